	.target	sm_80

	.elftype	@"ET_EXEC"


//--------------------- .note.nv.tkinfo           --------------------------
	.section	.note.nv.tkinfo,"",@"SHT_NOTE"
	.sectionflags	@"SHF_NOTE_NV_TKINFO"
	.tkinfo
        /*0018*/ 	.word	0x00000002
        /*0030*/ 	.string	""
        /*0030*/ 	.string	"ptxas"
        /*0030*/ 	.string	"Cuda compilation tools, release 13.0, V13.0.88"
        /*0030*/ 	.string	"Build cuda_13.0.r13.0/compiler.36424714_0"
        /*0030*/ 	.string	"-arch sm_80 -m 64 "



//--------------------- .note.nv.cuinfo           --------------------------
	.section	.note.nv.cuinfo,"",@"SHT_NOTE"
	.sectionflags	@"SHF_NOTE_NV_CUINFO"
        /*0018*/ 	.short	0x0002
        /*001a*/ 	.short	0x0050
        /*001c*/ 	.short	0x0082
	.zero		2


//--------------------- .nv.info                  --------------------------
	.section	.nv.info,"",@"SHT_CUDA_INFO"
	.align	4


	//----- nvinfo : EIATTR_REGCOUNT
	.align		4
        /*0000*/ 	.byte	0x04, 0x2f
        /*0002*/ 	.short	(.L_12 - .L_11)
	.align		4
.L_11:
        /*0004*/ 	.word	index@(_ZN5flash16flash_fwd_kernelI23Flash_fwd_kernel_traitsILi96ELi64ELi64ELi4ELb0ELb0EN7cutlass6half_tE19Flash_kernel_traitsILi96ELi64ELi64ELi4ES3_EELb0ELb1ELb0ELb1ELb0ELb0ELb1ELb0EEEvNS_16Flash_fwd_paramsE)
        /*0008*/ 	.word	0x000000a8


	//----- nvinfo : EIATTR_FRAME_SIZE
	.align		4
.L_12:
        /*000c*/ 	.byte	0x04, 0x11
        /*000e*/ 	.short	(.L_14 - .L_13)
	.align		4
.L_13:
        /*0010*/ 	.word	index@(_ZN5flash16flash_fwd_kernelI23Flash_fwd_kernel_traitsILi96ELi64ELi64ELi4ELb0ELb0EN7cutlass6half_tE19Flash_kernel_traitsILi96ELi64ELi64ELi4ES3_EELb0ELb1ELb0ELb1ELb0ELb0ELb1ELb0EEEvNS_16Flash_fwd_paramsE)
        /*0014*/ 	.word	0x00000000


	//----- nvinfo : EIATTR_REGCOUNT
	.align		4
.L_14:
        /*0018*/ 	.byte	0x04, 0x2f
        /*001a*/ 	.short	(.L_16 - .L_15)
	.align		4
.L_15:
        /*001c*/ 	.word	index@(_ZN5flash16flash_fwd_kernelI23Flash_fwd_kernel_traitsILi96ELi64ELi64ELi4ELb0ELb0EN7cutlass6half_tE19Flash_kernel_traitsILi96ELi64ELi64ELi4ES3_EELb1ELb1ELb0ELb1ELb0ELb0ELb0ELb1EEEvNS_16Flash_fwd_paramsE)
        /*0020*/ 	.word	0x000000d3


	//----- nvinfo : EIATTR_FRAME_SIZE
	.align		4
.L_16:
        /*0024*/ 	.byte	0x04, 0x11
        /*0026*/ 	.short	(.L_18 - .L_17)
	.align		4
.L_17:
        /*0028*/ 	.word	index@(_ZN5flash16flash_fwd_kernelI23Flash_fwd_kernel_traitsILi96ELi64ELi64ELi4ELb0ELb0EN7cutlass6half_tE19Flash_kernel_traitsILi96ELi64ELi64ELi4ES3_EELb1ELb1ELb0ELb1ELb0ELb0ELb0ELb1EEEvNS_16Flash_fwd_paramsE)
        /*002c*/ 	.word	0x00000000


	//----- nvinfo : EIATTR_REGCOUNT
	.align		4
.L_18:
        /*0030*/ 	.byte	0x04, 0x2f
        /*0032*/ 	.short	(.L_20 - .L_19)
	.align		4
.L_19:
        /*0034*/ 	.word	index@(_ZN5flash16flash_fwd_kernelI23Flash_fwd_kernel_traitsILi96ELi64ELi64ELi4ELb0ELb0EN7cutlass6half_tE19Flash_kernel_traitsILi96ELi64ELi64ELi4ES3_EELb0ELb1ELb0ELb0ELb0ELb0ELb1ELb0EEEvNS_16Flash_fwd_paramsE)
        /*0038*/ 	.word	0x000000a8


	//----- nvinfo : EIATTR_FRAME_SIZE
	.align		4
.L_20:
        /*003c*/ 	.byte	0x04, 0x11
        /*003e*/ 	.short	(.L_22 - .L_21)
	.align		4
.L_21:
        /*0040*/ 	.word	index@(_ZN5flash16flash_fwd_kernelI23Flash_fwd_kernel_traitsILi96ELi64ELi64ELi4ELb0ELb0EN7cutlass6half_tE19Flash_kernel_traitsILi96ELi64ELi64ELi4ES3_EELb0ELb1ELb0ELb0ELb0ELb0ELb1ELb0EEEvNS_16Flash_fwd_paramsE)
        /*0044*/ 	.word	0x00000000


	//----- nvinfo : EIATTR_REGCOUNT
	.align		4
.L_22:
        /*0048*/ 	.byte	0x04, 0x2f
        /*004a*/ 	.short	(.L_24 - .L_23)
	.align		4
.L_23:
        /*004c*/ 	.word	index@(_ZN5flash16flash_fwd_kernelI23Flash_fwd_kernel_traitsILi96ELi64ELi64ELi4ELb0ELb0EN7cutlass6half_tE19Flash_kernel_traitsILi96ELi64ELi64ELi4ES3_EELb1ELb1ELb0ELb0ELb0ELb0ELb0ELb1EEEvNS_16Flash_fwd_paramsE)
        /*0050*/ 	.word	0x000000d5


	//----- nvinfo : EIATTR_FRAME_SIZE
	.align		4
.L_24:
        /*0054*/ 	.byte	0x04, 0x11
        /*0056*/ 	.short	(.L_26 - .L_25)
	.align		4
.L_25:
        /*0058*/ 	.word	index@(_ZN5flash16flash_fwd_kernelI23Flash_fwd_kernel_traitsILi96ELi64ELi64ELi4ELb0ELb0EN7cutlass6half_tE19Flash_kernel_traitsILi96ELi64ELi64ELi4ES3_EELb1ELb1ELb0ELb0ELb0ELb0ELb0ELb1EEEvNS_16Flash_fwd_paramsE)
        /*005c*/ 	.word	0x00000000


	//----- nvinfo : EIATTR_REGCOUNT
	.align		4
.L_26:
        /*0060*/ 	.byte	0x04, 0x2f
        /*0062*/ 	.short	(.L_28 - .L_27)
	.align		4
.L_27:
        /*0064*/ 	.word	index@(_ZN5flash16flash_fwd_kernelI23Flash_fwd_kernel_traitsILi96ELi64ELi64ELi4ELb0ELb0EN7cutlass6half_tE19Flash_kernel_traitsILi96ELi64ELi64ELi4ES3_EELb1ELb1ELb0ELb1ELb0ELb0ELb0ELb0EEEvNS_16Flash_fwd_paramsE)
        /*0068*/ 	.word	0x0000009f


	//----- nvinfo : EIATTR_FRAME_SIZE
	.align		4
.L_28:
        /*006c*/ 	.byte	0x04, 0x11
        /*006e*/ 	.short	(.L_30 - .L_29)
	.align		4
.L_29:
        /*0070*/ 	.word	index@(_ZN5flash16flash_fwd_kernelI23Flash_fwd_kernel_traitsILi96ELi64ELi64ELi4ELb0ELb0EN7cutlass6half_tE19Flash_kernel_traitsILi96ELi64ELi64ELi4ES3_EELb1ELb1ELb0ELb1ELb0ELb0ELb0ELb0EEEvNS_16Flash_fwd_paramsE)
        /*0074*/ 	.word	0x00000000


	//----- nvinfo : EIATTR_REGCOUNT
	.align		4
.L_30:
        /*0078*/ 	.byte	0x04, 0x2f
        /*007a*/ 	.short	(.L_32 - .L_31)
	.align		4
.L_31:
        /*007c*/ 	.word	index@(_ZN5flash16flash_fwd_kernelI23Flash_fwd_kernel_traitsILi96ELi64ELi64ELi4ELb0ELb0EN7cutlass6half_tE19Flash_kernel_traitsILi96ELi64ELi64ELi4ES3_EELb0ELb1ELb0ELb0ELb0ELb1ELb1ELb0EEEvNS_16Flash_fwd_paramsE)
        /*0080*/ 	.word	0x000000a8


	//----- nvinfo : EIATTR_FRAME_SIZE
	.align		4
.L_32:
        /*0084*/ 	.byte	0x04, 0x11
        /*0086*/ 	.short	(.L_34 - .L_33)
	.align		4
.L_33:
        /*0088*/ 	.word	index@(_ZN5flash16flash_fwd_kernelI23Flash_fwd_kernel_traitsILi96ELi64ELi64ELi4ELb0ELb0EN7cutlass6half_tE19Flash_kernel_traitsILi96ELi64ELi64ELi4ES3_EELb0ELb1ELb0ELb0ELb0ELb1ELb1ELb0EEEvNS_16Flash_fwd_paramsE)
        /*008c*/ 	.word	0x00000000


	//----- nvinfo : EIATTR_REGCOUNT
	.align		4
.L_34:
        /*0090*/ 	.byte	0x04, 0x2f
        /*0092*/ 	.short	(.L_36 - .L_35)
	.align		4
.L_35:
        /*0094*/ 	.word	index@(_ZN5flash16flash_fwd_kernelI23Flash_fwd_kernel_traitsILi96ELi64ELi64ELi4ELb0ELb0EN7cutlass6half_tE19Flash_kernel_traitsILi96ELi64ELi64ELi4ES3_EELb1ELb1ELb0ELb0ELb0ELb1ELb0ELb0EEEvNS_16Flash_fwd_paramsE)
        /*0098*/ 	.word	0x000000a4


	//----- nvinfo : EIATTR_FRAME_SIZE
	.align		4
.L_36:
        /*009c*/ 	.byte	0x04, 0x11
        /*009e*/ 	.short	(.L_38 - .L_37)
	.align		4
.L_37:
        /*00a0*/ 	.word	index@(_ZN5flash16flash_fwd_kernelI23Flash_fwd_kernel_traitsILi96ELi64ELi64ELi4ELb0ELb0EN7cutlass6half_tE19Flash_kernel_traitsILi96ELi64ELi64ELi4ES3_EELb1ELb1ELb0ELb0ELb0ELb1ELb0ELb0EEEvNS_16Flash_fwd_paramsE)
        /*00a4*/ 	.word	0x00000000


	//----- nvinfo : EIATTR_REGCOUNT
	.align		4
.L_38:
        /*00a8*/ 	.byte	0x04, 0x2f
        /*00aa*/ 	.short	(.L_40 - .L_39)
	.align		4
.L_39:
        /*00ac*/ 	.word	index@(_ZN5flash16flash_fwd_kernelI23Flash_fwd_kernel_traitsILi96ELi64ELi64ELi4ELb0ELb0EN7cutlass6half_tE19Flash_kernel_traitsILi96ELi64ELi64ELi4ES3_EELb0ELb1ELb0ELb0ELb1ELb1ELb1ELb0EEEvNS_16Flash_fwd_paramsE)
        /*00b0*/ 	.word	0x000000a8


	//----- nvinfo : EIATTR_FRAME_SIZE
	.align		4
.L_40:
        /*00b4*/ 	.byte	0x04, 0x11
        /*00b6*/ 	.short	(.L_42 - .L_41)
	.align		4
.L_41:
        /*00b8*/ 	.word	index@(_ZN5flash16flash_fwd_kernelI23Flash_fwd_kernel_traitsILi96ELi64ELi64ELi4ELb0ELb0EN7cutlass6half_tE19Flash_kernel_traitsILi96ELi64ELi64ELi4ES3_EELb0ELb1ELb0ELb0ELb1ELb1ELb1ELb0EEEvNS_16Flash_fwd_paramsE)
        /*00bc*/ 	.word	0x00000000


	//----- nvinfo : EIATTR_REGCOUNT
	.align		4
.L_42:
        /*00c0*/ 	.byte	0x04, 0x2f
        /*00c2*/ 	.short	(.L_44 - .L_43)
	.align		4
.L_43:
        /*00c4*/ 	.word	index@(_ZN5flash16flash_fwd_kernelI23Flash_fwd_kernel_traitsILi96ELi64ELi64ELi4ELb0ELb0EN7cutlass6half_tE19Flash_kernel_traitsILi96ELi64ELi64ELi4ES3_EELb1ELb1ELb0ELb0ELb1ELb1ELb0ELb0EEEvNS_16Flash_fwd_paramsE)
        /*00c8*/ 	.word	0x000000a0


	//----- nvinfo : EIATTR_FRAME_SIZE
	.align		4
.L_44:
        /*00cc*/ 	.byte	0x04, 0x11
        /*00ce*/ 	.short	(.L_46 - .L_45)
	.align		4
.L_45:
        /*00d0*/ 	.word	index@(_ZN5flash16flash_fwd_kernelI23Flash_fwd_kernel_traitsILi96ELi64ELi64ELi4ELb0ELb0EN7cutlass6half_tE19Flash_kernel_traitsILi96ELi64ELi64ELi4ES3_EELb1ELb1ELb0ELb0ELb1ELb1ELb0ELb0EEEvNS_16Flash_fwd_paramsE)
        /*00d4*/ 	.word	0x00000000


	//----- nvinfo : EIATTR_REGCOUNT
	.align		4
.L_46:
        /*00d8*/ 	.byte	0x04, 0x2f
        /*00da*/ 	.short	(.L_48 - .L_47)
	.align		4
.L_47:
        /*00dc*/ 	.word	index@(_ZN5flash16flash_fwd_kernelI23Flash_fwd_kernel_traitsILi96ELi64ELi64ELi4ELb0ELb0EN7cutlass6half_tE19Flash_kernel_traitsILi96ELi64ELi64ELi4ES3_EELb1ELb1ELb0ELb0ELb0ELb0ELb0ELb0EEEvNS_16Flash_fwd_paramsE)
        /*00e0*/ 	.word	0x000000a0


	//----- nvinfo : EIATTR_FRAME_SIZE
	.align		4
.L_48:
        /*00e4*/ 	.byte	0x04, 0x11
        /*00e6*/ 	.short	(.L_50 - .L_49)
	.align		4
.L_49:
        /*00e8*/ 	.word	index@(_ZN5flash16flash_fwd_kernelI23Flash_fwd_kernel_traitsILi96ELi64ELi64ELi4ELb0ELb0EN7cutlass6half_tE19Flash_kernel_traitsILi96ELi64ELi64ELi4ES3_EELb1ELb1ELb0ELb0ELb0ELb0ELb0ELb0EEEvNS_16Flash_fwd_paramsE)
        /*00ec*/ 	.word	0x00000000


	//----- nvinfo : EIATTR_REGCOUNT
	.align		4
.L_50:
        /*00f0*/ 	.byte	0x04, 0x2f
        /*00f2*/ 	.short	(.L_52 - .L_51)
	.align		4
.L_51:
        /*00f4*/ 	.word	index@(_ZN5flash16flash_fwd_kernelI23Flash_fwd_kernel_traitsILi96ELi128ELi64ELi4ELb0ELb0EN7cutlass6half_tE19Flash_kernel_traitsILi96ELi128ELi64ELi4ES3_EELb0ELb1ELb0ELb1ELb0ELb0ELb1ELb0EEEvNS_16Flash_fwd_paramsE)
        /*00f8*/ 	.word	0x000000ff


	//----- nvinfo : EIATTR_FRAME_SIZE
	.align		4
.L_52:
        /*00fc*/ 	.byte	0x04, 0x11
        /*00fe*/ 	.short	(.L_54 - .L_53)
	.align		4
.L_53:
        /*0100*/ 	.word	index@(_ZN5flash16flash_fwd_kernelI23Flash_fwd_kernel_traitsILi96ELi128ELi64ELi4ELb0ELb0EN7cutlass6half_tE19Flash_kernel_traitsILi96ELi128ELi64ELi4ES3_EELb0ELb1ELb0ELb1ELb0ELb0ELb1ELb0EEEvNS_16Flash_fwd_paramsE)
        /*0104*/ 	.word	0x00000050


	//----- nvinfo : EIATTR_REGCOUNT
	.align		4
.L_54:
        /*0108*/ 	.byte	0x04, 0x2f
        /*010a*/ 	.short	(.L_56 - .L_55)
	.align		4
.L_55:
        /*010c*/ 	.word	index@(_ZN5flash16flash_fwd_kernelI23Flash_fwd_kernel_traitsILi96ELi128ELi64ELi4ELb0ELb0EN7cutlass6half_tE19Flash_kernel_traitsILi96ELi128ELi64ELi4ES3_EELb1ELb1ELb0ELb1ELb0ELb0ELb0ELb1EEEvNS_16Flash_fwd_paramsE)
        /*0110*/ 	.word	0x000000ff


	//----- nvinfo : EIATTR_FRAME_SIZE
	.align		4
.L_56:
        /*0114*/ 	.byte	0x04, 0x11
        /*0116*/ 	.short	(.L_58 - .L_57)
	.align		4
.L_57:
        /*0118*/ 	.word	index@($__internal_0_$__cuda_sm70_shflsync_bfly_p)
        /*011c*/ 	.word	0x00000000


	//----- nvinfo : EIATTR_FRAME_SIZE
	.align		4
.L_58:
        /*0120*/ 	.byte	0x04, 0x11
        /*0122*/ 	.short	(.L_60 - .L_59)
	.align		4
.L_59:
        /*0124*/ 	.word	index@($_ZN5flash16flash_fwd_kernelI23Flash_fwd_kernel_traitsILi96ELi128ELi64ELi4ELb0ELb0EN7cutlass6half_tE19Flash_kernel_traitsILi96ELi128ELi64ELi4ES3_EELb1ELb1ELb0ELb1ELb0ELb0ELb0ELb1EEEvNS_16Flash_fwd_paramsE$_ZN5flash22compute_attn_1rowblockI23Flash_fwd_kernel_traitsILi96ELi128ELi64ELi4ELb0ELb0EN7cutlass6half_tE19Flash_kernel_traitsILi96ELi128ELi64ELi4ES3_EELb1ELb1ELb0ELb1ELb0ELb0ELb0ELb1ENS_16Flash_fwd_paramsEEEvRKT8_iii)
        /*0128*/ 	.word	0x00000000


	//----- nvinfo : EIATTR_FRAME_SIZE
	.align		4
.L_60:
        /*012c*/ 	.byte	0x04, 0x11
        /*012e*/ 	.short	(.L_62 - .L_61)
	.align		4
.L_61:
        /*0130*/ 	.word	index@(_ZN5flash16flash_fwd_kernelI23Flash_fwd_kernel_traitsILi96ELi128ELi64ELi4ELb0ELb0EN7cutlass6half_tE19Flash_kernel_traitsILi96ELi128ELi64ELi4ES3_EELb1ELb1ELb0ELb1ELb0ELb0ELb0ELb1EEEvNS_16Flash_fwd_paramsE)
        /*0134*/ 	.word	0x00000258


	//----- nvinfo : EIATTR_REGCOUNT
	.align		4
.L_62:
        /*0138*/ 	.byte	0x04, 0x2f
        /*013a*/ 	.short	(.L_64 - .L_63)
	.align		4
.L_63:
        /*013c*/ 	.word	index@(_ZN5flash16flash_fwd_kernelI23Flash_fwd_kernel_traitsILi96ELi128ELi64ELi4ELb0ELb0EN7cutlass6half_tE19Flash_kernel_traitsILi96ELi128ELi64ELi4ES3_EELb0ELb1ELb0ELb0ELb0ELb0ELb1ELb0EEEvNS_16Flash_fwd_paramsE)
        /*0140*/ 	.word	0x000000ff


	//----- nvinfo : EIATTR_FRAME_SIZE
	.align		4
.L_64:
        /*0144*/ 	.byte	0x04, 0x11
        /*0146*/ 	.short	(.L_66 - .L_65)
	.align		4
.L_65:
        /*0148*/ 	.word	index@(_ZN5flash16flash_fwd_kernelI23Flash_fwd_kernel_traitsILi96ELi128ELi64ELi4ELb0ELb0EN7cutlass6half_tE19Flash_kernel_traitsILi96ELi128ELi64ELi4ES3_EELb0ELb1ELb0ELb0ELb0ELb0ELb1ELb0EEEvNS_16Flash_fwd_paramsE)
        /*014c*/ 	.word	0x00000060


	//----- nvinfo : EIATTR_REGCOUNT
	.align		4
.L_66:
        /*0150*/ 	.byte	0x04, 0x2f
        /*0152*/ 	.short	(.L_68 - .L_67)
	.align		4
.L_67:
        /*0154*/ 	.word	index@(_ZN5flash16flash_fwd_kernelI23Flash_fwd_kernel_traitsILi96ELi128ELi64ELi4ELb0ELb0EN7cutlass6half_tE19Flash_kernel_traitsILi96ELi128ELi64ELi4ES3_EELb1ELb1ELb0ELb0ELb0ELb0ELb0ELb1EEEvNS_16Flash_fwd_paramsE)
        /*0158*/ 	.word	0x000000ff


	//----- nvinfo : EIATTR_FRAME_SIZE
	.align		4
.L_68:
        /*015c*/ 	.byte	0x04, 0x11
        /*015e*/ 	.short	(.L_70 - .L_69)
	.align		4
.L_69:
        /*0160*/ 	.word	index@(_ZN5flash16flash_fwd_kernelI23Flash_fwd_kernel_traitsILi96ELi128ELi64ELi4ELb0ELb0EN7cutlass6half_tE19Flash_kernel_traitsILi96ELi128ELi64ELi4ES3_EELb1ELb1ELb0ELb0ELb0ELb0ELb0ELb1EEEvNS_16Flash_fwd_paramsE)
        /*0164*/ 	.word	0x000001f0


	//----- nvinfo : EIATTR_REGCOUNT
	.align		4
.L_70:
        /*0168*/ 	.byte	0x04, 0x2f
        /*016a*/ 	.short	(.L_72 - .L_71)
	.align		4
.L_71:
        /*016c*/ 	.word	index@(_ZN5flash16flash_fwd_kernelI23Flash_fwd_kernel_traitsILi96ELi128ELi64ELi4ELb0ELb0EN7cutlass6half_tE19Flash_kernel_traitsILi96ELi128ELi64ELi4ES3_EELb1ELb1ELb0ELb1ELb0ELb0ELb0ELb0EEEvNS_16Flash_fwd_paramsE)
        /*0170*/ 	.word	0x000000ff


	//----- nvinfo : EIATTR_FRAME_SIZE
	.align		4
.L_72:
        /*0174*/ 	.byte	0x04, 0x11
        /*0176*/ 	.short	(.L_74 - .L_73)
	.align		4
.L_73:
        /*0178*/ 	.word	index@(_ZN5flash16flash_fwd_kernelI23Flash_fwd_kernel_traitsILi96ELi128ELi64ELi4ELb0ELb0EN7cutlass6half_tE19Flash_kernel_traitsILi96ELi128ELi64ELi4ES3_EELb1ELb1ELb0ELb1ELb0ELb0ELb0ELb0EEEvNS_16Flash_fwd_paramsE)
        /*017c*/ 	.word	0x00000070


	//----- nvinfo : EIATTR_REGCOUNT
	.align		4
.L_74:
        /*0180*/ 	.byte	0x04, 0x2f
        /*0182*/ 	.short	(.L_76 - .L_75)
	.align		4
.L_75:
        /*0184*/ 	.word	index@(_ZN5flash16flash_fwd_kernelI23Flash_fwd_kernel_traitsILi96ELi128ELi64ELi4ELb0ELb0EN7cutlass6half_tE19Flash_kernel_traitsILi96ELi128ELi64ELi4ES3_EELb0ELb1ELb0ELb0ELb0ELb1ELb1ELb0EEEvNS_16Flash_fwd_paramsE)
        /*0188*/ 	.word	0x000000ff


	//----- nvinfo : EIATTR_FRAME_SIZE
	.align		4
.L_76:
        /*018c*/ 	.byte	0x04, 0x11
        /*018e*/ 	.short	(.L_78 - .L_77)
	.align		4
.L_77:
        /*0190*/ 	.word	index@(_ZN5flash16flash_fwd_kernelI23Flash_fwd_kernel_traitsILi96ELi128ELi64ELi4ELb0ELb0EN7cutlass6half_tE19Flash_kernel_traitsILi96ELi128ELi64ELi4ES3_EELb0ELb1ELb0ELb0ELb0ELb1ELb1ELb0EEEvNS_16Flash_fwd_paramsE)
        /*0194*/ 	.word	0x00000070


	//----- nvinfo : EIATTR_REGCOUNT
	.align		4
.L_78:
        /*0198*/ 	.byte	0x04, 0x2f
        /*019a*/ 	.short	(.L_80 - .L_79)
	.align		4
.L_79:
        /*019c*/ 	.word	index@(_ZN5flash16flash_fwd_kernelI23Flash_fwd_kernel_traitsILi96ELi128ELi64ELi4ELb0ELb0EN7cutlass6half_tE19Flash_kernel_traitsILi96ELi128ELi64ELi4ES3_EELb1ELb1ELb0ELb0ELb0ELb1ELb0ELb0EEEvNS_16Flash_fwd_paramsE)
        /*01a0*/ 	.word	0x000000ff


	//----- nvinfo : EIATTR_FRAME_SIZE
	.align		4
.L_80:
        /*01a4*/ 	.byte	0x04, 0x11
        /*01a6*/ 	.short	(.L_82 - .L_81)
	.align		4
.L_81:
        /*01a8*/ 	.word	index@(_ZN5flash16flash_fwd_kernelI23Flash_fwd_kernel_traitsILi96ELi128ELi64ELi4ELb0ELb0EN7cutlass6half_tE19Flash_kernel_traitsILi96ELi128ELi64ELi4ES3_EELb1ELb1ELb0ELb0ELb0ELb1ELb0ELb0EEEvNS_16Flash_fwd_paramsE)
        /*01ac*/ 	.word	0x00000060


	//----- nvinfo : EIATTR_REGCOUNT
	.align		4
.L_82:
        /*01b0*/ 	.byte	0x04, 0x2f
        /*01b2*/ 	.short	(.L_84 - .L_83)
	.align		4
.L_83:
        /*01b4*/ 	.word	index@(_ZN5flash16flash_fwd_kernelI23Flash_fwd_kernel_traitsILi96ELi128ELi64ELi4ELb0ELb0EN7cutlass6half_tE19Flash_kernel_traitsILi96ELi128ELi64ELi4ES3_EELb0ELb1ELb0ELb0ELb1ELb1ELb1ELb0EEEvNS_16Flash_fwd_paramsE)
        /*01b8*/ 	.word	0x000000ff


	//----- nvinfo : EIATTR_FRAME_SIZE
	.align		4
.L_84:
        /*01bc*/ 	.byte	0x04, 0x11
        /*01be*/ 	.short	(.L_86 - .L_85)
	.align		4
.L_85:
        /*01c0*/ 	.word	index@(_ZN5flash16flash_fwd_kernelI23Flash_fwd_kernel_traitsILi96ELi128ELi64ELi4ELb0ELb0EN7cutlass6half_tE19Flash_kernel_traitsILi96ELi128ELi64ELi4ES3_EELb0ELb1ELb0ELb0ELb1ELb1ELb1ELb0EEEvNS_16Flash_fwd_paramsE)
        /*01c4*/ 	.word	0x00000050


	//----- nvinfo : EIATTR_REGCOUNT
	.align		4
.L_86:
        /*01c8*/ 	.byte	0x04, 0x2f
        /*01ca*/ 	.short	(.L_88 - .L_87)
	.align		4
.L_87:
        /*01cc*/ 	.word	index@(_ZN5flash16flash_fwd_kernelI23Flash_fwd_kernel_traitsILi96ELi128ELi64ELi4ELb0ELb0EN7cutlass6half_tE19Flash_kernel_traitsILi96ELi128ELi64ELi4ES3_EELb1ELb1ELb0ELb0ELb1ELb1ELb0ELb0EEEvNS_16Flash_fwd_paramsE)
        /*01d0*/ 	.word	0x000000ff


	//----- nvinfo : EIATTR_FRAME_SIZE
	.align		4
.L_88:
        /*01d4*/ 	.byte	0x04, 0x11
        /*01d6*/ 	.short	(.L_90 - .L_89)
	.align		4
.L_89:
        /*01d8*/ 	.word	index@(_ZN5flash16flash_fwd_kernelI23Flash_fwd_kernel_traitsILi96ELi128ELi64ELi4ELb0ELb0EN7cutlass6half_tE19Flash_kernel_traitsILi96ELi128ELi64ELi4ES3_EELb1ELb1ELb0ELb0ELb1ELb1ELb0ELb0EEEvNS_16Flash_fwd_paramsE)
        /*01dc*/ 	.word	0x00000010


	//----- nvinfo : EIATTR_REGCOUNT
	.align		4
.L_90:
        /*01e0*/ 	.byte	0x04, 0x2f
        /*01e2*/ 	.short	(.L_92 - .L_91)
	.align		4
.L_91:
        /*01e4*/ 	.word	index@(_ZN5flash16flash_fwd_kernelI23Flash_fwd_kernel_traitsILi96ELi128ELi64ELi4ELb0ELb0EN7cutlass6half_tE19Flash_kernel_traitsILi96ELi128ELi64ELi4ES3_EELb1ELb1ELb0ELb0ELb0ELb0ELb0ELb0EEEvNS_16Flash_fwd_paramsE)
        /*01e8*/ 	.word	0x000000ff


	//----- nvinfo : EIATTR_FRAME_SIZE
	.align		4
.L_92:
        /*01ec*/ 	.byte	0x04, 0x11
        /*01ee*/ 	.short	(.L_94 - .L_93)
	.align		4
.L_93:
        /*01f0*/ 	.word	index@(_ZN5flash16flash_fwd_kernelI23Flash_fwd_kernel_traitsILi96ELi128ELi64ELi4ELb0ELb0EN7cutlass6half_tE19Flash_kernel_traitsILi96ELi128ELi64ELi4ES3_EELb1ELb1ELb0ELb0ELb0ELb0ELb0ELb0EEEvNS_16Flash_fwd_paramsE)
        /*01f4*/ 	.word	0x00000018


	//----- nvinfo : EIATTR_REGCOUNT
	.align		4
.L_94:
        /*01f8*/ 	.byte	0x04, 0x2f
        /*01fa*/ 	.short	(.L_96 - .L_95)
	.align		4
.L_95:
        /*01fc*/ 	.word	index@(_ZN5flash16flash_fwd_kernelI23Flash_fwd_kernel_traitsILi96ELi64ELi64ELi4ELb0ELb0EN7cutlass6half_tE19Flash_kernel_traitsILi96ELi64ELi64ELi4ES3_EELb0ELb1ELb0ELb1ELb0ELb0ELb0ELb0EEEvNS_16Flash_fwd_paramsE)
        /*0200*/ 	.word	0x0000009f


	//----- nvinfo : EIATTR_FRAME_SIZE
	.align		4
.L_96:
        /*0204*/ 	.byte	0x04, 0x11
        /*0206*/ 	.short	(.L_98 - .L_97)
	.align		4
.L_97:
        /*0208*/ 	.word	index@(_ZN5flash16flash_fwd_kernelI23Flash_fwd_kernel_traitsILi96ELi64ELi64ELi4ELb0ELb0EN7cutlass6half_tE19Flash_kernel_traitsILi96ELi64ELi64ELi4ES3_EELb0ELb1ELb0ELb1ELb0ELb0ELb0ELb0EEEvNS_16Flash_fwd_paramsE)
        /*020c*/ 	.word	0x00000000


	//----- nvinfo : EIATTR_REGCOUNT
	.align		4
.L_98:
        /*0210*/ 	.byte	0x04, 0x2f
        /*0212*/ 	.short	(.L_100 - .L_99)
	.align		4
.L_99:
        /*0214*/ 	.word	index@(_ZN5flash16flash_fwd_kernelI23Flash_fwd_kernel_traitsILi96ELi64ELi64ELi4ELb0ELb0EN7cutlass6half_tE19Flash_kernel_traitsILi96ELi64ELi64ELi4ES3_EELb0ELb1ELb0ELb0ELb0ELb0ELb0ELb0EEEvNS_16Flash_fwd_paramsE)
        /*0218*/ 	.word	0x000000a6


	//----- nvinfo : EIATTR_FRAME_SIZE
	.align		4
.L_100:
        /*021c*/ 	.byte	0x04, 0x11
        /*021e*/ 	.short	(.L_102 - .L_101)
	.align		4
.L_101:
        /*0220*/ 	.word	index@(_ZN5flash16flash_fwd_kernelI23Flash_fwd_kernel_traitsILi96ELi64ELi64ELi4ELb0ELb0EN7cutlass6half_tE19Flash_kernel_traitsILi96ELi64ELi64ELi4ES3_EELb0ELb1ELb0ELb0ELb0ELb0ELb0ELb0EEEvNS_16Flash_fwd_paramsE)
        /*0224*/ 	.word	0x00000000


	//----- nvinfo : EIATTR_REGCOUNT
	.align		4
.L_102:
        /*0228*/ 	.byte	0x04, 0x2f
        /*022a*/ 	.short	(.L_104 - .L_103)
	.align		4
.L_103:
        /*022c*/ 	.word	index@(_ZN5flash16flash_fwd_kernelI23Flash_fwd_kernel_traitsILi96ELi64ELi64ELi4ELb0ELb0EN7cutlass6half_tE19Flash_kernel_traitsILi96ELi64ELi64ELi4ES3_EELb0ELb1ELb0ELb0ELb0ELb1ELb0ELb0EEEvNS_16Flash_fwd_paramsE)
        /*0230*/ 	.word	0x000000a8


	//----- nvinfo : EIATTR_FRAME_SIZE
	.align		4
.L_104:
        /*0234*/ 	.byte	0x04, 0x11
        /*0236*/ 	.short	(.L_106 - .L_105)
	.align		4
.L_105:
        /*0238*/ 	.word	index@(_ZN5flash16flash_fwd_kernelI23Flash_fwd_kernel_traitsILi96ELi64ELi64ELi4ELb0ELb0EN7cutlass6half_tE19Flash_kernel_traitsILi96ELi64ELi64ELi4ES3_EELb0ELb1ELb0ELb0ELb0ELb1ELb0ELb0EEEvNS_16Flash_fwd_paramsE)
        /*023c*/ 	.word	0x00000000


	//----- nvinfo : EIATTR_REGCOUNT
	.align		4
.L_106:
        /*0240*/ 	.byte	0x04, 0x2f
        /*0242*/ 	.short	(.L_108 - .L_107)
	.align		4
.L_107:
        /*0244*/ 	.word	index@(_ZN5flash16flash_fwd_kernelI23Flash_fwd_kernel_traitsILi96ELi64ELi64ELi4ELb0ELb0EN7cutlass6half_tE19Flash_kernel_traitsILi96ELi64ELi64ELi4ES3_EELb0ELb1ELb0ELb0ELb1ELb1ELb0ELb0EEEvNS_16Flash_fwd_paramsE)
        /*0248*/ 	.word	0x000000a6


	//----- nvinfo : EIATTR_FRAME_SIZE
	.align		4
.L_108:
        /*024c*/ 	.byte	0x04, 0x11
        /*024e*/ 	.short	(.L_110 - .L_109)
	.align		4
.L_109:
        /*0250*/ 	.word	index@(_ZN5flash16flash_fwd_kernelI23Flash_fwd_kernel_traitsILi96ELi64ELi64ELi4ELb0ELb0EN7cutlass6half_tE19Flash_kernel_traitsILi96ELi64ELi64ELi4ES3_EELb0ELb1ELb0ELb0ELb1ELb1ELb0ELb0EEEvNS_16Flash_fwd_paramsE)
        /*0254*/ 	.word	0x00000000


	//----- nvinfo : EIATTR_REGCOUNT
	.align		4
.L_110:
        /*0258*/ 	.byte	0x04, 0x2f
        /*025a*/ 	.short	(.L_112 - .L_111)
	.align		4
.L_111:
        /*025c*/ 	.word	index@(_ZN5flash16flash_fwd_kernelI23Flash_fwd_kernel_traitsILi96ELi128ELi64ELi4ELb0ELb0EN7cutlass6half_tE19Flash_kernel_traitsILi96ELi128ELi64ELi4ES3_EELb0ELb1ELb0ELb1ELb0ELb0ELb0ELb0EEEvNS_16Flash_fwd_paramsE)
        /*0260*/ 	.word	0x000000ff


	//----- nvinfo : EIATTR_FRAME_SIZE
	.align		4
.L_112:
        /*0264*/ 	.byte	0x04, 0x11
        /*0266*/ 	.short	(.L_114 - .L_113)
	.align		4
.L_113:
        /*0268*/ 	.word	index@(_ZN5flash16flash_fwd_kernelI23Flash_fwd_kernel_traitsILi96ELi128ELi64ELi4ELb0ELb0EN7cutlass6half_tE19Flash_kernel_traitsILi96ELi128ELi64ELi4ES3_EELb0ELb1ELb0ELb1ELb0ELb0ELb0ELb0EEEvNS_16Flash_fwd_paramsE)
        /*026c*/ 	.word	0x00000000


	//----- nvinfo : EIATTR_REGCOUNT
	.align		4
.L_114:
        /*0270*/ 	.byte	0x04, 0x2f
        /*0272*/ 	.short	(.L_116 - .L_115)
	.align		4
.L_115:
        /*0274*/ 	.word	index@(_ZN5flash16flash_fwd_kernelI23Flash_fwd_kernel_traitsILi96ELi128ELi64ELi4ELb0ELb0EN7cutlass6half_tE19Flash_kernel_traitsILi96ELi128ELi64ELi4ES3_EELb0ELb1ELb0ELb0ELb0ELb0ELb0ELb0EEEvNS_16Flash_fwd_paramsE)
        /*0278*/ 	.word	0x000000ff


	//----- nvinfo : EIATTR_FRAME_SIZE
	.align		4
.L_116:
        /*027c*/ 	.byte	0x04, 0x11
        /*027e*/ 	.short	(.L_118 - .L_117)
	.align		4
.L_117:
        /*0280*/ 	.word	index@(_ZN5flash16flash_fwd_kernelI23Flash_fwd_kernel_traitsILi96ELi128ELi64ELi4ELb0ELb0EN7cutlass6half_tE19Flash_kernel_traitsILi96ELi128ELi64ELi4ES3_EELb0ELb1ELb0ELb0ELb0ELb0ELb0ELb0EEEvNS_16Flash_fwd_paramsE)
        /*0284*/ 	.word	0x00000000


	//----- nvinfo : EIATTR_REGCOUNT
	.align		4
.L_118:
        /*0288*/ 	.byte	0x04, 0x2f
        /*028a*/ 	.short	(.L_120 - .L_119)
	.align		4
.L_119:
        /*028c*/ 	.word	index@(_ZN5flash16flash_fwd_kernelI23Flash_fwd_kernel_traitsILi96ELi128ELi64ELi4ELb0ELb0EN7cutlass6half_tE19Flash_kernel_traitsILi96ELi128ELi64ELi4ES3_EELb0ELb1ELb0ELb0ELb0ELb1ELb0ELb0EEEvNS_16Flash_fwd_paramsE)
        /*0290*/ 	.word	0x000000ff


	//----- nvinfo : EIATTR_FRAME_SIZE
	.align		4
.L_120:
        /*0294*/ 	.byte	0x04, 0x11
        /*0296*/ 	.short	(.L_122 - .L_121)
	.align		4
.L_121:
        /*0298*/ 	.word	index@(_ZN5flash16flash_fwd_kernelI23Flash_fwd_kernel_traitsILi96ELi128ELi64ELi4ELb0ELb0EN7cutlass6half_tE19Flash_kernel_traitsILi96ELi128ELi64ELi4ES3_EELb0ELb1ELb0ELb0ELb0ELb1ELb0ELb0EEEvNS_16Flash_fwd_paramsE)
        /*029c*/ 	.word	0x00000008


	//----- nvinfo : EIATTR_REGCOUNT
	.align		4
.L_122:
        /*02a0*/ 	.byte	0x04, 0x2f
        /*02a2*/ 	.short	(.L_124 - .L_123)
	.align		4
.L_123:
        /*02a4*/ 	.word	index@(_ZN5flash16flash_fwd_kernelI23Flash_fwd_kernel_traitsILi96ELi128ELi64ELi4ELb0ELb0EN7cutlass6half_tE19Flash_kernel_traitsILi96ELi128ELi64ELi4ES3_EELb0ELb1ELb0ELb0ELb1ELb1ELb0ELb0EEEvNS_16Flash_fwd_paramsE)
        /*02a8*/ 	.word	0x000000ff


	//----- nvinfo : EIATTR_FRAME_SIZE
	.align		4
.L_124:
        /*02ac*/ 	.byte	0x04, 0x11
        /*02ae*/ 	.short	(.L_126 - .L_125)
	.align		4
.L_125:
        /*02b0*/ 	.word	index@(_ZN5flash16flash_fwd_kernelI23Flash_fwd_kernel_traitsILi96ELi128ELi64ELi4ELb0ELb0EN7cutlass6half_tE19Flash_kernel_traitsILi96ELi128ELi64ELi4ES3_EELb0ELb1ELb0ELb0ELb1ELb1ELb0ELb0EEEvNS_16Flash_fwd_paramsE)
        /*02b4*/ 	.word	0x00000000


	//----- nvinfo : EIATTR_MIN_STACK_SIZE
	.align		4
.L_126:
        /*02b8*/ 	.byte	0x04, 0x12
        /*02ba*/ 	.short	(.L_128 - .L_127)
	.align		4
.L_127:
        /*02bc*/ 	.word	index@(_ZN5flash16flash_fwd_kernelI23Flash_fwd_kernel_traitsILi96ELi128ELi64ELi4ELb0ELb0EN7cutlass6half_tE19Flash_kernel_traitsILi96ELi128ELi64ELi4ES3_EELb0ELb1ELb0ELb0ELb1ELb1ELb0ELb0EEEvNS_16Flash_fwd_paramsE)
        /*02c0*/ 	.word	0x00000000


	//----- nvinfo : EIATTR_MIN_STACK_SIZE
	.align		4
.L_128:
        /*02c4*/ 	.byte	0x04, 0x12
        /*02c6*/ 	.short	(.L_130 - .L_129)
	.align		4
.L_129:
        /*02c8*/ 	.word	index@(_ZN5flash16flash_fwd_kernelI23Flash_fwd_kernel_traitsILi96ELi128ELi64ELi4ELb0ELb0EN7cutlass6half_tE19Flash_kernel_traitsILi96ELi128ELi64ELi4ES3_EELb0ELb1ELb0ELb0ELb0ELb1ELb0ELb0EEEvNS_16Flash_fwd_paramsE)
        /*02cc*/ 	.word	0x00000008


	//----- nvinfo : EIATTR_MIN_STACK_SIZE
	.align		4
.L_130:
        /*02d0*/ 	.byte	0x04, 0x12
        /*02d2*/ 	.short	(.L_132 - .L_131)
	.align		4
.L_131:
        /*02d4*/ 	.word	index@(_ZN5flash16flash_fwd_kernelI23Flash_fwd_kernel_traitsILi96ELi128ELi64ELi4ELb0ELb0EN7cutlass6half_tE19Flash_kernel_traitsILi96ELi128ELi64ELi4ES3_EELb0ELb1ELb0ELb0ELb0ELb0ELb0ELb0EEEvNS_16Flash_fwd_paramsE)
        /*02d8*/ 	.word	0x00000000


	//----- nvinfo : EIATTR_MIN_STACK_SIZE
	.align		4
.L_132:
        /*02dc*/ 	.byte	0x04, 0x12
        /*02de*/ 	.short	(.L_134 - .L_133)
	.align		4
.L_133:
        /*02e0*/ 	.word	index@(_ZN5flash16flash_fwd_kernelI23Flash_fwd_kernel_traitsILi96ELi128ELi64ELi4ELb0ELb0EN7cutlass6half_tE19Flash_kernel_traitsILi96ELi128ELi64ELi4ES3_EELb0ELb1ELb0ELb1ELb0ELb0ELb0ELb0EEEvNS_16Flash_fwd_paramsE)
        /*02e4*/ 	.word	0x00000000


	//----- nvinfo : EIATTR_MIN_STACK_SIZE
	.align		4
.L_134:
        /*02e8*/ 	.byte	0x04, 0x12
        /*02ea*/ 	.short	(.L_136 - .L_135)
	.align		4
.L_135:
        /*02ec*/ 	.word	index@(_ZN5flash16flash_fwd_kernelI23Flash_fwd_kernel_traitsILi96ELi64ELi64ELi4ELb0ELb0EN7cutlass6half_tE19Flash_kernel_traitsILi96ELi64ELi64ELi4ES3_EELb0ELb1ELb0ELb0ELb1ELb1ELb0ELb0EEEvNS_16Flash_fwd_paramsE)
        /*02f0*/ 	.word	0x00000000


	//----- nvinfo : EIATTR_MIN_STACK_SIZE
	.align		4
.L_136:
        /*02f4*/ 	.byte	0x04, 0x12
        /*02f6*/ 	.short	(.L_138 - .L_137)
	.align		4
.L_137:
        /*02f8*/ 	.word	index@(_ZN5flash16flash_fwd_kernelI23Flash_fwd_kernel_traitsILi96ELi64ELi64ELi4ELb0ELb0EN7cutlass6half_tE19Flash_kernel_traitsILi96ELi64ELi64ELi4ES3_EELb0ELb1ELb0ELb0ELb0ELb1ELb0ELb0EEEvNS_16Flash_fwd_paramsE)
        /*02fc*/ 	.word	0x00000000


	//----- nvinfo : EIATTR_MIN_STACK_SIZE
	.align		4
.L_138:
        /*0300*/ 	.byte	0x04, 0x12
        /*0302*/ 	.short	(.L_140 - .L_139)
	.align		4
.L_139:
        /*0304*/ 	.word	index@(_ZN5flash16flash_fwd_kernelI23Flash_fwd_kernel_traitsILi96ELi64ELi64ELi4ELb0ELb0EN7cutlass6half_tE19Flash_kernel_traitsILi96ELi64ELi64ELi4ES3_EELb0ELb1ELb0ELb0ELb0ELb0ELb0ELb0EEEvNS_16Flash_fwd_paramsE)
        /*0308*/ 	.word	0x00000000


	//----- nvinfo : EIATTR_MIN_STACK_SIZE
	.align		4
.L_140:
        /*030c*/ 	.byte	0x04, 0x12
        /*030e*/ 	.short	(.L_142 - .L_141)
	.align		4
.L_141:
        /*0310*/ 	.word	index@(_ZN5flash16flash_fwd_kernelI23Flash_fwd_kernel_traitsILi96ELi64ELi64ELi4ELb0ELb0EN7cutlass6half_tE19Flash_kernel_traitsILi96ELi64ELi64ELi4ES3_EELb0ELb1ELb0ELb1ELb0ELb0ELb0ELb0EEEvNS_16Flash_fwd_paramsE)
        /*0314*/ 	.word	0x00000000


	//----- nvinfo : EIATTR_MIN_STACK_SIZE
	.align		4
.L_142:
        /*0318*/ 	.byte	0x04, 0x12
        /*031a*/ 	.short	(.L_144 - .L_143)
	.align		4
.L_143:
        /*031c*/ 	.word	index@(_ZN5flash16flash_fwd_kernelI23Flash_fwd_kernel_traitsILi96ELi128ELi64ELi4ELb0ELb0EN7cutlass6half_tE19Flash_kernel_traitsILi96ELi128ELi64ELi4ES3_EELb1ELb1ELb0ELb0ELb0ELb0ELb0ELb0EEEvNS_16Flash_fwd_paramsE)
        /*0320*/ 	.word	0x00000018


	//----- nvinfo : EIATTR_MIN_STACK_SIZE
	.align		4
.L_144:
        /*0324*/ 	.byte	0x04, 0x12
        /*0326*/ 	.short	(.L_146 - .L_145)
	.align		4
.L_145:
        /*0328*/ 	.word	index@(_ZN5flash16flash_fwd_kernelI23Flash_fwd_kernel_traitsILi96ELi128ELi64ELi4ELb0ELb0EN7cutlass6half_tE19Flash_kernel_traitsILi96ELi128ELi64ELi4ES3_EELb1ELb1ELb0ELb0ELb1ELb1ELb0ELb0EEEvNS_16Flash_fwd_paramsE)
        /*032c*/ 	.word	0x00000010


	//----- nvinfo : EIATTR_MIN_STACK_SIZE
	.align		4
.L_146:
        /*0330*/ 	.byte	0x04, 0x12
        /*0332*/ 	.short	(.L_148 - .L_147)
	.align		4
.L_147:
        /*0334*/ 	.word	index@(_ZN5flash16flash_fwd_kernelI23Flash_fwd_kernel_traitsILi96ELi128ELi64ELi4ELb0ELb0EN7cutlass6half_tE19Flash_kernel_traitsILi96ELi128ELi64ELi4ES3_EELb0ELb1ELb0ELb0ELb1ELb1ELb1ELb0EEEvNS_16Flash_fwd_paramsE)
        /*0338*/ 	.word	0x00000050


	//----- nvinfo : EIATTR_MIN_STACK_SIZE
	.align		4
.L_148:
        /*033c*/ 	.byte	0x04, 0x12
        /*033e*/ 	.short	(.L_150 - .L_149)
	.align		4
.L_149:
        /*0340*/ 	.word	index@(_ZN5flash16flash_fwd_kernelI23Flash_fwd_kernel_traitsILi96ELi128ELi64ELi4ELb0ELb0EN7cutlass6half_tE19Flash_kernel_traitsILi96ELi128ELi64ELi4ES3_EELb1ELb1ELb0ELb0ELb0ELb1ELb0ELb0EEEvNS_16Flash_fwd_paramsE)
        /*0344*/ 	.word	0x00000060


	//----- nvinfo : EIATTR_MIN_STACK_SIZE
	.align		4
.L_150:
        /*0348*/ 	.byte	0x04, 0x12
        /*034a*/ 	.short	(.L_152 - .L_151)
	.align		4
.L_151:
        /*034c*/ 	.word	index@(_ZN5flash16flash_fwd_kernelI23Flash_fwd_kernel_traitsILi96ELi128ELi64ELi4ELb0ELb0EN7cutlass6half_tE19Flash_kernel_traitsILi96ELi128ELi64ELi4ES3_EELb0ELb1ELb0ELb0ELb0ELb1ELb1ELb0EEEvNS_16Flash_fwd_paramsE)
        /*0350*/ 	.word	0x00000070


	//----- nvinfo : EIATTR_MIN_STACK_SIZE
	.align		4
.L_152:
        /*0354*/ 	.byte	0x04, 0x12
        /*0356*/ 	.short	(.L_154 - .L_153)
	.align		4
.L_153:
        /*0358*/ 	.word	index@(_ZN5flash16flash_fwd_kernelI23Flash_fwd_kernel_traitsILi96ELi128ELi64ELi4ELb0ELb0EN7cutlass6half_tE19Flash_kernel_traitsILi96ELi128ELi64ELi4ES3_EELb1ELb1ELb0ELb1ELb0ELb0ELb0ELb0EEEvNS_16Flash_fwd_paramsE)
        /*035c*/ 	.word	0x00000070


	//----- nvinfo : EIATTR_MIN_STACK_SIZE
	.align		4
.L_154:
        /*0360*/ 	.byte	0x04, 0x12
        /*0362*/ 	.short	(.L_156 - .L_155)
	.align		4
.L_155:
        /*0364*/ 	.word	index@(_ZN5flash16flash_fwd_kernelI23Flash_fwd_kernel_traitsILi96ELi128ELi64ELi4ELb0ELb0EN7cutlass6half_tE19Flash_kernel_traitsILi96ELi128ELi64ELi4ES3_EELb1ELb1ELb0ELb0ELb0ELb0ELb0ELb1EEEvNS_16Flash_fwd_paramsE)
        /*0368*/ 	.word	0x000001f0


	//----- nvinfo : EIATTR_MIN_STACK_SIZE
	.align		4
.L_156:
        /*036c*/ 	.byte	0x04, 0x12
        /*036e*/ 	.short	(.L_158 - .L_157)
	.align		4
.L_157:
        /*0370*/ 	.word	index@(_ZN5flash16flash_fwd_kernelI23Flash_fwd_kernel_traitsILi96ELi128ELi64ELi4ELb0ELb0EN7cutlass6half_tE19Flash_kernel_traitsILi96ELi128ELi64ELi4ES3_EELb0ELb1ELb0ELb0ELb0ELb0ELb1ELb0EEEvNS_16Flash_fwd_paramsE)
        /*0374*/ 	.word	0x00000060


	//----- nvinfo : EIATTR_MIN_STACK_SIZE
	.align		4
.L_158:
        /*0378*/ 	.byte	0x04, 0x12
        /*037a*/ 	.short	(.L_160 - .L_159)
	.align		4
.L_159:
        /*037c*/ 	.word	index@(_ZN5flash16flash_fwd_kernelI23Flash_fwd_kernel_traitsILi96ELi128ELi64ELi4ELb0ELb0EN7cutlass6half_tE19Flash_kernel_traitsILi96ELi128ELi64ELi4ES3_EELb1ELb1ELb0ELb1ELb0ELb0ELb0ELb1EEEvNS_16Flash_fwd_paramsE)
        /*0380*/ 	.word	0x00000258


	//----- nvinfo : EIATTR_MIN_STACK_SIZE
	.align		4
.L_160:
        /*0384*/ 	.byte	0x04, 0x12
        /*0386*/ 	.short	(.L_162 - .L_161)
	.align		4
.L_161:
        /*0388*/ 	.word	index@(_ZN5flash16flash_fwd_kernelI23Flash_fwd_kernel_traitsILi96ELi128ELi64ELi4ELb0ELb0EN7cutlass6half_tE19Flash_kernel_traitsILi96ELi128ELi64ELi4ES3_EELb0ELb1ELb0ELb1ELb0ELb0ELb1ELb0EEEvNS_16Flash_fwd_paramsE)
        /*038c*/ 	.word	0x00000050


	//----- nvinfo : EIATTR_MIN_STACK_SIZE
	.align		4
.L_162:
        /*0390*/ 	.byte	0x04, 0x12
        /*0392*/ 	.short	(.L_164 - .L_163)
	.align		4
.L_163:
        /*0394*/ 	.word	index@(_ZN5flash16flash_fwd_kernelI23Flash_fwd_kernel_traitsILi96ELi64ELi64ELi4ELb0ELb0EN7cutlass6half_tE19Flash_kernel_traitsILi96ELi64ELi64ELi4ES3_EELb1ELb1ELb0ELb0ELb0ELb0ELb0ELb0EEEvNS_16Flash_fwd_paramsE)
        /*0398*/ 	.word	0x00000000


	//----- nvinfo : EIATTR_MIN_STACK_SIZE
	.align		4
.L_164:
        /*039c*/ 	.byte	0x04, 0x12
        /*039e*/ 	.short	(.L_166 - .L_165)
	.align		4
.L_165:
        /*03a0*/ 	.word	index@(_ZN5flash16flash_fwd_kernelI23Flash_fwd_kernel_traitsILi96ELi64ELi64ELi4ELb0ELb0EN7cutlass6half_tE19Flash_kernel_traitsILi96ELi64ELi64ELi4ES3_EELb1ELb1ELb0ELb0ELb1ELb1ELb0ELb0EEEvNS_16Flash_fwd_paramsE)
        /*03a4*/ 	.word	0x00000000


	//----- nvinfo : EIATTR_MIN_STACK_SIZE
	.align		4
.L_166:
        /*03a8*/ 	.byte	0x04, 0x12
        /*03aa*/ 	.short	(.L_168 - .L_167)
	.align		4
.L_167:
        /*03ac*/ 	.word	index@(_ZN5flash16flash_fwd_kernelI23Flash_fwd_kernel_traitsILi96ELi64ELi64ELi4ELb0ELb0EN7cutlass6half_tE19Flash_kernel_traitsILi96ELi64ELi64ELi4ES3_EELb0ELb1ELb0ELb0ELb1ELb1ELb1ELb0EEEvNS_16Flash_fwd_paramsE)
        /*03b0*/ 	.word	0x00000000


	//----- nvinfo : EIATTR_MIN_STACK_SIZE
	.align		4
.L_168:
        /*03b4*/ 	.byte	0x04, 0x12
        /*03b6*/ 	.short	(.L_170 - .L_169)
	.align		4
.L_169:
        /*03b8*/ 	.word	index@(_ZN5flash16flash_fwd_kernelI23Flash_fwd_kernel_traitsILi96ELi64ELi64ELi4ELb0ELb0EN7cutlass6half_tE19Flash_kernel_traitsILi96ELi64ELi64ELi4ES3_EELb1ELb1ELb0ELb0ELb0ELb1ELb0ELb0EEEvNS_16Flash_fwd_paramsE)
        /*03bc*/ 	.word	0x00000000


	//----- nvinfo : EIATTR_MIN_STACK_SIZE
	.align		4
.L_170:
        /*03c0*/ 	.byte	0x04, 0x12
        /*03c2*/ 	.short	(.L_172 - .L_171)
	.align		4
.L_171:
        /*03c4*/ 	.word	index@(_ZN5flash16flash_fwd_kernelI23Flash_fwd_kernel_traitsILi96ELi64ELi64ELi4ELb0ELb0EN7cutlass6half_tE19Flash_kernel_traitsILi96ELi64ELi64ELi4ES3_EELb0ELb1ELb0ELb0ELb0ELb1ELb1ELb0EEEvNS_16Flash_fwd_paramsE)
        /*03c8*/ 	.word	0x00000000


	//----- nvinfo : EIATTR_MIN_STACK_SIZE
	.align		4
.L_172:
        /*03cc*/ 	.byte	0x04, 0x12
        /*03ce*/ 	.short	(.L_174 - .L_173)
	.align		4
.L_173:
        /*03d0*/ 	.word	index@(_ZN5flash16flash_fwd_kernelI23Flash_fwd_kernel_traitsILi96ELi64ELi64ELi4ELb0ELb0EN7cutlass6half_tE19Flash_kernel_traitsILi96ELi64ELi64ELi4ES3_EELb1ELb1ELb0ELb1ELb0ELb0ELb0ELb0EEEvNS_16Flash_fwd_paramsE)
        /*03d4*/ 	.word	0x00000000


	//----- nvinfo : EIATTR_MIN_STACK_SIZE
	.align		4
.L_174:
        /*03d8*/ 	.byte	0x04, 0x12
        /*03da*/ 	.short	(.L_176 - .L_175)
	.align		4
.L_175:
        /*03dc*/ 	.word	index@(_ZN5flash16flash_fwd_kernelI23Flash_fwd_kernel_traitsILi96ELi64ELi64ELi4ELb0ELb0EN7cutlass6half_tE19Flash_kernel_traitsILi96ELi64ELi64ELi4ES3_EELb1ELb1ELb0ELb0ELb0ELb0ELb0ELb1EEEvNS_16Flash_fwd_paramsE)
        /*03e0*/ 	.word	0x00000000


	//----- nvinfo : EIATTR_MIN_STACK_SIZE
	.align		4
.L_176:
        /*03e4*/ 	.byte	0x04, 0x12
        /*03e6*/ 	.short	(.L_178 - .L_177)
	.align		4
.L_177:
        /*03e8*/ 	.word	index@(_ZN5flash16flash_fwd_kernelI23Flash_fwd_kernel_traitsILi96ELi64ELi64ELi4ELb0ELb0EN7cutlass6half_tE19Flash_kernel_traitsILi96ELi64ELi64ELi4ES3_EELb0ELb1ELb0ELb0ELb0ELb0ELb1ELb0EEEvNS_16Flash_fwd_paramsE)
        /*03ec*/ 	.word	0x00000000


	//----- nvinfo : EIATTR_MIN_STACK_SIZE
	.align		4
.L_178:
        /*03f0*/ 	.byte	0x04, 0x12
        /*03f2*/ 	.short	(.L_180 - .L_179)
	.align		4
.L_179:
        /*03f4*/ 	.word	index@(_ZN5flash16flash_fwd_kernelI23Flash_fwd_kernel_traitsILi96ELi64ELi64ELi4ELb0ELb0EN7cutlass6half_tE19Flash_kernel_traitsILi96ELi64ELi64ELi4ES3_EELb1ELb1ELb0ELb1ELb0ELb0ELb0ELb1EEEvNS_16Flash_fwd_paramsE)
        /*03f8*/ 	.word	0x00000000


	//----- nvinfo : EIATTR_MIN_STACK_SIZE
	.align		4
.L_180:
        /*03fc*/ 	.byte	0x04, 0x12
        /*03fe*/ 	.short	(.L_182 - .L_181)
	.align		4
.L_181:
        /*0400*/ 	.word	index@(_ZN5flash16flash_fwd_kernelI23Flash_fwd_kernel_traitsILi96ELi64ELi64ELi4ELb0ELb0EN7cutlass6half_tE19Flash_kernel_traitsILi96ELi64ELi64ELi4ES3_EELb0ELb1ELb0ELb1ELb0ELb0ELb1ELb0EEEvNS_16Flash_fwd_paramsE)
        /*0404*/ 	.word	0x00000000
.L_182:


//--------------------- .nv.info._ZN5flash16flash_fwd_kernelI23Flash_fwd_kernel_traitsILi96ELi128ELi64ELi4ELb0ELb0EN7cutlass6half_tE19Flash_kernel_traitsILi96ELi128ELi64ELi4ES3_EELb0ELb1ELb0ELb0ELb1ELb1ELb0ELb0EEEvNS_16Flash_fwd_paramsE --------------------------
	.section	.nv.info._ZN5flash16flash_fwd_kernelI23Flash_fwd_kernel_traitsILi96ELi128ELi64ELi4ELb0ELb0EN7cutlass6half_tE19Flash_kernel_traitsILi96ELi128ELi64ELi4ES3_EELb0ELb1ELb0ELb0ELb1ELb1ELb0ELb0EEEvNS_16Flash_fwd_paramsE,"",@"SHT_CUDA_INFO"
	.sectionflags	@""
	.align	4


	//----- nvinfo : EIATTR_CUDA_API_VERSION
	.align		4
        /*0000*/ 	.byte	0x04, 0x37
        /*0002*/ 	.short	(.L_184 - .L_183)
.L_183:
        /*0004*/ 	.word	0x00000082


	//----- nvinfo : EIATTR_SW2861232_WAR
	.align		4
.L_184:
        /*0008*/ 	.byte	0x01, 0x35
	.zero		2


	//----- nvinfo : EIATTR_PARAM_CBANK
	.align		4
        /*000c*/ 	.byte	0x04, 0x0a
        /*000e*/ 	.short	(.L_186 - .L_185)
	.align		4
.L_185:
        /*0010*/ 	.word	index@(.nv.constant0._ZN5flash16flash_fwd_kernelI23Flash_fwd_kernel_traitsILi96ELi128ELi64ELi4ELb0ELb0EN7cutlass6half_tE19Flash_kernel_traitsILi96ELi128ELi64ELi4ES3_EELb0ELb1ELb0ELb0ELb1ELb1ELb0ELb0EEEvNS_16Flash_fwd_paramsE)
        /*0014*/ 	.short	0x0160
        /*0016*/ 	.short	0x01d0


	//----- nvinfo : EIATTR_CBANK_PARAM_SIZE
	.align		4
.L_186:
        /*0018*/ 	.byte	0x03, 0x19
        /*001a*/ 	.short	0x01d0


	//----- nvinfo : EIATTR_KPARAM_INFO
	.align		4
        /*001c*/ 	.byte	0x04, 0x17
        /*001e*/ 	.short	(.L_188 - .L_187)
.L_187:
        /*0020*/ 	.word	0x00000000
        /*0024*/ 	.short	0x0000
        /*0026*/ 	.short	0x0000
        /*0028*/ 	.byte	0x00, 0xf0, 0x41, 0x07


	//----- nvinfo : EIATTR_MAXREG_COUNT
	.align		4
.L_188:
        /*002c*/ 	.byte	0x03, 0x1b
        /*002e*/ 	.short	0x00ff


	//----- nvinfo : EIATTR_NUM_BARRIERS
	.align		4
        /*0030*/ 	.byte	0x02, 0x4c
        /*0032*/ 	.byte	0x01
	.zero		1


	//----- nvinfo : EIATTR_MERCURY_ISA_VERSION
	.align		4
        /*0034*/ 	.byte	0x03, 0x5f
        /*0036*/ 	.short	0x0000


	//----- nvinfo : EIATTR_COOP_GROUP_MASK_REGIDS
	.align		4
        /*0038*/ 	.byte	0x04, 0x29
        /*003a*/ 	.short	(.L_190 - .L_189)


	//   ....[0]....
.L_189:
        /*003c*/ 	.word	0xffffffff


	//   ....[1]....
        /*0040*/ 	.word	0xffffffff


	//   ....[2]....
        /*0044*/ 	.word	0xffffffff


	//   ....[3]....
        /*0048*/ 	.word	0xffffffff


	//   ....[4]....
        /*004c*/ 	.word	0xffffffff


	//   ....[5]....
        /*0050*/ 	.word	0xffffffff


	//   ....[6]....
        /*0054*/ 	.word	0xffffffff


	//   ....[7]....
        /*0058*/ 	.word	0xffffffff


	//   ....[8]....
        /*005c*/ 	.word	0xffffffff


	//   ....[9]....
        /*0060*/ 	.word	0xffffffff


	//   ....[10]....
        /*0064*/ 	.word	0xffffffff


	//   ....[11]....
        /*0068*/ 	.word	0xffffffff


	//   ....[12]....
        /*006c*/ 	.word	0xffffffff


	//   ....[13]....
        /*0070*/ 	.word	0xffffffff


	//   ....[14]....
        /*0074*/ 	.word	0xffffffff


	//   ....[15]....
        /*0078*/ 	.word	0xffffffff


	//   ....[16]....
        /*007c*/ 	.word	0xffffffff


	//   ....[17]....
        /*0080*/ 	.word	0xffffffff


	//   ....[18]....
        /*0084*/ 	.word	0xffffffff


	//   ....[19]....
        /*0088*/ 	.word	0xffffffff


	//   ....[20]....
        /*008c*/ 	.word	0xffffffff


	//   ....[21]....
        /*0090*/ 	.word	0xffffffff


	//   ....[22]....
        /*0094*/ 	.word	0xffffffff


	//   ....[23]....
        /*0098*/ 	.word	0xffffffff


	//   ....[24]....
        /*009c*/ 	.word	0xffffffff


	//   ....[25]....
        /*00a0*/ 	.word	0xffffffff


	//   ....[26]....
        /*00a4*/ 	.word	0xffffffff


	//   ....[27]....
        /*00a8*/ 	.word	0xffffffff


	//   ....[28]....
        /*00ac*/ 	.word	0xffffffff


	//   ....[29]....
        /*00b0*/ 	.word	0xffffffff


	//   ....[30]....
        /*00b4*/ 	.word	0xffffffff


	//   ....[31]....
        /*00b8*/ 	.word	0xffffffff


	//----- nvinfo : EIATTR_COOP_GROUP_INSTR_OFFSETS
	.align		4
.L_190:
        /*00bc*/ 	.byte	0x04, 0x28
        /*00be*/ 	.short	(.L_192 - .L_191)


	//   ....[0]....
.L_191:
        /*00c0*/ 	.word	0x00002300


	//   ....[1]....
        /*00c4*/ 	.word	0x000024c0


	//   ....[2]....
        /*00c8*/ 	.word	0x00002640


	//   ....[3]....
        /*00cc*/ 	.word	0x00002820


	//   ....[4]....
        /*00d0*/ 	.word	0x00002880


	//   ....[5]....
        /*00d4*/ 	.word	0x000028a0


	//   ....[6]....
        /*00d8*/ 	.word	0x00002950


	//   ....[7]....
        /*00dc*/ 	.word	0x000029b0


	//   ....[8]....
        /*00e0*/ 	.word	0x00005540


	//   ....[9]....
        /*00e4*/ 	.word	0x00005620


	//   ....[10]....
        /*00e8*/ 	.word	0x00005650


	//   ....[11]....
        /*00ec*/ 	.word	0x00005730


	//   ....[12]....
        /*00f0*/ 	.word	0x000057e0


	//   ....[13]....
        /*00f4*/ 	.word	0x00005830


	//   ....[14]....
        /*00f8*/ 	.word	0x00005960


	//   ....[15]....
        /*00fc*/ 	.word	0x000059d0


	//   ....[16]....
        /*0100*/ 	.word	0x000085c0


	//   ....[17]....
        /*0104*/ 	.word	0x00008620


	//   ....[18]....
        /*0108*/ 	.word	0x00008670


	//   ....[19]....
        /*010c*/ 	.word	0x00008680


	//   ....[20]....
        /*0110*/ 	.word	0x000086a0


	//   ....[21]....
        /*0114*/ 	.word	0x000086d0


	//   ....[22]....
        /*0118*/ 	.word	0x000086f0


	//   ....[23]....
        /*011c*/ 	.word	0x00008710


	//   ....[24]....
        /*0120*/ 	.word	0x0000a4a0


	//   ....[25]....
        /*0124*/ 	.word	0x0000a4e0


	//   ....[26]....
        /*0128*/ 	.word	0x0000a520


	//   ....[27]....
        /*012c*/ 	.word	0x0000a550


	//   ....[28]....
        /*0130*/ 	.word	0x0000a5a0


	//   ....[29]....
        /*0134*/ 	.word	0x0000a5c0


	//   ....[30]....
        /*0138*/ 	.word	0x0000a5e0


	//   ....[31]....
        /*013c*/ 	.word	0x0000a600


	//----- nvinfo : EIATTR_EXIT_INSTR_OFFSETS
	.align		4
.L_192:
        /*0140*/ 	.byte	0x04, 0x1c
        /*0142*/ 	.short	(.L_194 - .L_193)


	//   ....[0]....
.L_193:
        /*0144*/ 	.word	0x00000160


	//   ....[1]....
        /*0148*/ 	.word	0x0000bd40


	//   ....[2]....
        /*014c*/ 	.word	0x0000c3d0


	//   ....[3]....
        /*0150*/ 	.word	0x0000c450


	//----- nvinfo : EIATTR_CTAIDZ_USED
	.align		4
.L_194:
        /*0154*/ 	.byte	0x01, 0x04
	.zero		2


	//----- nvinfo : EIATTR_CRS_STACK_SIZE
	.align		4
        /*0158*/ 	.byte	0x04, 0x1e
        /*015a*/ 	.short	(.L_196 - .L_195)
.L_195:
        /*015c*/ 	.word	0x00000000
.L_196:


//--------------------- .nv.info._ZN5flash16flash_fwd_kernelI23Flash_fwd_kernel_traitsILi96ELi128ELi64ELi4ELb0ELb0EN7cutlass6half_tE19Flash_kernel_traitsILi96ELi128ELi64ELi4ES3_EELb0ELb1ELb0ELb0ELb0ELb1ELb0ELb0EEEvNS_16Flash_fwd_paramsE --------------------------
	.section	.nv.info._ZN5flash16flash_fwd_kernelI23Flash_fwd_kernel_traitsILi96ELi128ELi64ELi4ELb0ELb0EN7cutlass6half_tE19Flash_kernel_traitsILi96ELi128ELi64ELi4ES3_EELb0ELb1ELb0ELb0ELb0ELb1ELb0ELb0EEEvNS_16Flash_fwd_paramsE,"",@"SHT_CUDA_INFO"
	.sectionflags	@""
	.align	4


	//----- nvinfo : EIATTR_CUDA_API_VERSION
	.align		4
        /*0000*/ 	.byte	0x04, 0x37
        /*0002*/ 	.short	(.L_198 - .L_197)
.L_197:
        /*0004*/ 	.word	0x00000082


	//----- nvinfo : EIATTR_SW2861232_WAR
	.align		4
.L_198:
        /*0008*/ 	.byte	0x01, 0x35
	.zero		2


	//----- nvinfo : EIATTR_PARAM_CBANK
	.align		4
        /*000c*/ 	.byte	0x04, 0x0a
        /*000e*/ 	.short	(.L_200 - .L_199)
	.align		4
.L_199:
        /*0010*/ 	.word	index@(.nv.constant0._ZN5flash16flash_fwd_kernelI23Flash_fwd_kernel_traitsILi96ELi128ELi64ELi4ELb0ELb0EN7cutlass6half_tE19Flash_kernel_traitsILi96ELi128ELi64ELi4ES3_EELb0ELb1ELb0ELb0ELb0ELb1ELb0ELb0EEEvNS_16Flash_fwd_paramsE)
        /*0014*/ 	.short	0x0160
        /*0016*/ 	.short	0x01d0


	//----- nvinfo : EIATTR_CBANK_PARAM_SIZE
	.align		4
.L_200:
        /*0018*/ 	.byte	0x03, 0x19
        /*001a*/ 	.short	0x01d0


	//----- nvinfo : EIATTR_KPARAM_INFO
	.align		4
        /*001c*/ 	.byte	0x04, 0x17
        /*001e*/ 	.short	(.L_202 - .L_201)
.L_201:
        /*0020*/ 	.word	0x00000000
        /*0024*/ 	.short	0x0000
        /*0026*/ 	.short	0x0000
        /*0028*/ 	.byte	0x00, 0xf0, 0x41, 0x07


	//----- nvinfo : EIATTR_MAXREG_COUNT
	.align		4
.L_202:
        /*002c*/ 	.byte	0x03, 0x1b
        /*002e*/ 	.short	0x00ff


	//----- nvinfo : EIATTR_NUM_BARRIERS
	.align		4
        /*0030*/ 	.byte	0x02, 0x4c
        /*0032*/ 	.byte	0x01
	.zero		1


	//----- nvinfo : EIATTR_ANNOTATIONS
	.align		4
        /*0034*/ 	.byte	0x04, 0x55
        /*0036*/ 	.short	(.L_204 - .L_203)


	//   ....[0]....
.L_203:
        /*0038*/ 	.word	0x00000001
        /*003c*/ 	.byte	0x70, 0x84, 0x00, 0x00, 0x01, 0x00, 0x00, 0x00, 0xe0, 0x90, 0x00, 0x00


	//----- nvinfo : EIATTR_MERCURY_ISA_VERSION
	.align		4
.L_204:
        /*0048*/ 	.byte	0x03, 0x5f
        /*004a*/ 	.short	0x0000


	//----- nvinfo : EIATTR_COOP_GROUP_MASK_REGIDS
	.align		4
        /*004c*/ 	.byte	0x04, 0x29
        /*004e*/ 	.short	(.L_206 - .L_205)


	//   ....[0]....
.L_205:
        /*0050*/ 	.word	0xffffffff


	//   ....[1]....
        /*0054*/ 	.word	0xffffffff


	//   ....[2]....
        /*0058*/ 	.word	0xffffffff


	//   ....[3]....
        /*005c*/ 	.word	0xffffffff


	//   ....[4]....
        /*0060*/ 	.word	0xffffffff


	//   ....[5]....
        /*0064*/ 	.word	0xffffffff


	//   ....[6]....
        /*0068*/ 	.word	0xffffffff


	//   ....[7]....
        /*006c*/ 	.word	0xffffffff


	//   ....[8]....
        /*0070*/ 	.word	0xffffffff


	//   ....[9]....
        /*0074*/ 	.word	0xffffffff


	//   ....[10]....
        /*0078*/ 	.word	0xffffffff


	//   ....[11]....
        /*007c*/ 	.word	0xffffffff


	//   ....[12]....
        /*0080*/ 	.word	0xffffffff


	//   ....[13]....
        /*0084*/ 	.word	0xffffffff


	//   ....[14]....
        /*0088*/ 	.word	0xffffffff


	//   ....[15]....
        /*008c*/ 	.word	0xffffffff


	//   ....[16]....
        /*0090*/ 	.word	0xffffffff


	//   ....[17]....
        /*0094*/ 	.word	0xffffffff


	//   ....[18]....
        /*0098*/ 	.word	0xffffffff


	//   ....[19]....
        /*009c*/ 	.word	0xffffffff


	//   ....[20]....
        /*00a0*/ 	.word	0xffffffff


	//   ....[21]....
        /*00a4*/ 	.word	0xffffffff


	//   ....[22]....
        /*00a8*/ 	.word	0xffffffff


	//   ....[23]....
        /*00ac*/ 	.word	0xffffffff


	//   ....[24]....
        /*00b0*/ 	.word	0xffffffff


	//   ....[25]....
        /*00b4*/ 	.word	0xffffffff


	//   ....[26]....
        /*00b8*/ 	.word	0xffffffff


	//   ....[27]....
        /*00bc*/ 	.word	0xffffffff


	//   ....[28]....
        /*00c0*/ 	.word	0xffffffff


	//   ....[29]....
        /*00c4*/ 	.word	0xffffffff


	//   ....[30]....
        /*00c8*/ 	.word	0xffffffff


	//   ....[31]....
        /*00cc*/ 	.word	0xffffffff


	//   ....[32]....
        /*00d0*/ 	.word	0xffffffff


	//   ....[33]....
        /*00d4*/ 	.word	0xffffffff


	//   ....[34]....
        /*00d8*/ 	.word	0xffffffff


	//   ....[35]....
        /*00dc*/ 	.word	0xffffffff


	//   ....[36]....
        /*00e0*/ 	.word	0xffffffff


	//   ....[37]....
        /*00e4*/ 	.word	0xffffffff


	//   ....[38]....
        /*00e8*/ 	.word	0xffffffff


	//   ....[39]....
        /*00ec*/ 	.word	0xffffffff


	//----- nvinfo : EIATTR_COOP_GROUP_INSTR_OFFSETS
	.align		4
.L_206:
        /*00f0*/ 	.byte	0x04, 0x28
        /*00f2*/ 	.short	(.L_208 - .L_207)


	//   ....[0]....
.L_207:
        /*00f4*/ 	.word	0x00002c20


	//   ....[1]....
        /*00f8*/ 	.word	0x00002d00


	//   ....[2]....
        /*00fc*/ 	.word	0x00002d30


	//   ....[3]....
        /*0100*/ 	.word	0x00002e10


	//   ....[4]....
        /*0104*/ 	.word	0x00002e50


	//   ....[5]....
        /*0108*/ 	.word	0x00002f10


	//   ....[6]....
        /*010c*/ 	.word	0x00002fb0


	//   ....[7]....
        /*0110*/ 	.word	0x000030a0


	//   ....[8]....
        /*0114*/ 	.word	0x00005bf0


	//   ....[9]....
        /*0118*/ 	.word	0x00005c70


	//   ....[10]....
        /*011c*/ 	.word	0x00005d00


	//   ....[11]....
        /*0120*/ 	.word	0x00005d90


	//   ....[12]....
        /*0124*/ 	.word	0x00005e70


	//   ....[13]....
        /*0128*/ 	.word	0x00005ed0


	//   ....[14]....
        /*012c*/ 	.word	0x00006010


	//   ....[15]....
        /*0130*/ 	.word	0x00006060


	//   ....[16]....
        /*0134*/ 	.word	0x00009320


	//   ....[17]....
        /*0138*/ 	.word	0x000093b0


	//   ....[18]....
        /*013c*/ 	.word	0x000093d0


	//   ....[19]....
        /*0140*/ 	.word	0x00009420


	//   ....[20]....
        /*0144*/ 	.word	0x00009540


	//   ....[21]....
        /*0148*/ 	.word	0x000096c0


	//   ....[22]....
        /*014c*/ 	.word	0x00009e90


	//   ....[23]....
        /*0150*/ 	.word	0x00009f80


	//   ....[24]....
        /*0154*/ 	.word	0x0000c310


	//   ....[25]....
        /*0158*/ 	.word	0x0000c370


	//   ....[26]....
        /*015c*/ 	.word	0x0000c3c0


	//   ....[27]....
        /*0160*/ 	.word	0x0000c3d0


	//   ....[28]....
        /*0164*/ 	.word	0x0000c3f0


	//   ....[29]....
        /*0168*/ 	.word	0x0000c420


	//   ....[30]....
        /*016c*/ 	.word	0x0000c440


	//   ....[31]....
        /*0170*/ 	.word	0x0000c460


	//   ....[32]....
        /*0174*/ 	.word	0x0000e200


	//   ....[33]....
        /*0178*/ 	.word	0x0000e240


	//   ....[34]....
        /*017c*/ 	.word	0x0000e260


	//   ....[35]....
        /*0180*/ 	.word	0x0000e270


	//   ....[36]....
        /*0184*/ 	.word	0x0000e2b0


	//   ....[37]....
        /*0188*/ 	.word	0x0000e2d0


	//   ....[38]....
        /*018c*/ 	.word	0x0000e300


	//   ....[39]....
        /*0190*/ 	.word	0x0000e310


	//----- nvinfo : EIATTR_EXIT_INSTR_OFFSETS
	.align		4
.L_208:
        /*0194*/ 	.byte	0x04, 0x1c
        /*0196*/ 	.short	(.L_210 - .L_209)


	//   ....[0]....
.L_209:
        /*0198*/ 	.word	0x000002e0


	//   ....[1]....
        /*019c*/ 	.word	0x0000fc20


	//   ....[2]....
        /*01a0*/ 	.word	0x0000fcf0


	//   ....[3]....
        /*01a4*/ 	.word	0x00010610


	//   ....[4]....
        /*01a8*/ 	.word	0x00010690


	//----- nvinfo : EIATTR_CTAIDZ_USED
	.align		4
.L_210:
        /*01ac*/ 	.byte	0x01, 0x04
	.zero		2


	//----- nvinfo : EIATTR_CRS_STACK_SIZE
	.align		4
        /*01b0*/ 	.byte	0x04, 0x1e
        /*01b2*/ 	.short	(.L_212 - .L_211)
.L_211:
        /*01b4*/ 	.word	0x00000000
.L_212:


//--------------------- .nv.info._ZN5flash16flash_fwd_kernelI23Flash_fwd_kernel_traitsILi96ELi128ELi64ELi4ELb0ELb0EN7cutlass6half_tE19Flash_kernel_traitsILi96ELi128ELi64ELi4ES3_EELb0ELb1ELb0ELb0ELb0ELb0ELb0ELb0EEEvNS_16Flash_fwd_paramsE --------------------------
	.section	.nv.info._ZN5flash16flash_fwd_kernelI23Flash_fwd_kernel_traitsILi96ELi128ELi64ELi4ELb0ELb0EN7cutlass6half_tE19Flash_kernel_traitsILi96ELi128ELi64ELi4ES3_EELb0ELb1ELb0ELb0ELb0ELb0ELb0ELb0EEEvNS_16Flash_fwd_paramsE,"",@"SHT_CUDA_INFO"
	.sectionflags	@""
	.align	4


	//----- nvinfo : EIATTR_CUDA_API_VERSION
	.align		4
        /*0000*/ 	.byte	0x04, 0x37
        /*0002*/ 	.short	(.L_214 - .L_213)
.L_213:
        /*0004*/ 	.word	0x00000082


	//----- nvinfo : EIATTR_SW2861232_WAR
	.align		4
.L_214:
        /*0008*/ 	.byte	0x01, 0x35
	.zero		2


	//----- nvinfo : EIATTR_PARAM_CBANK
	.align		4
        /*000c*/ 	.byte	0x04, 0x0a
        /*000e*/ 	.short	(.L_216 - .L_215)
	.align		4
.L_215:
        /*0010*/ 	.word	index@(.nv.constant0._ZN5flash16flash_fwd_kernelI23Flash_fwd_kernel_traitsILi96ELi128ELi64ELi4ELb0ELb0EN7cutlass6half_tE19Flash_kernel_traitsILi96ELi128ELi64ELi4ES3_EELb0ELb1ELb0ELb0ELb0ELb0ELb0ELb0EEEvNS_16Flash_fwd_paramsE)
        /*0014*/ 	.short	0x0160
        /*0016*/ 	.short	0x01d0


	//----- nvinfo : EIATTR_CBANK_PARAM_SIZE
	.align		4
.L_216:
        /*0018*/ 	.byte	0x03, 0x19
        /*001a*/ 	.short	0x01d0


	//----- nvinfo : EIATTR_KPARAM_INFO
	.align		4
        /*001c*/ 	.byte	0x04, 0x17
        /*001e*/ 	.short	(.L_218 - .L_217)
.L_217:
        /*0020*/ 	.word	0x00000000
        /*0024*/ 	.short	0x0000
        /*0026*/ 	.short	0x0000
        /*0028*/ 	.byte	0x00, 0xf0, 0x41, 0x07


	//----- nvinfo : EIATTR_MAXREG_COUNT
	.align		4
.L_218:
        /*002c*/ 	.byte	0x03, 0x1b
        /*002e*/ 	.short	0x00ff


	//----- nvinfo : EIATTR_NUM_BARRIERS
	.align		4
        /*0030*/ 	.byte	0x02, 0x4c
        /*0032*/ 	.byte	0x01
	.zero		1


	//----- nvinfo : EIATTR_MERCURY_ISA_VERSION
	.align		4
        /*0034*/ 	.byte	0x03, 0x5f
        /*0036*/ 	.short	0x0000


	//----- nvinfo : EIATTR_COOP_GROUP_MASK_REGIDS
	.align		4
        /*0038*/ 	.byte	0x04, 0x29
        /*003a*/ 	.short	(.L_220 - .L_219)


	//   ....[0]....
.L_219:
        /*003c*/ 	.word	0xffffffff


	//   ....[1]....
        /*0040*/ 	.word	0xffffffff


	//   ....[2]....
        /*0044*/ 	.word	0xffffffff


	//   ....[3]....
        /*0048*/ 	.word	0xffffffff


	//   ....[4]....
        /*004c*/ 	.word	0xffffffff


	//   ....[5]....
        /*0050*/ 	.word	0xffffffff


	//   ....[6]....
        /*0054*/ 	.word	0xffffffff


	//   ....[7]....
        /*0058*/ 	.word	0xffffffff


	//   ....[8]....
        /*005c*/ 	.word	0xffffffff


	//   ....[9]....
        /*0060*/ 	.word	0xffffffff


	//   ....[10]....
        /*0064*/ 	.word	0xffffffff


	//   ....[11]....
        /*0068*/ 	.word	0xffffffff


	//   ....[12]....
        /*006c*/ 	.word	0xffffffff


	//   ....[13]....
        /*0070*/ 	.word	0xffffffff


	//   ....[14]....
        /*0074*/ 	.word	0xffffffff


	//   ....[15]....
        /*0078*/ 	.word	0xffffffff


	//   ....[16]....
        /*007c*/ 	.word	0xffffffff


	//   ....[17]....
        /*0080*/ 	.word	0xffffffff


	//   ....[18]....
        /*0084*/ 	.word	0xffffffff


	//   ....[19]....
        /*0088*/ 	.word	0xffffffff


	//   ....[20]....
        /*008c*/ 	.word	0xffffffff


	//   ....[21]....
        /*0090*/ 	.word	0xffffffff


	//   ....[22]....
        /*0094*/ 	.word	0xffffffff


	//   ....[23]....
        /*0098*/ 	.word	0xffffffff


	//   ....[24]....
        /*009c*/ 	.word	0xffffffff


	//   ....[25]....
        /*00a0*/ 	.word	0xffffffff


	//   ....[26]....
        /*00a4*/ 	.word	0xffffffff


	//   ....[27]....
        /*00a8*/ 	.word	0xffffffff


	//   ....[28]....
        /*00ac*/ 	.word	0xffffffff


	//   ....[29]....
        /*00b0*/ 	.word	0xffffffff


	//   ....[30]....
        /*00b4*/ 	.word	0xffffffff


	//   ....[31]....
        /*00b8*/ 	.word	0xffffffff


	//   ....[32]....
        /*00bc*/ 	.word	0xffffffff


	//   ....[33]....
        /*00c0*/ 	.word	0xffffffff


	//   ....[34]....
        /*00c4*/ 	.word	0xffffffff


	//   ....[35]....
        /*00c8*/ 	.word	0xffffffff


	//   ....[36]....
        /*00cc*/ 	.word	0xffffffff


	//   ....[37]....
        /*00d0*/ 	.word	0xffffffff


	//   ....[38]....
        /*00d4*/ 	.word	0xffffffff


	//   ....[39]....
        /*00d8*/ 	.word	0xffffffff


	//----- nvinfo : EIATTR_COOP_GROUP_INSTR_OFFSETS
	.align		4
.L_220:
        /*00dc*/ 	.byte	0x04, 0x28
        /*00de*/ 	.short	(.L_222 - .L_221)


	//   ....[0]....
.L_221:
        /*00e0*/ 	.word	0x00003d60


	//   ....[1]....
        /*00e4*/ 	.word	0x00003e40


	//   ....[2]....
        /*00e8*/ 	.word	0x00003e70


	//   ....[3]....
        /*00ec*/ 	.word	0x00003f50


	//   ....[4]....
        /*00f0*/ 	.word	0x00003f90


	//   ....[5]....
        /*00f4*/ 	.word	0x00004050


	//   ....[6]....
        /*00f8*/ 	.word	0x000040e0


	//   ....[7]....
        /*00fc*/ 	.word	0x000041f0


	//   ....[8]....
        /*0100*/ 	.word	0x000071b0


	//   ....[9]....
        /*0104*/ 	.word	0x00007270


	//   ....[10]....
        /*0108*/ 	.word	0x000072c0


	//   ....[11]....
        /*010c*/ 	.word	0x000073b0


	//   ....[12]....
        /*0110*/ 	.word	0x00007460


	//   ....[13]....
        /*0114*/ 	.word	0x000074c0


	//   ....[14]....
        /*0118*/ 	.word	0x000075d0


	//   ....[15]....
        /*011c*/ 	.word	0x00007630


	//   ....[16]....
        /*0120*/ 	.word	0x0000ae10


	//   ....[17]....
        /*0124*/ 	.word	0x0000aeb0


	//   ....[18]....
        /*0128*/ 	.word	0x0000afc0


	//   ....[19]....
        /*012c*/ 	.word	0x0000aff0


	//   ....[20]....
        /*0130*/ 	.word	0x0000b060


	//   ....[21]....
        /*0134*/ 	.word	0x0000b080


	//   ....[22]....
        /*0138*/ 	.word	0x0000b180


	//   ....[23]....
        /*013c*/ 	.word	0x0000b1e0


	//   ....[24]....
        /*0140*/ 	.word	0x0000e220


	//   ....[25]....
        /*0144*/ 	.word	0x0000e280


	//   ....[26]....
        /*0148*/ 	.word	0x0000e2c0


	//   ....[27]....
        /*014c*/ 	.word	0x0000e2d0


	//   ....[28]....
        /*0150*/ 	.word	0x0000e2f0


	//   ....[29]....
        /*0154*/ 	.word	0x0000e320


	//   ....[30]....
        /*0158*/ 	.word	0x0000e340


	//   ....[31]....
        /*015c*/ 	.word	0x0000e360


	//   ....[32]....
        /*0160*/ 	.word	0x000100e0


	//   ....[33]....
        /*0164*/ 	.word	0x00010120


	//   ....[34]....
        /*0168*/ 	.word	0x00010150


	//   ....[35]....
        /*016c*/ 	.word	0x000101f0


	//   ....[36]....
        /*0170*/ 	.word	0x00010230


	//   ....[37]....
        /*0174*/ 	.word	0x00010260


	//   ....[38]....
        /*0178*/ 	.word	0x00010290


	//   ....[39]....
        /*017c*/ 	.word	0x00010340


	//----- nvinfo : EIATTR_EXIT_INSTR_OFFSETS
	.align		4
.L_222:
        /*0180*/ 	.byte	0x04, 0x1c
        /*0182*/ 	.short	(.L_224 - .L_223)


	//   ....[0]....
.L_223:
        /*0184*/ 	.word	0x000004c0


	//   ....[1]....
        /*0188*/ 	.word	0x00011c80


	//   ....[2]....
        /*018c*/ 	.word	0x00011d70


	//   ....[3]....
        /*0190*/ 	.word	0x00011d90


	//   ....[4]....
        /*0194*/ 	.word	0x00012810


	//   ....[5]....
        /*0198*/ 	.word	0x00012890


	//----- nvinfo : EIATTR_CTAIDZ_USED
	.align		4
.L_224:
        /*019c*/ 	.byte	0x01, 0x04
	.zero		2


	//----- nvinfo : EIATTR_CRS_STACK_SIZE
	.align		4
        /*01a0*/ 	.byte	0x04, 0x1e
        /*01a2*/ 	.short	(.L_226 - .L_225)
.L_225:
        /*01a4*/ 	.word	0x00000000
.L_226:


//--------------------- .nv.info._ZN5flash16flash_fwd_kernelI23Flash_fwd_kernel_traitsILi96ELi128ELi64ELi4ELb0ELb0EN7cutlass6half_tE19Flash_kernel_traitsILi96ELi128ELi64ELi4ES3_EELb0ELb1ELb0ELb1ELb0ELb0ELb0ELb0EEEvNS_16Flash_fwd_paramsE --------------------------
	.section	.nv.info._ZN5flash16flash_fwd_kernelI23Flash_fwd_kernel_traitsILi96ELi128ELi64ELi4ELb0ELb0EN7cutlass6half_tE19Flash_kernel_traitsILi96ELi128ELi64ELi4ES3_EELb0ELb1ELb0ELb1ELb0ELb0ELb0ELb0EEEvNS_16Flash_fwd_paramsE,"",@"SHT_CUDA_INFO"
	.sectionflags	@""
	.align	4


	//----- nvinfo : EIATTR_CUDA_API_VERSION
	.align		4
        /*0000*/ 	.byte	0x04, 0x37
        /*0002*/ 	.short	(.L_228 - .L_227)
.L_227:
        /*0004*/ 	.word	0x00000082


	//----- nvinfo : EIATTR_SW2861232_WAR
	.align		4
.L_228:
        /*0008*/ 	.byte	0x01, 0x35
	.zero		2


	//----- nvinfo : EIATTR_PARAM_CBANK
	.align		4
        /*000c*/ 	.byte	0x04, 0x0a
        /*000e*/ 	.short	(.L_230 - .L_229)
	.align		4
.L_229:
        /*0010*/ 	.word	index@(.nv.constant0._ZN5flash16flash_fwd_kernelI23Flash_fwd_kernel_traitsILi96ELi128ELi64ELi4ELb0ELb0EN7cutlass6half_tE19Flash_kernel_traitsILi96ELi128ELi64ELi4ES3_EELb0ELb1ELb0ELb1ELb0ELb0ELb0ELb0EEEvNS_16Flash_fwd_paramsE)
        /*0014*/ 	.short	0x0160
        /*0016*/ 	.short	0x01d0


	//----- nvinfo : EIATTR_CBANK_PARAM_SIZE
	.align		4
.L_230:
        /*0018*/ 	.byte	0x03, 0x19
        /*001a*/ 	.short	0x01d0


	//----- nvinfo : EIATTR_KPARAM_INFO
	.align		4
        /*001c*/ 	.byte	0x04, 0x17
        /*001e*/ 	.short	(.L_232 - .L_231)
.L_231:
        /*0020*/ 	.word	0x00000000
        /*0024*/ 	.short	0x0000
        /*0026*/ 	.short	0x0000
        /*0028*/ 	.byte	0x00, 0xf0, 0x41, 0x07


	//----- nvinfo : EIATTR_MAXREG_COUNT
	.align		4
.L_232:
        /*002c*/ 	.byte	0x03, 0x1b
        /*002e*/ 	.short	0x00ff


	//----- nvinfo : EIATTR_NUM_BARRIERS
	.align		4
        /*0030*/ 	.byte	0x02, 0x4c
        /*0032*/ 	.byte	0x01
	.zero		1


	//----- nvinfo : EIATTR_MERCURY_ISA_VERSION
	.align		4
        /*0034*/ 	.byte	0x03, 0x5f
        /*0036*/ 	.short	0x0000


	//----- nvinfo : EIATTR_COOP_GROUP_MASK_REGIDS
	.align		4
        /*0038*/ 	.byte	0x04, 0x29
        /*003a*/ 	.short	(.L_234 - .L_233)


	//   ....[0]....
.L_233:
        /*003c*/ 	.word	0xffffffff


	//   ....[1]....
        /*0040*/ 	.word	0xffffffff


	//   ....[2]....
        /*0044*/ 	.word	0xffffffff


	//   ....[3]....
        /*0048*/ 	.word	0xffffffff


	//   ....[4]....
        /*004c*/ 	.word	0xffffffff


	//   ....[5]....
        /*0050*/ 	.word	0xffffffff


	//   ....[6]....
        /*0054*/ 	.word	0xffffffff


	//   ....[7]....
        /*0058*/ 	.word	0xffffffff


	//   ....[8]....
        /*005c*/ 	.word	0xffffffff


	//   ....[9]....
        /*0060*/ 	.word	0xffffffff


	//   ....[10]....
        /*0064*/ 	.word	0xffffffff


	//   ....[11]....
        /*0068*/ 	.word	0xffffffff


	//   ....[12]....
        /*006c*/ 	.word	0xffffffff


	//   ....[13]....
        /*0070*/ 	.word	0xffffffff


	//   ....[14]....
        /*0074*/ 	.word	0xffffffff


	//   ....[15]....
        /*0078*/ 	.word	0xffffffff


	//   ....[16]....
        /*007c*/ 	.word	0xffffffff


	//   ....[17]....
        /*0080*/ 	.word	0xffffffff


	//   ....[18]....
        /*0084*/ 	.word	0xffffffff


	//   ....[19]....
        /*0088*/ 	.word	0xffffffff


	//   ....[20]....
        /*008c*/ 	.word	0xffffffff


	//   ....[21]....
        /*0090*/ 	.word	0xffffffff


	//   ....[22]....
        /*0094*/ 	.word	0xffffffff


	//   ....[23]....
        /*0098*/ 	.word	0xffffffff


	//   ....[24]....
        /*009c*/ 	.word	0xffffffff


	//   ....[25]....
        /*00a0*/ 	.word	0xffffffff


	//   ....[26]....
        /*00a4*/ 	.word	0xffffffff


	//   ....[27]....
        /*00a8*/ 	.word	0xffffffff


	//   ....[28]....
        /*00ac*/ 	.word	0xffffffff


	//   ....[29]....
        /*00b0*/ 	.word	0xffffffff


	//   ....[30]....
        /*00b4*/ 	.word	0xffffffff


	//   ....[31]....
        /*00b8*/ 	.word	0xffffffff


	//   ....[32]....
        /*00bc*/ 	.word	0xffffffff


	//   ....[33]....
        /*00c0*/ 	.word	0xffffffff


	//   ....[34]....
        /*00c4*/ 	.word	0xffffffff


	//   ....[35]....
        /*00c8*/ 	.word	0xffffffff


	//   ....[36]....
        /*00cc*/ 	.word	0xffffffff


	//   ....[37]....
        /*00d0*/ 	.word	0xffffffff


	//   ....[38]....
        /*00d4*/ 	.word	0xffffffff


	//   ....[39]....
        /*00d8*/ 	.word	0xffffffff


	//----- nvinfo : EIATTR_COOP_GROUP_INSTR_OFFSETS
	.align		4
.L_234:
        /*00dc*/ 	.byte	0x04, 0x28
        /*00de*/ 	.short	(.L_236 - .L_235)


	//   ....[0]....
.L_235:
        /*00e0*/ 	.word	0x00004420


	//   ....[1]....
        /*00e4*/ 	.word	0x00004500


	//   ....[2]....
        /*00e8*/ 	.word	0x00004530


	//   ....[3]....
        /*00ec*/ 	.word	0x000045f0


	//   ....[4]....
        /*00f0*/ 	.word	0x00004620


	//   ....[5]....
        /*00f4*/ 	.word	0x00004730


	//   ....[6]....
        /*00f8*/ 	.word	0x00004760


	//   ....[7]....
        /*00fc*/ 	.word	0x00004910


	//   ....[8]....
        /*0100*/ 	.word	0x00007da0


	//   ....[9]....
        /*0104*/ 	.word	0x00007e50


	//   ....[10]....
        /*0108*/ 	.word	0x00007ef0


	//   ....[11]....
        /*010c*/ 	.word	0x00007f70


	//   ....[12]....
        /*0110*/ 	.word	0x00008000


	//   ....[13]....
        /*0114*/ 	.word	0x00008070


	//   ....[14]....
        /*0118*/ 	.word	0x00008160


	//   ....[15]....
        /*011c*/ 	.word	0x000081d0


	//   ....[16]....
        /*0120*/ 	.word	0x0000beb0


	//   ....[17]....
        /*0124*/ 	.word	0x0000bf90


	//   ....[18]....
        /*0128*/ 	.word	0x0000bfc0


	//   ....[19]....
        /*012c*/ 	.word	0x0000c0c0


	//   ....[20]....
        /*0130*/ 	.word	0x0000c120


	//   ....[21]....
        /*0134*/ 	.word	0x0000c1a0


	//   ....[22]....
        /*0138*/ 	.word	0x0000c250


	//   ....[23]....
        /*013c*/ 	.word	0x0000c300


	//   ....[24]....
        /*0140*/ 	.word	0x0000f8c0


	//   ....[25]....
        /*0144*/ 	.word	0x0000f920


	//   ....[26]....
        /*0148*/ 	.word	0x0000f950


	//   ....[27]....
        /*014c*/ 	.word	0x0000f970


	//   ....[28]....
        /*0150*/ 	.word	0x0000f990


	//   ....[29]....
        /*0154*/ 	.word	0x0000f9b0


	//   ....[30]....
        /*0158*/ 	.word	0x0000f9d0


	//   ....[31]....
        /*015c*/ 	.word	0x0000f9e0


	//   ....[32]....
        /*0160*/ 	.word	0x00011780


	//   ....[33]....
        /*0164*/ 	.word	0x000117c0


	//   ....[34]....
        /*0168*/ 	.word	0x00011800


	//   ....[35]....
        /*016c*/ 	.word	0x00011840


	//   ....[36]....
        /*0170*/ 	.word	0x000118d0


	//   ....[37]....
        /*0174*/ 	.word	0x00011900


	//   ....[38]....
        /*0178*/ 	.word	0x00011960


	//   ....[39]....
        /*017c*/ 	.word	0x00011990


	//----- nvinfo : EIATTR_EXIT_INSTR_OFFSETS
	.align		4
.L_236:
        /*0180*/ 	.byte	0x04, 0x1c
        /*0182*/ 	.short	(.L_238 - .L_237)


	//   ....[0]....
.L_237:
        /*0184*/ 	.word	0x000004c0


	//   ....[1]....
        /*0188*/ 	.word	0x000133a0


	//   ....[2]....
        /*018c*/ 	.word	0x000134a0


	//   ....[3]....
        /*0190*/ 	.word	0x000134c0


	//   ....[4]....
        /*0194*/ 	.word	0x00013f30


	//   ....[5]....
        /*0198*/ 	.word	0x00013fb0


	//----- nvinfo : EIATTR_CTAIDZ_USED
	.align		4
.L_238:
        /*019c*/ 	.byte	0x01, 0x04
	.zero		2


	//----- nvinfo : EIATTR_CRS_STACK_SIZE
	.align		4
        /*01a0*/ 	.byte	0x04, 0x1e
        /*01a2*/ 	.short	(.L_240 - .L_239)
.L_239:
        /*01a4*/ 	.word	0x00000000
.L_240:


//--------------------- .nv.info._ZN5flash16flash_fwd_kernelI23Flash_fwd_kernel_traitsILi96ELi64ELi64ELi4ELb0ELb0EN7cutlass6half_tE19Flash_kernel_traitsILi96ELi64ELi64ELi4ES3_EELb0ELb1ELb0ELb0ELb1ELb1ELb0ELb0EEEvNS_16Flash_fwd_paramsE --------------------------
	.section	.nv.info._ZN5flash16flash_fwd_kernelI23Flash_fwd_kernel_traitsILi96ELi64ELi64ELi4ELb0ELb0EN7cutlass6half_tE19Flash_kernel_traitsILi96ELi64ELi64ELi4ES3_EELb0ELb1ELb0ELb0ELb1ELb1ELb0ELb0EEEvNS_16Flash_fwd_paramsE,"",@"SHT_CUDA_INFO"
	.sectionflags	@""
	.align	4


	//----- nvinfo : EIATTR_CUDA_API_VERSION
	.align		4
        /*0000*/ 	.byte	0x04, 0x37
        /*0002*/ 	.short	(.L_242 - .L_241)
.L_241:
        /*0004*/ 	.word	0x00000082


	//----- nvinfo : EIATTR_SW2861232_WAR
	.align		4
.L_242:
        /*0008*/ 	.byte	0x01, 0x35
	.zero		2


	//----- nvinfo : EIATTR_PARAM_CBANK
	.align		4
        /*000c*/ 	.byte	0x04, 0x0a
        /*000e*/ 	.short	(.L_244 - .L_243)
	.align		4
.L_243:
        /*0010*/ 	.word	index@(.nv.constant0._ZN5flash16flash_fwd_kernelI23Flash_fwd_kernel_traitsILi96ELi64ELi64ELi4ELb0ELb0EN7cutlass6half_tE19Flash_kernel_traitsILi96ELi64ELi64ELi4ES3_EELb0ELb1ELb0ELb0ELb1ELb1ELb0ELb0EEEvNS_16Flash_fwd_paramsE)
        /*0014*/ 	.short	0x0160
        /*0016*/ 	.short	0x01d0


	//----- nvinfo : EIATTR_CBANK_PARAM_SIZE
	.align		4
.L_244:
        /*0018*/ 	.byte	0x03, 0x19
        /*001a*/ 	.short	0x01d0


	//----- nvinfo : EIATTR_KPARAM_INFO
	.align		4
        /*001c*/ 	.byte	0x04, 0x17
        /*001e*/ 	.short	(.L_246 - .L_245)
.L_245:
        /*0020*/ 	.word	0x00000000
        /*0024*/ 	.short	0x0000
        /*0026*/ 	.short	0x0000
        /*0028*/ 	.byte	0x00, 0xf0, 0x41, 0x07


	//----- nvinfo : EIATTR_MAXREG_COUNT
	.align		4
.L_246:
        /*002c*/ 	.byte	0x03, 0x1b
        /*002e*/ 	.short	0x00ff


	//----- nvinfo : EIATTR_NUM_BARRIERS
	.align		4
        /*0030*/ 	.byte	0x02, 0x4c
        /*0032*/ 	.byte	0x01
	.zero		1


	//----- nvinfo : EIATTR_MERCURY_ISA_VERSION
	.align		4
        /*0034*/ 	.byte	0x03, 0x5f
        /*0036*/ 	.short	0x0000


	//----- nvinfo : EIATTR_COOP_GROUP_MASK_REGIDS
	.align		4
        /*0038*/ 	.byte	0x04, 0x29
        /*003a*/ 	.short	(.L_248 - .L_247)


	//   ....[0]....
.L_247:
        /*003c*/ 	.word	0xffffffff


	//   ....[1]....
        /*0040*/ 	.word	0xffffffff


	//   ....[2]....
        /*0044*/ 	.word	0xffffffff


	//   ....[3]....
        /*0048*/ 	.word	0xffffffff


	//   ....[4]....
        /*004c*/ 	.word	0xffffffff


	//   ....[5]....
        /*0050*/ 	.word	0xffffffff


	//   ....[6]....
        /*0054*/ 	.word	0xffffffff


	//   ....[7]....
        /*0058*/ 	.word	0xffffffff


	//   ....[8]....
        /*005c*/ 	.word	0xffffffff


	//   ....[9]....
        /*0060*/ 	.word	0xffffffff


	//   ....[10]....
        /*0064*/ 	.word	0xffffffff


	//   ....[11]....
        /*0068*/ 	.word	0xffffffff


	//----- nvinfo : EIATTR_COOP_GROUP_INSTR_OFFSETS
	.align		4
.L_248:
        /*006c*/ 	.byte	0x04, 0x28
        /*006e*/ 	.short	(.L_250 - .L_249)


	//   ....[0]....
.L_249:
        /*0070*/ 	.word	0x00001d80


	//   ....[1]....
        /*0074*/ 	.word	0x00001da0


	//   ....[2]....
        /*0078*/ 	.word	0x00001e00


	//   ....[3]....
        /*007c*/ 	.word	0x00001e10


	//   ....[4]....
        /*0080*/ 	.word	0x00003460


	//   ....[5]....
        /*0084*/ 	.word	0x00003470


	//   ....[6]....
        /*0088*/ 	.word	0x000034a0


	//   ....[7]....
        /*008c*/ 	.word	0x000034b0


	//   ....[8]....
        /*0090*/ 	.word	0x00004430


	//   ....[9]....
        /*0094*/ 	.word	0x00004470


	//   ....[10]....
        /*0098*/ 	.word	0x000044e0


	//   ....[11]....
        /*009c*/ 	.word	0x00004500


	//----- nvinfo : EIATTR_EXIT_INSTR_OFFSETS
	.align		4
.L_250:
        /*00a0*/ 	.byte	0x04, 0x1c
        /*00a2*/ 	.short	(.L_252 - .L_251)


	//   ....[0]....
.L_251:
        /*00a4*/ 	.word	0x00000160


	//   ....[1]....
        /*00a8*/ 	.word	0x00005300


	//   ....[2]....
        /*00ac*/ 	.word	0x000057b0


	//   ....[3]....
        /*00b0*/ 	.word	0x00005830


	//----- nvinfo : EIATTR_CTAIDZ_USED
	.align		4
.L_252:
        /*00b4*/ 	.byte	0x01, 0x04
	.zero		2


	//----- nvinfo : EIATTR_CRS_STACK_SIZE
	.align		4
        /*00b8*/ 	.byte	0x04, 0x1e
        /*00ba*/ 	.short	(.L_254 - .L_253)
.L_253:
        /*00bc*/ 	.word	0x00000000
.L_254:


//--------------------- .nv.info._ZN5flash16flash_fwd_kernelI23Flash_fwd_kernel_traitsILi96ELi64ELi64ELi4ELb0ELb0EN7cutlass6half_tE19Flash_kernel_traitsILi96ELi64ELi64ELi4ES3_EELb0ELb1ELb0ELb0ELb0ELb1ELb0ELb0EEEvNS_16Flash_fwd_paramsE --------------------------
	.section	.nv.info._ZN5flash16flash_fwd_kernelI23Flash_fwd_kernel_traitsILi96ELi64ELi64ELi4ELb0ELb0EN7cutlass6half_tE19Flash_kernel_traitsILi96ELi64ELi64ELi4ES3_EELb0ELb1ELb0ELb0ELb0ELb1ELb0ELb0EEEvNS_16Flash_fwd_paramsE,"",@"SHT_CUDA_INFO"
	.sectionflags	@""
	.align	4


	//----- nvinfo : EIATTR_CUDA_API_VERSION
	.align		4
        /*0000*/ 	.byte	0x04, 0x37
        /*0002*/ 	.short	(.L_256 - .L_255)
.L_255:
        /*0004*/ 	.word	0x00000082


	//----- nvinfo : EIATTR_SW2861232_WAR
	.align		4
.L_256:
        /*0008*/ 	.byte	0x01, 0x35
	.zero		2


	//----- nvinfo : EIATTR_PARAM_CBANK
	.align		4
        /*000c*/ 	.byte	0x04, 0x0a
        /*000e*/ 	.short	(.L_258 - .L_257)
	.align		4
.L_257:
        /*0010*/ 	.word	index@(.nv.constant0._ZN5flash16flash_fwd_kernelI23Flash_fwd_kernel_traitsILi96ELi64ELi64ELi4ELb0ELb0EN7cutlass6half_tE19Flash_kernel_traitsILi96ELi64ELi64ELi4ES3_EELb0ELb1ELb0ELb0ELb0ELb1ELb0ELb0EEEvNS_16Flash_fwd_paramsE)
        /*0014*/ 	.short	0x0160
        /*0016*/ 	.short	0x01d0


	//----- nvinfo : EIATTR_CBANK_PARAM_SIZE
	.align		4
.L_258:
        /*0018*/ 	.byte	0x03, 0x19
        /*001a*/ 	.short	0x01d0


	//----- nvinfo : EIATTR_KPARAM_INFO
	.align		4
        /*001c*/ 	.byte	0x04, 0x17
        /*001e*/ 	.short	(.L_260 - .L_259)
.L_259:
        /*0020*/ 	.word	0x00000000
        /*0024*/ 	.short	0x0000
        /*0026*/ 	.short	0x0000
        /*0028*/ 	.byte	0x00, 0xf0, 0x41, 0x07


	//----- nvinfo : EIATTR_MAXREG_COUNT
	.align		4
.L_260:
        /*002c*/ 	.byte	0x03, 0x1b
        /*002e*/ 	.short	0x00ff


	//----- nvinfo : EIATTR_NUM_BARRIERS
	.align		4
        /*0030*/ 	.byte	0x02, 0x4c
        /*0032*/ 	.byte	0x01
	.zero		1


	//----- nvinfo : EIATTR_MERCURY_ISA_VERSION
	.align		4
        /*0034*/ 	.byte	0x03, 0x5f
        /*0036*/ 	.short	0x0000


	//----- nvinfo : EIATTR_COOP_GROUP_MASK_REGIDS
	.align		4
        /*0038*/ 	.byte	0x04, 0x29
        /*003a*/ 	.short	(.L_262 - .L_261)


	//   ....[0]....
.L_261:
        /*003c*/ 	.word	0xffffffff


	//   ....[1]....
        /*0040*/ 	.word	0xffffffff


	//   ....[2]....
        /*0044*/ 	.word	0xffffffff


	//   ....[3]....
        /*0048*/ 	.word	0xffffffff


	//   ....[4]....
        /*004c*/ 	.word	0xffffffff


	//   ....[5]....
        /*0050*/ 	.word	0xffffffff


	//   ....[6]....
        /*0054*/ 	.word	0xffffffff


	//   ....[7]....
        /*0058*/ 	.word	0xffffffff


	//   ....[8]....
        /*005c*/ 	.word	0xffffffff


	//   ....[9]....
        /*0060*/ 	.word	0xffffffff


	//   ....[10]....
        /*0064*/ 	.word	0xffffffff


	//   ....[11]....
        /*0068*/ 	.word	0xffffffff


	//   ....[12]....
        /*006c*/ 	.word	0xffffffff


	//   ....[13]....
        /*0070*/ 	.word	0xffffffff


	//   ....[14]....
        /*0074*/ 	.word	0xffffffff


	//   ....[15]....
        /*0078*/ 	.word	0xffffffff


	//----- nvinfo : EIATTR_COOP_GROUP_INSTR_OFFSETS
	.align		4
.L_262:
        /*007c*/ 	.byte	0x04, 0x28
        /*007e*/ 	.short	(.L_264 - .L_263)


	//   ....[0]....
.L_263:
        /*0080*/ 	.word	0x00002280


	//   ....[1]....
        /*0084*/ 	.word	0x00002310


	//   ....[2]....
        /*0088*/ 	.word	0x00002320


	//   ....[3]....
        /*008c*/ 	.word	0x00002370


	//   ....[4]....
        /*0090*/ 	.word	0x00003e30


	//   ....[5]....
        /*0094*/ 	.word	0x00003e80


	//   ....[6]....
        /*0098*/ 	.word	0x00003ea0


	//   ....[7]....
        /*009c*/ 	.word	0x00003ec0


	//   ....[8]....
        /*00a0*/ 	.word	0x000059c0


	//   ....[9]....
        /*00a4*/ 	.word	0x000059e0


	//   ....[10]....
        /*00a8*/ 	.word	0x00005a10


	//   ....[11]....
        /*00ac*/ 	.word	0x00005a20


	//   ....[12]....
        /*00b0*/ 	.word	0x000069b0


	//   ....[13]....
        /*00b4*/ 	.word	0x000069f0


	//   ....[14]....
        /*00b8*/ 	.word	0x00006a40


	//   ....[15]....
        /*00bc*/ 	.word	0x00006a60


	//----- nvinfo : EIATTR_EXIT_INSTR_OFFSETS
	.align		4
.L_264:
        /*00c0*/ 	.byte	0x04, 0x1c
        /*00c2*/ 	.short	(.L_266 - .L_265)


	//   ....[0]....
.L_265:
        /*00c4*/ 	.word	0x000002d0


	//   ....[1]....
        /*00c8*/ 	.word	0x000078d0


	//   ....[2]....
        /*00cc*/ 	.word	0x000079a0


	//   ....[3]....
        /*00d0*/ 	.word	0x00007f80


	//   ....[4]....
        /*00d4*/ 	.word	0x00008000


	//----- nvinfo : EIATTR_CTAIDZ_USED
	.align		4
.L_266:
        /*00d8*/ 	.byte	0x01, 0x04
	.zero		2


	//----- nvinfo : EIATTR_CRS_STACK_SIZE
	.align		4
        /*00dc*/ 	.byte	0x04, 0x1e
        /*00de*/ 	.short	(.L_268 - .L_267)
.L_267:
        /*00e0*/ 	.word	0x00000000
.L_268:


//--------------------- .nv.info._ZN5flash16flash_fwd_kernelI23Flash_fwd_kernel_traitsILi96ELi64ELi64ELi4ELb0ELb0EN7cutlass6half_tE19Flash_kernel_traitsILi96ELi64ELi64ELi4ES3_EELb0ELb1ELb0ELb0ELb0ELb0ELb0ELb0EEEvNS_16Flash_fwd_paramsE --------------------------
	.section	.nv.info._ZN5flash16flash_fwd_kernelI23Flash_fwd_kernel_traitsILi96ELi64ELi64ELi4ELb0ELb0EN7cutlass6half_tE19Flash_kernel_traitsILi96ELi64ELi64ELi4ES3_EELb0ELb1ELb0ELb0ELb0ELb0ELb0ELb0EEEvNS_16Flash_fwd_paramsE,"",@"SHT_CUDA_INFO"
	.sectionflags	@""
	.align	4


	//----- nvinfo : EIATTR_CUDA_API_VERSION
	.align		4
        /*0000*/ 	.byte	0x04, 0x37
        /*0002*/ 	.short	(.L_270 - .L_269)
.L_269:
        /*0004*/ 	.word	0x00000082


	//----- nvinfo : EIATTR_SW2861232_WAR
	.align		4
.L_270:
        /*0008*/ 	.byte	0x01, 0x35
	.zero		2


	//----- nvinfo : EIATTR_PARAM_CBANK
	.align		4
        /*000c*/ 	.byte	0x04, 0x0a
        /*000e*/ 	.short	(.L_272 - .L_271)
	.align		4
.L_271:
        /*0010*/ 	.word	index@(.nv.constant0._ZN5flash16flash_fwd_kernelI23Flash_fwd_kernel_traitsILi96ELi64ELi64ELi4ELb0ELb0EN7cutlass6half_tE19Flash_kernel_traitsILi96ELi64ELi64ELi4ES3_EELb0ELb1ELb0ELb0ELb0ELb0ELb0ELb0EEEvNS_16Flash_fwd_paramsE)
        /*0014*/ 	.short	0x0160
        /*0016*/ 	.short	0x01d0


	//----- nvinfo : EIATTR_CBANK_PARAM_SIZE
	.align		4
.L_272:
        /*0018*/ 	.byte	0x03, 0x19
        /*001a*/ 	.short	0x01d0


	//----- nvinfo : EIATTR_KPARAM_INFO
	.align		4
        /*001c*/ 	.byte	0x04, 0x17
        /*001e*/ 	.short	(.L_274 - .L_273)
.L_273:
        /*0020*/ 	.word	0x00000000
        /*0024*/ 	.short	0x0000
        /*0026*/ 	.short	0x0000
        /*0028*/ 	.byte	0x00, 0xf0, 0x41, 0x07


	//----- nvinfo : EIATTR_MAXREG_COUNT
	.align		4
.L_274:
        /*002c*/ 	.byte	0x03, 0x1b
        /*002e*/ 	.short	0x00ff


	//----- nvinfo : EIATTR_NUM_BARRIERS
	.align		4
        /*0030*/ 	.byte	0x02, 0x4c
        /*0032*/ 	.byte	0x01
	.zero		1


	//----- nvinfo : EIATTR_MERCURY_ISA_VERSION
	.align		4
        /*0034*/ 	.byte	0x03, 0x5f
        /*0036*/ 	.short	0x0000


	//----- nvinfo : EIATTR_COOP_GROUP_MASK_REGIDS
	.align		4
        /*0038*/ 	.byte	0x04, 0x29
        /*003a*/ 	.short	(.L_276 - .L_275)


	//   ....[0]....
.L_275:
        /*003c*/ 	.word	0xffffffff


	//   ....[1]....
        /*0040*/ 	.word	0xffffffff


	//   ....[2]....
        /*0044*/ 	.word	0xffffffff


	//   ....[3]....
        /*0048*/ 	.word	0xffffffff


	//   ....[4]....
        /*004c*/ 	.word	0xffffffff


	//   ....[5]....
        /*0050*/ 	.word	0xffffffff


	//   ....[6]....
        /*0054*/ 	.word	0xffffffff


	//   ....[7]....
        /*0058*/ 	.word	0xffffffff


	//   ....[8]....
        /*005c*/ 	.word	0xffffffff


	//   ....[9]....
        /*0060*/ 	.word	0xffffffff


	//   ....[10]....
        /*0064*/ 	.word	0xffffffff


	//   ....[11]....
        /*0068*/ 	.word	0xffffffff


	//   ....[12]....
        /*006c*/ 	.word	0xffffffff


	//   ....[13]....
        /*0070*/ 	.word	0xffffffff


	//   ....[14]....
        /*0074*/ 	.word	0xffffffff


	//   ....[15]....
        /*0078*/ 	.word	0xffffffff


	//----- nvinfo : EIATTR_COOP_GROUP_INSTR_OFFSETS
	.align		4
.L_276:
        /*007c*/ 	.byte	0x04, 0x28
        /*007e*/ 	.short	(.L_278 - .L_277)


	//   ....[0]....
.L_277:
        /*0080*/ 	.word	0x00002dd0


	//   ....[1]....
        /*0084*/ 	.word	0x00002de0


	//   ....[2]....
        /*0088*/ 	.word	0x00002e40


	//   ....[3]....
        /*008c*/ 	.word	0x00002e50


	//   ....[4]....
        /*0090*/ 	.word	0x00004d90


	//   ....[5]....
        /*0094*/ 	.word	0x00004dd0


	//   ....[6]....
        /*0098*/ 	.word	0x00004df0


	//   ....[7]....
        /*009c*/ 	.word	0x00004e10


	//   ....[8]....
        /*00a0*/ 	.word	0x00006ce0


	//   ....[9]....
        /*00a4*/ 	.word	0x00006cf0


	//   ....[10]....
        /*00a8*/ 	.word	0x00006d20


	//   ....[11]....
        /*00ac*/ 	.word	0x00006d30


	//   ....[12]....
        /*00b0*/ 	.word	0x00007cb0


	//   ....[13]....
        /*00b4*/ 	.word	0x00007cf0


	//   ....[14]....
        /*00b8*/ 	.word	0x00007d50


	//   ....[15]....
        /*00bc*/ 	.word	0x00007d60


	//----- nvinfo : EIATTR_EXIT_INSTR_OFFSETS
	.align		4
.L_278:
        /*00c0*/ 	.byte	0x04, 0x1c
        /*00c2*/ 	.short	(.L_280 - .L_279)


	//   ....[0]....
.L_279:
        /*00c4*/ 	.word	0x000002d0


	//   ....[1]....
        /*00c8*/ 	.word	0x00008c70


	//   ....[2]....
        /*00cc*/ 	.word	0x00008d60


	//   ....[3]....
        /*00d0*/ 	.word	0x00008d80


	//   ....[4]....
        /*00d4*/ 	.word	0x000093d0


	//   ....[5]....
        /*00d8*/ 	.word	0x00009450


	//----- nvinfo : EIATTR_CTAIDZ_USED
	.align		4
.L_280:
        /*00dc*/ 	.byte	0x01, 0x04
	.zero		2


	//----- nvinfo : EIATTR_CRS_STACK_SIZE
	.align		4
        /*00e0*/ 	.byte	0x04, 0x1e
        /*00e2*/ 	.short	(.L_282 - .L_281)
.L_281:
        /*00e4*/ 	.word	0x00000000
.L_282:


//--------------------- .nv.info._ZN5flash16flash_fwd_kernelI23Flash_fwd_kernel_traitsILi96ELi64ELi64ELi4ELb0ELb0EN7cutlass6half_tE19Flash_kernel_traitsILi96ELi64ELi64ELi4ES3_EELb0ELb1ELb0ELb1ELb0ELb0ELb0ELb0EEEvNS_16Flash_fwd_paramsE --------------------------
	.section	.nv.info._ZN5flash16flash_fwd_kernelI23Flash_fwd_kernel_traitsILi96ELi64ELi64ELi4ELb0ELb0EN7cutlass6half_tE19Flash_kernel_traitsILi96ELi64ELi64ELi4ES3_EELb0ELb1ELb0ELb1ELb0ELb0ELb0ELb0EEEvNS_16Flash_fwd_paramsE,"",@"SHT_CUDA_INFO"
	.sectionflags	@""
	.align	4


	//----- nvinfo : EIATTR_CUDA_API_VERSION
	.align		4
        /*0000*/ 	.byte	0x04, 0x37
        /*0002*/ 	.short	(.L_284 - .L_283)
.L_283:
        /*0004*/ 	.word	0x00000082


	//----- nvinfo : EIATTR_SW2861232_WAR
	.align		4
.L_284:
        /*0008*/ 	.byte	0x01, 0x35
	.zero		2


	//----- nvinfo : EIATTR_PARAM_CBANK
	.align		4
        /*000c*/ 	.byte	0x04, 0x0a
        /*000e*/ 	.short	(.L_286 - .L_285)
	.align		4
.L_285:
        /*0010*/ 	.word	index@(.nv.constant0._ZN5flash16flash_fwd_kernelI23Flash_fwd_kernel_traitsILi96ELi64ELi64ELi4ELb0ELb0EN7cutlass6half_tE19Flash_kernel_traitsILi96ELi64ELi64ELi4ES3_EELb0ELb1ELb0ELb1ELb0ELb0ELb0ELb0EEEvNS_16Flash_fwd_paramsE)
        /*0014*/ 	.short	0x0160
        /*0016*/ 	.short	0x01d0


	//----- nvinfo : EIATTR_CBANK_PARAM_SIZE
	.align		4
.L_286:
        /*0018*/ 	.byte	0x03, 0x19
        /*001a*/ 	.short	0x01d0


	//----- nvinfo : EIATTR_KPARAM_INFO
	.align		4
        /*001c*/ 	.byte	0x04, 0x17
        /*001e*/ 	.short	(.L_288 - .L_287)
.L_287:
        /*0020*/ 	.word	0x00000000
        /*0024*/ 	.short	0x0000
        /*0026*/ 	.short	0x0000
        /*0028*/ 	.byte	0x00, 0xf0, 0x41, 0x07


	//----- nvinfo : EIATTR_MAXREG_COUNT
	.align		4
.L_288:
        /*002c*/ 	.byte	0x03, 0x1b
        /*002e*/ 	.short	0x00ff


	//----- nvinfo : EIATTR_NUM_BARRIERS
	.align		4
        /*0030*/ 	.byte	0x02, 0x4c
        /*0032*/ 	.byte	0x01
	.zero		1


	//----- nvinfo : EIATTR_MERCURY_ISA_VERSION
	.align		4
        /*0034*/ 	.byte	0x03, 0x5f
        /*0036*/ 	.short	0x0000


	//----- nvinfo : EIATTR_COOP_GROUP_MASK_REGIDS
	.align		4
        /*0038*/ 	.byte	0x04, 0x29
        /*003a*/ 	.short	(.L_290 - .L_289)


	//   ....[0]....
.L_289:
        /*003c*/ 	.word	0xffffffff


	//   ....[1]....
        /*0040*/ 	.word	0xffffffff


	//   ....[2]....
        /*0044*/ 	.word	0xffffffff


	//   ....[3]....
        /*0048*/ 	.word	0xffffffff


	//   ....[4]....
        /*004c*/ 	.word	0xffffffff


	//   ....[5]....
        /*0050*/ 	.word	0xffffffff


	//   ....[6]....
        /*0054*/ 	.word	0xffffffff


	//   ....[7]....
        /*0058*/ 	.word	0xffffffff


	//   ....[8]....
        /*005c*/ 	.word	0xffffffff


	//   ....[9]....
        /*0060*/ 	.word	0xffffffff


	//   ....[10]....
        /*0064*/ 	.word	0xffffffff


	//   ....[11]....
        /*0068*/ 	.word	0xffffffff


	//   ....[12]....
        /*006c*/ 	.word	0xffffffff


	//   ....[13]....
        /*0070*/ 	.word	0xffffffff


	//   ....[14]....
        /*0074*/ 	.word	0xffffffff


	//   ....[15]....
        /*0078*/ 	.word	0xffffffff


	//----- nvinfo : EIATTR_COOP_GROUP_INSTR_OFFSETS
	.align		4
.L_290:
        /*007c*/ 	.byte	0x04, 0x28
        /*007e*/ 	.short	(.L_292 - .L_291)


	//   ....[0]....
.L_291:
        /*0080*/ 	.word	0x00003190


	//   ....[1]....
        /*0084*/ 	.word	0x00003220


	//   ....[2]....
        /*0088*/ 	.word	0x00003240


	//   ....[3]....
        /*008c*/ 	.word	0x000032a0


	//   ....[4]....
        /*0090*/ 	.word	0x000054a0


	//   ....[5]....
        /*0094*/ 	.word	0x000054b0


	//   ....[6]....
        /*0098*/ 	.word	0x000054e0


	//   ....[7]....
        /*009c*/ 	.word	0x000054f0


	//   ....[8]....
        /*00a0*/ 	.word	0x000077a0


	//   ....[9]....
        /*00a4*/ 	.word	0x000077c0


	//   ....[10]....
        /*00a8*/ 	.word	0x000077e0


	//   ....[11]....
        /*00ac*/ 	.word	0x00007800


	//   ....[12]....
        /*00b0*/ 	.word	0x00008790


	//   ....[13]....
        /*00b4*/ 	.word	0x000087d0


	//   ....[14]....
        /*00b8*/ 	.word	0x00008810


	//   ....[15]....
        /*00bc*/ 	.word	0x00008830


	//----- nvinfo : EIATTR_EXIT_INSTR_OFFSETS
	.align		4
.L_292:
        /*00c0*/ 	.byte	0x04, 0x1c
        /*00c2*/ 	.short	(.L_294 - .L_293)


	//   ....[0]....
.L_293:
        /*00c4*/ 	.word	0x000002d0


	//   ....[1]....
        /*00c8*/ 	.word	0x00009700


	//   ....[2]....
        /*00cc*/ 	.word	0x000097f0


	//   ....[3]....
        /*00d0*/ 	.word	0x00009810


	//   ....[4]....
        /*00d4*/ 	.word	0x00009e70


	//   ....[5]....
        /*00d8*/ 	.word	0x00009ef0


	//----- nvinfo : EIATTR_CTAIDZ_USED
	.align		4
.L_294:
        /*00dc*/ 	.byte	0x01, 0x04
	.zero		2


	//----- nvinfo : EIATTR_CRS_STACK_SIZE
	.align		4
        /*00e0*/ 	.byte	0x04, 0x1e
        /*00e2*/ 	.short	(.L_296 - .L_295)
.L_295:
        /*00e4*/ 	.word	0x00000000
.L_296:


//--------------------- .nv.info._ZN5flash16flash_fwd_kernelI23Flash_fwd_kernel_traitsILi96ELi128ELi64ELi4ELb0ELb0EN7cutlass6half_tE19Flash_kernel_traitsILi96ELi128ELi64ELi4ES3_EELb1ELb1ELb0ELb0ELb0ELb0ELb0ELb0EEEvNS_16Flash_fwd_paramsE --------------------------
	.section	.nv.info._ZN5flash16flash_fwd_kernelI23Flash_fwd_kernel_traitsILi96ELi128ELi64ELi4ELb0ELb0EN7cutlass6half_tE19Flash_kernel_traitsILi96ELi128ELi64ELi4ES3_EELb1ELb1ELb0ELb0ELb0ELb0ELb0ELb0EEEvNS_16Flash_fwd_paramsE,"",@"SHT_CUDA_INFO"
	.sectionflags	@""
	.align	4


	//----- nvinfo : EIATTR_CUDA_API_VERSION
	.align		4
        /*0000*/ 	.byte	0x04, 0x37
        /*0002*/ 	.short	(.L_298 - .L_297)
.L_297:
        /*0004*/ 	.word	0x00000082


	//----- nvinfo : EIATTR_SW2861232_WAR
	.align		4
.L_298:
        /*0008*/ 	.byte	0x01, 0x35
	.zero		2


	//----- nvinfo : EIATTR_PARAM_CBANK
	.align		4
        /*000c*/ 	.byte	0x04, 0x0a
        /*000e*/ 	.short	(.L_300 - .L_299)
	.align		4
.L_299:
        /*0010*/ 	.word	index@(.nv.constant0._ZN5flash16flash_fwd_kernelI23Flash_fwd_kernel_traitsILi96ELi128ELi64ELi4ELb0ELb0EN7cutlass6half_tE19Flash_kernel_traitsILi96ELi128ELi64ELi4ES3_EELb1ELb1ELb0ELb0ELb0ELb0ELb0ELb0EEEvNS_16Flash_fwd_paramsE)
        /*0014*/ 	.short	0x0160
        /*0016*/ 	.short	0x01d0


	//----- nvinfo : EIATTR_CBANK_PARAM_SIZE
	.align		4
.L_300:
        /*0018*/ 	.byte	0x03, 0x19
        /*001a*/ 	.short	0x01d0


	//----- nvinfo : EIATTR_KPARAM_INFO
	.align		4
        /*001c*/ 	.byte	0x04, 0x17
        /*001e*/ 	.short	(.L_302 - .L_301)
.L_301:
        /*0020*/ 	.word	0x00000000
        /*0024*/ 	.short	0x0000
        /*0026*/ 	.short	0x0000
        /*0028*/ 	.byte	0x00, 0xf0, 0x41, 0x07


	//----- nvinfo : EIATTR_MAXREG_COUNT
	.align		4
.L_302:
        /*002c*/ 	.byte	0x03, 0x1b
        /*002e*/ 	.short	0x00ff


	//----- nvinfo : EIATTR_NUM_BARRIERS
	.align		4
        /*0030*/ 	.byte	0x02, 0x4c
        /*0032*/ 	.byte	0x01
	.zero		1


	//----- nvinfo : EIATTR_ANNOTATIONS
	.align		4
        /*0034*/ 	.byte	0x04, 0x55
        /*0036*/ 	.short	(.L_304 - .L_303)


	//   ....[0]....
.L_303:
        /*0038*/ 	.word	0x00000001
        /*003c*/ 	.byte	0xc0, 0x85, 0x00, 0x00, 0x01, 0x00, 0x00, 0x00, 0x40, 0xac, 0x00, 0x00, 0x01, 0x00, 0x00, 0x00
        /*004c*/ 	.byte	0xe0, 0xca, 0x00, 0x00, 0x01, 0x00, 0x00, 0x00, 0x00, 0xcc, 0x00, 0x00, 0x01, 0x00, 0x00, 0x00
        /*005c*/ 	.byte	0xd0, 0xd4, 0x00, 0x00, 0x01, 0x00, 0x00, 0x00, 0x00, 0xd5, 0x00, 0x00, 0x01, 0x00, 0x00, 0x00
        /*006c*/ 	.byte	0x50, 0xd5, 0x00, 0x00, 0x01, 0x00, 0x00, 0x00, 0x60, 0xd5, 0x00, 0x00, 0x01, 0x00, 0x00, 0x00
        /*007c*/ 	.byte	0x00, 0xef, 0x00, 0x00, 0x01, 0x00, 0x00, 0x00, 0x20, 0xf0, 0x00, 0x00


	//----- nvinfo : EIATTR_MERCURY_ISA_VERSION
	.align		4
.L_304:
        /*0088*/ 	.byte	0x03, 0x5f
        /*008a*/ 	.short	0x0000


	//----- nvinfo : EIATTR_COOP_GROUP_MASK_REGIDS
	.align		4
        /*008c*/ 	.byte	0x04, 0x29
        /*008e*/ 	.short	(.L_306 - .L_305)


	//   ....[0]....
.L_305:
        /*0090*/ 	.word	0xffffffff


	//   ....[1]....
        /*0094*/ 	.word	0xffffffff


	//   ....[2]....
        /*0098*/ 	.word	0xffffffff


	//   ....[3]....
        /*009c*/ 	.word	0xffffffff


	//   ....[4]....
        /*00a0*/ 	.word	0xffffffff


	//   ....[5]....
        /*00a4*/ 	.word	0xffffffff


	//   ....[6]....
        /*00a8*/ 	.word	0xffffffff


	//   ....[7]....
        /*00ac*/ 	.word	0xffffffff


	//   ....[8]....
        /*00b0*/ 	.word	0xffffffff


	//   ....[9]....
        /*00b4*/ 	.word	0xffffffff


	//   ....[10]....
        /*00b8*/ 	.word	0xffffffff


	//   ....[11]....
        /*00bc*/ 	.word	0xffffffff


	//   ....[12]....
        /*00c0*/ 	.word	0xffffffff


	//   ....[13]....
        /*00c4*/ 	.word	0xffffffff


	//   ....[14]....
        /*00c8*/ 	.word	0xffffffff


	//   ....[15]....
        /*00cc*/ 	.word	0xffffffff


	//   ....[16]....
        /*00d0*/ 	.word	0xffffffff


	//   ....[17]....
        /*00d4*/ 	.word	0xffffffff


	//   ....[18]....
        /*00d8*/ 	.word	0xffffffff


	//   ....[19]....
        /*00dc*/ 	.word	0xffffffff


	//   ....[20]....
        /*00e0*/ 	.word	0xffffffff


	//   ....[21]....
        /*00e4*/ 	.word	0xffffffff


	//   ....[22]....
        /*00e8*/ 	.word	0xffffffff


	//   ....[23]....
        /*00ec*/ 	.word	0xffffffff


	//   ....[24]....
        /*00f0*/ 	.word	0xffffffff


	//   ....[25]....
        /*00f4*/ 	.word	0xffffffff


	//   ....[26]....
        /*00f8*/ 	.word	0xffffffff


	//   ....[27]....
        /*00fc*/ 	.word	0xffffffff


	//   ....[28]....
        /*0100*/ 	.word	0xffffffff


	//   ....[29]....
        /*0104*/ 	.word	0xffffffff


	//   ....[30]....
        /*0108*/ 	.word	0xffffffff


	//   ....[31]....
        /*010c*/ 	.word	0xffffffff


	//   ....[32]....
        /*0110*/ 	.word	0xffffffff


	//   ....[33]....
        /*0114*/ 	.word	0xffffffff


	//   ....[34]....
        /*0118*/ 	.word	0xffffffff


	//   ....[35]....
        /*011c*/ 	.word	0xffffffff


	//   ....[36]....
        /*0120*/ 	.word	0xffffffff


	//   ....[37]....
        /*0124*/ 	.word	0xffffffff


	//   ....[38]....
        /*0128*/ 	.word	0xffffffff


	//   ....[39]....
        /*012c*/ 	.word	0xffffffff


	//----- nvinfo : EIATTR_COOP_GROUP_INSTR_OFFSETS
	.align		4
.L_306:
        /*0130*/ 	.byte	0x04, 0x28
        /*0132*/ 	.short	(.L_308 - .L_307)


	//   ....[0]....
.L_307:
        /*0134*/ 	.word	0x00004190


	//   ....[1]....
        /*0138*/ 	.word	0x00004240


	//   ....[2]....
        /*013c*/ 	.word	0x000042e0


	//   ....[3]....
        /*0140*/ 	.word	0x00004430


	//   ....[4]....
        /*0144*/ 	.word	0x000049b0


	//   ....[5]....
        /*0148*/ 	.word	0x00004ab0


	//   ....[6]....
        /*014c*/ 	.word	0x00004bf0


	//   ....[7]....
        /*0150*/ 	.word	0x00004c90


	//   ....[8]....
        /*0154*/ 	.word	0x00008870


	//   ....[9]....
        /*0158*/ 	.word	0x00008a30


	//   ....[10]....
        /*015c*/ 	.word	0x00008ac0


	//   ....[11]....
        /*0160*/ 	.word	0x00008b90


	//   ....[12]....
        /*0164*/ 	.word	0x00008be0


	//   ....[13]....
        /*0168*/ 	.word	0x00008e50


	//   ....[14]....
        /*016c*/ 	.word	0x00008e90


	//   ....[15]....
        /*0170*/ 	.word	0x000090a0


	//   ....[16]....
        /*0174*/ 	.word	0x0000d7d0


	//   ....[17]....
        /*0178*/ 	.word	0x0000d8e0


	//   ....[18]....
        /*017c*/ 	.word	0x0000d980


	//   ....[19]....
        /*0180*/ 	.word	0x0000da50


	//   ....[20]....
        /*0184*/ 	.word	0x0000db20


	//   ....[21]....
        /*0188*/ 	.word	0x0000de40


	//   ....[22]....
        /*018c*/ 	.word	0x0000de80


	//   ....[23]....
        /*0190*/ 	.word	0x0000df50


	//   ....[24]....
        /*0194*/ 	.word	0x00011e30


	//   ....[25]....
        /*0198*/ 	.word	0x00011eb0


	//   ....[26]....
        /*019c*/ 	.word	0x00011fb0


	//   ....[27]....
        /*01a0*/ 	.word	0x00012000


	//   ....[28]....
        /*01a4*/ 	.word	0x00012040


	//   ....[29]....
        /*01a8*/ 	.word	0x00012170


	//   ....[30]....
        /*01ac*/ 	.word	0x000121e0


	//   ....[31]....
        /*01b0*/ 	.word	0x00012340


	//   ....[32]....
        /*01b4*/ 	.word	0x000150a0


	//   ....[33]....
        /*01b8*/ 	.word	0x000150e0


	//   ....[34]....
        /*01bc*/ 	.word	0x00015120


	//   ....[35]....
        /*01c0*/ 	.word	0x00015160


	//   ....[36]....
        /*01c4*/ 	.word	0x000151f0


	//   ....[37]....
        /*01c8*/ 	.word	0x00015220


	//   ....[38]....
        /*01cc*/ 	.word	0x00015260


	//   ....[39]....
        /*01d0*/ 	.word	0x00015370


	//----- nvinfo : EIATTR_EXIT_INSTR_OFFSETS
	.align		4
.L_308:
        /*01d4*/ 	.byte	0x04, 0x1c
        /*01d6*/ 	.short	(.L_310 - .L_309)


	//   ....[0]....
.L_309:
        /*01d8*/ 	.word	0x00000720


	//   ....[1]....
        /*01dc*/ 	.word	0x00016d50


	//   ....[2]....
        /*01e0*/ 	.word	0x00016e50


	//   ....[3]....
        /*01e4*/ 	.word	0x00016e70


	//   ....[4]....
        /*01e8*/ 	.word	0x000178f0


	//   ....[5]....
        /*01ec*/ 	.word	0x00017970


	//----- nvinfo : EIATTR_CTAIDZ_USED
	.align		4
.L_310:
        /*01f0*/ 	.byte	0x01, 0x04
	.zero		2


	//----- nvinfo : EIATTR_CRS_STACK_SIZE
	.align		4
        /*01f4*/ 	.byte	0x04, 0x1e
        /*01f6*/ 	.short	(.L_312 - .L_311)
.L_311:
        /*01f8*/ 	.word	0x00000000
.L_312:


//--------------------- .nv.info._ZN5flash16flash_fwd_kernelI23Flash_fwd_kernel_traitsILi96ELi128ELi64ELi4ELb0ELb0EN7cutlass6half_tE19Flash_kernel_traitsILi96ELi128ELi64ELi4ES3_EELb1ELb1ELb0ELb0ELb1ELb1ELb0ELb0EEEvNS_16Flash_fwd_paramsE --------------------------
	.section	.nv.info._ZN5flash16flash_fwd_kernelI23Flash_fwd_kernel_traitsILi96ELi128ELi64ELi4ELb0ELb0EN7cutlass6half_tE19Flash_kernel_traitsILi96ELi128ELi64ELi4ES3_EELb1ELb1ELb0ELb0ELb1ELb1ELb0ELb0EEEvNS_16Flash_fwd_paramsE,"",@"SHT_CUDA_INFO"
	.sectionflags	@""
	.align	4


	//----- nvinfo : EIATTR_CUDA_API_VERSION
	.align		4
        /*0000*/ 	.byte	0x04, 0x37
        /*0002*/ 	.short	(.L_314 - .L_313)
.L_313:
        /*0004*/ 	.word	0x00000082


	//----- nvinfo : EIATTR_SW2861232_WAR
	.align		4
.L_314:
        /*0008*/ 	.byte	0x01, 0x35
	.zero		2


	//----- nvinfo : EIATTR_PARAM_CBANK
	.align		4
        /*000c*/ 	.byte	0x04, 0x0a
        /*000e*/ 	.short	(.L_316 - .L_315)
	.align		4
.L_315:
        /*0010*/ 	.word	index@(.nv.constant0._ZN5flash16flash_fwd_kernelI23Flash_fwd_kernel_traitsILi96ELi128ELi64ELi4ELb0ELb0EN7cutlass6half_tE19Flash_kernel_traitsILi96ELi128ELi64ELi4ES3_EELb1ELb1ELb0ELb0ELb1ELb1ELb0ELb0EEEvNS_16Flash_fwd_paramsE)
        /*0014*/ 	.short	0x0160
        /*0016*/ 	.short	0x01d0


	//----- nvinfo : EIATTR_CBANK_PARAM_SIZE
	.align		4
.L_316:
        /*0018*/ 	.byte	0x03, 0x19
        /*001a*/ 	.short	0x01d0


	//----- nvinfo : EIATTR_KPARAM_INFO
	.align		4
        /*001c*/ 	.byte	0x04, 0x17
        /*001e*/ 	.short	(.L_318 - .L_317)
.L_317:
        /*0020*/ 	.word	0x00000000
        /*0024*/ 	.short	0x0000
        /*0026*/ 	.short	0x0000
        /*0028*/ 	.byte	0x00, 0xf0, 0x41, 0x07


	//----- nvinfo : EIATTR_MAXREG_COUNT
	.align		4
.L_318:
        /*002c*/ 	.byte	0x03, 0x1b
        /*002e*/ 	.short	0x00ff


	//----- nvinfo : EIATTR_NUM_BARRIERS
	.align		4
        /*0030*/ 	.byte	0x02, 0x4c
        /*0032*/ 	.byte	0x01
	.zero		1


	//----- nvinfo : EIATTR_ANNOTATIONS
	.align		4
        /*0034*/ 	.byte	0x04, 0x55
        /*0036*/ 	.short	(.L_320 - .L_319)


	//   ....[0]....
.L_319:
        /*0038*/ 	.word	0x00000001
        /*003c*/ 	.byte	0xf0, 0x6c, 0x00, 0x00, 0x01, 0x00, 0x00, 0x00, 0x30, 0x6d, 0x00, 0x00, 0x01, 0x00, 0x00, 0x00
        /*004c*/ 	.byte	0x50, 0x86, 0x00, 0x00, 0x01, 0x00, 0x00, 0x00, 0x60, 0x87, 0x00, 0x00


	//----- nvinfo : EIATTR_MERCURY_ISA_VERSION
	.align		4
.L_320:
        /*0058*/ 	.byte	0x03, 0x5f
        /*005a*/ 	.short	0x0000


	//----- nvinfo : EIATTR_COOP_GROUP_MASK_REGIDS
	.align		4
        /*005c*/ 	.byte	0x04, 0x29
        /*005e*/ 	.short	(.L_322 - .L_321)


	//   ....[0]....
.L_321:
        /*0060*/ 	.word	0xffffffff


	//   ....[1]....
        /*0064*/ 	.word	0xffffffff


	//   ....[2]....
        /*0068*/ 	.word	0xffffffff


	//   ....[3]....
        /*006c*/ 	.word	0xffffffff


	//   ....[4]....
        /*0070*/ 	.word	0xffffffff


	//   ....[5]....
        /*0074*/ 	.word	0xffffffff


	//   ....[6]....
        /*0078*/ 	.word	0xffffffff


	//   ....[7]....
        /*007c*/ 	.word	0xffffffff


	//   ....[8]....
        /*0080*/ 	.word	0xffffffff


	//   ....[9]....
        /*0084*/ 	.word	0xffffffff


	//   ....[10]....
        /*0088*/ 	.word	0xffffffff


	//   ....[11]....
        /*008c*/ 	.word	0xffffffff


	//   ....[12]....
        /*0090*/ 	.word	0xffffffff


	//   ....[13]....
        /*0094*/ 	.word	0xffffffff


	//   ....[14]....
        /*0098*/ 	.word	0xffffffff


	//   ....[15]....
        /*009c*/ 	.word	0xffffffff


	//   ....[16]....
        /*00a0*/ 	.word	0xffffffff


	//   ....[17]....
        /*00a4*/ 	.word	0xffffffff


	//   ....[18]....
        /*00a8*/ 	.word	0xffffffff


	//   ....[19]....
        /*00ac*/ 	.word	0xffffffff


	//   ....[20]....
        /*00b0*/ 	.word	0xffffffff


	//   ....[21]....
        /*00b4*/ 	.word	0xffffffff


	//   ....[22]....
        /*00b8*/ 	.word	0xffffffff


	//   ....[23]....
        /*00bc*/ 	.word	0xffffffff


	//   ....[24]....
        /*00c0*/ 	.word	0xffffffff


	//   ....[25]....
        /*00c4*/ 	.word	0xffffffff


	//   ....[26]....
        /*00c8*/ 	.word	0xffffffff


	//   ....[27]....
        /*00cc*/ 	.word	0xffffffff


	//   ....[28]....
        /*00d0*/ 	.word	0xffffffff


	//   ....[29]....
        /*00d4*/ 	.word	0xffffffff


	//   ....[30]....
        /*00d8*/ 	.word	0xffffffff


	//   ....[31]....
        /*00dc*/ 	.word	0xffffffff


	//----- nvinfo : EIATTR_COOP_GROUP_INSTR_OFFSETS
	.align		4
.L_322:
        /*00e0*/ 	.byte	0x04, 0x28
        /*00e2*/ 	.short	(.L_324 - .L_323)


	//   ....[0]....
.L_323:
        /*00e4*/ 	.word	0x000028e0


	//   ....[1]....
        /*00e8*/ 	.word	0x00002a00


	//   ....[2]....
        /*00ec*/ 	.word	0x00002a30


	//   ....[3]....
        /*00f0*/ 	.word	0x00002b80


	//   ....[4]....
        /*00f4*/ 	.word	0x000035f0


	//   ....[5]....
        /*00f8*/ 	.word	0x00003630


	//   ....[6]....
        /*00fc*/ 	.word	0x000037d0


	//   ....[7]....
        /*0100*/ 	.word	0x00003810


	//   ....[8]....
        /*0104*/ 	.word	0x00006f20


	//   ....[9]....
        /*0108*/ 	.word	0x00007090


	//   ....[10]....
        /*010c*/ 	.word	0x000070d0


	//   ....[11]....
        /*0110*/ 	.word	0x00007130


	//   ....[12]....
        /*0114*/ 	.word	0x00007260


	//   ....[13]....
        /*0118*/ 	.word	0x000072a0


	//   ....[14]....
        /*011c*/ 	.word	0x000072e0


	//   ....[15]....
        /*0120*/ 	.word	0x00007450


	//   ....[16]....
        /*0124*/ 	.word	0x0000b230


	//   ....[17]....
        /*0128*/ 	.word	0x0000b2b0


	//   ....[18]....
        /*012c*/ 	.word	0x0000b3b0


	//   ....[19]....
        /*0130*/ 	.word	0x0000b400


	//   ....[20]....
        /*0134*/ 	.word	0x0000b440


	//   ....[21]....
        /*0138*/ 	.word	0x0000b570


	//   ....[22]....
        /*013c*/ 	.word	0x0000b5e0


	//   ....[23]....
        /*0140*/ 	.word	0x0000b740


	//   ....[24]....
        /*0144*/ 	.word	0x0000e4a0


	//   ....[25]....
        /*0148*/ 	.word	0x0000e4e0


	//   ....[26]....
        /*014c*/ 	.word	0x0000e520


	//   ....[27]....
        /*0150*/ 	.word	0x0000e580


	//   ....[28]....
        /*0154*/ 	.word	0x0000e5a0


	//   ....[29]....
        /*0158*/ 	.word	0x0000e5c0


	//   ....[30]....
        /*015c*/ 	.word	0x0000e5d0


	//   ....[31]....
        /*0160*/ 	.word	0x0000e600


	//----- nvinfo : EIATTR_EXIT_INSTR_OFFSETS
	.align		4
.L_324:
        /*0164*/ 	.byte	0x04, 0x1c
        /*0166*/ 	.short	(.L_326 - .L_325)


	//   ....[0]....
.L_325:
        /*0168*/ 	.word	0x000004d0


	//   ....[1]....
        /*016c*/ 	.word	0x0000fd90


	//   ....[2]....
        /*0170*/ 	.word	0x00010480


	//   ....[3]....
        /*0174*/ 	.word	0x00010500


	//----- nvinfo : EIATTR_CTAIDZ_USED
	.align		4
.L_326:
        /*0178*/ 	.byte	0x01, 0x04
	.zero		2


	//----- nvinfo : EIATTR_CRS_STACK_SIZE
	.align		4
        /*017c*/ 	.byte	0x04, 0x1e
        /*017e*/ 	.short	(.L_328 - .L_327)
.L_327:
        /*0180*/ 	.word	0x00000000
.L_328:


//--------------------- .nv.info._ZN5flash16flash_fwd_kernelI23Flash_fwd_kernel_traitsILi96ELi128ELi64ELi4ELb0ELb0EN7cutlass6half_tE19Flash_kernel_traitsILi96ELi128ELi64ELi4ES3_EELb0ELb1ELb0ELb0ELb1ELb1ELb1ELb0EEEvNS_16Flash_fwd_paramsE --------------------------
	.section	.nv.info._ZN5flash16flash_fwd_kernelI23Flash_fwd_kernel_traitsILi96ELi128ELi64ELi4ELb0ELb0EN7cutlass6half_tE19Flash_kernel_traitsILi96ELi128ELi64ELi4ES3_EELb0ELb1ELb0ELb0ELb1ELb1ELb1ELb0EEEvNS_16Flash_fwd_paramsE,"",@"SHT_CUDA_INFO"
	.sectionflags	@""
	.align	4


	//----- nvinfo : EIATTR_CUDA_API_VERSION
	.align		4
        /*0000*/ 	.byte	0x04, 0x37
        /*0002*/ 	.short	(.L_330 - .L_329)
.L_329:
        /*0004*/ 	.word	0x00000082


	//----- nvinfo : EIATTR_SW2861232_WAR
	.align		4
.L_330:
        /*0008*/ 	.byte	0x01, 0x35
	.zero		2


	//----- nvinfo : EIATTR_PARAM_CBANK
	.align		4
        /*000c*/ 	.byte	0x04, 0x0a
        /*000e*/ 	.short	(.L_332 - .L_331)
	.align		4
.L_331:
        /*0010*/ 	.word	index@(.nv.constant0._ZN5flash16flash_fwd_kernelI23Flash_fwd_kernel_traitsILi96ELi128ELi64ELi4ELb0ELb0EN7cutlass6half_tE19Flash_kernel_traitsILi96ELi128ELi64ELi4ES3_EELb0ELb1ELb0ELb0ELb1ELb1ELb1ELb0EEEvNS_16Flash_fwd_paramsE)
        /*0014*/ 	.short	0x0160
        /*0016*/ 	.short	0x01d0


	//----- nvinfo : EIATTR_CBANK_PARAM_SIZE
	.align		4
.L_332:
        /*0018*/ 	.byte	0x03, 0x19
        /*001a*/ 	.short	0x01d0


	//----- nvinfo : EIATTR_KPARAM_INFO
	.align		4
        /*001c*/ 	.byte	0x04, 0x17
        /*001e*/ 	.short	(.L_334 - .L_333)
.L_333:
        /*0020*/ 	.word	0x00000000
        /*0024*/ 	.short	0x0000
        /*0026*/ 	.short	0x0000
        /*0028*/ 	.byte	0x00, 0xf0, 0x41, 0x07


	//----- nvinfo : EIATTR_MAXREG_COUNT
	.align		4
.L_334:
        /*002c*/ 	.byte	0x03, 0x1b
        /*002e*/ 	.short	0x00ff


	//----- nvinfo : EIATTR_NUM_BARRIERS
	.align		4
        /*0030*/ 	.byte	0x02, 0x4c
        /*0032*/ 	.byte	0x01
	.zero		1


	//----- nvinfo : EIATTR_ANNOTATIONS
	.align		4
        /*0034*/ 	.byte	0x04, 0x55
        /*0036*/ 	.short	(.L_336 - .L_335)


	//   ....[0]....
.L_335:
        /*0038*/ 	.word	0x00000001
        /*003c*/ 	.byte	0x60, 0x03, 0x00, 0x00, 0x01, 0x00, 0x00, 0x00, 0xb0, 0x04, 0x00, 0x00, 0x01, 0x00, 0x00, 0x00
        /* <DEDUP_REMOVED lines=22> */
        /*01ac*/ 	.byte	0x80, 0xe0, 0x00, 0x00, 0x01, 0x00, 0x00, 0x00, 0xb0, 0xe0, 0x00, 0x00


	//----- nvinfo : EIATTR_MERCURY_ISA_VERSION
	.align		4
.L_336:
        /*01b8*/ 	.byte	0x03, 0x5f
        /*01ba*/ 	.short	0x0000


	//----- nvinfo : EIATTR_COOP_GROUP_MASK_REGIDS
	.align		4
        /*01bc*/ 	.byte	0x04, 0x29
        /*01be*/ 	.short	(.L_338 - .L_337)


	//   ....[0]....
.L_337:
        /*01c0*/ 	.word	0xffffffff


	//   ....[1]....
        /*01c4*/ 	.word	0xffffffff


	//   ....[2]....
        /*01c8*/ 	.word	0xffffffff


	//   ....[3]....
        /*01cc*/ 	.word	0xffffffff


	//   ....[4]....
        /*01d0*/ 	.word	0xffffffff


	//   ....[5]....
        /*01d4*/ 	.word	0xffffffff


	//   ....[6]....
        /*01d8*/ 	.word	0xffffffff


	//   ....[7]....
        /*01dc*/ 	.word	0xffffffff


	//   ....[8]....
        /*01e0*/ 	.word	0xffffffff


	//   ....[9]....
        /*01e4*/ 	.word	0xffffffff


	//   ....[10]....
        /*01e8*/ 	.word	0xffffffff


	//   ....[11]....
        /*01ec*/ 	.word	0xffffffff


	//   ....[12]....
        /*01f0*/ 	.word	0xffffffff


	//   ....[13]....
        /*01f4*/ 	.word	0xffffffff


	//   ....[14]....
        /*01f8*/ 	.word	0xffffffff


	//   ....[15]....
        /*01fc*/ 	.word	0xffffffff


	//   ....[16]....
        /*0200*/ 	.word	0xffffffff


	//   ....[17]....
        /*0204*/ 	.word	0xffffffff


	//   ....[18]....
        /*0208*/ 	.word	0xffffffff


	//   ....[19]....
        /*020c*/ 	.word	0xffffffff


	//   ....[20]....
        /*0210*/ 	.word	0xffffffff


	//   ....[21]....
        /*0214*/ 	.word	0xffffffff


	//   ....[22]....
        /*0218*/ 	.word	0xffffffff


	//   ....[23]....
        /*021c*/ 	.word	0xffffffff


	//   ....[24]....
        /*0220*/ 	.word	0xffffffff


	//   ....[25]....
        /*0224*/ 	.word	0xffffffff


	//   ....[26]....
        /*0228*/ 	.word	0xffffffff


	//   ....[27]....
        /*022c*/ 	.word	0xffffffff


	//   ....[28]....
        /*0230*/ 	.word	0xffffffff


	//   ....[29]....
        /*0234*/ 	.word	0xffffffff


	//   ....[30]....
        /*0238*/ 	.word	0xffffffff


	//   ....[31]....
        /*023c*/ 	.word	0xffffffff


	//----- nvinfo : EIATTR_COOP_GROUP_INSTR_OFFSETS
	.align		4
.L_338:
        /*0240*/ 	.byte	0x04, 0x28
        /*0242*/ 	.short	(.L_340 - .L_339)


	//   ....[0]....
.L_339:
        /*0244*/ 	.word	0x00002c10


	//   ....[1]....
        /*0248*/ 	.word	0x00002dd0


	//   ....[2]....
        /*024c*/ 	.word	0x00002e60


	//   ....[3]....
        /*0250*/ 	.word	0x00003010


	//   ....[4]....
        /*0254*/ 	.word	0x00003050


	//   ....[5]....
        /*0258*/ 	.word	0x000031c0


	//   ....[6]....
        /*025c*/ 	.word	0x00003200


	//   ....[7]....
        /*0260*/ 	.word	0x000032f0


	//   ....[8]....
        /*0264*/ 	.word	0x000069f0


	//   ....[9]....
        /*0268*/ 	.word	0x00006ae0


	//   ....[10]....
        /*026c*/ 	.word	0x00006b10


	//   ....[11]....
        /*0270*/ 	.word	0x00006be0


	//   ....[12]....
        /*0274*/ 	.word	0x00006c80


	//   ....[13]....
        /*0278*/ 	.word	0x00006d80


	//   ....[14]....
        /*027c*/ 	.word	0x00006df0


	//   ....[15]....
        /*0280*/ 	.word	0x00006ee0


	//   ....[16]....
        /*0284*/ 	.word	0x0000a770


	//   ....[17]....
        /*0288*/ 	.word	0x0000a8f0


	//   ....[18]....
        /*028c*/ 	.word	0x0000a930


	//   ....[19]....
        /*0290*/ 	.word	0x0000a950


	//   ....[20]....
        /*0294*/ 	.word	0x0000a970


	//   ....[21]....
        /*0298*/ 	.word	0x0000a9a0


	//   ....[22]....
        /*029c*/ 	.word	0x0000a9e0


	//   ....[23]....
        /*02a0*/ 	.word	0x0000aa10


	//   ....[24]....
        /*02a4*/ 	.word	0x0000cac0


	//   ....[25]....
        /*02a8*/ 	.word	0x0000cad0


	//   ....[26]....
        /*02ac*/ 	.word	0x0000cae0


	//   ....[27]....
        /*02b0*/ 	.word	0x0000caf0


	//   ....[28]....
        /*02b4*/ 	.word	0x0000cb20


	//   ....[29]....
        /*02b8*/ 	.word	0x0000cb40


	//   ....[30]....
        /*02bc*/ 	.word	0x0000cbb0


	//   ....[31]....
        /*02c0*/ 	.word	0x0000cbf0


	//----- nvinfo : EIATTR_EXIT_INSTR_OFFSETS
	.align		4
.L_340:
        /*02c4*/ 	.byte	0x04, 0x1c
        /*02c6*/ 	.short	(.L_342 - .L_341)


	//   ....[0]....
.L_341:
        /*02c8*/ 	.word	0x00000170


	//   ....[1]....
        /*02cc*/ 	.word	0x0000e300


	//   ....[2]....
        /*02d0*/ 	.word	0x0000e980


	//   ....[3]....
        /*02d4*/ 	.word	0x0000ea00


	//----- nvinfo : EIATTR_CTAIDZ_USED
	.align		4
.L_342:
        /*02d8*/ 	.byte	0x01, 0x04
	.zero		2


	//----- nvinfo : EIATTR_CRS_STACK_SIZE
	.align		4
        /*02dc*/ 	.byte	0x04, 0x1e
        /*02de*/ 	.short	(.L_344 - .L_343)
.L_343:
        /*02e0*/ 	.word	0x00000000
.L_344:


//--------------------- .nv.info._ZN5flash16flash_fwd_kernelI23Flash_fwd_kernel_traitsILi96ELi128ELi64ELi4ELb0ELb0EN7cutlass6half_tE19Flash_kernel_traitsILi96ELi128ELi64ELi4ES3_EELb1ELb1ELb0ELb0ELb0ELb1ELb0ELb0EEEvNS_16Flash_fwd_paramsE --------------------------
	.section	.nv.info._ZN5flash16flash_fwd_kernelI23Flash_fwd_kernel_traitsILi96ELi128ELi64ELi4ELb0ELb0EN7cutlass6half_tE19Flash_kernel_traitsILi96ELi128ELi64ELi4ES3_EELb1ELb1ELb0ELb0ELb0ELb1ELb0ELb0EEEvNS_16Flash_fwd_paramsE,"",@"SHT_CUDA_INFO"
	.sectionflags	@""
	.align	4


	//----- nvinfo : EIATTR_CUDA_API_VERSION
	.align		4
        /*0000*/ 	.byte	0x04, 0x37
        /*0002*/ 	.short	(.L_346 - .L_345)
.L_345:
        /*0004*/ 	.word	0x00000082


	//----- nvinfo : EIATTR_SW2861232_WAR
	.align		4
.L_346:
        /*0008*/ 	.byte	0x01, 0x35
	.zero		2


	//----- nvinfo : EIATTR_PARAM_CBANK
	.align		4
        /*000c*/ 	.byte	0x04, 0x0a
        /*000e*/ 	.short	(.L_348 - .L_347)
	.align		4
.L_347:
        /*0010*/ 	.word	index@(.nv.constant0._ZN5flash16flash_fwd_kernelI23Flash_fwd_kernel_traitsILi96ELi128ELi64ELi4ELb0ELb0EN7cutlass6half_tE19Flash_kernel_traitsILi96ELi128ELi64ELi4ES3_EELb1ELb1ELb0ELb0ELb0ELb1ELb0ELb0EEEvNS_16Flash_fwd_paramsE)
        /*0014*/ 	.short	0x0160
        /*0016*/ 	.short	0x01d0


	//----- nvinfo : EIATTR_CBANK_PARAM_SIZE
	.align		4
.L_348:
        /*0018*/ 	.byte	0x03, 0x19
        /*001a*/ 	.short	0x01d0


	//----- nvinfo : EIATTR_KPARAM_INFO
	.align		4
        /*001c*/ 	.byte	0x04, 0x17
        /*001e*/ 	.short	(.L_350 - .L_349)
.L_349:
        /*0020*/ 	.word	0x00000000
        /*0024*/ 	.short	0x0000
        /*0026*/ 	.short	0x0000
        /*0028*/ 	.byte	0x00, 0xf0, 0x41, 0x07


	//----- nvinfo : EIATTR_MAXREG_COUNT
	.align		4
.L_350:
        /*002c*/ 	.byte	0x03, 0x1b
        /*002e*/ 	.short	0x00ff


	//----- nvinfo : EIATTR_NUM_BARRIERS
	.align		4
        /*0030*/ 	.byte	0x02, 0x4c
        /*0032*/ 	.byte	0x01
	.zero		1


	//----- nvinfo : EIATTR_ANNOTATIONS
	.align		4
        /*0034*/ 	.byte	0x04, 0x55
        /*0036*/ 	.short	(.L_352 - .L_351)


	//   ....[0]....
.L_351:
        /* <DEDUP_REMOVED lines=28> */


	//----- nvinfo : EIATTR_MERCURY_ISA_VERSION
	.align		4
.L_352:
        /*01e8*/ 	.byte	0x03, 0x5f
        /*01ea*/ 	.short	0x0000


	//----- nvinfo : EIATTR_COOP_GROUP_MASK_REGIDS
	.align		4
        /*01ec*/ 	.byte	0x04, 0x29
        /*01ee*/ 	.short	(.L_354 - .L_353)


	//   ....[0]....
.L_353:
        /*01f0*/ 	.word	0xffffffff


	//   ....[1]....
        /*01f4*/ 	.word	0xffffffff


	//   ....[2]....
        /*01f8*/ 	.word	0xffffffff


	//   ....[3]....
        /*01fc*/ 	.word	0xffffffff


	//   ....[4]....
        /*0200*/ 	.word	0xffffffff


	//   ....[5]....
        /*0204*/ 	.word	0xffffffff


	//   ....[6]....
        /*0208*/ 	.word	0xffffffff


	//   ....[7]....
        /*020c*/ 	.word	0xffffffff


	//   ....[8]....
        /*0210*/ 	.word	0xffffffff


	//   ....[9]....
        /*0214*/ 	.word	0xffffffff


	//   ....[10]....
        /*0218*/ 	.word	0xffffffff


	//   ....[11]....
        /*021c*/ 	.word	0xffffffff


	//   ....[12]....
        /*0220*/ 	.word	0xffffffff


	//   ....[13]....
        /*0224*/ 	.word	0xffffffff


	//   ....[14]....
        /*0228*/ 	.word	0xffffffff


	//   ....[15]....
        /*022c*/ 	.word	0xffffffff


	//   ....[16]....
        /*0230*/ 	.word	0xffffffff


	//   ....[17]....
        /*0234*/ 	.word	0xffffffff


	//   ....[18]....
        /*0238*/ 	.word	0xffffffff


	//   ....[19]....
        /*023c*/ 	.word	0xffffffff


	//   ....[20]....
        /*0240*/ 	.word	0xffffffff


	//   ....[21]....
        /*0244*/ 	.word	0xffffffff


	//   ....[22]....
        /*0248*/ 	.word	0xffffffff


	//   ....[23]....
        /*024c*/ 	.word	0xffffffff


	//   ....[24]....
        /*0250*/ 	.word	0xffffffff


	//   ....[25]....
        /*0254*/ 	.word	0xffffffff


	//   ....[26]....
        /*0258*/ 	.word	0xffffffff


	//   ....[27]....
        /*025c*/ 	.word	0xffffffff


	//   ....[28]....
        /*0260*/ 	.word	0xffffffff


	//   ....[29]....
        /*0264*/ 	.word	0xffffffff


	//   ....[30]....
        /*0268*/ 	.word	0xffffffff


	//   ....[31]....
        /*026c*/ 	.word	0xffffffff


	//   ....[32]....
        /*0270*/ 	.word	0xffffffff


	//   ....[33]....
        /*0274*/ 	.word	0xffffffff


	//   ....[34]....
        /*0278*/ 	.word	0xffffffff


	//   ....[35]....
        /*027c*/ 	.word	0xffffffff


	//   ....[36]....
        /*0280*/ 	.word	0xffffffff


	//   ....[37]....
        /*0284*/ 	.word	0xffffffff


	//   ....[38]....
        /*0288*/ 	.word	0xffffffff


	//   ....[39]....
        /*028c*/ 	.word	0xffffffff


	//----- nvinfo : EIATTR_COOP_GROUP_INSTR_OFFSETS
	.align		4
.L_354:
        /*0290*/ 	.byte	0x04, 0x28
        /*0292*/ 	.short	(.L_356 - .L_355)


	//   ....[0]....
.L_355:
        /*0294*/ 	.word	0x00003450


	//   ....[1]....
        /*0298*/ 	.word	0x00003520


	//   ....[2]....
        /*029c*/ 	.word	0x00003560


	//   ....[3]....
        /*02a0*/ 	.word	0x00003670


	//   ....[4]....
        /*02a4*/ 	.word	0x00003c20


	//   ....[5]....
        /*02a8*/ 	.word	0x00003c30


	//   ....[6]....
        /*02ac*/ 	.word	0x00003d30


	//   ....[7]....
        /*02b0*/ 	.word	0x00003fe0


	//   ....[8]....
        /*02b4*/ 	.word	0x000080f0


	//   ....[9]....
        /*02b8*/ 	.word	0x000082e0


	//   ....[10]....
        /*02bc*/ 	.word	0x00008300


	//   ....[11]....
        /*02c0*/ 	.word	0x00008450


	//   ....[12]....
        /*02c4*/ 	.word	0x000084f0


	//   ....[13]....
        /*02c8*/ 	.word	0x000085c0


	//   ....[14]....
        /*02cc*/ 	.word	0x000085f0


	//   ....[15]....
        /*02d0*/ 	.word	0x00008760


	//   ....[16]....
        /*02d4*/ 	.word	0x0000cb30


	//   ....[17]....
        /*02d8*/ 	.word	0x0000cc80


	//   ....[18]....
        /*02dc*/ 	.word	0x0000ceb0


	//   ....[19]....
        /*02e0*/ 	.word	0x0000d060


	//   ....[20]....
        /*02e4*/ 	.word	0x0000d090


	//   ....[21]....
        /*02e8*/ 	.word	0x0000d0f0


	//   ....[22]....
        /*02ec*/ 	.word	0x0000d180


	//   ....[23]....
        /*02f0*/ 	.word	0x0000d310


	//   ....[24]....
        /*02f4*/ 	.word	0x00011090


	//   ....[25]....
        /*02f8*/ 	.word	0x000110f0


	//   ....[26]....
        /*02fc*/ 	.word	0x00011110


	//   ....[27]....
        /*0300*/ 	.word	0x00011130


	//   ....[28]....
        /*0304*/ 	.word	0x00011160


	//   ....[29]....
        /*0308*/ 	.word	0x000111a0


	//   ....[30]....
        /*030c*/ 	.word	0x000117b0


	//   ....[31]....
        /*0310*/ 	.word	0x000118d0


	//   ....[32]....
        /*0314*/ 	.word	0x00014240


	//   ....[33]....
        /*0318*/ 	.word	0x00014270


	//   ....[34]....
        /*031c*/ 	.word	0x000142b0


	//   ....[35]....
        /*0320*/ 	.word	0x00014340


	//   ....[36]....
        /*0324*/ 	.word	0x00014370


	//   ....[37]....
        /*0328*/ 	.word	0x00014a90


	//   ....[38]....
        /*032c*/ 	.word	0x00014ab0


	//   ....[39]....
        /*0330*/ 	.word	0x00014ad0


	//----- nvinfo : EIATTR_EXIT_INSTR_OFFSETS
	.align		4
.L_356:
        /*0334*/ 	.byte	0x04, 0x1c
        /*0336*/ 	.short	(.L_358 - .L_357)


	//   ....[0]....
.L_357:
        /*0338*/ 	.word	0x00000730


	//   ....[1]....
        /*033c*/ 	.word	0x00015d60


	//   ....[2]....
        /*0340*/ 	.word	0x00015e40


	//   ....[3]....
        /*0344*/ 	.word	0x000167e0


	//   ....[4]....
        /*0348*/ 	.word	0x00016860


	//----- nvinfo : EIATTR_CTAIDZ_USED
	.align		4
.L_358:
        /*034c*/ 	.byte	0x01, 0x04
	.zero		2


	//----- nvinfo : EIATTR_CRS_STACK_SIZE
	.align		4
        /*0350*/ 	.byte	0x04, 0x1e
        /*0352*/ 	.short	(.L_360 - .L_359)
.L_359:
        /*0354*/ 	.word	0x00000000
.L_360:


//--------------------- .nv.info._ZN5flash16flash_fwd_kernelI23Flash_fwd_kernel_traitsILi96ELi128ELi64ELi4ELb0ELb0EN7cutlass6half_tE19Flash_kernel_traitsILi96ELi128ELi64ELi4ES3_EELb0ELb1ELb0ELb0ELb0ELb1ELb1ELb0EEEvNS_16Flash_fwd_paramsE --------------------------
	.section	.nv.info._ZN5flash16flash_fwd_kernelI23Flash_fwd_kernel_traitsILi96ELi128ELi64ELi4ELb0ELb0EN7cutlass6half_tE19Flash_kernel_traitsILi96ELi128ELi64ELi4ES3_EELb0ELb1ELb0ELb0ELb0ELb1ELb1ELb0EEEvNS_16Flash_fwd_paramsE,"",@"SHT_CUDA_INFO"
	.sectionflags	@""
	.align	4


	//----- nvinfo : EIATTR_CUDA_API_VERSION
	.align		4
        /*0000*/ 	.byte	0x04, 0x37
        /*0002*/ 	.short	(.L_362 - .L_361)
.L_361:
        /*0004*/ 	.word	0x00000082


	//----- nvinfo : EIATTR_SW2861232_WAR
	.align		4
.L_362:
        /*0008*/ 	.byte	0x01, 0x35
	.zero		2


	//----- nvinfo : EIATTR_PARAM_CBANK
	.align		4
        /*000c*/ 	.byte	0x04, 0x0a
        /*000e*/ 	.short	(.L_364 - .L_363)
	.align		4
.L_363:
        /*0010*/ 	.word	index@(.nv.constant0._ZN5flash16flash_fwd_kernelI23Flash_fwd_kernel_traitsILi96ELi128ELi64ELi4ELb0ELb0EN7cutlass6half_tE19Flash_kernel_traitsILi96ELi128ELi64ELi4ES3_EELb0ELb1ELb0ELb0ELb0ELb1ELb1ELb0EEEvNS_16Flash_fwd_paramsE)
        /*0014*/ 	.short	0x0160
        /*0016*/ 	.short	0x01d0


	//----- nvinfo : EIATTR_CBANK_PARAM_SIZE
	.align		4
.L_364:
        /*0018*/ 	.byte	0x03, 0x19
        /*001a*/ 	.short	0x01d0


	//----- nvinfo : EIATTR_KPARAM_INFO
	.align		4
        /*001c*/ 	.byte	0x04, 0x17
        /*001e*/ 	.short	(.L_366 - .L_365)
.L_365:
        /*0020*/ 	.word	0x00000000
        /*0024*/ 	.short	0x0000
        /*0026*/ 	.short	0x0000
        /*0028*/ 	.byte	0x00, 0xf0, 0x41, 0x07


	//----- nvinfo : EIATTR_MAXREG_COUNT
	.align		4
.L_366:
        /*002c*/ 	.byte	0x03, 0x1b
        /*002e*/ 	.short	0x00ff


	//----- nvinfo : EIATTR_NUM_BARRIERS
	.align		4
        /*0030*/ 	.byte	0x02, 0x4c
        /*0032*/ 	.byte	0x01
	.zero		1


	//----- nvinfo : EIATTR_ANNOTATIONS
	.align		4
        /*0034*/ 	.byte	0x04, 0x55
        /*0036*/ 	.short	(.L_368 - .L_367)


	//   ....[0]....
.L_367:
        /* <DEDUP_REMOVED lines=34> */
        /*024c*/ 	.byte	0x80, 0x30, 0x01, 0x00


	//----- nvinfo : EIATTR_MERCURY_ISA_VERSION
	.align		4
.L_368:
        /*0250*/ 	.byte	0x03, 0x5f
        /*0252*/ 	.short	0x0000


	//----- nvinfo : EIATTR_COOP_GROUP_MASK_REGIDS
	.align		4
        /*0254*/ 	.byte	0x04, 0x29
        /*0256*/ 	.short	(.L_370 - .L_369)


	//   ....[0]....
.L_369:
        /*0258*/ 	.word	0xffffffff


	//   ....[1]....
        /*025c*/ 	.word	0xffffffff


	//   ....[2]....
        /*0260*/ 	.word	0xffffffff


	//   ....[3]....
        /*0264*/ 	.word	0xffffffff


	//   ....[4]....
        /*0268*/ 	.word	0xffffffff


	//   ....[5]....
        /*026c*/ 	.word	0xffffffff


	//   ....[6]....
        /*0270*/ 	.word	0xffffffff


	//   ....[7]....
        /*0274*/ 	.word	0xffffffff


	//   ....[8]....
        /*0278*/ 	.word	0xffffffff


	//   ....[9]....
        /*027c*/ 	.word	0xffffffff


	//   ....[10]....
        /*0280*/ 	.word	0xffffffff


	//   ....[11]....
        /*0284*/ 	.word	0xffffffff


	//   ....[12]....
        /*0288*/ 	.word	0xffffffff


	//   ....[13]....
        /*028c*/ 	.word	0xffffffff


	//   ....[14]....
        /*0290*/ 	.word	0xffffffff


	//   ....[15]....
        /*0294*/ 	.word	0xffffffff


	//   ....[16]....
        /*0298*/ 	.word	0xffffffff


	//   ....[17]....
        /*029c*/ 	.word	0xffffffff


	//   ....[18]....
        /*02a0*/ 	.word	0xffffffff


	//   ....[19]....
        /*02a4*/ 	.word	0xffffffff


	//   ....[20]....
        /*02a8*/ 	.word	0xffffffff


	//   ....[21]....
        /*02ac*/ 	.word	0xffffffff


	//   ....[22]....
        /*02b0*/ 	.word	0xffffffff


	//   ....[23]....
        /*02b4*/ 	.word	0xffffffff


	//   ....[24]....
        /*02b8*/ 	.word	0xffffffff


	//   ....[25]....
        /*02bc*/ 	.word	0xffffffff


	//   ....[26]....
        /*02c0*/ 	.word	0xffffffff


	//   ....[27]....
        /*02c4*/ 	.word	0xffffffff


	//   ....[28]....
        /*02c8*/ 	.word	0xffffffff


	//   ....[29]....
        /*02cc*/ 	.word	0xffffffff


	//   ....[30]....
        /*02d0*/ 	.word	0xffffffff


	//   ....[31]....
        /*02d4*/ 	.word	0xffffffff


	//   ....[32]....
        /*02d8*/ 	.word	0xffffffff


	//   ....[33]....
        /*02dc*/ 	.word	0xffffffff


	//   ....[34]....
        /*02e0*/ 	.word	0xffffffff


	//   ....[35]....
        /*02e4*/ 	.word	0xffffffff


	//   ....[36]....
        /*02e8*/ 	.word	0xffffffff


	//   ....[37]....
        /*02ec*/ 	.word	0xffffffff


	//   ....[38]....
        /*02f0*/ 	.word	0xffffffff


	//   ....[39]....
        /*02f4*/ 	.word	0xffffffff


	//----- nvinfo : EIATTR_COOP_GROUP_INSTR_OFFSETS
	.align		4
.L_370:
        /*02f8*/ 	.byte	0x04, 0x28
        /*02fa*/ 	.short	(.L_372 - .L_371)


	//   ....[0]....
.L_371:
        /*02fc*/ 	.word	0x00003590


	//   ....[1]....
        /*0300*/ 	.word	0x00003680


	//   ....[2]....
        /*0304*/ 	.word	0x000036b0


	//   ....[3]....
        /*0308*/ 	.word	0x00003780


	//   ....[4]....
        /*030c*/ 	.word	0x000037b0


	//   ....[5]....
        /*0310*/ 	.word	0x00003890


	//   ....[6]....
        /*0314*/ 	.word	0x000038d0


	//   ....[7]....
        /*0318*/ 	.word	0x00003960


	//   ....[8]....
        /*031c*/ 	.word	0x00006ef0


	//   ....[9]....
        /*0320*/ 	.word	0x00006fd0


	//   ....[10]....
        /*0324*/ 	.word	0x00007000


	//   ....[11]....
        /*0328*/ 	.word	0x000070e0


	//   ....[12]....
        /*032c*/ 	.word	0x00007170


	//   ....[13]....
        /*0330*/ 	.word	0x000071f0


	//   ....[14]....
        /*0334*/ 	.word	0x00007260


	//   ....[15]....
        /*0338*/ 	.word	0x00007380


	//   ....[16]....
        /*033c*/ 	.word	0x0000b430


	//   ....[17]....
        /*0340*/ 	.word	0x0000b510


	//   ....[18]....
        /*0344*/ 	.word	0x0000b540


	//   ....[19]....
        /*0348*/ 	.word	0x0000b610


	//   ....[20]....
        /*034c*/ 	.word	0x0000b6c0


	//   ....[21]....
        /*0350*/ 	.word	0x0000b760


	//   ....[22]....
        /*0354*/ 	.word	0x0000b800


	//   ....[23]....
        /*0358*/ 	.word	0x0000b840


	//   ....[24]....
        /*035c*/ 	.word	0x0000ef70


	//   ....[25]....
        /*0360*/ 	.word	0x0000f0f0


	//   ....[26]....
        /*0364*/ 	.word	0x0000f130


	//   ....[27]....
        /*0368*/ 	.word	0x0000f150


	//   ....[28]....
        /*036c*/ 	.word	0x0000f170


	//   ....[29]....
        /*0370*/ 	.word	0x0000f1a0


	//   ....[30]....
        /*0374*/ 	.word	0x0000f1e0


	//   ....[31]....
        /*0378*/ 	.word	0x0000f210


	//   ....[32]....
        /*037c*/ 	.word	0x00011260


	//   ....[33]....
        /*0380*/ 	.word	0x00011270


	//   ....[34]....
        /*0384*/ 	.word	0x00011280


	//   ....[35]....
        /*0388*/ 	.word	0x00011290


	//   ....[36]....
        /*038c*/ 	.word	0x000112d0


	//   ....[37]....
        /*0390*/ 	.word	0x000112f0


	//   ....[38]....
        /*0394*/ 	.word	0x00011310


	//   ....[39]....
        /*0398*/ 	.word	0x00011320


	//----- nvinfo : EIATTR_EXIT_INSTR_OFFSETS
	.align		4
.L_372:
        /*039c*/ 	.byte	0x04, 0x1c
        /*039e*/ 	.short	(.L_374 - .L_373)


	//   ....[0]....
.L_373:
        /*03a0*/ 	.word	0x000002f0


	//   ....[1]....
        /*03a4*/ 	.word	0x00012d10


	//   ....[2]....
        /*03a8*/ 	.word	0x00012df0


	//   ....[3]....
        /*03ac*/ 	.word	0x00013730


	//   ....[4]....
        /*03b0*/ 	.word	0x000137b0


	//----- nvinfo : EIATTR_CTAIDZ_USED
	.align		4
.L_374:
        /*03b4*/ 	.byte	0x01, 0x04
	.zero		2


	//----- nvinfo : EIATTR_CRS_STACK_SIZE
	.align		4
        /*03b8*/ 	.byte	0x04, 0x1e
        /*03ba*/ 	.short	(.L_376 - .L_375)
.L_375:
        /*03bc*/ 	.word	0x00000000
.L_376:


//--------------------- .nv.info._ZN5flash16flash_fwd_kernelI23Flash_fwd_kernel_traitsILi96ELi128ELi64ELi4ELb0ELb0EN7cutlass6half_tE19Flash_kernel_traitsILi96ELi128ELi64ELi4ES3_EELb1ELb1ELb0ELb1ELb0ELb0ELb0ELb0EEEvNS_16Flash_fwd_paramsE --------------------------
	.section	.nv.info._ZN5flash16flash_fwd_kernelI23Flash_fwd_kernel_traitsILi96ELi128ELi64ELi4ELb0ELb0EN7cutlass6half_tE19Flash_kernel_traitsILi96ELi128ELi64ELi4ES3_EELb1ELb1ELb0ELb1ELb0ELb0ELb0ELb0EEEvNS_16Flash_fwd_paramsE,"",@"SHT_CUDA_INFO"
	.sectionflags	@""
	.align	4


	//----- nvinfo : EIATTR_CUDA_API_VERSION
	.align		4
        /*0000*/ 	.byte	0x04, 0x37
        /*0002*/ 	.short	(.L_378 - .L_377)
.L_377:
        /*0004*/ 	.word	0x00000082


	//----- nvinfo : EIATTR_SW2861232_WAR
	.align		4
.L_378:
        /*0008*/ 	.byte	0x01, 0x35
	.zero		2


	//----- nvinfo : EIATTR_PARAM_CBANK
	.align		4
        /*000c*/ 	.byte	0x04, 0x0a
        /*000e*/ 	.short	(.L_380 - .L_379)
	.align		4
.L_379:
        /*0010*/ 	.word	index@(.nv.constant0._ZN5flash16flash_fwd_kernelI23Flash_fwd_kernel_traitsILi96ELi128ELi64ELi4ELb0ELb0EN7cutlass6half_tE19Flash_kernel_traitsILi96ELi128ELi64ELi4ES3_EELb1ELb1ELb0ELb1ELb0ELb0ELb0ELb0EEEvNS_16Flash_fwd_paramsE)
        /*0014*/ 	.short	0x0160
        /*0016*/ 	.short	0x01d0


	//----- nvinfo : EIATTR_CBANK_PARAM_SIZE
	.align		4
.L_380:
        /*0018*/ 	.byte	0x03, 0x19
        /*001a*/ 	.short	0x01d0


	//----- nvinfo : EIATTR_KPARAM_INFO
	.align		4
        /*001c*/ 	.byte	0x04, 0x17
        /*001e*/ 	.short	(.L_382 - .L_381)
.L_381:
        /*0020*/ 	.word	0x00000000
        /*0024*/ 	.short	0x0000
        /*0026*/ 	.short	0x0000
        /*0028*/ 	.byte	0x00, 0xf0, 0x41, 0x07


	//----- nvinfo : EIATTR_MAXREG_COUNT
	.align		4
.L_382:
        /*002c*/ 	.byte	0x03, 0x1b
        /*002e*/ 	.short	0x00ff


	//----- nvinfo : EIATTR_NUM_BARRIERS
	.align		4
        /*0030*/ 	.byte	0x02, 0x4c
        /*0032*/ 	.byte	0x01
	.zero		1


	//----- nvinfo : EIATTR_ANNOTATIONS
	.align		4
        /*0034*/ 	.byte	0x04, 0x55
        /*0036*/ 	.short	(.L_384 - .L_383)


	//   ....[0]....
.L_383:
        /* <DEDUP_REMOVED lines=38> */


	//----- nvinfo : EIATTR_MERCURY_ISA_VERSION
	.align		4
.L_384:
        /*0280*/ 	.byte	0x03, 0x5f
        /*0282*/ 	.short	0x0000


	//----- nvinfo : EIATTR_COOP_GROUP_MASK_REGIDS
	.align		4
        /*0284*/ 	.byte	0x04, 0x29
        /*0286*/ 	.short	(.L_386 - .L_385)


	//   ....[0]....
.L_385:
        /*0288*/ 	.word	0xffffffff


	//   ....[1]....
        /*028c*/ 	.word	0xffffffff


	//   ....[2]....
        /*0290*/ 	.word	0xffffffff


	//   ....[3]....
        /*0294*/ 	.word	0xffffffff


	//   ....[4]....
        /*0298*/ 	.word	0xffffffff


	//   ....[5]....
        /*029c*/ 	.word	0xffffffff


	//   ....[6]....
        /*02a0*/ 	.word	0xffffffff


	//   ....[7]....
        /*02a4*/ 	.word	0xffffffff


	//   ....[8]....
        /*02a8*/ 	.word	0xffffffff


	//   ....[9]....
        /*02ac*/ 	.word	0xffffffff


	//   ....[10]....
        /*02b0*/ 	.word	0xffffffff


	//   ....[11]....
        /*02b4*/ 	.word	0xffffffff


	//   ....[12]....
        /*02b8*/ 	.word	0xffffffff


	//   ....[13]....
        /*02bc*/ 	.word	0xffffffff


	//   ....[14]....
        /*02c0*/ 	.word	0xffffffff


	//   ....[15]....
        /*02c4*/ 	.word	0xffffffff


	//   ....[16]....
        /*02c8*/ 	.word	0xffffffff


	//   ....[17]....
        /*02cc*/ 	.word	0xffffffff


	//   ....[18]....
        /*02d0*/ 	.word	0xffffffff


	//   ....[19]....
        /*02d4*/ 	.word	0xffffffff


	//   ....[20]....
        /*02d8*/ 	.word	0xffffffff


	//   ....[21]....
        /*02dc*/ 	.word	0xffffffff


	//   ....[22]....
        /*02e0*/ 	.word	0xffffffff


	//   ....[23]....
        /*02e4*/ 	.word	0xffffffff


	//   ....[24]....
        /*02e8*/ 	.word	0xffffffff


	//   ....[25]....
        /*02ec*/ 	.word	0xffffffff


	//   ....[26]....
        /*02f0*/ 	.word	0xffffffff


	//   ....[27]....
        /*02f4*/ 	.word	0xffffffff


	//   ....[28]....
        /*02f8*/ 	.word	0xffffffff


	//   ....[29]....
        /*02fc*/ 	.word	0xffffffff


	//   ....[30]....
        /*0300*/ 	.word	0xffffffff


	//   ....[31]....
        /*0304*/ 	.word	0xffffffff


	//   ....[32]....
        /*0308*/ 	.word	0xffffffff


	//   ....[33]....
        /*030c*/ 	.word	0xffffffff


	//   ....[34]....
        /*0310*/ 	.word	0xffffffff


	//   ....[35]....
        /*0314*/ 	.word	0xffffffff


	//   ....[36]....
        /*0318*/ 	.word	0xffffffff


	//   ....[37]....
        /*031c*/ 	.word	0xffffffff


	//   ....[38]....
        /*0320*/ 	.word	0xffffffff


	//   ....[39]....
        /*0324*/ 	.word	0xffffffff


	//----- nvinfo : EIATTR_COOP_GROUP_INSTR_OFFSETS
	.align		4
.L_386:
        /*0328*/ 	.byte	0x04, 0x28
        /*032a*/ 	.short	(.L_388 - .L_387)


	//   ....[0]....
.L_387:
        /*032c*/ 	.word	0x00004930


	//   ....[1]....
        /*0330*/ 	.word	0x00004a40


	//   ....[2]....
        /*0334*/ 	.word	0x00004a80


	//   ....[3]....
        /*0338*/ 	.word	0x00004ba0


	//   ....[4]....
        /*033c*/ 	.word	0x00005150


	//   ....[5]....
        /*0340*/ 	.word	0x00005160


	//   ....[6]....
        /*0344*/ 	.word	0x00005460


	//   ....[7]....
        /*0348*/ 	.word	0x000054b0


	//   ....[8]....
        /*034c*/ 	.word	0x00009f80


	//   ....[9]....
        /*0350*/ 	.word	0x0000a100


	//   ....[10]....
        /*0354*/ 	.word	0x0000a140


	//   ....[11]....
        /*0358*/ 	.word	0x0000a2e0


	//   ....[12]....
        /*035c*/ 	.word	0x0000a350


	//   ....[13]....
        /*0360*/ 	.word	0x0000a4b0


	//   ....[14]....
        /*0364*/ 	.word	0x0000a620


	//   ....[15]....
        /*0368*/ 	.word	0x0000a810


	//   ....[16]....
        /*036c*/ 	.word	0x0000f4f0


	//   ....[17]....
        /*0370*/ 	.word	0x0000f5f0


	//   ....[18]....
        /*0374*/ 	.word	0x0000f630


	//   ....[19]....
        /*0378*/ 	.word	0x0000f680


	//   ....[20]....
        /*037c*/ 	.word	0x0000f920


	//   ....[21]....
        /*0380*/ 	.word	0x0000fac0


	//   ....[22]....
        /*0384*/ 	.word	0x0000faf0


	//   ....[23]....
        /*0388*/ 	.word	0x0000fcb0


	//   ....[24]....
        /*038c*/ 	.word	0x000145d0


	//   ....[25]....
        /*0390*/ 	.word	0x000145e0


	//   ....[26]....
        /*0394*/ 	.word	0x000145f0


	//   ....[27]....
        /*0398*/ 	.word	0x00014610


	//   ....[28]....
        /*039c*/ 	.word	0x00014630


	//   ....[29]....
        /*03a0*/ 	.word	0x00014650


	//   ....[30]....
        /*03a4*/ 	.word	0x00014bd0


	//   ....[31]....
        /*03a8*/ 	.word	0x00014d10


	//   ....[32]....
        /*03ac*/ 	.word	0x000176a0


	//   ....[33]....
        /*03b0*/ 	.word	0x000176b0


	//   ....[34]....
        /*03b4*/ 	.word	0x000177a0


	//   ....[35]....
        /*03b8*/ 	.word	0x000177d0


	//   ....[36]....
        /*03bc*/ 	.word	0x00017f10


	//   ....[37]....
        /*03c0*/ 	.word	0x00017f20


	//   ....[38]....
        /*03c4*/ 	.word	0x00017f90


	//   ....[39]....
        /*03c8*/ 	.word	0x00017fb0


	//----- nvinfo : EIATTR_EXIT_INSTR_OFFSETS
	.align		4
.L_388:
        /*03cc*/ 	.byte	0x04, 0x1c
        /*03ce*/ 	.short	(.L_390 - .L_389)


	//   ....[0]....
.L_389:
        /*03d0*/ 	.word	0x00000730


	//   ....[1]....
        /*03d4*/ 	.word	0x00019360


	//   ....[2]....
        /*03d8*/ 	.word	0x00019460


	//   ....[3]....
        /*03dc*/ 	.word	0x00019480


	//   ....[4]....
        /*03e0*/ 	.word	0x00019f00


	//   ....[5]....
        /*03e4*/ 	.word	0x00019f80


	//----- nvinfo : EIATTR_CTAIDZ_USED
	.align		4
.L_390:
        /*03e8*/ 	.byte	0x01, 0x04
	.zero		2


	//----- nvinfo : EIATTR_CRS_STACK_SIZE
	.align		4
        /*03ec*/ 	.byte	0x04, 0x1e
        /*03ee*/ 	.short	(.L_392 - .L_391)
.L_391:
        /*03f0*/ 	.word	0x00000000
.L_392:


//--------------------- .nv.info._ZN5flash16flash_fwd_kernelI23Flash_fwd_kernel_traitsILi96ELi128ELi64ELi4ELb0ELb0EN7cutlass6half_tE19Flash_kernel_traitsILi96ELi128ELi64ELi4ES3_EELb1ELb1ELb0ELb0ELb0ELb0ELb0ELb1EEEvNS_16Flash_fwd_paramsE --------------------------
	.section	.nv.info._ZN5flash16flash_fwd_kernelI23Flash_fwd_kernel_traitsILi96ELi128ELi64ELi4ELb0ELb0EN7cutlass6half_tE19Flash_kernel_traitsILi96ELi128ELi64ELi4ES3_EELb1ELb1ELb0ELb0ELb0ELb0ELb0ELb1EEEvNS_16Flash_fwd_paramsE,"",@"SHT_CUDA_INFO"
	.sectionflags	@""
	.align	4


	//----- nvinfo : EIATTR_CUDA_API_VERSION
	.align		4
        /*0000*/ 	.byte	0x04, 0x37
        /*0002*/ 	.short	(.L_394 - .L_393)
.L_393:
        /*0004*/ 	.word	0x00000082


	//----- nvinfo : EIATTR_SW2861232_WAR
	.align		4
.L_394:
        /*0008*/ 	.byte	0x01, 0x35
	.zero		2


	//----- nvinfo : EIATTR_PARAM_CBANK
	.align		4
        /*000c*/ 	.byte	0x04, 0x0a
        /*000e*/ 	.short	(.L_396 - .L_395)
	.align		4
.L_395:
        /*0010*/ 	.word	index@(.nv.constant0._ZN5flash16flash_fwd_kernelI23Flash_fwd_kernel_traitsILi96ELi128ELi64ELi4ELb0ELb0EN7cutlass6half_tE19Flash_kernel_traitsILi96ELi128ELi64ELi4ES3_EELb1ELb1ELb0ELb0ELb0ELb0ELb0ELb1EEEvNS_16Flash_fwd_paramsE)
        /*0014*/ 	.short	0x0160
        /*0016*/ 	.short	0x01d0


	//----- nvinfo : EIATTR_CBANK_PARAM_SIZE
	.align		4
.L_396:
        /*0018*/ 	.byte	0x03, 0x19
        /*001a*/ 	.short	0x01d0


	//----- nvinfo : EIATTR_KPARAM_INFO
	.align		4
        /*001c*/ 	.byte	0x04, 0x17
        /*001e*/ 	.short	(.L_398 - .L_397)
.L_397:
        /*0020*/ 	.word	0x00000000
        /*0024*/ 	.short	0x0000
        /*0026*/ 	.short	0x0000
        /*0028*/ 	.byte	0x00, 0xf0, 0x41, 0x07


	//----- nvinfo : EIATTR_MAXREG_COUNT
	.align		4
.L_398:
        /*002c*/ 	.byte	0x03, 0x1b
        /*002e*/ 	.short	0x00ff


	//----- nvinfo : EIATTR_NUM_BARRIERS
	.align		4
        /*0030*/ 	.byte	0x02, 0x4c
        /*0032*/ 	.byte	0x01
	.zero		1


	//----- nvinfo : EIATTR_ANNOTATIONS
	.align		4
        /*0034*/ 	.byte	0x04, 0x55
        /*0036*/ 	.short	(.L_400 - .L_399)


	//   ....[0]....
.L_399:
        /* <DEDUP_REMOVED lines=170> */


	//----- nvinfo : EIATTR_MERCURY_ISA_VERSION
	.align		4
.L_400:
        /*0ac8*/ 	.byte	0x03, 0x5f
        /*0aca*/ 	.short	0x0000


	//----- nvinfo : EIATTR_COOP_GROUP_MASK_REGIDS
	.align		4
        /*0acc*/ 	.byte	0x04, 0x29
        /*0ace*/ 	.short	(.L_402 - .L_401)


	//   ....[0]....
.L_401:
        /*0ad0*/ 	.word	0xffffffff


	//   ....[1]....
        /*0ad4*/ 	.word	0xffffffff


	//   ....[2]....
        /*0ad8*/ 	.word	0xffffffff


	//   ....[3]....
        /*0adc*/ 	.word	0xffffffff


	//   ....[4]....
        /*0ae0*/ 	.word	0xffffffff


	//   ....[5]....
        /*0ae4*/ 	.word	0xffffffff


	//   ....[6]....
        /*0ae8*/ 	.word	0xffffffff


	//   ....[7]....
        /*0aec*/ 	.word	0xffffffff


	//   ....[8]....
        /*0af0*/ 	.word	0xffffffff


	//   ....[9]....
        /*0af4*/ 	.word	0xffffffff


	//   ....[10]....
        /*0af8*/ 	.word	0xffffffff


	//   ....[11]....
        /*0afc*/ 	.word	0xffffffff


	//   ....[12]....
        /*0b00*/ 	.word	0xffffffff


	//   ....[13]....
        /*0b04*/ 	.word	0xffffffff


	//   ....[14]....
        /*0b08*/ 	.word	0xffffffff


	//   ....[15]....
        /*0b0c*/ 	.word	0xffffffff


	//   ....[16]....
        /*0b10*/ 	.word	0xffffffff


	//   ....[17]....
        /*0b14*/ 	.word	0xffffffff


	//   ....[18]....
        /*0b18*/ 	.word	0xffffffff


	//   ....[19]....
        /*0b1c*/ 	.word	0xffffffff


	//   ....[20]....
        /*0b20*/ 	.word	0xffffffff


	//   ....[21]....
        /*0b24*/ 	.word	0xffffffff


	//   ....[22]....
        /*0b28*/ 	.word	0xffffffff


	//   ....[23]....
        /*0b2c*/ 	.word	0xffffffff


	//   ....[24]....
        /*0b30*/ 	.word	0xffffffff


	//   ....[25]....
        /*0b34*/ 	.word	0xffffffff


	//   ....[26]....
        /*0b38*/ 	.word	0xffffffff


	//   ....[27]....
        /*0b3c*/ 	.word	0xffffffff


	//   ....[28]....
        /*0b40*/ 	.word	0xffffffff


	//   ....[29]....
        /*0b44*/ 	.word	0xffffffff


	//   ....[30]....
        /*0b48*/ 	.word	0xffffffff


	//   ....[31]....
        /*0b4c*/ 	.word	0xffffffff


	//   ....[32]....
        /*0b50*/ 	.word	0xffffffff


	//   ....[33]....
        /*0b54*/ 	.word	0xffffffff


	//   ....[34]....
        /*0b58*/ 	.word	0xffffffff


	//   ....[35]....
        /*0b5c*/ 	.word	0xffffffff


	//   ....[36]....
        /*0b60*/ 	.word	0xffffffff


	//   ....[37]....
        /*0b64*/ 	.word	0xffffffff


	//   ....[38]....
        /*0b68*/ 	.word	0xffffffff


	//   ....[39]....
        /*0b6c*/ 	.word	0xffffffff


	//----- nvinfo : EIATTR_COOP_GROUP_INSTR_OFFSETS
	.align		4
.L_402:
        /*0b70*/ 	.byte	0x04, 0x28
        /*0b72*/ 	.short	(.L_404 - .L_403)


	//   ....[0]....
.L_403:
        /*0b74*/ 	.word	0x00004200


	//   ....[1]....
        /*0b78*/ 	.word	0x00004390


	//   ....[2]....
        /*0b7c*/ 	.word	0x00004550


	//   ....[3]....
        /*0b80*/ 	.word	0x000046e0


	//   ....[4]....
        /*0b84*/ 	.word	0x000049b0


	//   ....[5]....
        /*0b88*/ 	.word	0x00004ac0


	//   ....[6]....
        /*0b8c*/ 	.word	0x00004e40


	//   ....[7]....
        /*0b90*/ 	.word	0x000050d0


	//   ....[8]....
        /*0b94*/ 	.word	0x0000bae0


	//   ....[9]....
        /*0b98*/ 	.word	0x0000bb00


	//   ....[10]....
        /*0b9c*/ 	.word	0x0000c250


	//   ....[11]....
        /*0ba0*/ 	.word	0x0000c270


	//   ....[12]....
        /*0ba4*/ 	.word	0x0000cd90


	//   ....[13]....
        /*0ba8*/ 	.word	0x0000cda0


	//   ....[14]....
        /*0bac*/ 	.word	0x0000cdd0


	//   ....[15]....
        /*0bb0*/ 	.word	0x0000cde0


	//   ....[16]....
        /*0bb4*/ 	.word	0x000151b0


	//   ....[17]....
        /*0bb8*/ 	.word	0x000151c0


	//   ....[18]....
        /*0bbc*/ 	.word	0x00015370


	//   ....[19]....
        /*0bc0*/ 	.word	0x00015380


	//   ....[20]....
        /*0bc4*/ 	.word	0x000159f0


	//   ....[21]....
        /*0bc8*/ 	.word	0x00015ba0


	//   ....[22]....
        /*0bcc*/ 	.word	0x00015bd0


	//   ....[23]....
        /*0bd0*/ 	.word	0x00015cc0


	//   ....[24]....
        /*0bd4*/ 	.word	0x0001da00


	//   ....[25]....
        /*0bd8*/ 	.word	0x0001db60


	//   ....[26]....
        /*0bdc*/ 	.word	0x0001de40


	//   ....[27]....
        /*0be0*/ 	.word	0x0001dff0


	//   ....[28]....
        /*0be4*/ 	.word	0x0001e0d0


	//   ....[29]....
        /*0be8*/ 	.word	0x0001e170


	//   ....[30]....
        /*0bec*/ 	.word	0x0001e280


	//   ....[31]....
        /*0bf0*/ 	.word	0x0001e310


	//   ....[32]....
        /*0bf4*/ 	.word	0x00023500


	//   ....[33]....
        /*0bf8*/ 	.word	0x00023540


	//   ....[34]....
        /*0bfc*/ 	.word	0x00023570


	//   ....[35]....
        /*0c00*/ 	.word	0x00023620


	//   ....[36]....
        /*0c04*/ 	.word	0x00023660


	//   ....[37]....
        /*0c08*/ 	.word	0x00023690


	//   ....[38]....
        /*0c0c*/ 	.word	0x000236d0


	//   ....[39]....
        /*0c10*/ 	.word	0x000237c0


	//----- nvinfo : EIATTR_EXIT_INSTR_OFFSETS
	.align		4
.L_404:
        /*0c14*/ 	.byte	0x04, 0x1c
        /*0c16*/ 	.short	(.L_406 - .L_405)


	//   ....[0]....
.L_405:
        /*0c18*/ 	.word	0x000006c0


	//   ....[1]....
        /*0c1c*/ 	.word	0x000251e0


	//   ....[2]....
        /*0c20*/ 	.word	0x000252e0


	//   ....[3]....
        /*0c24*/ 	.word	0x00025300


	//   ....[4]....
        /*0c28*/ 	.word	0x00025d80


	//   ....[5]....
        /*0c2c*/ 	.word	0x00025e00


	//----- nvinfo : EIATTR_CTAIDZ_USED
	.align		4
.L_406:
        /*0c30*/ 	.byte	0x01, 0x04
	.zero		2


	//----- nvinfo : EIATTR_CRS_STACK_SIZE
	.align		4
        /*0c34*/ 	.byte	0x04, 0x1e
        /*0c36*/ 	.short	(.L_408 - .L_407)
.L_407:
        /*0c38*/ 	.word	0x00000000
.L_408:


//--------------------- .nv.info._ZN5flash16flash_fwd_kernelI23Flash_fwd_kernel_traitsILi96ELi128ELi64ELi4ELb0ELb0EN7cutlass6half_tE19Flash_kernel_traitsILi96ELi128ELi64ELi4ES3_EELb0ELb1ELb0ELb0ELb0ELb0ELb1ELb0EEEvNS_16Flash_fwd_paramsE --------------------------
	.section	.nv.info._ZN5flash16flash_fwd_kernelI23Flash_fwd_kernel_traitsILi96ELi128ELi64ELi4ELb0ELb0EN7cutlass6half_tE19Flash_kernel_traitsILi96ELi128ELi64ELi4ES3_EELb0ELb1ELb0ELb0ELb0ELb0ELb1ELb0EEEvNS_16Flash_fwd_paramsE,"",@"SHT_CUDA_INFO"
	.sectionflags	@""
	.align	4


	//----- nvinfo : EIATTR_CUDA_API_VERSION
	.align		4
        /*0000*/ 	.byte	0x04, 0x37
        /*0002*/ 	.short	(.L_410 - .L_409)
.L_409:
        /*0004*/ 	.word	0x00000082


	//----- nvinfo : EIATTR_SW2861232_WAR
	.align		4
.L_410:
        /*0008*/ 	.byte	0x01, 0x35
	.zero		2


	//----- nvinfo : EIATTR_PARAM_CBANK
	.align		4
        /*000c*/ 	.byte	0x04, 0x0a
        /*000e*/ 	.short	(.L_412 - .L_411)
	.align		4
.L_411:
        /*0010*/ 	.word	index@(.nv.constant0._ZN5flash16flash_fwd_kernelI23Flash_fwd_kernel_traitsILi96ELi128ELi64ELi4ELb0ELb0EN7cutlass6half_tE19Flash_kernel_traitsILi96ELi128ELi64ELi4ES3_EELb0ELb1ELb0ELb0ELb0ELb0ELb1ELb0EEEvNS_16Flash_fwd_paramsE)
        /*0014*/ 	.short	0x0160
        /*0016*/ 	.short	0x01d0


	//----- nvinfo : EIATTR_CBANK_PARAM_SIZE
	.align		4
.L_412:
        /*0018*/ 	.byte	0x03, 0x19
        /*001a*/ 	.short	0x01d0


	//----- nvinfo : EIATTR_KPARAM_INFO
	.align		4
        /*001c*/ 	.byte	0x04, 0x17
        /*001e*/ 	.short	(.L_414 - .L_413)
.L_413:
        /*0020*/ 	.word	0x00000000
        /*0024*/ 	.short	0x0000
        /*0026*/ 	.short	0x0000
        /*0028*/ 	.byte	0x00, 0xf0, 0x41, 0x07


	//----- nvinfo : EIATTR_MAXREG_COUNT
	.align		4
.L_414:
        /*002c*/ 	.byte	0x03, 0x1b
        /*002e*/ 	.short	0x00ff


	//----- nvinfo : EIATTR_NUM_BARRIERS
	.align		4
        /*0030*/ 	.byte	0x02, 0x4c
        /*0032*/ 	.byte	0x01
	.zero		1


	//----- nvinfo : EIATTR_ANNOTATIONS
	.align		4
        /*0034*/ 	.byte	0x04, 0x55
        /*0036*/ 	.short	(.L_416 - .L_415)


	//   ....[0]....
.L_415:
        /* <DEDUP_REMOVED lines=34> */


	//----- nvinfo : EIATTR_MERCURY_ISA_VERSION
	.align		4
.L_416:
        /*0240*/ 	.byte	0x03, 0x5f
        /*0242*/ 	.short	0x0000


	//----- nvinfo : EIATTR_COOP_GROUP_MASK_REGIDS
	.align		4
        /*0244*/ 	.byte	0x04, 0x29
        /*0246*/ 	.short	(.L_418 - .L_417)


	//   ....[0]....
.L_417:
        /*0248*/ 	.word	0xffffffff


	//   ....[1]....
        /*024c*/ 	.word	0xffffffff


	//   ....[2]....
        /*0250*/ 	.word	0xffffffff


	//   ....[3]....
        /*0254*/ 	.word	0xffffffff


	//   ....[4]....
        /*0258*/ 	.word	0xffffffff


	//   ....[5]....
        /*025c*/ 	.word	0xffffffff


	//   ....[6]....
        /*0260*/ 	.word	0xffffffff


	//   ....[7]....
        /*0264*/ 	.word	0xffffffff


	//   ....[8]....
        /*0268*/ 	.word	0xffffffff


	//   ....[9]....
        /*026c*/ 	.word	0xffffffff


	//   ....[10]....
        /*0270*/ 	.word	0xffffffff


	//   ....[11]....
        /*0274*/ 	.word	0xffffffff


	//   ....[12]....
        /*0278*/ 	.word	0xffffffff


	//   ....[13]....
        /*027c*/ 	.word	0xffffffff


	//   ....[14]....
        /*0280*/ 	.word	0xffffffff


	//   ....[15]....
        /*0284*/ 	.word	0xffffffff


	//   ....[16]....
        /*0288*/ 	.word	0xffffffff


	//   ....[17]....
        /*028c*/ 	.word	0xffffffff


	//   ....[18]....
        /*0290*/ 	.word	0xffffffff


	//   ....[19]....
        /*0294*/ 	.word	0xffffffff


	//   ....[20]....
        /*0298*/ 	.word	0xffffffff


	//   ....[21]....
        /*029c*/ 	.word	0xffffffff


	//   ....[22]....
        /*02a0*/ 	.word	0xffffffff


	//   ....[23]....
        /*02a4*/ 	.word	0xffffffff


	//   ....[24]....
        /*02a8*/ 	.word	0xffffffff


	//   ....[25]....
        /*02ac*/ 	.word	0xffffffff


	//   ....[26]....
        /*02b0*/ 	.word	0xffffffff


	//   ....[27]....
        /*02b4*/ 	.word	0xffffffff


	//   ....[28]....
        /*02b8*/ 	.word	0xffffffff


	//   ....[29]....
        /*02bc*/ 	.word	0xffffffff


	//   ....[30]....
        /*02c0*/ 	.word	0xffffffff


	//   ....[31]....
        /*02c4*/ 	.word	0xffffffff


	//   ....[32]....
        /*02c8*/ 	.word	0xffffffff


	//   ....[33]....
        /*02cc*/ 	.word	0xffffffff


	//   ....[34]....
        /*02d0*/ 	.word	0xffffffff


	//   ....[35]....
        /*02d4*/ 	.word	0xffffffff


	//   ....[36]....
        /*02d8*/ 	.word	0xffffffff


	//   ....[37]....
        /*02dc*/ 	.word	0xffffffff


	//   ....[38]....
        /*02e0*/ 	.word	0xffffffff


	//   ....[39]....
        /*02e4*/ 	.word	0xffffffff


	//----- nvinfo : EIATTR_COOP_GROUP_INSTR_OFFSETS
	.align		4
.L_418:
        /*02e8*/ 	.byte	0x04, 0x28
        /*02ea*/ 	.short	(.L_420 - .L_419)


	//   ....[0]....
.L_419:
        /*02ec*/ 	.word	0x00004700


	//   ....[1]....
        /*02f0*/ 	.word	0x00004800


	//   ....[2]....
        /*02f4*/ 	.word	0x00004830


	//   ....[3]....
        /*02f8*/ 	.word	0x000048f0


	//   ....[4]....
        /*02fc*/ 	.word	0x00004920


	//   ....[5]....
        /*0300*/ 	.word	0x000049f0


	//   ....[6]....
        /*0304*/ 	.word	0x00004a30


	//   ....[7]....
        /*0308*/ 	.word	0x00004b00


	//   ....[8]....
        /*030c*/ 	.word	0x000084e0


	//   ....[9]....
        /*0310*/ 	.word	0x000085c0


	//   ....[10]....
        /*0314*/ 	.word	0x000085f0


	//   ....[11]....
        /*0318*/ 	.word	0x000086d0


	//   ....[12]....
        /*031c*/ 	.word	0x00008730


	//   ....[13]....
        /*0320*/ 	.word	0x000087c0


	//   ....[14]....
        /*0324*/ 	.word	0x00008810


	//   ....[15]....
        /*0328*/ 	.word	0x00008910


	//   ....[16]....
        /*032c*/ 	.word	0x0000ce10


	//   ....[17]....
        /*0330*/ 	.word	0x0000cef0


	//   ....[18]....
        /*0334*/ 	.word	0x0000cf20


	//   ....[19]....
        /*0338*/ 	.word	0x0000cff0


	//   ....[20]....
        /*033c*/ 	.word	0x0000d0a0


	//   ....[21]....
        /*0340*/ 	.word	0x0000d140


	//   ....[22]....
        /*0344*/ 	.word	0x0000d1e0


	//   ....[23]....
        /*0348*/ 	.word	0x0000d220


	//   ....[24]....
        /*034c*/ 	.word	0x00010e10


	//   ....[25]....
        /*0350*/ 	.word	0x00010f90


	//   ....[26]....
        /*0354*/ 	.word	0x00010fd0


	//   ....[27]....
        /*0358*/ 	.word	0x00010ff0


	//   ....[28]....
        /*035c*/ 	.word	0x00011010


	//   ....[29]....
        /*0360*/ 	.word	0x00011040


	//   ....[30]....
        /*0364*/ 	.word	0x00011080


	//   ....[31]....
        /*0368*/ 	.word	0x000110b0


	//   ....[32]....
        /*036c*/ 	.word	0x000133c0


	//   ....[33]....
        /*0370*/ 	.word	0x000133d0


	//   ....[34]....
        /*0374*/ 	.word	0x000133e0


	//   ....[35]....
        /*0378*/ 	.word	0x000133f0


	//   ....[36]....
        /*037c*/ 	.word	0x00013420


	//   ....[37]....
        /*0380*/ 	.word	0x00013440


	//   ....[38]....
        /*0384*/ 	.word	0x00013480


	//   ....[39]....
        /*0388*/ 	.word	0x000134c0


	//----- nvinfo : EIATTR_EXIT_INSTR_OFFSETS
	.align		4
.L_420:
        /*038c*/ 	.byte	0x04, 0x1c
        /*038e*/ 	.short	(.L_422 - .L_421)


	//   ....[0]....
.L_421:
        /*0390*/ 	.word	0x000004d0


	//   ....[1]....
        /*0394*/ 	.word	0x00014cf0


	//   ....[2]....
        /*0398*/ 	.word	0x00014df0


	//   ....[3]....
        /*039c*/ 	.word	0x00014e10


	//   ....[4]....
        /*03a0*/ 	.word	0x00015890


	//   ....[5]....
        /*03a4*/ 	.word	0x00015910


	//----- nvinfo : EIATTR_CTAIDZ_USED
	.align		4
.L_422:
        /*03a8*/ 	.byte	0x01, 0x04
	.zero		2


	//----- nvinfo : EIATTR_CRS_STACK_SIZE
	.align		4
        /*03ac*/ 	.byte	0x04, 0x1e
        /*03ae*/ 	.short	(.L_424 - .L_423)
.L_423:
        /*03b0*/ 	.word	0x00000000
.L_424:


//--------------------- .nv.info._ZN5flash16flash_fwd_kernelI23Flash_fwd_kernel_traitsILi96ELi128ELi64ELi4ELb0ELb0EN7cutlass6half_tE19Flash_kernel_traitsILi96ELi128ELi64ELi4ES3_EELb1ELb1ELb0ELb1ELb0ELb0ELb0ELb1EEEvNS_16Flash_fwd_paramsE --------------------------
	.section	.nv.info._ZN5flash16flash_fwd_kernelI23Flash_fwd_kernel_traitsILi96ELi128ELi64ELi4ELb0ELb0EN7cutlass6half_tE19Flash_kernel_traitsILi96ELi128ELi64ELi4ES3_EELb1ELb1ELb0ELb1ELb0ELb0ELb0ELb1EEEvNS_16Flash_fwd_paramsE,"",@"SHT_CUDA_INFO"
	.sectionflags	@""
	.align	4


	//----- nvinfo : EIATTR_CUDA_API_VERSION
	.align		4
        /*0000*/ 	.byte	0x04, 0x37
        /*0002*/ 	.short	(.L_426 - .L_425)
.L_425:
        /*0004*/ 	.word	0x00000082


	//----- nvinfo : EIATTR_SW2861232_WAR
	.align		4
.L_426:
        /*0008*/ 	.byte	0x01, 0x35
	.zero		2


	//----- nvinfo : EIATTR_PARAM_CBANK
	.align		4
        /*000c*/ 	.byte	0x04, 0x0a
        /*000e*/ 	.short	(.L_428 - .L_427)
	.align		4
.L_427:
        /*0010*/ 	.word	index@(.nv.constant0._ZN5flash16flash_fwd_kernelI23Flash_fwd_kernel_traitsILi96ELi128ELi64ELi4ELb0ELb0EN7cutlass6half_tE19Flash_kernel_traitsILi96ELi128ELi64ELi4ES3_EELb1ELb1ELb0ELb1ELb0ELb0ELb0ELb1EEEvNS_16Flash_fwd_paramsE)
        /*0014*/ 	.short	0x0160
        /*0016*/ 	.short	0x01d0


	//----- nvinfo : EIATTR_CBANK_PARAM_SIZE
	.align		4
.L_428:
        /*0018*/ 	.byte	0x03, 0x19
        /*001a*/ 	.short	0x01d0


	//----- nvinfo : EIATTR_KPARAM_INFO
	.align		4
        /*001c*/ 	.byte	0x04, 0x17
        /*001e*/ 	.short	(.L_430 - .L_429)
.L_429:
        /*0020*/ 	.word	0x00000000
        /*0024*/ 	.short	0x0000
        /*0026*/ 	.short	0x0000
        /*0028*/ 	.byte	0x00, 0xf0, 0x41, 0x07


	//----- nvinfo : EIATTR_MAXREG_COUNT
	.align		4
.L_430:
        /*002c*/ 	.byte	0x03, 0x1b
        /*002e*/ 	.short	0x00ff


	//----- nvinfo : EIATTR_NUM_BARRIERS
	.align		4
        /*0030*/ 	.byte	0x02, 0x4c
        /*0032*/ 	.byte	0x01
	.zero		1


	//----- nvinfo : EIATTR_ANNOTATIONS
	.align		4
        /*0034*/ 	.byte	0x04, 0x55
        /*0036*/ 	.short	(.L_432 - .L_431)


	//   ....[0]....
.L_431:
        /* <DEDUP_REMOVED lines=232> */


	//----- nvinfo : EIATTR_MERCURY_ISA_VERSION
	.align		4
.L_432:
        /*0ea0*/ 	.byte	0x03, 0x5f
        /*0ea2*/ 	.short	0x0000


	//----- nvinfo : EIATTR_COOP_GROUP_MASK_REGIDS
	.align		4
        /*0ea4*/ 	.byte	0x04, 0x29
        /*0ea6*/ 	.short	(.L_434 - .L_433)


	//   ....[0]....
.L_433:
        /*0ea8*/ 	.word	0xffffffff


	//   ....[1]....
        /*0eac*/ 	.word	0xffffffff


	//   ....[2]....
        /*0eb0*/ 	.word	0xffffffff


	//   ....[3]....
        /*0eb4*/ 	.word	0xffffffff


	//   ....[4]....
        /*0eb8*/ 	.word	0xffffffff


	//   ....[5]....
        /*0ebc*/ 	.word	0xffffffff


	//   ....[6]....
        /*0ec0*/ 	.word	0xffffffff


	//   ....[7]....
        /*0ec4*/ 	.word	0xffffffff


	//   ....[8]....
        /*0ec8*/ 	.word	0xffffffff


	//   ....[9]....
        /*0ecc*/ 	.word	0xffffffff


	//   ....[10]....
        /*0ed0*/ 	.word	0xffffffff


	//   ....[11]....
        /*0ed4*/ 	.word	0xffffffff


	//   ....[12]....
        /*0ed8*/ 	.word	0xffffffff


	//   ....[13]....
        /*0edc*/ 	.word	0xffffffff


	//   ....[14]....
        /*0ee0*/ 	.word	0xffffffff


	//   ....[15]....
        /*0ee4*/ 	.word	0xffffffff


	//   ....[16]....
        /*0ee8*/ 	.word	0xffffffff


	//   ....[17]....
        /*0eec*/ 	.word	0xffffffff


	//   ....[18]....
        /*0ef0*/ 	.word	0xffffffff


	//   ....[19]....
        /*0ef4*/ 	.word	0xffffffff


	//   ....[20]....
        /*0ef8*/ 	.word	0xffffffff


	//   ....[21]....
        /*0efc*/ 	.word	0xffffffff


	//   ....[22]....
        /*0f00*/ 	.word	0xffffffff


	//   ....[23]....
        /*0f04*/ 	.word	0xffffffff


	//   ....[24]....
        /*0f08*/ 	.word	0xffffffff


	//   ....[25]....
        /*0f0c*/ 	.word	0xffffffff


	//   ....[26]....
        /*0f10*/ 	.word	0xffffffff


	//   ....[27]....
        /*0f14*/ 	.word	0xffffffff


	//   ....[28]....
        /*0f18*/ 	.word	0xffffffff


	//   ....[29]....
        /*0f1c*/ 	.word	0xffffffff


	//   ....[30]....
        /*0f20*/ 	.word	0xffffffff


	//   ....[31]....
        /*0f24*/ 	.word	0xffffffff


	//   ....[32]....
        /*0f28*/ 	.word	0xffffffff


	//   ....[33]....
        /*0f2c*/ 	.word	0xffffffff


	//   ....[34]....
        /*0f30*/ 	.word	0xffffffff


	//   ....[35]....
        /*0f34*/ 	.word	0xffffffff


	//   ....[36]....
        /*0f38*/ 	.word	0xffffffff


	//   ....[37]....
        /*0f3c*/ 	.word	0xffffffff


	//   ....[38]....
        /*0f40*/ 	.word	0xffffffff


	//   ....[39]....
        /*0f44*/ 	.word	0xffffffff


	//   ....[40]....
        /*0f48*/ 	.word	0xffffffff


	//   ....[41]....
        /*0f4c*/ 	.word	0xffffffff


	//   ....[42]....
        /*0f50*/ 	.word	0xffffffff


	//   ....[43]....
        /*0f54*/ 	.word	0xffffffff


	//   ....[44]....
        /*0f58*/ 	.word	0xffffffff


	//   ....[45]....
        /*0f5c*/ 	.word	0xffffffff


	//   ....[46]....
        /*0f60*/ 	.word	0xffffffff


	//   ....[47]....
        /*0f64*/ 	.word	0xffffffff


	//----- nvinfo : EIATTR_COOP_GROUP_INSTR_OFFSETS
	.align		4
.L_434:
        /*0f68*/ 	.byte	0x04, 0x28
        /*0f6a*/ 	.short	(.L_436 - .L_435)


	//   ....[0]....
.L_435:
        /*0f6c*/ 	.word	0x00004ee0


	//   ....[1]....
        /*0f70*/ 	.word	0x00005000


	//   ....[2]....
        /*0f74*/ 	.word	0x00005070


	//   ....[3]....
        /*0f78*/ 	.word	0x00005180


	//   ....[4]....
        /*0f7c*/ 	.word	0x00005d20


	//   ....[5]....
        /*0f80*/ 	.word	0x00005d60


	//   ....[6]....
        /*0f84*/ 	.word	0x00005e90


	//   ....[7]....
        /*0f88*/ 	.word	0x00005ed0


	//   ....[8]....
        /*0f8c*/ 	.word	0x0000c0d0


	//   ....[9]....
        /*0f90*/ 	.word	0x0000c140


	//   ....[10]....
        /*0f94*/ 	.word	0x0000c360


	//   ....[11]....
        /*0f98*/ 	.word	0x0000c380


	//   ....[12]....
        /*0f9c*/ 	.word	0x0000ca80


	//   ....[13]....
        /*0fa0*/ 	.word	0x0000caa0


	//   ....[14]....
        /*0fa4*/ 	.word	0x0000ce40


	//   ....[15]....
        /*0fa8*/ 	.word	0x0000ce60


	//   ....[16]....
        /*0fac*/ 	.word	0x00014840


	//   ....[17]....
        /*0fb0*/ 	.word	0x00014860


	//   ....[18]....
        /*0fb4*/ 	.word	0x00014ee0


	//   ....[19]....
        /*0fb8*/ 	.word	0x00014f00


	//   ....[20]....
        /*0fbc*/ 	.word	0x00015480


	//   ....[21]....
        /*0fc0*/ 	.word	0x000154a0


	//   ....[22]....
        /*0fc4*/ 	.word	0x000157a0


	//   ....[23]....
        /*0fc8*/ 	.word	0x000157c0


	//   ....[24]....
        /*0fcc*/ 	.word	0x0001ce00


	//   ....[25]....
        /*0fd0*/ 	.word	0x0001cf00


	//   ....[26]....
        /*0fd4*/ 	.word	0x0001cf40


	//   ....[27]....
        /*0fd8*/ 	.word	0x0001cf50


	//   ....[28]....
        /*0fdc*/ 	.word	0x0001cf70


	//   ....[29]....
        /*0fe0*/ 	.word	0x0001cfa0


	//   ....[30]....
        /*0fe4*/ 	.word	0x0001cfe0


	//   ....[31]....
        /*0fe8*/ 	.word	0x0001d010


	//   ....[32]....
        /*0fec*/ 	.word	0x00022bd0


	//   ....[33]....
        /*0ff0*/ 	.word	0x00022c40


	//   ....[34]....
        /*0ff4*/ 	.word	0x00022c60


	//   ....[35]....
        /*0ff8*/ 	.word	0x00022c70


	//   ....[36]....
        /*0ffc*/ 	.word	0x00022c80


	//   ....[37]....
        /*1000*/ 	.word	0x00022cb0


	//   ....[38]....
        /*1004*/ 	.word	0x00022cd0


	//   ....[39]....
        /*1008*/ 	.word	0x00022ce0


	//   ....[40]....
        /*100c*/ 	.word	0x00025a70


	//   ....[41]....
        /*1010*/ 	.word	0x00025ad0


	//   ....[42]....
        /*1014*/ 	.word	0x00025b20


	//   ....[43]....
        /*1018*/ 	.word	0x00025b70


	//   ....[44]....
        /*101c*/ 	.word	0x00025bc0


	//   ....[45]....
        /*1020*/ 	.word	0x00025c20


	//   ....[46]....
        /*1024*/ 	.word	0x00025c70


	//   ....[47]....
        /*1028*/ 	.word	0x00025cd0


	//----- nvinfo : EIATTR_EXIT_INSTR_OFFSETS
	.align		4
.L_436:
        /*102c*/ 	.byte	0x04, 0x1c
        /*102e*/ 	.short	(.L_438 - .L_437)


	//   ....[0]....
.L_437:
        /*1030*/ 	.word	0x00000080


	//----- nvinfo : EIATTR_CTAIDZ_USED
	.align		4
.L_438:
        /*1034*/ 	.byte	0x01, 0x04
	.zero		2


	//----- nvinfo : EIATTR_CRS_STACK_SIZE
	.align		4
        /*1038*/ 	.byte	0x04, 0x1e
        /*103a*/ 	.short	(.L_440 - .L_439)
.L_439:
        /*103c*/ 	.word	0x00000000
.L_440:


//--------------------- .nv.info._ZN5flash16flash_fwd_kernelI23Flash_fwd_kernel_traitsILi96ELi128ELi64ELi4ELb0ELb0EN7cutlass6half_tE19Flash_kernel_traitsILi96ELi128ELi64ELi4ES3_EELb0ELb1ELb0ELb1ELb0ELb0ELb1ELb0EEEvNS_16Flash_fwd_paramsE --------------------------
	.section	.nv.info._ZN5flash16flash_fwd_kernelI23Flash_fwd_kernel_traitsILi96ELi128ELi64ELi4ELb0ELb0EN7cutlass6half_tE19Flash_kernel_traitsILi96ELi128ELi64ELi4ES3_EELb0ELb1ELb0ELb1ELb0ELb0ELb1ELb0EEEvNS_16Flash_fwd_paramsE,"",@"SHT_CUDA_INFO"
	.sectionflags	@""
	.align	4


	//----- nvinfo : EIATTR_CUDA_API_VERSION
	.align		4
        /*0000*/ 	.byte	0x04, 0x37
        /*0002*/ 	.short	(.L_442 - .L_441)
.L_441:
        /*0004*/ 	.word	0x00000082


	//----- nvinfo : EIATTR_SW2861232_WAR
	.align		4
.L_442:
        /*0008*/ 	.byte	0x01, 0x35
	.zero		2


	//----- nvinfo : EIATTR_PARAM_CBANK
	.align		4
        /*000c*/ 	.byte	0x04, 0x0a
        /*000e*/ 	.short	(.L_444 - .L_443)
	.align		4
.L_443:
        /*0010*/ 	.word	index@(.nv.constant0._ZN5flash16flash_fwd_kernelI23Flash_fwd_kernel_traitsILi96ELi128ELi64ELi4ELb0ELb0EN7cutlass6half_tE19Flash_kernel_traitsILi96ELi128ELi64ELi4ES3_EELb0ELb1ELb0ELb1ELb0ELb0ELb1ELb0EEEvNS_16Flash_fwd_paramsE)
        /*0014*/ 	.short	0x0160
        /*0016*/ 	.short	0x01d0


	//----- nvinfo : EIATTR_CBANK_PARAM_SIZE
	.align		4
.L_444:
        /*0018*/ 	.byte	0x03, 0x19
        /*001a*/ 	.short	0x01d0


	//----- nvinfo : EIATTR_KPARAM_INFO
	.align		4
        /*001c*/ 	.byte	0x04, 0x17
        /*001e*/ 	.short	(.L_446 - .L_445)
.L_445:
        /*0020*/ 	.word	0x00000000
        /*0024*/ 	.short	0x0000
        /*0026*/ 	.short	0x0000
        /*0028*/ 	.byte	0x00, 0xf0, 0x41, 0x07


	//----- nvinfo : EIATTR_MAXREG_COUNT
	.align		4
.L_446:
        /*002c*/ 	.byte	0x03, 0x1b
        /*002e*/ 	.short	0x00ff


	//----- nvinfo : EIATTR_NUM_BARRIERS
	.align		4
        /*0030*/ 	.byte	0x02, 0x4c
        /*0032*/ 	.byte	0x01
	.zero		1


	//----- nvinfo : EIATTR_ANNOTATIONS
	.align		4
        /*0034*/ 	.byte	0x04, 0x55
        /*0036*/ 	.short	(.L_448 - .L_447)


	//   ....[0]....
.L_447:
        /* <DEDUP_REMOVED lines=33> */


	//----- nvinfo : EIATTR_MERCURY_ISA_VERSION
	.align		4
.L_448:
        /*0238*/ 	.byte	0x03, 0x5f
        /*023a*/ 	.short	0x0000


	//----- nvinfo : EIATTR_COOP_GROUP_MASK_REGIDS
	.align		4
        /*023c*/ 	.byte	0x04, 0x29
        /*023e*/ 	.short	(.L_450 - .L_449)


	//   ....[0]....
.L_449:
        /*0240*/ 	.word	0xffffffff


	//   ....[1]....
        /*0244*/ 	.word	0xffffffff


	//   ....[2]....
        /*0248*/ 	.word	0xffffffff


	//   ....[3]....
        /*024c*/ 	.word	0xffffffff


	//   ....[4]....
        /*0250*/ 	.word	0xffffffff


	//   ....[5]....
        /*0254*/ 	.word	0xffffffff


	//   ....[6]....
        /*0258*/ 	.word	0xffffffff


	//   ....[7]....
        /*025c*/ 	.word	0xffffffff


	//   ....[8]....
        /*0260*/ 	.word	0xffffffff


	//   ....[9]....
        /*0264*/ 	.word	0xffffffff


	//   ....[10]....
        /*0268*/ 	.word	0xffffffff


	//   ....[11]....
        /*026c*/ 	.word	0xffffffff


	//   ....[12]....
        /*0270*/ 	.word	0xffffffff


	//   ....[13]....
        /*0274*/ 	.word	0xffffffff


	//   ....[14]....
        /*0278*/ 	.word	0xffffffff


	//   ....[15]....
        /*027c*/ 	.word	0xffffffff


	//   ....[16]....
        /*0280*/ 	.word	0xffffffff


	//   ....[17]....
        /*0284*/ 	.word	0xffffffff


	//   ....[18]....
        /*0288*/ 	.word	0xffffffff


	//   ....[19]....
        /*028c*/ 	.word	0xffffffff


	//   ....[20]....
        /*0290*/ 	.word	0xffffffff


	//   ....[21]....
        /*0294*/ 	.word	0xffffffff


	//   ....[22]....
        /*0298*/ 	.word	0xffffffff


	//   ....[23]....
        /*029c*/ 	.word	0xffffffff


	//   ....[24]....
        /*02a0*/ 	.word	0xffffffff


	//   ....[25]....
        /*02a4*/ 	.word	0xffffffff


	//   ....[26]....
        /*02a8*/ 	.word	0xffffffff


	//   ....[27]....
        /*02ac*/ 	.word	0xffffffff


	//   ....[28]....
        /*02b0*/ 	.word	0xffffffff


	//   ....[29]....
        /*02b4*/ 	.word	0xffffffff


	//   ....[30]....
        /*02b8*/ 	.word	0xffffffff


	//   ....[31]....
        /*02bc*/ 	.word	0xffffffff


	//   ....[32]....
        /*02c0*/ 	.word	0xffffffff


	//   ....[33]....
        /*02c4*/ 	.word	0xffffffff


	//   ....[34]....
        /*02c8*/ 	.word	0xffffffff


	//   ....[35]....
        /*02cc*/ 	.word	0xffffffff


	//   ....[36]....
        /*02d0*/ 	.word	0xffffffff


	//   ....[37]....
        /*02d4*/ 	.word	0xffffffff


	//   ....[38]....
        /*02d8*/ 	.word	0xffffffff


	//   ....[39]....
        /*02dc*/ 	.word	0xffffffff


	//----- nvinfo : EIATTR_COOP_GROUP_INSTR_OFFSETS
	.align		4
.L_450:
        /*02e0*/ 	.byte	0x04, 0x28
        /*02e2*/ 	.short	(.L_452 - .L_451)


	//   ....[0]....
.L_451:
        /*02e4*/ 	.word	0x00004d60


	//   ....[1]....
        /*02e8*/ 	.word	0x00004e60


	//   ....[2]....
        /*02ec*/ 	.word	0x00004e90


	//   ....[3]....
        /*02f0*/ 	.word	0x00004f50


	//   ....[4]....
        /*02f4*/ 	.word	0x00004f80


	//   ....[5]....
        /*02f8*/ 	.word	0x00005040


	//   ....[6]....
        /*02fc*/ 	.word	0x00005090


	//   ....[7]....
        /*0300*/ 	.word	0x00005110


	//   ....[8]....
        /*0304*/ 	.word	0x00009160


	//   ....[9]....
        /*0308*/ 	.word	0x00009250


	//   ....[10]....
        /*030c*/ 	.word	0x00009280


	//   ....[11]....
        /*0310*/ 	.word	0x00009380


	//   ....[12]....
        /*0314*/ 	.word	0x00009430


	//   ....[13]....
        /*0318*/ 	.word	0x00009490


	//   ....[14]....
        /*031c*/ 	.word	0x00009540


	//   ....[15]....
        /*0320*/ 	.word	0x000095a0


	//   ....[16]....
        /*0324*/ 	.word	0x0000e200


	//   ....[17]....
        /*0328*/ 	.word	0x0000e2e0


	//   ....[18]....
        /*032c*/ 	.word	0x0000e310


	//   ....[19]....
        /*0330*/ 	.word	0x0000e3e0


	//   ....[20]....
        /*0334*/ 	.word	0x0000e490


	//   ....[21]....
        /*0338*/ 	.word	0x0000e4e0


	//   ....[22]....
        /*033c*/ 	.word	0x0000e5c0


	//   ....[23]....
        /*0340*/ 	.word	0x0000e630


	//   ....[24]....
        /*0344*/ 	.word	0x00012890


	//   ....[25]....
        /*0348*/ 	.word	0x00012930


	//   ....[26]....
        /*034c*/ 	.word	0x000129a0


	//   ....[27]....
        /*0350*/ 	.word	0x000129d0


	//   ....[28]....
        /*0354*/ 	.word	0x000129f0


	//   ....[29]....
        /*0358*/ 	.word	0x00012a10


	//   ....[30]....
        /*035c*/ 	.word	0x00012a60


	//   ....[31]....
        /*0360*/ 	.word	0x00012a90


	//   ....[32]....
        /*0364*/ 	.word	0x00014d50


	//   ....[33]....
        /*0368*/ 	.word	0x00014d60


	//   ....[34]....
        /*036c*/ 	.word	0x00014d70


	//   ....[35]....
        /*0370*/ 	.word	0x00014d80


	//   ....[36]....
        /*0374*/ 	.word	0x00014da0


	//   ....[37]....
        /*0378*/ 	.word	0x00014de0


	//   ....[38]....
        /*037c*/ 	.word	0x00014df0


	//   ....[39]....
        /*0380*/ 	.word	0x00014e50


	//----- nvinfo : EIATTR_EXIT_INSTR_OFFSETS
	.align		4
.L_452:
        /*0384*/ 	.byte	0x04, 0x1c
        /*0386*/ 	.short	(.L_454 - .L_453)


	//   ....[0]....
.L_453:
        /*0388*/ 	.word	0x000004d0


	//   ....[1]....
        /*038c*/ 	.word	0x00016690


	//   ....[2]....
        /*0390*/ 	.word	0x00016790


	//   ....[3]....
        /*0394*/ 	.word	0x000167b0


	//   ....[4]....
        /*0398*/ 	.word	0x00017220


	//   ....[5]....
        /*039c*/ 	.word	0x000172a0


	//----- nvinfo : EIATTR_CTAIDZ_USED
	.align		4
.L_454:
        /*03a0*/ 	.byte	0x01, 0x04
	.zero		2


	//----- nvinfo : EIATTR_CRS_STACK_SIZE
	.align		4
        /*03a4*/ 	.byte	0x04, 0x1e
        /*03a6*/ 	.short	(.L_456 - .L_455)
.L_455:
        /*03a8*/ 	.word	0x00000000
.L_456:


//--------------------- .nv.info._ZN5flash16flash_fwd_kernelI23Flash_fwd_kernel_traitsILi96ELi64ELi64ELi4ELb0ELb0EN7cutlass6half_tE19Flash_kernel_traitsILi96ELi64ELi64ELi4ES3_EELb1ELb1ELb0ELb0ELb0ELb0ELb0ELb0EEEvNS_16Flash_fwd_paramsE --------------------------
	.section	.nv.info._ZN5flash16flash_fwd_kernelI23Flash_fwd_kernel_traitsILi96ELi64ELi64ELi4ELb0ELb0EN7cutlass6half_tE19Flash_kernel_traitsILi96ELi64ELi64ELi4ES3_EELb1ELb1ELb0ELb0ELb0ELb0ELb0ELb0EEEvNS_16Flash_fwd_paramsE,"",@"SHT_CUDA_INFO"
	.sectionflags	@""
	.align	4


	//----- nvinfo : EIATTR_CUDA_API_VERSION
	.align		4
        /*0000*/ 	.byte	0x04, 0x37
        /*0002*/ 	.short	(.L_458 - .L_457)
.L_457:
        /*0004*/ 	.word	0x00000082


	//----- nvinfo : EIATTR_SW2861232_WAR
	.align		4
.L_458:
        /*0008*/ 	.byte	0x01, 0x35
	.zero		2


	//----- nvinfo : EIATTR_PARAM_CBANK
	.align		4
        /*000c*/ 	.byte	0x04, 0x0a
        /*000e*/ 	.short	(.L_460 - .L_459)
	.align		4
.L_459:
        /*0010*/ 	.word	index@(.nv.constant0._ZN5flash16flash_fwd_kernelI23Flash_fwd_kernel_traitsILi96ELi64ELi64ELi4ELb0ELb0EN7cutlass6half_tE19Flash_kernel_traitsILi96ELi64ELi64ELi4ES3_EELb1ELb1ELb0ELb0ELb0ELb0ELb0ELb0EEEvNS_16Flash_fwd_paramsE)
        /*0014*/ 	.short	0x0160
        /*0016*/ 	.short	0x01d0


	//----- nvinfo : EIATTR_CBANK_PARAM_SIZE
	.align		4
.L_460:
        /*0018*/ 	.byte	0x03, 0x19
        /*001a*/ 	.short	0x01d0


	//----- nvinfo : EIATTR_KPARAM_INFO
	.align		4
        /*001c*/ 	.byte	0x04, 0x17
        /*001e*/ 	.short	(.L_462 - .L_461)
.L_461:
        /*0020*/ 	.word	0x00000000
        /*0024*/ 	.short	0x0000
        /*0026*/ 	.short	0x0000
        /*0028*/ 	.byte	0x00, 0xf0, 0x41, 0x07


	//----- nvinfo : EIATTR_MAXREG_COUNT
	.align		4
.L_462:
        /*002c*/ 	.byte	0x03, 0x1b
        /*002e*/ 	.short	0x00ff


	//----- nvinfo : EIATTR_NUM_BARRIERS
	.align		4
        /*0030*/ 	.byte	0x02, 0x4c
        /*0032*/ 	.byte	0x01
	.zero		1


	//----- nvinfo : EIATTR_MERCURY_ISA_VERSION
	.align		4
        /*0034*/ 	.byte	0x03, 0x5f
        /*0036*/ 	.short	0x0000


	//----- nvinfo : EIATTR_COOP_GROUP_MASK_REGIDS
	.align		4
        /*0038*/ 	.byte	0x04, 0x29
        /*003a*/ 	.short	(.L_464 - .L_463)


	//   ....[0]....
.L_463:
        /*003c*/ 	.word	0xffffffff


	//   ....[1]....
        /*0040*/ 	.word	0xffffffff


	//   ....[2]....
        /*0044*/ 	.word	0xffffffff


	//   ....[3]....
        /*0048*/ 	.word	0xffffffff


	//   ....[4]....
        /*004c*/ 	.word	0xffffffff


	//   ....[5]....
        /*0050*/ 	.word	0xffffffff


	//   ....[6]....
        /*0054*/ 	.word	0xffffffff


	//   ....[7]....
        /*0058*/ 	.word	0xffffffff


	//   ....[8]....
        /*005c*/ 	.word	0xffffffff


	//   ....[9]....
        /*0060*/ 	.word	0xffffffff


	//   ....[10]....
        /*0064*/ 	.word	0xffffffff


	//   ....[11]....
        /*0068*/ 	.word	0xffffffff


	//   ....[12]....
        /*006c*/ 	.word	0xffffffff


	//   ....[13]....
        /*0070*/ 	.word	0xffffffff


	//   ....[14]....
        /*0074*/ 	.word	0xffffffff


	//   ....[15]....
        /*0078*/ 	.word	0xffffffff


	//----- nvinfo : EIATTR_COOP_GROUP_INSTR_OFFSETS
	.align		4
.L_464:
        /*007c*/ 	.byte	0x04, 0x28
        /*007e*/ 	.short	(.L_466 - .L_465)


	//   ....[0]....
.L_465:
        /*0080*/ 	.word	0x00003000


	//   ....[1]....
        /*0084*/ 	.word	0x00003090


	//   ....[2]....
        /*0088*/ 	.word	0x000030f0


	//   ....[3]....
        /*008c*/ 	.word	0x000031f0


	//   ....[4]....
        /*0090*/ 	.word	0x000059b0


	//   ....[5]....
        /*0094*/ 	.word	0x000059c0


	//   ....[6]....
        /*0098*/ 	.word	0x000059f0


	//   ....[7]....
        /*009c*/ 	.word	0x00005a00


	//   ....[8]....
        /*00a0*/ 	.word	0x00008280


	//   ....[9]....
        /*00a4*/ 	.word	0x000082a0


	//   ....[10]....
        /*00a8*/ 	.word	0x000082d0


	//   ....[11]....
        /*00ac*/ 	.word	0x000082e0


	//   ....[12]....
        /*00b0*/ 	.word	0x00009b50


	//   ....[13]....
        /*00b4*/ 	.word	0x00009b90


	//   ....[14]....
        /*00b8*/ 	.word	0x00009bf0


	//   ....[15]....
        /*00bc*/ 	.word	0x00009c00


	//----- nvinfo : EIATTR_EXIT_INSTR_OFFSETS
	.align		4
.L_466:
        /*00c0*/ 	.byte	0x04, 0x1c
        /*00c2*/ 	.short	(.L_468 - .L_467)


	//   ....[0]....
.L_467:
        /*00c4*/ 	.word	0x000004d0


	//   ....[1]....
        /*00c8*/ 	.word	0x0000ab40


	//   ....[2]....
        /*00cc*/ 	.word	0x0000ac30


	//   ....[3]....
        /*00d0*/ 	.word	0x0000ac50


	//   ....[4]....
        /*00d4*/ 	.word	0x0000b2b0


	//   ....[5]....
        /*00d8*/ 	.word	0x0000b330


	//----- nvinfo : EIATTR_CTAIDZ_USED
	.align		4
.L_468:
        /*00dc*/ 	.byte	0x01, 0x04
	.zero		2


	//----- nvinfo : EIATTR_CRS_STACK_SIZE
	.align		4
        /*00e0*/ 	.byte	0x04, 0x1e
        /*00e2*/ 	.short	(.L_470 - .L_469)
.L_469:
        /*00e4*/ 	.word	0x00000000
.L_470:


//--------------------- .nv.info._ZN5flash16flash_fwd_kernelI23Flash_fwd_kernel_traitsILi96ELi64ELi64ELi4ELb0ELb0EN7cutlass6half_tE19Flash_kernel_traitsILi96ELi64ELi64ELi4ES3_EELb1ELb1ELb0ELb0ELb1ELb1ELb0ELb0EEEvNS_16Flash_fwd_paramsE --------------------------
	.section	.nv.info._ZN5flash16flash_fwd_kernelI23Flash_fwd_kernel_traitsILi96ELi64ELi64ELi4ELb0ELb0EN7cutlass6half_tE19Flash_kernel_traitsILi96ELi64ELi64ELi4ES3_EELb1ELb1ELb0ELb0ELb1ELb1ELb0ELb0EEEvNS_16Flash_fwd_paramsE,"",@"SHT_CUDA_INFO"
	.sectionflags	@""
	.align	4


	//----- nvinfo : EIATTR_CUDA_API_VERSION
	.align		4
        /*0000*/ 	.byte	0x04, 0x37
        /*0002*/ 	.short	(.L_472 - .L_471)
.L_471:
        /*0004*/ 	.word	0x00000082


	//----- nvinfo : EIATTR_SW2861232_WAR
	.align		4
.L_472:
        /*0008*/ 	.byte	0x01, 0x35
	.zero		2


	//----- nvinfo : EIATTR_PARAM_CBANK
	.align		4
        /*000c*/ 	.byte	0x04, 0x0a
        /*000e*/ 	.short	(.L_474 - .L_473)
	.align		4
.L_473:
        /*0010*/ 	.word	index@(.nv.constant0._ZN5flash16flash_fwd_kernelI23Flash_fwd_kernel_traitsILi96ELi64ELi64ELi4ELb0ELb0EN7cutlass6half_tE19Flash_kernel_traitsILi96ELi64ELi64ELi4ES3_EELb1ELb1ELb0ELb0ELb1ELb1ELb0ELb0EEEvNS_16Flash_fwd_paramsE)
        /*0014*/ 	.short	0x0160
        /*0016*/ 	.short	0x01d0


	//----- nvinfo : EIATTR_CBANK_PARAM_SIZE
	.align		4
.L_474:
        /*0018*/ 	.byte	0x03, 0x19
        /*001a*/ 	.short	0x01d0


	//----- nvinfo : EIATTR_KPARAM_INFO
	.align		4
        /*001c*/ 	.byte	0x04, 0x17
        /*001e*/ 	.short	(.L_476 - .L_475)
.L_475:
        /*0020*/ 	.word	0x00000000
        /*0024*/ 	.short	0x0000
        /*0026*/ 	.short	0x0000
        /*0028*/ 	.byte	0x00, 0xf0, 0x41, 0x07


	//----- nvinfo : EIATTR_MAXREG_COUNT
	.align		4
.L_476:
        /*002c*/ 	.byte	0x03, 0x1b
        /*002e*/ 	.short	0x00ff


	//----- nvinfo : EIATTR_NUM_BARRIERS
	.align		4
        /*0030*/ 	.byte	0x02, 0x4c
        /*0032*/ 	.byte	0x01
	.zero		1


	//----- nvinfo : EIATTR_MERCURY_ISA_VERSION
	.align		4
        /*0034*/ 	.byte	0x03, 0x5f
        /*0036*/ 	.short	0x0000


	//----- nvinfo : EIATTR_COOP_GROUP_MASK_REGIDS
	.align		4
        /*0038*/ 	.byte	0x04, 0x29
        /*003a*/ 	.short	(.L_478 - .L_477)


	//   ....[0]....
.L_477:
        /*003c*/ 	.word	0xffffffff


	//   ....[1]....
        /*0040*/ 	.word	0xffffffff


	//   ....[2]....
        /*0044*/ 	.word	0xffffffff


	//   ....[3]....
        /*0048*/ 	.word	0xffffffff


	//   ....[4]....
        /*004c*/ 	.word	0xffffffff


	//   ....[5]....
        /*0050*/ 	.word	0xffffffff


	//   ....[6]....
        /*0054*/ 	.word	0xffffffff


	//   ....[7]....
        /*0058*/ 	.word	0xffffffff


	//   ....[8]....
        /*005c*/ 	.word	0xffffffff


	//   ....[9]....
        /*0060*/ 	.word	0xffffffff


	//   ....[10]....
        /*0064*/ 	.word	0xffffffff


	//   ....[11]....
        /*0068*/ 	.word	0xffffffff


	//----- nvinfo : EIATTR_COOP_GROUP_INSTR_OFFSETS
	.align		4
.L_478:
        /*006c*/ 	.byte	0x04, 0x28
        /*006e*/ 	.short	(.L_480 - .L_479)


	//   ....[0]....
.L_479:
        /*0070*/ 	.word	0x00002030


	//   ....[1]....
        /*0074*/ 	.word	0x00002100


	//   ....[2]....
        /*0078*/ 	.word	0x000021b0


	//   ....[3]....
        /*007c*/ 	.word	0x000022d0


	//   ....[4]....
        /*0080*/ 	.word	0x000040d0


	//   ....[5]....
        /*0084*/ 	.word	0x00004120


	//   ....[6]....
        /*0088*/ 	.word	0x00004170


	//   ....[7]....
        /*008c*/ 	.word	0x00004180


	//   ....[8]....
        /*0090*/ 	.word	0x000059a0


	//   ....[9]....
        /*0094*/ 	.word	0x000059e0


	//   ....[10]....
        /*0098*/ 	.word	0x00005a50


	//   ....[11]....
        /*009c*/ 	.word	0x00005a60


	//----- nvinfo : EIATTR_EXIT_INSTR_OFFSETS
	.align		4
.L_480:
        /*00a0*/ 	.byte	0x04, 0x1c
        /*00a2*/ 	.short	(.L_482 - .L_481)


	//   ....[0]....
.L_481:
        /*00a4*/ 	.word	0x00000370


	//   ....[1]....
        /*00a8*/ 	.word	0x000068a0


	//   ....[2]....
        /*00ac*/ 	.word	0x00006d40


	//   ....[3]....
        /*00b0*/ 	.word	0x00006dc0


	//----- nvinfo : EIATTR_CTAIDZ_USED
	.align		4
.L_482:
        /*00b4*/ 	.byte	0x01, 0x04
	.zero		2


	//----- nvinfo : EIATTR_CRS_STACK_SIZE
	.align		4
        /*00b8*/ 	.byte	0x04, 0x1e
        /*00ba*/ 	.short	(.L_484 - .L_483)
.L_483:
        /*00bc*/ 	.word	0x00000000
.L_484:


//--------------------- .nv.info._ZN5flash16flash_fwd_kernelI23Flash_fwd_kernel_traitsILi96ELi64ELi64ELi4ELb0ELb0EN7cutlass6half_tE19Flash_kernel_traitsILi96ELi64ELi64ELi4ES3_EELb0ELb1ELb0ELb0ELb1ELb1ELb1ELb0EEEvNS_16Flash_fwd_paramsE --------------------------
	.section	.nv.info._ZN5flash16flash_fwd_kernelI23Flash_fwd_kernel_traitsILi96ELi64ELi64ELi4ELb0ELb0EN7cutlass6half_tE19Flash_kernel_traitsILi96ELi64ELi64ELi4ES3_EELb0ELb1ELb0ELb0ELb1ELb1ELb1ELb0EEEvNS_16Flash_fwd_paramsE,"",@"SHT_CUDA_INFO"
	.sectionflags	@""
	.align	4


	//----- nvinfo : EIATTR_CUDA_API_VERSION
	.align		4
        /*0000*/ 	.byte	0x04, 0x37
        /*0002*/ 	.short	(.L_486 - .L_485)
.L_485:
        /*0004*/ 	.word	0x00000082


	//----- nvinfo : EIATTR_SW2861232_WAR
	.align		4
.L_486:
        /*0008*/ 	.byte	0x01, 0x35
	.zero		2


	//----- nvinfo : EIATTR_PARAM_CBANK
	.align		4
        /*000c*/ 	.byte	0x04, 0x0a
        /*000e*/ 	.short	(.L_488 - .L_487)
	.align		4
.L_487:
        /*0010*/ 	.word	index@(.nv.constant0._ZN5flash16flash_fwd_kernelI23Flash_fwd_kernel_traitsILi96ELi64ELi64ELi4ELb0ELb0EN7cutlass6half_tE19Flash_kernel_traitsILi96ELi64ELi64ELi4ES3_EELb0ELb1ELb0ELb0ELb1ELb1ELb1ELb0EEEvNS_16Flash_fwd_paramsE)
        /*0014*/ 	.short	0x0160
        /*0016*/ 	.short	0x01d0


	//----- nvinfo : EIATTR_CBANK_PARAM_SIZE
	.align		4
.L_488:
        /*0018*/ 	.byte	0x03, 0x19
        /*001a*/ 	.short	0x01d0


	//----- nvinfo : EIATTR_KPARAM_INFO
	.align		4
        /*001c*/ 	.byte	0x04, 0x17
        /*001e*/ 	.short	(.L_490 - .L_489)
.L_489:
        /*0020*/ 	.word	0x00000000
        /*0024*/ 	.short	0x0000
        /*0026*/ 	.short	0x0000
        /*0028*/ 	.byte	0x00, 0xf0, 0x41, 0x07


	//----- nvinfo : EIATTR_MAXREG_COUNT
	.align		4
.L_490:
        /*002c*/ 	.byte	0x03, 0x1b
        /*002e*/ 	.short	0x00ff


	//----- nvinfo : EIATTR_NUM_BARRIERS
	.align		4
        /*0030*/ 	.byte	0x02, 0x4c
        /*0032*/ 	.byte	0x01
	.zero		1


	//----- nvinfo : EIATTR_MERCURY_ISA_VERSION
	.align		4
        /*0034*/ 	.byte	0x03, 0x5f
        /*0036*/ 	.short	0x0000


	//----- nvinfo : EIATTR_COOP_GROUP_MASK_REGIDS
	.align		4
        /*0038*/ 	.byte	0x04, 0x29
        /*003a*/ 	.short	(.L_492 - .L_491)


	//   ....[0]....
.L_491:
        /*003c*/ 	.word	0xffffffff


	//   ....[1]....
        /*0040*/ 	.word	0xffffffff


	//   ....[2]....
        /*0044*/ 	.word	0xffffffff


	//   ....[3]....
        /*0048*/ 	.word	0xffffffff


	//   ....[4]....
        /*004c*/ 	.word	0xffffffff


	//   ....[5]....
        /*0050*/ 	.word	0xffffffff


	//   ....[6]....
        /*0054*/ 	.word	0xffffffff


	//   ....[7]....
        /*0058*/ 	.word	0xffffffff


	//   ....[8]....
        /*005c*/ 	.word	0xffffffff


	//   ....[9]....
        /*0060*/ 	.word	0xffffffff


	//   ....[10]....
        /*0064*/ 	.word	0xffffffff


	//   ....[11]....
        /*0068*/ 	.word	0xffffffff


	//----- nvinfo : EIATTR_COOP_GROUP_INSTR_OFFSETS
	.align		4
.L_492:
        /*006c*/ 	.byte	0x04, 0x28
        /*006e*/ 	.short	(.L_494 - .L_493)


	//   ....[0]....
.L_493:
        /*0070*/ 	.word	0x00002180


	//   ....[1]....
        /*0074*/ 	.word	0x000021a0


	//   ....[2]....
        /*0078*/ 	.word	0x00002210


	//   ....[3]....
        /*007c*/ 	.word	0x00002220


	//   ....[4]....
        /*0080*/ 	.word	0x00003c50


	//   ....[5]....
        /*0084*/ 	.word	0x00003c70


	//   ....[6]....
        /*0088*/ 	.word	0x00003cb0


	//   ....[7]....
        /*008c*/ 	.word	0x00003cc0


	//   ....[8]....
        /*0090*/ 	.word	0x00004c30


	//   ....[9]....
        /*0094*/ 	.word	0x00004c70


	//   ....[10]....
        /*0098*/ 	.word	0x00004ce0


	//   ....[11]....
        /*009c*/ 	.word	0x00004d00


	//----- nvinfo : EIATTR_EXIT_INSTR_OFFSETS
	.align		4
.L_494:
        /*00a0*/ 	.byte	0x04, 0x1c
        /*00a2*/ 	.short	(.L_496 - .L_495)


	//   ....[0]....
.L_495:
        /*00a4*/ 	.word	0x00000160


	//   ....[1]....
        /*00a8*/ 	.word	0x00005b00


	//   ....[2]....
        /*00ac*/ 	.word	0x00005fb0


	//   ....[3]....
        /*00b0*/ 	.word	0x00006030


	//----- nvinfo : EIATTR_CTAIDZ_USED
	.align		4
.L_496:
        /*00b4*/ 	.byte	0x01, 0x04
	.zero		2


	//----- nvinfo : EIATTR_CRS_STACK_SIZE
	.align		4
        /*00b8*/ 	.byte	0x04, 0x1e
        /*00ba*/ 	.short	(.L_498 - .L_497)
.L_497:
        /*00bc*/ 	.word	0x00000000
.L_498:


//--------------------- .nv.info._ZN5flash16flash_fwd_kernelI23Flash_fwd_kernel_traitsILi96ELi64ELi64ELi4ELb0ELb0EN7cutlass6half_tE19Flash_kernel_traitsILi96ELi64ELi64ELi4ES3_EELb1ELb1ELb0ELb0ELb0ELb1ELb0ELb0EEEvNS_16Flash_fwd_paramsE --------------------------
	.section	.nv.info._ZN5flash16flash_fwd_kernelI23Flash_fwd_kernel_traitsILi96ELi64ELi64ELi4ELb0ELb0EN7cutlass6half_tE19Flash_kernel_traitsILi96ELi64ELi64ELi4ES3_EELb1ELb1ELb0ELb0ELb0ELb1ELb0ELb0EEEvNS_16Flash_fwd_paramsE,"",@"SHT_CUDA_INFO"
	.sectionflags	@""
	.align	4


	//----- nvinfo : EIATTR_CUDA_API_VERSION
	.align		4
        /*0000*/ 	.byte	0x04, 0x37
        /*0002*/ 	.short	(.L_500 - .L_499)
.L_499:
        /*0004*/ 	.word	0x00000082


	//----- nvinfo : EIATTR_SW2861232_WAR
	.align		4
.L_500:
        /*0008*/ 	.byte	0x01, 0x35
	.zero		2


	//----- nvinfo : EIATTR_PARAM_CBANK
	.align		4
        /*000c*/ 	.byte	0x04, 0x0a
        /*000e*/ 	.short	(.L_502 - .L_501)
	.align		4
.L_501:
        /*0010*/ 	.word	index@(.nv.constant0._ZN5flash16flash_fwd_kernelI23Flash_fwd_kernel_traitsILi96ELi64ELi64ELi4ELb0ELb0EN7cutlass6half_tE19Flash_kernel_traitsILi96ELi64ELi64ELi4ES3_EELb1ELb1ELb0ELb0ELb0ELb1ELb0ELb0EEEvNS_16Flash_fwd_paramsE)
        /*0014*/ 	.short	0x0160
        /*0016*/ 	.short	0x01d0


	//----- nvinfo : EIATTR_CBANK_PARAM_SIZE
	.align		4
.L_502:
        /*0018*/ 	.byte	0x03, 0x19
        /*001a*/ 	.short	0x01d0


	//----- nvinfo : EIATTR_KPARAM_INFO
	.align		4
        /*001c*/ 	.byte	0x04, 0x17
        /*001e*/ 	.short	(.L_504 - .L_503)
.L_503:
        /*0020*/ 	.word	0x00000000
        /*0024*/ 	.short	0x0000
        /*0026*/ 	.short	0x0000
        /*0028*/ 	.byte	0x00, 0xf0, 0x41, 0x07


	//----- nvinfo : EIATTR_MAXREG_COUNT
	.align		4
.L_504:
        /*002c*/ 	.byte	0x03, 0x1b
        /*002e*/ 	.short	0x00ff


	//----- nvinfo : EIATTR_NUM_BARRIERS
	.align		4
        /*0030*/ 	.byte	0x02, 0x4c
        /*0032*/ 	.byte	0x01
	.zero		1


	//----- nvinfo : EIATTR_MERCURY_ISA_VERSION
	.align		4
        /*0034*/ 	.byte	0x03, 0x5f
        /*0036*/ 	.short	0x0000


	//----- nvinfo : EIATTR_COOP_GROUP_MASK_REGIDS
	.align		4
        /*0038*/ 	.byte	0x04, 0x29
        /*003a*/ 	.short	(.L_506 - .L_505)


	//   ....[0]....
.L_505:
        /*003c*/ 	.word	0xffffffff


	//   ....[1]....
        /*0040*/ 	.word	0xffffffff


	//   ....[2]....
        /*0044*/ 	.word	0xffffffff


	//   ....[3]....
        /*0048*/ 	.word	0xffffffff


	//   ....[4]....
        /*004c*/ 	.word	0xffffffff


	//   ....[5]....
        /*0050*/ 	.word	0xffffffff


	//   ....[6]....
        /*0054*/ 	.word	0xffffffff


	//   ....[7]....
        /*0058*/ 	.word	0xffffffff


	//   ....[8]....
        /*005c*/ 	.word	0xffffffff


	//   ....[9]....
        /*0060*/ 	.word	0xffffffff


	//   ....[10]....
        /*0064*/ 	.word	0xffffffff


	//   ....[11]....
        /*0068*/ 	.word	0xffffffff


	//   ....[12]....
        /*006c*/ 	.word	0xffffffff


	//   ....[13]....
        /*0070*/ 	.word	0xffffffff


	//   ....[14]....
        /*0074*/ 	.word	0xffffffff


	//   ....[15]....
        /*0078*/ 	.word	0xffffffff


	//----- nvinfo : EIATTR_COOP_GROUP_INSTR_OFFSETS
	.align		4
.L_506:
        /*007c*/ 	.byte	0x04, 0x28
        /*007e*/ 	.short	(.L_508 - .L_507)


	//   ....[0]....
.L_507:
        /*0080*/ 	.word	0x000025e0


	//   ....[1]....
        /*0084*/ 	.word	0x00002660


	//   ....[2]....
        /*0088*/ 	.word	0x000026f0


	//   ....[3]....
        /*008c*/ 	.word	0x000027f0


	//   ....[4]....
        /*0090*/ 	.word	0x00004a70


	//   ....[5]....
        /*0094*/ 	.word	0x00004aa0


	//   ....[6]....
        /*0098*/ 	.word	0x00004ac0


	//   ....[7]....
        /*009c*/ 	.word	0x00004ae0


	//   ....[8]....
        /*00a0*/ 	.word	0x00006fb0


	//   ....[9]....
        /*00a4*/ 	.word	0x00006fe0


	//   ....[10]....
        /*00a8*/ 	.word	0x00007010


	//   ....[11]....
        /*00ac*/ 	.word	0x00007020


	//   ....[12]....
        /*00b0*/ 	.word	0x00008890


	//   ....[13]....
        /*00b4*/ 	.word	0x000088d0


	//   ....[14]....
        /*00b8*/ 	.word	0x00008920


	//   ....[15]....
        /*00bc*/ 	.word	0x00008930


	//----- nvinfo : EIATTR_EXIT_INSTR_OFFSETS
	.align		4
.L_508:
        /*00c0*/ 	.byte	0x04, 0x1c
        /*00c2*/ 	.short	(.L_510 - .L_509)


	//   ....[0]....
.L_509:
        /*00c4*/ 	.word	0x000004f0


	//   ....[1]....
        /*00c8*/ 	.word	0x000097e0


	//   ....[2]....
        /*00cc*/ 	.word	0x000098b0


	//   ....[3]....
        /*00d0*/ 	.word	0x00009e90


	//   ....[4]....
        /*00d4*/ 	.word	0x00009f10


	//----- nvinfo : EIATTR_CTAIDZ_USED
	.align		4
.L_510:
        /*00d8*/ 	.byte	0x01, 0x04
	.zero		2


	//----- nvinfo : EIATTR_CRS_STACK_SIZE
	.align		4
        /*00dc*/ 	.byte	0x04, 0x1e
        /*00de*/ 	.short	(.L_512 - .L_511)
.L_511:
        /*00e0*/ 	.word	0x00000000
.L_512:


//--------------------- .nv.info._ZN5flash16flash_fwd_kernelI23Flash_fwd_kernel_traitsILi96ELi64ELi64ELi4ELb0ELb0EN7cutlass6half_tE19Flash_kernel_traitsILi96ELi64ELi64ELi4ES3_EELb0ELb1ELb0ELb0ELb0ELb1ELb1ELb0EEEvNS_16Flash_fwd_paramsE --------------------------
	.section	.nv.info._ZN5flash16flash_fwd_kernelI23Flash_fwd_kernel_traitsILi96ELi64ELi64ELi4ELb0ELb0EN7cutlass6half_tE19Flash_kernel_traitsILi96ELi64ELi64ELi4ES3_EELb0ELb1ELb0ELb0ELb0ELb1ELb1ELb0EEEvNS_16Flash_fwd_paramsE,"",@"SHT_CUDA_INFO"
	.sectionflags	@""
	.align	4


	//----- nvinfo : EIATTR_CUDA_API_VERSION
	.align		4
        /*0000*/ 	.byte	0x04, 0x37
        /*0002*/ 	.short	(.L_514 - .L_513)
.L_513:
        /*0004*/ 	.word	0x00000082


	//----- nvinfo : EIATTR_SW2861232_WAR
	.align		4
.L_514:
        /*0008*/ 	.byte	0x01, 0x35
	.zero		2


	//----- nvinfo : EIATTR_PARAM_CBANK
	.align		4
        /*000c*/ 	.byte	0x04, 0x0a
        /*000e*/ 	.short	(.L_516 - .L_515)
	.align		4
.L_515:
        /*0010*/ 	.word	index@(.nv.constant0._ZN5flash16flash_fwd_kernelI23Flash_fwd_kernel_traitsILi96ELi64ELi64ELi4ELb0ELb0EN7cutlass6half_tE19Flash_kernel_traitsILi96ELi64ELi64ELi4ES3_EELb0ELb1ELb0ELb0ELb0ELb1ELb1ELb0EEEvNS_16Flash_fwd_paramsE)
        /*0014*/ 	.short	0x0160
        /*0016*/ 	.short	0x01d0


	//----- nvinfo : EIATTR_CBANK_PARAM_SIZE
	.align		4
.L_516:
        /*0018*/ 	.byte	0x03, 0x19
        /*001a*/ 	.short	0x01d0


	//----- nvinfo : EIATTR_KPARAM_INFO
	.align		4
        /*001c*/ 	.byte	0x04, 0x17
        /*001e*/ 	.short	(.L_518 - .L_517)
.L_517:
        /*0020*/ 	.word	0x00000000
        /*0024*/ 	.short	0x0000
        /*0026*/ 	.short	0x0000
        /*0028*/ 	.byte	0x00, 0xf0, 0x41, 0x07


	//----- nvinfo : EIATTR_MAXREG_COUNT
	.align		4
.L_518:
        /*002c*/ 	.byte	0x03, 0x1b
        /*002e*/ 	.short	0x00ff


	//----- nvinfo : EIATTR_NUM_BARRIERS
	.align		4
        /*0030*/ 	.byte	0x02, 0x4c
        /*0032*/ 	.byte	0x01
	.zero		1


	//----- nvinfo : EIATTR_MERCURY_ISA_VERSION
	.align		4
        /*0034*/ 	.byte	0x03, 0x5f
        /*0036*/ 	.short	0x0000


	//----- nvinfo : EIATTR_COOP_GROUP_MASK_REGIDS
	.align		4
        /*0038*/ 	.byte	0x04, 0x29
        /*003a*/ 	.short	(.L_520 - .L_519)


	//   ....[0]....
.L_519:
        /*003c*/ 	.word	0xffffffff


	//   ....[1]....
        /*0040*/ 	.word	0xffffffff


	//   ....[2]....
        /*0044*/ 	.word	0xffffffff


	//   ....[3]....
        /*0048*/ 	.word	0xffffffff


	//   ....[4]....
        /*004c*/ 	.word	0xffffffff


	//   ....[5]....
        /*0050*/ 	.word	0xffffffff


	//   ....[6]....
        /*0054*/ 	.word	0xffffffff


	//   ....[7]....
        /*0058*/ 	.word	0xffffffff


	//   ....[8]....
        /*005c*/ 	.word	0xffffffff


	//   ....[9]....
        /*0060*/ 	.word	0xffffffff


	//   ....[10]....
        /*0064*/ 	.word	0xffffffff


	//   ....[11]....
        /*0068*/ 	.word	0xffffffff


	//   ....[12]....
        /*006c*/ 	.word	0xffffffff


	//   ....[13]....
        /*0070*/ 	.word	0xffffffff


	//   ....[14]....
        /*0074*/ 	.word	0xffffffff


	//   ....[15]....
        /*0078*/ 	.word	0xffffffff


	//----- nvinfo : EIATTR_COOP_GROUP_INSTR_OFFSETS
	.align		4
.L_520:
        /*007c*/ 	.byte	0x04, 0x28
        /*007e*/ 	.short	(.L_522 - .L_521)


	//   ....[0]....
.L_521:
        /*0080*/ 	.word	0x000026b0


	//   ....[1]....
        /*0084*/ 	.word	0x000026e0


	//   ....[2]....
        /*0088*/ 	.word	0x00002700


	//   ....[3]....
        /*008c*/ 	.word	0x00002770


	//   ....[4]....
        /*0090*/ 	.word	0x00004680


	//   ....[5]....
        /*0094*/ 	.word	0x00004690


	//   ....[6]....
        /*0098*/ 	.word	0x000046c0


	//   ....[7]....
        /*009c*/ 	.word	0x000046d0


	//   ....[8]....
        /*00a0*/ 	.word	0x000065f0


	//   ....[9]....
        /*00a4*/ 	.word	0x00006600


	//   ....[10]....
        /*00a8*/ 	.word	0x00006640


	//   ....[11]....
        /*00ac*/ 	.word	0x00006650


	//   ....[12]....
        /*00b0*/ 	.word	0x000075c0


	//   ....[13]....
        /*00b4*/ 	.word	0x00007600


	//   ....[14]....
        /*00b8*/ 	.word	0x00007650


	//   ....[15]....
        /*00bc*/ 	.word	0x00007670


	//----- nvinfo : EIATTR_EXIT_INSTR_OFFSETS
	.align		4
.L_522:
        /*00c0*/ 	.byte	0x04, 0x1c
        /*00c2*/ 	.short	(.L_524 - .L_523)


	//   ....[0]....
.L_523:
        /*00c4*/ 	.word	0x000002d0


	//   ....[1]....
        /*00c8*/ 	.word	0x000084e0


	//   ....[2]....
        /*00cc*/ 	.word	0x000085b0


	//   ....[3]....
        /*00d0*/ 	.word	0x00008b90


	//   ....[4]....
        /*00d4*/ 	.word	0x00008c10


	//----- nvinfo : EIATTR_CTAIDZ_USED
	.align		4
.L_524:
        /*00d8*/ 	.byte	0x01, 0x04
	.zero		2


	//----- nvinfo : EIATTR_CRS_STACK_SIZE
	.align		4
        /*00dc*/ 	.byte	0x04, 0x1e
        /*00de*/ 	.short	(.L_526 - .L_525)
.L_525:
        /*00e0*/ 	.word	0x00000000
.L_526:


//--------------------- .nv.info._ZN5flash16flash_fwd_kernelI23Flash_fwd_kernel_traitsILi96ELi64ELi64ELi4ELb0ELb0EN7cutlass6half_tE19Flash_kernel_traitsILi96ELi64ELi64ELi4ES3_EELb1ELb1ELb0ELb1ELb0ELb0ELb0ELb0EEEvNS_16Flash_fwd_paramsE --------------------------
	.section	.nv.info._ZN5flash16flash_fwd_kernelI23Flash_fwd_kernel_traitsILi96ELi64ELi64ELi4ELb0ELb0EN7cutlass6half_tE19Flash_kernel_traitsILi96ELi64ELi64ELi4ES3_EELb1ELb1ELb0ELb1ELb0ELb0ELb0ELb0EEEvNS_16Flash_fwd_paramsE,"",@"SHT_CUDA_INFO"
	.sectionflags	@""
	.align	4


	//----- nvinfo : EIATTR_CUDA_API_VERSION
	.align		4
        /*0000*/ 	.byte	0x04, 0x37
        /*0002*/ 	.short	(.L_528 - .L_527)
.L_527:
        /*0004*/ 	.word	0x00000082


	//----- nvinfo : EIATTR_SW2861232_WAR
	.align		4
.L_528:
        /*0008*/ 	.byte	0x01, 0x35
	.zero		2


	//----- nvinfo : EIATTR_PARAM_CBANK
	.align		4
        /*000c*/ 	.byte	0x04, 0x0a
        /*000e*/ 	.short	(.L_530 - .L_529)
	.align		4
.L_529:
        /*0010*/ 	.word	index@(.nv.constant0._ZN5flash16flash_fwd_kernelI23Flash_fwd_kernel_traitsILi96ELi64ELi64ELi4ELb0ELb0EN7cutlass6half_tE19Flash_kernel_traitsILi96ELi64ELi64ELi4ES3_EELb1ELb1ELb0ELb1ELb0ELb0ELb0ELb0EEEvNS_16Flash_fwd_paramsE)
        /*0014*/ 	.short	0x0160
        /*0016*/ 	.short	0x01d0


	//----- nvinfo : EIATTR_CBANK_PARAM_SIZE
	.align		4
.L_530:
        /*0018*/ 	.byte	0x03, 0x19
        /*001a*/ 	.short	0x01d0


	//----- nvinfo : EIATTR_KPARAM_INFO
	.align		4
        /*001c*/ 	.byte	0x04, 0x17
        /*001e*/ 	.short	(.L_532 - .L_531)
.L_531:
        /*0020*/ 	.word	0x00000000
        /*0024*/ 	.short	0x0000
        /*0026*/ 	.short	0x0000
        /*0028*/ 	.byte	0x00, 0xf0, 0x41, 0x07


	//----- nvinfo : EIATTR_MAXREG_COUNT
	.align		4
.L_532:
        /*002c*/ 	.byte	0x03, 0x1b
        /*002e*/ 	.short	0x00ff


	//----- nvinfo : EIATTR_NUM_BARRIERS
	.align		4
        /*0030*/ 	.byte	0x02, 0x4c
        /*0032*/ 	.byte	0x01
	.zero		1


	//----- nvinfo : EIATTR_MERCURY_ISA_VERSION
	.align		4
        /*0034*/ 	.byte	0x03, 0x5f
        /*0036*/ 	.short	0x0000


	//----- nvinfo : EIATTR_COOP_GROUP_MASK_REGIDS
	.align		4
        /*0038*/ 	.byte	0x04, 0x29
        /*003a*/ 	.short	(.L_534 - .L_533)


	//   ....[0]....
.L_533:
        /*003c*/ 	.word	0xffffffff


	//   ....[1]....
        /*0040*/ 	.word	0xffffffff


	//   ....[2]....
        /*0044*/ 	.word	0xffffffff


	//   ....[3]....
        /*0048*/ 	.word	0xffffffff


	//   ....[4]....
        /*004c*/ 	.word	0xffffffff


	//   ....[5]....
        /*0050*/ 	.word	0xffffffff


	//   ....[6]....
        /*0054*/ 	.word	0xffffffff


	//   ....[7]....
        /*0058*/ 	.word	0xffffffff


	//   ....[8]....
        /*005c*/ 	.word	0xffffffff


	//   ....[9]....
        /*0060*/ 	.word	0xffffffff


	//   ....[10]....
        /*0064*/ 	.word	0xffffffff


	//   ....[11]....
        /*0068*/ 	.word	0xffffffff


	//   ....[12]....
        /*006c*/ 	.word	0xffffffff


	//   ....[13]....
        /*0070*/ 	.word	0xffffffff


	//   ....[14]....
        /*0074*/ 	.word	0xffffffff


	//   ....[15]....
        /*0078*/ 	.word	0xffffffff


	//----- nvinfo : EIATTR_COOP_GROUP_INSTR_OFFSETS
	.align		4
.L_534:
        /*007c*/ 	.byte	0x04, 0x28
        /*007e*/ 	.short	(.L_536 - .L_535)


	//   ....[0]....
.L_535:
        /*0080*/ 	.word	0x000034c0


	//   ....[1]....
        /*0084*/ 	.word	0x00003540


	//   ....[2]....
        /*0088*/ 	.word	0x00003580


	//   ....[3]....
        /*008c*/ 	.word	0x000035f0


	//   ....[4]....
        /*0090*/ 	.word	0x00006080


	//   ....[5]....
        /*0094*/ 	.word	0x000060e0


	//   ....[6]....
        /*0098*/ 	.word	0x00006100


	//   ....[7]....
        /*009c*/ 	.word	0x00006130


	//   ....[8]....
        /*00a0*/ 	.word	0x00008da0


	//   ....[9]....
        /*00a4*/ 	.word	0x00008dc0


	//   ....[10]....
        /*00a8*/ 	.word	0x00008de0


	//   ....[11]....
        /*00ac*/ 	.word	0x00008e00


	//   ....[12]....
        /*00b0*/ 	.word	0x0000a690


	//   ....[13]....
        /*00b4*/ 	.word	0x0000a6d0


	//   ....[14]....
        /*00b8*/ 	.word	0x0000a710


	//   ....[15]....
        /*00bc*/ 	.word	0x0000a730


	//----- nvinfo : EIATTR_EXIT_INSTR_OFFSETS
	.align		4
.L_536:
        /*00c0*/ 	.byte	0x04, 0x1c
        /*00c2*/ 	.short	(.L_538 - .L_537)


	//   ....[0]....
.L_537:
        /*00c4*/ 	.word	0x000004f0


	//   ....[1]....
        /*00c8*/ 	.word	0x0000b630


	//   ....[2]....
        /*00cc*/ 	.word	0x0000b720


	//   ....[3]....
        /*00d0*/ 	.word	0x0000b740


	//   ....[4]....
        /*00d4*/ 	.word	0x0000bd90


	//   ....[5]....
        /*00d8*/ 	.word	0x0000be10


	//----- nvinfo : EIATTR_CTAIDZ_USED
	.align		4
.L_538:
        /*00dc*/ 	.byte	0x01, 0x04
	.zero		2


	//----- nvinfo : EIATTR_CRS_STACK_SIZE
	.align		4
        /*00e0*/ 	.byte	0x04, 0x1e
        /*00e2*/ 	.short	(.L_540 - .L_539)
.L_539:
        /*00e4*/ 	.word	0x00000000
.L_540:


//--------------------- .nv.info._ZN5flash16flash_fwd_kernelI23Flash_fwd_kernel_traitsILi96ELi64ELi64ELi4ELb0ELb0EN7cutlass6half_tE19Flash_kernel_traitsILi96ELi64ELi64ELi4ES3_EELb1ELb1ELb0ELb0ELb0ELb0ELb0ELb1EEEvNS_16Flash_fwd_paramsE --------------------------
	.section	.nv.info._ZN5flash16flash_fwd_kernelI23Flash_fwd_kernel_traitsILi96ELi64ELi64ELi4ELb0ELb0EN7cutlass6half_tE19Flash_kernel_traitsILi96ELi64ELi64ELi4ES3_EELb1ELb1ELb0ELb0ELb0ELb0ELb0ELb1EEEvNS_16Flash_fwd_paramsE,"",@"SHT_CUDA_INFO"
	.sectionflags	@""
	.align	4


	//----- nvinfo : EIATTR_CUDA_API_VERSION
	.align		4
        /*0000*/ 	.byte	0x04, 0x37
        /*0002*/ 	.short	(.L_542 - .L_541)
.L_541:
        /*0004*/ 	.word	0x00000082


	//----- nvinfo : EIATTR_SW2861232_WAR
	.align		4
.L_542:
        /*0008*/ 	.byte	0x01, 0x35
	.zero		2


	//----- nvinfo : EIATTR_PARAM_CBANK
	.align		4
        /*000c*/ 	.byte	0x04, 0x0a
        /*000e*/ 	.short	(.L_544 - .L_543)
	.align		4
.L_543:
        /*0010*/ 	.word	index@(.nv.constant0._ZN5flash16flash_fwd_kernelI23Flash_fwd_kernel_traitsILi96ELi64ELi64ELi4ELb0ELb0EN7cutlass6half_tE19Flash_kernel_traitsILi96ELi64ELi64ELi4ES3_EELb1ELb1ELb0ELb0ELb0ELb0ELb0ELb1EEEvNS_16Flash_fwd_paramsE)
        /*0014*/ 	.short	0x0160
        /*0016*/ 	.short	0x01d0


	//----- nvinfo : EIATTR_CBANK_PARAM_SIZE
	.align		4
.L_544:
        /*0018*/ 	.byte	0x03, 0x19
        /*001a*/ 	.short	0x01d0


	//----- nvinfo : EIATTR_KPARAM_INFO
	.align		4
        /*001c*/ 	.byte	0x04, 0x17
        /*001e*/ 	.short	(.L_546 - .L_545)
.L_545:
        /*0020*/ 	.word	0x00000000
        /*0024*/ 	.short	0x0000
        /*0026*/ 	.short	0x0000
        /*0028*/ 	.byte	0x00, 0xf0, 0x41, 0x07


	//----- nvinfo : EIATTR_MAXREG_COUNT
	.align		4
.L_546:
        /*002c*/ 	.byte	0x03, 0x1b
        /*002e*/ 	.short	0x00ff


	//----- nvinfo : EIATTR_NUM_BARRIERS
	.align		4
        /*0030*/ 	.byte	0x02, 0x4c
        /*0032*/ 	.byte	0x01
	.zero		1


	//----- nvinfo : EIATTR_MERCURY_ISA_VERSION
	.align		4
        /*0034*/ 	.byte	0x03, 0x5f
        /*0036*/ 	.short	0x0000


	//----- nvinfo : EIATTR_COOP_GROUP_MASK_REGIDS
	.align		4
        /*0038*/ 	.byte	0x04, 0x29
        /*003a*/ 	.short	(.L_548 - .L_547)


	//   ....[0]....
.L_547:
        /*003c*/ 	.word	0xffffffff


	//   ....[1]....
        /*0040*/ 	.word	0xffffffff


	//   ....[2]....
        /*0044*/ 	.word	0xffffffff


	//   ....[3]....
        /*0048*/ 	.word	0xffffffff


	//   ....[4]....
        /*004c*/ 	.word	0xffffffff


	//   ....[5]....
        /*0050*/ 	.word	0xffffffff


	//   ....[6]....
        /*0054*/ 	.word	0xffffffff


	//   ....[7]....
        /*0058*/ 	.word	0xffffffff


	//   ....[8]....
        /*005c*/ 	.word	0xffffffff


	//   ....[9]....
        /*0060*/ 	.word	0xffffffff


	//   ....[10]....
        /*0064*/ 	.word	0xffffffff


	//   ....[11]....
        /*0068*/ 	.word	0xffffffff


	//   ....[12]....
        /*006c*/ 	.word	0xffffffff


	//   ....[13]....
        /*0070*/ 	.word	0xffffffff


	//   ....[14]....
        /*0074*/ 	.word	0xffffffff


	//   ....[15]....
        /*0078*/ 	.word	0xffffffff


	//----- nvinfo : EIATTR_COOP_GROUP_INSTR_OFFSETS
	.align		4
.L_548:
        /*007c*/ 	.byte	0x04, 0x28
        /*007e*/ 	.short	(.L_550 - .L_549)


	//   ....[0]....
.L_549:
        /*0080*/ 	.word	0x000031d0


	//   ....[1]....
        /*0084*/ 	.word	0x000032a0


	//   ....[2]....
        /*0088*/ 	.word	0x000032d0


	//   ....[3]....
        /*008c*/ 	.word	0x00003410


	//   ....[4]....
        /*0090*/ 	.word	0x000069b0


	//   ....[5]....
        /*0094*/ 	.word	0x00006b00


	//   ....[6]....
        /*0098*/ 	.word	0x00006b30


	//   ....[7]....
        /*009c*/ 	.word	0x00006c10


	//   ....[8]....
        /*00a0*/ 	.word	0x0000a330


	//   ....[9]....
        /*00a4*/ 	.word	0x0000a370


	//   ....[10]....
        /*00a8*/ 	.word	0x0000a3a0


	//   ....[11]....
        /*00ac*/ 	.word	0x0000a400


	//   ....[12]....
        /*00b0*/ 	.word	0x0000ca40


	//   ....[13]....
        /*00b4*/ 	.word	0x0000ca80


	//   ....[14]....
        /*00b8*/ 	.word	0x0000cac0


	//   ....[15]....
        /*00bc*/ 	.word	0x0000cad0


	//----- nvinfo : EIATTR_EXIT_INSTR_OFFSETS
	.align		4
.L_550:
        /*00c0*/ 	.byte	0x04, 0x1c
        /*00c2*/ 	.short	(.L_552 - .L_551)


	//   ....[0]....
.L_551:
        /*00c4*/ 	.word	0x00000480


	//   ....[1]....
        /*00c8*/ 	.word	0x0000d9d0


	//   ....[2]....
        /*00cc*/ 	.word	0x0000dad0


	//   ....[3]....
        /*00d0*/ 	.word	0x0000daf0


	//   ....[4]....
        /*00d4*/ 	.word	0x0000e150


	//   ....[5]....
        /*00d8*/ 	.word	0x0000e1d0


	//----- nvinfo : EIATTR_CTAIDZ_USED
	.align		4
.L_552:
        /*00dc*/ 	.byte	0x01, 0x04
	.zero		2


	//----- nvinfo : EIATTR_CRS_STACK_SIZE
	.align		4
        /*00e0*/ 	.byte	0x04, 0x1e
        /*00e2*/ 	.short	(.L_554 - .L_553)
.L_553:
        /*00e4*/ 	.word	0x00000000
.L_554:


//--------------------- .nv.info._ZN5flash16flash_fwd_kernelI23Flash_fwd_kernel_traitsILi96ELi64ELi64ELi4ELb0ELb0EN7cutlass6half_tE19Flash_kernel_traitsILi96ELi64ELi64ELi4ES3_EELb0ELb1ELb0ELb0ELb0ELb0ELb1ELb0EEEvNS_16Flash_fwd_paramsE --------------------------
	.section	.nv.info._ZN5flash16flash_fwd_kernelI23Flash_fwd_kernel_traitsILi96ELi64ELi64ELi4ELb0ELb0EN7cutlass6half_tE19Flash_kernel_traitsILi96ELi64ELi64ELi4ES3_EELb0ELb1ELb0ELb0ELb0ELb0ELb1ELb0EEEvNS_16Flash_fwd_paramsE,"",@"SHT_CUDA_INFO"
	.sectionflags	@""
	.align	4


	//----- nvinfo : EIATTR_CUDA_API_VERSION
	.align		4
        /*0000*/ 	.byte	0x04, 0x37
        /*0002*/ 	.short	(.L_556 - .L_555)
.L_555:
        /*0004*/ 	.word	0x00000082


	//----- nvinfo : EIATTR_SW2861232_WAR
	.align		4
.L_556:
        /*0008*/ 	.byte	0x01, 0x35
	.zero		2


	//----- nvinfo : EIATTR_PARAM_CBANK
	.align		4
        /*000c*/ 	.byte	0x04, 0x0a
        /*000e*/ 	.short	(.L_558 - .L_557)
	.align		4
.L_557:
        /*0010*/ 	.word	index@(.nv.constant0._ZN5flash16flash_fwd_kernelI23Flash_fwd_kernel_traitsILi96ELi64ELi64ELi4ELb0ELb0EN7cutlass6half_tE19Flash_kernel_traitsILi96ELi64ELi64ELi4ES3_EELb0ELb1ELb0ELb0ELb0ELb0ELb1ELb0EEEvNS_16Flash_fwd_paramsE)
        /*0014*/ 	.short	0x0160
        /*0016*/ 	.short	0x01d0


	//----- nvinfo : EIATTR_CBANK_PARAM_SIZE
	.align		4
.L_558:
        /*0018*/ 	.byte	0x03, 0x19
        /*001a*/ 	.short	0x01d0


	//----- nvinfo : EIATTR_KPARAM_INFO
	.align		4
        /*001c*/ 	.byte	0x04, 0x17
        /*001e*/ 	.short	(.L_560 - .L_559)
.L_559:
        /*0020*/ 	.word	0x00000000
        /*0024*/ 	.short	0x0000
        /*0026*/ 	.short	0x0000
        /*0028*/ 	.byte	0x00, 0xf0, 0x41, 0x07


	//----- nvinfo : EIATTR_MAXREG_COUNT
	.align		4
.L_560:
        /*002c*/ 	.byte	0x03, 0x1b
        /*002e*/ 	.short	0x00ff


	//----- nvinfo : EIATTR_NUM_BARRIERS
	.align		4
        /*0030*/ 	.byte	0x02, 0x4c
        /*0032*/ 	.byte	0x01
	.zero		1


	//----- nvinfo : EIATTR_MERCURY_ISA_VERSION
	.align		4
        /*0034*/ 	.byte	0x03, 0x5f
        /*0036*/ 	.short	0x0000


	//----- nvinfo : EIATTR_COOP_GROUP_MASK_REGIDS
	.align		4
        /*0038*/ 	.byte	0x04, 0x29
        /*003a*/ 	.short	(.L_562 - .L_561)


	//   ....[0]....
.L_561:
        /*003c*/ 	.word	0xffffffff


	//   ....[1]....
        /*0040*/ 	.word	0xffffffff


	//   ....[2]....
        /*0044*/ 	.word	0xffffffff


	//   ....[3]....
        /*0048*/ 	.word	0xffffffff


	//   ....[4]....
        /*004c*/ 	.word	0xffffffff


	//   ....[5]....
        /*0050*/ 	.word	0xffffffff


	//   ....[6]....
        /*0054*/ 	.word	0xffffffff


	//   ....[7]....
        /*0058*/ 	.word	0xffffffff


	//   ....[8]....
        /*005c*/ 	.word	0xffffffff


	//   ....[9]....
        /*0060*/ 	.word	0xffffffff


	//   ....[10]....
        /*0064*/ 	.word	0xffffffff


	//   ....[11]....
        /*0068*/ 	.word	0xffffffff


	//   ....[12]....
        /*006c*/ 	.word	0xffffffff


	//   ....[13]....
        /*0070*/ 	.word	0xffffffff


	//   ....[14]....
        /*0074*/ 	.word	0xffffffff


	//   ....[15]....
        /*0078*/ 	.word	0xffffffff


	//----- nvinfo : EIATTR_COOP_GROUP_INSTR_OFFSETS
	.align		4
.L_562:
        /*007c*/ 	.byte	0x04, 0x28
        /*007e*/ 	.short	(.L_564 - .L_563)


	//   ....[0]....
.L_563:
        /*0080*/ 	.word	0x000031d0


	//   ....[1]....
        /*0084*/ 	.word	0x000031e0


	//   ....[2]....
        /*0088*/ 	.word	0x00003230


	//   ....[3]....
        /*008c*/ 	.word	0x00003240


	//   ....[4]....
        /*0090*/ 	.word	0x000055c0


	//   ....[5]....
        /*0094*/ 	.word	0x000055d0


	//   ....[6]....
        /*0098*/ 	.word	0x00005610


	//   ....[7]....
        /*009c*/ 	.word	0x00005620


	//   ....[8]....
        /*00a0*/ 	.word	0x00007900


	//   ....[9]....
        /*00a4*/ 	.word	0x00007910


	//   ....[10]....
        /*00a8*/ 	.word	0x00007940


	//   ....[11]....
        /*00ac*/ 	.word	0x00007950


	//   ....[12]....
        /*00b0*/ 	.word	0x000088c0


	//   ....[13]....
        /*00b4*/ 	.word	0x00008900


	//   ....[14]....
        /*00b8*/ 	.word	0x00008960


	//   ....[15]....
        /*00bc*/ 	.word	0x00008970


	//----- nvinfo : EIATTR_EXIT_INSTR_OFFSETS
	.align		4
.L_564:
        /*00c0*/ 	.byte	0x04, 0x1c
        /*00c2*/ 	.short	(.L_566 - .L_565)


	//   ....[0]....
.L_565:
        /*00c4*/ 	.word	0x000002d0


	//   ....[1]....
        /*00c8*/ 	.word	0x00009880


	//   ....[2]....
        /*00cc*/ 	.word	0x00009970


	//   ....[3]....
        /*00d0*/ 	.word	0x00009990


	//   ....[4]....
        /*00d4*/ 	.word	0x00009fe0


	//   ....[5]....
        /*00d8*/ 	.word	0x0000a060


	//----- nvinfo : EIATTR_CTAIDZ_USED
	.align		4
.L_566:
        /*00dc*/ 	.byte	0x01, 0x04
	.zero		2


	//----- nvinfo : EIATTR_CRS_STACK_SIZE
	.align		4
        /*00e0*/ 	.byte	0x04, 0x1e
        /*00e2*/ 	.short	(.L_568 - .L_567)
.L_567:
        /*00e4*/ 	.word	0x00000000
.L_568:


//--------------------- .nv.info._ZN5flash16flash_fwd_kernelI23Flash_fwd_kernel_traitsILi96ELi64ELi64ELi4ELb0ELb0EN7cutlass6half_tE19Flash_kernel_traitsILi96ELi64ELi64ELi4ES3_EELb1ELb1ELb0ELb1ELb0ELb0ELb0ELb1EEEvNS_16Flash_fwd_paramsE --------------------------
	.section	.nv.info._ZN5flash16flash_fwd_kernelI23Flash_fwd_kernel_traitsILi96ELi64ELi64ELi4ELb0ELb0EN7cutlass6half_tE19Flash_kernel_traitsILi96ELi64ELi64ELi4ES3_EELb1ELb1ELb0ELb1ELb0ELb0ELb0ELb1EEEvNS_16Flash_fwd_paramsE,"",@"SHT_CUDA_INFO"
	.sectionflags	@""
	.align	4


	//----- nvinfo : EIATTR_CUDA_API_VERSION
	.align		4
        /*0000*/ 	.byte	0x04, 0x37
        /*0002*/ 	.short	(.L_570 - .L_569)
.L_569:
        /*0004*/ 	.word	0x00000082


	//----- nvinfo : EIATTR_SW2861232_WAR
	.align		4
.L_570:
        /*0008*/ 	.byte	0x01, 0x35
	.zero		2


	//----- nvinfo : EIATTR_PARAM_CBANK
	.align		4
        /*000c*/ 	.byte	0x04, 0x0a
        /*000e*/ 	.short	(.L_572 - .L_571)
	.align		4
.L_571:
        /*0010*/ 	.word	index@(.nv.constant0._ZN5flash16flash_fwd_kernelI23Flash_fwd_kernel_traitsILi96ELi64ELi64ELi4ELb0ELb0EN7cutlass6half_tE19Flash_kernel_traitsILi96ELi64ELi64ELi4ES3_EELb1ELb1ELb0ELb1ELb0ELb0ELb0ELb1EEEvNS_16Flash_fwd_paramsE)
        /*0014*/ 	.short	0x0160
        /*0016*/ 	.short	0x01d0


	//----- nvinfo : EIATTR_CBANK_PARAM_SIZE
	.align		4
.L_572:
        /*0018*/ 	.byte	0x03, 0x19
        /*001a*/ 	.short	0x01d0


	//----- nvinfo : EIATTR_KPARAM_INFO
	.align		4
        /*001c*/ 	.byte	0x04, 0x17
        /*001e*/ 	.short	(.L_574 - .L_573)
.L_573:
        /*0020*/ 	.word	0x00000000
        /*0024*/ 	.short	0x0000
        /*0026*/ 	.short	0x0000
        /*0028*/ 	.byte	0x00, 0xf0, 0x41, 0x07


	//----- nvinfo : EIATTR_MAXREG_COUNT
	.align		4
.L_574:
        /*002c*/ 	.byte	0x03, 0x1b
        /*002e*/ 	.short	0x00ff


	//----- nvinfo : EIATTR_NUM_BARRIERS
	.align		4
        /*0030*/ 	.byte	0x02, 0x4c
        /*0032*/ 	.byte	0x01
	.zero		1


	//----- nvinfo : EIATTR_MERCURY_ISA_VERSION
	.align		4
        /*0034*/ 	.byte	0x03, 0x5f
        /*0036*/ 	.short	0x0000


	//----- nvinfo : EIATTR_COOP_GROUP_MASK_REGIDS
	.align		4
        /*0038*/ 	.byte	0x04, 0x29
        /*003a*/ 	.short	(.L_576 - .L_575)


	//   ....[0]....
.L_575:
        /*003c*/ 	.word	0xffffffff


	//   ....[1]....
        /*0040*/ 	.word	0xffffffff


	//   ....[2]....
        /*0044*/ 	.word	0xffffffff


	//   ....[3]....
        /*0048*/ 	.word	0xffffffff


	//   ....[4]....
        /*004c*/ 	.word	0xffffffff


	//   ....[5]....
        /*0050*/ 	.word	0xffffffff


	//   ....[6]....
        /*0054*/ 	.word	0xffffffff


	//   ....[7]....
        /*0058*/ 	.word	0xffffffff


	//   ....[8]....
        /*005c*/ 	.word	0xffffffff


	//   ....[9]....
        /*0060*/ 	.word	0xffffffff


	//   ....[10]....
        /*0064*/ 	.word	0xffffffff


	//   ....[11]....
        /*0068*/ 	.word	0xffffffff


	//   ....[12]....
        /*006c*/ 	.word	0xffffffff


	//   ....[13]....
        /*0070*/ 	.word	0xffffffff


	//   ....[14]....
        /*0074*/ 	.word	0xffffffff


	//   ....[15]....
        /*0078*/ 	.word	0xffffffff


	//----- nvinfo : EIATTR_COOP_GROUP_INSTR_OFFSETS
	.align		4
.L_576:
        /*007c*/ 	.byte	0x04, 0x28
        /*007e*/ 	.short	(.L_578 - .L_577)


	//   ....[0]....
.L_577:
        /*0080*/ 	.word	0x00003560


	//   ....[1]....
        /*0084*/ 	.word	0x00003620


	//   ....[2]....
        /*0088*/ 	.word	0x00003650


	//   ....[3]....
        /*008c*/ 	.word	0x000036c0


	//   ....[4]....
        /*0090*/ 	.word	0x00007140


	//   ....[5]....
        /*0094*/ 	.word	0x00007180


	//   ....[6]....
        /*0098*/ 	.word	0x00007230


	//   ....[7]....
        /*009c*/ 	.word	0x00007260


	//   ....[8]....
        /*00a0*/ 	.word	0x0000ad50


	//   ....[9]....
        /*00a4*/ 	.word	0x0000ada0


	//   ....[10]....
        /*00a8*/ 	.word	0x0000adf0


	//   ....[11]....
        /*00ac*/ 	.word	0x0000ae40


	//   ....[12]....
        /*00b0*/ 	.word	0x0000d470


	//   ....[13]....
        /*00b4*/ 	.word	0x0000d4b0


	//   ....[14]....
        /*00b8*/ 	.word	0x0000d4f0


	//   ....[15]....
        /*00bc*/ 	.word	0x0000d500


	//----- nvinfo : EIATTR_EXIT_INSTR_OFFSETS
	.align		4
.L_578:
        /*00c0*/ 	.byte	0x04, 0x1c
        /*00c2*/ 	.short	(.L_580 - .L_579)


	//   ....[0]....
.L_579:
        /*00c4*/ 	.word	0x00000460


	//   ....[1]....
        /*00c8*/ 	.word	0x0000e400


	//   ....[2]....
        /*00cc*/ 	.word	0x0000e500


	//   ....[3]....
        /*00d0*/ 	.word	0x0000e520


	//   ....[4]....
        /*00d4*/ 	.word	0x0000eb90


	//   ....[5]....
        /*00d8*/ 	.word	0x0000ec10


	//----- nvinfo : EIATTR_CTAIDZ_USED
	.align		4
.L_580:
        /*00dc*/ 	.byte	0x01, 0x04
	.zero		2


	//----- nvinfo : EIATTR_CRS_STACK_SIZE
	.align		4
        /*00e0*/ 	.byte	0x04, 0x1e
        /*00e2*/ 	.short	(.L_582 - .L_581)
.L_581:
        /*00e4*/ 	.word	0x00000000
.L_582:


//--------------------- .nv.info._ZN5flash16flash_fwd_kernelI23Flash_fwd_kernel_traitsILi96ELi64ELi64ELi4ELb0ELb0EN7cutlass6half_tE19Flash_kernel_traitsILi96ELi64ELi64ELi4ES3_EELb0ELb1ELb0ELb1ELb0ELb0ELb1ELb0EEEvNS_16Flash_fwd_paramsE --------------------------
	.section	.nv.info._ZN5flash16flash_fwd_kernelI23Flash_fwd_kernel_traitsILi96ELi64ELi64ELi4ELb0ELb0EN7cutlass6half_tE19Flash_kernel_traitsILi96ELi64ELi64ELi4ES3_EELb0ELb1ELb0ELb1ELb0ELb0ELb1ELb0EEEvNS_16Flash_fwd_paramsE,"",@"SHT_CUDA_INFO"
	.sectionflags	@""
	.align	4


	//----- nvinfo : EIATTR_CUDA_API_VERSION
	.align		4
        /*0000*/ 	.byte	0x04, 0x37
        /*0002*/ 	.short	(.L_584 - .L_583)
.L_583:
        /*0004*/ 	.word	0x00000082


	//----- nvinfo : EIATTR_SW2861232_WAR
	.align		4
.L_584:
        /*0008*/ 	.byte	0x01, 0x35
	.zero		2


	//----- nvinfo : EIATTR_PARAM_CBANK
	.align		4
        /*000c*/ 	.byte	0x04, 0x0a
        /*000e*/ 	.short	(.L_586 - .L_585)
	.align		4
.L_585:
        /*0010*/ 	.word	index@(.nv.constant0._ZN5flash16flash_fwd_kernelI23Flash_fwd_kernel_traitsILi96ELi64ELi64ELi4ELb0ELb0EN7cutlass6half_tE19Flash_kernel_traitsILi96ELi64ELi64ELi4ES3_EELb0ELb1ELb0ELb1ELb0ELb0ELb1ELb0EEEvNS_16Flash_fwd_paramsE)
        /*0014*/ 	.short	0x0160
        /*0016*/ 	.short	0x01d0


	//----- nvinfo : EIATTR_CBANK_PARAM_SIZE
	.align		4
.L_586:
        /*0018*/ 	.byte	0x03, 0x19
        /*001a*/ 	.short	0x01d0


	//----- nvinfo : EIATTR_KPARAM_INFO
	.align		4
        /*001c*/ 	.byte	0x04, 0x17
        /*001e*/ 	.short	(.L_588 - .L_587)
.L_587:
        /*0020*/ 	.word	0x00000000
        /*0024*/ 	.short	0x0000
        /*0026*/ 	.short	0x0000
        /*0028*/ 	.byte	0x00, 0xf0, 0x41, 0x07


	//----- nvinfo : EIATTR_MAXREG_COUNT
	.align		4
.L_588:
        /*002c*/ 	.byte	0x03, 0x1b
        /*002e*/ 	.short	0x00ff


	//----- nvinfo : EIATTR_NUM_BARRIERS
	.align		4
        /*0030*/ 	.byte	0x02, 0x4c
        /*0032*/ 	.byte	0x01
	.zero		1


	//----- nvinfo : EIATTR_MERCURY_ISA_VERSION
	.align		4
        /*0034*/ 	.byte	0x03, 0x5f
        /*0036*/ 	.short	0x0000


	//----- nvinfo : EIATTR_COOP_GROUP_MASK_REGIDS
	.align		4
        /*0038*/ 	.byte	0x04, 0x29
        /*003a*/ 	.short	(.L_590 - .L_589)


	//   ....[0]....
.L_589:
        /*003c*/ 	.word	0xffffffff


	//   ....[1]....
        /*0040*/ 	.word	0xffffffff


	//   ....[2]....
        /*0044*/ 	.word	0xffffffff


	//   ....[3]....
        /*0048*/ 	.word	0xffffffff


	//   ....[4]....
        /*004c*/ 	.word	0xffffffff


	//   ....[5]....
        /*0050*/ 	.word	0xffffffff


	//   ....[6]....
        /*0054*/ 	.word	0xffffffff


	//   ....[7]....
        /*0058*/ 	.word	0xffffffff


	//   ....[8]....
        /*005c*/ 	.word	0xffffffff


	//   ....[9]....
        /*0060*/ 	.word	0xffffffff


	//   ....[10]....
        /*0064*/ 	.word	0xffffffff


	//   ....[11]....
        /*0068*/ 	.word	0xffffffff


	//   ....[12]....
        /*006c*/ 	.word	0xffffffff


	//   ....[13]....
        /*0070*/ 	.word	0xffffffff


	//   ....[14]....
        /*0074*/ 	.word	0xffffffff


	//   ....[15]....
        /*0078*/ 	.word	0xffffffff


	//----- nvinfo : EIATTR_COOP_GROUP_INSTR_OFFSETS
	.align		4
.L_590:
        /*007c*/ 	.byte	0x04, 0x28
        /*007e*/ 	.short	(.L_592 - .L_591)


	//   ....[0]....
.L_591:
        /*0080*/ 	.word	0x000035b0


	//   ....[1]....
        /*0084*/ 	.word	0x000035d0


	//   ....[2]....
        /*0088*/ 	.word	0x00003640


	//   ....[3]....
        /*008c*/ 	.word	0x00003650


	//   ....[4]....
        /*0090*/ 	.word	0x00005cc0


	//   ....[5]....
        /*0094*/ 	.word	0x00005cd0


	//   ....[6]....
        /*0098*/ 	.word	0x00005d00


	//   ....[7]....
        /*009c*/ 	.word	0x00005d10


	//   ....[8]....
        /*00a0*/ 	.word	0x000083d0


	//   ....[9]....
        /*00a4*/ 	.word	0x000083f0


	//   ....[10]....
        /*00a8*/ 	.word	0x00008410


	//   ....[11]....
        /*00ac*/ 	.word	0x00008430


	//   ....[12]....
        /*00b0*/ 	.word	0x000093b0


	//   ....[13]....
        /*00b4*/ 	.word	0x000093f0


	//   ....[14]....
        /*00b8*/ 	.word	0x00009430


	//   ....[15]....
        /*00bc*/ 	.word	0x00009450


	//----- nvinfo : EIATTR_EXIT_INSTR_OFFSETS
	.align		4
.L_592:
        /*00c0*/ 	.byte	0x04, 0x1c
        /*00c2*/ 	.short	(.L_594 - .L_593)


	//   ....[0]....
.L_593:
        /*00c4*/ 	.word	0x000002d0


	//   ....[1]....
        /*00c8*/ 	.word	0x0000a320


	//   ....[2]....
        /*00cc*/ 	.word	0x0000a410


	//   ....[3]....
        /*00d0*/ 	.word	0x0000a430


	//   ....[4]....
        /*00d4*/ 	.word	0x0000aa90


	//   ....[5]....
        /*00d8*/ 	.word	0x0000ab10


	//----- nvinfo : EIATTR_CTAIDZ_USED
	.align		4
.L_594:
        /*00dc*/ 	.byte	0x01, 0x04
	.zero		2


	//----- nvinfo : EIATTR_CRS_STACK_SIZE
	.align		4
        /*00e0*/ 	.byte	0x04, 0x1e
        /*00e2*/ 	.short	(.L_596 - .L_595)
.L_595:
        /*00e4*/ 	.word	0x00000000
.L_596:


//--------------------- .nv.callgraph             --------------------------
	.section	.nv.callgraph,"",@"SHT_CUDA_CALLGRAPH"
	.align	4
	.sectionentsize	8
	.align		4
        /*0000*/ 	.word	0x00000000
	.align		4
        /*0004*/ 	.word	0xffffffff
	.align		4
        /*0008*/ 	.word	0x00000000
	.align		4
        /*000c*/ 	.word	0xfffffffe
	.align		4
        /*0010*/ 	.word	0x00000000
	.align		4
        /*0014*/ 	.word	0xfffffffd
	.align		4
        /*0018*/ 	.word	0x00000000
	.align		4
        /*001c*/ 	.word	0xfffffffc


//--------------------- .nv.rel.action            --------------------------
	.section	.nv.rel.action,"",@"SHT_CUDA_RELOCINFO"
	.align	8
	.sectionentsize	8
        /*0000*/ 	.byte	0x73, 0x00, 0x00, 0x00, 0x00, 0x00, 0x00, 0x00, 0x00, 0x00, 0x00, 0x11, 0x25, 0x00, 0x05, 0x36


//--------------------- .nv.constant4             --------------------------
	.section	.nv.constant4,"a",@progbits
	.align	8
	.align		8
.nv.constant4:
        /*0000*/ 	.dword	_ZN72_INTERNAL_9204a569_36_flash_fwd_hdim96_fp16_causal_sm80_cu_9949e2e8_34744cuda3std3__45__cpo5beginE
	.align		8
        /*0008*/ 	.dword	_ZN72_INTERNAL_9204a569_36_flash_fwd_hdim96_fp16_causal_sm80_cu_9949e2e8_34744cuda3std3__45__cpo3endE
	.align		8
        /*0010*/ 	.dword	_ZN72_INTERNAL_9204a569_36_flash_fwd_hdim96_fp16_causal_sm80_cu_9949e2e8_34744cuda3std3__45__cpo6cbeginE
	.align		8
        /*0018*/ 	.dword	_ZN72_INTERNAL_9204a569_36_flash_fwd_hdim96_fp16_causal_sm80_cu_9949e2e8_34744cuda3std3__45__cpo4cendE
	.align		8
        /*0020*/ 	.dword	_ZN72_INTERNAL_9204a569_36_flash_fwd_hdim96_fp16_causal_sm80_cu_9949e2e8_34744cuda3std3__474_GLOBAL__N__9204a569_36_flash_fwd_hdim96_fp16_causal_sm80_cu_9949e2e8_34746ignoreE
	.align		8
        /*0028*/ 	.dword	_ZN72_INTERNAL_9204a569_36_flash_fwd_hdim96_fp16_causal_sm80_cu_9949e2e8_34744cuda3std3__419piecewise_constructE
	.align		8
        /*0030*/ 	.dword	_ZN72_INTERNAL_9204a569_36_flash_fwd_hdim96_fp16_causal_sm80_cu_9949e2e8_34744cuda3std3__48in_placeE
	.align		8
        /*0038*/ 	.dword	_ZN72_INTERNAL_9204a569_36_flash_fwd_hdim96_fp16_causal_sm80_cu_9949e2e8_34744cuda3std6ranges3__45__cpo4swapE
	.align		8
        /*0040*/ 	.dword	_ZN72_INTERNAL_9204a569_36_flash_fwd_hdim96_fp16_causal_sm80_cu_9949e2e8_34744cuda3std6ranges3__45__cpo9iter_moveE
	.align		8
        /*0048*/ 	.dword	_ZN72_INTERNAL_9204a569_36_flash_fwd_hdim96_fp16_causal_sm80_cu_9949e2e8_34744cute7productE
	.align		8
        /*0050*/ 	.dword	_ZN72_INTERNAL_9204a569_36_flash_fwd_hdim96_fp16_causal_sm80_cu_9949e2e8_34744cute1_E


//--------------------- .nv.constant0._ZN5flash16flash_fwd_kernelI23Flash_fwd_kernel_traitsILi96ELi128ELi64ELi4ELb0ELb0EN7cutlass6half_tE19Flash_kernel_traitsILi96ELi128ELi64ELi4ES3_EELb0ELb1ELb0ELb0ELb1ELb1ELb0ELb0EEEvNS_16Flash_fwd_paramsE --------------------------
	.section	.nv.constant0._ZN5flash16flash_fwd_kernelI23Flash_fwd_kernel_traitsILi96ELi128ELi64ELi4ELb0ELb0EN7cutlass6half_tE19Flash_kernel_traitsILi96ELi128ELi64ELi4ES3_EELb0ELb1ELb0ELb0ELb1ELb1ELb0ELb0EEEvNS_16Flash_fwd_paramsE,"a",@progbits
	.sectionflags	@""
	.align	4
.nv.constant0._ZN5flash16flash_fwd_kernelI23Flash_fwd_kernel_traitsILi96ELi128ELi64ELi4ELb0ELb0EN7cutlass6half_tE19Flash_kernel_traitsILi96ELi128ELi64ELi4ES3_EELb0ELb1ELb0ELb0ELb1ELb1ELb0ELb0EEEvNS_16Flash_fwd_paramsE:
	.zero		816


//--------------------- .nv.constant0._ZN5flash16flash_fwd_kernelI23Flash_fwd_kernel_traitsILi96ELi128ELi64ELi4ELb0ELb0EN7cutlass6half_tE19Flash_kernel_traitsILi96ELi128ELi64ELi4ES3_EELb0ELb1ELb0ELb0ELb0ELb1ELb0ELb0EEEvNS_16Flash_fwd_paramsE --------------------------
	.section	.nv.constant0._ZN5flash16flash_fwd_kernelI23Flash_fwd_kernel_traitsILi96ELi128ELi64ELi4ELb0ELb0EN7cutlass6half_tE19Flash_kernel_traitsILi96ELi128ELi64ELi4ES3_EELb0ELb1ELb0ELb0ELb0ELb1ELb0ELb0EEEvNS_16Flash_fwd_paramsE,"a",@progbits
	.sectionflags	@""
	.align	4
.nv.constant0._ZN5flash16flash_fwd_kernelI23Flash_fwd_kernel_traitsILi96ELi128ELi64ELi4ELb0ELb0EN7cutlass6half_tE19Flash_kernel_traitsILi96ELi128ELi64ELi4ES3_EELb0ELb1ELb0ELb0ELb0ELb1ELb0ELb0EEEvNS_16Flash_fwd_paramsE:
	.zero		816


//--------------------- .nv.constant0._ZN5flash16flash_fwd_kernelI23Flash_fwd_kernel_traitsILi96ELi128ELi64ELi4ELb0ELb0EN7cutlass6half_tE19Flash_kernel_traitsILi96ELi128ELi64ELi4ES3_EELb0ELb1ELb0ELb0ELb0ELb0ELb0ELb0EEEvNS_16Flash_fwd_paramsE --------------------------
	.section	.nv.constant0._ZN5flash16flash_fwd_kernelI23Flash_fwd_kernel_traitsILi96ELi128ELi64ELi4ELb0ELb0EN7cutlass6half_tE19Flash_kernel_traitsILi96ELi128ELi64ELi4ES3_EELb0ELb1ELb0ELb0ELb0ELb0ELb0ELb0EEEvNS_16Flash_fwd_paramsE,"a",@progbits
	.sectionflags	@""
	.align	4
.nv.constant0._ZN5flash16flash_fwd_kernelI23Flash_fwd_kernel_traitsILi96ELi128ELi64ELi4ELb0ELb0EN7cutlass6half_tE19Flash_kernel_traitsILi96ELi128ELi64ELi4ES3_EELb0ELb1ELb0ELb0ELb0ELb0ELb0ELb0EEEvNS_16Flash_fwd_paramsE:
	.zero		816


//--------------------- .nv.constant0._ZN5flash16flash_fwd_kernelI23Flash_fwd_kernel_traitsILi96ELi128ELi64ELi4ELb0ELb0EN7cutlass6half_tE19Flash_kernel_traitsILi96ELi128ELi64ELi4ES3_EELb0ELb1ELb0ELb1ELb0ELb0ELb0ELb0EEEvNS_16Flash_fwd_paramsE --------------------------
	.section	.nv.constant0._ZN5flash16flash_fwd_kernelI23Flash_fwd_kernel_traitsILi96ELi128ELi64ELi4ELb0ELb0EN7cutlass6half_tE19Flash_kernel_traitsILi96ELi128ELi64ELi4ES3_EELb0ELb1ELb0ELb1ELb0ELb0ELb0ELb0EEEvNS_16Flash_fwd_paramsE,"a",@progbits
	.sectionflags	@""
	.align	4
.nv.constant0._ZN5flash16flash_fwd_kernelI23Flash_fwd_kernel_traitsILi96ELi128ELi64ELi4ELb0ELb0EN7cutlass6half_tE19Flash_kernel_traitsILi96ELi128ELi64ELi4ES3_EELb0ELb1ELb0ELb1ELb0ELb0ELb0ELb0EEEvNS_16Flash_fwd_paramsE:
	.zero		816


//--------------------- .nv.constant0._ZN5flash16flash_fwd_kernelI23Flash_fwd_kernel_traitsILi96ELi64ELi64ELi4ELb0ELb0EN7cutlass6half_tE19Flash_kernel_traitsILi96ELi64ELi64ELi4ES3_EELb0ELb1ELb0ELb0ELb1ELb1ELb0ELb0EEEvNS_16Flash_fwd_paramsE --------------------------
	.section	.nv.constant0._ZN5flash16flash_fwd_kernelI23Flash_fwd_kernel_traitsILi96ELi64ELi64ELi4ELb0ELb0EN7cutlass6half_tE19Flash_kernel_traitsILi96ELi64ELi64ELi4ES3_EELb0ELb1ELb0ELb0ELb1ELb1ELb0ELb0EEEvNS_16Flash_fwd_paramsE,"a",@progbits
	.sectionflags	@""
	.align	4
.nv.constant0._ZN5flash16flash_fwd_kernelI23Flash_fwd_kernel_traitsILi96ELi64ELi64ELi4ELb0ELb0EN7cutlass6half_tE19Flash_kernel_traitsILi96ELi64ELi64ELi4ES3_EELb0ELb1ELb0ELb0ELb1ELb1ELb0ELb0EEEvNS_16Flash_fwd_paramsE:
	.zero		816


//--------------------- .nv.constant0._ZN5flash16flash_fwd_kernelI23Flash_fwd_kernel_traitsILi96ELi64ELi64ELi4ELb0ELb0EN7cutlass6half_tE19Flash_kernel_traitsILi96ELi64ELi64ELi4ES3_EELb0ELb1ELb0ELb0ELb0ELb1ELb0ELb0EEEvNS_16Flash_fwd_paramsE --------------------------
	.section	.nv.constant0._ZN5flash16flash_fwd_kernelI23Flash_fwd_kernel_traitsILi96ELi64ELi64ELi4ELb0ELb0EN7cutlass6half_tE19Flash_kernel_traitsILi96ELi64ELi64ELi4ES3_EELb0ELb1ELb0ELb0ELb0ELb1ELb0ELb0EEEvNS_16Flash_fwd_paramsE,"a",@progbits
	.sectionflags	@""
	.align	4
.nv.constant0._ZN5flash16flash_fwd_kernelI23Flash_fwd_kernel_traitsILi96ELi64ELi64ELi4ELb0ELb0EN7cutlass6half_tE19Flash_kernel_traitsILi96ELi64ELi64ELi4ES3_EELb0ELb1ELb0ELb0ELb0ELb1ELb0ELb0EEEvNS_16Flash_fwd_paramsE:
	.zero		816


//--------------------- .nv.constant0._ZN5flash16flash_fwd_kernelI23Flash_fwd_kernel_traitsILi96ELi64ELi64ELi4ELb0ELb0EN7cutlass6half_tE19Flash_kernel_traitsILi96ELi64ELi64ELi4ES3_EELb0ELb1ELb0ELb0ELb0ELb0ELb0ELb0EEEvNS_16Flash_fwd_paramsE --------------------------
	.section	.nv.constant0._ZN5flash16flash_fwd_kernelI23Flash_fwd_kernel_traitsILi96ELi64ELi64ELi4ELb0ELb0EN7cutlass6half_tE19Flash_kernel_traitsILi96ELi64ELi64ELi4ES3_EELb0ELb1ELb0ELb0ELb0ELb0ELb0ELb0EEEvNS_16Flash_fwd_paramsE,"a",@progbits
	.sectionflags	@""
	.align	4
.nv.constant0._ZN5flash16flash_fwd_kernelI23Flash_fwd_kernel_traitsILi96ELi64ELi64ELi4ELb0ELb0EN7cutlass6half_tE19Flash_kernel_traitsILi96ELi64ELi64ELi4ES3_EELb0ELb1ELb0ELb0ELb0ELb0ELb0ELb0EEEvNS_16Flash_fwd_paramsE:
	.zero		816


//--------------------- .nv.constant0._ZN5flash16flash_fwd_kernelI23Flash_fwd_kernel_traitsILi96ELi64ELi64ELi4ELb0ELb0EN7cutlass6half_tE19Flash_kernel_traitsILi96ELi64ELi64ELi4ES3_EELb0ELb1ELb0ELb1ELb0ELb0ELb0ELb0EEEvNS_16Flash_fwd_paramsE --------------------------
	.section	.nv.constant0._ZN5flash16flash_fwd_kernelI23Flash_fwd_kernel_traitsILi96ELi64ELi64ELi4ELb0ELb0EN7cutlass6half_tE19Flash_kernel_traitsILi96ELi64ELi64ELi4ES3_EELb0ELb1ELb0ELb1ELb0ELb0ELb0ELb0EEEvNS_16Flash_fwd_paramsE,"a",@progbits
	.sectionflags	@""
	.align	4
.nv.constant0._ZN5flash16flash_fwd_kernelI23Flash_fwd_kernel_traitsILi96ELi64ELi64ELi4ELb0ELb0EN7cutlass6half_tE19Flash_kernel_traitsILi96ELi64ELi64ELi4ES3_EELb0ELb1ELb0ELb1ELb0ELb0ELb0ELb0EEEvNS_16Flash_fwd_paramsE:
	.zero		816


//--------------------- .nv.constant0._ZN5flash16flash_fwd_kernelI23Flash_fwd_kernel_traitsILi96ELi128ELi64ELi4ELb0ELb0EN7cutlass6half_tE19Flash_kernel_traitsILi96ELi128ELi64ELi4ES3_EELb1ELb1ELb0ELb0ELb0ELb0ELb0ELb0EEEvNS_16Flash_fwd_paramsE --------------------------
	.section	.nv.constant0._ZN5flash16flash_fwd_kernelI23Flash_fwd_kernel_traitsILi96ELi128ELi64ELi4ELb0ELb0EN7cutlass6half_tE19Flash_kernel_traitsILi96ELi128ELi64ELi4ES3_EELb1ELb1ELb0ELb0ELb0ELb0ELb0ELb0EEEvNS_16Flash_fwd_paramsE,"a",@progbits
	.sectionflags	@""
	.align	4
.nv.constant0._ZN5flash16flash_fwd_kernelI23Flash_fwd_kernel_traitsILi96ELi128ELi64ELi4ELb0ELb0EN7cutlass6half_tE19Flash_kernel_traitsILi96ELi128ELi64ELi4ES3_EELb1ELb1ELb0ELb0ELb0ELb0ELb0ELb0EEEvNS_16Flash_fwd_paramsE:
	.zero		816


//--------------------- .nv.constant0._ZN5flash16flash_fwd_kernelI23Flash_fwd_kernel_traitsILi96ELi128ELi64ELi4ELb0ELb0EN7cutlass6half_tE19Flash_kernel_traitsILi96ELi128ELi64ELi4ES3_EELb1ELb1ELb0ELb0ELb1ELb1ELb0ELb0EEEvNS_16Flash_fwd_paramsE --------------------------
	.section	.nv.constant0._ZN5flash16flash_fwd_kernelI23Flash_fwd_kernel_traitsILi96ELi128ELi64ELi4ELb0ELb0EN7cutlass6half_tE19Flash_kernel_traitsILi96ELi128ELi64ELi4ES3_EELb1ELb1ELb0ELb0ELb1ELb1ELb0ELb0EEEvNS_16Flash_fwd_paramsE,"a",@progbits
	.sectionflags	@""
	.align	4
.nv.constant0._ZN5flash16flash_fwd_kernelI23Flash_fwd_kernel_traitsILi96ELi128ELi64ELi4ELb0ELb0EN7cutlass6half_tE19Flash_kernel_traitsILi96ELi128ELi64ELi4ES3_EELb1ELb1ELb0ELb0ELb1ELb1ELb0ELb0EEEvNS_16Flash_fwd_paramsE:
	.zero		816


//--------------------- .nv.constant0._ZN5flash16flash_fwd_kernelI23Flash_fwd_kernel_traitsILi96ELi128ELi64ELi4ELb0ELb0EN7cutlass6half_tE19Flash_kernel_traitsILi96ELi128ELi64ELi4ES3_EELb0ELb1ELb0ELb0ELb1ELb1ELb1ELb0EEEvNS_16Flash_fwd_paramsE --------------------------
	.section	.nv.constant0._ZN5flash16flash_fwd_kernelI23Flash_fwd_kernel_traitsILi96ELi128ELi64ELi4ELb0ELb0EN7cutlass6half_tE19Flash_kernel_traitsILi96ELi128ELi64ELi4ES3_EELb0ELb1ELb0ELb0ELb1ELb1ELb1ELb0EEEvNS_16Flash_fwd_paramsE,"a",@progbits
	.sectionflags	@""
	.align	4
.nv.constant0._ZN5flash16flash_fwd_kernelI23Flash_fwd_kernel_traitsILi96ELi128ELi64ELi4ELb0ELb0EN7cutlass6half_tE19Flash_kernel_traitsILi96ELi128ELi64ELi4ES3_EELb0ELb1ELb0ELb0ELb1ELb1ELb1ELb0EEEvNS_16Flash_fwd_paramsE:
	.zero		816


//--------------------- .nv.constant0._ZN5flash16flash_fwd_kernelI23Flash_fwd_kernel_traitsILi96ELi128ELi64ELi4ELb0ELb0EN7cutlass6half_tE19Flash_kernel_traitsILi96ELi128ELi64ELi4ES3_EELb1ELb1ELb0ELb0ELb0ELb1ELb0ELb0EEEvNS_16Flash_fwd_paramsE --------------------------
	.section	.nv.constant0._ZN5flash16flash_fwd_kernelI23Flash_fwd_kernel_traitsILi96ELi128ELi64ELi4ELb0ELb0EN7cutlass6half_tE19Flash_kernel_traitsILi96ELi128ELi64ELi4ES3_EELb1ELb1ELb0ELb0ELb0ELb1ELb0ELb0EEEvNS_16Flash_fwd_paramsE,"a",@progbits
	.sectionflags	@""
	.align	4
.nv.constant0._ZN5flash16flash_fwd_kernelI23Flash_fwd_kernel_traitsILi96ELi128ELi64ELi4ELb0ELb0EN7cutlass6half_tE19Flash_kernel_traitsILi96ELi128ELi64ELi4ES3_EELb1ELb1ELb0ELb0ELb0ELb1ELb0ELb0EEEvNS_16Flash_fwd_paramsE:
	.zero		816


//--------------------- .nv.constant0._ZN5flash16flash_fwd_kernelI23Flash_fwd_kernel_traitsILi96ELi128ELi64ELi4ELb0ELb0EN7cutlass6half_tE19Flash_kernel_traitsILi96ELi128ELi64ELi4ES3_EELb0ELb1ELb0ELb0ELb0ELb1ELb1ELb0EEEvNS_16Flash_fwd_paramsE --------------------------
	.section	.nv.constant0._ZN5flash16flash_fwd_kernelI23Flash_fwd_kernel_traitsILi96ELi128ELi64ELi4ELb0ELb0EN7cutlass6half_tE19Flash_kernel_traitsILi96ELi128ELi64ELi4ES3_EELb0ELb1ELb0ELb0ELb0ELb1ELb1ELb0EEEvNS_16Flash_fwd_paramsE,"a",@progbits
	.sectionflags	@""
	.align	4
.nv.constant0._ZN5flash16flash_fwd_kernelI23Flash_fwd_kernel_traitsILi96ELi128ELi64ELi4ELb0ELb0EN7cutlass6half_tE19Flash_kernel_traitsILi96ELi128ELi64ELi4ES3_EELb0ELb1ELb0ELb0ELb0ELb1ELb1ELb0EEEvNS_16Flash_fwd_paramsE:
	.zero		816


//--------------------- .nv.constant0._ZN5flash16flash_fwd_kernelI23Flash_fwd_kernel_traitsILi96ELi128ELi64ELi4ELb0ELb0EN7cutlass6half_tE19Flash_kernel_traitsILi96ELi128ELi64ELi4ES3_EELb1ELb1ELb0ELb1ELb0ELb0ELb0ELb0EEEvNS_16Flash_fwd_paramsE --------------------------
	.section	.nv.constant0._ZN5flash16flash_fwd_kernelI23Flash_fwd_kernel_traitsILi96ELi128ELi64ELi4ELb0ELb0EN7cutlass6half_tE19Flash_kernel_traitsILi96ELi128ELi64ELi4ES3_EELb1ELb1ELb0ELb1ELb0ELb0ELb0ELb0EEEvNS_16Flash_fwd_paramsE,"a",@progbits
	.sectionflags	@""
	.align	4
.nv.constant0._ZN5flash16flash_fwd_kernelI23Flash_fwd_kernel_traitsILi96ELi128ELi64ELi4ELb0ELb0EN7cutlass6half_tE19Flash_kernel_traitsILi96ELi128ELi64ELi4ES3_EELb1ELb1ELb0ELb1ELb0ELb0ELb0ELb0EEEvNS_16Flash_fwd_paramsE:
	.zero		816


//--------------------- .nv.constant0._ZN5flash16flash_fwd_kernelI23Flash_fwd_kernel_traitsILi96ELi128ELi64ELi4ELb0ELb0EN7cutlass6half_tE19Flash_kernel_traitsILi96ELi128ELi64ELi4ES3_EELb1ELb1ELb0ELb0ELb0ELb0ELb0ELb1EEEvNS_16Flash_fwd_paramsE --------------------------
	.section	.nv.constant0._ZN5flash16flash_fwd_kernelI23Flash_fwd_kernel_traitsILi96ELi128ELi64ELi4ELb0ELb0EN7cutlass6half_tE19Flash_kernel_traitsILi96ELi128ELi64ELi4ES3_EELb1ELb1ELb0ELb0ELb0ELb0ELb0ELb1EEEvNS_16Flash_fwd_paramsE,"a",@progbits
	.sectionflags	@""
	.align	4
.nv.constant0._ZN5flash16flash_fwd_kernelI23Flash_fwd_kernel_traitsILi96ELi128ELi64ELi4ELb0ELb0EN7cutlass6half_tE19Flash_kernel_traitsILi96ELi128ELi64ELi4ES3_EELb1ELb1ELb0ELb0ELb0ELb0ELb0ELb1EEEvNS_16Flash_fwd_paramsE:
	.zero		816


//--------------------- .nv.constant0._ZN5flash16flash_fwd_kernelI23Flash_fwd_kernel_traitsILi96ELi128ELi64ELi4ELb0ELb0EN7cutlass6half_tE19Flash_kernel_traitsILi96ELi128ELi64ELi4ES3_EELb0ELb1ELb0ELb0ELb0ELb0ELb1ELb0EEEvNS_16Flash_fwd_paramsE --------------------------
	.section	.nv.constant0._ZN5flash16flash_fwd_kernelI23Flash_fwd_kernel_traitsILi96ELi128ELi64ELi4ELb0ELb0EN7cutlass6half_tE19Flash_kernel_traitsILi96ELi128ELi64ELi4ES3_EELb0ELb1ELb0ELb0ELb0ELb0ELb1ELb0EEEvNS_16Flash_fwd_paramsE,"a",@progbits
	.sectionflags	@""
	.align	4
.nv.constant0._ZN5flash16flash_fwd_kernelI23Flash_fwd_kernel_traitsILi96ELi128ELi64ELi4ELb0ELb0EN7cutlass6half_tE19Flash_kernel_traitsILi96ELi128ELi64ELi4ES3_EELb0ELb1ELb0ELb0ELb0ELb0ELb1ELb0EEEvNS_16Flash_fwd_paramsE:
	.zero		816


//--------------------- .nv.constant0._ZN5flash16flash_fwd_kernelI23Flash_fwd_kernel_traitsILi96ELi128ELi64ELi4ELb0ELb0EN7cutlass6half_tE19Flash_kernel_traitsILi96ELi128ELi64ELi4ES3_EELb1ELb1ELb0ELb1ELb0ELb0ELb0ELb1EEEvNS_16Flash_fwd_paramsE --------------------------
	.section	.nv.constant0._ZN5flash16flash_fwd_kernelI23Flash_fwd_kernel_traitsILi96ELi128ELi64ELi4ELb0ELb0EN7cutlass6half_tE19Flash_kernel_traitsILi96ELi128ELi64ELi4ES3_EELb1ELb1ELb0ELb1ELb0ELb0ELb0ELb1EEEvNS_16Flash_fwd_paramsE,"a",@progbits
	.sectionflags	@""
	.align	4
.nv.constant0._ZN5flash16flash_fwd_kernelI23Flash_fwd_kernel_traitsILi96ELi128ELi64ELi4ELb0ELb0EN7cutlass6half_tE19Flash_kernel_traitsILi96ELi128ELi64ELi4ES3_EELb1ELb1ELb0ELb1ELb0ELb0ELb0ELb1EEEvNS_16Flash_fwd_paramsE:
	.zero		816


//--------------------- .nv.constant0._ZN5flash16flash_fwd_kernelI23Flash_fwd_kernel_traitsILi96ELi128ELi64ELi4ELb0ELb0EN7cutlass6half_tE19Flash_kernel_traitsILi96ELi128ELi64ELi4ES3_EELb0ELb1ELb0ELb1ELb0ELb0ELb1ELb0EEEvNS_16Flash_fwd_paramsE --------------------------
	.section	.nv.constant0._ZN5flash16flash_fwd_kernelI23Flash_fwd_kernel_traitsILi96ELi128ELi64ELi4ELb0ELb0EN7cutlass6half_tE19Flash_kernel_traitsILi96ELi128ELi64ELi4ES3_EELb0ELb1ELb0ELb1ELb0ELb0ELb1ELb0EEEvNS_16Flash_fwd_paramsE,"a",@progbits
	.sectionflags	@""
	.align	4
.nv.constant0._ZN5flash16flash_fwd_kernelI23Flash_fwd_kernel_traitsILi96ELi128ELi64ELi4ELb0ELb0EN7cutlass6half_tE19Flash_kernel_traitsILi96ELi128ELi64ELi4ES3_EELb0ELb1ELb0ELb1ELb0ELb0ELb1ELb0EEEvNS_16Flash_fwd_paramsE:
	.zero		816


//--------------------- .nv.constant0._ZN5flash16flash_fwd_kernelI23Flash_fwd_kernel_traitsILi96ELi64ELi64ELi4ELb0ELb0EN7cutlass6half_tE19Flash_kernel_traitsILi96ELi64ELi64ELi4ES3_EELb1ELb1ELb0ELb0ELb0ELb0ELb0ELb0EEEvNS_16Flash_fwd_paramsE --------------------------
	.section	.nv.constant0._ZN5flash16flash_fwd_kernelI23Flash_fwd_kernel_traitsILi96ELi64ELi64ELi4ELb0ELb0EN7cutlass6half_tE19Flash_kernel_traitsILi96ELi64ELi64ELi4ES3_EELb1ELb1ELb0ELb0ELb0ELb0ELb0ELb0EEEvNS_16Flash_fwd_paramsE,"a",@progbits
	.sectionflags	@""
	.align	4
.nv.constant0._ZN5flash16flash_fwd_kernelI23Flash_fwd_kernel_traitsILi96ELi64ELi64ELi4ELb0ELb0EN7cutlass6half_tE19Flash_kernel_traitsILi96ELi64ELi64ELi4ES3_EELb1ELb1ELb0ELb0ELb0ELb0ELb0ELb0EEEvNS_16Flash_fwd_paramsE:
	.zero		816


//--------------------- .nv.constant0._ZN5flash16flash_fwd_kernelI23Flash_fwd_kernel_traitsILi96ELi64ELi64ELi4ELb0ELb0EN7cutlass6half_tE19Flash_kernel_traitsILi96ELi64ELi64ELi4ES3_EELb1ELb1ELb0ELb0ELb1ELb1ELb0ELb0EEEvNS_16Flash_fwd_paramsE --------------------------
	.section	.nv.constant0._ZN5flash16flash_fwd_kernelI23Flash_fwd_kernel_traitsILi96ELi64ELi64ELi4ELb0ELb0EN7cutlass6half_tE19Flash_kernel_traitsILi96ELi64ELi64ELi4ES3_EELb1ELb1ELb0ELb0ELb1ELb1ELb0ELb0EEEvNS_16Flash_fwd_paramsE,"a",@progbits
	.sectionflags	@""
	.align	4
.nv.constant0._ZN5flash16flash_fwd_kernelI23Flash_fwd_kernel_traitsILi96ELi64ELi64ELi4ELb0ELb0EN7cutlass6half_tE19Flash_kernel_traitsILi96ELi64ELi64ELi4ES3_EELb1ELb1ELb0ELb0ELb1ELb1ELb0ELb0EEEvNS_16Flash_fwd_paramsE:
	.zero		816


//--------------------- .nv.constant0._ZN5flash16flash_fwd_kernelI23Flash_fwd_kernel_traitsILi96ELi64ELi64ELi4ELb0ELb0EN7cutlass6half_tE19Flash_kernel_traitsILi96ELi64ELi64ELi4ES3_EELb0ELb1ELb0ELb0ELb1ELb1ELb1ELb0EEEvNS_16Flash_fwd_paramsE --------------------------
	.section	.nv.constant0._ZN5flash16flash_fwd_kernelI23Flash_fwd_kernel_traitsILi96ELi64ELi64ELi4ELb0ELb0EN7cutlass6half_tE19Flash_kernel_traitsILi96ELi64ELi64ELi4ES3_EELb0ELb1ELb0ELb0ELb1ELb1ELb1ELb0EEEvNS_16Flash_fwd_paramsE,"a",@progbits
	.sectionflags	@""
	.align	4
.nv.constant0._ZN5flash16flash_fwd_kernelI23Flash_fwd_kernel_traitsILi96ELi64ELi64ELi4ELb0ELb0EN7cutlass6half_tE19Flash_kernel_traitsILi96ELi64ELi64ELi4ES3_EELb0ELb1ELb0ELb0ELb1ELb1ELb1ELb0EEEvNS_16Flash_fwd_paramsE:
	.zero		816


//--------------------- .nv.constant0._ZN5flash16flash_fwd_kernelI23Flash_fwd_kernel_traitsILi96ELi64ELi64ELi4ELb0ELb0EN7cutlass6half_tE19Flash_kernel_traitsILi96ELi64ELi64ELi4ES3_EELb1ELb1ELb0ELb0ELb0ELb1ELb0ELb0EEEvNS_16Flash_fwd_paramsE --------------------------
	.section	.nv.constant0._ZN5flash16flash_fwd_kernelI23Flash_fwd_kernel_traitsILi96ELi64ELi64ELi4ELb0ELb0EN7cutlass6half_tE19Flash_kernel_traitsILi96ELi64ELi64ELi4ES3_EELb1ELb1ELb0ELb0ELb0ELb1ELb0ELb0EEEvNS_16Flash_fwd_paramsE,"a",@progbits
	.sectionflags	@""
	.align	4
.nv.constant0._ZN5flash16flash_fwd_kernelI23Flash_fwd_kernel_traitsILi96ELi64ELi64ELi4ELb0ELb0EN7cutlass6half_tE19Flash_kernel_traitsILi96ELi64ELi64ELi4ES3_EELb1ELb1ELb0ELb0ELb0ELb1ELb0ELb0EEEvNS_16Flash_fwd_paramsE:
	.zero		816


//--------------------- .nv.constant0._ZN5flash16flash_fwd_kernelI23Flash_fwd_kernel_traitsILi96ELi64ELi64ELi4ELb0ELb0EN7cutlass6half_tE19Flash_kernel_traitsILi96ELi64ELi64ELi4ES3_EELb0ELb1ELb0ELb0ELb0ELb1ELb1ELb0EEEvNS_16Flash_fwd_paramsE --------------------------
	.section	.nv.constant0._ZN5flash16flash_fwd_kernelI23Flash_fwd_kernel_traitsILi96ELi64ELi64ELi4ELb0ELb0EN7cutlass6half_tE19Flash_kernel_traitsILi96ELi64ELi64ELi4ES3_EELb0ELb1ELb0ELb0ELb0ELb1ELb1ELb0EEEvNS_16Flash_fwd_paramsE,"a",@progbits
	.sectionflags	@""
	.align	4
.nv.constant0._ZN5flash16flash_fwd_kernelI23Flash_fwd_kernel_traitsILi96ELi64ELi64ELi4ELb0ELb0EN7cutlass6half_tE19Flash_kernel_traitsILi96ELi64ELi64ELi4ES3_EELb0ELb1ELb0ELb0ELb0ELb1ELb1ELb0EEEvNS_16Flash_fwd_paramsE:
	.zero		816


//--------------------- .nv.constant0._ZN5flash16flash_fwd_kernelI23Flash_fwd_kernel_traitsILi96ELi64ELi64ELi4ELb0ELb0EN7cutlass6half_tE19Flash_kernel_traitsILi96ELi64ELi64ELi4ES3_EELb1ELb1ELb0ELb1ELb0ELb0ELb0ELb0EEEvNS_16Flash_fwd_paramsE --------------------------
	.section	.nv.constant0._ZN5flash16flash_fwd_kernelI23Flash_fwd_kernel_traitsILi96ELi64ELi64ELi4ELb0ELb0EN7cutlass6half_tE19Flash_kernel_traitsILi96ELi64ELi64ELi4ES3_EELb1ELb1ELb0ELb1ELb0ELb0ELb0ELb0EEEvNS_16Flash_fwd_paramsE,"a",@progbits
	.sectionflags	@""
	.align	4
.nv.constant0._ZN5flash16flash_fwd_kernelI23Flash_fwd_kernel_traitsILi96ELi64ELi64ELi4ELb0ELb0EN7cutlass6half_tE19Flash_kernel_traitsILi96ELi64ELi64ELi4ES3_EELb1ELb1ELb0ELb1ELb0ELb0ELb0ELb0EEEvNS_16Flash_fwd_paramsE:
	.zero		816


//--------------------- .nv.constant0._ZN5flash16flash_fwd_kernelI23Flash_fwd_kernel_traitsILi96ELi64ELi64ELi4ELb0ELb0EN7cutlass6half_tE19Flash_kernel_traitsILi96ELi64ELi64ELi4ES3_EELb1ELb1ELb0ELb0ELb0ELb0ELb0ELb1EEEvNS_16Flash_fwd_paramsE --------------------------
	.section	.nv.constant0._ZN5flash16flash_fwd_kernelI23Flash_fwd_kernel_traitsILi96ELi64ELi64ELi4ELb0ELb0EN7cutlass6half_tE19Flash_kernel_traitsILi96ELi64ELi64ELi4ES3_EELb1ELb1ELb0ELb0ELb0ELb0ELb0ELb1EEEvNS_16Flash_fwd_paramsE,"a",@progbits
	.sectionflags	@""
	.align	4
.nv.constant0._ZN5flash16flash_fwd_kernelI23Flash_fwd_kernel_traitsILi96ELi64ELi64ELi4ELb0ELb0EN7cutlass6half_tE19Flash_kernel_traitsILi96ELi64ELi64ELi4ES3_EELb1ELb1ELb0ELb0ELb0ELb0ELb0ELb1EEEvNS_16Flash_fwd_paramsE:
	.zero		816


//--------------------- .nv.constant0._ZN5flash16flash_fwd_kernelI23Flash_fwd_kernel_traitsILi96ELi64ELi64ELi4ELb0ELb0EN7cutlass6half_tE19Flash_kernel_traitsILi96ELi64ELi64ELi4ES3_EELb0ELb1ELb0ELb0ELb0ELb0ELb1ELb0EEEvNS_16Flash_fwd_paramsE --------------------------
	.section	.nv.constant0._ZN5flash16flash_fwd_kernelI23Flash_fwd_kernel_traitsILi96ELi64ELi64ELi4ELb0ELb0EN7cutlass6half_tE19Flash_kernel_traitsILi96ELi64ELi64ELi4ES3_EELb0ELb1ELb0ELb0ELb0ELb0ELb1ELb0EEEvNS_16Flash_fwd_paramsE,"a",@progbits
	.sectionflags	@""
	.align	4
.nv.constant0._ZN5flash16flash_fwd_kernelI23Flash_fwd_kernel_traitsILi96ELi64ELi64ELi4ELb0ELb0EN7cutlass6half_tE19Flash_kernel_traitsILi96ELi64ELi64ELi4ES3_EELb0ELb1ELb0ELb0ELb0ELb0ELb1ELb0EEEvNS_16Flash_fwd_paramsE:
	.zero		816


//--------------------- .nv.constant0._ZN5flash16flash_fwd_kernelI23Flash_fwd_kernel_traitsILi96ELi64ELi64ELi4ELb0ELb0EN7cutlass6half_tE19Flash_kernel_traitsILi96ELi64ELi64ELi4ES3_EELb1ELb1ELb0ELb1ELb0ELb0ELb0ELb1EEEvNS_16Flash_fwd_paramsE --------------------------
	.section	.nv.constant0._ZN5flash16flash_fwd_kernelI23Flash_fwd_kernel_traitsILi96ELi64ELi64ELi4ELb0ELb0EN7cutlass6half_tE19Flash_kernel_traitsILi96ELi64ELi64ELi4ES3_EELb1ELb1ELb0ELb1ELb0ELb0ELb0ELb1EEEvNS_16Flash_fwd_paramsE,"a",@progbits
	.sectionflags	@""
	.align	4
.nv.constant0._ZN5flash16flash_fwd_kernelI23Flash_fwd_kernel_traitsILi96ELi64ELi64ELi4ELb0ELb0EN7cutlass6half_tE19Flash_kernel_traitsILi96ELi64ELi64ELi4ES3_EELb1ELb1ELb0ELb1ELb0ELb0ELb0ELb1EEEvNS_16Flash_fwd_paramsE:
	.zero		816


//--------------------- .nv.constant0._ZN5flash16flash_fwd_kernelI23Flash_fwd_kernel_traitsILi96ELi64ELi64ELi4ELb0ELb0EN7cutlass6half_tE19Flash_kernel_traitsILi96ELi64ELi64ELi4ES3_EELb0ELb1ELb0ELb1ELb0ELb0ELb1ELb0EEEvNS_16Flash_fwd_paramsE --------------------------
	.section	.nv.constant0._ZN5flash16flash_fwd_kernelI23Flash_fwd_kernel_traitsILi96ELi64ELi64ELi4ELb0ELb0EN7cutlass6half_tE19Flash_kernel_traitsILi96ELi64ELi64ELi4ES3_EELb0ELb1ELb0ELb1ELb0ELb0ELb1ELb0EEEvNS_16Flash_fwd_paramsE,"a",@progbits
	.sectionflags	@""
	.align	4
.nv.constant0._ZN5flash16flash_fwd_kernelI23Flash_fwd_kernel_traitsILi96ELi64ELi64ELi4ELb0ELb0EN7cutlass6half_tE19Flash_kernel_traitsILi96ELi64ELi64ELi4ES3_EELb0ELb1ELb0ELb1ELb0ELb0ELb1ELb0EEEvNS_16Flash_fwd_paramsE:
	.zero		816


//--------------------- .text._ZN5flash16flash_fwd_kernelI23Flash_fwd_kernel_traitsILi96ELi128ELi64ELi4ELb0ELb0EN7cutlass6half_tE19Flash_kernel_traitsILi96ELi128ELi64ELi4ES3_EELb0ELb1ELb0ELb0ELb1ELb1ELb0ELb0EEEvNS_16Flash_fwd_paramsE --------------------------
	.section	.text._ZN5flash16flash_fwd_kernelI23Flash_fwd_kernel_traitsILi96ELi128ELi64ELi4ELb0ELb0EN7cutlass6half_tE19Flash_kernel_traitsILi96ELi128ELi64ELi4ES3_EELb0ELb1ELb0ELb0ELb1ELb1ELb0ELb0EEEvNS_16Flash_fwd_paramsE,"ax",@progbits
	.sectioninfo	@"SHI_REGISTERS=255"
	.align	128
        .global         _ZN5flash16flash_fwd_kernelI23Flash_fwd_kernel_traitsILi96ELi128ELi64ELi4ELb0ELb0EN7cutlass6half_tE19Flash_kernel_traitsILi96ELi128ELi64ELi4ES3_EELb0ELb1ELb0ELb0ELb1ELb1ELb0ELb0EEEvNS_16Flash_fwd_paramsE
        .type           _ZN5flash16flash_fwd_kernelI23Flash_fwd_kernel_traitsILi96ELi128ELi64ELi4ELb0ELb0EN7cutlass6half_tE19Flash_kernel_traitsILi96ELi128ELi64ELi4ES3_EELb0ELb1ELb0ELb0ELb1ELb1ELb0ELb0EEEvNS_16Flash_fwd_paramsE,@function
        .size           _ZN5flash16flash_fwd_kernelI23Flash_fwd_kernel_traitsILi96ELi128ELi64ELi4ELb0ELb0EN7cutlass6half_tE19Flash_kernel_traitsILi96ELi128ELi64ELi4ES3_EELb0ELb1ELb0ELb0ELb1ELb1ELb0ELb0EEEvNS_16Flash_fwd_paramsE,(.L_x_978 - _ZN5flash16flash_fwd_kernelI23Flash_fwd_kernel_traitsILi96ELi128ELi64ELi4ELb0ELb0EN7cutlass6half_tE19Flash_kernel_traitsILi96ELi128ELi64ELi4ES3_EELb0ELb1ELb0ELb0ELb1ELb1ELb0ELb0EEEvNS_16Flash_fwd_paramsE)
        .other          _ZN5flash16flash_fwd_kernelI23Flash_fwd_kernel_traitsILi96ELi128ELi64ELi4ELb0ELb0EN7cutlass6half_tE19Flash_kernel_traitsILi96ELi128ELi64ELi4ES3_EELb0ELb1ELb0ELb0ELb1ELb1ELb0ELb0EEEvNS_16Flash_fwd_paramsE,@"STO_CUDA_ENTRY STV_DEFAULT"
_ZN5flash16flash_fwd_kernelI23Flash_fwd_kernel_traitsILi96ELi128ELi64ELi4ELb0ELb0EN7cutlass6half_tE19Flash_kernel_traitsILi96ELi128ELi64ELi4ES3_EELb0ELb1ELb0ELb0ELb1ELb1ELb0ELb0EEEvNS_16Flash_fwd_paramsE:
.text._ZN5flash16flash_fwd_kernelI23Flash_fwd_kernel_traitsILi96ELi128ELi64ELi4ELb0ELb0EN7cutlass6half_tE19Flash_kernel_traitsILi96ELi128ELi64ELi4ES3_EELb0ELb1ELb0ELb0ELb1ELb1ELb0ELb0EEEvNS_16Flash_fwd_paramsE:
[----:B------:R-:W-:Y:S02]  /*0000*/  MOV R1, c[0x0][0x28] ;  /* 0x00000a0000017a02 */ /* 0x000fe40000000f00 */
[----:B------:R-:W1:Y:S01]  /*0010*/  S2R R15, SR_CTAID.Y ;  /* 0x00000000000f7919 */ /* 0x000e620000002600 */
[----:B------:R-:W-:Y:S01]  /*0020*/  ISETP.NE.U32.AND P0, PT, RZ, c[0x0][0x250], PT ;  /* 0x00009400ff007a0c */ /* 0x000fe20003f05070 */
[----:B------:R-:W-:Y:S01]  /*0030*/  IMAD.MOV.U32 R27, RZ, RZ, RZ ;  /* 0x000000ffff1b7224 */ /* 0x000fe200078e00ff */
[----:B------:R-:W-:Y:S01]  /*0040*/  ISETP.NE.U32.AND P2, PT, RZ, c[0x0][0x258], PT ;  /* 0x00009600ff007a0c */ /* 0x000fe20003f45070 */
[----:B------:R-:W-:Y:S01]  /*0050*/  ULDC.64 UR6, c[0x0][0x118] ;  /* 0x0000460000067ab9 */ /* 0x000fe20000000a00 */
[----:B------:R-:W-:Y:S02]  /*0060*/  ISETP.NE.AND.EX P0, PT, RZ, c[0x0][0x254], PT, P0 ;  /* 0x00009500ff007a0c */ /* 0x000fe40003f05300 */
[----:B------:R-:W-:-:S11]  /*0070*/  ISETP.NE.AND.EX P2, PT, RZ, c[0x0][0x25c], PT, P2 ;  /* 0x00009700ff007a0c */ /* 0x000fd60003f45320 */
[----:B------:R-:W-:Y:S02]  /*0080*/  @P0 IMAD.MOV.U32 R2, RZ, RZ, 0x4 ;  /* 0x00000004ff020424 */ /* 0x000fe400078e00ff */
[----:B------:R-:W-:Y:S02]  /*0090*/  @P2 IMAD.MOV.U32 R0, RZ, RZ, 0x4 ;  /* 0x00000004ff002424 */ /* 0x000fe400078e00ff */
[----:B-1----:R-:W-:-:S04]  /*00a0*/  @P0 IMAD.WIDE R4, R15, R2, c[0x0][0x250] ;  /* 0x000094000f040625 */ /* 0x002fc800078e0202 */
[----:B------:R-:W-:Y:S01]  /*00b0*/  @P2 IMAD.WIDE R2, R15, R0, c[0x0][0x258] ;  /* 0x000096000f022625 */ /* 0x000fe200078e0200 */
[----:B------:R-:W2:Y:S05]  /*00c0*/  @P0 LDG.E R27, [R4.64] ;  /* 0x00000006041b0981 */ /* 0x000eaa000c1e1900 */
[----:B------:R-:W2:Y:S01]  /*00d0*/  @P2 LDG.E R2, [R2.64] ;  /* 0x0000000602022981 */ /* 0x000ea2000c1e1900 */
[----:B------:R-:W-:-:S03]  /*00e0*/  @!P2 ISETP.NE.U32.AND P1, PT, RZ, c[0x0][0x268], PT ;  /* 0x00009a00ff00aa0c */ /* 0x000fc60003f25070 */
[----:B------:R-:W1:Y:S01]  /*00f0*/  S2R R230, SR_CTAID.X ;  /* 0x0000000000e67919 */ /* 0x000e620000002500 */
[----:B------:R-:W-:-:S04]  /*0100*/  @!P2 ISETP.NE.AND.EX P1, PT, RZ, c[0x0][0x26c], PT, P1 ;  /* 0x00009b00ff00aa0c */ /* 0x000fc80003f25310 */
[----:B------:R-:W-:Y:S01]  /*0110*/  @!P2 SEL R0, RZ, c[0x0][0x21c], !P1 ;  /* 0x00008700ff00aa07 */ /* 0x000fe20004800000 */
[----:B-1----:R-:W-:-:S05]  /*0120*/  IMAD.SHL.U32 R128, R230, 0x80, RZ ;  /* 0x00000080e6807824 */ /* 0x002fca00078e00ff */
[----:B------:R-:W-:Y:S01]  /*0130*/  ISETP.GE.AND P0, PT, R128, c[0x0][0x214], PT ;  /* 0x0000850080007a0c */ /* 0x000fe20003f06270 */
[--C-:B--2---:R-:W-:Y:S01]  /*0140*/  @P2 IMAD.IADD R39, R2, 0x1, -R27.reuse ;  /* 0x0000000102272824 */ /* 0x104fe200078e0a1b */
[----:B------:R-:W-:-:S11]  /*0150*/  @!P2 IADD3 R39, R0, c[0x0][0x218], -R27 ;  /* 0x000086000027aa10 */ /* 0x000fd60007ffe81b */
[----:B------:R-:W-:Y:S05]  /*0160*/  @P0 EXIT ;  /* 0x000000000000094d */ /* 0x000fea0003800000 */
[----:B------:R-:W-:Y:S01]  /*0170*/  IADD3 R0, R128, 0xbf, RZ ;  /* 0x000000bf80007810 */ /* 0x000fe20007ffe0ff */
[----:B------:R-:W1:Y:S01]  /*0180*/  S2R R18, SR_CTAID.Z ;  /* 0x0000000000127919 */ /* 0x000e620000002700 */
[C---:B------:R-:W-:Y:S02]  /*0190*/  IADD3 R5, R39.reuse, 0x3f, RZ ;  /* 0x0000003f27057810 */ /* 0x040fe40007ffe0ff */
[----:B------:R-:W-:Y:S02]  /*01a0*/  IADD3 R3, R39, -c[0x0][0x214], R0 ;  /* 0x8000850027037a10 */ /* 0x000fe40007ffe000 */
[----:B------:R-:W-:Y:S02]  /*01b0*/  SHF.R.S32.HI R0, RZ, 0x1f, R5 ;  /* 0x0000001fff007819 */ /* 0x000fe40000011405 */
[----:B------:R-:W-:Y:S02]  /*01c0*/  IADD3 R3, R3, c[0x0][0x2e8], RZ ;  /* 0x0000ba0003037a10 */ /* 0x000fe40007ffe0ff */
[----:B------:R-:W-:-:S02]  /*01d0*/  LEA.HI R0, R0, R5, RZ, 0x6 ;  /* 0x0000000500007211 */ /* 0x000fc400078f30ff */
[----:B------:R-:W-:Y:S02]  /*01e0*/  SHF.R.S32.HI R2, RZ, 0x1f, R3 ;  /* 0x0000001fff027819 */ /* 0x000fe40000011403 */
[----:B------:R-:W-:Y:S02]  /*01f0*/  SHF.R.S32.HI R0, RZ, 0x6, R0 ;  /* 0x00000006ff007819 */ /* 0x000fe40000011400 */
[----:B------:R-:W-:Y:S02]  /*0200*/  LEA.HI R3, R2, R3, RZ, 0x6 ;  /* 0x0000000302037211 */ /* 0x000fe400078f30ff */
[----:B------:R-:W2:Y:S02]  /*0210*/  S2R R2, SR_TID.X ;  /* 0x0000000000027919 */ /* 0x000ea40000002100 */
[----:B------:R-:W-:-:S04]  /*0220*/  SHF.R.S32.HI R3, RZ, 0x6, R3 ;  /* 0x00000006ff037819 */ /* 0x000fc80000011403 */
[----:B------:R-:W-:-:S04]  /*0230*/  IMNMX R164, R0, R3, PT ;  /* 0x0000000300a47217 */ /* 0x000fc80003800200 */
[----:B------:R-:W-:-:S13]  /*0240*/  ISETP.GE.AND P0, PT, R164, 0x1, PT ;  /* 0x00000001a400780c */ /* 0x000fda0003f06270 */
[----:B------:R-:W-:Y:S05]  /*0250*/  @!P0 BRA `(.L_x_0) ;  /* 0x0000baf000008947 */ /* 0x000fea0003800000 */
[----:B-1----:R-:W-:Y:S01]  /*0260*/  IABS R11, c[0x0][0x1c8] ;  /* 0x00007200000b7a13 */ /* 0x002fe20000000000 */
[----:B------:R-:W-:Y:S01]  /*0270*/  IMAD.MOV.U32 R9, RZ, RZ, 0x6 ;  /* 0x00000006ff097424 */ /* 0x000fe200078e00ff */
[----:B--2---:R-:W-:Y:S01]  /*0280*/  SHF.R.S32.HI R13, RZ, 0x1f, R2 ;  /* 0x0000001fff0d7819 */ /* 0x004fe20000011402 */
[----:B------:R-:W-:Y:S01]  /*0290*/  IMAD.MOV.U32 R38, RZ, RZ, c[0x0][0x198] ;  /* 0x00006600ff267624 */ /* 0x000fe200078e00ff */
[----:B------:R-:W1:Y:S01]  /*02a0*/  I2F.RP R20, R11 ;  /* 0x0000000b00147306 */ /* 0x000e620000209400 */
[----:B------:R-:W-:Y:S01]  /*02b0*/  LOP3.LUT R3, R18, c[0x0][0x1c8], RZ, 0x3c, !PT ;  /* 0x0000720012037a12 */ /* 0x000fe200078e3cff */
[----:B------:R-:W-:Y:S01]  /*02c0*/  IMAD.MOV.U32 R36, RZ, RZ, c[0x0][0x1a0] ;  /* 0x00006800ff247624 */ /* 0x000fe200078e00ff */
[-C--:B------:R-:W-:Y:S01]  /*02d0*/  LEA.HI R19, R13, R2.reuse, RZ, 0x2 ;  /* 0x000000020d137211 */ /* 0x080fe200078f10ff */
[----:B------:R-:W-:Y:S01]  /*02e0*/  IMAD.SHL.U32 R219, R38, 0x40, RZ ;  /* 0x0000004026db7824 */ /* 0x000fe200078e00ff */
[----:B------:R-:W-:Y:S01]  /*02f0*/  ISETP.GE.AND P0, PT, R3, RZ, PT ;  /* 0x000000ff0300720c */ /* 0x000fe20003f06270 */
[----:B------:R-:W-:Y:S01]  /*0300*/  IMAD.SHL.U32 R221, R36, 0x40, RZ ;  /* 0x0000004024dd7824 */ /* 0x000fe200078e00ff */
[----:B------:R-:W-:Y:S01]  /*0310*/  LEA.HI R3, R13, R2, RZ, 0x4 ;  /* 0x000000020d037211 */ /* 0x000fe200078f20ff */
[----:B------:R-:W-:Y:S01]  /*0320*/  IMAD.SHL.U32 R238, R2, 0x2, RZ ;  /* 0x0000000202ee7824 */ /* 0x000fe200078e00ff */
[----:B------:R-:W-:-:S02]  /*0330*/  SHF.R.S32.HI R24, RZ, 0x2, R19 ;  /* 0x00000002ff187819 */ /* 0x000fc40000011413 */
[----:B------:R-:W-:Y:S02]  /*0340*/  SHF.R.S32.HI R5, RZ, 0x4, R3 ;  /* 0x00000004ff057819 */ /* 0x000fe40000011403 */
[C---:B------:R-:W-:Y:S02]  /*0350*/  LOP3.LUT R23, R19.reuse, 0xfffffffc, RZ, 0xc0, !PT ;  /* 0xfffffffc13177812 */ /* 0x040fe400078ec0ff */
[----:B------:R-:W-:Y:S01]  /*0360*/  LEA.HI R19, R19, R24, RZ, 0x1 ;  /* 0x0000001813137211 */ /* 0x000fe200078f08ff */
[----:B-1----:R-:W1:Y:S01]  /*0370*/  MUFU.RCP R20, R20 ;  /* 0x0000001400147308 */ /* 0x002e620000001000 */
[----:B------:R-:W-:Y:S01]  /*0380*/  LEA.HI R10, R3, R5, RZ, 0x1 ;  /* 0x00000005030a7211 */ /* 0x000fe200078f08ff */
[----:B------:R-:W-:Y:S01]  /*0390*/  IMAD.IADD R228, R2, 0x1, -R23 ;  /* 0x0000000102e47824 */ /* 0x000fe200078e0a17 */
[----:B------:R-:W-:Y:S02]  /*03a0*/  IADD3 R251, R164, -0x1, RZ ;  /* 0xffffffffa4fb7810 */ /* 0x000fe40007ffe0ff */
[-C--:B------:R-:W-:Y:S01]  /*03b0*/  SHF.L.U64.HI R218, R38, R9.reuse, c[0x0][0x19c] ;  /* 0x0000670026da7619 */ /* 0x080fe20000010209 */
[----:B------:R-:W-:Y:S01]  /*03c0*/  IMAD.SHL.U32 R228, R228, 0x8, RZ ;  /* 0x00000008e4e47824 */ /* 0x000fe200078e00ff */
[----:B------:R-:W-:-:S02]  /*03d0*/  SHF.L.U64.HI R220, R36, R9, c[0x0][0x1a4] ;  /* 0x0000690024dc7619 */ /* 0x000fc40000010209 */
[----:B------:R-:W-:Y:S01]  /*03e0*/  LOP3.LUT R19, R19, 0x7fffffe, RZ, 0xc0, !PT ;  /* 0x07fffffe13137812 */ /* 0x000fe200078ec0ff */
[-C--:B------:R-:W-:Y:S01]  /*03f0*/  IMAD R7, R218, R251.reuse, RZ ;  /* 0x000000fbda077224 */ /* 0x080fe200078e02ff */
[----:B------:R-:W-:Y:S01]  /*0400*/  LOP3.LUT R10, R10, 0xfffffffe, RZ, 0xc0, !PT ;  /* 0xfffffffe0a0a7812 */ /* 0x000fe200078ec0ff */
[----:B------:R-:W-:Y:S01]  /*0410*/  IMAD R0, R220, R251, RZ ;  /* 0x000000fbdc007224 */ /* 0x000fe200078e02ff */
[----:B------:R-:W-:Y:S01]  /*0420*/  SHF.R.S32.HI R4, RZ, 0x1f, R251 ;  /* 0x0000001fff047819 */ /* 0x000fe200000114fb */
[----:B------:R-:W-:Y:S01]  /*0430*/  IMAD.IADD R222, R24, 0x1, -R19 ;  /* 0x0000000118de7824 */ /* 0x000fe200078e0a13 */
[----:B------:R-:W-:Y:S01]  /*0440*/  LOP3.LUT R19, R3, 0xfffffff0, RZ, 0xc0, !PT ;  /* 0xfffffff003137812 */ /* 0x000fe200078ec0ff */
[----:B------:R-:W-:Y:S01]  /*0450*/  IMAD.IADD R10, R5, 0x1, -R10 ;  /* 0x00000001050a7824 */ /* 0x000fe200078e0a0a */
[----:B-1----:R-:W-:Y:S01]  /*0460*/  IADD3 R20, R20, 0xffffffe, RZ ;  /* 0x0ffffffe14147810 */ /* 0x002fe20007ffe0ff */
[C---:B------:R-:W-:Y:S01]  /*0470*/  IMAD R7, R4.reuse, R219, R7 ;  /* 0x000000db04077224 */ /* 0x040fe200078e0207 */
[-C--:B------:R-:W-:Y:S01]  /*0480*/  IADD3 R14, -R19, R2.reuse, RZ ;  /* 0x00000002130e7210 */ /* 0x080fe20007ffe1ff */
[----:B------:R-:W-:Y:S01]  /*0490*/  IMAD R0, R4, R221, R0 ;  /* 0x000000dd04007224 */ /* 0x000fe200078e0200 */
[----:B------:R-:W1:Y:S01]  /*04a0*/  F2I.FTZ.U32.TRUNC.NTZ R21, R20 ;  /* 0x0000001400157305 */ /* 0x000e62000021f000 */
[----:B------:R-:W-:-:S02]  /*04b0*/  LEA.HI R4, R13, R2, RZ, 0x3 ;  /* 0x000000020d047211 */ /* 0x000fc400078f18ff */
[----:B------:R-:W-:Y:S02]  /*04c0*/  LEA.HI R19, R14, R14, RZ, 0x1 ;  /* 0x0000000e0e137211 */ /* 0x000fe400078f08ff */
[----:B------:R-:W-:Y:S02]  /*04d0*/  SHF.R.S32.HI R17, RZ, 0x3, R4 ;  /* 0x00000003ff117819 */ /* 0x000fe40000011404 */
[----:B------:R-:W-:Y:S02]  /*04e0*/  IABS R3, R18 ;  /* 0x0000001200037213 */ /* 0x000fe40000000000 */
[----:B------:R-:W-:Y:S01]  /*04f0*/  LOP3.LUT R125, R19, 0x7fffffe, RZ, 0xc0, !PT ;  /* 0x07fffffe137d7812 */ /* 0x000fe200078ec0ff */
[----:B------:R-:W-:Y:S01]  /*0500*/  IMAD.SHL.U32 R17, R17, 0x40, RZ ;  /* 0x0000004011117824 */ /* 0x000fe200078e00ff */
[----:B------:R-:W-:Y:S02]  /*0510*/  SHF.R.S32.HI R25, RZ, 0x1f, R24 ;  /* 0x0000001fff197819 */ /* 0x000fe40000011418 */
[----:B------:R-:W-:Y:S01]  /*0520*/  IADD3 R23, P1, R24, R27, RZ ;  /* 0x0000001b18177210 */ /* 0x000fe20007f3e0ff */
[----:B------:R-:W-:Y:S01]  /*0530*/  IMAD.IADD R125, R14, 0x1, -R125 ;  /* 0x000000010e7d7824 */ /* 0x000fe200078e0a7d */
[----:B------:R-:W-:Y:S01]  /*0540*/  LOP3.LUT R17, R17, 0xc0, RZ, 0xc0, !PT ;  /* 0x000000c011117812 */ /* 0x000fe200078ec0ff */
[----:B-1----:R-:W-:Y:S01]  /*0550*/  IMAD.MOV R6, RZ, RZ, -R21 ;  /* 0x000000ffff067224 */ /* 0x002fe200078e0a15 */
[----:B------:R-:W-:Y:S01]  /*0560*/  LEA.HI.X.SX32 R12, R27, R25, 0x1, P1 ;  /* 0x000000191b0c7211 */ /* 0x000fe200008f0eff */
[----:B------:R-:W-:Y:S01]  /*0570*/  IMAD.MOV.U32 R20, RZ, RZ, RZ ;  /* 0x000000ffff147224 */ /* 0x000fe200078e00ff */
[----:B------:R-:W-:Y:S01]  /*0580*/  LOP3.LUT R8, R17, 0x18, R228, 0xf8, !PT ;  /* 0x0000001811087812 */ /* 0x000fe200078ef8e4 */
[----:B------:R-:W-:Y:S01]  /*0590*/  IMAD R5, R6, R11, RZ ;  /* 0x0000000b06057224 */ /* 0x000fe200078e02ff */
[----:B------:R-:W-:Y:S01]  /*05a0*/  SHF.R.U32.HI R17, RZ, 0x3, R17 ;  /* 0x00000003ff117819 */ /* 0x000fe20000011611 */
[----:B------:R-:W-:Y:S01]  /*05b0*/  IMAD R22, R12, c[0x0][0x198], RZ ;  /* 0x000066000c167a24 */ /* 0x000fe200078e02ff */
[----:B------:R-:W-:Y:S01]  /*05c0*/  LEA.HI R126, R13, R2, RZ, 0x5 ;  /* 0x000000020d7e7211 */ /* 0x000fe200078f28ff */
[----:B------:R-:W-:Y:S01]  /*05d0*/  IMAD.HI.U32 R16, R21, R5, R20 ;  /* 0x0000000515107227 */ /* 0x000fe200078e0014 */
[----:B------:R-:W-:-:S02]  /*05e0*/  LOP3.LUT R5, R4, 0xfffffff8, RZ, 0xc0, !PT ;  /* 0xfffffff804057812 */ /* 0x000fc400078ec0ff */
[----:B------:R-:W-:Y:S01]  /*05f0*/  LOP3.LUT R17, R8, R17, RZ, 0x3c, !PT ;  /* 0x0000001108117212 */ /* 0x000fe200078e3cff */
[----:B------:R-:W-:Y:S01]  /*0600*/  IMAD R12, R12, c[0x0][0x1a0], RZ ;  /* 0x000068000c0c7a24 */ /* 0x000fe200078e02ff */
[----:B------:R-:W-:Y:S01]  /*0610*/  SHF.R.S32.HI R13, RZ, 0x1f, R15 ;  /* 0x0000001fff0d7819 */ /* 0x000fe2000001140f */
[----:B------:R-:W-:Y:S01]  /*0620*/  IMAD.IADD R20, R2, 0x1, -R5 ;  /* 0x0000000102147824 */ /* 0x000fe200078e0a05 */
[----:B------:R-:W-:Y:S01]  /*0630*/  SHF.R.S32.HI R5, RZ, 0x1f, R14 ;  /* 0x0000001fff057819 */ /* 0x000fe2000001140e */
[----:B------:R-:W-:Y:S01]  /*0640*/  IMAD.HI.U32 R16, R16, R3, RZ ;  /* 0x0000000310107227 */ /* 0x000fe200078e00ff */
[----:B------:R-:W-:Y:S02]  /*0650*/  SHF.R.S32.HI R229, RZ, 0x1f, R228 ;  /* 0x0000001fffe57819 */ /* 0x000fe400000114e4 */
[----:B------:R-:W-:Y:S01]  /*0660*/  LEA.HI R6, R5, R14, RZ, 0x3 ;  /* 0x0000000e05067211 */ /* 0x000fe200078f18ff */
[----:B------:R-:W-:Y:S01]  /*0670*/  IMAD.MOV R14, RZ, RZ, -R16 ;  /* 0x000000ffff0e7224 */ /* 0x000fe200078e0a10 */
[----:B------:R-:W-:Y:S01]  /*0680*/  LEA.HI R8, R20, R20, RZ, 0x1 ;  /* 0x0000001414087211 */ /* 0x000fe200078f08ff */
[----:B------:R-:W-:Y:S01]  /*0690*/  IMAD.WIDE.U32 R26, R15, c[0x0][0x178], R228 ;  /* 0x00005e000f1a7a25 */ /* 0x000fe200078e00e4 */
[----:B------:R-:W-:-:S02]  /*06a0*/  SHF.R.S32.HI R21, RZ, 0x1f, R18 ;  /* 0x0000001fff157819 */ /* 0x000fc40000011412 */
[----:B------:R-:W-:Y:S01]  /*06b0*/  LOP3.LUT R5, R8, 0x3fffffe, RZ, 0xc0, !PT ;  /* 0x03fffffe08057812 */ /* 0x000fe200078ec0ff */
[----:B------:R-:W-:Y:S01]  /*06c0*/  IMAD R14, R11, R14, R3 ;  /* 0x0000000e0b0e7224 */ /* 0x000fe200078e0203 */
[----:B------:R-:W-:Y:S01]  /*06d0*/  SHF.R.S32.HI R127, RZ, 0x5, R126 ;  /* 0x00000005ff7f7819 */ /* 0x000fe2000001147e */
[----:B------:R-:W-:Y:S01]  /*06e0*/  IMAD R21, R21, c[0x0][0x1a8], RZ ;  /* 0x00006a0015157a24 */ /* 0x000fe200078e02ff */
[----:B------:R-:W-:Y:S01]  /*06f0*/  ISETP.NE.AND P2, PT, RZ, c[0x0][0x1c8], PT ;  /* 0x00007200ff007a0c */ /* 0x000fe20003f45270 */
[----:B------:R-:W-:Y:S01]  /*0700*/  IMAD.IADD R5, R20, 0x1, -R5 ;  /* 0x0000000114057824 */ /* 0x000fe200078e0a05 */
[----:B------:R-:W-:Y:S01]  /*0710*/  ISETP.GT.U32.AND P1, PT, R11, R14, PT ;  /* 0x0000000e0b00720c */ /* 0x000fe20003f24070 */
[----:B------:R-:W-:Y:S01]  /*0720*/  IMAD R20, R13, c[0x0][0x178], RZ ;  /* 0x00005e000d147a24 */ /* 0x000fe200078e02ff */
[----:B------:R-:W-:Y:S01]  /*0730*/  SHF.R.S32.HI R8, RZ, 0x1, R8 ;  /* 0x00000001ff087819 */ /* 0x000fe20000011408 */
[----:B------:R-:W-:Y:S01]  /*0740*/  IMAD.WIDE R230, R230, 0x80, R24 ;  /* 0x00000080e6e67825 */ /* 0x000fe200078e0218 */
[----:B------:R-:W-:-:S03]  /*0750*/  LOP3.LUT R238, R238, 0x6, RZ, 0xc0, !PT ;  /* 0x00000006eeee7812 */ /* 0x000fc600078ec0ff */
[----:B------:R-:W-:Y:S01]  /*0760*/  IMAD R3, R15, c[0x0][0x17c], R20 ;  /* 0x00005f000f037a24 */ /* 0x000fe200078e0214 */
[--C-:B------:R-:W-:Y:S01]  /*0770*/  SHF.R.S32.HI R20, RZ, 0x1, R19.reuse ;  /* 0x00000001ff147819 */ /* 0x100fe20000011413 */
[----:B------:R-:W-:Y:S01]  /*0780*/  IMAD R222, R127, 0x8, R222 ;  /* 0x000000087fde7824 */ /* 0x000fe200078e02de */
[----:B------:R-:W-:Y:S01]  /*0790*/  SHF.R.S32.HI R19, RZ, 0x1f, R19 ;  /* 0x0000001fff137819 */ /* 0x000fe20000011413 */
[----:B------:R-:W-:Y:S02]  /*07a0*/  IMAD.IADD R27, R27, 0x1, R3 ;  /* 0x000000011b1b7824 */ /* 0x000fe400078e0203 */
[----:B------:R-:W-:Y:S01]  /*07b0*/  @!P1 IMAD.IADD R14, R14, 0x1, -R11 ;  /* 0x000000010e0e9824 */ /* 0x000fe200078e0a0b */
[----:B------:R-:W-:Y:S01]  /*07c0*/  @!P1 IADD3 R16, R16, 0x1, RZ ;  /* 0x0000000110109810 */ /* 0x000fe20007ffe0ff */
[----:B------:R-:W-:Y:S01]  /*07d0*/  IMAD R3, R23, c[0x0][0x1a4], R12 ;  /* 0x0000690017037a24 */ /* 0x000fe200078e020c */
[----:B------:R-:W-:Y:S01]  /*07e0*/  LEA.HI R19, R19, R20, RZ, 0x2 ;  /* 0x0000001413137211 */ /* 0x000fe200078f10ff */
[----:B------:R-:W-:Y:S01]  /*07f0*/  IMAD R12, R18, c[0x0][0x1ac], R21 ;  /* 0x00006b00120c7a24 */ /* 0x000fe200078e0215 */
[----:B------:R-:W-:Y:S01]  /*0800*/  ISETP.GE.U32.AND P3, PT, R14, R11, PT ;  /* 0x0000000b0e00720c */ /* 0x000fe20003f66070 */
[----:B------:R-:W-:Y:S01]  /*0810*/  IMAD.WIDE.U32 R26, R18, c[0x0][0x1a8], R26 ;  /* 0x00006a00121a7a25 */ /* 0x000fe200078e001a */
[----:B------:R-:W-:-:S03]  /*0820*/  LOP3.LUT R19, R19, 0xfffffffc, RZ, 0xc0, !PT ;  /* 0xfffffffc13137812 */ /* 0x000fc600078ec0ff */
[----:B------:R-:W-:Y:S02]  /*0830*/  IMAD.IADD R27, R27, 0x1, R12 ;  /* 0x000000011b1b7824 */ /* 0x000fe400078e020c */
[----:B------:R-:W-:Y:S02]  /*0840*/  IMAD R11, R231, c[0x0][0x190], RZ ;  /* 0x00006400e70b7a24 */ /* 0x000fe400078e02ff */
[----:B------:R-:W-:Y:S02]  /*0850*/  IMAD.U32 R222, R222, 0x20, R17 ;  /* 0x00000020dede7824 */ /* 0x000fe400078e0011 */
[C---:B------:R-:W-:Y:S02]  /*0860*/  IMAD R17, R23.reuse, c[0x0][0x19c], R22 ;  /* 0x0000670017117a24 */ /* 0x040fe400078e0216 */
[----:B------:R-:W-:Y:S01]  /*0870*/  IMAD.WIDE.U32 R24, R23, c[0x0][0x198], R228 ;  /* 0x0000660017187a25 */ /* 0x000fe200078e00e4 */
[----:B------:R-:W-:-:S03]  /*0880*/  @P3 IADD3 R16, R16, 0x1, RZ ;  /* 0x0000000110103810 */ /* 0x000fc60007ffe0ff */
[----:B------:R-:W-:-:S04]  /*0890*/  IMAD.WIDE.U32 R22, R23, c[0x0][0x1a0], R228 ;  /* 0x0000680017167a25 */ /* 0x000fc800078e00e4 */
[C---:B------:R-:W-:Y:S02]  /*08a0*/  IMAD R11, R230.reuse, c[0x0][0x194], R11 ;  /* 0x00006500e60b7a24 */ /* 0x040fe400078e020b */
[----:B------:R-:W-:-:S04]  /*08b0*/  IMAD.WIDE.U32 R26, R230, c[0x0][0x190], R26 ;  /* 0x00006400e61a7a25 */ /* 0x000fc800078e001a */
[----:B------:R-:W-:Y:S01]  /*08c0*/  IMAD.IADD R23, R23, 0x1, R3 ;  /* 0x0000000117177824 */ /* 0x000fe200078e0203 */
[----:B------:R-:W-:Y:S01]  /*08d0*/  IADD3 R3, R20, -R19, RZ ;  /* 0x8000001314037210 */ /* 0x000fe20007ffe0ff */
[----:B------:R-:W-:Y:S02]  /*08e0*/  IMAD.IADD R11, R27, 0x1, R11 ;  /* 0x000000011b0b7824 */ /* 0x000fe400078e020b */
[----:B------:R-:W-:Y:S01]  /*08f0*/  @!P0 IMAD.MOV R16, RZ, RZ, -R16 ;  /* 0x000000ffff108224 */ /* 0x000fe200078e0a10 */
[C---:B------:R-:W-:Y:S01]  /*0900*/  LEA R20, P0, R26.reuse, c[0x0][0x160], 0x1 ;  /* 0x000058001a147a11 */ /* 0x040fe200078008ff */
[----:B------:R-:W-:Y:S01]  /*0910*/  IMAD.MOV.U32 R18, RZ, RZ, c[0x0][0x190] ;  /* 0x00006400ff127624 */ /* 0x000fe200078e00ff */
[----:B------:R-:W-:Y:S01]  /*0920*/  @!P2 LOP3.LUT R16, RZ, c[0x0][0x1c8], RZ, 0x33, !PT ;  /* 0x00007200ff10aa12 */ /* 0x000fe200078e33ff */
[----:B------:R-:W-:Y:S01]  /*0930*/  IMAD.IADD R25, R25, 0x1, R17 ;  /* 0x0000000119197824 */ /* 0x000fe200078e0211 */
[----:B------:R-:W-:Y:S01]  /*0940*/  LEA.HI.X R21, R26, c[0x0][0x164], R11, 0x1, P0 ;  /* 0x000059001a157a11 */ /* 0x000fe200000f0c0b */
[C---:B------:R-:W-:Y:S01]  /*0950*/  IMAD R12, R13.reuse, c[0x0][0x180], RZ ;  /* 0x000060000d0c7a24 */ /* 0x040fe200078e02ff */
[----:B------:R-:W-:Y:S01]  /*0960*/  SHF.L.U64.HI R9, R18, R9, c[0x0][0x194] ;  /* 0x0000650012097619 */ /* 0x000fe20000010209 */
[----:B------:R-:W-:Y:S01]  /*0970*/  IMAD R14, R13, c[0x0][0x188], RZ ;  /* 0x000062000d0e7a24 */ /* 0x000fe200078e02ff */
[----:B------:R-:W-:Y:S01]  /*0980*/  SHF.R.S32.HI R11, RZ, 0x1f, R16 ;  /* 0x0000001fff0b7819 */ /* 0x000fe20000011410 */
[----:B------:R-:W-:Y:S01]  /*0990*/  IMAD R12, R15, c[0x0][0x184], R12 ;  /* 0x000061000f0c7a24 */ /* 0x000fe200078e020c */
[----:B------:R-:W-:Y:S01]  /*09a0*/  LOP3.LUT P1, RZ, R3, 0x2, RZ, 0xc0, !PT ;  /* 0x0000000203ff7812 */ /* 0x000fe2000782c0ff */
[----:B------:R-:W-:-:S04]  /*09b0*/  IMAD.WIDE.U32 R24, R15, c[0x0][0x180], R24 ;  /* 0x000060000f187a25 */ /* 0x000fc800078e0018 */
[----:B------:R-:W-:Y:S02]  /*09c0*/  IMAD.SHL.U32 R18, R18, 0x40, RZ ;  /* 0x0000004012127824 */ /* 0x000fe400078e00ff */
[----:B------:R-:W-:Y:S02]  /*09d0*/  IMAD R14, R15, c[0x0][0x18c], R14 ;  /* 0x000063000f0e7a24 */ /* 0x000fe400078e020e */
[----:B------:R-:W-:Y:S02]  /*09e0*/  IMAD.IADD R13, R25, 0x1, R12 ;  /* 0x00000001190d7824 */ /* 0x000fe400078e020c */
[----:B------:R-:W-:-:S04]  /*09f0*/  IMAD.WIDE.U32 R22, R15, c[0x0][0x188], R22 ;  /* 0x000062000f167a25 */ /* 0x000fc800078e0016 */
[----:B------:R-:W-:Y:S01]  /*0a00*/  IMAD.MOV.U32 R12, RZ, RZ, R24 ;  /* 0x000000ffff0c7224 */ /* 0x000fe200078e0018 */
[----:B------:R-:W-:Y:S01]  /*0a10*/  IADD3 R24, P0, R18, R20, RZ ;  /* 0x0000001412187210 */ /* 0x000fe20007f1e0ff */
[----:B------:R-:W-:Y:S02]  /*0a20*/  IMAD R15, R11, c[0x0][0x1b0], RZ ;  /* 0x00006c000b0f7a24 */ /* 0x000fe400078e02ff */
[----:B------:R-:W-:-:S04]  /*0a30*/  IMAD.WIDE.U32 R224, R16, c[0x0][0x1b0], R12 ;  /* 0x00006c0010e07a25 */ /* 0x000fc800078e000c */
[----:B------:R-:W-:Y:S02]  /*0a40*/  IMAD R15, R16, c[0x0][0x1b4], R15 ;  /* 0x00006d00100f7a24 */ /* 0x000fe400078e020f */
[----:B------:R-:W-:Y:S01]  /*0a50*/  IMAD.X R25, R9, 0x1, R21, P0 ;  /* 0x0000000109197824 */ /* 0x000fe200000e0615 */
[C---:B------:R-:W-:Y:S01]  /*0a60*/  IADD3 R12, P0, R18.reuse, R24, RZ ;  /* 0x00000018120c7210 */ /* 0x040fe20007f1e0ff */
[----:B------:R-:W-:Y:S01]  /*0a70*/  IMAD.MOV.U32 R226, RZ, RZ, R224 ;  /* 0x000000ffffe27224 */ /* 0x000fe200078e00e0 */
[----:B------:R-:W-:Y:S01]  /*0a80*/  IADD3 R227, R225, R15, RZ ;  /* 0x0000000fe1e37210 */ /* 0x000fe20007ffe0ff */
[----:B------:R-:W-:Y:S02]  /*0a90*/  IMAD.IADD R23, R23, 0x1, R14 ;  /* 0x0000000117177824 */ /* 0x000fe400078e020e */
[----:B------:R-:W-:Y:S01]  /*0aa0*/  IMAD.X R13, R9, 0x1, R25, P0 ;  /* 0x00000001090d7824 */ /* 0x000fe200000e0619 */
[----:B------:R-:W-:Y:S01]  /*0ab0*/  IADD3 R18, P0, R18, R12, RZ ;  /* 0x0000000c12127210 */ /* 0x000fe20007f1e0ff */
[----:B------:R-:W-:-:S02]  /*0ac0*/  IMAD.SHL.U32 R222, R222, 0x2, RZ ;  /* 0x00000002dede7824 */ /* 0x000fc400078e00ff */
[----:B------:R-:W-:Y:S02]  /*0ad0*/  IMAD R249, R11, c[0x0][0x1b8], RZ ;  /* 0x00006e000bf97a24 */ /* 0x000fe400078e02ff */
[----:B------:R-:W-:Y:S01]  /*0ae0*/  IMAD.WIDE.U32 R14, R251, R219, R226 ;  /* 0x000000dbfb0e7225 */ /* 0x000fe200078e00e2 */
[----:B------:R1:W-:Y:S03]  /*0af0*/  LDGSTS.E.BYPASS.LTC128B.128 [R222], [R20.64] ;  /* 0x0000000014de7fae */ /* 0x0003e6000b901d46 */
[C---:B------:R-:W-:Y:S01]  /*0b00*/  IMAD.WIDE.U32 R170, R16.reuse, c[0x0][0x1b8], R22 ;  /* 0x00006e0010aa7a25 */ /* 0x040fe200078e0016 */
[----:B------:R1:W-:Y:S03]  /*0b10*/  LDGSTS.E.BYPASS.LTC128B.128 [R222+0x2000], [R20.64+0x40] ;  /* 0x0200004014de7fae */ /* 0x0003e6000b901d46 */
[----:B------:R-:W-:Y:S01]  /*0b20*/  IMAD R249, R16, c[0x0][0x1bc], R249 ;  /* 0x00006f0010f97a24 */ /* 0x000fe200078e02f9 */
[----:B------:R1:W-:Y:S01]  /*0b30*/  LDGSTS.E.BYPASS.LTC128B.128 [R222+0x4000], [R20.64+0x80] ;  /* 0x0400008014de7fae */ /* 0x0003e2000b901d46 */
[----:B------:R-:W-:Y:S01]  /*0b40*/  IMAD.X R19, R9, 0x1, R13, P0 ;  /* 0x0000000109137824 */ /* 0x000fe200000e060d */
[----:B------:R-:W-:Y:S01]  /*0b50*/  LEA R16, P0, R14, c[0x0][0x168], 0x1 ;  /* 0x00005a000e107a11 */ /* 0x000fe200078008ff */
[----:B------:R-:W-:Y:S01]  /*0b60*/  IMAD.IADD R7, R15, 0x1, R7 ;  /* 0x000000010f077824 */ /* 0x000fe200078e0207 */
[----:B------:R2:W-:Y:S01]  /*0b70*/  LDGSTS.E.BYPASS.LTC128B.128 [R222+0x800], [R24.64] ;  /* 0x0080000018de7fae */ /* 0x0005e2000b901d46 */
[----:B------:R-:W-:Y:S01]  /*0b80*/  IMAD.SHL.U32 R9, R8, 0x40, RZ ;  /* 0x0000004008097824 */ /* 0x000fe200078e00ff */
[----:B------:R-:W-:Y:S01]  /*0b90*/  IADD3 R249, R171, R249, RZ ;  /* 0x000000f9abf97210 */ /* 0x000fe20007ffe0ff */
[----:B------:R-:W-:Y:S01]  /*0ba0*/  IMAD.SHL.U32 R37, R3, 0x40, RZ ;  /* 0x0000004003257824 */ /* 0x000fe200078e00ff */
[----:B------:R2:W-:Y:S01]  /*0bb0*/  LDGSTS.E.BYPASS.LTC128B.128 [R222+0x2800], [R24.64+0x40] ;  /* 0x0280004018de7fae */ /* 0x0005e2000b901d46 */
[----:B------:R-:W-:Y:S01]  /*0bc0*/  LEA.HI.X R17, R14, c[0x0][0x16c], R7, 0x1, P0 ;  /* 0x00005b000e117a11 */ /* 0x000fe200000f0c07 */
[----:B------:R-:W-:Y:S01]  /*0bd0*/  IMAD.SHL.U32 R6, R6, 0x20, RZ ;  /* 0x0000002006067824 */ /* 0x000fe200078e00ff */
[----:B------:R-:W-:Y:S01]  /*0be0*/  IADD3 R14, P0, R219, R16, RZ ;  /* 0x00000010db0e7210 */ /* 0x000fe20007f1e0ff */
[----:B------:R2:W-:Y:S01]  /*0bf0*/  LDGSTS.E.BYPASS.LTC128B.128 [R222+0x4800], [R24.64+0x80] ;  /* 0x0480008018de7fae */ /* 0x0005e2000b901d46 */
[----:B------:R-:W-:Y:S01]  /*0c00*/  IMAD.MOV.U32 R248, RZ, RZ, R170 ;  /* 0x000000fffff87224 */ /* 0x000fe200078e00aa */
[----:B------:R-:W-:Y:S01]  /*0c10*/  LOP3.LUT R9, R9, 0xc0, RZ, 0xc0, !PT ;  /* 0x000000c009097812 */ /* 0x000fe200078ec0ff */
[----:B------:R-:W-:Y:S01]  /*0c20*/  IMAD R5, R10, 0x8, R5 ;  /* 0x000000080a057824 */ /* 0x000fe200078e0205 */
[----:B------:R3:W-:Y:S01]  /*0c30*/  LDGSTS.E.BYPASS.LTC128B.128 [R222+0x1000], [R12.64] ;  /* 0x010000000cde7fae */ /* 0x0007e2000b901d46 */
[----:B------:R-:W-:Y:S01]  /*0c40*/  IMAD.X R15, R218, 0x1, R17, P0 ;  /* 0x00000001da0f7824 */ /* 0x000fe200000e0611 */
[----:B------:R-:W-:Y:S01]  /*0c50*/  LOP3.LUT R37, R37, 0xc0, RZ, 0xc0, !PT ;  /* 0x000000c025257812 */ /* 0x000fe200078ec0ff */
[----:B------:R-:W-:Y:S01]  /*0c60*/  IMAD.SHL.U32 R10, R10, 0x8, RZ ;  /* 0x000000080a0a7824 */ /* 0x000fe200078e00ff */
[----:B------:R3:W-:Y:S01]  /*0c70*/  LDGSTS.E.BYPASS.LTC128B.128 [R222+0x3000], [R12.64+0x40] ;  /* 0x030000400cde7fae */ /* 0x0007e2000b901d46 */
[----:B------:R-:W-:Y:S01]  /*0c80*/  LOP3.LUT R124, R6, 0xffffff00, RZ, 0xc0, !PT ;  /* 0xffffff00067c7812 */ /* 0x000fe200078ec0ff */
[----:B------:R-:W-:Y:S01]  /*0c90*/  IMAD R128, R127, 0x10, R128 ;  /* 0x000000107f807824 */ /* 0x000fe200078e0280 */
[----:B------:R-:W-:Y:S01]  /*0ca0*/  LOP3.LUT R7, R9, 0x8, R4, 0xf8, !PT ;  /* 0x0000000809077812 */ /* 0x000fe200078ef804 */
[----:B------:R3:W-:Y:S01]  /*0cb0*/  LDGSTS.E.BYPASS.LTC128B.128 [R222+0x5000], [R12.64+0x80] ;  /* 0x050000800cde7fae */ /* 0x0007e2000b901d46 */
[----:B------:R-:W-:Y:S01]  /*0cc0*/  LOP3.LUT R10, R37, 0x8, R10, 0xf8, !PT ;  /* 0x00000008250a7812 */ /* 0x000fe200078ef80a */
[----:B------:R-:W-:Y:S01]  /*0cd0*/  IMAD R6, R127, 0x200, R124 ;  /* 0x000002007f067824 */ /* 0x000fe200078e027c */
[----:B------:R-:W-:Y:S01]  /*0ce0*/  SHF.R.U32.HI R4, RZ, 0x3, R9 ;  /* 0x00000003ff047819 */ /* 0x000fe20000011609 */
[----:B------:R4:W-:Y:S01]  /*0cf0*/  LDGSTS.E.BYPASS.LTC128B.128 [R222+0x1800], [R18.64] ;  /* 0x0180000012de7fae */ /* 0x0009e2000b901d46 */
[----:B------:R-:W-:Y:S01]  /*0d00*/  SHF.R.U32.HI R37, RZ, 0x3, R37 ;  /* 0x00000003ff257819 */ /* 0x000fe20000011625 */
[----:B------:R-:W-:Y:S01]  /*0d10*/  IMAD R6, R125, 0x20, R6 ;  /* 0x000000207d067824 */ /* 0x000fe200078e0206 */
[----:B------:R-:W-:Y:S01]  /*0d20*/  LOP3.LUT R4, R7, R4, RZ, 0x3c, !PT ;  /* 0x0000000407047212 */ /* 0x000fe200078e3cff */
[----:B------:R4:W-:Y:S01]  /*0d30*/  LDGSTS.E.BYPASS.LTC128B.128 [R222+0x3800], [R18.64+0x40] ;  /* 0x0380004012de7fae */ /* 0x0009e2000b901d46 */
[----:B------:R-:W-:Y:S01]  /*0d40*/  LOP3.LUT R37, R10, R37, RZ, 0x3c, !PT ;  /* 0x000000250a257212 */ /* 0x000fe200078e3cff */
[----:B------:R-:W-:-:S02]  /*0d50*/  IMAD R124, R125, 0x20, R124 ;  /* 0x000000207d7c7824 */ /* 0x000fc400078e027c */
[----:B------:R4:W-:Y:S02]  /*0d60*/  LDGSTS.E.BYPASS.LTC128B.128 [R222+0x5800], [R18.64+0x80] ;  /* 0x0580008012de7fae */ /* 0x0009e4000b901d46 */
[----:B------:R-:W-:Y:S02]  /*0d70*/  IMAD.IADD R217, R37, 0x1, R6 ;  /* 0x0000000125d97824 */ /* 0x000fe400078e0206 */
[----:B------:R4:W-:Y:S02]  /*0d80*/  LDGSTS.E.BYPASS.LTC128B.128 [R222+0x6000], [R16.64] ;  /* 0x0600000010de7fae */ /* 0x0009e4000b901d46 */
[----:B------:R-:W-:Y:S02]  /*0d90*/  IMAD.SHL.U32 R217, R217, 0x2, RZ ;  /* 0x00000002d9d97824 */ /* 0x000fe400078e00ff */
[----:B------:R4:W-:Y:S04]  /*0da0*/  LDGSTS.E.BYPASS.LTC128B.128 [R222+0x7000], [R16.64+0x40] ;  /* 0x0700004010de7fae */ /* 0x0009e8000b901d46 */
[----:B------:R4:W-:Y:S01]  /*0db0*/  LDGSTS.E.BYPASS.LTC128B.128 [R222+0x8000], [R16.64+0x80] ;  /* 0x0800008010de7fae */ /* 0x0009e2000b901d46 */
[----:B---3--:R-:W-:-:S03]  /*0dc0*/  IMAD.WIDE.U32 R12, R251, R221, R248 ;  /* 0x000000ddfb0c7225 */ /* 0x008fc600078e00f8 */
[----:B------:R3:W-:Y:S01]  /*0dd0*/  LDGSTS.E.BYPASS.LTC128B.128 [R222+0x6800], [R14.64] ;  /* 0x068000000ede7fae */ /* 0x0007e2000b901d46 */
[----:B------:R-:W-:-:S03]  /*0de0*/  IMAD.IADD R0, R13, 0x1, R0 ;  /* 0x000000010d007824 */ /* 0x000fc600078e0200 */
[----:B------:R3:W-:Y:S04]  /*0df0*/  LDGSTS.E.BYPASS.LTC128B.128 [R222+0x7800], [R14.64+0x40] ;  /* 0x078000400ede7fae */ /* 0x0007e8000b901d46 */
[----:B------:R3:W-:Y:S04]  /*0e00*/  LDGSTS.E.BYPASS.LTC128B.128 [R222+0x8800], [R14.64+0x80] ;  /* 0x088000800ede7fae */ /* 0x0007e8000b901d46 */
[----:B------:R-:W0:Y:S01]  /*0e10*/  LDGDEPBAR ;  /* 0x00000000000079af */ /* 0x000e220000000000 */
[----:B---3--:R-:W-:Y:S01]  /*0e20*/  LEA R14, P0, R12, c[0x0][0x170], 0x1 ;  /* 0x00005c000c0e7a11 */ /* 0x008fe200078008ff */
[----:B------:R-:W-:-:S04]  /*0e30*/  DEPBAR.LE SB0, 0x0 ;  /* 0x000080000000791a */ /* 0x000fc80000000000 */
[----:B------:R-:W-:Y:S01]  /*0e40*/  LEA.HI.X R15, R12, c[0x0][0x174], R0, 0x1, P0 ;  /* 0x00005d000c0f7a11 */ /* 0x000fe200000f0c00 */
[----:B------:R-:W-:Y:S01]  /*0e50*/  BAR.SYNC.DEFER_BLOCKING 0x0 ;  /* 0x0000000000007b1d */ /* 0x000fe20000010000 */
[----:B------:R-:W-:Y:S01]  /*0e60*/  IADD3 R10, P0, R221, R14, RZ ;  /* 0x0000000edd0a7210 */ /* 0x000fe20007f1e0ff */
[----:B------:R-:W-:-:S04]  /*0e70*/  IMAD.U32 R0, R5, 0x20, R4 ;  /* 0x0000002005007824 */ /* 0x000fc800078e0004 */
[----:B------:R-:W-:Y:S01]  /*0e80*/  IMAD.X R11, R220, 0x1, R15, P0 ;  /* 0x00000001dc0b7824 */ /* 0x000fe200000e060f */
[----:B------:R-:W-:Y:S01]  /*0e90*/  LOP3.LUT P0, RZ, R8, 0x2, RZ, 0xc0, !PT ;  /* 0x0000000208ff7812 */ /* 0x000fe2000780c0ff */
[C---:B------:R-:W-:Y:S01]  /*0ea0*/  IMAD.SHL.U32 R129, R0.reuse, 0x2, RZ ;  /* 0x0000000200817824 */ /* 0x040fe200078e00ff */
[----:B------:R-:W-:Y:S02]  /*0eb0*/  MOV R8, 0x20 ;  /* 0x0000002000087802 */ /* 0x000fe40000000f00 */
[----:B------:R-:W-:Y:S02]  /*0ec0*/  LEA R216, R0, 0x6000, 0x1 ;  /* 0x0000600000d87811 */ /* 0x000fe400078e08ff */
[C---:B------:R-:W-:Y:S02]  /*0ed0*/  SEL R3, R8.reuse, 0xffffffe0, !P0 ;  /* 0xffffffe008037807 */ /* 0x040fe40004000000 */
[----:B------:R-:W-:Y:S02]  /*0ee0*/  SEL R0, R8, 0xffffffe0, !P1 ;  /* 0xffffffe008007807 */ /* 0x000fe40004800000 */
[----:B------:R-:W-:Y:S01]  /*0ef0*/  ISETP.NE.AND P0, PT, R164, 0x1, PT ;  /* 0x00000001a400780c */ /* 0x000fe20003f05270 */
[----:B------:R-:W-:Y:S01]  /*0f00*/  IMAD.IADD R214, R216, 0x1, R3 ;  /* 0x00000001d8d67824 */ /* 0x000fe200078e0203 */
[----:B------:R-:W-:Y:S01]  /*0f10*/  LOP3.LUT R3, R126, 0xffffffe0, RZ, 0xc0, !PT ;  /* 0xffffffe07e037812 */ /* 0x000fe200078ec0ff */
[----:B------:R-:W-:Y:S01]  /*0f20*/  IMAD.IADD R215, R217, 0x1, R0 ;  /* 0x00000001d9d77824 */ /* 0x000fe200078e0200 */
[----:B------:R-:W-:Y:S01]  /*0f30*/  @!PT LDS RZ, [RZ] ;  /* 0x00000000fffff984 */ /* 0x000fe20000000800 */
[----:B------:R-:W-:Y:S01]  /*0f40*/  @!PT LDS RZ, [RZ] ;  /* 0x00000000fffff984 */ /* 0x000fe20000000800 */
[----:B------:R-:W-:Y:S01]  /*0f50*/  @!PT LDS RZ, [RZ] ;  /* 0x00000000fffff984 */ /* 0x000fe20000000800 */
[----:B------:R3:W-:Y:S03]  /*0f60*/  LDGSTS.E.BYPASS.LTC128B.128 [R222+0x9000], [R14.64] ;  /* 0x090000000ede7fae */ /* 0x0007e6000b901d46 */
[----:B------:R-:W-:-:S02]  /*0f70*/  IMAD.IADD R3, R2, 0x1, -R3 ;  /* 0x0000000102037824 */ /* 0x000fc400078e0a03 */
[----:B------:R-:W-:Y:S01]  /*0f80*/  IMAD.IADD R2, R37, 0x1, R124 ;  /* 0x0000000125027824 */ /* 0x000fe200078e027c */
[----:B------:R3:W-:Y:S04]  /*0f90*/  LDGSTS.E.BYPASS.LTC128B.128 [R222+0xa000], [R14.64+0x40] ;  /* 0x0a0000400ede7fae */ /* 0x0007e8000b901d46 */
[----:B------:R3:W-:Y:S04]  /*0fa0*/  LDGSTS.E.BYPASS.LTC128B.128 [R222+0xb000], [R14.64+0x80] ;  /* 0x0b0000800ede7fae */ /* 0x0007e8000b901d46 */
[----:B------:R5:W-:Y:S04]  /*0fb0*/  LDGSTS.E.BYPASS.LTC128B.128 [R222+0x9800], [R10.64] ;  /* 0x098000000ade7fae */ /* 0x000be8000b901d46 */
[----:B------:R5:W-:Y:S04]  /*0fc0*/  LDGSTS.E.BYPASS.LTC128B.128 [R222+0xa800], [R10.64+0x40] ;  /* 0x0a8000400ade7fae */ /* 0x000be8000b901d46 */
[----:B------:R5:W-:Y:S04]  /*0fd0*/  LDGSTS.E.BYPASS.LTC128B.128 [R222+0xb800], [R10.64+0x80] ;  /* 0x0b8000800ade7fae */ /* 0x000be8000b901d46 */
[----:B------:R-:W-:Y:S04]  /*0fe0*/  LDSM.16.M88.4 R60, [R217] ;  /* 0x00000000d93c783b */ /* 0x000fe80000000200 */
[----:B------:R-:W1:Y:S04]  /*0ff0*/  LDSM.16.M88.4 R88, [R129+0x6000] ;  /* 0x006000008158783b */ /* 0x000e680000000200 */
[----:B------:R-:W2:Y:S04]  /*1000*/  LDSM.16.M88.4 R64, [R217+0x1000] ;  /* 0x00100000d940783b */ /* 0x000ea80000000200 */
[----:B------:R-:W2:Y:S04]  /*1010*/  LDSM.16.M88.4 R80, [R129+0x6400] ;  /* 0x006400008150783b */ /* 0x000ea80000000200 */
[----:B------:R-:W3:Y:S04]  /*1020*/  LDSM.16.M88.4 R72, [R129+0x6800] ;  /* 0x006800008148783b */ /* 0x000ee80000000200 */
[----:B------:R-:W3:Y:S04]  /*1030*/  LDSM.16.M88.4 R4, [R129+0x6c00] ;  /* 0x006c00008104783b */ /* 0x000ee80000000200 */
[----:B------:R-:W-:Y:S04]  /*1040*/  LDSM.16.M88.4 R56, [R214] ;  /* 0x00000000d638783b */ /* 0x000fe80000000200 */
[----:B------:R-:W3:Y:S04]  /*1050*/  LDSM.16.M88.4 R112, [R215+0x1000] ;  /* 0x00100000d770783b */ /* 0x000ee80000000200 */
[----:B------:R-:W4:Y:S04]  /*1060*/  LDSM.16.M88.4 R52, [R214+0x400] ;  /* 0x00040000d634783b */ /* 0x000f280000000200 */
[----:B------:R-:W4:Y:S04]  /*1070*/  LDSM.16.M88.4 R48, [R214+0x800] ;  /* 0x00080000d630783b */ /* 0x000f280000000200 */
[----:B------:R-:W4:Y:S04]  /*1080*/  LDSM.16.M88.4 R44, [R214+0xc00] ;  /* 0x000c0000d62c783b */ /* 0x000f280000000200 */
[----:B-----5:R-:W5:Y:S01]  /*1090*/  LDSM.16.M88.4 R8, [R215] ;  /* 0x00000000d708783b */ /* 0x020f620000000200 */
[-C--:B-1----:R-:W-:Y:S03]  /*10a0*/  HMMA.16816.F32 R92, R60, R88.reuse, RZ ;  /* 0x000000583c5c723c */ /* 0x082fe600000018ff */
[----:B------:R-:W-:Y:S04]  /*10b0*/  LDSM.16.M88.4 R108, [R129+0x7000] ;  /* 0x00700000816c783b */ /* 0x000fe80000000200 */
[----:B------:R-:W-:Y:S01]  /*10c0*/  LDSM.16.M88.4 R104, [R129+0x7400] ;  /* 0x007400008168783b */ /* 0x000fe20000000200 */
[C---:B--2---:R-:W-:Y:S03]  /*10d0*/  HMMA.16816.F32 R40, R64.reuse, R88, RZ ;  /* 0x000000584028723c */ /* 0x044fe600000018ff */
[----:B------:R-:W-:Y:S04]  /*10e0*/  LDSM.16.M88.4 R100, [R129+0x7800] ;  /* 0x007800008164783b */ /* 0x000fe80000000200 */
[----:B------:R-:W-:Y:S01]  /*10f0*/  LDSM.16.M88.4 R96, [R129+0x7c00] ;  /* 0x007c00008160783b */ /* 0x000fe20000000200 */
[C---:B------:R-:W-:Y:S03]  /*1100*/  HMMA.16816.F32 R28, R64.reuse, R80, RZ ;  /* 0x00000050401c723c */ /* 0x040fe600000018ff */
[----:B------:R-:W-:Y:S04]  /*1110*/  LDSM.16.M88.4 R120, [R214+0x1c00] ;  /* 0x001c0000d678783b */ /* 0x000fe80000000200 */
[----:B------:R-:W-:Y:S01]  /*1120*/  LDSM.16.M88.4 R116, [R217+0x4000] ;  /* 0x00400000d974783b */ /* 0x000fe20000000200 */
[C---:B---3--:R-:W-:Y:S03]  /*1130*/  HMMA.16816.F32 R20, R64.reuse, R72, RZ ;  /* 0x000000484014723c */ /* 0x048fe600000018ff */
[----:B------:R-:W0:Y:S05]  /*1140*/  LDGDEPBAR ;  /* 0x00000000000079af */ /* 0x000e2a0000000000 */
[C---:B------:R-:W-:Y:S08]  /*1150*/  HMMA.16816.F32 R12, R64.reuse, R4, RZ ;  /* 0x00000004400c723c */ /* 0x040ff000000018ff */
[C---:B------:R-:W-:Y:S08]  /*1160*/  HMMA.16816.F32 R32, R64.reuse, R90, RZ ;  /* 0x0000005a4020723c */ /* 0x040ff000000018ff */
[C---:B------:R-:W-:Y:S08]  /*1170*/  HMMA.16816.F32 R24, R64.reuse, R82, RZ ;  /* 0x000000524018723c */ /* 0x040ff000000018ff */
[----:B----4-:R-:W-:Y:S08]  /*1180*/  HMMA.16816.F32 R16, R64, R74, RZ ;  /* 0x0000004a4010723c */ /* 0x010ff000000018ff */
[----:B------:R-:W-:Y:S08]  /*1190*/  HMMA.16816.F32 R88, R60, R90, RZ ;  /* 0x0000005a3c58723c */ /* 0x000ff000000018ff */
[----:B------:R-:W-:Y:S08]  /*11a0*/  HMMA.16816.F32 R64, R64, R6, RZ ;  /* 0x000000064040723c */ /* 0x000ff000000018ff */
[C---:B------:R-:W-:Y:S08]  /*11b0*/  HMMA.16816.F32 R84, R60.reuse, R80, RZ ;  /* 0x000000503c54723c */ /* 0x040ff000000018ff */
[C---:B------:R-:W-:Y:S08]  /*11c0*/  HMMA.16816.F32 R76, R60.reuse, R72, RZ ;  /* 0x000000483c4c723c */ /* 0x040ff000000018ff */
[C---:B------:R-:W-:Y:S08]  /*11d0*/  HMMA.16816.F32 R80, R60.reuse, R82, RZ ;  /* 0x000000523c50723c */ /* 0x040ff000000018ff */
[C---:B------:R-:W-:Y:S08]  /*11e0*/  HMMA.16816.F32 R72, R60.reuse, R74, RZ ;  /* 0x0000004a3c48723c */ /* 0x040ff000000018ff */
[C---:B------:R-:W-:Y:S08]  /*11f0*/  HMMA.16816.F32 R68, R60.reuse, R4, RZ ;  /* 0x000000043c44723c */ /* 0x040ff000000018ff */
[----:B------:R-:W-:Y:S01]  /*1200*/  HMMA.16816.F32 R60, R60, R6, RZ ;  /* 0x000000063c3c723c */ /* 0x000fe200000018ff */
[----:B------:R-:W1:Y:S07]  /*1210*/  LDSM.16.M88.4 R4, [R217+0x3000] ;  /* 0x00300000d904783b */ /* 0x000e6e0000000200 */
[C---:B------:R-:W-:Y:S08]  /*1220*/  HMMA.16816.F32 R40, R112.reuse, R56, R40 ;  /* 0x000000387028723c */ /* 0x040ff00000001828 */
[C---:B------:R-:W-:Y:S08]  /*1230*/  HMMA.16816.F32 R28, R112.reuse, R52, R28 ;  /* 0x00000034701c723c */ /* 0x040ff0000000181c */
[C---:B------:R-:W-:Y:S08]  /*1240*/  HMMA.16816.F32 R20, R112.reuse, R48, R20 ;  /* 0x000000307014723c */ /* 0x040ff00000001814 */
[C---:B------:R-:W-:Y:S08]  /*1250*/  HMMA.16816.F32 R12, R112.reuse, R44, R12 ;  /* 0x0000002c700c723c */ /* 0x040ff0000000180c */
[C---:B------:R-:W-:Y:S08]  /*1260*/  HMMA.16816.F32 R32, R112.reuse, R58, R32 ;  /* 0x0000003a7020723c */ /* 0x040ff00000001820 */
[C---:B------:R-:W-:Y:S08]  /*1270*/  HMMA.16816.F32 R24, R112.reuse, R54, R24 ;  /* 0x000000367018723c */ /* 0x040ff00000001818 */
[C---:B------:R-:W-:Y:S08]  /*1280*/  HMMA.16816.F32 R16, R112.reuse, R50, R16 ;  /* 0x000000327010723c */ /* 0x040ff00000001810 */
[----:B------:R-:W-:Y:S01]  /*1290*/  HMMA.16816.F32 R64, R112, R46, R64 ;  /* 0x0000002e7040723c */ /* 0x000fe20000001840 */
[----:B------:R-:W-:Y:S07]  /*12a0*/  LDSM.16.M88.4 R112, [R217+0x5000] ;  /* 0x00500000d970783b */ /* 0x000fee0000000200 */
[C---:B-----5:R-:W-:Y:S08]  /*12b0*/  HMMA.16816.F32 R92, R8.reuse, R56, R92 ;  /* 0x00000038085c723c */ /* 0x060ff0000000185c */
[C---:B------:R-:W-:Y:S01]  /*12c0*/  HMMA.16816.F32 R88, R8.reuse, R58, R88 ;  /* 0x0000003a0858723c */ /* 0x040fe20000001858 */
[----:B------:R-:W2:Y:S07]  /*12d0*/  LDSM.16.M88.4 R56, [R217+0x2000] ;  /* 0x00200000d938783b */ /* 0x000eae0000000200 */
[C---:B------:R-:W-:Y:S08]  /*12e0*/  HMMA.16816.F32 R76, R8.reuse, R48, R76 ;  /* 0x00000030084c723c */ /* 0x040ff0000000184c */
[C---:B------:R-:W-:Y:S08]  /*12f0*/  HMMA.16816.F32 R84, R8.reuse, R52, R84 ;  /* 0x000000340854723c */ /* 0x040ff00000001854 */
[C---:B------:R-:W-:Y:S08]  /*1300*/  HMMA.16816.F32 R68, R8.reuse, R44, R68 ;  /* 0x0000002c0844723c */ /* 0x040ff00000001844 */
[C---:B------:R-:W-:Y:S01]  /*1310*/  HMMA.16816.F32 R80, R8.reuse, R54, R80 ;  /* 0x000000360850723c */ /* 0x040fe20000001850 */
[----:B------:R-:W-:Y:S07]  /*1320*/  LDSM.16.M88.4 R52, [R215+0x3000] ;  /* 0x00300000d734783b */ /* 0x000fee0000000200 */
[C---:B------:R-:W-:Y:S01]  /*1330*/  HMMA.16816.F32 R72, R8.reuse, R50, R72 ;  /* 0x000000320848723c */ /* 0x040fe20000001848 */
[----:B------:R-:W-:Y:S07]  /*1340*/  LDSM.16.M88.4 R48, [R214+0x1000] ;  /* 0x00100000d630783b */ /* 0x000fee0000000200 */
[----:B------:R-:W-:Y:S01]  /*1350*/  HMMA.16816.F32 R60, R8, R46, R60 ;  /* 0x0000002e083c723c */ /* 0x000fe2000000183c */
[----:B------:R-:W3:Y:S04]  /*1360*/  LDSM.16.M88.4 R8, [R214+0x1800] ;  /* 0x00180000d608783b */ /* 0x000ee80000000200 */
[----:B------:R-:W-:Y:S03]  /*1370*/  LDSM.16.M88.4 R44, [R214+0x1400] ;  /* 0x00140000d62c783b */ /* 0x000fe60000000200 */
[C---:B-1----:R-:W-:Y:S08]  /*1380*/  HMMA.16816.F32 R40, R4.reuse, R108, R40 ;  /* 0x0000006c0428723c */ /* 0x042ff00000001828 */
[C---:B------:R-:W-:Y:S08]  /*1390*/  HMMA.16816.F32 R28, R4.reuse, R104, R28 ;  /* 0x00000068041c723c */ /* 0x040ff0000000181c */
[C---:B------:R-:W-:Y:S08]  /*13a0*/  HMMA.16816.F32 R20, R4.reuse, R100, R20 ;  /* 0x000000640414723c */ /* 0x040ff00000001814 */
[C---:B------:R-:W-:Y:S08]  /*13b0*/  HMMA.16816.F32 R12, R4.reuse, R96, R12 ;  /* 0x00000060040c723c */ /* 0x040ff0000000180c */
[C---:B------:R-:W-:Y:S08]  /*13c0*/  HMMA.16816.F32 R32, R4.reuse, R110, R32 ;  /* 0x0000006e0420723c */ /* 0x040ff00000001820 */
[C---:B------:R-:W-:Y:S08]  /*13d0*/  HMMA.16816.F32 R24, R4.reuse, R106, R24 ;  /* 0x0000006a0418723c */ /* 0x040ff00000001818 */
[C---:B------:R-:W-:Y:S08]  /*13e0*/  HMMA.16816.F32 R16, R4.reuse, R102, R16 ;  /* 0x000000660410723c */ /* 0x040ff00000001810 */
[----:B------:R-:W-:Y:S01]  /*13f0*/  HMMA.16816.F32 R64, R4, R98, R64 ;  /* 0x000000620440723c */ /* 0x000fe20000001840 */
[----:B------:R-:W1:Y:S07]  /*1400*/  LDSM.16.M88.4 R4, [R215+0x2000] ;  /* 0x00200000d704783b */ /* 0x000e6e0000000200 */
[C---:B--2---:R-:W-:Y:S08]  /*1410*/  HMMA.16816.F32 R76, R56.reuse, R100, R76 ;  /* 0x00000064384c723c */ /* 0x044ff0000000184c */
[C---:B------:R-:W-:Y:S08]  /*1420*/  HMMA.16816.F32 R92, R56.reuse, R108, R92 ;  /* 0x0000006c385c723c */ /* 0x040ff0000000185c */
[C---:B------:R-:W-:Y:S01]  /*1430*/  HMMA.16816.F32 R88, R56.reuse, R110, R88 ;  /* 0x0000006e3858723c */ /* 0x040fe20000001858 */
[----:B------:R-:W-:Y:S07]  /*1440*/  LDSM.16.M88.4 R108, [R129+0x8000] ;  /* 0x00800000816c783b */ /* 0x000fee0000000200 */
[C---:B------:R-:W-:Y:S08]  /*1450*/  HMMA.16816.F32 R84, R56.reuse, R104, R84 ;  /* 0x000000683854723c */ /* 0x040ff00000001854 */
[C---:B------:R-:W-:Y:S01]  /*1460*/  HMMA.16816.F32 R80, R56.reuse, R106, R80 ;  /* 0x0000006a3850723c */ /* 0x040fe20000001850 */
[----:B------:R-:W-:Y:S07]  /*1470*/  LDSM.16.M88.4 R104, [R129+0x8400] ;  /* 0x008400008168783b */ /* 0x000fee0000000200 */
[C---:B------:R-:W-:Y:S01]  /*1480*/  HMMA.16816.F32 R72, R56.reuse, R102, R72 ;  /* 0x000000663848723c */ /* 0x040fe20000001848 */
[----:B------:R-:W2:Y:S07]  /*1490*/  LDSM.16.M88.4 R100, [R129+0x8800] ;  /* 0x008800008164783b */ /* 0x000eae0000000200 */
[C---:B------:R-:W-:Y:S08]  /*14a0*/  HMMA.16816.F32 R68, R56.reuse, R96, R68 ;  /* 0x000000603844723c */ /* 0x040ff00000001844 */
[----:B------:R-:W-:Y:S01]  /*14b0*/  HMMA.16816.F32 R60, R56, R98, R60 ;  /* 0x00000062383c723c */ /* 0x000fe2000000183c */
[----:B------:R-:W4:Y:S04]  /*14c0*/  LDSM.16.M88.4 R96, [R129+0x8c00] ;  /* 0x008c00008160783b */ /* 0x000f280000000200 */
[----:B------:R-:W-:Y:S03]  /*14d0*/  LDSM.16.M88.4 R56, [R215+0x5000] ;  /* 0x00500000d738783b */ /* 0x000fe60000000200 */
[-C--:B---3--:R-:W-:Y:S08]  /*14e0*/  HMMA.16816.F32 R20, R52, R8.reuse, R20 ;  /* 0x000000083414723c */ /* 0x088ff00000001814 */
[----:B-1----:R-:W-:Y:S08]  /*14f0*/  HMMA.16816.F32 R76, R4, R8, R76 ;  /* 0x00000008044c723c */ /* 0x002ff0000000184c */
[C---:B------:R-:W-:Y:S08]  /*1500*/  HMMA.16816.F32 R28, R52.reuse, R44, R28 ;  /* 0x0000002c341c723c */ /* 0x040ff0000000181c */
[----:B------:R-:W-:Y:S08]  /*1510*/  HMMA.16816.F32 R24, R52, R46, R24 ;  /* 0x0000002e3418723c */ /* 0x000ff00000001818 */
[C---:B------:R-:W-:Y:S08]  /*1520*/  HMMA.16816.F32 R92, R4.reuse, R48, R92 ;  /* 0x00000030045c723c */ /* 0x040ff0000000185c */
[C---:B------:R-:W-:Y:S08]  /*1530*/  HMMA.16816.F32 R88, R4.reuse, R50, R88 ;  /* 0x000000320458723c */ /* 0x040ff00000001858 */
[C---:B------:R-:W-:Y:S08]  /*1540*/  HMMA.16816.F32 R84, R4.reuse, R44, R84 ;  /* 0x0000002c0454723c */ /* 0x040ff00000001854 */
[C---:B------:R-:W-:Y:S01]  /*1550*/  HMMA.16816.F32 R80, R4.reuse, R46, R80 ;  /* 0x0000002e0450723c */ /* 0x040fe20000001850 */
[----:B------:R-:W1:Y:S07]  /*1560*/  LDSM.16.M88.4 R44, [R214+0x2800] ;  /* 0x00280000d62c783b */ /* 0x000e6e0000000200 */
[C---:B------:R-:W-:Y:S08]  /*1570*/  HMMA.16816.F32 R72, R4.reuse, R10, R72 ;  /* 0x0000000a0448723c */ /* 0x040ff00000001848 */
[C---:B------:R-:W-:Y:S08]  /*1580*/  HMMA.16816.F32 R68, R4.reuse, R120, R68 ;  /* 0x000000780444723c */ /* 0x040ff00000001844 */
[----:B------:R-:W-:Y:S01]  /*1590*/  HMMA.16816.F32 R60, R4, R122, R60 ;  /* 0x0000007a043c723c */ /* 0x000fe2000000183c */
[----:B------:R-:W3:Y:S07]  /*15a0*/  LDSM.16.M88.4 R4, [R215+0x4000] ;  /* 0x00400000d704783b */ /* 0x000eee0000000200 */
[-C--:B--2---:R-:W-:Y:S08]  /*15b0*/  HMMA.16816.F32 R20, R112, R100.reuse, R20 ;  /* 0x000000647014723c */ /* 0x084ff00000001814 */
[----:B------:R-:W-:Y:S08]  /*15c0*/  HMMA.16816.F32 R76, R116, R100, R76 ;  /* 0x00000064744c723c */ /* 0x000ff0000000184c */
[C---:B------:R-:W-:Y:S08]  /*15d0*/  HMMA.16816.F32 R40, R52.reuse, R48, R40 ;  /* 0x000000303428723c */ /* 0x040ff00000001828 */
[C---:B------:R-:W-:Y:S01]  /*15e0*/  HMMA.16816.F32 R32, R52.reuse, R50, R32 ;  /* 0x000000323420723c */ /* 0x040fe20000001820 */
[----:B------:R-:W-:Y:S07]  /*15f0*/  LDSM.16.M88.4 R48, [R214+0x2400] ;  /* 0x00240000d630783b */ /* 0x000fee0000000200 */
[C---:B------:R-:W-:Y:S01]  /*1600*/  HMMA.16816.F32 R16, R52.reuse, R10, R16 ;  /* 0x0000000a3410723c */ /* 0x040fe20000001810 */
[----:B------:R-:W-:Y:S07]  /*1610*/  LDSM.16.M88.4 R8, [R214+0x2c00] ;  /* 0x002c0000d608783b */ /* 0x000fee0000000200 */
[C---:B------:R-:W-:Y:S08]  /*1620*/  HMMA.16816.F32 R12, R52.reuse, R120, R12 ;  /* 0x00000078340c723c */ /* 0x040ff0000000180c */
[----:B------:R-:W-:Y:S01]  /*1630*/  HMMA.16816.F32 R64, R52, R122, R64 ;  /* 0x0000007a3440723c */ /* 0x000fe20000001840 */
[----:B------:R-:W2:Y:S01]  /*1640*/  LDSM.16.M88.4 R52, [R214+0x2000] ;  /* 0x00200000d634783b */ /* 0x000ea20000000200 */
[----:B------:R-:W-:-:S06]  /*1650*/  DEPBAR.LE SB0, 0x0 ;  /* 0x000080000000791a */ /* 0x000fcc0000000000 */
[C---:B------:R-:W-:Y:S08]  /*1660*/  HMMA.16816.F32 R92, R116.reuse, R108, R92 ;  /* 0x0000006c745c723c */ /* 0x040ff0000000185c */
[C---:B------:R-:W-:Y:S08]  /*1670*/  HMMA.16816.F32 R88, R116.reuse, R110, R88 ;  /* 0x0000006e7458723c */ /* 0x040ff00000001858 */
[C---:B------:R-:W-:Y:S08]  /*1680*/  HMMA.16816.F32 R84, R116.reuse, R104, R84 ;  /* 0x000000687454723c */ /* 0x040ff00000001854 */
[C---:B------:R-:W-:Y:S08]  /*1690*/  HMMA.16816.F32 R80, R116.reuse, R106, R80 ;  /* 0x0000006a7450723c */ /* 0x040ff00000001850 */
[C---:B------:R-:W-:Y:S08]  /*16a0*/  HMMA.16816.F32 R72, R116.reuse, R102, R72 ;  /* 0x000000667448723c */ /* 0x040ff00000001848 */
[C---:B----4-:R-:W-:Y:S08]  /*16b0*/  HMMA.16816.F32 R68, R116.reuse, R96, R68 ;  /* 0x000000607444723c */ /* 0x050ff00000001844 */
[----:B------:R-:W-:Y:S08]  /*16c0*/  HMMA.16816.F32 R60, R116, R98, R60 ;  /* 0x00000062743c723c */ /* 0x000ff0000000183c */
[-C--:B-1----:R-:W-:Y:S08]  /*16d0*/  HMMA.16816.F32 R20, R56, R44.reuse, R20 ;  /* 0x0000002c3814723c */ /* 0x082ff00000001814 */
[----:B---3--:R-:W-:Y:S07]  /*16e0*/  HMMA.16816.F32 R76, R4, R44, R76 ;  /* 0x0000002c044c723c */ /* 0x008fee000000184c */
[----:B------:R-:W-:Y:S01]  /*16f0*/  SHF.R.S32.HI R44, RZ, 0x1f, R3 ;  /* 0x0000001fff2c7819 */ /* 0x000fe20000011403 */
[----:B------:R-:W-:Y:S03]  /*1700*/  HMMA.16816.F32 R40, R112, R108, R40 ;  /* 0x0000006c7028723c */ /* 0x000fe60000001828 */
[----:B------:R-:W-:Y:S01]  /*1710*/  LEA.HI R223, R44, R3, RZ, 0x2 ;  /* 0x000000032cdf7211 */ /* 0x000fe200078f10ff */
[----:B------:R-:W-:-:S03]  /*1720*/  IMAD.MOV.U32 R3, RZ, RZ, 0x5 ;  /* 0x00000005ff037424 */ /* 0x000fc600078e00ff */
[----:B------:R-:W-:Y:S01]  /*1730*/  SHF.R.S32.HI R223, RZ, 0x2, R223 ;  /* 0x00000002ffdf7819 */ /* 0x000fe200000114df */
[----:B------:R-:W-:Y:S03]  /*1740*/  HMMA.16816.F32 R32, R112, R110, R32 ;  /* 0x0000006e7020723c */ /* 0x000fe60000001820 */
[----:B------:R-:W-:-:S04]  /*1750*/  IADD3 R128, R128, 0x1, R223 ;  /* 0x0000000180807810 */ /* 0x000fc80007ffe0df */
[----:B------:R-:W-:Y:S01]  /*1760*/  IADD3 R128, R39, -c[0x0][0x214], R128 ;  /* 0x8000850027807a10 */ /* 0x000fe20007ffe080 */
[----:B------:R-:W-:Y:S03]  /*1770*/  HMMA.16816.F32 R28, R112, R104, R28 ;  /* 0x00000068701c723c */ /* 0x000fe6000000181c */
[----:B------:R-:W-:-:S04]  /*1780*/  IADD3 R234, R128, c[0x0][0x2e8], RZ ;  /* 0x0000ba0080ea7a10 */ /* 0x000fc80007ffe0ff */
[----:B------:R-:W-:Y:S01]  /*1790*/  IADD3 R232, R234, 0x40, RZ ;  /* 0x00000040eae87810 */ /* 0x000fe20007ffe0ff */
[----:B------:R-:W-:Y:S03]  /*17a0*/  HMMA.16816.F32 R24, R112, R106, R24 ;  /* 0x0000006a7018723c */ /* 0x000fe60000001818 */
[----:B------:R-:W-:-:S05]  /*17b0*/  IMNMX R232, R232, R39, PT ;  /* 0x00000027e8e87217 */ /* 0x000fca0003800200 */
[C---:B------:R-:W-:Y:S08]  /*17c0*/  HMMA.16816.F32 R16, R112.reuse, R102, R16 ;  /* 0x000000667010723c */ /* 0x040ff00000001810 */
[C---:B------:R-:W-:Y:S08]  /*17d0*/  HMMA.16816.F32 R12, R112.reuse, R96, R12 ;  /* 0x00000060700c723c */ /* 0x040ff0000000180c */
[----:B------:R-:W-:Y:S08]  /*17e0*/  HMMA.16816.F32 R64, R112, R98, R64 ;  /* 0x000000627040723c */ /* 0x000ff00000001840 */
[C---:B--2---:R-:W-:Y:S08]  /*17f0*/  HMMA.16816.F32 R92, R4.reuse, R52, R92 ;  /* 0x00000034045c723c */ /* 0x044ff0000000185c */
[C---:B------:R-:W-:Y:S08]  /*1800*/  HMMA.16816.F32 R88, R4.reuse, R54, R88 ;  /* 0x000000360458723c */ /* 0x040ff00000001858 */
[C---:B------:R-:W-:Y:S08]  /*1810*/  HMMA.16816.F32 R84, R4.reuse, R48, R84 ;  /* 0x000000300454723c */ /* 0x040ff00000001854 */
[C---:B------:R-:W-:Y:S08]  /*1820*/  HMMA.16816.F32 R80, R4.reuse, R50, R80 ;  /* 0x000000320450723c */ /* 0x040ff00000001850 */
[C---:B------:R-:W-:Y:S08]  /*1830*/  HMMA.16816.F32 R72, R4.reuse, R46, R72 ;  /* 0x0000002e0448723c */ /* 0x040ff00000001848 */
[C---:B------:R-:W-:Y:S08]  /*1840*/  HMMA.16816.F32 R68, R4.reuse, R8, R68 ;  /* 0x000000080444723c */ /* 0x040ff00000001844 */
[----:B------:R-:W-:Y:S07]  /*1850*/  HMMA.16816.F32 R60, R4, R10, R60 ;  /* 0x0000000a043c723c */ /* 0x000fee000000183c */
[C---:B------:R-:W-:Y:S01]  /*1860*/  IADD3 R6, R234.reuse, 0x8, RZ ;  /* 0x00000008ea067810 */ /* 0x040fe20007ffe0ff */
[----:B------:R-:W-:Y:S01]  /*1870*/  HMMA.16816.F32 R40, R56, R52, R40 ;  /* 0x000000343828723c */ /* 0x000fe20000001828 */
[----:B------:R-:W-:-:S02]  /*1880*/  IADD3 R4, R234, 0x48, RZ ;  /* 0x00000048ea047810 */ /* 0x000fc40007ffe0ff */
[-C--:B------:R-:W-:Y:S02]  /*1890*/  IMNMX R234, R234, R39.reuse, PT ;  /* 0x00000027eaea7217 */ /* 0x080fe40003800200 */
[-C--:B------:R-:W-:Y:S02]  /*18a0*/  IMNMX R233, R6, R39.reuse, PT ;  /* 0x0000002706e97217 */ /* 0x080fe40003800200 */
[----:B------:R-:W-:Y:S01]  /*18b0*/  IMNMX R169, R4, R39, PT ;  /* 0x0000002704a97217 */ /* 0x000fe20003800200 */
[C---:B------:R-:W-:Y:S08]  /*18c0*/  HMMA.16816.F32 R32, R56.reuse, R54, R32 ;  /* 0x000000363820723c */ /* 0x040ff00000001820 */
[C---:B------:R-:W-:Y:S08]  /*18d0*/  HMMA.16816.F32 R28, R56.reuse, R48, R28 ;  /* 0x00000030381c723c */ /* 0x040ff0000000181c */
[C---:B------:R-:W-:Y:S08]  /*18e0*/  HMMA.16816.F32 R24, R56.reuse, R50, R24 ;  /* 0x000000323818723c */ /* 0x040ff00000001818 */
[C---:B------:R-:W-:Y:S08]  /*18f0*/  HMMA.16816.F32 R16, R56.reuse, R46, R16 ;  /* 0x0000002e3810723c */ /* 0x040ff00000001810 */
[C---:B------:R-:W-:Y:S08]  /*1900*/  HMMA.16816.F32 R12, R56.reuse, R8, R12 ;  /* 0x00000008380c723c */ /* 0x040ff0000000180c */
[----:B------:R-:W-:Y:S01]  /*1910*/  HMMA.16816.F32 R64, R56, R10, R64 ;  /* 0x0000000a3840723c */ /* 0x000fe20000001840 */
[----:B------:R-:W-:Y:S06]  /*1920*/  BAR.SYNC.DEFER_BLOCKING 0x0 ;  /* 0x0000000000007b1d */ /* 0x000fec0000010000 */
[----:B------:R-:W-:Y:S05]  /*1930*/  @!P0 BRA `(.L_x_1) ;  /* 0x0000016000008947 */ /* 0x000fea0003800000 */
[----:B------:R-:W-:-:S04]  /*1940*/  IADD3 R7, R164, -0x2, RZ ;  /* 0xfffffffea4077810 */ /* 0x000fc80007ffe0ff */
[----:B------:R-:W-:Y:S01]  /*1950*/  SHF.R.S32.HI R5, RZ, 0x1f, R7 ;  /* 0x0000001fff057819 */ /* 0x000fe20000011407 */
[----:B------:R-:W-:Y:S02]  /*1960*/  IMAD R4, R218, R7, RZ ;  /* 0x00000007da047224 */ /* 0x000fe400078e02ff */
[----:B------:R-:W-:-:S04]  /*1970*/  IMAD.WIDE.U32 R6, R7, R219, R226 ;  /* 0x000000db07067225 */ /* 0x000fc800078e00e2 */
[----:B------:R-:W-:Y:S01]  /*1980*/  IMAD R4, R5, R219, R4 ;  /* 0x000000db05047224 */ /* 0x000fe200078e0204 */
[----:B------:R-:W-:Y:S01]  /*1990*/  LEA R8, P1, R6, c[0x0][0x168], 0x1 ;  /* 0x00005a0006087a11 */ /* 0x000fe200078208ff */
[C---:B------:R-:W-:Y:S01]  /*19a0*/  IMAD.SHL.U32 R5, R38.reuse, 0x20, RZ ;  /* 0x0000002026057824 */ /* 0x040fe200078e00ff */
[----:B------:R-:W-:Y:S01]  /*19b0*/  SHF.L.U64.HI R38, R38, R3, c[0x0][0x19c] ;  /* 0x0000670026267619 */ /* 0x000fe20000010203 */
[----:B------:R-:W-:-:S03]  /*19c0*/  IMAD.IADD R4, R7, 0x1, R4 ;  /* 0x0000000107047824 */ /* 0x000fc600078e0204 */
[----:B------:R-:W-:Y:S02]  /*19d0*/  LEA R10, P0, R5, R8, 0x1 ;  /* 0x00000008050a7211 */ /* 0x000fe400078008ff */
[----:B------:R-:W-:-:S04]  /*19e0*/  LEA.HI.X R9, R6, c[0x0][0x16c], R4, 0x1, P1 ;  /* 0x00005b0006097a11 */ /* 0x000fc800008f0c04 */
[----:B------:R-:W-:Y:S01]  /*19f0*/  LEA.HI.X R11, R5, R9, R38, 0x1, P0 ;  /* 0x00000009050b7211 */ /* 0x000fe200000f0c26 */
[----:B------:R-:W-:Y:S01]  /*1a00*/  @!PT LDS RZ, [RZ] ;  /* 0x00000000fffff984 */ /* 0x000fe20000000800 */
[----:B------:R-:W-:Y:S01]  /*1a10*/  @!PT LDS RZ, [RZ] ;  /* 0x00000000fffff984 */ /* 0x000fe20000000800 */
[----:B------:R-:W-:Y:S01]  /*1a20*/  @!PT LDS RZ, [RZ] ;  /* 0x00000000fffff984 */ /* 0x000fe20000000800 */
[----:B------:R1:W-:Y:S04]  /*1a30*/  LDGSTS.E.BYPASS.LTC128B.128 [R222+0x6000], [R8.64] ;  /* 0x0600000008de7fae */ /* 0x0003e8000b901d46 */
[----:B------:R1:W-:Y:S04]  /*1a40*/  LDGSTS.E.BYPASS.LTC128B.128 [R222+0x7000], [R8.64+0x40] ;  /* 0x0700004008de7fae */ /* 0x0003e8000b901d46 */
[----:B------:R1:W-:Y:S04]  /*1a50*/  LDGSTS.E.BYPASS.LTC128B.128 [R222+0x8000], [R8.64+0x80] ;  /* 0x0800008008de7fae */ /* 0x0003e8000b901d46 */
[----:B------:R1:W-:Y:S04]  /*1a60*/  LDGSTS.E.BYPASS.LTC128B.128 [R222+0x6800], [R10.64] ;  /* 0x068000000ade7fae */ /* 0x0003e8000b901d46 */
[----:B------:R1:W-:Y:S04]  /*1a70*/  LDGSTS.E.BYPASS.LTC128B.128 [R222+0x7800], [R10.64+0x40] ;  /* 0x078000400ade7fae */ /* 0x0003e8000b901d46 */
[----:B------:R1:W-:Y:S04]  /*1a80*/  LDGSTS.E.BYPASS.LTC128B.128 [R222+0x8800], [R10.64+0x80] ;  /* 0x088000800ade7fae */ /* 0x0003e8000b901d46 */
[----:B------:R-:W0:Y:S02]  /*1a90*/  LDGDEPBAR ;  /* 0x00000000000079af */ /* 0x000e240000000000 */
.L_x_1:
[----:B------:R-:W-:Y:S01]  /*1aa0*/  IMAD R44, R251, 0x40, R238 ;  /* 0x00000040fb2c7824 */ /* 0x000fe200078e02ee */
[----:B------:R-:W-:Y:S01]  /*1ab0*/  SHF.L.U64.HI R3, R36, R3, c[0x0][0x1a4] ;  /* 0x0000690024037619 */ /* 0x000fe20000010203 */
[----:B------:R-:W-:-:S03]  /*1ac0*/  IMAD.SHL.U32 R213, R2, 0x2, RZ ;  /* 0x0000000202d57824 */ /* 0x000fc600078e00ff */
[----:B------:R-:W-:Y:S01]  /*1ad0*/  IADD3 R4, R44, 0x1, RZ ;  /* 0x000000012c047810 */ /* 0x000fe20007ffe0ff */
[----:B------:R-:W-:Y:S01]  /*1ae0*/  IMAD.IADD R212, R0, 0x1, R213 ;  /* 0x0000000100d47824 */ /* 0x000fe200078e02d5 */
[----:B------:R-:W-:Y:S01]  /*1af0*/  IADD3 R5, R44, 0x8, RZ ;  /* 0x000000082c057810 */ /* 0x000fe20007ffe0ff */
[----:B------:R-:W-:Y:S01]  /*1b00*/  LDSM.16.MT88.4 R100, [R213+0xa000] ;  /* 0x00a00000d564783b */ /* 0x000fe20000004200 */
[C---:B------:R-:W-:Y:S02]  /*1b10*/  ISETP.GE.AND P6, PT, R4.reuse, R234, PT ;  /* 0x000000ea0400720c */ /* 0x040fe40003fc6270 */
[C---:B------:R-:W-:Y:S01]  /*1b20*/  ISETP.GE.AND P5, PT, R4.reuse, R233, PT ;  /* 0x000000e90400720c */ /* 0x040fe20003fa6270 */
[----:B------:R-:W-:Y:S01]  /*1b30*/  LDSM.16.MT88.4 R112, [R212+0xa000] ;  /* 0x00a00000d470783b */ /* 0x000fe20000004200 */
[C---:B------:R-:W-:Y:S02]  /*1b40*/  ISETP.GE.AND P0, PT, R4.reuse, R232, PT ;  /* 0x000000e80400720c */ /* 0x040fe40003f06270 */
[----:B------:R-:W-:Y:S01]  /*1b50*/  ISETP.GE.AND P1, PT, R4, R169, PT ;  /* 0x000000a90400720c */ /* 0x000fe20003f26270 */
[----:B------:R-:W-:Y:S01]  /*1b60*/  LDSM.16.MT88.4 R124, [R213+0xb000] ;  /* 0x00b00000d57c783b */ /* 0x000fe20000004200 */
[----:B------:R-:W-:-:S02]  /*1b70*/  ISETP.GE.AND P2, PT, R5, R233, PT ;  /* 0x000000e90500720c */ /* 0x000fc40003f46270 */
[CC--:B------:R-:W-:Y:S02]  /*1b80*/  ISETP.GE.AND P3, PT, R5.reuse, R234.reuse, PT ;  /* 0x000000ea0500720c */ /* 0x0c0fe40003f66270 */
[----:B------:R-:W-:Y:S02]  /*1b90*/  IADD3 R4, R44, 0x9, RZ ;  /* 0x000000092c047810 */ /* 0x000fe40007ffe0ff */
[----:B------:R-:W-:Y:S02]  /*1ba0*/  FSEL R90, R90, -INF , !P2 ;  /* 0xff8000005a5a7808 */ /* 0x000fe40005000000 */
[----:B------:R-:W-:Y:S02]  /*1bb0*/  FSEL R37, R88, -INF , !P3 ;  /* 0xff80000058257808 */ /* 0x000fe40005800000 */
[----:B------:R-:W-:Y:S02]  /*1bc0*/  ISETP.GE.AND P2, PT, R4, R234, PT ;  /* 0x000000ea0400720c */ /* 0x000fe40003f46270 */
[----:B------:R-:W-:-:S02]  /*1bd0*/  ISETP.GE.AND P3, PT, R5, R169, PT ;  /* 0x000000a90500720c */ /* 0x000fc40003f66270 */
[-C--:B------:R-:W-:Y:S02]  /*1be0*/  ISETP.GE.AND P4, PT, R5, R232.reuse, PT ;  /* 0x000000e80500720c */ /* 0x080fe40003f86270 */
[----:B------:R-:W-:Y:S02]  /*1bf0*/  FSEL R89, R89, -INF , !P2 ;  /* 0xff80000059597808 */ /* 0x000fe40005000000 */
[----:B------:R-:W-:Y:S02]  /*1c00*/  FSEL R6, R34, -INF , !P3 ;  /* 0xff80000022067808 */ /* 0x000fe40005800000 */
[C---:B------:R-:W-:Y:S02]  /*1c10*/  ISETP.GE.AND P2, PT, R4.reuse, R169, PT ;  /* 0x000000a90400720c */ /* 0x040fe40003f46270 */
[----:B------:R-:W-:Y:S02]  /*1c20*/  ISETP.GE.AND P3, PT, R4, R232, PT ;  /* 0x000000e80400720c */ /* 0x000fe40003f66270 */
[----:B-1----:R-:W-:-:S02]  /*1c30*/  IADD3 R10, R44, 0x10, RZ ;  /* 0x000000102c0a7810 */ /* 0x002fc40007ffe0ff */
[----:B------:R-:W-:Y:S02]  /*1c40*/  FSEL R5, R32, -INF , !P4 ;  /* 0xff80000020057808 */ /* 0x000fe40006000000 */
[-C--:B------:R-:W-:Y:S02]  /*1c50*/  ISETP.GE.AND P4, PT, R4, R233.reuse, PT ;  /* 0x000000e90400720c */ /* 0x080fe40003f86270 */
[----:B------:R-:W-:Y:S02]  /*1c60*/  FSEL R4, R35, -INF , !P2 ;  /* 0xff80000023047808 */ /* 0x000fe40005000000 */
[----:B------:R-:W-:Y:S02]  /*1c70*/  FSEL R7, R33, -INF , !P3 ;  /* 0xff80000021077808 */ /* 0x000fe40005800000 */
[C---:B------:R-:W-:Y:S02]  /*1c80*/  ISETP.GE.AND P2, PT, R10.reuse, R233, PT ;  /* 0x000000e90a00720c */ /* 0x040fe40003f46270 */
[----:B------:R-:W-:-:S02]  /*1c90*/  ISETP.GE.AND P3, PT, R10, R234, PT ;  /* 0x000000ea0a00720c */ /* 0x000fc40003f66270 */
[----:B------:R-:W-:Y:S02]  /*1ca0*/  IADD3 R8, R44, 0x11, RZ ;  /* 0x000000112c087810 */ /* 0x000fe40007ffe0ff */
[----:B------:R-:W-:Y:S02]  /*1cb0*/  FSEL R210, R86, -INF , !P2 ;  /* 0xff80000056d27808 */ /* 0x000fe40005000000 */
[----:B------:R-:W-:Y:S02]  /*1cc0*/  FSEL R9, R84, -INF , !P3 ;  /* 0xff80000054097808 */ /* 0x000fe40005800000 */
[----:B------:R-:W-:Y:S02]  /*1cd0*/  ISETP.GE.AND P2, PT, R8, R234, PT ;  /* 0x000000ea0800720c */ /* 0x000fe40003f46270 */
[----:B------:R-:W-:Y:S02]  /*1ce0*/  ISETP.GE.AND P3, PT, R10, R169, PT ;  /* 0x000000a90a00720c */ /* 0x000fe40003f66270 */
[----:B------:R-:W-:-:S02]  /*1cf0*/  FSEL R38, R91, -INF , !P4 ;  /* 0xff8000005b267808 */ /* 0x000fc40006000000 */
[----:B------:R-:W-:Y:S02]  /*1d00*/  FSEL R207, R85, -INF , !P2 ;  /* 0xff80000055cf7808 */ /* 0x000fe40005000000 */
[-C--:B------:R-:W-:Y:S02]  /*1d10*/  ISETP.GE.AND P4, PT, R10, R232.reuse, PT ;  /* 0x000000e80a00720c */ /* 0x080fe40003f86270 */
[----:B------:R-:W-:Y:S02]  /*1d20*/  FSEL R34, R30, -INF , !P3 ;  /* 0xff8000001e227808 */ /* 0x000fe40005800000 */
[C---:B------:R-:W-:Y:S02]  /*1d30*/  ISETP.GE.AND P2, PT, R8.reuse, R169, PT ;  /* 0x000000a90800720c */ /* 0x040fe40003f46270 */
[----:B------:R-:W-:Y:S02]  /*1d40*/  ISETP.GE.AND P3, PT, R8, R232, PT ;  /* 0x000000e80800720c */ /* 0x000fe40003f66270 */
[----:B------:R-:W-:-:S02]  /*1d50*/  IADD3 R10, R44, 0x18, RZ ;  /* 0x000000182c0a7810 */ /* 0x000fc40007ffe0ff */
[----:B------:R-:W-:Y:S02]  /*1d60*/  FSEL R33, R28, -INF , !P4 ;  /* 0xff8000001c217808 */ /* 0x000fe40006000000 */
[----:B------:R-:W-:Y:S02]  /*1d70*/  FSEL R32, R31, -INF , !P2 ;  /* 0xff8000001f207808 */ /* 0x000fe40005000000 */
[-C--:B------:R-:W-:Y:S02]  /*1d80*/  ISETP.GE.AND P4, PT, R8, R233.reuse, PT ;  /* 0x000000e90800720c */ /* 0x080fe40003f86270 */
[----:B------:R-:W-:Y:S02]  /*1d90*/  FSEL R11, R29, -INF , !P3 ;  /* 0xff8000001d0b7808 */ /* 0x000fe40005800000 */
[----:B------:R-:W-:Y:S02]  /*1da0*/  ISETP.GE.AND P2, PT, R10, R233, PT ;  /* 0x000000e90a00720c */ /* 0x000fe40003f46270 */
[----:B------:R-:W-:-:S02]  /*1db0*/  ISETP.GE.AND P3, PT, R44, R232, PT ;  /* 0x000000e82c00720c */ /* 0x000fc40003f66270 */
[----:B------:R-:W-:Y:S02]  /*1dc0*/  IADD3 R8, R44, 0x19, RZ ;  /* 0x000000192c087810 */ /* 0x000fe40007ffe0ff */
[----:B------:R-:W-:Y:S02]  /*1dd0*/  FSEL R208, R87, -INF , !P4 ;  /* 0xff80000057d07808 */ /* 0x000fe40006000000 */
[----:B------:R-:W-:Y:S01]  /*1de0*/  FSEL R190, R82, -INF , !P2 ;  /* 0xff80000052be7808 */ /* 0x000fe20005000000 */
[----:B------:R-:W-:Y:S01]  /*1df0*/  LDSM.16.MT88.4 R84, [R212+0x9000] ;  /* 0x00900000d454783b */ /* 0x000fe20000004200 */
[C---:B------:R-:W-:Y:S02]  /*1e00*/  ISETP.GE.AND P4, PT, R10.reuse, R234, PT ;  /* 0x000000ea0a00720c */ /* 0x040fe40003f86270 */
[----:B------:R-:W-:Y:S02]  /*1e10*/  ISETP.GE.AND P2, PT, R10, R232, PT ;  /* 0x000000e80a00720c */ /* 0x000fe40003f46270 */
[----:B------:R-:W-:-:S02]  /*1e20*/  FSEL R39, R40, -INF , !P3 ;  /* 0xff80000028277808 */ /* 0x000fc40005800000 */
[----:B------:R-:W-:Y:S02]  /*1e30*/  FSEL R41, R41, -INF , !P0 ;  /* 0xff80000029297808 */ /* 0x000fe40004000000 */
[----:B------:R-:W-:Y:S02]  /*1e40*/  FSEL R40, R43, -INF , !P1 ;  /* 0xff8000002b287808 */ /* 0x000fe40004800000 */
[----:B------:R-:W-:Y:S02]  /*1e50*/  ISETP.GE.AND P1, PT, R8, R169, PT ;  /* 0x000000a90800720c */ /* 0x000fe40003f26270 */
[----:B------:R-:W-:Y:S02]  /*1e60*/  IADD3 R45, R44, 0x20, RZ ;  /* 0x000000202c2d7810 */ /* 0x000fe40007ffe0ff */
[----:B------:R-:W-:Y:S02]  /*1e70*/  FSEL R205, R80, -INF , !P4 ;  /* 0xff80000050cd7808 */ /* 0x000fe40006000000 */
[----:B------:R-:W-:-:S02]  /*1e80*/  FSEL R35, R24, -INF , !P2 ;  /* 0xff80000018237808 */ /* 0x000fc40005000000 */
[C---:B------:R-:W-:Y:S02]  /*1e90*/  ISETP.GE.AND P0, PT, R8.reuse, R234, PT ;  /* 0x000000ea0800720c */ /* 0x040fe40003f06270 */
[C---:B------:R-:W-:Y:S02]  /*1ea0*/  ISETP.GE.AND P4, PT, R8.reuse, R233, PT ;  /* 0x000000e90800720c */ /* 0x040fe40003f86270 */
[----:B------:R-:W-:Y:S02]  /*1eb0*/  ISETP.GE.AND P3, PT, R8, R232, PT ;  /* 0x000000e80800720c */ /* 0x000fe40003f66270 */
[----:B------:R-:W-:Y:S02]  /*1ec0*/  FMNMX.FTZ R24, R39, R41, !PT ;  /* 0x0000002927187209 */ /* 0x000fe40007810000 */
[----:B------:R-:W-:Y:S02]  /*1ed0*/  FSEL R8, R27, -INF , !P1 ;  /* 0xff8000001b087808 */ /* 0x000fe40004800000 */
[----:B------:R-:W-:-:S02]  /*1ee0*/  ISETP.GE.AND P1, PT, R45, R169, PT ;  /* 0x000000a92d00720c */ /* 0x000fc40003f26270 */
[----:B------:R-:W-:Y:S02]  /*1ef0*/  FMNMX.FTZ R24, R5, R24, !PT ;  /* 0x0000001805187209 */ /* 0x000fe40007810000 */
[----:B------:R-:W-:Y:S02]  /*1f00*/  FSEL R25, R25, -INF , !P3 ;  /* 0xff80000019197808 */ /* 0x000fe40005800000 */
[----:B------:R-:W-:Y:S02]  /*1f10*/  ISETP.GE.AND P3, PT, R45, R232, PT ;  /* 0x000000e82d00720c */ /* 0x000fe40003f66270 */
[----:B------:R-:W-:Y:S02]  /*1f20*/  FSEL R30, R22, -INF , !P1 ;  /* 0xff800000161e7808 */ /* 0x000fe40004800000 */
[----:B------:R-:W-:Y:S02]  /*1f30*/  IADD3 R22, R44, 0x28, RZ ;  /* 0x000000282c167810 */ /* 0x000fe40007ffe0ff */
[----:B------:R-:W-:-:S02]  /*1f40*/  FMNMX.FTZ R24, R7, R24, !PT ;  /* 0x0000001807187209 */ /* 0x000fc40007810000 */
[----:B------:R-:W-:Y:S02]  /*1f50*/  IADD3 R43, R44, 0x21, RZ ;  /* 0x000000212c2b7810 */ /* 0x000fe40007ffe0ff */
[----:B------:R-:W-:Y:S02]  /*1f60*/  FSEL R179, R20, -INF , !P3 ;  /* 0xff80000014b37808 */ /* 0x000fe40005800000 */
[----:B------:R-:W-:Y:S02]  /*1f70*/  ISETP.GE.AND P3, PT, R22, R232, PT ;  /* 0x000000e81600720c */ /* 0x000fe40003f66270 */
[----:B------:R-:W-:Y:S02]  /*1f80*/  FSEL R195, R81, -INF , !P0 ;  /* 0xff80000051c37808 */ /* 0x000fe40004000000 */
[----:B------:R-:W-:Y:S02]  /*1f90*/  FMNMX.FTZ R24, R33, R24, !PT ;  /* 0x0000001821187209 */ /* 0x000fe40007810000 */
[----:B------:R-:W-:-:S02]  /*1fa0*/  ISETP.GE.AND P0, PT, R10, R169, PT ;  /* 0x000000a90a00720c */ /* 0x000fc40003f06270 */
[----:B------:R-:W-:Y:S02]  /*1fb0*/  ISETP.GE.AND P2, PT, R43, R232, PT ;  /* 0x000000e82b00720c */ /* 0x000fe40003f46270 */
[-C--:B------:R-:W-:Y:S02]  /*1fc0*/  ISETP.GE.AND P1, PT, R22, R169.reuse, PT ;  /* 0x000000a91600720c */ /* 0x080fe40003f26270 */
[----:B------:R-:W-:Y:S02]  /*1fd0*/  FSEL R31, R16, -INF , !P3 ;  /* 0xff800000101f7808 */ /* 0x000fe40005800000 */
[----:B------:R-:W-:Y:S02]  /*1fe0*/  FMNMX.FTZ R16, R11, R24, !PT ;  /* 0x000000180b107209 */ /* 0x000fe40007810000 */
[----:B------:R-:W-:Y:S02]  /*1ff0*/  FSEL R10, R26, -INF , !P0 ;  /* 0xff8000001a0a7808 */ /* 0x000fe40004000000 */
[----:B------:R-:W-:-:S02]  /*2000*/  ISETP.GE.AND P0, PT, R43, R169, PT ;  /* 0x000000a92b00720c */ /* 0x000fc40003f06270 */
[----:B------:R-:W-:Y:S02]  /*2010*/  FSEL R193, R21, -INF , !P2 ;  /* 0xff80000015c17808 */ /* 0x000fe40005000000 */
[C---:B------:R-:W-:Y:S02]  /*2020*/  IADD3 R21, R44.reuse, 0x29, RZ ;  /* 0x000000292c157810 */ /* 0x040fe40007ffe0ff */
[----:B------:R-:W-:Y:S02]  /*2030*/  IADD3 R20, R44, 0x30, RZ ;  /* 0x000000302c147810 */ /* 0x000fe40007ffe0ff */
[----:B------:R-:W-:Y:S02]  /*2040*/  FSEL R198, R18, -INF , !P1 ;  /* 0xff80000012c67808 */ /* 0x000fe40004800000 */
[----:B------:R-:W-:Y:S02]  /*2050*/  FMNMX.FTZ R18, R35, R16, !PT ;  /* 0x0000001023127209 */ /* 0x000fe40007810000 */
[----:B------:R-:W-:-:S02]  /*2060*/  FSEL R28, R23, -INF , !P0 ;  /* 0xff800000171c7808 */ /* 0x000fc40004000000 */
[-C--:B------:R-:W-:Y:S02]  /*2070*/  ISETP.GE.AND P0, PT, R21, R169.reuse, PT ;  /* 0x000000a91500720c */ /* 0x080fe40003f06270 */
[----:B------:R-:W-:Y:S02]  /*2080*/  ISETP.GE.AND P3, PT, R20, R232, PT ;  /* 0x000000e81400720c */ /* 0x000fe40003f66270 */
[----:B------:R-:W-:Y:S02]  /*2090*/  FSEL R180, R83, -INF , !P4 ;  /* 0xff80000053b47808 */ /* 0x000fe40006000000 */
[C---:B------:R-:W-:Y:S02]  /*20a0*/  IADD3 R16, R44.reuse, 0x31, RZ ;  /* 0x000000312c107810 */ /* 0x040fe40007ffe0ff */
[----:B------:R-:W-:Y:S02]  /*20b0*/  FMNMX.FTZ R18, R25, R18, !PT ;  /* 0x0000001219127209 */ /* 0x000fe40007810000 */
[----:B------:R-:W-:-:S02]  /*20c0*/  ISETP.GE.AND P4, PT, R44, R169, PT ;  /* 0x000000a92c00720c */ /* 0x000fc40003f86270 */
[----:B------:R-:W-:Y:S02]  /*20d0*/  FSEL R194, R19, -INF , !P0 ;  /* 0xff80000013c27808 */ /* 0x000fe40004000000 */
[----:B------:R-:W-:Y:S02]  /*20e0*/  FSEL R192, R12, -INF , !P3 ;  /* 0xff8000000cc07808 */ /* 0x000fe40005800000 */
[----:B------:R-:W-:Y:S02]  /*20f0*/  ISETP.GE.AND P0, PT, R16, R169, PT ;  /* 0x000000a91000720c */ /* 0x000fe40003f06270 */
[----:B------:R-:W-:Y:S02]  /*2100*/  FMNMX.FTZ R12, R179, R18, !PT ;  /* 0x00000012b30c7209 */ /* 0x000fe40007810000 */
[----:B------:R-:W-:Y:S02]  /*2110*/  FSEL R42, R42, -INF , !P4 ;  /* 0xff8000002a2a7808 */ /* 0x000fe40006000000 */
[----:B------:R-:W-:-:S02]  /*2120*/  ISETP.GE.AND P2, PT, R21, R232, PT ;  /* 0x000000e81500720c */ /* 0x000fc40003f46270 */
[----:B------:R-:W-:Y:S02]  /*2130*/  FSEL R182, R15, -INF , !P0 ;  /* 0xff8000000fb67808 */ /* 0x000fe40004000000 */
[----:B------:R-:W-:Y:S02]  /*2140*/  FMNMX.FTZ R12, R193, R12, !PT ;  /* 0x0000000cc10c7209 */ /* 0x000fe40007810000 */
[----:B------:R-:W-:Y:S02]  /*2150*/  FMNMX.FTZ R15, R42, R40, !PT ;  /* 0x000000282a0f7209 */ /* 0x000fe40007810000 */
[----:B------:R-:W-:Y:S02]  /*2160*/  FSEL R29, R17, -INF , !P2 ;  /* 0xff800000111d7808 */ /* 0x000fe40005000000 */
[----:B------:R-:W-:Y:S02]  /*2170*/  ISETP.GE.AND P2, PT, R16, R232, PT ;  /* 0x000000e81000720c */ /* 0x000fe40003f46270 */
[----:B------:R-:W-:-:S02]  /*2180*/  FMNMX.FTZ R12, R31, R12, !PT ;  /* 0x0000000c1f0c7209 */ /* 0x000fc40007810000 */
[----:B------:R-:W-:Y:S02]  /*2190*/  FMNMX.FTZ R15, R6, R15, !PT ;  /* 0x0000000f060f7209 */ /* 0x000fe40007810000 */
[----:B------:R-:W-:Y:S02]  /*21a0*/  ISETP.GE.AND P1, PT, R20, R169, PT ;  /* 0x000000a91400720c */ /* 0x000fe40003f26270 */
[----:B------:R-:W-:Y:S02]  /*21b0*/  FSEL R191, R13, -INF , !P2 ;  /* 0xff8000000dbf7808 */ /* 0x000fe40005000000 */
[----:B------:R-:W-:Y:S02]  /*21c0*/  IADD3 R13, R44, 0x38, RZ ;  /* 0x000000382c0d7810 */ /* 0x000fe40007ffe0ff */
[----:B------:R-:W-:Y:S02]  /*21d0*/  FMNMX.FTZ R17, R29, R12, !PT ;  /* 0x0000000c1d117209 */ /* 0x000fe40007810000 */
[----:B------:R-:W-:-:S02]  /*21e0*/  FMNMX.FTZ R15, R4, R15, !PT ;  /* 0x0000000f040f7209 */ /* 0x000fc40007810000 */
[----:B------:R-:W-:Y:S02]  /*21f0*/  FSEL R185, R14, -INF , !P1 ;  /* 0xff8000000eb97808 */ /* 0x000fe40004800000 */
[C---:B------:R-:W-:Y:S02]  /*2200*/  ISETP.GE.AND P4, PT, R44.reuse, R234, PT ;  /* 0x000000ea2c00720c */ /* 0x040fe40003f86270 */
[C---:B------:R-:W-:Y:S02]  /*2210*/  ISETP.GE.AND P2, PT, R44.reuse, R233, PT ;  /* 0x000000e92c00720c */ /* 0x040fe40003f46270 */
[----:B------:R-:W-:Y:S02]  /*2220*/  IADD3 R44, R44, 0x39, RZ ;  /* 0x000000392c2c7810 */ /* 0x000fe40007ffe0ff */
[----:B------:R-:W-:Y:S02]  /*2230*/  ISETP.GE.AND P1, PT, R13, R232, PT ;  /* 0x000000e80d00720c */ /* 0x000fe40003f26270 */
[----:B------:R-:W-:-:S02]  /*2240*/  FMNMX.FTZ R12, R192, R17, !PT ;  /* 0x00000011c00c7209 */ /* 0x000fc40007810000 */
[----:B------:R-:W-:Y:S02]  /*2250*/  FMNMX.FTZ R15, R34, R15, !PT ;  /* 0x0000000f220f7209 */ /* 0x000fe40007810000 */
[----:B------:R-:W-:Y:S02]  /*2260*/  ISETP.GE.AND P0, PT, R44, R232, PT ;  /* 0x000000e82c00720c */ /* 0x000fe40003f06270 */
[----:B------:R-:W-:Y:S02]  /*2270*/  FSEL R189, R64, -INF , !P1 ;  /* 0xff80000040bd7808 */ /* 0x000fe40004800000 */
[----:B------:R-:W-:Y:S02]  /*2280*/  FMNMX.FTZ R12, R191, R12, !PT ;  /* 0x0000000cbf0c7209 */ /* 0x000fe40007810000 */
[----:B------:R-:W-:Y:S02]  /*2290*/  FMNMX.FTZ R15, R32, R15, !PT ;  /* 0x0000000f200f7209 */ /* 0x000fe40007810000 */
[----:B------:R-:W-:-:S02]  /*22a0*/  FSEL R188, R65, -INF , !P0 ;  /* 0xff80000041bc7808 */ /* 0x000fc40004000000 */
[----:B------:R-:W-:Y:S02]  /*22b0*/  FMNMX.FTZ R17, R189, R12, !PT ;  /* 0x0000000cbd117209 */ /* 0x000fe40007810000 */
[----:B------:R-:W-:Y:S02]  /*22c0*/  FMNMX.FTZ R15, R10, R15, !PT ;  /* 0x0000000f0a0f7209 */ /* 0x000fe40007810000 */
[----:B------:R-:W-:Y:S02]  /*22d0*/  FMNMX.FTZ R166, R188, R17, !PT ;  /* 0x00000011bca67209 */ /* 0x000fe40007810000 */
[----:B------:R-:W-:Y:S02]  /*22e0*/  FMNMX.FTZ R17, R8, R15, !PT ;  /* 0x0000000f08117209 */ /* 0x000fe40007810000 */
[----:B------:R-:W-:Y:S01]  /*22f0*/  FSEL R93, R93, -INF , !P6 ;  /* 0xff8000005d5d7808 */ /* 0x000fe20007000000 */
[----:B------:R-:W-:Y:S01]  /*2300*/  SHFL.BFLY PT, R15, R166, 0x2, 0x1f ;  /* 0x0c401f00a60f7f89 */ /* 0x000fe200000e0000 */
[----:B------:R-:W-:-:S02]  /*2310*/  FSEL R92, R92, -INF , !P4 ;  /* 0xff8000005c5c7808 */ /* 0x000fc40006000000 */
[----:B------:R-:W-:Y:S02]  /*2320*/  FMNMX.FTZ R17, R30, R17, !PT ;  /* 0x000000111e117209 */ /* 0x000fe40007810000 */
[----:B------:R-:W-:Y:S02]  /*2330*/  FMNMX.FTZ R14, R92, R93, !PT ;  /* 0x0000005d5c0e7209 */ /* 0x000fe40007810000 */
[----:B------:R-:W-:Y:S02]  /*2340*/  FMNMX.FTZ R17, R28, R17, !PT ;  /* 0x000000111c117209 */ /* 0x000fe40007810000 */
[----:B------:R-:W-:Y:S02]  /*2350*/  FMNMX.FTZ R14, R37, R14, !PT ;  /* 0x0000000e250e7209 */ /* 0x000fe40007810000 */
[----:B------:R-:W-:Y:S02]  /*2360*/  FMNMX.FTZ R17, R198, R17, !PT ;  /* 0x00000011c6117209 */ /* 0x000fe40007810000 */
[----:B------:R-:W-:-:S02]  /*2370*/  FMNMX.FTZ R14, R89, R14, !PT ;  /* 0x0000000e590e7209 */ /* 0x000fc40007810000 */
[----:B------:R-:W-:Y:S02]  /*2380*/  FMNMX.FTZ R18, R194, R17, !PT ;  /* 0x00000011c2127209 */ /* 0x000fe40007810000 */
[----:B------:R-:W-:Y:S02]  /*2390*/  FSEL R94, R94, -INF , !P2 ;  /* 0xff8000005e5e7808 */ /* 0x000fe40005000000 */
[----:B------:R-:W-:Y:S02]  /*23a0*/  ISETP.GE.AND P2, PT, R13, R169, PT ;  /* 0x000000a90d00720c */ /* 0x000fe40003f46270 */
[----:B------:R-:W-:Y:S02]  /*23b0*/  FMNMX.FTZ R14, R9, R14, !PT ;  /* 0x0000000e090e7209 */ /* 0x000fe40007810000 */
[----:B------:R-:W-:Y:S02]  /*23c0*/  FMNMX.FTZ R17, R185, R18, !PT ;  /* 0x00000012b9117209 */ /* 0x000fe40007810000 */
[----:B------:R-:W-:-:S02]  /*23d0*/  FSEL R186, R66, -INF , !P2 ;  /* 0xff80000042ba7808 */ /* 0x000fc40005000000 */
[----:B------:R-:W-:Y:S02]  /*23e0*/  FMNMX.FTZ R14, R207, R14, !PT ;  /* 0x0000000ecf0e7209 */ /* 0x000fe40007810000 */
[----:B------:R-:W-:Y:S02]  /*23f0*/  ISETP.GE.AND P2, PT, R44, R169, PT ;  /* 0x000000a92c00720c */ /* 0x000fe40003f46270 */
[----:B------:R-:W-:Y:S02]  /*2400*/  FMNMX.FTZ R17, R182, R17, !PT ;  /* 0x00000011b6117209 */ /* 0x000fe40007810000 */
[----:B------:R-:W-:Y:S02]  /*2410*/  FSEL R12, R95, -INF , !P5 ;  /* 0xff8000005f0c7808 */ /* 0x000fe40006800000 */
[----:B------:R-:W-:Y:S02]  /*2420*/  FMNMX.FTZ R14, R205, R14, !PT ;  /* 0x0000000ecd0e7209 */ /* 0x000fe40007810000 */
[----:B------:R-:W-:-:S02]  /*2430*/  ISETP.GE.AND P3, PT, R45, R234, PT ;  /* 0x000000ea2d00720c */ /* 0x000fc40003f66270 */
[----:B------:R-:W-:Y:S02]  /*2440*/  FSEL R184, R67, -INF , !P2 ;  /* 0xff80000043b87808 */ /* 0x000fe40005000000 */
[----:B------:R-:W-:Y:S02]  /*2450*/  FMNMX.FTZ R165, R186, R17, !PT ;  /* 0x00000011baa57209 */ /* 0x000fe40007810000 */
[----:B------:R-:W-:Y:S02]  /*2460*/  FMNMX.FTZ R17, R94, R12, !PT ;  /* 0x0000000c5e117209 */ /* 0x000fe40007810000 */
[----:B------:R-:W-:Y:S02]  /*2470*/  FMNMX.FTZ R14, R195, R14, !PT ;  /* 0x0000000ec30e7209 */ /* 0x000fe40007810000 */
[----:B------:R-:W-:Y:S02]  /*2480*/  FSEL R197, R76, -INF , !P3 ;  /* 0xff8000004cc57808 */ /* 0x000fe40005800000 */
[----:B------:R-:W-:-:S02]  /*2490*/  FMNMX.FTZ R165, R184, R165, !PT ;  /* 0x000000a5b8a57209 */ /* 0x000fc40007810000 */
[----:B------:R-:W-:Y:S02]  /*24a0*/  FMNMX.FTZ R17, R90, R17, !PT ;  /* 0x000000115a117209 */ /* 0x000fe40007810000 */
[----:B------:R-:W-:Y:S02]  /*24b0*/  FMNMX.FTZ R18, R197, R14, !PT ;  /* 0x0000000ec5127209 */ /* 0x000fe40007810000 */
[----:B------:R-:W1:Y:S01]  /*24c0*/  SHFL.BFLY PT, R14, R165, 0x2, 0x1f ;  /* 0x0c401f00a50e7f89 */ /* 0x000e6200000e0000 */
[----:B------:R-:W-:Y:S02]  /*24d0*/  FMNMX.FTZ R17, R38, R17, !PT ;  /* 0x0000001126117209 */ /* 0x000fe40007810000 */
[----:B------:R-:W-:Y:S02]  /*24e0*/  ISETP.GE.AND P6, PT, R43, R234, PT ;  /* 0x000000ea2b00720c */ /* 0x000fe40003fc6270 */
[----:B------:R-:W-:Y:S02]  /*24f0*/  FMNMX.FTZ R17, R210, R17, !PT ;  /* 0x00000011d2117209 */ /* 0x000fe40007810000 */
[----:B------:R-:W-:-:S02]  /*2500*/  ISETP.GE.AND P1, PT, R45, R233, PT ;  /* 0x000000e92d00720c */ /* 0x000fc40003f26270 */
[----:B------:R-:W-:Y:S02]  /*2510*/  FMNMX.FTZ R17, R208, R17, !PT ;  /* 0x00000011d0117209 */ /* 0x000fe40007810000 */
[----:B------:R-:W-:Y:S02]  /*2520*/  ISETP.GE.AND P5, PT, R22, R234, PT ;  /* 0x000000ea1600720c */ /* 0x000fe40003fa6270 */
[----:B------:R-:W-:Y:S02]  /*2530*/  FMNMX.FTZ R17, R190, R17, !PT ;  /* 0x00000011be117209 */ /* 0x000fe40007810000 */
[----:B------:R-:W-:Y:S02]  /*2540*/  FSEL R203, R77, -INF , !P6 ;  /* 0xff8000004dcb7808 */ /* 0x000fe40007000000 */
[----:B------:R-:W-:Y:S02]  /*2550*/  ISETP.GE.AND P0, PT, R43, R233, PT ;  /* 0x000000e92b00720c */ /* 0x000fe40003f06270 */
[----:B------:R-:W-:-:S02]  /*2560*/  FSEL R206, R78, -INF , !P1 ;  /* 0xff8000004ece7808 */ /* 0x000fc40004800000 */
[----:B------:R-:W-:Y:S02]  /*2570*/  FMNMX.FTZ R17, R180, R17, !PT ;  /* 0x00000011b4117209 */ /* 0x000fe40007810000 */
[----:B------:R-:W-:Y:S02]  /*2580*/  ISETP.GE.AND P3, PT, R21, R234, PT ;  /* 0x000000ea1500720c */ /* 0x000fe40003f66270 */
[----:B------:R-:W-:Y:S02]  /*2590*/  FSEL R201, R72, -INF , !P5 ;  /* 0xff80000048c97808 */ /* 0x000fe40006800000 */
[----:B------:R-:W-:Y:S02]  /*25a0*/  FMNMX.FTZ R18, R203, R18, !PT ;  /* 0x00000012cb127209 */ /* 0x000fe40007810000 */
[----:B------:R-:W-:Y:S02]  /*25b0*/  ISETP.GE.AND P4, PT, R22, R233, PT ;  /* 0x000000e91600720c */ /* 0x000fe40003f86270 */
[----:B------:R-:W-:-:S02]  /*25c0*/  FSEL R200, R79, -INF , !P0 ;  /* 0xff8000004fc87808 */ /* 0x000fc40004000000 */
[----:B------:R-:W-:Y:S02]  /*25d0*/  FMNMX.FTZ R17, R206, R17, !PT ;  /* 0x00000011ce117209 */ /* 0x000fe40007810000 */
[----:B------:R-:W-:Y:S02]  /*25e0*/  ISETP.GE.AND P2, PT, R20, R234, PT ;  /* 0x000000ea1400720c */ /* 0x000fe40003f46270 */
[----:B------:R-:W-:Y:S02]  /*25f0*/  FSEL R199, R73, -INF , !P3 ;  /* 0xff80000049c77808 */ /* 0x000fe40005800000 */
[----:B------:R-:W-:Y:S02]  /*2600*/  FMNMX.FTZ R18, R201, R18, !PT ;  /* 0x00000012c9127209 */ /* 0x000fe40007810000 */
[----:B-1----:R-:W-:Y:S02]  /*2610*/  FMNMX.FTZ R165, R165, R14, !PT ;  /* 0x0000000ea5a57209 */ /* 0x002fe40007810000 */
[----:B------:R-:W-:-:S02]  /*2620*/  ISETP.GE.AND P6, PT, R21, R233, PT ;  /* 0x000000e91500720c */ /* 0x000fc40003fc6270 */
[----:B------:R-:W-:Y:S01]  /*2630*/  FSEL R204, R74, -INF , !P4 ;  /* 0xff8000004acc7808 */ /* 0x000fe20006000000 */
[----:B------:R-:W1:Y:S01]  /*2640*/  SHFL.BFLY PT, R14, R165, 0x1, 0x1f ;  /* 0x0c201f00a50e7f89 */ /* 0x000e6200000e0000 */
[----:B------:R-:W-:Y:S02]  /*2650*/  FMNMX.FTZ R19, R200, R17, !PT ;  /* 0x00000011c8137209 */ /* 0x000fe40007810000 */
[----:B------:R-:W-:Y:S02]  /*2660*/  FSEL R183, R68, -INF , !P2 ;  /* 0xff80000044b77808 */ /* 0x000fe40005000000 */
[----:B------:R-:W-:Y:S02]  /*2670*/  ISETP.GE.AND P5, PT, R16, R234, PT ;  /* 0x000000ea1000720c */ /* 0x000fe40003fa6270 */
[----:B------:R-:W-:Y:S02]  /*2680*/  FMNMX.FTZ R18, R199, R18, !PT ;  /* 0x00000012c7127209 */ /* 0x000fe40007810000 */
[----:B------:R-:W-:-:S02]  /*2690*/  ISETP.GE.AND P2, PT, R13, R234, PT ;  /* 0x000000ea0d00720c */ /* 0x000fc40003f46270 */
[----:B------:R-:W-:Y:S02]  /*26a0*/  ISETP.GE.AND P1, PT, R20, R233, PT ;  /* 0x000000e91400720c */ /* 0x000fe40003f26270 */
[----:B------:R-:W-:Y:S01]  /*26b0*/  FSEL R202, R75, -INF , !P6 ;  /* 0xff8000004bca7808 */ /* 0x000fe20007000000 */
[----:B------:R-:W-:Y:S01]  /*26c0*/  LDSM.16.MT88.4 R20, [R212+0x9400] ;  /* 0x00940000d414783b */ /* 0x000fe20000004200 */
[----:B------:R-:W-:Y:S02]  /*26d0*/  FMNMX.FTZ R19, R204, R19, !PT ;  /* 0x00000013cc137209 */ /* 0x000fe40007810000 */
[----:B------:R-:W-:Y:S02]  /*26e0*/  FSEL R181, R69, -INF , !P5 ;  /* 0xff80000045b57808 */ /* 0x000fe40006800000 */
[----:B------:R-:W-:Y:S02]  /*26f0*/  FMNMX.FTZ R18, R183, R18, !PT ;  /* 0x00000012b7127209 */ /* 0x000fe40007810000 */
[----:B------:R-:W-:-:S02]  /*2700*/  FSEL R177, R60, -INF , !P2 ;  /* 0xff8000003cb17808 */ /* 0x000fc40005000000 */
[-C--:B------:R-:W-:Y:S02]  /*2710*/  ISETP.GE.AND P0, PT, R13, R233.reuse, PT ;  /* 0x000000e90d00720c */ /* 0x080fe40003f06270 */
[----:B------:R-:W-:Y:S02]  /*2720*/  ISETP.GE.AND P2, PT, R16, R233, PT ;  /* 0x000000e91000720c */ /* 0x000fe40003f46270 */
[----:B------:R-:W-:Y:S02]  /*2730*/  FSEL R176, R70, -INF , !P1 ;  /* 0xff80000046b07808 */ /* 0x000fe40004800000 */
[----:B------:R-:W-:Y:S02]  /*2740*/  FMNMX.FTZ R13, R202, R19, !PT ;  /* 0x00000013ca0d7209 */ /* 0x000fe40007810000 */
[----:B------:R-:W-:Y:S02]  /*2750*/  ISETP.GE.AND P3, PT, R44, R234, PT ;  /* 0x000000ea2c00720c */ /* 0x000fe40003f66270 */
[----:B------:R-:W-:-:S02]  /*2760*/  FMNMX.FTZ R18, R181, R18, !PT ;  /* 0x00000012b5127209 */ /* 0x000fc40007810000 */
[----:B------:R-:W-:Y:S02]  /*2770*/  FSEL R174, R71, -INF , !P2 ;  /* 0xff80000047ae7808 */ /* 0x000fe40005000000 */
[----:B------:R-:W-:Y:S01]  /*2780*/  FMNMX.FTZ R13, R176, R13, !PT ;  /* 0x0000000db00d7209 */ /* 0x000fe20007810000 */
[----:B------:R-:W-:Y:S01]  /*2790*/  LDSM.16.MT88.4 R68, [R213+0x9000] ;  /* 0x00900000d544783b */ /* 0x000fe20000004200 */
[----:B------:R-:W-:Y:S02]  /*27a0*/  FSEL R175, R61, -INF , !P3 ;  /* 0xff8000003daf7808 */ /* 0x000fe40005800000 */
[----:B------:R-:W-:Y:S02]  /*27b0*/  FMNMX.FTZ R18, R177, R18, !PT ;  /* 0x00000012b1127209 */ /* 0x000fe40007810000 */
[----:B------:R-:W-:Y:S02]  /*27c0*/  ISETP.GE.AND P2, PT, R44, R233, PT ;  /* 0x000000e92c00720c */ /* 0x000fe40003f46270 */
[----:B------:R-:W-:-:S02]  /*27d0*/  FSEL R172, R62, -INF , !P0 ;  /* 0xff8000003eac7808 */ /* 0x000fc40004000000 */
[----:B------:R-:W-:Y:S02]  /*27e0*/  FMNMX.FTZ R13, R174, R13, !PT ;  /* 0x0000000dae0d7209 */ /* 0x000fe40007810000 */
[----:B------:R-:W-:Y:S02]  /*27f0*/  FMNMX.FTZ R168, R175, R18, !PT ;  /* 0x00000012afa87209 */ /* 0x000fe40007810000 */
[----:B------:R-:W-:Y:S02]  /*2800*/  FSEL R66, R63, -INF , !P2 ;  /* 0xff8000003f427808 */ /* 0x000fe40005000000 */
[----:B------:R-:W-:Y:S01]  /*2810*/  FMNMX.FTZ R13, R172, R13, !PT ;  /* 0x0000000dac0d7209 */ /* 0x000fe20007810000 */
[----:B------:R-:W2:Y:S01]  /*2820*/  SHFL.BFLY PT, R17, R168, 0x2, 0x1f ;  /* 0x0c401f00a8117f89 */ /* 0x000ea200000e0000 */
[----:B-1----:R-:W-:Y:S02]  /*2830*/  FMNMX.FTZ R165, R165, R14, !PT ;  /* 0x0000000ea5a57209 */ /* 0x002fe40007810000 */
[----:B------:R-:W-:-:S02]  /*2840*/  FMNMX.FTZ R167, R66, R13, !PT ;  /* 0x0000000d42a77209 */ /* 0x000fc40007810000 */
[----:B------:R-:W-:Y:S01]  /*2850*/  FMNMX.FTZ R166, R166, R15, !PT ;  /* 0x0000000fa6a67209 */ /* 0x000fe20007810000 */
[C---:B------:R-:W-:Y:S01]  /*2860*/  FMUL.FTZ R187, R165.reuse, c[0x0][0x23c] ;  /* 0x00008f00a5bb7a20 */ /* 0x040fe20000410000 */
[----:B------:R-:W-:Y:S01]  /*2870*/  FSETP.NEU.FTZ.AND P0, PT, R165, -INF , PT ;  /* 0xff800000a500780b */ /* 0x000fe20003f1d000 */
[----:B------:R-:W1:Y:S03]  /*2880*/  SHFL.BFLY PT, R14, R167, 0x2, 0x1f ;  /* 0x0c401f00a70e7f89 */ /* 0x000e6600000e0000 */
[----:B------:R-:W-:Y:S01]  /*2890*/  FSEL R187, R187, RZ, P0 ;  /* 0x000000ffbbbb7208 */ /* 0x000fe20000000000 */
[----:B------:R-:W3:Y:S04]  /*28a0*/  SHFL.BFLY PT, R15, R166, 0x1, 0x1f ;  /* 0x0c201f00a60f7f89 */ /* 0x000ee800000e0000 */
[----:B------:R-:W-:-:S02]  /*28b0*/  FFMA.FTZ R48, R40, c[0x0][0x23c], -R187 ;  /* 0x00008f0028307a23 */ /* 0x000fc400000108bb */
[--C-:B------:R-:W-:Y:S02]  /*28c0*/  FFMA.FTZ R47, R6, c[0x0][0x23c], -R187.reuse ;  /* 0x00008f00062f7a23 */ /* 0x100fe400000108bb */
[--C-:B------:R-:W-:Y:S02]  /*28d0*/  FFMA.FTZ R40, R4, c[0x0][0x23c], -R187.reuse ;  /* 0x00008f0004287a23 */ /* 0x100fe400000108bb */
[--C-:B------:R-:W-:Y:S01]  /*28e0*/  FFMA.FTZ R43, R42, c[0x0][0x23c], -R187.reuse ;  /* 0x00008f002a2b7a23 */ /* 0x100fe200000108bb */
[----:B------:R-:W-:Y:S01]  /*28f0*/  MUFU.EX2 R48, R48 ;  /* 0x0000003000307308 */ /* 0x000fe20000000800 */
[----:B--2---:R-:W-:Y:S01]  /*2900*/  FMNMX.FTZ R168, R168, R17, !PT ;  /* 0x00000011a8a87209 */ /* 0x004fe20007810000 */
[--C-:B------:R-:W-:Y:S01]  /*2910*/  FFMA.FTZ R53, R34, c[0x0][0x23c], -R187.reuse ;  /* 0x00008f0022357a23 */ /* 0x100fe200000108bb */
[----:B------:R-:W-:Y:S01]  /*2920*/  LDSM.16.MT88.4 R16, [R213+0xa400] ;  /* 0x00a40000d510783b */ /* 0x000fe20000004200 */
[--C-:B------:R-:W-:Y:S02]  /*2930*/  FFMA.FTZ R52, R10, c[0x0][0x23c], -R187.reuse ;  /* 0x00008f000a347a23 */ /* 0x100fe400000108bb */
[--C-:B------:R-:W-:Y:S01]  /*2940*/  FFMA.FTZ R55, R8, c[0x0][0x23c], -R187.reuse ;  /* 0x00008f0008377a23 */ /* 0x100fe200000108bb */
[----:B------:R-:W2:Y:S01]  /*2950*/  SHFL.BFLY PT, R13, R168, 0x1, 0x1f ;  /* 0x0c201f00a80d7f89 */ /* 0x000ea200000e0000 */
[----:B------:R-:W4:Y:S01]  /*2960*/  MUFU.EX2 R43, R43 ;  /* 0x0000002b002b7308 */ /* 0x000f220000000800 */
[----:B-1----:R-:W-:Y:S01]  /*2970*/  FMNMX.FTZ R167, R167, R14, !PT ;  /* 0x0000000ea7a77209 */ /* 0x002fe20007810000 */
[----:B------:R-:W-:-:S02]  /*2980*/  FFMA.FTZ R194, R194, c[0x0][0x23c], -R187 ;  /* 0x00008f00c2c27a23 */ /* 0x000fc400000108bb */
[--C-:B------:R-:W-:Y:S01]  /*2990*/  FFMA.FTZ R185, R185, c[0x0][0x23c], -R187.reuse ;  /* 0x00008f00b9b97a23 */ /* 0x100fe200000108bb */
[----:B---3--:R-:W-:Y:S01]  /*29a0*/  FMNMX.FTZ R166, R166, R15, !PT ;  /* 0x0000000fa6a67209 */ /* 0x008fe20007810000 */
[----:B------:R-:W1:Y:S01]  /*29b0*/  SHFL.BFLY PT, R0, R167, 0x1, 0x1f ;  /* 0x0c201f00a7007f89 */ /* 0x000e6200000e0000 */
[--C-:B------:R-:W-:Y:S01]  /*29c0*/  FFMA.FTZ R182, R182, c[0x0][0x23c], -R187.reuse ;  /* 0x00008f00b6b67a23 */ /* 0x100fe200000108bb */
[----:B------:R-:W-:Y:S01]  /*29d0*/  MUFU.EX2 R47, R47 ;  /* 0x0000002f002f7308 */ /* 0x000fe20000000800 */
[C---:B------:R-:W-:Y:S01]  /*29e0*/  FSETP.NEU.FTZ.AND P1, PT, R166.reuse, -INF , PT ;  /* 0xff800000a600780b */ /* 0x040fe20003f3d000 */
[----:B------:R-:W-:Y:S02]  /*29f0*/  FMUL.FTZ R196, R166, c[0x0][0x23c] ;  /* 0x00008f00a6c47a20 */ /* 0x000fe40000410000 */
[--C-:B------:R-:W-:Y:S02]  /*2a00*/  FFMA.FTZ R186, R186, c[0x0][0x23c], -R187.reuse ;  /* 0x00008f00baba7a23 */ /* 0x100fe400000108bb */
[----:B------:R-:W-:Y:S01]  /*2a10*/  FFMA.FTZ R235, R184, c[0x0][0x23c], -R187 ;  /* 0x00008f00b8eb7a23 */ /* 0x000fe200000108bb */
[----:B------:R-:W-:Y:S01]  /*2a20*/  FSEL R196, R196, RZ, P1 ;  /* 0x000000ffc4c47208 */ /* 0x000fe20000800000 */
[----:B------:R-:W3:Y:S01]  /*2a30*/  MUFU.EX2 R40, R40 ;  /* 0x0000002800287308 */ /* 0x000ee20000000800 */
[----:B----4-:R-:W-:Y:S01]  /*2a40*/  F2FP.PACK_AB R133, R48, R43 ;  /* 0x0000002b3085723e */ /* 0x010fe200000000ff */
[----:B------:R-:W-:-:S02]  /*2a50*/  FADD.FTZ R48, R43, R48 ;  /* 0x000000302b307221 */ /* 0x000fc40000010000 */
[--C-:B------:R-:W-:Y:S02]  /*2a60*/  FFMA.FTZ R46, R39, c[0x0][0x23c], -R196.reuse ;  /* 0x00008f00272e7a23 */ /* 0x100fe400000108c4 */
[--C-:B------:R-:W-:Y:S01]  /*2a70*/  FFMA.FTZ R44, R5, c[0x0][0x23c], -R196.reuse ;  /* 0x00008f00052c7a23 */ /* 0x100fe200000108c4 */
[----:B--2---:R-:W-:Y:S01]  /*2a80*/  FMNMX.FTZ R168, R168, R13, !PT ;  /* 0x0000000da8a87209 */ /* 0x004fe20007810000 */
[--C-:B------:R-:W-:Y:S01]  /*2a90*/  FFMA.FTZ R39, R7, c[0x0][0x23c], -R196.reuse ;  /* 0x00008f0007277a23 */ /* 0x100fe200000108c4 */
[----:B------:R-:W-:Y:S01]  /*2aa0*/  MUFU.EX2 R53, R53 ;  /* 0x0000003500357308 */ /* 0x000fe20000000800 */
[----:B------:R-:W2:Y:S01]  /*2ab0*/  LDSM.16.MT88.4 R4, [R212+0xb000] ;  /* 0x00b00000d404783b */ /* 0x000ea20000004200 */
[C---:B------:R-:W-:Y:S01]  /*2ac0*/  FSETP.NEU.FTZ.AND P0, PT, R168.reuse, -INF , PT ;  /* 0xff800000a800780b */ /* 0x040fe20003f1d000 */
[----:B------:R-:W-:Y:S01]  /*2ad0*/  FMUL.FTZ R178, R168, c[0x0][0x23c] ;  /* 0x00008f00a8b27a20 */ /* 0x000fe20000410000 */
[----:B-1----:R-:W-:Y:S01]  /*2ae0*/  FMNMX.FTZ R167, R167, R0, !PT ;  /* 0x00000000a7a77209 */ /* 0x002fe20007810000 */
[----:B------:R-:W-:Y:S01]  /*2af0*/  FFMA.FTZ R45, R41, c[0x0][0x23c], -R196 ;  /* 0x00008f00292d7a23 */ /* 0x000fe200000108c4 */
[----:B---3--:R-:W-:-:S02]  /*2b00*/  F2FP.PACK_AB R135, R40, R47 ;  /* 0x0000002f2887723e */ /* 0x008fc400000000ff */
[----:B------:R-:W-:Y:S01]  /*2b10*/  MUFU.EX2 R46, R46 ;  /* 0x0000002e002e7308 */ /* 0x000fe20000000800 */
[----:B------:R-:W-:Y:S01]  /*2b20*/  FSEL R178, R178, RZ, P0 ;  /* 0x000000ffb2b27208 */ /* 0x000fe20000000000 */
[C---:B------:R-:W-:Y:S01]  /*2b30*/  FMUL.FTZ R173, R167.reuse, c[0x0][0x23c] ;  /* 0x00008f00a7ad7a20 */ /* 0x040fe20000410000 */
[----:B------:R-:W-:Y:S01]  /*2b40*/  FSETP.NEU.FTZ.AND P0, PT, R167, -INF , PT ;  /* 0xff800000a700780b */ /* 0x000fe20003f1d000 */
[----:B------:R-:W-:Y:S02]  /*2b50*/  FFMA.FTZ R41, R33, c[0x0][0x23c], -R196 ;  /* 0x00008f0021297a23 */ /* 0x000fe400000108c4 */
[--C-:B------:R-:W-:Y:S01]  /*2b60*/  FFMA.FTZ R59, R92, c[0x0][0x23c], -R178.reuse ;  /* 0x00008f005c3b7a23 */ /* 0x100fe200000108b2 */
[----:B------:R-:W-:Y:S01]  /*2b70*/  FSEL R173, R173, RZ, P0 ;  /* 0x000000ffadad7208 */ /* 0x000fe20000000000 */
[----:B------:R-:W1:Y:S01]  /*2b80*/  MUFU.EX2 R45, R45 ;  /* 0x0000002d002d7308 */ /* 0x000e620000000800 */
[--C-:B------:R-:W-:Y:S01]  /*2b90*/  FFMA.FTZ R56, R93, c[0x0][0x23c], -R178.reuse ;  /* 0x00008f005d387a23 */ /* 0x100fe200000108b2 */
[----:B------:R-:W-:Y:S01]  /*2ba0*/  ISETP.GE.AND P0, PT, R164, 0x2, PT ;  /* 0x00000002a400780c */ /* 0x000fe20003f06270 */
[----:B------:R-:W-:-:S02]  /*2bb0*/  FFMA.FTZ R51, R37, c[0x0][0x23c], -R178 ;  /* 0x00008f0025337a23 */ /* 0x000fc400000108b2 */
[----:B------:R-:W-:Y:S02]  /*2bc0*/  FFMA.FTZ R50, R89, c[0x0][0x23c], -R178 ;  /* 0x00008f0059327a23 */ /* 0x000fe400000108b2 */
[--C-:B------:R-:W-:Y:S01]  /*2bd0*/  FFMA.FTZ R57, R94, c[0x0][0x23c], -R173.reuse ;  /* 0x00008f005e397a23 */ /* 0x100fe200000108ad */
[----:B------:R-:W-:Y:S01]  /*2be0*/  MUFU.EX2 R44, R44 ;  /* 0x0000002c002c7308 */ /* 0x000fe20000000800 */
[--C-:B------:R-:W-:Y:S02]  /*2bf0*/  FFMA.FTZ R54, R12, c[0x0][0x23c], -R173.reuse ;  /* 0x00008f000c367a23 */ /* 0x100fe400000108ad */
[--C-:B------:R-:W-:Y:S01]  /*2c00*/  FFMA.FTZ R49, R90, c[0x0][0x23c], -R173.reuse ;  /* 0x00008f005a317a23 */ /* 0x100fe200000108ad */
[----:B------:R-:W-:Y:S01]  /*2c10*/  LDSM.16.MT88.4 R12, [R212+0xa400] ;  /* 0x00a40000d40c783b */ /* 0x000fe20000004200 */
[----:B------:R-:W-:Y:S02]  /*2c20*/  FFMA.FTZ R42, R38, c[0x0][0x23c], -R173 ;  /* 0x00008f00262a7a23 */ /* 0x000fe400000108ad */
[--C-:B------:R-:W-:Y:S01]  /*2c30*/  FFMA.FTZ R38, R11, c[0x0][0x23c], -R196.reuse ;  /* 0x00008f000b267a23 */ /* 0x100fe200000108c4 */
[----:B------:R-:W3:Y:S01]  /*2c40*/  MUFU.EX2 R39, R39 ;  /* 0x0000002700277308 */ /* 0x000ee20000000800 */
[--C-:B------:R-:W-:Y:S01]  /*2c50*/  FFMA.FTZ R37, R35, c[0x0][0x23c], -R196.reuse ;  /* 0x00008f0023257a23 */ /* 0x100fe200000108c4 */
[----:B-1----:R-:W-:Y:S01]  /*2c60*/  F2FP.PACK_AB R132, R45, R46 ;  /* 0x0000002e2d84723e */ /* 0x002fe200000000ff */
[----:B------:R-:W-:-:S02]  /*2c70*/  FFMA.FTZ R2, R25, c[0x0][0x23c], -R196 ;  /* 0x00008f0019027a23 */ /* 0x000fc400000108c4 */
[----:B------:R-:W-:Y:S01]  /*2c80*/  FFMA.FTZ R0, R32, c[0x0][0x23c], -R187 ;  /* 0x00008f0020007a23 */ /* 0x000fe200000108bb */
[----:B------:R-:W1:Y:S01]  /*2c90*/  LDSM.16.MT88.4 R24, [R213+0x9400] ;  /* 0x00940000d518783b */ /* 0x000e620000004200 */
[--C-:B------:R-:W-:Y:S01]  /*2ca0*/  FFMA.FTZ R58, R9, c[0x0][0x23c], -R178.reuse ;  /* 0x00008f00093a7a23 */ /* 0x100fe200000108b2 */
[----:B------:R-:W-:Y:S01]  /*2cb0*/  MUFU.EX2 R59, R59 ;  /* 0x0000003b003b7308 */ /* 0x000fe20000000800 */
[--C-:B------:R-:W-:Y:S01]  /*2cc0*/  FFMA.FTZ R61, R207, c[0x0][0x23c], -R178.reuse ;  /* 0x00008f00cf3d7a23 */ /* 0x100fe200000108b2 */
[----:B------:R-:W4:Y:S01]  /*2cd0*/  LDSM.16.MT88.4 R8, [R213+0xb400] ;  /* 0x00b40000d508783b */ /* 0x000f220000004200 */
[--C-:B------:R-:W-:Y:S02]  /*2ce0*/  FFMA.FTZ R60, R205, c[0x0][0x23c], -R178.reuse ;  /* 0x00008f00cd3c7a23 */ /* 0x100fe400000108b2 */
[----:B------:R-:W-:Y:S01]  /*2cf0*/  FFMA.FTZ R63, R195, c[0x0][0x23c], -R178 ;  /* 0x00008f00c33f7a23 */ /* 0x000fe200000108b2 */
[----:B------:R-:W5:Y:S01]  /*2d00*/  LDSM.16.MT88.4 R32, [R212+0xb400] ;  /* 0x00b40000d420783b */ /* 0x000f620000004200 */
[--C-:B------:R-:W-:Y:S01]  /*2d10*/  FFMA.FTZ R65, R210, c[0x0][0x23c], -R173.reuse ;  /* 0x00008f00d2417a23 */ /* 0x100fe200000108ad */
[----:B------:R-:W2:Y:S01]  /*2d20*/  MUFU.EX2 R56, R56 ;  /* 0x0000003800387308 */ /* 0x000ea20000000800 */
[----:B---3--:R-:W-:Y:S01]  /*2d30*/  F2FP.PACK_AB R134, R39, R44 ;  /* 0x0000002c2786723e */ /* 0x008fe200000000ff */
[----:B------:R-:W-:-:S02]  /*2d40*/  FFMA.FTZ R62, R208, c[0x0][0x23c], -R173 ;  /* 0x00008f00d03e7a23 */ /* 0x000fc400000108ad */
[--C-:B------:R-:W-:Y:S02]  /*2d50*/  FFMA.FTZ R64, R190, c[0x0][0x23c], -R173.reuse ;  /* 0x00008f00be407a23 */ /* 0x100fe400000108ad */
[----:B------:R-:W-:Y:S02]  /*2d60*/  FFMA.FTZ R67, R180, c[0x0][0x23c], -R173 ;  /* 0x00008f00b4437a23 */ /* 0x000fe400000108ad */
[----:B------:R-:W-:Y:S01]  /*2d70*/  MUFU.EX2 R51, R51 ;  /* 0x0000003300337308 */ /* 0x000fe20000000800 */
[----:B------:R-:W-:Y:S01]  /*2d80*/  HMMA.16816.F32 R156, R132, R68, RZ ;  /* 0x00000044849c723c */ /* 0x000fe200000018ff */
[----:B------:R-:W-:Y:S02]  /*2d90*/  FFMA.FTZ R180, R193, c[0x0][0x23c], -R196 ;  /* 0x00008f00c1b47a23 */ /* 0x000fe400000108c4 */
[--C-:B------:R-:W-:Y:S02]  /*2da0*/  FFMA.FTZ R190, R30, c[0x0][0x23c], -R187.reuse ;  /* 0x00008f001ebe7a23 */ /* 0x100fe400000108bb */
[----:B------:R-:W-:-:S02]  /*2db0*/  FFMA.FTZ R193, R28, c[0x0][0x23c], -R187 ;  /* 0x00008f001cc17a23 */ /* 0x000fc400000108bb */
[----:B------:R-:W3:Y:S01]  /*2dc0*/  MUFU.EX2 R50, R50 ;  /* 0x0000003200327308 */ /* 0x000ee20000000800 */
[C---:B------:R-:W-:Y:S01]  /*2dd0*/  HMMA.16816.F32 R76, R132.reuse, R84, RZ ;  /* 0x00000054844c723c */ /* 0x040fe200000018ff */
[----:B--2---:R-:W-:Y:S01]  /*2de0*/  F2FP.PACK_AB R136, R56, R59 ;  /* 0x0000003b3888723e */ /* 0x004fe200000000ff */
[----:B------:R-:W-:Y:S02]  /*2df0*/  FFMA.FTZ R179, R179, c[0x0][0x23c], -R196 ;  /* 0x00008f00b3b37a23 */ /* 0x000fe400000108c4 */
[----:B------:R-:W-:Y:S02]  /*2e00*/  FFMA.FTZ R195, R198, c[0x0][0x23c], -R187 ;  /* 0x00008f00c6c37a23 */ /* 0x000fe400000108bb */
[--C-:B------:R-:W-:Y:S01]  /*2e10*/  FFMA.FTZ R198, R199, c[0x0][0x23c], -R178.reuse ;  /* 0x00008f00c7c67a23 */ /* 0x100fe200000108b2 */
[----:B------:R-:W-:Y:S01]  /*2e20*/  MUFU.EX2 R57, R57 ;  /* 0x0000003900397308 */ /* 0x000fe20000000800 */
[----:B------:R-:W-:Y:S01]  /*2e30*/  HMMA.16816.F32 R92, R132, R100, RZ ;  /* 0x00000064845c723c */ /* 0x000fe200000018ff */
[----:B------:R-:W-:-:S02]  /*2e40*/  FFMA.FTZ R197, R197, c[0x0][0x23c], -R178 ;  /* 0x00008f00c5c57a23 */ /* 0x000fc400000108b2 */
[--C-:B------:R-:W-:Y:S02]  /*2e50*/  FFMA.FTZ R199, R206, c[0x0][0x23c], -R173.reuse ;  /* 0x00008f00cec77a23 */ /* 0x100fe400000108ad */
[--C-:B------:R-:W-:Y:S02]  /*2e60*/  FFMA.FTZ R200, R200, c[0x0][0x23c], -R173.reuse ;  /* 0x00008f00c8c87a23 */ /* 0x100fe400000108ad */
[----:B------:R-:W2:Y:S01]  /*2e70*/  MUFU.EX2 R54, R54 ;  /* 0x0000003600367308 */ /* 0x000ea20000000800 */
[C---:B------:R-:W-:Y:S01]  /*2e80*/  HMMA.16816.F32 R104, R132.reuse, R112, RZ ;  /* 0x000000708468723c */ /* 0x040fe200000018ff */
[----:B---3--:R-:W-:Y:S01]  /*2e90*/  F2FP.PACK_AB R138, R50, R51 ;  /* 0x00000033328a723e */ /* 0x008fe200000000ff */
[----:B------:R-:W-:Y:S02]  /*2ea0*/  FFMA.FTZ R202, R202, c[0x0][0x23c], -R173 ;  /* 0x00008f00caca7a23 */ /* 0x000fe400000108ad */
[----:B------:R-:W-:Y:S02]  /*2eb0*/  FFMA.FTZ R203, R203, c[0x0][0x23c], -R178 ;  /* 0x00008f00cbcb7a23 */ /* 0x000fe400000108b2 */
[----:B------:R-:W-:Y:S01]  /*2ec0*/  FADD.FTZ R56, R59, R56 ;  /* 0x000000383b387221 */ /* 0x000fe20000010000 */
[----:B------:R-:W-:Y:S01]  /*2ed0*/  MUFU.EX2 R49, R49 ;  /* 0x0000003100317308 */ /* 0x000fe20000000800 */
[----:B------:R-:W-:Y:S01]  /*2ee0*/  HMMA.16816.F32 R116, R132, R124, RZ ;  /* 0x0000007c8474723c */ /* 0x000fe200000018ff */
[----:B------:R-:W-:-:S02]  /*2ef0*/  FADD.FTZ R45, R46, R45 ;  /* 0x0000002d2e2d7221 */ /* 0x000fc40000010000 */
[----:B------:R-:W-:Y:S02]  /*2f00*/  FADD.FTZ R51, R51, R56 ;  /* 0x0000003833337221 */ /* 0x000fe40000010000 */
[----:B------:R-:W-:Y:S02]  /*2f10*/  FADD.FTZ R44, R44, R45 ;  /* 0x0000002d2c2c7221 */ /* 0x000fe40000010000 */
[----:B------:R-:W3:Y:S01]  /*2f20*/  MUFU.EX2 R42, R42 ;  /* 0x0000002a002a7308 */ /* 0x000ee20000000800 */
[C---:B------:R-:W-:Y:S01]  /*2f30*/  HMMA.16816.F32 R128, R132.reuse, R4, RZ ;  /* 0x000000048480723c */ /* 0x040fe200000018ff */
[----:B--2---:R-:W-:Y:S01]  /*2f40*/  F2FP.PACK_AB R137, R54, R57 ;  /* 0x000000393689723e */ /* 0x004fe200000000ff */
[----:B------:R-:W-:Y:S02]  /*2f50*/  FADD.FTZ R54, R57, R54 ;  /* 0x0000003639367221 */ /* 0x000fe40000010000 */
[----:B------:R-:W-:Y:S02]  /*2f60*/  FADD.FTZ R47, R47, R48 ;  /* 0x000000302f2f7221 */ /* 0x000fe40000010000 */
[----:B------:R-:W-:Y:S01]  /*2f70*/  FADD.FTZ R51, R50, R51 ;  /* 0x0000003332337221 */ /* 0x000fe20000010000 */
[----:B------:R-:W-:Y:S01]  /*2f80*/  MUFU.EX2 R41, R41 ;  /* 0x0000002900297308 */ /* 0x000fe20000000800 */
[----:B------:R-:W-:Y:S01]  /*2f90*/  HMMA.16816.F32 R152, R132, R70, RZ ;  /* 0x000000468498723c */ /* 0x000fe200000018ff */
[----:B------:R-:W-:-:S02]  /*2fa0*/  FADD.FTZ R44, R39, R44 ;  /* 0x0000002c272c7221 */ /* 0x000fc40000010000 */
[----:B------:R-:W-:Y:S02]  /*2fb0*/  FADD.FTZ R40, R40, R47 ;  /* 0x0000002f28287221 */ /* 0x000fe40000010000 */
[----:B------:R-:W-:Y:S01]  /*2fc0*/  FFMA.FTZ R192, R192, c[0x0][0x23c], -R196 ;  /* 0x00008f00c0c07a23 */ /* 0x000fe200000108c4 */
[C---:B---3--:R-:W-:Y:S02]  /*2fd0*/  F2FP.PACK_AB R139, R42.reuse, R49 ;  /* 0x000000312a8b723e */ /* 0x048fe400000000ff */
[----:B------:R-:W-:Y:S01]  /*2fe0*/  HMMA.16816.F32 R80, R132, R86, RZ ;  /* 0x000000568450723c */ /* 0x000fe200000018ff */
[----:B------:R-:W2:Y:S01]  /*2ff0*/  MUFU.EX2 R38, R38 ;  /* 0x0000002600267308 */ /* 0x000ea20000000800 */
[----:B------:R-:W-:Y:S02]  /*3000*/  FADD.FTZ R49, R49, R54 ;  /* 0x0000003631317221 */ /* 0x000fe40000010000 */
[----:B------:R-:W-:Y:S02]  /*3010*/  FFMA.FTZ R191, R191, c[0x0][0x23c], -R196 ;  /* 0x00008f00bfbf7a23 */ /* 0x000fe400000108c4 */
[----:B------:R-:W-:-:S02]  /*3020*/  FADD.FTZ R42, R42, R49 ;  /* 0x000000312a2a7221 */ /* 0x000fc40000010000 */
[C---:B------:R-:W-:Y:S01]  /*3030*/  HMMA.16816.F32 R96, R132.reuse, R102, RZ ;  /* 0x000000668460723c */ /* 0x040fe200000018ff */
[----:B------:R-:W-:Y:S01]  /*3040*/  MUFU.EX2 R37, R37 ;  /* 0x0000002500257308 */ /* 0x000fe20000000800 */
[--C-:B------:R-:W-:Y:S02]  /*3050*/  FFMA.FTZ R189, R189, c[0x0][0x23c], -R196.reuse ;  /* 0x00008f00bdbd7a23 */ /* 0x100fe400000108c4 */
[----:B------:R-:W-:Y:S02]  /*3060*/  FFMA.FTZ R188, R188, c[0x0][0x23c], -R196 ;  /* 0x00008f00bcbc7a23 */ /* 0x000fe400000108c4 */
[--C-:B------:R-:W-:Y:S02]  /*3070*/  FFMA.FTZ R183, R183, c[0x0][0x23c], -R178.reuse ;  /* 0x00008f00b7b77a23 */ /* 0x100fe400000108b2 */
[----:B------:R-:W-:Y:S01]  /*3080*/  HMMA.16816.F32 R108, R132, R114, RZ ;  /* 0x00000072846c723c */ /* 0x000fe200000018ff */
[----:B------:R-:W-:Y:S01]  /*3090*/  MUFU.EX2 R2, R2 ;  /* 0x0000000200027308 */ /* 0x000fe20000000800 */
[----:B------:R-:W-:-:S02]  /*30a0*/  FFMA.FTZ R184, R181, c[0x0][0x23c], -R178 ;  /* 0x00008f00b5b87a23 */ /* 0x000fc400000108b2 */
[----:B------:R-:W-:Y:S02]  /*30b0*/  FFMA.FTZ R177, R177, c[0x0][0x23c], -R178 ;  /* 0x00008f00b1b17a23 */ /* 0x000fe400000108b2 */
[--C-:B------:R-:W-:Y:S02]  /*30c0*/  FFMA.FTZ R174, R174, c[0x0][0x23c], -R173.reuse ;  /* 0x00008f00aeae7a23 */ /* 0x100fe400000108ad */
[----:B------:R-:W-:Y:S01]  /*30d0*/  HMMA.16816.F32 R120, R132, R126, RZ ;  /* 0x0000007e8478723c */ /* 0x000fe200000018ff */
[----:B------:R-:W3:Y:S01]  /*30e0*/  MUFU.EX2 R0, R0 ;  /* 0x0000000000007308 */ /* 0x000ee20000000800 */
[----:B------:R-:W-:-:S06]  /*30f0*/  FFMA.FTZ R172, R172, c[0x0][0x23c], -R173 ;  /* 0x00008f00acac7a23 */ /* 0x000fcc00000108ad */
[----:B------:R-:W-:Y:S01]  /*3100*/  HMMA.16816.F32 R132, R132, R6, RZ ;  /* 0x000000068484723c */ /* 0x000fe200000018ff */
[----:B------:R-:W-:Y:S07]  /*3110*/  MUFU.EX2 R52, R52 ;  /* 0x0000003400347308 */ /* 0x000fee0000000800 */
[C---:B------:R-:W-:Y:S01]  /*3120*/  HMMA.16816.F32 R160, R136.reuse, R68, RZ ;  /* 0x0000004488a0723c */ /* 0x040fe200000018ff */
[----:B------:R-:W1:Y:S07]  /*3130*/  MUFU.EX2 R55, R55 ;  /* 0x0000003700377308 */ /* 0x000e6e0000000800 */
[C---:B------:R-:W-:Y:S01]  /*3140*/  HMMA.16816.F32 R72, R136.reuse, R84, RZ ;  /* 0x000000548848723c */ /* 0x040fe200000018ff */
[----:B------:R-:W-:Y:S07]  /*3150*/  MUFU.EX2 R58, R58 ;  /* 0x0000003a003a7308 */ /* 0x000fee0000000800 */
[C---:B------:R-:W-:Y:S01]  /*3160*/  HMMA.16816.F32 R88, R136.reuse, R100, RZ ;  /* 0x000000648858723c */ /* 0x040fe200000018ff */
[----:B------:R-:W1:Y:S07]  /*3170*/  MUFU.EX2 R61, R61 ;  /* 0x0000003d003d7308 */ /* 0x000e6e0000000800 */
[C---:B------:R-:W-:Y:S01]  /*3180*/  HMMA.16816.F32 R148, R136.reuse, R112, RZ ;  /* 0x000000708894723c */ /* 0x040fe200000018ff */
[----:B------:R-:W-:Y:S07]  /*3190*/  MUFU.EX2 R60, R60 ;  /* 0x0000003c003c7308 */ /* 0x000fee0000000800 */
[C---:B------:R-:W-:Y:S01]  /*31a0*/  HMMA.16816.F32 R144, R136.reuse, R124, RZ ;  /* 0x0000007c8890723c */ /* 0x040fe200000018ff */
[----:B------:R-:W-:Y:S07]  /*31b0*/  MUFU.EX2 R63, R63 ;  /* 0x0000003f003f7308 */ /* 0x000fee0000000800 */
[C---:B------:R-:W-:Y:S01]  /*31c0*/  HMMA.16816.F32 R140, R136.reuse, R4, RZ ;  /* 0x00000004888c723c */ /* 0x040fe200000018ff */
[----:B------:R-:W-:Y:S06]  /*31d0*/  MUFU.EX2 R65, R65 ;  /* 0x0000004100417308 */ /* 0x000fec0000000800 */
[----:B--2---:R-:W-:Y:S01]  /*31e0*/  F2FP.PACK_AB R4, R38, R41 ;  /* 0x000000292604723e */ /* 0x004fe200000000ff */
[----:B------:R-:W-:Y:S01]  /*31f0*/  HMMA.16816.F32 R68, R136, R70, RZ ;  /* 0x000000468844723c */ /* 0x000fe200000018ff */
[----:B------:R-:W2:Y:S01]  /*3200*/  MUFU.EX2 R62, R62 ;  /* 0x0000003e003e7308 */ /* 0x000ea20000000800 */
[----:B---3--:R-:W-:Y:S01]  /*3210*/  F2FP.PACK_AB R5, R0, R53 ;  /* 0x000000350005723e */ /* 0x008fe200000000ff */
[----:B------:R-:W-:-:S02]  /*3220*/  FADD.FTZ R41, R41, R44 ;  /* 0x0000002c29297221 */ /* 0x000fc40000010000 */
[----:B------:R-:W-:Y:S02]  /*3230*/  FADD.FTZ R53, R53, R40 ;  /* 0x0000002835357221 */ /* 0x000fe40000010000 */
[----:B------:R-:W-:Y:S01]  /*3240*/  FADD.FTZ R38, R38, R41 ;  /* 0x0000002926267221 */ /* 0x000fe20000010000 */
[----:B------:R-:W-:Y:S01]  /*3250*/  HMMA.16816.F32 R84, R136, R86, RZ ;  /* 0x000000568854723c */ /* 0x000fe200000018ff */
[----:B------:R-:W-:Y:S01]  /*3260*/  MUFU.EX2 R64, R64 ;  /* 0x0000004000407308 */ /* 0x000fe20000000800 */
[----:B------:R-:W-:Y:S02]  /*3270*/  FADD.FTZ R53, R0, R53 ;  /* 0x0000003500357221 */ /* 0x000fe40000010000 */
[----:B------:R-:W-:-:S04]  /*3280*/  IMAD.SHL.U32 R0, R36, 0x20, RZ ;  /* 0x0000002024007824 */ /* 0x000fc800078e00ff */
[C---:B------:R-:W-:Y:S01]  /*3290*/  HMMA.16816.F32 R100, R136.reuse, R102, RZ ;  /* 0x000000668864723c */ /* 0x040fe200000018ff */
[----:B------:R-:W3:Y:S07]  /*32a0*/  MUFU.EX2 R67, R67 ;  /* 0x0000004300437308 */ /* 0x000eee0000000800 */
[C---:B------:R-:W-:Y:S01]  /*32b0*/  HMMA.16816.F32 R112, R136.reuse, R114, RZ ;  /* 0x000000728870723c */ /* 0x040fe200000018ff */
[----:B------:R-:W-:Y:S07]  /*32c0*/  MUFU.EX2 R179, R179 ;  /* 0x000000b300b37308 */ /* 0x000fee0000000800 */
[C---:B------:R-:W-:Y:S01]  /*32d0*/  HMMA.16816.F32 R124, R136.reuse, R126, RZ ;  /* 0x0000007e887c723c */ /* 0x040fe200000018ff */
[----:B------:R-:W1:Y:S07]  /*32e0*/  MUFU.EX2 R180, R180 ;  /* 0x000000b400b47308 */ /* 0x000e6e0000000800 */
[----:B------:R-:W-:Y:S01]  /*32f0*/  HMMA.16816.F32 R136, R136, R6, RZ ;  /* 0x000000068888723c */ /* 0x000fe200000018ff */
[----:B------:R-:W-:Y:S06]  /*3300*/  MUFU.EX2 R190, R190 ;  /* 0x000000be00be7308 */ /* 0x000fec0000000800 */
[----:B------:R-:W-:Y:S01]  /*3310*/  F2FP.PACK_AB R6, R2, R37 ;  /* 0x000000250206723e */ /* 0x000fe200000000ff */
[----:B------:R-:W-:Y:S01]  /*3320*/  FADD.FTZ R37, R37, R38 ;  /* 0x0000002625257221 */ /* 0x000fe20000010000 */
[----:B-1----:R-:W-:Y:S01]  /*3330*/  F2FP.PACK_AB R7, R55, R52 ;  /* 0x000000343707723e */ /* 0x002fe200000000ff */
[----:B------:R-:W-:Y:S01]  /*3340*/  MUFU.EX2 R193, R193 ;  /* 0x000000c100c17308 */ /* 0x000fe20000000800 */
[----:B------:R-:W-:-:S02]  /*3350*/  FADD.FTZ R52, R52, R53 ;  /* 0x0000003534347221 */ /* 0x000fc40000010000 */
[----:B------:R-:W-:Y:S02]  /*3360*/  FADD.FTZ R2, R2, R37 ;  /* 0x0000002502027221 */ /* 0x000fe40000010000 */
[----:B------:R-:W-:Y:S01]  /*3370*/  FADD.FTZ R55, R55, R52 ;  /* 0x0000003437377221 */ /* 0x000fe20000010000 */
[C---:B------:R-:W-:Y:S02]  /*3380*/  HMMA.16816.F32 R156, R4.reuse, R24, R156 ;  /* 0x00000018049c723c */ /* 0x040fe4000000189c */
[----:B------:R-:W-:Y:S06]  /*3390*/  MUFU.EX2 R195, R195 ;  /* 0x000000c300c37308 */ /* 0x000fec0000000800 */
[C---:B------:R-:W-:Y:S02]  /*33a0*/  HMMA.16816.F32 R76, R4.reuse, R20, R76 ;  /* 0x00000014044c723c */ /* 0x040fe4000000184c */
[----:B------:R-:W-:Y:S06]  /*33b0*/  MUFU.EX2 R194, R194 ;  /* 0x000000c200c27308 */ /* 0x000fec0000000800 */
[C---:B------:R-:W-:Y:S02]  /*33c0*/  HMMA.16816.F32 R92, R4.reuse, R16, R92 ;  /* 0x00000010045c723c */ /* 0x040fe4000000185c */
[----:B------:R-:W-:Y:S06]  /*33d0*/  MUFU.EX2 R197, R197 ;  /* 0x000000c500c57308 */ /* 0x000fec0000000800 */
[C---:B------:R-:W-:Y:S02]  /*33e0*/  HMMA.16816.F32 R104, R4.reuse, R12, R104 ;  /* 0x0000000c0468723c */ /* 0x040fe40000001868 */
[----:B------:R-:W-:Y:S06]  /*33f0*/  MUFU.EX2 R198, R198 ;  /* 0x000000c600c67308 */ /* 0x000fec0000000800 */
[C---:B----4-:R-:W-:Y:S02]  /*3400*/  HMMA.16816.F32 R116, R4.reuse, R8, R116 ;  /* 0x000000080474723c */ /* 0x050fe40000001874 */
[----:B------:R-:W-:Y:S06]  /*3410*/  MUFU.EX2 R199, R199 ;  /* 0x000000c700c77308 */ /* 0x000fec0000000800 */
[C---:B-----5:R-:W-:Y:S02]  /*3420*/  HMMA.16816.F32 R128, R4.reuse, R32, R128 ;  /* 0x000000200480723c */ /* 0x060fe40000001880 */
[----:B------:R-:W-:Y:S06]  /*3430*/  MUFU.EX2 R200, R200 ;  /* 0x000000c800c87308 */ /* 0x000fec0000000800 */
        /* <DEDUP_REMOVED lines=10> */
[----:B------:R-:W-:Y:S02]  /*34e0*/  HMMA.16816.F32 R132, R4, R34, R132 ;  /* 0x000000220484723c */ /* 0x000fe40000001884 */
[----:B------:R-:W-:Y:S05]  /*34f0*/  MUFU.EX2 R185, R185 ;  /* 0x000000b900b97308 */ /* 0x000fea0000000800 */
[----:B------:R-:W-:Y:S01]  /*3500*/  F2FP.PACK_AB R4, R61, R58 ;  /* 0x0000003a3d04723e */ /* 0x000fe200000000ff */
[----:B------:R-:W-:Y:S01]  /*3510*/  FADD.FTZ R58, R58, R51 ;  /* 0x000000333a3a7221 */ /* 0x000fe20000010000 */
[C---:B--2---:R-:W-:Y:S01]  /*3520*/  F2FP.PACK_AB R5, R62.reuse, R65 ;  /* 0x000000413e05723e */ /* 0x044fe200000000ff */
[----:B------:R-:W-:Y:S01]  /*3530*/  FADD.FTZ R65, R65, R42 ;  /* 0x0000002a41417221 */ /* 0x000fe20000010000 */
[----:B------:R-:W-:Y:S01]  /*3540*/  F2FP.PACK_AB R6, R63, R60 ;  /* 0x0000003c3f06723e */ /* 0x000fe200000000ff */
[----:B------:R-:W-:Y:S01]  /*3550*/  FADD.FTZ R61, R61, R58 ;  /* 0x0000003a3d3d7221 */ /* 0x000fe20000010000 */
[----:B---3--:R-:W-:Y:S01]  /*3560*/  F2FP.PACK_AB R7, R67, R64 ;  /* 0x000000404307723e */ /* 0x008fe200000000ff */
[----:B------:R-:W-:Y:S01]  /*3570*/  FADD.FTZ R65, R62, R65 ;  /* 0x000000413e417221 */ /* 0x000fe20000010000 */
[----:B------:R-:W-:Y:S01]  /*3580*/  MUFU.EX2 R182, R182 ;  /* 0x000000b600b67308 */ /* 0x000fe20000000800 */
[----:B------:R-:W-:-:S02]  /*3590*/  FADD.FTZ R60, R60, R61 ;  /* 0x0000003d3c3c7221 */ /* 0x000fc40000010000 */
[----:B------:R-:W-:Y:S02]  /*35a0*/  FADD.FTZ R64, R64, R65 ;  /* 0x0000004140407221 */ /* 0x000fe40000010000 */
[----:B------:R-:W-:Y:S01]  /*35b0*/  HMMA.16816.F32 R140, R4, R32, R140 ;  /* 0x00000020048c723c */ /* 0x000fe2000000188c */
[----:B------:R-:W-:Y:S02]  /*35c0*/  FADD.FTZ R60, R63, R60 ;  /* 0x0000003c3f3c7221 */ /* 0x000fe40000010000 */
[----:B------:R-:W-:Y:S01]  /*35d0*/  MUFU.EX2 R186, R186 ;  /* 0x000000ba00ba7308 */ /* 0x000fe20000000800 */
[----:B------:R-:W-:-:S03]  /*35e0*/  FADD.FTZ R64, R67, R64 ;  /* 0x0000004043407221 */ /* 0x000fc60000010000 */
[--C-:B------:R-:W-:Y:S01]  /*35f0*/  FFMA.FTZ R32, R31, c[0x0][0x23c], -R196.reuse ;  /* 0x00008f001f207a23 */ /* 0x100fe200000108c4 */
[C---:B------:R-:W-:Y:S01]  /*3600*/  HMMA.16816.F32 R160, R4.reuse, R24, R160 ;  /* 0x0000001804a0723c */ /* 0x040fe200000018a0 */
[----:B------:R-:W-:Y:S02]  /*3610*/  FFMA.FTZ R33, R29, c[0x0][0x23c], -R196 ;  /* 0x00008f001d217a23 */ /* 0x000fe400000108c4 */
[----:B------:R-:W1:Y:S01]  /*3620*/  LDSM.16.MT88.4 R28, [R213+0x9800] ;  /* 0x00980000d51c783b */ /* 0x000e620000004200 */
[----:B------:R-:W-:Y:S04]  /*3630*/  MUFU.EX2 R235, R235 ;  /* 0x000000eb00eb7308 */ /* 0x000fe80000000800 */
[C---:B------:R-:W-:Y:S04]  /*3640*/  HMMA.16816.F32 R72, R4.reuse, R20, R72 ;  /* 0x000000140448723c */ /* 0x040fe80000001848 */
[----:B------:R-:W-:Y:S04]  /*3650*/  MUFU.EX2 R32, R32 ;  /* 0x0000002000207308 */ /* 0x000fe80000000800 */
[C---:B------:R-:W-:Y:S04]  /*3660*/  HMMA.16816.F32 R88, R4.reuse, R16, R88 ;  /* 0x000000100458723c */ /* 0x040fe80000001858 */
[----:B------:R-:W2:Y:S04]  /*3670*/  MUFU.EX2 R33, R33 ;  /* 0x0000002100217308 */ /* 0x000ea80000000800 */
[C---:B------:R-:W-:Y:S04]  /*3680*/  HMMA.16816.F32 R148, R4.reuse, R12, R148 ;  /* 0x0000000c0494723c */ /* 0x040fe80000001894 */
[----:B------:R-:W-:Y:S04]  /*3690*/  MUFU.EX2 R183, R183 ;  /* 0x000000b700b77308 */ /* 0x000fe80000000800 */
[C---:B------:R-:W-:Y:S04]  /*36a0*/  HMMA.16816.F32 R144, R4.reuse, R8, R144 ;  /* 0x000000080490723c */ /* 0x040fe80000001890 */
[----:B------:R-:W-:Y:S04]  /*36b0*/  MUFU.EX2 R184, R184 ;  /* 0x000000b800b87308 */ /* 0x000fe80000000800 */
[C---:B------:R-:W-:Y:S01]  /*36c0*/  HMMA.16816.F32 R68, R4.reuse, R26, R68 ;  /* 0x0000001a0444723c */ /* 0x040fe20000001844 */
[----:B------:R-:W3:Y:S03]  /*36d0*/  LDSM.16.MT88.4 R24, [R212+0x9800] ;  /* 0x00980000d418783b */ /* 0x000ee60000004200 */
[----:B------:R-:W-:Y:S04]  /*36e0*/  MUFU.EX2 R174, R174 ;  /* 0x000000ae00ae7308 */ /* 0x000fe80000000800 */
[C---:B------:R-:W-:Y:S01]  /*36f0*/  HMMA.16816.F32 R84, R4.reuse, R22, R84 ;  /* 0x000000160454723c */ /* 0x040fe20000001854 */
[----:B------:R-:W4:Y:S03]  /*3700*/  LDSM.16.MT88.4 R20, [R213+0xa800] ;  /* 0x00a80000d514783b */ /* 0x000f260000004200 */
[----:B------:R-:W-:Y:S04]  /*3710*/  MUFU.EX2 R177, R177 ;  /* 0x000000b100b17308 */ /* 0x000fe80000000800 */
[C---:B------:R-:W-:Y:S01]  /*3720*/  HMMA.16816.F32 R100, R4.reuse, R18, R100 ;  /* 0x000000120464723c */ /* 0x040fe20000001864 */
[----:B------:R-:W5:Y:S03]  /*3730*/  LDSM.16.MT88.4 R16, [R212+0xa800] ;  /* 0x00a80000d410783b */ /* 0x000f660000004200 */
[----:B------:R-:W-:Y:S04]  /*3740*/  MUFU.EX2 R172, R172 ;  /* 0x000000ac00ac7308 */ /* 0x000fe80000000800 */
[C---:B------:R-:W-:Y:S01]  /*3750*/  HMMA.16816.F32 R112, R4.reuse, R14, R112 ;  /* 0x0000000e0470723c */ /* 0x040fe20000001870 */
[----:B------:R-:W3:Y:S07]  /*3760*/  LDSM.16.MT88.4 R12, [R213+0xb800] ;  /* 0x00b80000d50c783b */ /* 0x000eee0000004200 */
[C---:B------:R-:W-:Y:S01]  /*3770*/  HMMA.16816.F32 R124, R4.reuse, R10, R124 ;  /* 0x0000000a047c723c */ /* 0x040fe2000000187c */
[----:B------:R-:W4:Y:S07]  /*3780*/  LDSM.16.MT88.4 R8, [R212+0xb800] ;  /* 0x00b80000d408783b */ /* 0x000f2e0000004200 */
[----:B------:R-:W-:Y:S01]  /*3790*/  HMMA.16816.F32 R136, R4, R34, R136 ;  /* 0x000000220488723c */ /* 0x000fe20000001888 */
[----:B------:R-:W1:Y:S06]  /*37a0*/  MUFU.EX2 R34, R203 ;  /* 0x000000cb00227308 */ /* 0x000e6c0000000800 */
[--C-:B------:R-:W-:Y:S01]  /*37b0*/  FFMA.FTZ R35, R201, c[0x0][0x23c], -R178.reuse ;  /* 0x00008f00c9237a23 */ /* 0x100fe200000108b2 */
[----:B------:R-:W-:Y:S01]  /*37c0*/  F2FP.PACK_AB R4, R180, R179 ;  /* 0x000000b3b404723e */ /* 0x000fe200000000ff */
[--C-:B------:R-:W-:Y:S01]  /*37d0*/  FFMA.FTZ R201, R204, c[0x0][0x23c], -R173.reuse ;  /* 0x00008f00ccc97a23 */ /* 0x100fe200000108ad */
[----:B--2---:R-:W-:Y:S01]  /*37e0*/  F2FP.PACK_AB R6, R33, R32 ;  /* 0x000000202106723e */ /* 0x004fe200000000ff */
[----:B------:R-:W-:Y:S01]  /*37f0*/  FFMA.FTZ R178, R175, c[0x0][0x23c], -R178 ;  /* 0x00008f00afb27a23 */ /* 0x000fe200000108b2 */
[----:B------:R-:W-:Y:S01]  /*3800*/  F2FP.PACK_AB R5, R193, R190 ;  /* 0x000000bec105723e */ /* 0x000fe200000000ff */
[----:B------:R-:W2:Y:S01]  /*3810*/  MUFU.EX2 R35, R35 ;  /* 0x0000002300237308 */ /* 0x000ea20000000800 */
[----:B------:R-:W-:Y:S01]  /*3820*/  F2FP.PACK_AB R7, R194, R195 ;  /* 0x000000c3c207723e */ /* 0x000fe200000000ff */
[----:B------:R-:W-:-:S02]  /*3830*/  FFMA.FTZ R175, R176, c[0x0][0x23c], -R173 ;  /* 0x00008f00b0af7a23 */ /* 0x000fc400000108ad */
[----:B------:R-:W-:Y:S02]  /*3840*/  FFMA.FTZ R173, R66, c[0x0][0x23c], -R173 ;  /* 0x00008f0042ad7a23 */ /* 0x000fe400000108ad */
[----:B------:R-:W-:Y:S02]  /*3850*/  FADD.FTZ R179, R179, R2 ;  /* 0x00000002b3b37221 */ /* 0x000fe40000010000 */
[----:B------:R-:W2:Y:S01]  /*3860*/  MUFU.EX2 R201, R201 ;  /* 0x000000c900c97308 */ /* 0x000ea20000000800 */
[----:B-1----:R-:W-:Y:S01]  /*3870*/  HMMA.16816.F32 R156, R4, R28, R156 ;  /* 0x0000001c049c723c */ /* 0x002fe2000000189c */
[----:B------:R-:W-:Y:S02]  /*3880*/  FADD.FTZ R190, R190, R55 ;  /* 0x00000037bebe7221 */ /* 0x000fe40000010000 */
[----:B------:R-:W-:Y:S02]  /*3890*/  FADD.FTZ R179, R180, R179 ;  /* 0x000000b3b4b37221 */ /* 0x000fe40000010000 */
[----:B------:R-:W-:-:S02]  /*38a0*/  FADD.FTZ R190, R193, R190 ;  /* 0x000000bec1be7221 */ /* 0x000fc40000010000 */
[----:B------:R-:W1:Y:S01]  /*38b0*/  MUFU.EX2 R175, R175 ;  /* 0x000000af00af7308 */ /* 0x000e620000000800 */
[C---:B---3--:R-:W-:Y:S01]  /*38c0*/  HMMA.16816.F32 R76, R4.reuse, R24, R76 ;  /* 0x00000018044c723c */ /* 0x048fe2000000184c */
[----:B------:R-:W-:Y:S02]  /*38d0*/  FADD.FTZ R32, R32, R179 ;  /* 0x000000b320207221 */ /* 0x000fe40000010000 */
[----:B------:R-:W-:Y:S02]  /*38e0*/  FADD.FTZ R195, R195, R190 ;  /* 0x000000bec3c37221 */ /* 0x000fe40000010000 */
[----:B------:R-:W-:Y:S02]  /*38f0*/  FADD.FTZ R33, R33, R32 ;  /* 0x0000002021217221 */ /* 0x000fe40000010000 */
[----:B------:R-:W3:Y:S01]  /*3900*/  MUFU.EX2 R178, R178 ;  /* 0x000000b200b27308 */ /* 0x000ee20000000800 */
[----:B----4-:R-:W-:Y:S01]  /*3910*/  HMMA.16816.F32 R92, R4, R20, R92 ;  /* 0x00000014045c723c */ /* 0x010fe2000000185c */
[----:B------:R-:W-:-:S06]  /*3920*/  FADD.FTZ R194, R194, R195 ;  /* 0x000000c3c2c27221 */ /* 0x000fcc0000010000 */
[----:B------:R-:W4:Y:S01]  /*3930*/  MUFU.EX2 R173, R173 ;  /* 0x000000ad00ad7308 */ /* 0x000f220000000800 */
[C---:B-----5:R-:W-:Y:S08]  /*3940*/  HMMA.16816.F32 R104, R4.reuse, R16, R104 ;  /* 0x000000100468723c */ /* 0x060ff00000001868 */
[C---:B------:R-:W-:Y:S08]  /*3950*/  HMMA.16816.F32 R116, R4.reuse, R12, R116 ;  /* 0x0000000c0474723c */ /* 0x040ff00000001874 */
[C---:B------:R-:W-:Y:S08]  /*3960*/  HMMA.16816.F32 R128, R4.reuse, R8, R128 ;  /* 0x000000080480723c */ /* 0x040ff00000001880 */
[C---:B------:R-:W-:Y:S08]  /*3970*/  HMMA.16816.F32 R152, R4.reuse, R30, R152 ;  /* 0x0000001e0498723c */ /* 0x040ff00000001898 */
[C---:B------:R-:W-:Y:S08]  /*3980*/  HMMA.16816.F32 R80, R4.reuse, R26, R80 ;  /* 0x0000001a0450723c */ /* 0x040ff00000001850 */
[C---:B------:R-:W-:Y:S08]  /*3990*/  HMMA.16816.F32 R96, R4.reuse, R22, R96 ;  /* 0x000000160460723c */ /* 0x040ff00000001860 */
[C---:B------:R-:W-:Y:S08]  /*39a0*/  HMMA.16816.F32 R108, R4.reuse, R18, R108 ;  /* 0x00000012046c723c */ /* 0x040ff0000000186c */
[C---:B------:R-:W-:Y:S08]  /*39b0*/  HMMA.16816.F32 R120, R4.reuse, R14, R120 ;  /* 0x0000000e0478723c */ /* 0x040ff00000001878 */
[----:B------:R-:W-:Y:S07]  /*39c0*/  HMMA.16816.F32 R132, R4, R10, R132 ;  /* 0x0000000a0484723c */ /* 0x000fee0000001884 */
[----:B------:R-:W-:Y:S01]  /*39d0*/  F2FP.PACK_AB R4, R34, R197 ;  /* 0x000000c52204723e */ /* 0x000fe200000000ff */
[----:B------:R-:W-:Y:S01]  /*39e0*/  FADD.FTZ R197, R197, R60 ;  /* 0x0000003cc5c57221 */ /* 0x000fe20000010000 */
[----:B------:R-:W-:Y:S01]  /*39f0*/  F2FP.PACK_AB R5, R200, R199 ;  /* 0x000000c7c805723e */ /* 0x000fe200000000ff */
[----:B------:R-:W-:Y:S01]  /*3a00*/  FADD.FTZ R199, R199, R64 ;  /* 0x00000040c7c77221 */ /* 0x000fe20000010000 */
[----:B--2---:R-:W-:Y:S01]  /*3a10*/  F2FP.PACK_AB R6, R198, R35 ;  /* 0x00000023c606723e */ /* 0x004fe200000000ff */
[----:B------:R-:W-:Y:S01]  /*3a20*/  FADD.FTZ R34, R34, R197 ;  /* 0x000000c522227221 */ /* 0x000fe20000010000 */
[----:B------:R-:W-:Y:S01]  /*3a30*/  F2FP.PACK_AB R7, R202, R201 ;  /* 0x000000c9ca07723e */ /* 0x000fe200000000ff */
[----:B------:R-:W-:-:S02]  /*3a40*/  FADD.FTZ R200, R200, R199 ;  /* 0x000000c7c8c87221 */ /* 0x000fc40000010000 */
[----:B------:R-:W-:Y:S02]  /*3a50*/  FADD.FTZ R35, R35, R34 ;  /* 0x0000002223237221 */ /* 0x000fe40000010000 */
[----:B------:R-:W-:Y:S02]  /*3a60*/  FADD.FTZ R201, R201, R200 ;  /* 0x000000c8c9c97221 */ /* 0x000fe40000010000 */
[----:B------:R-:W-:Y:S01]  /*3a70*/  HMMA.16816.F32 R160, R4, R28, R160 ;  /* 0x0000001c04a0723c */ /* 0x000fe200000018a0 */
[----:B------:R-:W-:Y:S02]  /*3a80*/  FADD.FTZ R198, R198, R35 ;  /* 0x00000023c6c67221 */ /* 0x000fe40000010000 */
[----:B------:R-:W-:-:S05]  /*3a90*/  FADD.FTZ R202, R202, R201 ;  /* 0x000000c9caca7221 */ /* 0x000fca0000010000 */
[C---:B------:R-:W-:Y:S01]  /*3aa0*/  HMMA.16816.F32 R68, R4.reuse, R30, R68 ;  /* 0x0000001e0444723c */ /* 0x040fe20000001844 */
[----:B------:R-:W2:Y:S07]  /*3ab0*/  LDSM.16.MT88.4 R28, [R213+0x9c00] ;  /* 0x009c0000d51c783b */ /* 0x000eae0000004200 */
[C---:B------:R-:W-:Y:S08]  /*3ac0*/  HMMA.16816.F32 R72, R4.reuse, R24, R72 ;  /* 0x000000180448723c */ /* 0x040ff00000001848 */
[C---:B------:R-:W-:Y:S01]  /*3ad0*/  HMMA.16816.F32 R84, R4.reuse, R26, R84 ;  /* 0x0000001a0454723c */ /* 0x040fe20000001854 */
[----:B------:R-:W5:Y:S07]  /*3ae0*/  LDSM.16.MT88.4 R24, [R212+0x9c00] ;  /* 0x009c0000d418783b */ /* 0x000f6e0000004200 */
[C---:B------:R-:W-:Y:S08]  /*3af0*/  HMMA.16816.F32 R88, R4.reuse, R20, R88 ;  /* 0x000000140458723c */ /* 0x040ff00000001858 */
[C---:B------:R-:W-:Y:S01]  /*3b00*/  HMMA.16816.F32 R100, R4.reuse, R22, R100 ;  /* 0x000000160464723c */ /* 0x040fe20000001864 */
[----:B------:R-:W1:Y:S07]  /*3b10*/  LDSM.16.MT88.4 R20, [R213+0xac00] ;  /* 0x00ac0000d514783b */ /* 0x000e6e0000004200 */
[C---:B------:R-:W-:Y:S08]  /*3b20*/  HMMA.16816.F32 R148, R4.reuse, R16, R148 ;  /* 0x000000100494723c */ /* 0x040ff00000001894 */
[C---:B------:R-:W-:Y:S01]  /*3b30*/  HMMA.16816.F32 R112, R4.reuse, R18, R112 ;  /* 0x000000120470723c */ /* 0x040fe20000001870 */
[----:B------:R-:W1:Y:S07]  /*3b40*/  LDSM.16.MT88.4 R16, [R212+0xac00] ;  /* 0x00ac0000d410783b */ /* 0x000e6e0000004200 */
[C---:B------:R-:W-:Y:S08]  /*3b50*/  HMMA.16816.F32 R144, R4.reuse, R12, R144 ;  /* 0x0000000c0490723c */ /* 0x040ff00000001890 */
[C---:B------:R-:W-:Y:S01]  /*3b60*/  HMMA.16816.F32 R124, R4.reuse, R14, R124 ;  /* 0x0000000e047c723c */ /* 0x040fe2000000187c */
[----:B------:R-:W1:Y:S07]  /*3b70*/  LDSM.16.MT88.4 R12, [R213+0xbc00] ;  /* 0x00bc0000d50c783b */ /* 0x000e6e0000004200 */
[C---:B------:R-:W-:Y:S08]  /*3b80*/  HMMA.16816.F32 R140, R4.reuse, R8, R140 ;  /* 0x00000008048c723c */ /* 0x040ff0000000188c */
[----:B------:R-:W-:Y:S01]  /*3b90*/  HMMA.16816.F32 R136, R4, R10, R136 ;  /* 0x0000000a0488723c */ /* 0x000fe20000001888 */
[----:B------:R-:W1:Y:S06]  /*3ba0*/  LDSM.16.MT88.4 R8, [R212+0xbc00] ;  /* 0x00bc0000d408783b */ /* 0x000e6c0000004200 */
[----:B------:R-:W-:Y:S01]  /*3bb0*/  F2FP.PACK_AB R4, R191, R192 ;  /* 0x000000c0bf04723e */ /* 0x000fe200000000ff */
[----:B------:R-:W-:Y:S01]  /*3bc0*/  FADD.FTZ R192, R192, R33 ;  /* 0x00000021c0c07221 */ /* 0x000fe20000010000 */
[----:B------:R-:W-:-:S02]  /*3bd0*/  F2FP.PACK_AB R6, R188, R189 ;  /* 0x000000bdbc06723e */ /* 0x000fc400000000ff */
[C---:B------:R-:W-:Y:S01]  /*3be0*/  F2FP.PACK_AB R5, R182.reuse, R185 ;  /* 0x000000b9b605723e */ /* 0x040fe200000000ff */
[----:B------:R-:W-:Y:S01]  /*3bf0*/  FADD.FTZ R185, R185, R194 ;  /* 0x000000c2b9b97221 */ /* 0x000fe20000010000 */
[----:B------:R-:W-:Y:S01]  /*3c00*/  F2FP.PACK_AB R7, R235, R186 ;  /* 0x000000baeb07723e */ /* 0x000fe200000000ff */
[----:B------:R-:W-:Y:S02]  /*3c10*/  FADD.FTZ R192, R191, R192 ;  /* 0x000000c0bfc07221 */ /* 0x000fe40000010000 */
[----:B------:R-:W-:Y:S02]  /*3c20*/  FADD.FTZ R185, R182, R185 ;  /* 0x000000b9b6b97221 */ /* 0x000fe40000010000 */
[----:B------:R-:W-:Y:S02]  /*3c30*/  FADD.FTZ R189, R189, R192 ;  /* 0x000000c0bdbd7221 */ /* 0x000fe40000010000 */
[----:B--2---:R-:W-:Y:S01]  /*3c40*/  HMMA.16816.F32 R156, R4, R28, R156 ;  /* 0x0000001c049c723c */ /* 0x004fe2000000189c */
[----:B------:R-:W-:-:S02]  /*3c50*/  FADD.FTZ R186, R186, R185 ;  /* 0x000000b9baba7221 */ /* 0x000fc40000010000 */
[----:B------:R-:W-:Y:S02]  /*3c60*/  FADD.FTZ R237, R188, R189 ;  /* 0x000000bdbced7221 */ /* 0x000fe40000010000 */
[----:B------:R-:W-:-:S03]  /*3c70*/  FADD.FTZ R235, R235, R186 ;  /* 0x000000baebeb7221 */ /* 0x000fc60000010000 */
[C---:B------:R-:W-:Y:S08]  /*3c80*/  HMMA.16816.F32 R152, R4.reuse, R30, R152 ;  /* 0x0000001e0498723c */ /* 0x040ff00000001898 */
[C---:B-----5:R-:W-:Y:S08]  /*3c90*/  HMMA.16816.F32 R76, R4.reuse, R24, R76 ;  /* 0x00000018044c723c */ /* 0x060ff0000000184c */
[C---:B------:R-:W-:Y:S08]  /*3ca0*/  HMMA.16816.F32 R80, R4.reuse, R26, R80 ;  /* 0x0000001a0450723c */ /* 0x040ff00000001850 */
[C---:B-1----:R-:W-:Y:S08]  /*3cb0*/  HMMA.16816.F32 R92, R4.reuse, R20, R92 ;  /* 0x00000014045c723c */ /* 0x042ff0000000185c */
        /* <DEDUP_REMOVED lines=11> */
[----:B---3--:R-:W-:Y:S01]  /*3d70*/  F2FP.PACK_AB R6, R178, R177 ;  /* 0x000000b1b206723e */ /* 0x008fe200000000ff */
[----:B------:R-:W-:Y:S01]  /*3d80*/  FADD.FTZ R184, R184, R183 ;  /* 0x000000b7b8b87221 */ /* 0x000fe20000010000 */
[----:B----4-:R-:W-:Y:S01]  /*3d90*/  F2FP.PACK_AB R7, R173, R172 ;  /* 0x000000acad07723e */ /* 0x010fe200000000ff */
[----:B------:R-:W-:-:S02]  /*3da0*/  FADD.FTZ R175, R174, R175 ;  /* 0x000000afaeaf7221 */ /* 0x000fc40000010000 */
[----:B------:R-:W-:Y:S02]  /*3db0*/  FADD.FTZ R177, R177, R184 ;  /* 0x000000b8b1b17221 */ /* 0x000fe40000010000 */
[----:B------:R-:W-:Y:S02]  /*3dc0*/  FADD.FTZ R172, R172, R175 ;  /* 0x000000afacac7221 */ /* 0x000fe40000010000 */
[----:B------:R-:W-:Y:S01]  /*3dd0*/  HMMA.16816.F32 R160, R4, R28, R160 ;  /* 0x0000001c04a0723c */ /* 0x000fe200000018a0 */
[----:B------:R-:W-:Y:S02]  /*3de0*/  FADD.FTZ R239, R178, R177 ;  /* 0x000000b1b2ef7221 */ /* 0x000fe40000010000 */
[----:B------:R-:W-:-:S05]  /*3df0*/  FADD.FTZ R236, R173, R172 ;  /* 0x000000acadec7221 */ /* 0x000fca0000010000 */
[C---:B------:R-:W-:Y:S08]  /*3e00*/  HMMA.16816.F32 R68, R4.reuse, R30, R68 ;  /* 0x0000001e0444723c */ /* 0x040ff00000001844 */
        /* <DEDUP_REMOVED lines=10> */
[----:B------:R-:W-:Y:S05]  /*3eb0*/  @!UPT UIADD3 URZ, URZ, URZ, URZ ;  /* 0x0000003f3f3ff290 */ /* 0x000fea000fffe03f */
[----:B------:R-:W-:Y:S11]  /*3ec0*/  @!P0 BRA `(.L_x_2) ;  /* 0x0000376000008947 */ /* 0x000ff60003800000 */
[----:B------:R-:W-:-:S04]  /*3ed0*/  DEPBAR.LE SB0, 0x0 ;  /* 0x000080000000791a */ /* 0x000fc80000000000 */
[----:B------:R-:W-:-:S04]  /*3ee0*/  IADD3 R251, R164, -0x2, RZ ;  /* 0xfffffffea4fb7810 */ /* 0x000fc80007ffe0ff */
[----:B------:R-:W-:Y:S01]  /*3ef0*/  SHF.R.S32.HI R2, RZ, 0x1f, R251 ;  /* 0x0000001fff027819 */ /* 0x000fe200000114fb */
[----:B------:R-:W-:Y:S02]  /*3f00*/  IMAD R4, R220, R251, RZ ;  /* 0x000000fbdc047224 */ /* 0x000fe400078e02ff */
[----:B------:R-:W-:-:S04]  /*3f10*/  IMAD.WIDE.U32 R6, R251, R221, R248 ;  /* 0x000000ddfb067225 */ /* 0x000fc800078e00f8 */
[----:B------:R-:W-:Y:S01]  /*3f20*/  IMAD R2, R2, R221, R4 ;  /* 0x000000dd02027224 */ /* 0x000fe200078e0204 */
[----:B------:R-:W-:Y:S01]  /*3f30*/  BAR.SYNC.DEFER_BLOCKING 0x0 ;  /* 0x0000000000007b1d */ /* 0x000fe20000010000 */
[----:B------:R-:W-:Y:S02]  /*3f40*/  LEA R12, P1, R6, c[0x0][0x170], 0x1 ;  /* 0x00005c00060c7a11 */ /* 0x000fe400078208ff */
[----:B------:R-:W-:Y:S02]  /*3f50*/  IMAD.IADD R2, R7, 0x1, R2 ;  /* 0x0000000107027824 */ /* 0x000fe400078e0202 */
[----:B------:R-:W-:-:S03]  /*3f60*/  LEA R14, P0, R0, R12, 0x1 ;  /* 0x0000000c000e7211 */ /* 0x000fc600078008ff */
[----:B------:R-:W-:Y:S01]  /*3f70*/  LEA.HI.X R13, R6, c[0x0][0x174], R2, 0x1, P1 ;  /* 0x00005d00060d7a11 */ /* 0x000fe200008f0c02 */
[----:B------:R-:W-:-:S03]  /*3f80*/  IMAD R2, R251, 0x40, R238 ;  /* 0x00000040fb027824 */ /* 0x000fc600078e02ee */
[----:B------:R-:W-:Y:S02]  /*3f90*/  LEA.HI.X R15, R0, R13, R3, 0x1, P0 ;  /* 0x0000000d000f7211 */ /* 0x000fe400000f0c03 */
[C---:B------:R-:W-:Y:S02]  /*3fa0*/  ISETP.GE.AND P6, PT, R2.reuse, R234, PT ;  /* 0x000000ea0200720c */ /* 0x040fe40003fc6270 */
[----:B------:R-:W-:Y:S01]  /*3fb0*/  ISETP.GE.AND P2, PT, R2, R233, PT ;  /* 0x000000e90200720c */ /* 0x000fe20003f46270 */
        /* <DEDUP_REMOVED lines=9> */
[----:B------:R-:W-:Y:S04]  /*4050*/  LDSM.16.M88.4 R200, [R217] ;  /* 0x00000000d9c8783b */ /* 0x000fe80000000200 */
[----:B------:R-:W2:Y:S04]  /*4060*/  LDSM.16.M88.4 R20, [R216] ;  /* 0x00000000d814783b */ /* 0x000ea80000000200 */
[----:B------:R-:W3:Y:S04]  /*4070*/  LDSM.16.M88.4 R56, [R217+0x1000] ;  /* 0x00100000d938783b */ /* 0x000ee80000000200 */
[----:B------:R-:W-:Y:S04]  /*4080*/  LDSM.16.M88.4 R40, [R215] ;  /* 0x00000000d728783b */ /* 0x000fe80000000200 */
[----:B------:R-:W4:Y:S04]  /*4090*/  LDSM.16.M88.4 R8, [R214] ;  /* 0x00000000d608783b */ /* 0x000f280000000200 */
[----:B------:R-:W5:Y:S04]  /*40a0*/  LDSM.16.M88.4 R180, [R215+0x1000] ;  /* 0x00100000d7b4783b */ /* 0x000f680000000200 */
[----:B------:R-:W1:Y:S04]  /*40b0*/  LDSM.16.M88.4 R4, [R216+0x400] ;  /* 0x00040000d804783b */ /* 0x000e680000000200 */
[----:B------:R-:W1:Y:S04]  /*40c0*/  LDSM.16.M88.4 R192, [R216+0xc00] ;  /* 0x000c0000d8c0783b */ /* 0x000e680000000200 */
[----:B------:R-:W1:Y:S04]  /*40d0*/  LDSM.16.M88.4 R64, [R216+0x800] ;  /* 0x00080000d840783b */ /* 0x000e680000000200 */
[----:B------:R-:W1:Y:S04]  /*40e0*/  LDSM.16.M88.4 R184, [R214+0x400] ;  /* 0x00040000d6b8783b */ /* 0x000e680000000200 */
[----:B------:R-:W1:Y:S01]  /*40f0*/  LDSM.16.M88.4 R52, [R214+0xc00] ;  /* 0x000c0000d634783b */ /* 0x000e620000000200 */
[-C--:B--2---:R-:W-:Y:S03]  /*4100*/  HMMA.16816.F32 R32, R200, R20.reuse, RZ ;  /* 0x00000014c820723c */ /* 0x084fe600000018ff */
[----:B------:R-:W2:Y:S04]  /*4110*/  LDSM.16.M88.4 R188, [R214+0x800] ;  /* 0x00080000d6bc783b */ /* 0x000ea80000000200 */
[----:B------:R-:W-:Y:S01]  /*4120*/  LDSM.16.M88.4 R44, [R217+0x3000] ;  /* 0x00300000d92c783b */ /* 0x000fe20000000200 */
[C---:B---3--:R-:W-:Y:S03]  /*4130*/  HMMA.16816.F32 R28, R56.reuse, R20, RZ ;  /* 0x00000014381c723c */ /* 0x048fe600000018ff */
[----:B------:R-:W3:Y:S04]  /*4140*/  LDSM.16.M88.4 R36, [R216+0x1000] ;  /* 0x00100000d824783b */ /* 0x000ee80000000200 */
[----:B------:R-:W1:Y:S01]  /*4150*/  LDSM.16.M88.4 R240, [R217+0x2000] ;  /* 0x00200000d9f0783b */ /* 0x000e620000000200 */
[-C--:B------:R-:W-:Y:S03]  /*4160*/  HMMA.16816.F32 R24, R56, R22.reuse, RZ ;  /* 0x000000163818723c */ /* 0x080fe600000018ff */
[----:B------:R-:W1:Y:S04]  /*4170*/  LDSM.16.M88.4 R48, [R216+0x1400] ;  /* 0x00140000d830783b */ /* 0x000e680000000200 */
[----:B------:R-:W-:Y:S01]  /*4180*/  LDSM.16.M88.4 R196, [R215+0x2000] ;  /* 0x00200000d7c4783b */ /* 0x000fe20000000200 */
[----:B------:R-:W-:Y:S03]  /*4190*/  HMMA.16816.F32 R20, R200, R22, RZ ;  /* 0x00000016c814723c */ /* 0x000fe600000018ff */
[----:B------:R-:W-:Y:S04]  /*41a0*/  LDSM.16.M88.4 R208, [R216+0x1c00] ;  /* 0x001c0000d8d0783b */ /* 0x000fe80000000200 */
[----:B------:R-:W-:Y:S01]  /*41b0*/  LDSM.16.M88.4 R244, [R216+0x1800] ;  /* 0x00180000d8f4783b */ /* 0x000fe20000000200 */
[-C--:B----4-:R-:W-:Y:S03]  /*41c0*/  HMMA.16816.F32 R32, R40, R8.reuse, R32 ;  /* 0x000000082820723c */ /* 0x090fe60000001820 */
[----:B------:R-:W0:Y:S05]  /*41d0*/  LDGDEPBAR ;  /* 0x00000000000079af */ /* 0x000e2a0000000000 */
[C---:B-----5:R-:W-:Y:S08]  /*41e0*/  HMMA.16816.F32 R28, R180.reuse, R8, R28 ;  /* 0x00000008b41c723c */ /* 0x060ff0000000181c */
[-C--:B------:R-:W-:Y:S08]  /*41f0*/  HMMA.16816.F32 R24, R180, R10.reuse, R24 ;  /* 0x0000000ab418723c */ /* 0x080ff00000001818 */
[----:B------:R-:W-:Y:S08]  /*4200*/  HMMA.16816.F32 R20, R40, R10, R20 ;  /* 0x0000000a2814723c */ /* 0x000ff00000001814 */
[C---:B-1----:R-:W-:Y:S08]  /*4210*/  HMMA.16816.F32 R12, R56.reuse, R4, RZ ;  /* 0x00000004380c723c */ /* 0x042ff000000018ff */
[C---:B------:R-:W-:Y:S08]  /*4220*/  HMMA.16816.F32 R8, R56.reuse, R6, RZ ;  /* 0x000000063808723c */ /* 0x040ff000000018ff */
[C---:B------:R-:W-:Y:S08]  /*4230*/  HMMA.16816.F32 R60, R56.reuse, R192, RZ ;  /* 0x000000c0383c723c */ /* 0x040ff000000018ff */
[C---:B------:R-:W-:Y:S08]  /*4240*/  HMMA.16816.F32 R176, R56.reuse, R64, RZ ;  /* 0x0000004038b0723c */ /* 0x040ff000000018ff */
[C---:B------:R-:W-:Y:S08]  /*4250*/  HMMA.16816.F32 R172, R56.reuse, R66, RZ ;  /* 0x0000004238ac723c */ /* 0x040ff000000018ff */
[----:B------:R-:W-:Y:S08]  /*4260*/  HMMA.16816.F32 R56, R56, R194, RZ ;  /* 0x000000c23838723c */ /* 0x000ff000000018ff */
[C---:B------:R-:W-:Y:S08]  /*4270*/  HMMA.16816.F32 R16, R200.reuse, R4, RZ ;  /* 0x00000004c810723c */ /* 0x040ff000000018ff */
[----:B------:R-:W-:Y:S08]  /*4280*/  HMMA.16816.F32 R4, R200, R6, RZ ;  /* 0x00000006c804723c */ /* 0x000ff000000018ff */
[C---:B------:R-:W-:Y:S08]  /*4290*/  HMMA.16816.F32 R12, R180.reuse, R184, R12 ;  /* 0x000000b8b40c723c */ /* 0x040ff0000000180c */
[C---:B------:R-:W-:Y:S08]  /*42a0*/  HMMA.16816.F32 R8, R180.reuse, R186, R8 ;  /* 0x000000bab408723c */ /* 0x040ff00000001808 */
[C---:B------:R-:W-:Y:S08]  /*42b0*/  HMMA.16816.F32 R60, R180.reuse, R52, R60 ;  /* 0x00000034b43c723c */ /* 0x040ff0000000183c */
[C---:B--2---:R-:W-:Y:S08]  /*42c0*/  HMMA.16816.F32 R176, R180.reuse, R188, R176 ;  /* 0x000000bcb4b0723c */ /* 0x044ff000000018b0 */
[C---:B------:R-:W-:Y:S08]  /*42d0*/  HMMA.16816.F32 R172, R180.reuse, R190, R172 ;  /* 0x000000beb4ac723c */ /* 0x040ff000000018ac */
[----:B------:R-:W-:Y:S08]  /*42e0*/  HMMA.16816.F32 R56, R180, R54, R56 ;  /* 0x00000036b438723c */ /* 0x000ff00000001838 */
[C---:B------:R-:W-:Y:S08]  /*42f0*/  HMMA.16816.F32 R180, R200.reuse, R64, RZ ;  /* 0x00000040c8b4723c */ /* 0x040ff000000018ff */
[C---:B------:R-:W-:Y:S08]  /*4300*/  HMMA.16816.F32 R204, R200.reuse, R192, RZ ;  /* 0x000000c0c8cc723c */ /* 0x040ff000000018ff */
[C---:B------:R-:W-:Y:S08]  /*4310*/  HMMA.16816.F32 R64, R200.reuse, R66, RZ ;  /* 0x00000042c840723c */ /* 0x040ff000000018ff */
[----:B------:R-:W-:Y:S01]  /*4320*/  HMMA.16816.F32 R200, R200, R194, RZ ;  /* 0x000000c2c8c8723c */ /* 0x000fe200000018ff */
[----:B------:R-:W-:Y:S07]  /*4330*/  LDSM.16.M88.4 R192, [R215+0x3000] ;  /* 0x00300000d7c0783b */ /* 0x000fee0000000200 */
[-C--:B---3--:R-:W-:Y:S08]  /*4340*/  HMMA.16816.F32 R28, R44, R36.reuse, R28 ;  /* 0x000000242c1c723c */ /* 0x088ff0000000181c */
[----:B------:R-:W-:Y:S08]  /*4350*/  HMMA.16816.F32 R32, R240, R36, R32 ;  /* 0x00000024f020723c */ /* 0x000ff00000001820 */
[-C--:B------:R-:W-:Y:S08]  /*4360*/  HMMA.16816.F32 R24, R44, R38.reuse, R24 ;  /* 0x000000262c18723c */ /* 0x080ff00000001818 */
[----:B------:R-:W-:Y:S01]  /*4370*/  HMMA.16816.F32 R20, R240, R38, R20 ;  /* 0x00000026f014723c */ /* 0x000fe20000001814 */
[----:B------:R-:W1:Y:S07]  /*4380*/  LDSM.16.M88.4 R36, [R214+0x1000] ;  /* 0x00100000d624783b */ /* 0x000e6e0000000200 */
[C---:B------:R-:W-:Y:S08]  /*4390*/  HMMA.16816.F32 R16, R40.reuse, R184, R16 ;  /* 0x000000b82810723c */ /* 0x040ff00000001810 */
[----:B------:R-:W-:Y:S01]  /*43a0*/  HMMA.16816.F32 R4, R40, R186, R4 ;  /* 0x000000ba2804723c */ /* 0x000fe20000001804 */
[----:B------:R-:W2:Y:S07]  /*43b0*/  LDSM.16.M88.4 R184, [R214+0x1400] ;  /* 0x00140000d6b8783b */ /* 0x000eae0000000200 */
[-C--:B------:R-:W-:Y:S08]  /*43c0*/  HMMA.16816.F32 R12, R44, R48.reuse, R12 ;  /* 0x000000302c0c723c */ /* 0x080ff0000000180c */
[----:B------:R-:W-:Y:S08]  /*43d0*/  HMMA.16816.F32 R16, R240, R48, R16 ;  /* 0x00000030f010723c */ /* 0x000ff00000001810 */
[-C--:B------:R-:W-:Y:S08]  /*43e0*/  HMMA.16816.F32 R8, R44, R50.reuse, R8 ;  /* 0x000000322c08723c */ /* 0x080ff00000001808 */
[----:B------:R-:W-:Y:S01]  /*43f0*/  HMMA.16816.F32 R4, R240, R50, R4 ;  /* 0x00000032f004723c */ /* 0x000fe20000001804 */
[----:B------:R-:W-:Y:S07]  /*4400*/  LDSM.16.M88.4 R48, [R217+0x5000] ;  /* 0x00500000d930783b */ /* 0x000fee0000000200 */
[C---:B------:R-:W-:Y:S08]  /*4410*/  HMMA.16816.F32 R204, R40.reuse, R52, R204 ;  /* 0x0000003428cc723c */ /* 0x040ff000000018cc */
[----:B------:R-:W-:Y:S01]  /*4420*/  HMMA.16816.F32 R200, R40, R54, R200 ;  /* 0x0000003628c8723c */ /* 0x000fe200000018c8 */
[----:B------:R-:W-:Y:S07]  /*4430*/  LDSM.16.M88.4 R52, [R217+0x4000] ;  /* 0x00400000d934783b */ /* 0x000fee0000000200 */
[-C--:B-1----:R-:W-:Y:S08]  /*4440*/  HMMA.16816.F32 R28, R192, R36.reuse, R28 ;  /* 0x00000024c01c723c */ /* 0x082ff0000000181c */
[----:B------:R-:W-:Y:S08]  /*4450*/  HMMA.16816.F32 R32, R196, R36, R32 ;  /* 0x00000024c420723c */ /* 0x000ff00000001820 */
[-C--:B------:R-:W-:Y:S08]  /*4460*/  HMMA.16816.F32 R24, R192, R38.reuse, R24 ;  /* 0x00000026c018723c */ /* 0x080ff00000001818 */
[----:B------:R-:W-:Y:S01]  /*4470*/  HMMA.16816.F32 R20, R196, R38, R20 ;  /* 0x00000026c414723c */ /* 0x000fe20000001814 */
[----:B------:R-:W1:Y:S07]  /*4480*/  LDSM.16.M88.4 R36, [R216+0x2400] ;  /* 0x00240000d824783b */ /* 0x000e6e0000000200 */
[C---:B------:R-:W-:Y:S08]  /*4490*/  HMMA.16816.F32 R180, R40.reuse, R188, R180 ;  /* 0x000000bc28b4723c */ /* 0x040ff000000018b4 */
[----:B------:R-:W-:Y:S01]  /*44a0*/  HMMA.16816.F32 R64, R40, R190, R64 ;  /* 0x000000be2840723c */ /* 0x000fe20000001840 */
[----:B------:R-:W3:Y:S04]  /*44b0*/  LDSM.16.M88.4 R40, [R216+0x2000] ;  /* 0x00200000d828783b */ /* 0x000ee80000000200 */
[----:B------:R-:W-:Y:S03]  /*44c0*/  LDSM.16.M88.4 R188, [R214+0x1800] ;  /* 0x00180000d6bc783b */ /* 0x000fe60000000200 */
[-C--:B--2---:R-:W-:Y:S08]  /*44d0*/  HMMA.16816.F32 R16, R196, R184.reuse, R16 ;  /* 0x000000b8c410723c */ /* 0x084ff00000001810 */
[C---:B------:R-:W-:Y:S08]  /*44e0*/  HMMA.16816.F32 R12, R192.reuse, R184, R12 ;  /* 0x000000b8c00c723c */ /* 0x040ff0000000180c */
[-C--:B------:R-:W-:Y:S08]  /*44f0*/  HMMA.16816.F32 R8, R192, R186.reuse, R8 ;  /* 0x000000bac008723c */ /* 0x080ff00000001808 */
[----:B------:R-:W-:Y:S01]  /*4500*/  HMMA.16816.F32 R4, R196, R186, R4 ;  /* 0x000000bac404723c */ /* 0x000fe20000001804 */
[----:B------:R-:W-:Y:S07]  /*4510*/  LDSM.16.M88.4 R184, [R214+0x1c00] ;  /* 0x001c0000d6b8783b */ /* 0x000fee0000000200 */
[C---:B------:R-:W-:Y:S08]  /*4520*/  HMMA.16816.F32 R60, R44.reuse, R208, R60 ;  /* 0x000000d02c3c723c */ /* 0x040ff0000000183c */
[C---:B------:R-:W-:Y:S08]  /*4530*/  HMMA.16816.F32 R176, R44.reuse, R244, R176 ;  /* 0x000000f42cb0723c */ /* 0x040ff000000018b0 */
[C---:B------:R-:W-:Y:S08]  /*4540*/  HMMA.16816.F32 R172, R44.reuse, R246, R172 ;  /* 0x000000f62cac723c */ /* 0x040ff000000018ac */
[----:B------:R-:W-:Y:S01]  /*4550*/  HMMA.16816.F32 R56, R44, R210, R56 ;  /* 0x000000d22c38723c */ /* 0x000fe20000001838 */
[----:B------:R-:W-:Y:S07]  /*4560*/  LDSM.16.M88.4 R44, [R215+0x4000] ;  /* 0x00400000d72c783b */ /* 0x000fee0000000200 */
[-C--:B-1----:R-:W-:Y:S08]  /*4570*/  HMMA.16816.F32 R16, R52, R36.reuse, R16 ;  /* 0x000000243410723c */ /* 0x082ff00000001810 */
[C---:B------:R-:W-:Y:S08]  /*4580*/  HMMA.16816.F32 R12, R48.reuse, R36, R12 ;  /* 0x00000024300c723c */ /* 0x040ff0000000180c */
[-C--:B------:R-:W-:Y:S08]  /*4590*/  HMMA.16816.F32 R8, R48, R38.reuse, R8 ;  /* 0x000000263008723c */ /* 0x080ff00000001808 */
[----:B------:R-:W-:Y:S01]  /*45a0*/  HMMA.16816.F32 R4, R52, R38, R4 ;  /* 0x000000263404723c */ /* 0x000fe20000001804 */
[----:B------:R-:W1:Y:S07]  /*45b0*/  LDSM.16.M88.4 R36, [R214+0x2000] ;  /* 0x00200000d624783b */ /* 0x000e6e0000000200 */
[-C--:B---3--:R-:W-:Y:S08]  /*45c0*/  HMMA.16816.F32 R28, R48, R40.reuse, R28 ;  /* 0x00000028301c723c */ /* 0x088ff0000000181c */
[----:B------:R-:W-:Y:S08]  /*45d0*/  HMMA.16816.F32 R32, R52, R40, R32 ;  /* 0x000000283420723c */ /* 0x000ff00000001820 */
[-C--:B------:R-:W-:Y:S08]  /*45e0*/  HMMA.16816.F32 R24, R48, R42.reuse, R24 ;  /* 0x0000002a3018723c */ /* 0x080ff00000001818 */
[----:B------:R-:W-:Y:S01]  /*45f0*/  HMMA.16816.F32 R20, R52, R42, R20 ;  /* 0x0000002a3414723c */ /* 0x000fe20000001814 */
[----:B------:R-:W2:Y:S07]  /*4600*/  LDSM.16.M88.4 R40, [R215+0x5000] ;  /* 0x00500000d728783b */ /* 0x000eae0000000200 */
[----:B------:R-:W-:Y:S08]  /*4610*/  HMMA.16816.F32 R180, R240, R244, R180 ;  /* 0x000000f4f0b4723c */ /* 0x000ff000000018b4 */
[----:B-1----:R-:W-:Y:S08]  /*4620*/  HMMA.16816.F32 R32, R44, R36, R32 ;  /* 0x000000242c20723c */ /* 0x002ff00000001820 */
[----:B------:R-:W-:Y:S08]  /*4630*/  HMMA.16816.F32 R64, R240, R246, R64 ;  /* 0x000000f6f040723c */ /* 0x000ff00000001840 */
[----:B------:R-:W-:Y:S08]  /*4640*/  HMMA.16816.F32 R20, R44, R38, R20 ;  /* 0x000000262c14723c */ /* 0x000ff00000001814 */
[----:B------:R-:W-:Y:S01]  /*4650*/  FSEL R252, R32, -INF , !P6 ;  /* 0xff80000020fc7808 */ /* 0x000fe20007000000 */
[----:B--2---:R-:W-:Y:S01]  /*4660*/  HMMA.16816.F32 R28, R40, R36, R28 ;  /* 0x00000024281c723c */ /* 0x004fe2000000181c */
[----:B------:R-:W-:-:S06]  /*4670*/  FSEL R250, R34, -INF , !P2 ;  /* 0xff80000022fa7808 */ /* 0x000fcc0005000000 */
[C---:B------:R-:W-:Y:S01]  /*4680*/  IADD3 R37, R2.reuse, 0x1, RZ ;  /* 0x0000000102257810 */ /* 0x040fe20007ffe0ff */
[----:B------:R-:W-:Y:S01]  /*4690*/  HMMA.16816.F32 R24, R40, R38, R24 ;  /* 0x000000262818723c */ /* 0x000fe20000001818 */
[----:B------:R-:W-:Y:S02]  /*46a0*/  IADD3 R36, R2, 0x8, RZ ;  /* 0x0000000802247810 */ /* 0x000fe40007ffe0ff */
[C---:B------:R-:W-:Y:S02]  /*46b0*/  ISETP.GE.AND P0, PT, R37.reuse, R234, PT ;  /* 0x000000ea2500720c */ /* 0x040fe40003f06270 */
[----:B------:R-:W-:Y:S02]  /*46c0*/  ISETP.GE.AND P1, PT, R37, R233, PT ;  /* 0x000000e92500720c */ /* 0x000fe40003f26270 */
[----:B------:R-:W-:Y:S01]  /*46d0*/  FSEL R247, R33, -INF , !P0 ;  /* 0xff80000021f77808 */ /* 0x000fe20004000000 */
[----:B------:R-:W-:Y:S01]  /*46e0*/  HMMA.16816.F32 R176, R192, R188, R176 ;  /* 0x000000bcc0b0723c */ /* 0x000fe200000018b0 */
[----:B------:R-:W-:-:S02]  /*46f0*/  ISETP.GE.AND P5, PT, R37, R232, PT ;  /* 0x000000e82500720c */ /* 0x000fc40003fa6270 */
[----:B------:R-:W-:Y:S02]  /*4700*/  ISETP.GE.AND P3, PT, R37, R169, PT ;  /* 0x000000a92500720c */ /* 0x000fe40003f66270 */
[C---:B------:R-:W-:Y:S02]  /*4710*/  ISETP.GE.AND P4, PT, R36.reuse, R234, PT ;  /* 0x000000ea2400720c */ /* 0x040fe40003f86270 */
[C---:B------:R-:W-:Y:S01]  /*4720*/  ISETP.GE.AND P6, PT, R36.reuse, R233, PT ;  /* 0x000000e92400720c */ /* 0x040fe20003fc6270 */
[----:B------:R-:W-:Y:S01]  /*4730*/  HMMA.16816.F32 R172, R192, R190, R172 ;  /* 0x000000bec0ac723c */ /* 0x000fe200000018ac */
[C---:B------:R-:W-:Y:S02]  /*4740*/  ISETP.GE.AND P0, PT, R36.reuse, R232, PT ;  /* 0x000000e82400720c */ /* 0x040fe40003f06270 */
[----:B------:R-:W-:Y:S02]  /*4750*/  ISETP.GE.AND P2, PT, R36, R169, PT ;  /* 0x000000a92400720c */ /* 0x000fe40003f46270 */
[----:B------:R-:W1:Y:S01]  /*4760*/  LDSM.16.M88.4 R36, [R214+0x2400] ;  /* 0x00240000d624783b */ /* 0x000e620000000200 */
[----:B------:R-:W-:-:S02]  /*4770*/  FSEL R22, R22, -INF , !P6 ;  /* 0xff80000016167808 */ /* 0x000fc40007000000 */
[----:B------:R-:W-:Y:S01]  /*4780*/  HMMA.16816.F32 R180, R196, R188, R180 ;  /* 0x000000bcc4b4723c */ /* 0x000fe200000018b4 */
[----:B------:R-:W-:-:S07]  /*4790*/  FSEL R26, R26, -INF , !P2 ;  /* 0xff8000001a1a7808 */ /* 0x000fce0005000000 */
[----:B------:R-:W-:Y:S01]  /*47a0*/  HMMA.16816.F32 R64, R196, R190, R64 ;  /* 0x000000bec440723c */ /* 0x000fe20000001840 */
[----:B------:R-:W2:Y:S07]  /*47b0*/  LDSM.16.M88.4 R188, [R216+0x2800] ;  /* 0x00280000d8bc783b */ /* 0x000eae0000000200 */
[C---:B------:R-:W-:Y:S08]  /*47c0*/  HMMA.16816.F32 R204, R240.reuse, R208, R204 ;  /* 0x000000d0f0cc723c */ /* 0x040ff000000018cc */
[----:B------:R-:W-:Y:S08]  /*47d0*/  HMMA.16816.F32 R200, R240, R210, R200 ;  /* 0x000000d2f0c8723c */ /* 0x000ff000000018c8 */
[C---:B------:R-:W-:Y:S08]  /*47e0*/  HMMA.16816.F32 R60, R192.reuse, R184, R60 ;  /* 0x000000b8c03c723c */ /* 0x040ff0000000183c */
[----:B------:R-:W-:Y:S01]  /*47f0*/  HMMA.16816.F32 R56, R192, R186, R56 ;  /* 0x000000bac038723c */ /* 0x000fe20000001838 */
[----:B------:R-:W3:Y:S07]  /*4800*/  LDSM.16.M88.4 R192, [R216+0x2c00] ;  /* 0x002c0000d8c0783b */ /* 0x000eee0000000200 */
[C---:B------:R-:W-:Y:S08]  /*4810*/  HMMA.16816.F32 R204, R196.reuse, R184, R204 ;  /* 0x000000b8c4cc723c */ /* 0x040ff000000018cc */
[----:B------:R-:W-:Y:S08]  /*4820*/  HMMA.16816.F32 R200, R196, R186, R200 ;  /* 0x000000bac4c8723c */ /* 0x000ff000000018c8 */
[----:B-1----:R-:W-:Y:S08]  /*4830*/  HMMA.16816.F32 R16, R44, R36, R16 ;  /* 0x000000242c10723c */ /* 0x002ff00000001810 */
[-C--:B--2---:R-:W-:Y:S08]  /*4840*/  HMMA.16816.F32 R176, R48, R188.reuse, R176 ;  /* 0x000000bc30b0723c */ /* 0x084ff000000018b0 */
[----:B------:R-:W-:Y:S07]  /*4850*/  HMMA.16816.F32 R180, R52, R188, R180 ;  /* 0x000000bc34b4723c */ /* 0x000fee00000018b4 */
[----:B------:R-:W-:Y:S01]  /*4860*/  FSEL R188, R35, -INF , !P1 ;  /* 0xff80000023bc7808 */ /* 0x000fe20004800000 */
[----:B------:R-:W-:Y:S01]  /*4870*/  HMMA.16816.F32 R12, R40, R36, R12 ;  /* 0x00000024280c723c */ /* 0x000fe2000000180c */
[----:B------:R-:W-:Y:S01]  /*4880*/  ISETP.GE.AND P1, PT, R2, R232, PT ;  /* 0x000000e80200720c */ /* 0x000fe20003f26270 */
[----:B------:R-:W1:Y:S03]  /*4890*/  LDSM.16.M88.4 R32, [R214+0x2800] ;  /* 0x00280000d620783b */ /* 0x000e660000000200 */
[----:B------:R-:W-:-:S02]  /*48a0*/  FSEL R28, R28, -INF , !P1 ;  /* 0xff8000001c1c7808 */ /* 0x000fc40004800000 */
[C---:B------:R-:W-:Y:S01]  /*48b0*/  IADD3 R36, R2.reuse, 0x9, RZ ;  /* 0x0000000902247810 */ /* 0x040fe20007ffe0ff */
[C---:B------:R-:W-:Y:S01]  /*48c0*/  HMMA.16816.F32 R64, R52.reuse, R190, R64 ;  /* 0x000000be3440723c */ /* 0x040fe20000001840 */
[----:B------:R-:W-:Y:S02]  /*48d0*/  FSEL R37, R29, -INF , !P5 ;  /* 0xff8000001d257808 */ /* 0x000fe40006800000 */
[----:B------:R-:W-:Y:S02]  /*48e0*/  ISETP.GE.AND P1, PT, R2, R169, PT ;  /* 0x000000a90200720c */ /* 0x000fe40003f26270 */
[----:B------:R-:W-:Y:S02]  /*48f0*/  ISETP.GE.AND P5, PT, R36, R232, PT ;  /* 0x000000e82400720c */ /* 0x000fe40003fa6270 */
[----:B------:R-:W-:Y:S01]  /*4900*/  FSEL R29, R24, -INF , !P0 ;  /* 0xff800000181d7808 */ /* 0x000fe20004000000 */
[----:B---3--:R-:W-:Y:S01]  /*4910*/  HMMA.16816.F32 R204, R52, R192, R204 ;  /* 0x000000c034cc723c */ /* 0x008fe200000018cc */
[----:B------:R-:W-:-:S02]  /*4920*/  FSEL R25, R25, -INF , !P5 ;  /* 0xff80000019197808 */ /* 0x000fc40006800000 */
[----:B------:R-:W-:Y:S02]  /*4930*/  FSEL R30, R30, -INF , !P1 ;  /* 0xff8000001e1e7808 */ /* 0x000fe40004800000 */
[C---:B------:R-:W-:Y:S02]  /*4940*/  ISETP.GE.AND P0, PT, R36.reuse, R234, PT ;  /* 0x000000ea2400720c */ /* 0x040fe40003f06270 */
[C---:B------:R-:W-:Y:S01]  /*4950*/  ISETP.GE.AND P5, PT, R36.reuse, R233, PT ;  /* 0x000000e92400720c */ /* 0x040fe20003fa6270 */
[----:B------:R-:W-:Y:S01]  /*4960*/  HMMA.16816.F32 R200, R52, R194, R200 ;  /* 0x000000c234c8723c */ /* 0x000fe200000018c8 */
[----:B------:R-:W-:Y:S02]  /*4970*/  ISETP.GE.AND P1, PT, R36, R169, PT ;  /* 0x000000a92400720c */ /* 0x000fe40003f26270 */
[----:B------:R-:W-:Y:S02]  /*4980*/  IADD3 R36, R2, 0x10, RZ ;  /* 0x0000001002247810 */ /* 0x000fe40007ffe0ff */
[----:B------:R-:W-:-:S02]  /*4990*/  FSEL R24, R31, -INF , !P3 ;  /* 0xff8000001f187808 */ /* 0x000fc40005800000 */
[----:B------:R-:W-:Y:S01]  /*49a0*/  ISETP.GE.AND P3, PT, R36, R234, PT ;  /* 0x000000ea2400720c */ /* 0x000fe20003f66270 */
[C---:B------:R-:W-:Y:S01]  /*49b0*/  HMMA.16816.F32 R60, R48.reuse, R192, R60 ;  /* 0x000000c0303c723c */ /* 0x040fe2000000183c */
[----:B------:R-:W-:Y:S02]  /*49c0*/  FSEL R55, R21, -INF , !P0 ;  /* 0xff80000015377808 */ /* 0x000fe40004000000 */
[----:B------:R-:W-:Y:S02]  /*49d0*/  IADD3 R21, R2, 0x11, RZ ;  /* 0x0000001102157810 */ /* 0x000fe40007ffe0ff */
[----:B------:R-:W-:Y:S02]  /*49e0*/  FSEL R53, R20, -INF , !P4 ;  /* 0xff80000014357808 */ /* 0x000fe40006000000 */
[----:B------:R-:W-:Y:S01]  /*49f0*/  FSEL R20, R27, -INF , !P1 ;  /* 0xff8000001b147808 */ /* 0x000fe20004800000 */
[----:B------:R-:W-:Y:S01]  /*4a00*/  HMMA.16816.F32 R172, R48, R190, R172 ;  /* 0x000000be30ac723c */ /* 0x000fe200000018ac */
[----:B------:R-:W-:-:S02]  /*4a10*/  FSEL R193, R16, -INF , !P3 ;  /* 0xff80000010c17808 */ /* 0x000fc40005800000 */
[CC--:B------:R-:W-:Y:S02]  /*4a20*/  ISETP.GE.AND P4, PT, R36.reuse, R233.reuse, PT ;  /* 0x000000e92400720c */ /* 0x0c0fe40003f86270 */
[----:B------:R-:W-:Y:S02]  /*4a30*/  ISETP.GE.AND P0, PT, R36, R232, PT ;  /* 0x000000e82400720c */ /* 0x000fe40003f06270 */
[C---:B------:R-:W-:Y:S01]  /*4a40*/  ISETP.GE.AND P6, PT, R21.reuse, R234, PT ;  /* 0x000000ea1500720c */ /* 0x040fe20003fc6270 */
[----:B------:R-:W-:Y:S01]  /*4a50*/  HMMA.16816.F32 R8, R40, R38, R8 ;  /* 0x000000262808723c */ /* 0x000fe20000001808 */
[----:B------:R-:W-:Y:S02]  /*4a60*/  ISETP.GE.AND P1, PT, R21, R233, PT ;  /* 0x000000e91500720c */ /* 0x000fe40003f26270 */
[----:B------:R-:W-:Y:S02]  /*4a70*/  IADD3 R16, R2, 0x18, RZ ;  /* 0x0000001802107810 */ /* 0x000fe40007ffe0ff */
[----:B------:R-:W-:-:S02]  /*4a80*/  FSEL R243, R17, -INF , !P6 ;  /* 0xff80000011f37808 */ /* 0x000fc40007000000 */
[----:B------:R-:W-:Y:S01]  /*4a90*/  FSEL R240, R18, -INF , !P4 ;  /* 0xff80000012f07808 */ /* 0x000fe20006000000 */
[C---:B------:R-:W-:Y:S01]  /*4aa0*/  HMMA.16816.F32 R4, R44.reuse, R38, R4 ;  /* 0x000000262c04723c */ /* 0x040fe20000001804 */
[----:B------:R-:W-:Y:S02]  /*4ab0*/  FSEL R238, R19, -INF , !P1 ;  /* 0xff80000013ee7808 */ /* 0x000fe40004800000 */
[----:B------:R-:W-:Y:S02]  /*4ac0*/  FSEL R245, R12, -INF , !P0 ;  /* 0xff8000000cf57808 */ /* 0x000fe40004000000 */
[C---:B------:R-:W-:Y:S02]  /*4ad0*/  ISETP.GE.AND P4, PT, R16.reuse, R234, PT ;  /* 0x000000ea1000720c */ /* 0x040fe40003f86270 */
[C---:B------:R-:W-:Y:S01]  /*4ae0*/  ISETP.GE.AND P6, PT, R16.reuse, R233, PT ;  /* 0x000000e91000720c */ /* 0x040fe20003fc6270 */
[----:B-1----:R-:W-:Y:S01]  /*4af0*/  HMMA.16816.F32 R180, R44, R32, R180 ;  /* 0x000000202cb4723c */ /* 0x002fe200000018b4 */
[----:B------:R-:W-:-:S02]  /*4b00*/  ISETP.GE.AND P1, PT, R16, R232, PT ;  /* 0x000000e81000720c */ /* 0x000fc40003f26270 */
[----:B------:R-:W-:Y:S02]  /*4b10*/  ISETP.GE.AND P0, PT, R16, R169, PT ;  /* 0x000000a91000720c */ /* 0x000fe40003f06270 */
[----:B------:R-:W1:Y:S01]  /*4b20*/  LDSM.16.M88.4 R16, [R214+0x2c00] ;  /* 0x002c0000d610783b */ /* 0x000e620000000200 */
[----:B------:R-:W-:Y:S01]  /*4b30*/  FSEL R23, R23, -INF , !P5 ;  /* 0xff80000017177808 */ /* 0x000fe20006800000 */
[----:B------:R-:W-:-:S04]  /*4b40*/  DEPBAR.LE SB0, 0x0 ;  /* 0x000080000000791a */ /* 0x000fc80000000000 */
[----:B------:R-:W-:Y:S01]  /*4b50*/  HMMA.16816.F32 R176, R40, R32, R176 ;  /* 0x0000002028b0723c */ /* 0x000fe200000018b0 */
[CC--:B------:R-:W-:Y:S02]  /*4b60*/  ISETP.GE.AND P5, PT, R21.reuse, R232.reuse, PT ;  /* 0x000000e81500720c */ /* 0x0c0fe40003fa6270 */
[-C--:B------:R-:W-:Y:S02]  /*4b70*/  ISETP.GE.AND P3, PT, R21, R169.reuse, PT ;  /* 0x000000a91500720c */ /* 0x080fe40003f66270 */
[----:B------:R-:W-:Y:S02]  /*4b80*/  IADD3 R21, R2, 0x19, RZ ;  /* 0x0000001902157810 */ /* 0x000fe40007ffe0ff */
[----:B------:R-:W-:Y:S01]  /*4b90*/  FSEL R187, R13, -INF , !P5 ;  /* 0xff8000000dbb7808 */ /* 0x000fe20006800000 */
[----:B------:R-:W-:Y:S01]  /*4ba0*/  HMMA.16816.F32 R56, R48, R194, R56 ;  /* 0x000000c23038723c */ /* 0x000fe20000001838 */
[----:B------:R-:W-:Y:S02]  /*4bb0*/  ISETP.GE.AND P2, PT, R36, R169, PT ;  /* 0x000000a92400720c */ /* 0x000fe40003f46270 */
[----:B------:R-:W-:-:S02]  /*4bc0*/  ISETP.GE.AND P5, PT, R21, R232, PT ;  /* 0x000000e81500720c */ /* 0x000fc40003fa6270 */
[----:B------:R-:W-:Y:S02]  /*4bd0*/  FSEL R191, R8, -INF , !P1 ;  /* 0xff80000008bf7808 */ /* 0x000fe40004800000 */
[----:B------:R-:W-:Y:S01]  /*4be0*/  IADD3 R8, R2, 0x20, RZ ;  /* 0x0000002002087810 */ /* 0x000fe20007ffe0ff */
[-C--:B------:R-:W-:Y:S01]  /*4bf0*/  HMMA.16816.F32 R172, R40, R34.reuse, R172 ;  /* 0x0000002228ac723c */ /* 0x080fe200000018ac */
[----:B------:R-:W-:Y:S02]  /*4c00*/  FSEL R189, R9, -INF , !P5 ;  /* 0xff80000009bd7808 */ /* 0x000fe40006800000 */
[----:B------:R-:W-:Y:S02]  /*4c10*/  FSEL R190, R14, -INF , !P2 ;  /* 0xff8000000ebe7808 */ /* 0x000fe40005000000 */
[----:B------:R-:W-:Y:S02]  /*4c20*/  FSEL R192, R15, -INF , !P3 ;  /* 0xff8000000fc07808 */ /* 0x000fe40005800000 */
[C---:B------:R-:W-:Y:S01]  /*4c30*/  ISETP.GE.AND P1, PT, R21.reuse, R234, PT ;  /* 0x000000ea1500720c */ /* 0x040fe20003f26270 */
[----:B------:R-:W-:Y:S01]  /*4c40*/  HMMA.16816.F32 R64, R44, R34, R64 ;  /* 0x000000222c40723c */ /* 0x000fe20000001840 */
[----:B------:R-:W-:-:S02]  /*4c50*/  ISETP.GE.AND P5, PT, R21, R233, PT ;  /* 0x000000e91500720c */ /* 0x000fc40003fa6270 */
[----:B------:R-:W-:Y:S02]  /*4c60*/  ISETP.GE.AND P2, PT, R21, R169, PT ;  /* 0x000000a91500720c */ /* 0x000fe40003f46270 */
[----:B------:R-:W-:Y:S02]  /*4c70*/  FSEL R241, R4, -INF , !P4 ;  /* 0xff80000004f17808 */ /* 0x000fe40006000000 */
[----:B------:R-:W-:Y:S02]  /*4c80*/  ISETP.GE.AND P3, PT, R8, R234, PT ;  /* 0x000000ea0800720c */ /* 0x000fe40003f66270 */
[----:B------:R-:W-:Y:S01]  /*4c90*/  IADD3 R4, R2, 0x21, RZ ;  /* 0x0000002102047810 */ /* 0x000fe20007ffe0ff */
[----:B-1----:R-:W-:Y:S01]  /*4ca0*/  HMMA.16816.F32 R204, R44, R16, R204 ;  /* 0x000000102ccc723c */ /* 0x002fe200000018cc */
[----:B------:R-:W-:Y:S02]  /*4cb0*/  FSEL R211, R5, -INF , !P1 ;  /* 0xff80000005d37808 */ /* 0x000fe40004800000 */
[----:B------:R-:W-:-:S02]  /*4cc0*/  FSEL R194, R11, -INF , !P2 ;  /* 0xff8000000bc27808 */ /* 0x000fc40005000000 */
[----:B------:R-:W-:Y:S02]  /*4cd0*/  FSEL R244, R6, -INF , !P6 ;  /* 0xff80000006f47808 */ /* 0x000fe40007000000 */
[----:B------:R-:W-:Y:S01]  /*4ce0*/  FSEL R242, R7, -INF , !P5 ;  /* 0xff80000007f27808 */ /* 0x000fe20006800000 */
[C---:B------:R-:W-:Y:S01]  /*4cf0*/  HMMA.16816.F32 R60, R40.reuse, R16, R60 ;  /* 0x00000010283c723c */ /* 0x040fe2000000183c */
[----:B------:R-:W-:Y:S02]  /*4d00*/  FSEL R185, R180, -INF , !P3 ;  /* 0xff800000b4b97808 */ /* 0x000fe40005800000 */
[----:B------:R-:W-:Y:S02]  /*4d10*/  ISETP.GE.AND P1, PT, R8, R232, PT ;  /* 0x000000e80800720c */ /* 0x000fe40003f26270 */
[C---:B------:R-:W-:Y:S02]  /*4d20*/  ISETP.GE.AND P6, PT, R4.reuse, R234, PT ;  /* 0x000000ea0400720c */ /* 0x040fe40003fc6270 */
[C---:B------:R-:W-:Y:S01]  /*4d30*/  ISETP.GE.AND P2, PT, R4.reuse, R233, PT ;  /* 0x000000e90400720c */ /* 0x040fe20003f46270 */
[----:B------:R-:W-:Y:S01]  /*4d40*/  HMMA.16816.F32 R40, R40, R18, R56 ;  /* 0x000000122828723c */ /* 0x000fe20000001838 */
[----:B------:R-:W-:-:S02]  /*4d50*/  ISETP.GE.AND P5, PT, R4, R232, PT ;  /* 0x000000e80400720c */ /* 0x000fc40003fa6270 */
[----:B------:R-:W-:Y:S02]  /*4d60*/  ISETP.GE.AND P3, PT, R4, R169, PT ;  /* 0x000000a90400720c */ /* 0x000fe40003f66270 */
[C---:B------:R-:W-:Y:S02]  /*4d70*/  IADD3 R5, R2.reuse, 0x28, RZ ;  /* 0x0000002802057810 */ /* 0x040fe40007ffe0ff */
[----:B------:R-:W-:Y:S01]  /*4d80*/  IADD3 R4, R2, 0x29, RZ ;  /* 0x0000002902047810 */ /* 0x000fe20007ffe0ff */
[----:B------:R-:W-:Y:S01]  /*4d90*/  HMMA.16816.F32 R200, R44, R18, R200 ;  /* 0x000000122cc8723c */ /* 0x000fe200000018c8 */
[----:B------:R-:W-:Y:S02]  /*4da0*/  FSEL R180, R183, -INF , !P2 ;  /* 0xff800000b7b47808 */ /* 0x000fe40005000000 */
[----:B------:R-:W-:Y:S02]  /*4db0*/  FSEL R199, R176, -INF , !P1 ;  /* 0xff800000b0c77808 */ /* 0x000fe40004800000 */
[----:B------:R-:W-:-:S02]  /*4dc0*/  ISETP.GE.AND P2, PT, R5, R232, PT ;  /* 0x000000e80500720c */ /* 0x000fc40003f46270 */
[----:B------:R-:W-:Y:S02]  /*4dd0*/  ISETP.GE.AND P1, PT, R4, R232, PT ;  /* 0x000000e80400720c */ /* 0x000fe40003f26270 */
[----:B------:R-:W-:Y:S02]  /*4de0*/  FSEL R246, R10, -INF , !P0 ;  /* 0xff8000000af67808 */ /* 0x000fe40004000000 */
[----:B------:R-:W-:Y:S02]  /*4df0*/  ISETP.GE.AND P0, PT, R8, R169, PT ;  /* 0x000000a90800720c */ /* 0x000fe40003f06270 */
[----:B------:R-:W-:Y:S02]  /*4e00*/  FSEL R197, R172, -INF , !P2 ;  /* 0xff800000acc57808 */ /* 0x000fe40005000000 */
[----:B------:R-:W-:Y:S02]  /*4e10*/  FSEL R195, R173, -INF , !P1 ;  /* 0xff800000adc37808 */ /* 0x000fe40004800000 */
[----:B------:R-:W-:-:S02]  /*4e20*/  ISETP.GE.AND P2, PT, R4, R234, PT ;  /* 0x000000ea0400720c */ /* 0x000fc40003f46270 */
[----:B------:R-:W-:Y:S02]  /*4e30*/  ISETP.GE.AND P1, PT, R4, R233, PT ;  /* 0x000000e90400720c */ /* 0x000fe40003f26270 */
[----:B------:R-:W-:Y:S02]  /*4e40*/  FSEL R198, R178, -INF , !P0 ;  /* 0xff800000b2c67808 */ /* 0x000fe40004000000 */
[----:B------:R-:W-:Y:S01]  /*4e50*/  IADD3 R6, R2, 0x31, RZ ;  /* 0x0000003102067810 */ /* 0x000fe20007ffe0ff */
[----:B------:R-:W-:Y:S01]  /*4e60*/  BAR.SYNC.DEFER_BLOCKING 0x0 ;  /* 0x0000000000007b1d */ /* 0x000fe20000010000 */
[----:B------:R-:W-:Y:S02]  /*4e70*/  ISETP.GE.AND P0, PT, R4, R169, PT ;  /* 0x000000a90400720c */ /* 0x000fe40003f06270 */
[----:B------:R-:W-:Y:S02]  /*4e80*/  FSEL R209, R177, -INF , !P5 ;  /* 0xff800000b1d17808 */ /* 0x000fe40006800000 */
[----:B------:R-:W-:-:S02]  /*4e90*/  IADD3 R7, R2, 0x30, RZ ;  /* 0x0000003002077810 */ /* 0x000fc40007ffe0ff */
[-C--:B------:R-:W-:Y:S02]  /*4ea0*/  ISETP.GE.AND P4, PT, R8, R233.reuse, PT ;  /* 0x000000e90800720c */ /* 0x080fe40003f86270 */
[----:B------:R-:W-:Y:S02]  /*4eb0*/  FSEL R177, R65, -INF , !P2 ;  /* 0xff80000041b17808 */ /* 0x000fe40005000000 */
[----:B------:R-:W-:Y:S02]  /*4ec0*/  FSEL R184, R67, -INF , !P1 ;  /* 0xff80000043b87808 */ /* 0x000fe40004800000 */
[C---:B------:R-:W-:Y:S02]  /*4ed0*/  ISETP.GE.AND P2, PT, R6.reuse, R234, PT ;  /* 0x000000ea0600720c */ /* 0x040fe40003f46270 */
[----:B------:R-:W-:Y:S02]  /*4ee0*/  ISETP.GE.AND P1, PT, R6, R233, PT ;  /* 0x000000e90600720c */ /* 0x000fe40003f26270 */
[----:B------:R-:W-:-:S02]  /*4ef0*/  FSEL R210, R175, -INF , !P0 ;  /* 0xff800000afd27808 */ /* 0x000fc40004000000 */
[-C--:B------:R-:W-:Y:S02]  /*4f00*/  ISETP.GE.AND P0, PT, R7, R233.reuse, PT ;  /* 0x000000e90700720c */ /* 0x080fe40003f06270 */
[----:B------:R-:W-:Y:S02]  /*4f10*/  FSEL R181, R181, -INF , !P6 ;  /* 0xff800000b5b57808 */ /* 0x000fe40007000000 */
[----:B------:R-:W-:Y:S02]  /*4f20*/  FSEL R182, R182, -INF , !P4 ;  /* 0xff800000b6b67808 */ /* 0x000fe40006000000 */
[C---:B------:R-:W-:Y:S02]  /*4f30*/  ISETP.GE.AND P6, PT, R5.reuse, R234, PT ;  /* 0x000000ea0500720c */ /* 0x040fe40003fc6270 */
[C---:B------:R-:W-:Y:S02]  /*4f40*/  ISETP.GE.AND P4, PT, R5.reuse, R233, PT ;  /* 0x000000e90500720c */ /* 0x040fe40003f86270 */
[----:B------:R-:W-:-:S02]  /*4f50*/  ISETP.GE.AND P5, PT, R5, R169, PT ;  /* 0x000000a90500720c */ /* 0x000fc40003fa6270 */
[----:B------:R-:W-:Y:S02]  /*4f60*/  FSEL R57, R205, -INF , !P2 ;  /* 0xff800000cd397808 */ /* 0x000fe40005000000 */
[----:B------:R-:W-:Y:S02]  /*4f70*/  FSEL R32, R207, -INF , !P1 ;  /* 0xff800000cf207808 */ /* 0x000fe40004800000 */
[C---:B------:R-:W-:Y:S02]  /*4f80*/  IADD3 R5, R2.reuse, 0x38, RZ ;  /* 0x0000003802057810 */ /* 0x040fe40007ffe0ff */
[----:B------:R-:W-:Y:S02]  /*4f90*/  IADD3 R4, R2, 0x39, RZ ;  /* 0x0000003902047810 */ /* 0x000fe40007ffe0ff */
[-C--:B------:R-:W-:Y:S02]  /*4fa0*/  ISETP.GE.AND P2, PT, R7, R232.reuse, PT ;  /* 0x000000e80700720c */ /* 0x080fe40003f46270 */
[----:B------:R-:W-:-:S02]  /*4fb0*/  ISETP.GE.AND P1, PT, R6, R232, PT ;  /* 0x000000e80600720c */ /* 0x000fc40003f26270 */
[----:B------:R-:W-:Y:S02]  /*4fc0*/  FSEL R2, R206, -INF , !P0 ;  /* 0xff800000ce027808 */ /* 0x000fe40004000000 */
[-C--:B------:R-:W-:Y:S02]  /*4fd0*/  ISETP.GE.AND P0, PT, R7, R169.reuse, PT ;  /* 0x000000a90700720c */ /* 0x080fe40003f06270 */
[----:B------:R-:W-:Y:S02]  /*4fe0*/  FSEL R176, R60, -INF , !P2 ;  /* 0xff8000003cb07808 */ /* 0x000fe40005000000 */
[----:B------:R-:W-:Y:S02]  /*4ff0*/  FSEL R175, R61, -INF , !P1 ;  /* 0xff8000003daf7808 */ /* 0x000fe40004800000 */
[----:B------:R-:W-:Y:S02]  /*5000*/  FSEL R208, R174, -INF , !P5 ;  /* 0xff800000aed07808 */ /* 0x000fe40006800000 */
[----:B------:R-:W-:-:S02]  /*5010*/  ISETP.GE.AND P2, PT, R6, R169, PT ;  /* 0x000000a90600720c */ /* 0x000fc40003f46270 */
[-C--:B------:R-:W-:Y:S02]  /*5020*/  ISETP.GE.AND P1, PT, R5, R232.reuse, PT ;  /* 0x000000e80500720c */ /* 0x080fe40003f26270 */
[----:B------:R-:W-:Y:S02]  /*5030*/  FSEL R174, R62, -INF , !P0 ;  /* 0xff8000003eae7808 */ /* 0x000fe40004000000 */
[----:B------:R-:W-:Y:S02]  /*5040*/  FSEL R196, R179, -INF , !P3 ;  /* 0xff800000b3c47808 */ /* 0x000fe40005800000 */
[----:B------:R-:W-:Y:S02]  /*5050*/  ISETP.GE.AND P0, PT, R4, R232, PT ;  /* 0x000000e80400720c */ /* 0x000fe40003f06270 */
[----:B------:R-:W-:Y:S02]  /*5060*/  FSEL R179, R64, -INF , !P6 ;  /* 0xff80000040b37808 */ /* 0x000fe40007000000 */
[----:B------:R-:W-:-:S02]  /*5070*/  FSEL R64, R63, -INF , !P2 ;  /* 0xff8000003f407808 */ /* 0x000fc40005000000 */
[----:B------:R-:W-:Y:S02]  /*5080*/  FSEL R173, R40, -INF , !P1 ;  /* 0xff80000028ad7808 */ /* 0x000fe40004800000 */
[-C--:B------:R-:W-:Y:S02]  /*5090*/  ISETP.GE.AND P2, PT, R5, R169.reuse, PT ;  /* 0x000000a90500720c */ /* 0x080fe40003f46270 */
[----:B------:R-:W-:Y:S02]  /*50a0*/  ISETP.GE.AND P1, PT, R4, R169, PT ;  /* 0x000000a90400720c */ /* 0x000fe40003f26270 */
[----:B------:R-:W-:Y:S02]  /*50b0*/  FSEL R169, R41, -INF , !P0 ;  /* 0xff80000029a97808 */ /* 0x000fe40004000000 */
[----:B------:R-:W-:Y:S02]  /*50c0*/  ISETP.NE.AND P0, PT, R164, 0x2, PT ;  /* 0x00000002a400780c */ /* 0x000fe40003f05270 */
[----:B------:R-:W-:-:S02]  /*50d0*/  ISETP.GE.AND P3, PT, R7, R234, PT ;  /* 0x000000ea0700720c */ /* 0x000fc40003f66270 */
[----:B------:R-:W-:Y:S02]  /*50e0*/  FSEL R186, R66, -INF , !P4 ;  /* 0xff80000042ba7808 */ /* 0x000fe40006000000 */
[----:B------:R-:W-:Y:S02]  /*50f0*/  FSEL R51, R204, -INF , !P3 ;  /* 0xff800000cc337808 */ /* 0x000fe40005800000 */
[CC--:B------:R-:W-:Y:S02]  /*5100*/  ISETP.GE.AND P6, PT, R5.reuse, R234.reuse, PT ;  /* 0x000000ea0500720c */ /* 0x0c0fe40003fc6270 */
[C---:B------:R-:W-:Y:S02]  /*5110*/  ISETP.GE.AND P5, PT, R4.reuse, R234, PT ;  /* 0x000000ea0400720c */ /* 0x040fe40003fa6270 */
[-C--:B------:R-:W-:Y:S02]  /*5120*/  ISETP.GE.AND P4, PT, R5, R233.reuse, PT ;  /* 0x000000e90500720c */ /* 0x080fe40003f86270 */
[----:B------:R-:W-:-:S02]  /*5130*/  ISETP.GE.AND P3, PT, R4, R233, PT ;  /* 0x000000e90400720c */ /* 0x000fc40003f66270 */
[----:B------:R-:W-:Y:S02]  /*5140*/  FSEL R172, R42, -INF , !P2 ;  /* 0xff8000002aac7808 */ /* 0x000fe40005000000 */
[----:B------:R-:W-:Y:S02]  /*5150*/  FSEL R62, R43, -INF , !P1 ;  /* 0xff8000002b3e7808 */ /* 0x000fe40004800000 */
[----:B------:R-:W-:Y:S02]  /*5160*/  FSEL R50, R200, -INF , !P6 ;  /* 0xff800000c8327808 */ /* 0x000fe40007000000 */
[----:B------:R-:W-:Y:S02]  /*5170*/  FSEL R49, R201, -INF , !P5 ;  /* 0xff800000c9317808 */ /* 0x000fe40006800000 */
[----:B------:R-:W-:Y:S02]  /*5180*/  FSEL R48, R202, -INF , !P4 ;  /* 0xff800000ca307808 */ /* 0x000fe40006000000 */
[----:B------:R-:W-:Y:S01]  /*5190*/  FSEL R47, R203, -INF , !P3 ;  /* 0xff800000cb2f7808 */ /* 0x000fe20005800000 */
[----:B------:R-:W-:Y:S05]  /*51a0*/  @!P0 BRA `(.L_x_3) ;  /* 0x0000016000008947 */ /* 0x000fea0003800000 */
[----:B------:R-:W-:-:S04]  /*51b0*/  IADD3 R5, R164, -0x3, RZ ;  /* 0xfffffffda4057810 */ /* 0x000fc80007ffe0ff */
[----:B------:R-:W-:Y:S01]  /*51c0*/  SHF.R.S32.HI R4, RZ, 0x1f, R5 ;  /* 0x0000001fff047819 */ /* 0x000fe20000011405 */
[----:B------:R-:W-:-:S04]  /*51d0*/  IMAD.WIDE.U32 R6, R5, c[0x0][0x198], RZ ;  /* 0x0000660005067a25 */ /* 0x000fc800078e00ff */
[----:B------:R-:W-:-:S04]  /*51e0*/  IMAD R4, R4, c[0x0][0x198], RZ ;  /* 0x0000660004047a24 */ /* 0x000fc800078e02ff */
[----:B------:R-:W-:Y:S01]  /*51f0*/  IMAD R4, R5, c[0x0][0x19c], R4 ;  /* 0x0000670005047a24 */ /* 0x000fe200078e0204 */
[----:B------:R-:W-:-:S03]  /*5200*/  LEA R5, P0, R6, R224, 0x6 ;  /* 0x000000e006057211 */ /* 0x000fc600078030ff */
[----:B------:R-:W-:Y:S01]  /*5210*/  IMAD.IADD R7, R7, 0x1, R4 ;  /* 0x0000000107077824 */ /* 0x000fe200078e0204 */
[----:B------:R-:W-:-:S04]  /*5220*/  LEA R8, P1, R5, c[0x0][0x168], 0x1 ;  /* 0x00005a0005087a11 */ /* 0x000fc800078208ff */
[----:B------:R-:W-:Y:S02]  /*5230*/  LEA.HI.X R4, R6, R227, R7, 0x6, P0 ;  /* 0x000000e306047211 */ /* 0x000fe400000f3407 */
[----:B------:R-:W-:Y:S02]  /*5240*/  IADD3 R6, P0, R219, R8, RZ ;  /* 0x00000008db067210 */ /* 0x000fe40007f1e0ff */
[----:B------:R-:W-:-:S05]  /*5250*/  LEA.HI.X R9, R5, c[0x0][0x16c], R4, 0x1, P1 ;  /* 0x00005b0005097a11 */ /* 0x000fca00008f0c04 */
[----:B------:R-:W-:Y:S01]  /*5260*/  IMAD.X R7, R218, 0x1, R9, P0 ;  /* 0x00000001da077824 */ /* 0x000fe200000e0609 */
        /* <DEDUP_REMOVED lines=10> */
.L_x_3:
[----:B------:R-:W-:Y:S01]  /*5310*/  FMNMX.FTZ R4, R166, R28, !PT ;  /* 0x0000001ca6047209 */ /* 0x000fe20007810000 */
[----:B------:R-:W-:Y:S01]  /*5320*/  LDSM.16.MT88.4 R16, [R213+0xa000] ;  /* 0x00a00000d510783b */ /* 0x000fe20000004200 */
[----:B-1----:R-:W-:-:S02]  /*5330*/  FMNMX.FTZ R9, R165, R30, !PT ;  /* 0x0000001ea5097209 */ /* 0x002fc40007810000 */
[----:B------:R-:W-:Y:S01]  /*5340*/  FMNMX.FTZ R4, R37, R4, !PT ;  /* 0x0000000425047209 */ /* 0x000fe20007810000 */
[----:B------:R-:W-:Y:S01]  /*5350*/  LDSM.16.MT88.4 R12, [R212+0xa000] ;  /* 0x00a00000d40c783b */ /* 0x000fe20000004200 */
[----:B------:R-:W-:Y:S02]  /*5360*/  FMNMX.FTZ R9, R24, R9, !PT ;  /* 0x0000000918097209 */ /* 0x000fe40007810000 */
[----:B------:R-:W-:Y:S02]  /*5370*/  FMNMX.FTZ R4, R29, R4, !PT ;  /* 0x000000041d047209 */ /* 0x000fe40007810000 */
[----:B------:R-:W-:Y:S02]  /*5380*/  FMNMX.FTZ R9, R26, R9, !PT ;  /* 0x000000091a097209 */ /* 0x000fe40007810000 */
[----:B------:R-:W-:Y:S02]  /*5390*/  FMNMX.FTZ R4, R25, R4, !PT ;  /* 0x0000000419047209 */ /* 0x000fe40007810000 */
[----:B------:R-:W-:-:S02]  /*53a0*/  FMNMX.FTZ R9, R20, R9, !PT ;  /* 0x0000000914097209 */ /* 0x000fc40007810000 */
[----:B------:R-:W-:Y:S02]  /*53b0*/  FMNMX.FTZ R4, R245, R4, !PT ;  /* 0x00000004f5047209 */ /* 0x000fe40007810000 */
        /* <DEDUP_REMOVED lines=23> */
[----:B------:R-:W-:Y:S01]  /*5530*/  FMNMX.FTZ R9, R172, R9, !PT ;  /* 0x00000009ac097209 */ /* 0x000fe20007810000 */
[----:B------:R-:W1:Y:S01]  /*5540*/  SHFL.BFLY PT, R7, R4, 0x2, 0x1f ;  /* 0x0c401f0004077f89 */ /* 0x000e6200000e0000 */
[----:B------:R-:W-:Y:S02]  /*5550*/  MOV R60, R22 ;  /* 0x00000016003c7202 */ /* 0x000fe40000000f00 */
[----:B------:R-:W-:Y:S02]  /*5560*/  FMNMX.FTZ R6, R247, R6, !PT ;  /* 0x00000006f7067209 */ /* 0x000fe40007810000 */
[----:B------:R-:W-:Y:S02]  /*5570*/  FMNMX.FTZ R5, R188, R5, !PT ;  /* 0x00000005bc057209 */ /* 0x000fe40007810000 */
[----:B------:R-:W-:Y:S02]  /*5580*/  FMNMX.FTZ R9, R62, R9, !PT ;  /* 0x000000093e097209 */ /* 0x000fe40007810000 */
[----:B------:R-:W-:-:S02]  /*5590*/  MOV R67, R23 ;  /* 0x0000001700437202 */ /* 0x000fc40000000f00 */
[----:B------:R-:W-:Y:S02]  /*55a0*/  FMNMX.FTZ R6, R53, R6, !PT ;  /* 0x0000000635067209 */ /* 0x000fe40007810000 */
[----:B------:R-:W-:Y:S02]  /*55b0*/  FMNMX.FTZ R5, R60, R5, !PT ;  /* 0x000000053c057209 */ /* 0x000fe40007810000 */
[----:B------:R-:W-:Y:S02]  /*55c0*/  FMNMX.FTZ R6, R55, R6, !PT ;  /* 0x0000000637067209 */ /* 0x000fe40007810000 */
[----:B------:R-:W-:Y:S02]  /*55d0*/  FMNMX.FTZ R5, R67, R5, !PT ;  /* 0x0000000543057209 */ /* 0x000fe40007810000 */
[----:B------:R-:W-:Y:S02]  /*55e0*/  FMNMX.FTZ R6, R193, R6, !PT ;  /* 0x00000006c1067209 */ /* 0x000fe40007810000 */
[----:B------:R-:W-:-:S02]  /*55f0*/  FMNMX.FTZ R5, R240, R5, !PT ;  /* 0x00000005f0057209 */ /* 0x000fc40007810000 */
[----:B------:R-:W-:Y:S02]  /*5600*/  FMNMX.FTZ R6, R243, R6, !PT ;  /* 0x00000006f3067209 */ /* 0x000fe40007810000 */
[----:B-1----:R-:W-:Y:S02]  /*5610*/  FMNMX.FTZ R7, R4, R7, !PT ;  /* 0x0000000704077209 */ /* 0x002fe40007810000 */
[----:B------:R-:W1:Y:S01]  /*5620*/  SHFL.BFLY PT, R4, R9, 0x2, 0x1f ;  /* 0x0c401f0009047f89 */ /* 0x000e6200000e0000 */
[----:B------:R-:W-:Y:S02]  /*5630*/  FMNMX.FTZ R5, R238, R5, !PT ;  /* 0x00000005ee057209 */ /* 0x000fe40007810000 */
[----:B------:R-:W-:Y:S01]  /*5640*/  FMNMX.FTZ R6, R241, R6, !PT ;  /* 0x00000006f1067209 */ /* 0x000fe20007810000 */
[----:B------:R-:W2:Y:S01]  /*5650*/  SHFL.BFLY PT, R34, R7, 0x1, 0x1f ;  /* 0x0c201f0007227f89 */ /* 0x000ea200000e0000 */
        /* <DEDUP_REMOVED lines=10> */
[----:B-1----:R-:W-:Y:S02]  /*5700*/  FMNMX.FTZ R4, R9, R4, !PT ;  /* 0x0000000409047209 */ /* 0x002fe40007810000 */
[----:B------:R-:W-:Y:S02]  /*5710*/  FMNMX.FTZ R5, R184, R5, !PT ;  /* 0x00000005b8057209 */ /* 0x000fe40007810000 */
[----:B------:R-:W-:Y:S01]  /*5720*/  FMNMX.FTZ R6, R51, R6, !PT ;  /* 0x0000000633067209 */ /* 0x000fe20007810000 */
[----:B------:R-:W1:Y:S01]  /*5730*/  SHFL.BFLY PT, R33, R4, 0x1, 0x1f ;  /* 0x0c201f0004217f89 */ /* 0x000e6200000e0000 */
[----:B------:R-:W-:-:S02]  /*5740*/  FMNMX.FTZ R5, R2, R5, !PT ;  /* 0x0000000502057209 */ /* 0x000fc40007810000 */
[----:B--2---:R-:W-:Y:S02]  /*5750*/  FMNMX.FTZ R34, R7, R34, !PT ;  /* 0x0000002207227209 */ /* 0x004fe40007810000 */
[----:B------:R-:W-:Y:S02]  /*5760*/  FMNMX.FTZ R7, R57, R6, !PT ;  /* 0x0000000639077209 */ /* 0x000fe40007810000 */
[----:B------:R-:W-:Y:S01]  /*5770*/  FMNMX.FTZ R5, R32, R5, !PT ;  /* 0x0000000520057209 */ /* 0x000fe20007810000 */
[----:B------:R-:W-:Y:S01]  /*5780*/  FMUL.FTZ R178, R34, c[0x0][0x23c] ;  /* 0x00008f0022b27a20 */ /* 0x000fe20000410000 */
[----:B------:R-:W-:Y:S02]  /*5790*/  FMNMX.FTZ R8, R50, R7, !PT ;  /* 0x0000000732087209 */ /* 0x000fe40007810000 */
[----:B------:R-:W-:Y:S02]  /*57a0*/  FMNMX.FTZ R6, R48, R5, !PT ;  /* 0x0000000530067209 */ /* 0x000fe40007810000 */
[----:B------:R-:W-:-:S02]  /*57b0*/  FMNMX.FTZ R5, R49, R8, !PT ;  /* 0x0000000831057209 */ /* 0x000fc40007810000 */
[----:B------:R-:W-:Y:S02]  /*57c0*/  FMNMX.FTZ R35, R47, R6, !PT ;  /* 0x000000062f237209 */ /* 0x000fe40007810000 */
[C---:B------:R-:W-:Y:S01]  /*57d0*/  FSETP.NEU.FTZ.AND P1, PT, R34.reuse, -INF , PT ;  /* 0xff8000002200780b */ /* 0x040fe20003f3d000 */
[----:B------:R-:W2:Y:S03]  /*57e0*/  SHFL.BFLY PT, R36, R5, 0x2, 0x1f ;  /* 0x0c401f0005247f89 */ /* 0x000ea600000e0000 */
[----:B------:R-:W-:Y:S02]  /*57f0*/  FSEL R7, R34, RZ, P1 ;  /* 0x000000ff22077208 */ /* 0x000fe40000800000 */
[----:B------:R-:W-:Y:S02]  /*5800*/  FSEL R178, R178, RZ, P1 ;  /* 0x000000ffb2b27208 */ /* 0x000fe40000800000 */
[----:B-1----:R-:W-:Y:S01]  /*5810*/  FMNMX.FTZ R33, R4, R33, !PT ;  /* 0x0000002104217209 */ /* 0x002fe20007810000 */
[----:B------:R-:W-:Y:S01]  /*5820*/  FADD.FTZ R6, R166, -R7 ;  /* 0x80000007a6067221 */ /* 0x000fe20000010000 */
[----:B------:R-:W1:Y:S01]  /*5830*/  SHFL.BFLY PT, R4, R35, 0x2, 0x1f ;  /* 0x0c401f0023047f89 */ /* 0x000e6200000e0000 */
[----:B------:R-:W-:Y:S01]  /*5840*/  FFMA.FTZ R43, R37, c[0x0][0x23c], -R178 ;  /* 0x00008f00252b7a23 */ /* 0x000fe200000108b2 */
[C---:B------:R-:W-:Y:S01]  /*5850*/  FSETP.NEU.FTZ.AND P0, PT, R33.reuse, -INF , PT ;  /* 0xff8000002100780b */ /* 0x040fe20003f1d000 */
[----:B------:R-:W-:-:S02]  /*5860*/  FMUL.FTZ R63, R33, c[0x0][0x23c] ;  /* 0x00008f00213f7a20 */ /* 0x000fc40000410000 */
[----:B------:R-:W-:Y:S01]  /*5870*/  FMUL.FTZ R6, R6, c[0x0][0x23c] ;  /* 0x00008f0006067a20 */ /* 0x000fe20000410000 */
[----:B------:R-:W-:Y:S01]  /*5880*/  FSEL R8, R33, RZ, P0 ;  /* 0x000000ff21087208 */ /* 0x000fe20000000000 */
[--C-:B------:R-:W-:Y:S01]  /*5890*/  FFMA.FTZ R41, R25, c[0x0][0x23c], -R178.reuse ;  /* 0x00008f0019297a23 */ /* 0x100fe200000108b2 */
[----:B------:R-:W-:Y:S01]  /*58a0*/  FSEL R63, R63, RZ, P0 ;  /* 0x000000ff3f3f7208 */ /* 0x000fe20000000000 */
[----:B------:R-:W3:Y:S01]  /*58b0*/  MUFU.EX2 R46, R6 ;  /* 0x00000006002e7308 */ /* 0x000ee20000000800 */
[----:B------:R-:W-:Y:S02]  /*58c0*/  FFMA.FTZ R44, R28, c[0x0][0x23c], -R178 ;  /* 0x00008f001c2c7a23 */ /* 0x000fe400000108b2 */
[----:B------:R-:W-:Y:S02]  /*58d0*/  FADD.FTZ R8, R165, -R8 ;  /* 0x80000008a5087221 */ /* 0x000fe40000010000 */
[--C-:B------:R-:W-:Y:S01]  /*58e0*/  FFMA.FTZ R39, R24, c[0x0][0x23c], -R63.reuse ;  /* 0x00008f0018277a23 */ /* 0x100fe2000001083f */
[----:B--2---:R-:W-:Y:S01]  /*58f0*/  FMNMX.FTZ R36, R5, R36, !PT ;  /* 0x0000002405247209 */ /* 0x004fe20007810000 */
[--C-:B------:R-:W-:Y:S01]  /*5900*/  FFMA.FTZ R38, R26, c[0x0][0x23c], -R63.reuse ;  /* 0x00008f001a267a23 */ /* 0x100fe2000001083f */
[----:B------:R-:W-:Y:S01]  /*5910*/  MUFU.EX2 R44, R44 ;  /* 0x0000002c002c7308 */ /* 0x000fe20000000800 */
[----:B------:R-:W-:Y:S01]  /*5920*/  FFMA.FTZ R37, R20, c[0x0][0x23c], -R63 ;  /* 0x00008f0014257a23 */ /* 0x000fe2000001083f */
[----:B------:R-:W-:Y:S01]  /*5930*/  LDSM.16.MT88.4 R24, [R213+0x9000] ;  /* 0x00900000d518783b */ /* 0x000fe20000004200 */
[----:B------:R-:W-:-:S02]  /*5940*/  FMUL.FTZ R45, R8, c[0x0][0x23c] ;  /* 0x00008f00082d7a20 */ /* 0x000fc40000410000 */
[----:B------:R-:W-:Y:S01]  /*5950*/  FFMA.FTZ R42, R29, c[0x0][0x23c], -R178 ;  /* 0x00008f001d2a7a23 */ /* 0x000fe200000108b2 */
[----:B------:R-:W2:Y:S01]  /*5960*/  SHFL.BFLY PT, R5, R36, 0x1, 0x1f ;  /* 0x0c201f0024057f89 */ /* 0x000ea200000e0000 */
[----:B-1----:R-:W-:Y:S01]  /*5970*/  FMNMX.FTZ R35, R35, R4, !PT ;  /* 0x0000000423237209 */ /* 0x002fe20007810000 */
[----:B------:R-:W-:Y:S01]  /*5980*/  FFMA.FTZ R40, R30, c[0x0][0x23c], -R63 ;  /* 0x00008f001e287a23 */ /* 0x000fe2000001083f */
[----:B------:R-:W1:Y:S01]  /*5990*/  MUFU.EX2 R43, R43 ;  /* 0x0000002b002b7308 */ /* 0x000e620000000800 */
[----:B------:R-:W-:Y:S01]  /*59a0*/  LDSM.16.MT88.4 R20, [R212+0x9000] ;  /* 0x00900000d414783b */ /* 0x000fe20000004200 */
[-C--:B---3--:R-:W-:Y:S02]  /*59b0*/  FMUL.FTZ R156, R156, R46.reuse ;  /* 0x0000002e9c9c7220 */ /* 0x088fe40000410000 */
[-C--:B------:R-:W-:Y:S01]  /*59c0*/  FMUL.FTZ R157, R157, R46.reuse ;  /* 0x0000002e9d9d7220 */ /* 0x080fe20000410000 */
[----:B------:R-:W3:Y:S01]  /*59d0*/  SHFL.BFLY PT, R4, R35, 0x1, 0x1f ;  /* 0x0c201f0023047f89 */ /* 0x000ee200000e0000 */
[----:B------:R-:W-:-:S02]  /*59e0*/  FMUL.FTZ R152, R152, R46 ;  /* 0x0000002e98987220 */ /* 0x000fc40000410000 */
[----:B------:R-:W-:Y:S01]  /*59f0*/  MUFU.EX2 R42, R42 ;  /* 0x0000002a002a7308 */ /* 0x000fe20000000800 */
[----:B------:R-:W-:Y:S01]  /*5a00*/  LDSM.16.MT88.4 R8, [R212+0xb000] ;  /* 0x00b00000d408783b */ /* 0x000fe20000004200 */
[-C--:B------:R-:W-:Y:S02]  /*5a10*/  FMUL.FTZ R153, R153, R46.reuse ;  /* 0x0000002e99997220 */ /* 0x080fe40000410000 */
[-C--:B------:R-:W-:Y:S02]  /*5a20*/  FMUL.FTZ R76, R76, R46.reuse ;  /* 0x0000002e4c4c7220 */ /* 0x080fe40000410000 */
[----:B------:R-:W-:Y:S02]  /*5a30*/  FMUL.FTZ R77, R77, R46 ;  /* 0x0000002e4d4d7220 */ /* 0x000fe40000410000 */
[----:B------:R-:W4:Y:S01]  /*5a40*/  MUFU.EX2 R41, R41 ;  /* 0x0000002900297308 */ /* 0x000f220000000800 */
[----:B-1----:R-:W-:Y:S01]  /*5a50*/  F2FP.PACK_AB R28, R43, R44 ;  /* 0x0000002c2b1c723e */ /* 0x002fe200000000ff */
[----:B------:R-:W-:-:S02]  /*5a60*/  FMUL.FTZ R80, R80, R46 ;  /* 0x0000002e50507220 */ /* 0x000fc40000410000 */
[-C--:B------:R-:W-:Y:S01]  /*5a70*/  FMUL.FTZ R81, R81, R46.reuse ;  /* 0x0000002e51517220 */ /* 0x080fe20000410000 */
[----:B--2---:R-:W-:Y:S01]  /*5a80*/  FMNMX.FTZ R36, R36, R5, !PT ;  /* 0x0000000524247209 */ /* 0x004fe20007810000 */
[-C--:B------:R-:W-:Y:S02]  /*5a90*/  FMUL.FTZ R92, R92, R46.reuse ;  /* 0x0000002e5c5c7220 */ /* 0x080fe40000410000 */
[----:B------:R-:W-:Y:S01]  /*5aa0*/  MUFU.EX2 R40, R40 ;  /* 0x0000002800287308 */ /* 0x000fe20000000800 */
[C---:B------:R-:W-:Y:S01]  /*5ab0*/  FSETP.NEU.FTZ.AND P1, PT, R36.reuse, -INF , PT ;  /* 0xff8000002400780b */ /* 0x040fe20003f3d000 */
[----:B------:R-:W-:Y:S02]  /*5ac0*/  FMUL.FTZ R54, R36, c[0x0][0x23c] ;  /* 0x00008f0024367a20 */ /* 0x000fe40000410000 */
[----:B------:R-:W-:Y:S01]  /*5ad0*/  FMUL.FTZ R93, R93, R46 ;  /* 0x0000002e5d5d7220 */ /* 0x000fe20000410000 */
[----:B---3--:R-:W-:Y:S01]  /*5ae0*/  FMNMX.FTZ R35, R35, R4, !PT ;  /* 0x0000000423237209 */ /* 0x008fe20007810000 */
[----:B------:R-:W-:Y:S01]  /*5af0*/  FMUL.FTZ R96, R96, R46 ;  /* 0x0000002e60607220 */ /* 0x000fe20000410000 */
[----:B------:R-:W1:Y:S01]  /*5b00*/  LDSM.16.MT88.4 R4, [R213+0xb000] ;  /* 0x00b00000d504783b */ /* 0x000e620000004200 */
[----:B------:R-:W-:Y:S01]  /*5b10*/  FSEL R54, R54, RZ, P1 ;  /* 0x000000ff36367208 */ /* 0x000fe20000800000 */
[----:B------:R-:W2:Y:S01]  /*5b20*/  MUFU.EX2 R39, R39 ;  /* 0x0000002700277308 */ /* 0x000ea20000000800 */
[C---:B------:R-:W-:Y:S01]  /*5b30*/  FSETP.NEU.FTZ.AND P0, PT, R35.reuse, -INF , PT ;  /* 0xff8000002300780b */ /* 0x040fe20003f1d000 */
[----:B------:R-:W-:Y:S01]  /*5b40*/  FMUL.FTZ R59, R35, c[0x0][0x23c] ;  /* 0x00008f00233b7a20 */ /* 0x000fe20000410000 */
[----:B------:R-:W-:Y:S01]  /*5b50*/  FSEL R65, R36, RZ, P1 ;  /* 0x000000ff24417208 */ /* 0x000fe20000800000 */
[--C-:B------:R-:W-:Y:S01]  /*5b60*/  FFMA.FTZ R58, R53, c[0x0][0x23c], -R54.reuse ;  /* 0x00008f00353a7a23 */ /* 0x100fe20000010836 */
[----:B------:R-:W-:Y:S01]  /*5b70*/  FSEL R66, R35, RZ, P0 ;  /* 0x000000ff23427208 */ /* 0x000fe20000000000 */
[----:B------:R-:W-:Y:S01]  /*5b80*/  FFMA.FTZ R56, R55, c[0x0][0x23c], -R54 ;  /* 0x00008f0037387a23 */ /* 0x000fe20000010836 */
[----:B------:R-:W-:Y:S01]  /*5b90*/  FSEL R59, R59, RZ, P0 ;  /* 0x000000ff3b3b7208 */ /* 0x000fe20000000000 */
[----:B------:R-:W-:Y:S01]  /*5ba0*/  MUFU.EX2 R38, R38 ;  /* 0x0000002600267308 */ /* 0x000fe20000000800 */
[----:B------:R-:W-:Y:S01]  /*5bb0*/  FADD.FTZ R65, R168, -R65 ;  /* 0x80000041a8417221 */ /* 0x000fe20000010000 */
[----:B----4-:R-:W-:Y:S01]  /*5bc0*/  F2FP.PACK_AB R30, R41, R42 ;  /* 0x0000002a291e723e */ /* 0x010fe200000000ff */
[----:B------:R-:W-:Y:S01]  /*5bd0*/  FADD.FTZ R66, R167, -R66 ;  /* 0x80000042a7427221 */ /* 0x000fe20000010000 */
[----:B------:R-:W-:Y:S01]  /*5be0*/  ISETP.GE.AND P0, PT, R164, 0x3, PT ;  /* 0x00000003a400780c */ /* 0x000fe20003f06270 */
[--C-:B------:R-:W-:Y:S01]  /*5bf0*/  FFMA.FTZ R52, R252, c[0x0][0x23c], -R54.reuse ;  /* 0x00008f00fc347a23 */ /* 0x100fe20000010836 */
[----:B------:R-:W-:Y:S01]  /*5c00*/  MOV R167, R35 ;  /* 0x0000002300a77202 */ /* 0x000fe20000000f00 */
[--C-:B------:R-:W-:Y:S01]  /*5c10*/  FFMA.FTZ R61, R250, c[0x0][0x23c], -R59.reuse ;  /* 0x00008f00fa3d7a23 */ /* 0x100fe2000001083b */
[----:B------:R-:W3:Y:S01]  /*5c20*/  MUFU.EX2 R37, R37 ;  /* 0x0000002500257308 */ /* 0x000ee20000000800 */
[--C-:B------:R-:W-:Y:S01]  /*5c30*/  FFMA.FTZ R60, R60, c[0x0][0x23c], -R59.reuse ;  /* 0x00008f003c3c7a23 */ /* 0x100fe2000001083b */
[----:B--2---:R-:W-:Y:S01]  /*5c40*/  F2FP.PACK_AB R29, R39, R40 ;  /* 0x00000028271d723e */ /* 0x004fe200000000ff */
[----:B------:R-:W-:Y:S01]  /*5c50*/  FFMA.FTZ R67, R67, c[0x0][0x23c], -R59 ;  /* 0x00008f0043437a23 */ /* 0x000fe2000001083b */
[----:B------:R-:W-:Y:S01]  /*5c60*/  MOV R168, R36 ;  /* 0x0000002400a87202 */ /* 0x000fe20000000f00 */
[----:B------:R-:W-:-:S02]  /*5c70*/  FFMA.FTZ R247, R247, c[0x0][0x23c], -R54 ;  /* 0x00008f00f7f77a23 */ /* 0x000fc40000010836 */
[----:B------:R-:W-:Y:S01]  /*5c80*/  FMUL.FTZ R165, R65, c[0x0][0x23c] ;  /* 0x00008f0041a57a20 */ /* 0x000fe20000410000 */
[----:B------:R-:W2:Y:S01]  /*5c90*/  MUFU.EX2 R45, R45 ;  /* 0x0000002d002d7308 */ /* 0x000ea20000000800 */
[----:B------:R-:W-:Y:S01]  /*5ca0*/  FMUL.FTZ R166, R66, c[0x0][0x23c] ;  /* 0x00008f0042a67a20 */ /* 0x000fe20000410000 */
[----:B------:R-:W-:Y:S01]  /*5cb0*/  @P0 MOV R167, R35 ;  /* 0x0000002300a70202 */ /* 0x000fe20000000f00 */
[----:B------:R-:W-:Y:S01]  /*5cc0*/  FMUL.FTZ R97, R97, R46 ;  /* 0x0000002e61617220 */ /* 0x000fe20000410000 */
[----:B------:R-:W-:Y:S01]  /*5cd0*/  @P0 MOV R168, R36 ;  /* 0x0000002400a80202 */ /* 0x000fe20000000f00 */
[-C--:B------:R-:W-:Y:S02]  /*5ce0*/  FMUL.FTZ R104, R104, R46.reuse ;  /* 0x0000002e68687220 */ /* 0x080fe40000410000 */
[----:B------:R-:W-:Y:S01]  /*5cf0*/  FMUL.FTZ R105, R105, R46 ;  /* 0x0000002e69697220 */ /* 0x000fe20000410000 */
[----:B------:R4:W-:Y:S01]  /*5d00*/  MUFU.EX2 R55, R58 ;  /* 0x0000003a00377308 */ /* 0x0009e20000000800 */
[----:B---3--:R-:W-:Y:S01]  /*5d10*/  F2FP.PACK_AB R31, R37, R38 ;  /* 0x00000026251f723e */ /* 0x008fe200000000ff */
[----:B------:R-:W-:-:S02]  /*5d20*/  FMUL.FTZ R108, R108, R46 ;  /* 0x0000002e6c6c7220 */ /* 0x000fc40000410000 */
[-C--:B------:R-:W-:Y:S02]  /*5d30*/  FMUL.FTZ R109, R109, R46.reuse ;  /* 0x0000002e6d6d7220 */ /* 0x080fe40000410000 */
[----:B------:R-:W-:Y:S02]  /*5d40*/  FMUL.FTZ R116, R116, R46 ;  /* 0x0000002e74747220 */ /* 0x000fe40000410000 */
[----:B------:R-:W-:Y:S01]  /*5d50*/  MUFU.EX2 R65, R67 ;  /* 0x0000004300417308 */ /* 0x000fe20000000800 */
[-C--:B--2---:R-:W-:Y:S02]  /*5d60*/  FMUL.FTZ R158, R158, R45.reuse ;  /* 0x0000002d9e9e7220 */ /* 0x084fe40000410000 */
[-C--:B------:R-:W-:Y:S02]  /*5d70*/  FMUL.FTZ R159, R159, R45.reuse ;  /* 0x0000002d9f9f7220 */ /* 0x080fe40000410000 */
[-C--:B------:R-:W-:Y:S02]  /*5d80*/  FMUL.FTZ R154, R154, R45.reuse ;  /* 0x0000002d9a9a7220 */ /* 0x080fe40000410000 */
[-C--:B------:R-:W-:Y:S01]  /*5d90*/  FMUL.FTZ R155, R155, R45.reuse ;  /* 0x0000002d9b9b7220 */ /* 0x080fe20000410000 */
[----:B------:R-:W-:Y:S01]  /*5da0*/  MUFU.EX2 R52, R52 ;  /* 0x0000003400347308 */ /* 0x000fe20000000800 */
[----:B----4-:R-:W-:Y:S01]  /*5db0*/  FFMA.FTZ R58, R188, c[0x0][0x23c], -R59 ;  /* 0x00008f00bc3a7a23 */ /* 0x010fe2000001083b */
[----:B------:R-:W-:Y:S01]  /*5dc0*/  HMMA.16816.F32 R156, R28, R24, R156 ;  /* 0x000000181c9c723c */ /* 0x000fe2000000189c */
[----:B------:R-:W-:-:S02]  /*5dd0*/  FMUL.FTZ R78, R78, R45 ;  /* 0x0000002d4e4e7220 */ /* 0x000fc40000410000 */
[-C--:B------:R-:W-:Y:S02]  /*5de0*/  FMUL.FTZ R79, R79, R45.reuse ;  /* 0x0000002d4f4f7220 */ /* 0x080fe40000410000 */
[-C--:B------:R-:W-:Y:S01]  /*5df0*/  FMUL.FTZ R82, R82, R45.reuse ;  /* 0x0000002d52527220 */ /* 0x080fe20000410000 */
[----:B------:R-:W-:Y:S01]  /*5e00*/  MUFU.EX2 R53, R247 ;  /* 0x000000f700357308 */ /* 0x000fe20000000800 */
[-C--:B------:R-:W-:Y:S01]  /*5e10*/  FMUL.FTZ R83, R83, R45.reuse ;  /* 0x0000002d53537220 */ /* 0x080fe20000410000 */
[C---:B------:R-:W-:Y:S01]  /*5e20*/  HMMA.16816.F32 R152, R28.reuse, R26, R152 ;  /* 0x0000001a1c98723c */ /* 0x040fe20000001898 */
[-C--:B------:R-:W-:Y:S02]  /*5e30*/  FMUL.FTZ R94, R94, R45.reuse ;  /* 0x0000002d5e5e7220 */ /* 0x080fe40000410000 */
[-C--:B------:R-:W-:Y:S02]  /*5e40*/  FMUL.FTZ R95, R95, R45.reuse ;  /* 0x0000002d5f5f7220 */ /* 0x080fe40000410000 */
[-C--:B------:R-:W-:Y:S01]  /*5e50*/  FMUL.FTZ R98, R98, R45.reuse ;  /* 0x0000002d62627220 */ /* 0x080fe20000410000 */
[----:B------:R-:W-:Y:S01]  /*5e60*/  MUFU.EX2 R56, R56 ;  /* 0x0000003800387308 */ /* 0x000fe20000000800 */
[-C--:B------:R-:W-:Y:S01]  /*5e70*/  FMUL.FTZ R99, R99, R45.reuse ;  /* 0x0000002d63637220 */ /* 0x080fe20000410000 */
        /* <DEDUP_REMOVED lines=9> */
[----:B------:R-:W-:Y:S01]  /*5f10*/  FMUL.FTZ R119, R119, R45 ;  /* 0x0000002d77777220 */ /* 0x000fe20000410000 */
        /* <DEDUP_REMOVED lines=12> */
[----:B------:R-:W2:Y:S01]  /*5fe0*/  MUFU.EX2 R66, R165 ;  /* 0x000000a500427308 */ /* 0x000ea20000000800 */
[-C--:B------:R-:W-:Y:S01]  /*5ff0*/  FMUL.FTZ R132, R132, R46.reuse ;  /* 0x0000002e84847220 */ /* 0x080fe20000410000 */
[----:B------:R-:W-:Y:S01]  /*6000*/  HMMA.16816.F32 R104, R28, R12, R104 ;  /* 0x0000000c1c68723c */ /* 0x000fe20000001868 */
[----:B------:R-:W-:-:S02]  /*6010*/  FMUL.FTZ R133, R133, R46 ;  /* 0x0000002e85857220 */ /* 0x000fc40000410000 */
[-C--:B------:R-:W-:Y:S02]  /*6020*/  FMUL.FTZ R134, R134, R45.reuse ;  /* 0x0000002d86867220 */ /* 0x080fe40000410000 */
[----:B------:R-:W-:Y:S01]  /*6030*/  FMUL.FTZ R135, R135, R45 ;  /* 0x0000002d87877220 */ /* 0x000fe20000410000 */
[----:B------:R-:W3:Y:S01]  /*6040*/  MUFU.EX2 R67, R166 ;  /* 0x000000a600437308 */ /* 0x000ee20000000800 */
[--C-:B------:R-:W-:Y:S01]  /*6050*/  FFMA.FTZ R188, R187, c[0x0][0x23c], -R178.reuse ;  /* 0x00008f00bbbc7a23 */ /* 0x100fe200000108b2 */
[C---:B------:R-:W-:Y:S01]  /*6060*/  HMMA.16816.F32 R108, R28.reuse, R14, R108 ;  /* 0x0000000e1c6c723c */ /* 0x040fe2000000186c */
[--C-:B------:R-:W-:Y:S02]  /*6070*/  FFMA.FTZ R187, R191, c[0x0][0x23c], -R178.reuse ;  /* 0x00008f00bfbb7a23 */ /* 0x100fe400000108b2 */
[----:B------:R-:W-:Y:S02]  /*6080*/  FFMA.FTZ R183, R245, c[0x0][0x23c], -R178 ;  /* 0x00008f00f5b77a23 */ /* 0x000fe400000108b2 */
[----:B------:R-:W-:Y:S01]  /*6090*/  FFMA.FTZ R192, R192, c[0x0][0x23c], -R63 ;  /* 0x00008f00c0c07a23 */ /* 0x000fe2000001083f */
[----:B------:R-:W-:Y:S01]  /*60a0*/  MUFU.EX2 R188, R188 ;  /* 0x000000bc00bc7308 */ /* 0x000fe20000000800 */
[-C--:B--2---:R-:W-:Y:S01]  /*60b0*/  FMUL.FTZ R148, R148, R66.reuse ;  /* 0x0000004294947220 */ /* 0x084fe20000410000 */
[C---:B-1----:R-:W-:Y:S01]  /*60c0*/  HMMA.16816.F32 R116, R28.reuse, R4, R116 ;  /* 0x000000041c74723c */ /* 0x042fe20000001874 */
[-C--:B------:R-:W-:Y:S01]  /*60d0*/  FMUL.FTZ R149, R149, R66.reuse ;  /* 0x0000004295957220 */ /* 0x080fe20000410000 */
[-C--:B------:R-:W-:Y:S01]  /*60e0*/  MOV R165, R33.reuse ;  /* 0x0000002100a57202 */ /* 0x080fe20000000f00 */
[-C--:B------:R-:W-:Y:S01]  /*60f0*/  FMUL.FTZ R160, R160, R66.reuse ;  /* 0x00000042a0a07220 */ /* 0x080fe20000410000 */
[----:B------:R-:W-:Y:S01]  /*6100*/  @P0 MOV R165, R33 ;  /* 0x0000002100a50202 */ /* 0x000fe20000000f00 */
[----:B------:R-:W-:Y:S01]  /*6110*/  FMUL.FTZ R161, R161, R66 ;  /* 0x00000042a1a17220 */ /* 0x000fe20000410000 */
[----:B------:R-:W1:Y:S01]  /*6120*/  MUFU.EX2 R183, R183 ;  /* 0x000000b700b77308 */ /* 0x000e620000000800 */
[-C--:B---3--:R-:W-:Y:S01]  /*6130*/  FMUL.FTZ R150, R150, R67.reuse ;  /* 0x0000004396967220 */ /* 0x088fe20000410000 */
[C---:B------:R-:W-:Y:S01]  /*6140*/  HMMA.16816.F32 R120, R28.reuse, R6, R120 ;  /* 0x000000061c78723c */ /* 0x040fe20000001878 */
[-C--:B------:R-:W-:Y:S01]  /*6150*/  FMUL.FTZ R151, R151, R67.reuse ;  /* 0x0000004397977220 */ /* 0x080fe20000410000 */
[-C--:B------:R-:W-:Y:S01]  /*6160*/  MOV R166, R34.reuse ;  /* 0x0000002200a67202 */ /* 0x080fe20000000f00 */
[-C--:B------:R-:W-:Y:S01]  /*6170*/  FMUL.FTZ R162, R162, R67.reuse ;  /* 0x00000043a2a27220 */ /* 0x080fe20000410000 */
[----:B------:R-:W-:Y:S01]  /*6180*/  @P0 MOV R166, R34 ;  /* 0x0000002200a60202 */ /* 0x000fe20000000f00 */
        /* <DEDUP_REMOVED lines=9> */
[----:B------:R-:W-:Y:S01]  /*6220*/  HMMA.16816.F32 R132, R28, R10, R132 ;  /* 0x0000000a1c84723c */ /* 0x000fe20000001884 */
[----:B------:R-:W-:Y:S02]  /*6230*/  FMUL.FTZ R73, R73, R66 ;  /* 0x0000004249497220 */ /* 0x000fe40000410000 */
[-C--:B------:R-:W-:Y:S02]  /*6240*/  FMUL.FTZ R74, R74, R67.reuse ;  /* 0x000000434a4a7220 */ /* 0x080fe40000410000 */
[----:B------:R-:W-:-:S02]  /*6250*/  FMUL.FTZ R75, R75, R67 ;  /* 0x000000434b4b7220 */ /* 0x000fc40000410000 */
[----:B------:R-:W-:Y:S01]  /*6260*/  F2FP.PACK_AB R28, R53, R52 ;  /* 0x00000034351c723e */ /* 0x000fe200000000ff */
[-C--:B------:R-:W-:Y:S01]  /*6270*/  FMUL.FTZ R84, R84, R66.reuse ;  /* 0x0000004254547220 */ /* 0x080fe20000410000 */
[----:B------:R-:W-:Y:S01]  /*6280*/  F2FP.PACK_AB R29, R58, R61 ;  /* 0x0000003d3a1d723e */ /* 0x000fe200000000ff */
[----:B------:R-:W-:Y:S01]  /*6290*/  FMUL.FTZ R85, R85, R66 ;  /* 0x0000004255557220 */ /* 0x000fe20000410000 */
[----:B------:R-:W-:Y:S01]  /*62a0*/  F2FP.PACK_AB R30, R56, R55 ;  /* 0x00000037381e723e */ /* 0x000fe200000000ff */
[-C--:B------:R-:W-:Y:S01]  /*62b0*/  FMUL.FTZ R86, R86, R67.reuse ;  /* 0x0000004356567220 */ /* 0x080fe20000410000 */
[----:B------:R-:W-:Y:S01]  /*62c0*/  F2FP.PACK_AB R31, R65, R60 ;  /* 0x0000003c411f723e */ /* 0x000fe200000000ff */
[----:B------:R-:W-:Y:S02]  /*62d0*/  FMUL.FTZ R87, R87, R67 ;  /* 0x0000004357577220 */ /* 0x000fe40000410000 */
[-C--:B------:R-:W-:Y:S02]  /*62e0*/  FMUL.FTZ R88, R88, R66.reuse ;  /* 0x0000004258587220 */ /* 0x080fe40000410000 */
[----:B------:R-:W-:-:S02]  /*62f0*/  FMUL.FTZ R89, R89, R66 ;  /* 0x0000004259597220 */ /* 0x000fc40000410000 */
[-C--:B------:R-:W-:Y:S01]  /*6300*/  FMUL.FTZ R90, R90, R67.reuse ;  /* 0x000000435a5a7220 */ /* 0x080fe20000410000 */
[C---:B------:R-:W-:Y:S01]  /*6310*/  HMMA.16816.F32 R148, R28.reuse, R12, R148 ;  /* 0x0000000c1c94723c */ /* 0x040fe20000001894 */
[-C--:B------:R-:W-:Y:S02]  /*6320*/  FMUL.FTZ R91, R91, R67.reuse ;  /* 0x000000435b5b7220 */ /* 0x080fe40000410000 */
[-C--:B------:R-:W-:Y:S02]  /*6330*/  FMUL.FTZ R100, R100, R66.reuse ;  /* 0x0000004264647220 */ /* 0x080fe40000410000 */
[----:B------:R-:W-:Y:S02]  /*6340*/  FMUL.FTZ R101, R101, R66 ;  /* 0x0000004265657220 */ /* 0x000fe40000410000 */
[-C--:B------:R-:W-:Y:S01]  /*6350*/  FMUL.FTZ R102, R102, R67.reuse ;  /* 0x0000004366667220 */ /* 0x080fe20000410000 */
[----:B------:R-:W-:Y:S01]  /*6360*/  HMMA.16816.F32 R160, R28, R24, R160 ;  /* 0x000000181ca0723c */ /* 0x000fe200000018a0 */
[----:B------:R-:W-:-:S02]  /*6370*/  FMUL.FTZ R103, R103, R67 ;  /* 0x0000004367677220 */ /* 0x000fc40000410000 */
[-C--:B------:R-:W-:Y:S02]  /*6380*/  FMUL.FTZ R112, R112, R66.reuse ;  /* 0x0000004270707220 */ /* 0x080fe40000410000 */
[-C--:B------:R-:W-:Y:S02]  /*6390*/  FMUL.FTZ R113, R113, R66.reuse ;  /* 0x0000004271717220 */ /* 0x080fe40000410000 */
[-C--:B------:R-:W-:Y:S01]  /*63a0*/  FMUL.FTZ R114, R114, R67.reuse ;  /* 0x0000004372727220 */ /* 0x080fe20000410000 */
[----:B------:R-:W-:Y:S01]  /*63b0*/  HMMA.16816.F32 R68, R28, R26, R68 ;  /* 0x0000001a1c44723c */ /* 0x000fe20000001844 */
[----:B------:R-:W-:Y:S01]  /*63c0*/  FMUL.FTZ R115, R115, R67 ;  /* 0x0000004373737220 */ /* 0x000fe20000410000 */
[----:B------:R-:W2:Y:S01]  /*63d0*/  LDSM.16.MT88.4 R24, [R213+0x9400] ;  /* 0x00940000d518783b */ /* 0x000ea20000004200 */
[-C--:B------:R-:W-:Y:S02]  /*63e0*/  FMUL.FTZ R144, R144, R66.reuse ;  /* 0x0000004290907220 */ /* 0x080fe40000410000 */
[----:B------:R-:W-:-:S02]  /*63f0*/  FMUL.FTZ R145, R145, R66 ;  /* 0x0000004291917220 */ /* 0x000fc40000410000 */
[-C--:B------:R-:W-:Y:S01]  /*6400*/  FMUL.FTZ R146, R146, R67.reuse ;  /* 0x0000004392927220 */ /* 0x080fe20000410000 */
[C---:B------:R-:W-:Y:S01]  /*6410*/  HMMA.16816.F32 R72, R28.reuse, R20, R72 ;  /* 0x000000141c48723c */ /* 0x040fe20000001848 */
[-C--:B------:R-:W-:Y:S02]  /*6420*/  FMUL.FTZ R147, R147, R67.reuse ;  /* 0x0000004393937220 */ /* 0x080fe40000410000 */
[-C--:B------:R-:W-:Y:S02]  /*6430*/  FMUL.FTZ R124, R124, R66.reuse ;  /* 0x000000427c7c7220 */ /* 0x080fe40000410000 */
[-C--:B------:R-:W-:Y:S02]  /*6440*/  FMUL.FTZ R125, R125, R66.reuse ;  /* 0x000000427d7d7220 */ /* 0x080fe40000410000 */
[-C--:B------:R-:W-:Y:S01]  /*6450*/  FMUL.FTZ R126, R126, R67.reuse ;  /* 0x000000437e7e7220 */ /* 0x080fe20000410000 */
[----:B------:R-:W-:Y:S01]  /*6460*/  HMMA.16816.F32 R84, R28, R22, R84 ;  /* 0x000000161c54723c */ /* 0x000fe20000001854 */
[----:B------:R-:W-:Y:S01]  /*6470*/  FMUL.FTZ R127, R127, R67 ;  /* 0x000000437f7f7220 */ /* 0x000fe20000410000 */
[----:B------:R-:W3:Y:S01]  /*6480*/  LDSM.16.MT88.4 R20, [R212+0x9400] ;  /* 0x00940000d414783b */ /* 0x000ee20000004200 */
[----:B------:R-:W-:-:S02]  /*6490*/  FMUL.FTZ R140, R140, R66 ;  /* 0x000000428c8c7220 */ /* 0x000fc40000410000 */
[-C--:B------:R-:W-:Y:S02]  /*64a0*/  FMUL.FTZ R141, R141, R66.reuse ;  /* 0x000000428d8d7220 */ /* 0x080fe40000410000 */
[-C--:B------:R-:W-:Y:S01]  /*64b0*/  FMUL.FTZ R142, R142, R67.reuse ;  /* 0x000000438e8e7220 */ /* 0x080fe20000410000 */
[C---:B------:R-:W-:Y:S01]  /*64c0*/  HMMA.16816.F32 R88, R28.reuse, R16, R88 ;  /* 0x000000101c58723c */ /* 0x040fe20000001858 */
[-C--:B------:R-:W-:Y:S02]  /*64d0*/  FMUL.FTZ R143, R143, R67.reuse ;  /* 0x000000438f8f7220 */ /* 0x080fe40000410000 */
[-C--:B------:R-:W-:Y:S02]  /*64e0*/  FMUL.FTZ R136, R136, R66.reuse ;  /* 0x0000004288887220 */ /* 0x080fe40000410000 */
[----:B------:R-:W-:Y:S02]  /*64f0*/  FMUL.FTZ R137, R137, R66 ;  /* 0x0000004289897220 */ /* 0x000fe40000410000 */
[-C--:B------:R-:W-:Y:S01]  /*6500*/  FMUL.FTZ R138, R138, R67.reuse ;  /* 0x000000438a8a7220 */ /* 0x080fe20000410000 */
[----:B------:R-:W-:Y:S01]  /*6510*/  HMMA.16816.F32 R100, R28, R18, R100 ;  /* 0x000000121c64723c */ /* 0x000fe20000001864 */
[----:B------:R-:W-:Y:S01]  /*6520*/  FMUL.FTZ R139, R139, R67 ;  /* 0x000000438b8b7220 */ /* 0x000fe20000410000 */
[----:B------:R-:W4:Y:S01]  /*6530*/  LDSM.16.MT88.4 R16, [R213+0xa400] ;  /* 0x00a40000d510783b */ /* 0x000f220000004200 */
[----:B------:R-:W-:-:S02]  /*6540*/  FFMA.FTZ R12, R189, c[0x0][0x23c], -R178 ;  /* 0x00008f00bd0c7a23 */ /* 0x000fc400000108b2 */
[--C-:B------:R-:W-:Y:S02]  /*6550*/  FFMA.FTZ R189, R190, c[0x0][0x23c], -R63.reuse ;  /* 0x00008f00bebd7a23 */ /* 0x100fe4000001083f */
[----:B------:R5:W-:Y:S01]  /*6560*/  MUFU.EX2 R190, R12 ;  /* 0x0000000c00be7308 */ /* 0x000be20000000800 */
[C---:B------:R-:W-:Y:S01]  /*6570*/  HMMA.16816.F32 R112, R28.reuse, R14, R112 ;  /* 0x0000000e1c70723c */ /* 0x040fe20000001870 */
[--C-:B------:R-:W-:Y:S02]  /*6580*/  FFMA.FTZ R191, R246, c[0x0][0x23c], -R63.reuse ;  /* 0x00008f00f6bf7a23 */ /* 0x100fe4000001083f */
[----:B------:R-:W-:Y:S02]  /*6590*/  FFMA.FTZ R194, R194, c[0x0][0x23c], -R63 ;  /* 0x00008f00c2c27a23 */ /* 0x000fe4000001083f */
[--C-:B------:R-:W-:Y:S02]  /*65a0*/  FFMA.FTZ R193, R193, c[0x0][0x23c], -R54.reuse ;  /* 0x00008f00c1c17a23 */ /* 0x100fe40000010836 */
[----:B------:R-:W1:Y:S01]  /*65b0*/  MUFU.EX2 R189, R189 ;  /* 0x000000bd00bd7308 */ /* 0x000e620000000800 */
[----:B------:R-:W-:Y:S01]  /*65c0*/  HMMA.16816.F32 R144, R28, R4, R144 ;  /* 0x000000041c90723c */ /* 0x000fe20000001890 */
[----:B------:R-:W-:-:S02]  /*65d0*/  FFMA.FTZ R200, R243, c[0x0][0x23c], -R54 ;  /* 0x00008f00f3c87a23 */ /* 0x000fc40000010836 */
[--C-:B------:R-:W-:Y:S02]  /*65e0*/  FFMA.FTZ R201, R241, c[0x0][0x23c], -R54.reuse ;  /* 0x00008f00f1c97a23 */ /* 0x100fe40000010836 */
[----:B------:R-:W-:Y:S01]  /*65f0*/  FFMA.FTZ R202, R211, c[0x0][0x23c], -R54 ;  /* 0x00008f00d3ca7a23 */ /* 0x000fe20000010836 */
[----:B-----5:R-:W5:Y:S02]  /*6600*/  LDSM.16.MT88.4 R12, [R212+0xa400] ;  /* 0x00a40000d40c783b */ /* 0x020f640000004200 */
[----:B------:R-:W-:Y:S01]  /*6610*/  HMMA.16816.F32 R124, R28, R6, R124 ;  /* 0x000000061c7c723c */ /* 0x000fe2000000187c */
[----:B------:R-:W-:Y:S01]  /*6620*/  MUFU.EX2 R191, R191 ;  /* 0x000000bf00bf7308 */ /* 0x000fe20000000800 */
[--C-:B------:R-:W-:Y:S01]  /*6630*/  FFMA.FTZ R203, R240, c[0x0][0x23c], -R59.reuse ;  /* 0x00008f00f0cb7a23 */ /* 0x100fe2000001083b */
[----:B------:R-:W-:Y:S01]  /*6640*/  LDSM.16.MT88.4 R4, [R212+0xb400] ;  /* 0x00b40000d404783b */ /* 0x000fe20000004200 */
[--C-:B------:R-:W-:Y:S02]  /*6650*/  FFMA.FTZ R204, R238, c[0x0][0x23c], -R59.reuse ;  /* 0x00008f00eecc7a23 */ /* 0x100fe4000001083b */
[----:B------:R-:W-:-:S02]  /*6660*/  FFMA.FTZ R205, R244, c[0x0][0x23c], -R59 ;  /* 0x00008f00f4cd7a23 */ /* 0x000fc4000001083b */
[C---:B------:R-:W-:Y:S01]  /*6670*/  HMMA.16816.F32 R140, R28.reuse, R8, R140 ;  /* 0x000000081c8c723c */ /* 0x040fe2000000188c */
[----:B------:R-:W2:Y:S01]  /*6680*/  MUFU.EX2 R194, R194 ;  /* 0x000000c200c27308 */ /* 0x000ea20000000800 */
[----:B------:R-:W-:Y:S02]  /*6690*/  FFMA.FTZ R206, R242, c[0x0][0x23c], -R59 ;  /* 0x00008f00f2ce7a23 */ /* 0x000fe4000001083b */
[--C-:B------:R-:W-:Y:S02]  /*66a0*/  FFMA.FTZ R234, R195, c[0x0][0x23c], -R178.reuse ;  /* 0x00008f00c3ea7a23 */ /* 0x100fe400000108b2 */
[----:B------:R-:W-:Y:S02]  /*66b0*/  FFMA.FTZ R195, R198, c[0x0][0x23c], -R63 ;  /* 0x00008f00c6c37a23 */ /* 0x000fe4000001083f */
[----:B------:R-:W-:Y:S01]  /*66c0*/  HMMA.16816.F32 R136, R28, R10, R136 ;  /* 0x0000000a1c88723c */ /* 0x000fe20000001888 */
[----:B------:R-:W4:Y:S01]  /*66d0*/  LDSM.16.MT88.4 R8, [R213+0xb400] ;  /* 0x00b40000d508783b */ /* 0x000f220000004200 */
[----:B------:R-:W-:Y:S01]  /*66e0*/  MUFU.EX2 R193, R193 ;  /* 0x000000c100c17308 */ /* 0x000fe20000000800 */
[----:B------:R-:W-:-:S02]  /*66f0*/  FFMA.FTZ R199, R199, c[0x0][0x23c], -R178 ;  /* 0x00008f00c7c77a23 */ /* 0x000fc400000108b2 */
[--C-:B------:R-:W-:Y:S02]  /*6700*/  FFMA.FTZ R232, R209, c[0x0][0x23c], -R178.reuse ;  /* 0x00008f00d1e87a23 */ /* 0x100fe400000108b2 */
[----:B-1----:R-:W-:Y:S01]  /*6710*/  F2FP.PACK_AB R28, R188, R183 ;  /* 0x000000b7bc1c723e */ /* 0x002fe200000000ff */
[----:B------:R-:W-:Y:S01]  /*6720*/  FFMA.FTZ R197, R197, c[0x0][0x23c], -R178 ;  /* 0x00008f00c5c57a23 */ /* 0x000fe200000108b2 */
[----:B------:R-:W-:Y:S01]  /*6730*/  F2FP.PACK_AB R29, R192, R189 ;  /* 0x000000bdc01d723e */ /* 0x000fe200000000ff */
[----:B------:R-:W1:Y:S01]  /*6740*/  MUFU.EX2 R200, R200 ;  /* 0x000000c800c87308 */ /* 0x000e620000000800 */
[----:B------:R-:W-:Y:S01]  /*6750*/  F2FP.PACK_AB R30, R190, R187 ;  /* 0x000000bbbe1e723e */ /* 0x000fe200000000ff */
[--C-:B------:R-:W-:Y:S01]  /*6760*/  FFMA.FTZ R196, R196, c[0x0][0x23c], -R63.reuse ;  /* 0x00008f00c4c47a23 */ /* 0x100fe2000001083f */
[----:B--2---:R-:W-:Y:S01]  /*6770*/  F2FP.PACK_AB R31, R194, R191 ;  /* 0x000000bfc21f723e */ /* 0x004fe200000000ff */
[--C-:B------:R-:W-:Y:S02]  /*6780*/  FFMA.FTZ R198, R208, c[0x0][0x23c], -R63.reuse ;  /* 0x00008f00d0c67a23 */ /* 0x100fe4000001083f */
[----:B------:R-:W-:-:S02]  /*6790*/  FFMA.FTZ R207, R210, c[0x0][0x23c], -R63 ;  /* 0x00008f00d2cf7a23 */ /* 0x000fc4000001083f */
[----:B------:R-:W-:Y:S01]  /*67a0*/  MUFU.EX2 R201, R201 ;  /* 0x000000c900c97308 */ /* 0x000fe20000000800 */
[--C-:B------:R-:W-:Y:S01]  /*67b0*/  FFMA.FTZ R210, R177, c[0x0][0x23c], -R54.reuse ;  /* 0x00008f00b1d27a23 */ /* 0x100fe20000010836 */
[C---:B------:R-:W-:Y:S01]  /*67c0*/  HMMA.16816.F32 R156, R28.reuse, R24, R156 ;  /* 0x000000181c9c723c */ /* 0x040fe2000000189c */
[--C-:B------:R-:W-:Y:S02]  /*67d0*/  FFMA.FTZ R208, R181, c[0x0][0x23c], -R54.reuse ;  /* 0x00008f00b5d07a23 */ /* 0x100fe40000010836 */
[--C-:B------:R-:W-:Y:S02]  /*67e0*/  FFMA.FTZ R177, R182, c[0x0][0x23c], -R59.reuse ;  /* 0x00008f00b6b17a23 */ /* 0x100fe4000001083b */
[--C-:B------:R-:W-:Y:S01]  /*67f0*/  FFMA.FTZ R185, R185, c[0x0][0x23c], -R54.reuse ;  /* 0x00008f00b9b97a23 */ /* 0x100fe20000010836 */
[----:B------:R-:W-:Y:S01]  /*6800*/  MUFU.EX2 R202, R202 ;  /* 0x000000ca00ca7308 */ /* 0x000fe20000000800 */
[----:B------:R-:W-:Y:S01]  /*6810*/  FFMA.FTZ R179, R179, c[0x0][0x23c], -R54 ;  /* 0x00008f00b3b37a23 */ /* 0x000fe20000010836 */
[----:B------:R-:W-:Y:S01]  /*6820*/  HMMA.16816.F32 R152, R28, R26, R152 ;  /* 0x0000001a1c98723c */ /* 0x000fe20000001898 */
[----:B------:R-:W-:-:S02]  /*6830*/  FFMA.FTZ R180, R180, c[0x0][0x23c], -R59 ;  /* 0x00008f00b4b47a23 */ /* 0x000fc4000001083b */
[--C-:B------:R-:W-:Y:S02]  /*6840*/  FFMA.FTZ R181, R186, c[0x0][0x23c], -R59.reuse ;  /* 0x00008f00bab57a23 */ /* 0x100fe4000001083b */
[----:B------:R-:W-:Y:S01]  /*6850*/  FFMA.FTZ R182, R184, c[0x0][0x23c], -R59 ;  /* 0x00008f00b8b67a23 */ /* 0x000fe2000001083b */
[----:B------:R-:W-:Y:S01]  /*6860*/  MUFU.EX2 R203, R203 ;  /* 0x000000cb00cb7308 */ /* 0x000fe20000000800 */
[----:B------:R-:W-:Y:S01]  /*6870*/  FFMA.FTZ R52, R239, R66, R52 ;  /* 0x00000042ef347223 */ /* 0x000fe20000010034 */
[C---:B---3--:R-:W-:Y:S01]  /*6880*/  HMMA.16816.F32 R76, R28.reuse, R20, R76 ;  /* 0x000000141c4c723c */ /* 0x048fe2000000184c */
[----:B------:R-:W-:Y:S02]  /*6890*/  FFMA.FTZ R61, R236, R67, R61 ;  /* 0x00000043ec3d7223 */ /* 0x000fe4000001003d */
[----:B------:R-:W-:Y:S02]  /*68a0*/  FFMA.FTZ R44, R237, R46, R44 ;  /* 0x0000002eed2c7223 */ /* 0x000fe4000001002c */
[----:B------:R-:W-:Y:S01]  /*68b0*/  FFMA.FTZ R40, R235, R45, R40 ;  /* 0x0000002deb287223 */ /* 0x000fe20000010028 */
[----:B------:R-:W2:Y:S01]  /*68c0*/  MUFU.EX2 R204, R204 ;  /* 0x000000cc00cc7308 */ /* 0x000ea20000000800 */
[----:B------:R-:W-:Y:S01]  /*68d0*/  FADD.FTZ R52, R53, R52 ;  /* 0x0000003435347221 */ /* 0x000fe20000010000 */
[----:B------:R-:W-:Y:S01]  /*68e0*/  HMMA.16816.F32 R80, R28, R22, R80 ;  /* 0x000000161c50723c */ /* 0x000fe20000001850 */
[----:B------:R-:W-:-:S02]  /*68f0*/  FADD.FTZ R61, R58, R61 ;  /* 0x0000003d3a3d7221 */ /* 0x000fc40000010000 */
[----:B------:R-:W-:Y:S02]  /*6900*/  FADD.FTZ R43, R43, R44 ;  /* 0x0000002c2b2b7221 */ /* 0x000fe40000010000 */
[----:B------:R-:W-:Y:S01]  /*6910*/  FADD.FTZ R39, R39, R40 ;  /* 0x0000002827277221 */ /* 0x000fe20000010000 */
[----:B------:R-:W-:Y:S01]  /*6920*/  MUFU.EX2 R205, R205 ;  /* 0x000000cd00cd7308 */ /* 0x000fe20000000800 */
[----:B------:R-:W-:Y:S01]  /*6930*/  FADD.FTZ R55, R55, R52 ;  /* 0x0000003437377221 */ /* 0x000fe20000010000 */
[C---:B----4-:R-:W-:Y:S01]  /*6940*/  HMMA.16816.F32 R92, R28.reuse, R16, R92 ;  /* 0x000000101c5c723c */ /* 0x050fe2000000185c */
[----:B------:R-:W-:Y:S02]  /*6950*/  FADD.FTZ R60, R60, R61 ;  /* 0x0000003d3c3c7221 */ /* 0x000fe40000010000 */
[----:B------:R-:W-:Y:S02]  /*6960*/  FADD.FTZ R42, R42, R43 ;  /* 0x0000002b2a2a7221 */ /* 0x000fe40000010000 */
[----:B------:R-:W-:Y:S01]  /*6970*/  FADD.FTZ R38, R38, R39 ;  /* 0x0000002726267221 */ /* 0x000fe20000010000 */
[----:B------:R-:W3:Y:S01]  /*6980*/  MUFU.EX2 R206, R206 ;  /* 0x000000ce00ce7308 */ /* 0x000ee20000000800 */
[----:B------:R-:W-:Y:S01]  /*6990*/  FADD.FTZ R56, R56, R55 ;  /* 0x0000003738387221 */ /* 0x000fe20000010000 */
[----:B------:R-:W-:Y:S01]  /*69a0*/  HMMA.16816.F32 R96, R28, R18, R96 ;  /* 0x000000121c60723c */ /* 0x000fe20000001860 */
[----:B------:R-:W-:-:S02]  /*69b0*/  FADD.FTZ R60, R65, R60 ;  /* 0x0000003c413c7221 */ /* 0x000fc40000010000 */
[----:B------:R-:W-:Y:S02]  /*69c0*/  FADD.FTZ R42, R41, R42 ;  /* 0x0000002a292a7221 */ /* 0x000fe40000010000 */
[----:B------:R-:W-:Y:S01]  /*69d0*/  FADD.FTZ R38, R37, R38 ;  /* 0x0000002625267221 */ /* 0x000fe20000010000 */
[----:B------:R-:W-:Y:S01]  /*69e0*/  MUFU.EX2 R199, R199 ;  /* 0x000000c700c77308 */ /* 0x000fe20000000800 */
[--C-:B------:R-:W-:Y:S01]  /*69f0*/  FFMA.FTZ R176, R176, c[0x0][0x23c], -R178.reuse ;  /* 0x00008f00b0b07a23 */ /* 0x100fe200000108b2 */
[C---:B-----5:R-:W-:Y:S01]  /*6a00*/  HMMA.16816.F32 R104, R28.reuse, R12, R104 ;  /* 0x0000000c1c68723c */ /* 0x060fe20000001868 */
[--C-:B------:R-:W-:Y:S02]  /*6a10*/  FFMA.FTZ R175, R175, c[0x0][0x23c], -R178.reuse ;  /* 0x00008f00afaf7a23 */ /* 0x100fe400000108b2 */
[--C-:B------:R-:W-:Y:S02]  /*6a20*/  FFMA.FTZ R173, R173, c[0x0][0x23c], -R178.reuse ;  /* 0x00008f00adad7a23 */ /* 0x100fe400000108b2 */
[----:B------:R-:W-:Y:S01]  /*6a30*/  FFMA.FTZ R178, R169, c[0x0][0x23c], -R178 ;  /* 0x00008f00a9b27a23 */ /* 0x000fe200000108b2 */
[----:B------:R-:W4:Y:S01]  /*6a40*/  MUFU.EX2 R232, R232 ;  /* 0x000000e800e87308 */ /* 0x000f220000000800 */
[--C-:B------:R-:W-:Y:S01]  /*6a50*/  FFMA.FTZ R169, R174, c[0x0][0x23c], -R63.reuse ;  /* 0x00008f00aea97a23 */ /* 0x100fe2000001083f */
[----:B------:R-:W-:Y:S01]  /*6a60*/  HMMA.16816.F32 R108, R28, R14, R108 ;  /* 0x0000000e1c6c723c */ /* 0x000fe2000000186c */
[----:B------:R-:W-:-:S02]  /*6a70*/  FFMA.FTZ R64, R64, c[0x0][0x23c], -R63 ;  /* 0x00008f0040407a23 */ /* 0x000fc4000001083f */
[--C-:B------:R-:W-:Y:S02]  /*6a80*/  FFMA.FTZ R172, R172, c[0x0][0x23c], -R63.reuse ;  /* 0x00008f00acac7a23 */ /* 0x100fe4000001083f */
[----:B------:R-:W-:Y:S01]  /*6a90*/  FADD.FTZ R183, R183, R42 ;  /* 0x0000002ab7b77221 */ /* 0x000fe20000010000 */
[----:B------:R-:W-:Y:S01]  /*6aa0*/  MUFU.EX2 R197, R197 ;  /* 0x000000c500c57308 */ /* 0x000fe20000000800 */
[----:B------:R-:W-:Y:S01]  /*6ab0*/  FADD.FTZ R189, R189, R38 ;  /* 0x00000026bdbd7221 */ /* 0x000fe20000010000 */
[C---:B------:R-:W-:Y:S01]  /*6ac0*/  HMMA.16816.F32 R116, R28.reuse, R8, R116 ;  /* 0x000000081c74723c */ /* 0x040fe20000001874 */
[----:B------:R-:W-:Y:S02]  /*6ad0*/  FFMA.FTZ R63, R62, c[0x0][0x23c], -R63 ;  /* 0x00008f003e3f7a23 */ /* 0x000fe4000001083f */
[----:B------:R-:W-:Y:S02]  /*6ae0*/  FADD.FTZ R188, R188, R183 ;  /* 0x000000b7bcbc7221 */ /* 0x000fe40000010000 */
[----:B------:R-:W-:Y:S01]  /*6af0*/  FADD.FTZ R192, R192, R189 ;  /* 0x000000bdc0c07221 */ /* 0x000fe20000010000 */
[----:B------:R-:W-:Y:S01]  /*6b00*/  MUFU.EX2 R234, R234 ;  /* 0x000000ea00ea7308 */ /* 0x000fe20000000800 */
[----:B------:R-:W-:Y:S01]  /*6b10*/  FFMA.FTZ R62, R57, c[0x0][0x23c], -R54 ;  /* 0x00008f00393e7a23 */ /* 0x000fe20000010836 */
[----:B------:R-:W-:Y:S01]  /*6b20*/  HMMA.16816.F32 R120, R28, R10, R120 ;  /* 0x0000000a1c78723c */ /* 0x000fe20000001878 */
[----:B------:R-:W-:-:S02]  /*6b30*/  FADD.FTZ R187, R187, R188 ;  /* 0x000000bcbbbb7221 */ /* 0x000fc40000010000 */
[----:B------:R-:W-:Y:S02]  /*6b40*/  FADD.FTZ R191, R191, R192 ;  /* 0x000000c0bfbf7221 */ /* 0x000fe40000010000 */
[--C-:B------:R-:W-:Y:S01]  /*6b50*/  FFMA.FTZ R51, R51, c[0x0][0x23c], -R54.reuse ;  /* 0x00008f0033337a23 */ /* 0x100fe20000010836 */
[----:B------:R-:W-:Y:S01]  /*6b60*/  MUFU.EX2 R195, R195 ;  /* 0x000000c300c37308 */ /* 0x000fe20000000800 */
[--C-:B------:R-:W-:Y:S01]  /*6b70*/  FFMA.FTZ R2, R2, c[0x0][0x23c], -R59.reuse ;  /* 0x00008f0002027a23 */ /* 0x100fe2000001083b */
[C---:B------:R-:W-:Y:S01]  /*6b80*/  HMMA.16816.F32 R128, R28.reuse, R4, R128 ;  /* 0x000000041c80723c */ /* 0x040fe20000001880 */
[--C-:B------:R-:W-:Y:S02]  /*6b90*/  FFMA.FTZ R57, R32, c[0x0][0x23c], -R59.reuse ;  /* 0x00008f0020397a23 */ /* 0x100fe4000001083b */
[--C-:B------:R-:W-:Y:S02]  /*6ba0*/  FFMA.FTZ R50, R50, c[0x0][0x23c], -R54.reuse ;  /* 0x00008f0032327a23 */ /* 0x100fe40000010836 */
[----:B------:R-:W-:Y:S01]  /*6bb0*/  FFMA.FTZ R49, R49, c[0x0][0x23c], -R54 ;  /* 0x00008f0031317a23 */ /* 0x000fe20000010836 */
[----:B------:R-:W5:Y:S01]  /*6bc0*/  MUFU.EX2 R196, R196 ;  /* 0x000000c400c47308 */ /* 0x000f620000000800 */
[--C-:B------:R-:W-:Y:S01]  /*6bd0*/  FFMA.FTZ R32, R48, c[0x0][0x23c], -R59.reuse ;  /* 0x00008f0030207a23 */ /* 0x100fe2000001083b */
[----:B------:R-:W-:Y:S01]  /*6be0*/  HMMA.16816.F32 R132, R28, R6, R132 ;  /* 0x000000061c84723c */ /* 0x000fe20000001884 */
[----:B------:R-:W-:-:S02]  /*6bf0*/  FFMA.FTZ R47, R47, c[0x0][0x23c], -R59 ;  /* 0x00008f002f2f7a23 */ /* 0x000fc4000001083b */
[----:B------:R-:W-:Y:S02]  /*6c00*/  FADD.FTZ R190, R190, R187 ;  /* 0x000000bbbebe7221 */ /* 0x000fe40000010000 */
[----:B------:R-:W-:Y:S01]  /*6c10*/  FADD.FTZ R194, R194, R191 ;  /* 0x000000bfc2c27221 */ /* 0x000fe20000010000 */
[----:B------:R-:W-:Y:S01]  /*6c20*/  MUFU.EX2 R198, R198 ;  /* 0x000000c600c67308 */ /* 0x000fe20000000800 */
[----:B-1----:R-:W-:Y:S01]  /*6c30*/  F2FP.PACK_AB R28, R200, R193 ;  /* 0x000000c1c81c723e */ /* 0x002fe200000000ff */
[----:B------:R-:W-:Y:S01]  /*6c40*/  FADD.FTZ R193, R193, R56 ;  /* 0x00000038c1c17221 */ /* 0x000fe20000010000 */
[----:B--2---:R-:W-:Y:S01]  /*6c50*/  F2FP.PACK_AB R29, R204, R203 ;  /* 0x000000cbcc1d723e */ /* 0x004fe200000000ff */
[----:B------:R-:W-:Y:S01]  /*6c60*/  FADD.FTZ R203, R203, R60 ;  /* 0x0000003ccbcb7221 */ /* 0x000fe20000010000 */
[----:B------:R-:W-:Y:S01]  /*6c70*/  F2FP.PACK_AB R30, R202, R201 ;  /* 0x000000c9ca1e723e */ /* 0x000fe200000000ff */
[----:B------:R-:W-:Y:S01]  /*6c80*/  FADD.FTZ R200, R200, R193 ;  /* 0x000000c1c8c87221 */ /* 0x000fe20000010000 */
[----:B---3--:R-:W-:Y:S01]  /*6c90*/  F2FP.PACK_AB R31, R206, R205 ;  /* 0x000000cdce1f723e */ /* 0x008fe200000000ff */
[----:B------:R-:W1:Y:S01]  /*6ca0*/  MUFU.EX2 R207, R207 ;  /* 0x000000cf00cf7308 */ /* 0x000e620000000800 */
[----:B------:R-:W-:-:S02]  /*6cb0*/  FADD.FTZ R204, R204, R203 ;  /* 0x000000cbcccc7221 */ /* 0x000fc40000010000 */
[----:B------:R-:W-:Y:S02]  /*6cc0*/  FADD.FTZ R201, R201, R200 ;  /* 0x000000c8c9c97221 */ /* 0x000fe40000010000 */
[----:B------:R-:W-:Y:S01]  /*6cd0*/  FADD.FTZ R205, R205, R204 ;  /* 0x000000cccdcd7221 */ /* 0x000fe20000010000 */
[----:B------:R-:W-:Y:S01]  /*6ce0*/  HMMA.16816.F32 R160, R28, R24, R160 ;  /* 0x000000181ca0723c */ /* 0x000fe200000018a0 */
[----:B------:R-:W-:Y:S01]  /*6cf0*/  FADD.FTZ R202, R202, R201 ;  /* 0x000000c9caca7221 */ /* 0x000fe20000010000 */
[----:B------:R-:W-:Y:S01]  /*6d00*/  MUFU.EX2 R185, R185 ;  /* 0x000000b900b97308 */ /* 0x000fe20000000800 */
[----:B------:R-:W-:-:S05]  /*6d10*/  FADD.FTZ R206, R206, R205 ;  /* 0x000000cdcece7221 */ /* 0x000fca0000010000 */
[C---:B------:R-:W-:Y:S01]  /*6d20*/  HMMA.16816.F32 R68, R28.reuse, R26, R68 ;  /* 0x0000001a1c44723c */ /* 0x040fe20000001844 */
[----:B------:R-:W2:Y:S01]  /*6d30*/  LDSM.16.MT88.4 R24, [R213+0x9800] ;  /* 0x00980000d518783b */ /* 0x000ea20000004200 */
[----:B------:R-:W3:Y:S06]  /*6d40*/  MUFU.EX2 R208, R208 ;  /* 0x000000d000d07308 */ /* 0x000eec0000000800 */
[C---:B------:R-:W-:Y:S02]  /*6d50*/  HMMA.16816.F32 R72, R28.reuse, R20, R72 ;  /* 0x000000141c48723c */ /* 0x040fe40000001848 */
[----:B------:R-:W-:Y:S06]  /*6d60*/  MUFU.EX2 R179, R179 ;  /* 0x000000b300b37308 */ /* 0x000fec0000000800 */
[C---:B------:R-:W-:Y:S01]  /*6d70*/  HMMA.16816.F32 R84, R28.reuse, R22, R84 ;  /* 0x000000161c54723c */ /* 0x040fe20000001854 */
[----:B------:R-:W1:Y:S01]  /*6d80*/  LDSM.16.MT88.4 R20, [R212+0x9800] ;  /* 0x00980000d414783b */ /* 0x000e620000004200 */
[----:B------:R-:W-:Y:S06]  /*6d90*/  MUFU.EX2 R210, R210 ;  /* 0x000000d200d27308 */ /* 0x000fec0000000800 */
[C---:B------:R-:W-:Y:S02]  /*6da0*/  HMMA.16816.F32 R88, R28.reuse, R16, R88 ;  /* 0x000000101c58723c */ /* 0x040fe40000001858 */
[----:B------:R-:W-:Y:S06]  /*6db0*/  MUFU.EX2 R177, R177 ;  /* 0x000000b100b17308 */ /* 0x000fec0000000800 */
[C---:B------:R-:W-:Y:S01]  /*6dc0*/  HMMA.16816.F32 R100, R28.reuse, R18, R100 ;  /* 0x000000121c64723c */ /* 0x040fe20000001864 */
[----:B------:R-:W1:Y:S01]  /*6dd0*/  LDSM.16.MT88.4 R16, [R213+0xa800] ;  /* 0x00a80000d510783b */ /* 0x000e620000004200 */
[----:B------:R-:W1:Y:S06]  /*6de0*/  MUFU.EX2 R180, R180 ;  /* 0x000000b400b47308 */ /* 0x000e6c0000000800 */
        /* <DEDUP_REMOVED lines=8> */
[----:B------:R-:W3:Y:S01]  /*6e70*/  LDSM.16.MT88.4 R8, [R213+0xb800] ;  /* 0x00b80000d508783b */ /* 0x000ee20000004200 */
[----:B------:R-:W1:Y:S06]  /*6e80*/  MUFU.EX2 R175, R175 ;  /* 0x000000af00af7308 */ /* 0x000e6c0000000800 */
[C---:B------:R-:W-:Y:S02]  /*6e90*/  HMMA.16816.F32 R140, R28.reuse, R4, R140 ;  /* 0x000000041c8c723c */ /* 0x040fe4000000188c */
[----:B------:R-:W-:Y:S06]  /*6ea0*/  MUFU.EX2 R173, R173 ;  /* 0x000000ad00ad7308 */ /* 0x000fec0000000800 */
[----:B------:R-:W-:Y:S01]  /*6eb0*/  HMMA.16816.F32 R136, R28, R6, R136 ;  /* 0x000000061c88723c */ /* 0x000fe20000001888 */
[----:B------:R-:W3:Y:S01]  /*6ec0*/  LDSM.16.MT88.4 R4, [R212+0xb800] ;  /* 0x00b80000d404783b */ /* 0x000ee20000004200 */
[----:B------:R-:W-:Y:S05]  /*6ed0*/  MUFU.EX2 R178, R178 ;  /* 0x000000b200b27308 */ /* 0x000fea0000000800 */
[----:B----4-:R-:W-:Y:S01]  /*6ee0*/  F2FP.PACK_AB R28, R232, R199 ;  /* 0x000000c7e81c723e */ /* 0x010fe200000000ff */
[----:B------:R-:W-:Y:S01]  /*6ef0*/  FADD.FTZ R199, R199, R190 ;  /* 0x000000bec7c77221 */ /* 0x000fe20000010000 */
[----:B-----5:R-:W-:Y:S01]  /*6f00*/  F2FP.PACK_AB R29, R196, R195 ;  /* 0x000000c3c41d723e */ /* 0x020fe200000000ff */
[----:B------:R-:W-:Y:S01]  /*6f10*/  MUFU.EX2 R169, R169 ;  /* 0x000000a900a97308 */ /* 0x000fe20000000800 */
[----:B------:R-:W-:Y:S01]  /*6f20*/  F2FP.PACK_AB R30, R234, R197 ;  /* 0x000000c5ea1e723e */ /* 0x000fe200000000ff */
[----:B------:R-:W-:Y:S01]  /*6f30*/  FADD.FTZ R195, R195, R194 ;  /* 0x000000c2c3c37221 */ /* 0x000fe20000010000 */
[----:B-1----:R-:W-:Y:S01]  /*6f40*/  F2FP.PACK_AB R31, R207, R198 ;  /* 0x000000c6cf1f723e */ /* 0x002fe200000000ff */
[----:B------:R-:W-:-:S02]  /*6f50*/  FADD.FTZ R232, R232, R199 ;  /* 0x000000c7e8e87221 */ /* 0x000fc40000010000 */
[----:B------:R-:W-:Y:S02]  /*6f60*/  FADD.FTZ R195, R196, R195 ;  /* 0x000000c3c4c37221 */ /* 0x000fe40000010000 */
[----:B------:R-:W1:Y:S01]  /*6f70*/  MUFU.EX2 R64, R64 ;  /* 0x0000004000407308 */ /* 0x000e620000000800 */
[----:B------:R-:W-:Y:S01]  /*6f80*/  FADD.FTZ R197, R197, R232 ;  /* 0x000000e8c5c57221 */ /* 0x000fe20000010000 */
[C---:B--2---:R-:W-:Y:S01]  /*6f90*/  HMMA.16816.F32 R156, R28.reuse, R24, R156 ;  /* 0x000000181c9c723c */ /* 0x044fe2000000189c */
[----:B------:R-:W-:Y:S02]  /*6fa0*/  FADD.FTZ R198, R198, R195 ;  /* 0x000000c3c6c67221 */ /* 0x000fe40000010000 */
[----:B------:R-:W-:Y:S01]  /*6fb0*/  FADD.FTZ R197, R234, R197 ;  /* 0x000000c5eac57221 */ /* 0x000fe20000010000 */
[----:B------:R-:W-:Y:S01]  /*6fc0*/  @P0 IADD3 R234, R164, -0x3, RZ ;  /* 0xfffffffda4ea0810 */ /* 0x000fe20007ffe0ff */
[----:B------:R-:W-:Y:S01]  /*6fd0*/  FADD.FTZ R198, R207, R198 ;  /* 0x000000c6cfc67221 */ /* 0x000fe20000010000 */
[----:B------:R-:W-:Y:S02]  /*6fe0*/  MUFU.EX2 R172, R172 ;  /* 0x000000ac00ac7308 */ /* 0x000fe40000000800 */
[C---:B------:R-:W-:Y:S06]  /*6ff0*/  HMMA.16816.F32 R152, R28.reuse, R26, R152 ;  /* 0x0000001a1c98723c */ /* 0x040fec0000001898 */
[----:B------:R-:W2:Y:S02]  /*7000*/  MUFU.EX2 R63, R63 ;  /* 0x0000003f003f7308 */ /* 0x000ea40000000800 */
[C---:B------:R-:W-:Y:S06]  /*7010*/  HMMA.16816.F32 R76, R28.reuse, R20, R76 ;  /* 0x000000141c4c723c */ /* 0x040fec000000184c */
[----:B------:R-:W-:Y:S02]  /*7020*/  MUFU.EX2 R51, R51 ;  /* 0x0000003300337308 */ /* 0x000fe40000000800 */
[C---:B------:R-:W-:Y:S06]  /*7030*/  HMMA.16816.F32 R80, R28.reuse, R22, R80 ;  /* 0x000000161c50723c */ /* 0x040fec0000001850 */
[----:B------:R-:W4:Y:S02]  /*7040*/  MUFU.EX2 R62, R62 ;  /* 0x0000003e003e7308 */ /* 0x000f240000000800 */
[C---:B------:R-:W-:Y:S06]  /*7050*/  HMMA.16816.F32 R92, R28.reuse, R16, R92 ;  /* 0x000000101c5c723c */ /* 0x040fec000000185c */
[----:B------:R-:W-:Y:S02]  /*7060*/  MUFU.EX2 R2, R2 ;  /* 0x0000000200027308 */ /* 0x000fe40000000800 */
[C---:B------:R-:W-:Y:S06]  /*7070*/  HMMA.16816.F32 R96, R28.reuse, R18, R96 ;  /* 0x000000121c60723c */ /* 0x040fec0000001860 */
[----:B------:R-:W5:Y:S02]  /*7080*/  MUFU.EX2 R57, R57 ;  /* 0x0000003900397308 */ /* 0x000f640000000800 */
[C---:B------:R-:W-:Y:S06]  /*7090*/  HMMA.16816.F32 R104, R28.reuse, R12, R104 ;  /* 0x0000000c1c68723c */ /* 0x040fec0000001868 */
[----:B------:R-:W-:Y:S02]  /*70a0*/  MUFU.EX2 R50, R50 ;  /* 0x0000003200327308 */ /* 0x000fe40000000800 */
[C---:B------:R-:W-:Y:S06]  /*70b0*/  HMMA.16816.F32 R108, R28.reuse, R14, R108 ;  /* 0x0000000e1c6c723c */ /* 0x040fec000000186c */
[----:B------:R-:W1:Y:S02]  /*70c0*/  MUFU.EX2 R49, R49 ;  /* 0x0000003100317308 */ /* 0x000e640000000800 */
[C---:B---3--:R-:W-:Y:S06]  /*70d0*/  HMMA.16816.F32 R116, R28.reuse, R8, R116 ;  /* 0x000000081c74723c */ /* 0x048fec0000001874 */
[----:B------:R-:W-:Y:S02]  /*70e0*/  MUFU.EX2 R32, R32 ;  /* 0x0000002000207308 */ /* 0x000fe40000000800 */
[C---:B------:R-:W-:Y:S06]  /*70f0*/  HMMA.16816.F32 R120, R28.reuse, R10, R120 ;  /* 0x0000000a1c78723c */ /* 0x040fec0000001878 */
[----:B------:R-:W3:Y:S02]  /*7100*/  MUFU.EX2 R47, R47 ;  /* 0x0000002f002f7308 */ /* 0x000ee40000000800 */
[C---:B------:R-:W-:Y:S08]  /*7110*/  HMMA.16816.F32 R128, R28.reuse, R4, R128 ;  /* 0x000000041c80723c */ /* 0x040ff00000001880 */
[----:B------:R-:W-:Y:S07]  /*7120*/  HMMA.16816.F32 R132, R28, R6, R132 ;  /* 0x000000061c84723c */ /* 0x000fee0000001884 */
[----:B------:R-:W-:Y:S01]  /*7130*/  F2FP.PACK_AB R28, R208, R185 ;  /* 0x000000b9d01c723e */ /* 0x000fe200000000ff */
[----:B------:R-:W-:Y:S01]  /*7140*/  FADD.FTZ R185, R185, R202 ;  /* 0x000000cab9b97221 */ /* 0x000fe20000010000 */
[----:B------:R-:W-:Y:S01]  /*7150*/  F2FP.PACK_AB R29, R180, R177 ;  /* 0x000000b1b41d723e */ /* 0x000fe200000000ff */
[----:B------:R-:W-:Y:S01]  /*7160*/  FADD.FTZ R177, R177, R206 ;  /* 0x000000ceb1b17221 */ /* 0x000fe20000010000 */
[----:B------:R-:W-:Y:S01]  /*7170*/  F2FP.PACK_AB R30, R210, R179 ;  /* 0x000000b3d21e723e */ /* 0x000fe200000000ff */
        /* <DEDUP_REMOVED lines=21> */
[----:B------:R-:W3:Y:S07]  /*72d0*/  LDSM.16.MT88.4 R8, [R213+0xbc00] ;  /* 0x00bc0000d508783b */ /* 0x000eee0000004200 */
[C---:B------:R-:W-:Y:S08]  /*72e0*/  HMMA.16816.F32 R140, R28.reuse, R4, R140 ;  /* 0x000000041c8c723c */ /* 0x040ff0000000188c */
[----:B------:R-:W-:Y:S01]  /*72f0*/  HMMA.16816.F32 R136, R28, R6, R136 ;  /* 0x000000061c88723c */ /* 0x000fe20000001888 */
[----:B------:R-:W3:Y:S06]  /*7300*/  LDSM.16.MT88.4 R4, [R212+0xbc00] ;  /* 0x00bc0000d404783b */ /* 0x000eec0000004200 */
[----:B------:R-:W-:Y:S01]  /*7310*/  F2FP.PACK_AB R28, R175, R176 ;  /* 0x000000b0af1c723e */ /* 0x000fe200000000ff */
[----:B------:R-:W-:Y:S01]  /*7320*/  FADD.FTZ R176, R176, R197 ;  /* 0x000000c5b0b07221 */ /* 0x000fe20000010000 */
[----:B-1----:R-:W-:Y:S01]  /*7330*/  F2FP.PACK_AB R29, R64, R169 ;  /* 0x000000a9401d723e */ /* 0x002fe200000000ff */
[----:B------:R-:W-:Y:S01]  /*7340*/  FADD.FTZ R169, R169, R198 ;  /* 0x000000c6a9a97221 */ /* 0x000fe20000010000 */
[----:B------:R-:W-:Y:S01]  /*7350*/  F2FP.PACK_AB R30, R178, R173 ;  /* 0x000000adb21e723e */ /* 0x000fe200000000ff */
[----:B------:R-:W-:Y:S01]  /*7360*/  FADD.FTZ R176, R175, R176 ;  /* 0x000000b0afb07221 */ /* 0x000fe20000010000 */
[----:B--2---:R-:W-:Y:S01]  /*7370*/  F2FP.PACK_AB R31, R63, R172 ;  /* 0x000000ac3f1f723e */ /* 0x004fe200000000ff */
        /* <DEDUP_REMOVED lines=13> */
[C---:B---3--:R-:W-:Y:S08]  /*7450*/  HMMA.16816.F32 R116, R28.reuse, R8, R116 ;  /* 0x000000081c74723c */ /* 0x048ff00000001874 */
[C---:B------:R-:W-:Y:S08]  /*7460*/  HMMA.16816.F32 R120, R28.reuse, R10, R120 ;  /* 0x0000000a1c78723c */ /* 0x040ff00000001878 */
[C---:B------:R-:W-:Y:S08]  /*7470*/  HMMA.16816.F32 R128, R28.reuse, R4, R128 ;  /* 0x000000041c80723c */ /* 0x040ff00000001880 */
[----:B------:R-:W-:Y:S07]  /*7480*/  HMMA.16816.F32 R132, R28, R6, R132 ;  /* 0x000000061c84723c */ /* 0x000fee0000001884 */
[----:B----4-:R-:W-:Y:S01]  /*7490*/  F2FP.PACK_AB R28, R62, R51 ;  /* 0x000000333e1c723e */ /* 0x010fe200000000ff */
[----:B------:R-:W-:Y:S01]  /*74a0*/  FADD.FTZ R51, R51, R210 ;  /* 0x000000d233337221 */ /* 0x000fe20000010000 */
[----:B-----5:R-:W-:Y:S01]  /*74b0*/  F2FP.PACK_AB R29, R57, R2 ;  /* 0x00000002391d723e */ /* 0x020fe200000000ff */
        /* <DEDUP_REMOVED lines=22> */
[----:B------:R-:W-:Y:S11]  /*7620*/  @P0 BRA `(.L_x_4) ;  /* 0x0000001000000947 */ /* 0x000ff60003800000 */
.L_x_2:
[----:B------:R-:W-:-:S07]  /*7630*/  IADD3 R234, R251, -0x1, RZ ;  /* 0xfffffffffbea7810 */ /* 0x000fce0007ffe0ff */
.L_x_4:
[----:B------:R-:W-:-:S13]  /*7640*/  ISETP.GE.AND P0, PT, R234, RZ, PT ;  /* 0x000000ffea00720c */ /* 0x000fda0003f06270 */
[----:B------:R-:W-:Y:S05]  /*7650*/  @!P0 BRA `(.L_x_5) ;  /* 0x00002e4000008947 */ /* 0x000fea0003800000 */
[C---:B------:R-:W-:Y:S01]  /*7660*/  SHF.L.U64.HI R232, R0.reuse, 0x1, R3 ;  /* 0x0000000100e87819 */ /* 0x040fe20000010203 */
[----:B------:R-:W-:Y:S01]  /*7670*/  IMAD.SHL.U32 R233, R0, 0x2, RZ ;  /* 0x0000000200e97824 */ /* 0x000fe200078e00ff */
[----:B------:R-:W-:Y:S01]  /*7680*/  MOV R2, R167 ;  /* 0x000000a700027202 */ /* 0x000fe20000000f00 */
[----:B------:R-:W-:Y:S01]  /*7690*/  IMAD.MOV.U32 R3, RZ, RZ, R168 ;  /* 0x000000ffff037224 */ /* 0x000fe200078e00a8 */
[----:B------:R-:W-:Y:S01]  /*76a0*/  MOV R0, R165 ;  /* 0x000000a500007202 */ /* 0x000fe20000000f00 */
[----:B------:R-:W-:Y:S01]  /*76b0*/  IMAD.MOV.U32 R169, RZ, RZ, R166 ;  /* 0x000000ffffa97224 */ /* 0x000fe200078e00a6 */
[----:B------:R-:W-:Y:S01]  /*76c0*/  MOV R240, R170 ;  /* 0x000000aa00f07202 */ /* 0x000fe20000000f00 */
[----:B------:R-:W-:Y:S01]  /*76d0*/  IMAD.MOV.U32 R241, RZ, RZ, R249 ;  /* 0x000000fffff17224 */ /* 0x000fe200078e00f9 */
[----:B------:R-:W-:Y:S05]  /*76e0*/  BRA `(.L_x_6) ;  /* 0x0000017000007947 */ /* 0x000fea0003800000 */
.L_x_8:
[----:B------:R-:W-:Y:S04]  /*76f0*/  IADD3 R165, R234, -0x1, RZ ;  /* 0xffffffffeaa57810 */ /* 0x000fe80007ffe0ff */
[----:B------:R-:W-:Y:S01]  /*7700*/  SHF.R.S32.HI R164, RZ, 0x1f, R165 ;  /* 0x0000001fffa47819 */ /* 0x000fe200000114a5 */
[C---:B------:R-:W-:Y:S04]  /*7710*/  IMAD.WIDE.U32 R166, R165.reuse, c[0x0][0x198], RZ ;  /* 0x00006600a5a67a25 */ /* 0x040fe800078e00ff */
[----:B------:R-:W-:Y:S04]  /*7720*/  IMAD R164, R164, c[0x0][0x198], RZ ;  /* 0x00006600a4a47a24 */ /* 0x000fe800078e02ff */
[----:B------:R-:W-:Y:S01]  /*7730*/  IMAD R164, R165, c[0x0][0x19c], R164 ;  /* 0x00006700a5a47a24 */ /* 0x000fe200078e02a4 */
[C---:B------:R-:W-:Y:S03]  /*7740*/  LEA R165, P1, R166.reuse, R224, 0x6 ;  /* 0x000000e0a6a57211 */ /* 0x040fe600078230ff */
[----:B------:R-:W-:Y:S01]  /*7750*/  IMAD.IADD R167, R167, 0x1, R164 ;  /* 0x00000001a7a77824 */ /* 0x000fe200078e02a4 */
[----:B------:R-:W-:Y:S04]  /*7760*/  LEA R170, P2, R165, c[0x0][0x168], 0x1 ;  /* 0x00005a00a5aa7a11 */ /* 0x000fe800078408ff */
[----:B------:R-:W-:Y:S02]  /*7770*/  LEA.HI.X R164, R166, R227, R167, 0x6, P1 ;  /* 0x000000e3a6a47211 */ /* 0x000fe400008f34a7 */
[----:B------:R-:W-:Y:S02]  /*7780*/  IADD3 R172, P1, R219, R170, RZ ;  /* 0x000000aadbac7210 */ /* 0x000fe40007f3e0ff */
[----:B------:R-:W-:Y:S05]  /*7790*/  LEA.HI.X R171, R165, c[0x0][0x16c], R164, 0x1, P2 ;  /* 0x00005b00a5ab7a11 */ /* 0x000fea00010f0ca4 */
[----:B------:R-:W-:Y:S01]  /*77a0*/  @!PT LDS RZ, [RZ] ;  /* 0x00000000fffff984 */ /* 0x000fe20000000800 */
[----:B------:R-:W-:Y:S01]  /*77b0*/  @!PT LDS RZ, [RZ] ;  /* 0x00000000fffff984 */ /* 0x000fe20000000800 */
[----:B------:R-:W-:Y:S01]  /*77c0*/  @!PT LDS RZ, [RZ] ;  /* 0x00000000fffff984 */ /* 0x000fe20000000800 */
[----:B------:R1:W-:Y:S01]  /*77d0*/  LDGSTS.E.BYPASS.LTC128B.128 [R222+0x6000], [R170.64] ;  /* 0x06000000aade7fae */ /* 0x0003e2000b901d46 */
[----:B------:R-:W-:Y:S03]  /*77e0*/  IMAD.X R173, R218, 0x1, R171, P1 ;  /* 0x00000001daad7824 */ /* 0x000fe600008e06ab */
[----:B------:R1:W-:Y:S04]  /*77f0*/  LDGSTS.E.BYPASS.LTC128B.128 [R222+0x7000], [R170.64+0x40] ;  /* 0x07000040aade7fae */ /* 0x0003e8000b901d46 */
[----:B------:R1:W-:Y:S04]  /*7800*/  LDGSTS.E.BYPASS.LTC128B.128 [R222+0x8000], [R170.64+0x80] ;  /* 0x08000080aade7fae */ /* 0x0003e8000b901d46 */
[----:B------:R1:W-:Y:S04]  /*7810*/  LDGSTS.E.BYPASS.LTC128B.128 [R222+0x6800], [R172.64] ;  /* 0x06800000acde7fae */ /* 0x0003e8000b901d46 */
[----:B------:R1:W-:Y:S04]  /*7820*/  LDGSTS.E.BYPASS.LTC128B.128 [R222+0x7800], [R172.64+0x40] ;  /* 0x07800040acde7fae */ /* 0x0003e8000b901d46 */
[----:B------:R1:W-:Y:S04]  /*7830*/  LDGSTS.E.BYPASS.LTC128B.128 [R222+0x8800], [R172.64+0x80] ;  /* 0x08800080acde7fae */ /* 0x0003e8000b901d46 */
[----:B------:R-:W0:Y:S01]  /*7840*/  LDGDEPBAR ;  /* 0x00000000000079af */ /* 0x000e220000000000 */
[----:B------:R-:W-:-:S05]  /*7850*/  BRA `(.L_x_7) ;  /* 0x000009d000007947 */ /* 0x000fca0003800000 */
.L_x_6:
[----:B------:R-:W-:Y:S04]  /*7860*/  DEPBAR.LE SB0, 0x0 ;  /* 0x000080000000791a */ /* 0x000fe80000000000 */
[----:B------:R-:W-:Y:S01]  /*7870*/  BAR.SYNC.DEFER_BLOCKING 0x0 ;  /* 0x0000000000007b1d */ /* 0x000fe20000010000 */
[----:B------:R-:W-:Y:S01]  /*7880*/  SHF.R.S32.HI R170, RZ, 0x1f, R234 ;  /* 0x0000001fffaa7819 */ /* 0x000fe200000114ea */
[----:B------:R-:W-:Y:S02]  /*7890*/  IMAD R168, R220, R234, RZ ;  /* 0x000000eadca87224 */ /* 0x000fe400078e02ff */
[-C--:B------:R-:W-:Y:S04]  /*78a0*/  IMAD.WIDE.U32 R242, R234, R221.reuse, R240 ;  /* 0x000000ddeaf27225 */ /* 0x080fe800078e00f0 */
[----:B------:R-:W-:Y:S01]  /*78b0*/  IMAD R168, R170, R221, R168 ;  /* 0x000000ddaaa87224 */ /* 0x000fe200078e02a8 */
[C---:B------:R-:W-:Y:S03]  /*78c0*/  LEA R170, P1, R242.reuse, c[0x0][0x170], 0x1 ;  /* 0x00005c00f2aa7a11 */ /* 0x040fe600078208ff */
[----:B------:R-:W-:Y:S01]  /*78d0*/  IMAD.IADD R168, R243, 0x1, R168 ;  /* 0x00000001f3a87824 */ /* 0x000fe200078e02a8 */
[----:B------:R-:W-:Y:S04]  /*78e0*/  IADD3 R244, P0, R233, R170, RZ ;  /* 0x000000aae9f47210 */ /* 0x000fe80007f1e0ff */
[----:B------:R-:W-:Y:S05]  /*78f0*/  LEA.HI.X R171, R242, c[0x0][0x174], R168, 0x1, P1 ;  /* 0x00005d00f2ab7a11 */ /* 0x000fea00008f0ca8 */
[----:B------:R-:W-:Y:S01]  /*7900*/  IMAD.X R245, R232, 0x1, R171, P0 ;  /* 0x00000001e8f57824 */ /* 0x000fe200000e06ab */
[----:B------:R-:W-:Y:S01]  /*7910*/  ISETP.GT.AND P0, PT, R234, RZ, PT ;  /* 0x000000ffea00720c */ /* 0x000fe20003f04270 */
[----:B------:R-:W-:Y:S01]  /*7920*/  @!PT LDS RZ, [RZ] ;  /* 0x00000000fffff984 */ /* 0x000fe20000000800 */
[----:B------:R-:W-:Y:S01]  /*7930*/  @!PT LDS RZ, [RZ] ;  /* 0x00000000fffff984 */ /* 0x000fe20000000800 */
[----:B------:R-:W-:Y:S01]  /*7940*/  @!PT LDS RZ, [RZ] ;  /* 0x00000000fffff984 */ /* 0x000fe20000000800 */
[----:B------:R1:W-:Y:S07]  /*7950*/  LDGSTS.E.BYPASS.LTC128B.128 [R222+0x9000], [R170.64] ;  /* 0x09000000aade7fae */ /* 0x0003ee000b901d46 */
[----:B------:R1:W-:Y:S07]  /*7960*/  LDGSTS.E.BYPASS.LTC128B.128 [R222+0xa000], [R170.64+0x40] ;  /* 0x0a000040aade7fae */ /* 0x0003ee000b901d46 */
[----:B------:R1:W-:Y:S07]  /*7970*/  LDGSTS.E.BYPASS.LTC128B.128 [R222+0xb000], [R170.64+0x80] ;  /* 0x0b000080aade7fae */ /* 0x0003ee000b901d46 */
[----:B------:R1:W-:Y:S07]  /*7980*/  LDGSTS.E.BYPASS.LTC128B.128 [R222+0x9800], [R244.64] ;  /* 0x09800000f4de7fae */ /* 0x0003ee000b901d46 */
[----:B------:R1:W-:Y:S07]  /*7990*/  LDGSTS.E.BYPASS.LTC128B.128 [R222+0xa800], [R244.64+0x40] ;  /* 0x0a800040f4de7fae */ /* 0x0003ee000b901d46 */
[----:B------:R1:W-:Y:S07]  /*79a0*/  LDGSTS.E.BYPASS.LTC128B.128 [R222+0xb800], [R244.64+0x80] ;  /* 0x0b800080f4de7fae */ /* 0x0003ee000b901d46 */
[----:B------:R-:W-:Y:S07]  /*79b0*/  LDSM.16.M88.4 R164, [R217] ;  /* 0x00000000d9a4783b */ /* 0x000fee0000000200 */
[----:B------:R-:W2:Y:S07]  /*79c0*/  LDSM.16.M88.4 R172, [R216] ;  /* 0x00000000d8ac783b */ /* 0x000eae0000000200 */
[----:B------:R-:W3:Y:S07]  /*79d0*/  LDSM.16.M88.4 R176, [R217+0x1000] ;  /* 0x00100000d9b0783b */ /* 0x000eee0000000200 */
[----:B------:R-:W4:Y:S07]  /*79e0*/  LDSM.16.M88.4 R180, [R216+0x400] ;  /* 0x00040000d8b4783b */ /* 0x000f2e0000000200 */
[----:B------:R-:W0:Y:S07]  /*79f0*/  LDGDEPBAR ;  /* 0x00000000000079af */ /* 0x000e2e0000000000 */
[----:B------:R-:W5:Y:S07]  /*7a00*/  LDSM.16.M88.4 R184, [R216+0x800] ;  /* 0x00080000d8b8783b */ /* 0x000f6e0000000200 */
[----:B------:R-:W1:Y:S01]  /*7a10*/  LDSM.16.M88.4 R188, [R216+0xc00] ;  /* 0x000c0000d8bc783b */ /* 0x000e620000000200 */
[-C--:B--2---:R-:W-:Y:S06]  /*7a20*/  HMMA.16816.F32 R4, R164, R172.reuse, RZ ;  /* 0x000000aca404723c */ /* 0x084fec00000018ff */
[----:B------:R-:W-:Y:S02]  /*7a30*/  LDSM.16.M88.4 R192, [R215] ;  /* 0x00000000d7c0783b */ /* 0x000fe40000000200 */
[C---:B---3--:R-:W-:Y:S05]  /*7a40*/  HMMA.16816.F32 R8, R176.reuse, R172, RZ ;  /* 0x000000acb008723c */ /* 0x048fea00000018ff */
[----:B------:R-:W2:Y:S03]  /*7a50*/  LDSM.16.M88.4 R196, [R214] ;  /* 0x00000000d6c4783b */ /* 0x000ea60000000200 */
[-C--:B------:R-:W-:Y:S04]  /*7a60*/  HMMA.16816.F32 R12, R176, R174.reuse, RZ ;  /* 0x000000aeb00c723c */ /* 0x080fe800000018ff */
[----:B------:R-:W3:Y:S04]  /*7a70*/  LDSM.16.M88.4 R200, [R215+0x1000] ;  /* 0x00100000d7c8783b */ /* 0x000ee80000000200 */
[C---:B------:R-:W-:Y:S03]  /*7a80*/  HMMA.16816.F32 R16, R164.reuse, R174, RZ ;  /* 0x000000aea410723c */ /* 0x040fe600000018ff */
[----:B------:R-:W1:Y:S05]  /*7a90*/  LDSM.16.M88.4 R172, [R214+0x400] ;  /* 0x00040000d6ac783b */ /* 0x000e6a0000000200 */
[-C--:B----4-:R-:W-:Y:S02]  /*7aa0*/  HMMA.16816.F32 R20, R164, R180.reuse, RZ ;  /* 0x000000b4a414723c */ /* 0x090fe400000018ff */
[----:B------:R-:W4:Y:S06]  /*7ab0*/  LDSM.16.M88.4 R204, [R214+0x800] ;  /* 0x00080000d6cc783b */ /* 0x000f2c0000000200 */
[C---:B------:R-:W-:Y:S01]  /*7ac0*/  HMMA.16816.F32 R24, R176.reuse, R180, RZ ;  /* 0x000000b4b018723c */ /* 0x040fe200000018ff */
[----:B------:R-:W1:Y:S07]  /*7ad0*/  LDSM.16.M88.4 R208, [R214+0xc00] ;  /* 0x000c0000d6d0783b */ /* 0x000e6e0000000200 */
[-C--:B------:R-:W-:Y:S08]  /*7ae0*/  HMMA.16816.F32 R28, R176, R182.reuse, RZ ;  /* 0x000000b6b01c723c */ /* 0x080ff000000018ff */
[C---:B------:R-:W-:Y:S01]  /*7af0*/  HMMA.16816.F32 R32, R164.reuse, R182, RZ ;  /* 0x000000b6a420723c */ /* 0x040fe200000018ff */
[----:B------:R-:W-:Y:S07]  /*7b00*/  LDSM.16.M88.4 R180, [R217+0x3000] ;  /* 0x00300000d9b4783b */ /* 0x000fee0000000200 */
[-C--:B-----5:R-:W-:Y:S08]  /*7b10*/  HMMA.16816.F32 R36, R164, R184.reuse, RZ ;  /* 0x000000b8a424723c */ /* 0x0a0ff000000018ff */
[C---:B------:R-:W-:Y:S08]  /*7b20*/  HMMA.16816.F32 R40, R176.reuse, R184, RZ ;  /* 0x000000b8b028723c */ /* 0x040ff000000018ff */
[-C--:B------:R-:W-:Y:S08]  /*7b30*/  HMMA.16816.F32 R44, R176, R186.reuse, RZ ;  /* 0x000000bab02c723c */ /* 0x080ff000000018ff */
[C---:B------:R-:W-:Y:S01]  /*7b40*/  HMMA.16816.F32 R48, R164.reuse, R186, RZ ;  /* 0x000000baa430723c */ /* 0x040fe200000018ff */
[----:B------:R-:W-:Y:S07]  /*7b50*/  LDSM.16.M88.4 R184, [R216+0x1400] ;  /* 0x00140000d8b8783b */ /* 0x000fee0000000200 */
[-C--:B-1----:R-:W-:Y:S08]  /*7b60*/  HMMA.16816.F32 R52, R164, R188.reuse, RZ ;  /* 0x000000bca434723c */ /* 0x082ff000000018ff */
[C---:B------:R-:W-:Y:S08]  /*7b70*/  HMMA.16816.F32 R56, R176.reuse, R188, RZ ;  /* 0x000000bcb038723c */ /* 0x040ff000000018ff */
[-C--:B------:R-:W-:Y:S01]  /*7b80*/  HMMA.16816.F32 R60, R176, R190.reuse, RZ ;  /* 0x000000beb03c723c */ /* 0x080fe200000018ff */
[----:B------:R-:W-:Y:S07]  /*7b90*/  LDSM.16.M88.4 R176, [R216+0x1000] ;  /* 0x00100000d8b0783b */ /* 0x000fee0000000200 */
[----:B------:R-:W-:Y:S01]  /*7ba0*/  HMMA.16816.F32 R64, R164, R190, RZ ;  /* 0x000000bea440723c */ /* 0x000fe200000018ff */
[----:B------:R-:W1:Y:S07]  /*7bb0*/  LDSM.16.M88.4 R164, [R217+0x2000] ;  /* 0x00200000d9a4783b */ /* 0x000e6e0000000200 */
[-C--:B--2---:R-:W-:Y:S01]  /*7bc0*/  HMMA.16816.F32 R4, R192, R196.reuse, R4 ;  /* 0x000000c4c004723c */ /* 0x084fe20000001804 */
[----:B------:R-:W-:Y:S07]  /*7bd0*/  LDSM.16.M88.4 R188, [R216+0x1c00] ;  /* 0x001c0000d8bc783b */ /* 0x000fee0000000200 */
[C---:B---3--:R-:W-:Y:S08]  /*7be0*/  HMMA.16816.F32 R8, R200.reuse, R196, R8 ;  /* 0x000000c4c808723c */ /* 0x048ff00000001808 */
[-C--:B------:R-:W-:Y:S08]  /*7bf0*/  HMMA.16816.F32 R12, R200, R198.reuse, R12 ;  /* 0x000000c6c80c723c */ /* 0x080ff0000000180c */
[C---:B------:R-:W-:Y:S01]  /*7c00*/  HMMA.16816.F32 R16, R192.reuse, R198, R16 ;  /* 0x000000c6c010723c */ /* 0x040fe20000001810 */
[----:B------:R-:W-:Y:S07]  /*7c10*/  LDSM.16.M88.4 R196, [R214+0x1000] ;  /* 0x00100000d6c4783b */ /* 0x000fee0000000200 */
[-C--:B------:R-:W-:Y:S08]  /*7c20*/  HMMA.16816.F32 R20, R192, R172.reuse, R20 ;  /* 0x000000acc014723c */ /* 0x080ff00000001814 */
[C---:B------:R-:W-:Y:S08]  /*7c30*/  HMMA.16816.F32 R24, R200.reuse, R172, R24 ;  /* 0x000000acc818723c */ /* 0x040ff00000001818 */
[-C--:B------:R-:W-:Y:S08]  /*7c40*/  HMMA.16816.F32 R28, R200, R174.reuse, R28 ;  /* 0x000000aec81c723c */ /* 0x080ff0000000181c */
[C---:B------:R-:W-:Y:S01]  /*7c50*/  HMMA.16816.F32 R32, R192.reuse, R174, R32 ;  /* 0x000000aec020723c */ /* 0x040fe20000001820 */
[----:B------:R-:W2:Y:S07]  /*7c60*/  LDSM.16.M88.4 R172, [R216+0x1800] ;  /* 0x00180000d8ac783b */ /* 0x000eae0000000200 */
[-C--:B----4-:R-:W-:Y:S08]  /*7c70*/  HMMA.16816.F32 R36, R192, R204.reuse, R36 ;  /* 0x000000ccc024723c */ /* 0x090ff00000001824 */
[C---:B------:R-:W-:Y:S08]  /*7c80*/  HMMA.16816.F32 R40, R200.reuse, R204, R40 ;  /* 0x000000ccc828723c */ /* 0x040ff00000001828 */
[-C--:B------:R-:W-:Y:S08]  /*7c90*/  HMMA.16816.F32 R44, R200, R206.reuse, R44 ;  /* 0x000000cec82c723c */ /* 0x080ff0000000182c */
[C---:B------:R-:W-:Y:S01]  /*7ca0*/  HMMA.16816.F32 R48, R192.reuse, R206, R48 ;  /* 0x000000cec030723c */ /* 0x040fe20000001830 */
[----:B------:R-:W-:Y:S07]  /*7cb0*/  LDSM.16.M88.4 R204, [R214+0x1800] ;  /* 0x00180000d6cc783b */ /* 0x000fee0000000200 */
[-C--:B------:R-:W-:Y:S08]  /*7cc0*/  HMMA.16816.F32 R52, R192, R208.reuse, R52 ;  /* 0x000000d0c034723c */ /* 0x080ff00000001834 */
[C---:B------:R-:W-:Y:S08]  /*7cd0*/  HMMA.16816.F32 R56, R200.reuse, R208, R56 ;  /* 0x000000d0c838723c */ /* 0x040ff00000001838 */
[-C--:B------:R-:W-:Y:S01]  /*7ce0*/  HMMA.16816.F32 R60, R200, R210.reuse, R60 ;  /* 0x000000d2c83c723c */ /* 0x080fe2000000183c */
[----:B------:R-:W-:Y:S07]  /*7cf0*/  LDSM.16.M88.4 R200, [R215+0x3000] ;  /* 0x00300000d7c8783b */ /* 0x000fee0000000200 */
[----:B------:R-:W-:Y:S01]  /*7d00*/  HMMA.16816.F32 R64, R192, R210, R64 ;  /* 0x000000d2c040723c */ /* 0x000fe20000001840 */
[----:B------:R-:W3:Y:S07]  /*7d10*/  LDSM.16.M88.4 R192, [R215+0x2000] ;  /* 0x00200000d7c0783b */ /* 0x000eee0000000200 */
[-C--:B-1----:R-:W-:Y:S01]  /*7d20*/  HMMA.16816.F32 R4, R164, R176.reuse, R4 ;  /* 0x000000b0a404723c */ /* 0x082fe20000001804 */
[----:B------:R-:W-:Y:S07]  /*7d30*/  LDSM.16.M88.4 R208, [R214+0x1c00] ;  /* 0x001c0000d6d0783b */ /* 0x000fee0000000200 */
[C---:B------:R-:W-:Y:S08]  /*7d40*/  HMMA.16816.F32 R8, R180.reuse, R176, R8 ;  /* 0x000000b0b408723c */ /* 0x040ff00000001808 */
[-C--:B------:R-:W-:Y:S08]  /*7d50*/  HMMA.16816.F32 R12, R180, R178.reuse, R12 ;  /* 0x000000b2b40c723c */ /* 0x080ff0000000180c */
[C---:B------:R-:W-:Y:S01]  /*7d60*/  HMMA.16816.F32 R16, R164.reuse, R178, R16 ;  /* 0x000000b2a410723c */ /* 0x040fe20000001810 */
[----:B------:R-:W1:Y:S07]  /*7d70*/  LDSM.16.M88.4 R176, [R214+0x1400] ;  /* 0x00140000d6b0783b */ /* 0x000e6e0000000200 */
[-C--:B------:R-:W-:Y:S08]  /*7d80*/  HMMA.16816.F32 R20, R164, R184.reuse, R20 ;  /* 0x000000b8a414723c */ /* 0x080ff00000001814 */
[C---:B------:R-:W-:Y:S08]  /*7d90*/  HMMA.16816.F32 R24, R180.reuse, R184, R24 ;  /* 0x000000b8b418723c */ /* 0x040ff00000001818 */
[-C--:B------:R-:W-:Y:S08]  /*7da0*/  HMMA.16816.F32 R28, R180, R186.reuse, R28 ;  /* 0x000000bab41c723c */ /* 0x080ff0000000181c */
[C---:B------:R-:W-:Y:S01]  /*7db0*/  HMMA.16816.F32 R32, R164.reuse, R186, R32 ;  /* 0x000000baa420723c */ /* 0x040fe20000001820 */
[----:B------:R-:W-:Y:S07]  /*7dc0*/  LDSM.16.M88.4 R184, [R216+0x2800] ;  /* 0x00280000d8b8783b */ /* 0x000fee0000000200 */
[-C--:B--2---:R-:W-:Y:S08]  /*7dd0*/  HMMA.16816.F32 R36, R164, R172.reuse, R36 ;  /* 0x000000aca424723c */ /* 0x084ff00000001824 */
        /* <DEDUP_REMOVED lines=9> */
[----:B------:R-:W2:Y:S07]  /*7e70*/  LDSM.16.M88.4 R164, [R217+0x4000] ;  /* 0x00400000d9a4783b */ /* 0x000eae0000000200 */
[-C--:B---3--:R-:W-:Y:S01]  /*7e80*/  HMMA.16816.F32 R4, R192, R196.reuse, R4 ;  /* 0x000000c4c004723c */ /* 0x088fe20000001804 */
[----:B------:R-:W-:Y:S07]  /*7e90*/  LDSM.16.M88.4 R188, [R216+0x2c00] ;  /* 0x002c0000d8bc783b */ /* 0x000fee0000000200 */
[C---:B------:R-:W-:Y:S08]  /*7ea0*/  HMMA.16816.F32 R8, R200.reuse, R196, R8 ;  /* 0x000000c4c808723c */ /* 0x040ff00000001808 */
[-C--:B------:R-:W-:Y:S08]  /*7eb0*/  HMMA.16816.F32 R12, R200, R198.reuse, R12 ;  /* 0x000000c6c80c723c */ /* 0x080ff0000000180c */
[C---:B------:R-:W-:Y:S01]  /*7ec0*/  HMMA.16816.F32 R16, R192.reuse, R198, R16 ;  /* 0x000000c6c010723c */ /* 0x040fe20000001810 */
[----:B------:R-:W-:Y:S07]  /*7ed0*/  LDSM.16.M88.4 R196, [R214+0x2000] ;  /* 0x00200000d6c4783b */ /* 0x000fee0000000200 */
[-C--:B-1----:R-:W-:Y:S08]  /*7ee0*/  HMMA.16816.F32 R20, R192, R176.reuse, R20 ;  /* 0x000000b0c014723c */ /* 0x082ff00000001814 */
        /* <DEDUP_REMOVED lines=15> */
[-C--:B--2---:R-:W-:Y:S01]  /*7fe0*/  HMMA.16816.F32 R4, R164, R172.reuse, R4 ;  /* 0x000000aca404723c */ /* 0x084fe20000001804 */
[----:B------:R-:W2:Y:S07]  /*7ff0*/  LDSM.16.M88.4 R208, [R214+0x2800] ;  /* 0x00280000d6d0783b */ /* 0x000eae0000000200 */
[C---:B------:R-:W-:Y:S08]  /*8000*/  HMMA.16816.F32 R8, R180.reuse, R172, R8 ;  /* 0x000000acb408723c */ /* 0x040ff00000001808 */
[-C--:B------:R-:W-:Y:S08]  /*8010*/  HMMA.16816.F32 R12, R180, R174.reuse, R12 ;  /* 0x000000aeb40c723c */ /* 0x080ff0000000180c */
[C---:B------:R-:W-:Y:S01]  /*8020*/  HMMA.16816.F32 R16, R164.reuse, R174, R16 ;  /* 0x000000aea410723c */ /* 0x040fe20000001810 */
[----:B------:R-:W4:Y:S01]  /*8030*/  LDSM.16.M88.4 R172, [R214+0x2c00] ;  /* 0x002c0000d6ac783b */ /* 0x000f220000000200 */
[----:B------:R-:W-:Y:S06]  /*8040*/  DEPBAR.LE SB0, 0x0 ;  /* 0x000080000000791a */ /* 0x000fec0000000000 */
[-C--:B-1----:R-:W-:Y:S01]  /*8050*/  HMMA.16816.F32 R20, R164, R176.reuse, R20 ;  /* 0x000000b0a414723c */ /* 0x082fe20000001814 */
[----:B------:R-:W-:Y:S07]  /*8060*/  BAR.SYNC.DEFER_BLOCKING 0x0 ;  /* 0x0000000000007b1d */ /* 0x000fee0000010000 */
[C---:B------:R-:W-:Y:S08]  /*8070*/  HMMA.16816.F32 R24, R180.reuse, R176, R24 ;  /* 0x000000b0b418723c */ /* 0x040ff00000001818 */
[-C--:B------:R-:W-:Y:S08]  /*8080*/  HMMA.16816.F32 R28, R180, R178.reuse, R28 ;  /* 0x000000b2b41c723c */ /* 0x080ff0000000181c */
        /* <DEDUP_REMOVED lines=8> */
[----:B------:R-:W-:Y:S08]  /*8110*/  HMMA.16816.F32 R64, R164, R190, R64 ;  /* 0x000000bea440723c */ /* 0x000ff00000001840 */
[-C--:B---3--:R-:W-:Y:S08]  /*8120*/  HMMA.16816.F32 R4, R192, R196.reuse, R4 ;  /* 0x000000c4c004723c */ /* 0x088ff00000001804 */
[C---:B------:R-:W-:Y:S08]  /*8130*/  HMMA.16816.F32 R8, R200.reuse, R196, R8 ;  /* 0x000000c4c808723c */ /* 0x040ff00000001808 */
[-C--:B------:R-:W-:Y:S08]  /*8140*/  HMMA.16816.F32 R12, R200, R198.reuse, R12 ;  /* 0x000000c6c80c723c */ /* 0x080ff0000000180c */
[C---:B------:R-:W-:Y:S08]  /*8150*/  HMMA.16816.F32 R16, R192.reuse, R198, R16 ;  /* 0x000000c6c010723c */ /* 0x040ff00000001810 */
[-C--:B------:R-:W-:Y:S08]  /*8160*/  HMMA.16816.F32 R20, R192, R204.reuse, R20 ;  /* 0x000000ccc014723c */ /* 0x080ff00000001814 */
[C---:B------:R-:W-:Y:S08]  /*8170*/  HMMA.16816.F32 R24, R200.reuse, R204, R24 ;  /* 0x000000ccc818723c */ /* 0x040ff00000001818 */
[-C--:B------:R-:W-:Y:S08]  /*8180*/  HMMA.16816.F32 R28, R200, R206.reuse, R28 ;  /* 0x000000cec81c723c */ /* 0x080ff0000000181c */
[C---:B------:R-:W-:Y:S08]  /*8190*/  HMMA.16816.F32 R32, R192.reuse, R206, R32 ;  /* 0x000000cec020723c */ /* 0x040ff00000001820 */
[-C--:B--2---:R-:W-:Y:S08]  /*81a0*/  HMMA.16816.F32 R36, R192, R208.reuse, R36 ;  /* 0x000000d0c024723c */ /* 0x084ff00000001824 */
[C---:B------:R-:W-:Y:S08]  /*81b0*/  HMMA.16816.F32 R40, R200.reuse, R208, R40 ;  /* 0x000000d0c828723c */ /* 0x040ff00000001828 */
[-C--:B------:R-:W-:Y:S08]  /*81c0*/  HMMA.16816.F32 R44, R200, R210.reuse, R44 ;  /* 0x000000d2c82c723c */ /* 0x080ff0000000182c */
[C---:B------:R-:W-:Y:S08]  /*81d0*/  HMMA.16816.F32 R48, R192.reuse, R210, R48 ;  /* 0x000000d2c030723c */ /* 0x040ff00000001830 */
[-C--:B----4-:R-:W-:Y:S08]  /*81e0*/  HMMA.16816.F32 R52, R192, R172.reuse, R52 ;  /* 0x000000acc034723c */ /* 0x090ff00000001834 */
[C---:B------:R-:W-:Y:S08]  /*81f0*/  HMMA.16816.F32 R56, R200.reuse, R172, R56 ;  /* 0x000000acc838723c */ /* 0x040ff00000001838 */
[-C--:B------:R-:W-:Y:S08]  /*8200*/  HMMA.16816.F32 R60, R200, R174.reuse, R60 ;  /* 0x000000aec83c723c */ /* 0x080ff0000000183c */
[----:B------:R-:W-:Y:S01]  /*8210*/  HMMA.16816.F32 R64, R192, R174, R64 ;  /* 0x000000aec040723c */ /* 0x000fe20000001840 */
[----:B------:R-:W-:-:S07]  /*8220*/  @P0 BRA `(.L_x_8) ;  /* 0xfffff4c000000947 */ /* 0x000fce000383ffff */
.L_x_7:
[----:B------:R-:W-:Y:S01]  /*8230*/  FMNMX.FTZ R164, R4, R3, !PT ;  /* 0x0000000304a47209 */ /* 0x000fe20007810000 */
[----:B------:R-:W-:Y:S01]  /*8240*/  LDSM.16.MT88.4 R176, [R212+0x9000] ;  /* 0x00900000d4b0783b */ /* 0x000fe20000004200 */
[----:B------:R-:W-:Y:S02]  /*8250*/  FMNMX.FTZ R166, R6, R2, !PT ;  /* 0x0000000206a67209 */ /* 0x000fe40007810000 */
[----:B------:R-:W-:Y:S02]  /*8260*/  FMNMX.FTZ R165, R5, R164, !PT ;  /* 0x000000a405a57209 */ /* 0x000fe40007810000 */
[----:B------:R-:W-:Y:S02]  /*8270*/  FMNMX.FTZ R167, R7, R166, !PT ;  /* 0x000000a607a77209 */ /* 0x000fe40007810000 */
[----:B------:R-:W-:Y:S02]  /*8280*/  FMNMX.FTZ R164, R16, R165, !PT ;  /* 0x000000a510a47209 */ /* 0x000fe40007810000 */
[----:B------:R-:W-:Y:S02]  /*8290*/  FMNMX.FTZ R168, R8, R169, !PT ;  /* 0x000000a908a87209 */ /* 0x000fe40007810000 */
[----:B------:R-:W-:Y:S02]  /*82a0*/  FMNMX.FTZ R165, R17, R164, !PT ;  /* 0x000000a411a57209 */ /* 0x000fe40007810000 */
[----:B------:R-:W-:Y:S02]  /*82b0*/  FMNMX.FTZ R166, R18, R167, !PT ;  /* 0x000000a712a67209 */ /* 0x000fe40007810000 */
[----:B-1----:R-:W-:Y:S02]  /*82c0*/  FMNMX.FTZ R171, R9, R168, !PT ;  /* 0x000000a809ab7209 */ /* 0x002fe40007810000 */
[----:B------:R-:W-:Y:S02]  /*82d0*/  FMNMX.FTZ R164, R20, R165, !PT ;  /* 0x000000a514a47209 */ /* 0x000fe40007810000 */
        /* <DEDUP_REMOVED lines=45> */
[----:B------:R-:W-:Y:S01]  /*85b0*/  FMNMX.FTZ R164, R66, R165, !PT ;  /* 0x000000a542a47209 */ /* 0x000fe20007810000 */
[----:B------:R-:W1:Y:S01]  /*85c0*/  SHFL.BFLY PT, R175, R168, 0x2, 0x1f ;  /* 0x0c401f00a8af7f89 */ /* 0x000e6200000e0000 */
[----:B------:R-:W-:Y:S02]  /*85d0*/  FMNMX.FTZ R165, R57, R166, !PT ;  /* 0x000000a639a57209 */ /* 0x000fe40007810000 */
[----:B------:R-:W-:Y:S02]  /*85e0*/  FMNMX.FTZ R172, R58, R167, !PT ;  /* 0x000000a73aac7209 */ /* 0x000fe40007810000 */
[----:B------:R-:W-:Y:S02]  /*85f0*/  FMNMX.FTZ R170, R67, R164, !PT ;  /* 0x000000a443aa7209 */ /* 0x000fe40007810000 */
[----:B------:R-:W-:Y:S02]  /*8600*/  FMNMX.FTZ R164, R60, R165, !PT ;  /* 0x000000a53ca47209 */ /* 0x000fe40007810000 */
[----:B------:R-:W-:Y:S01]  /*8610*/  FMNMX.FTZ R165, R59, R172, !PT ;  /* 0x000000ac3ba57209 */ /* 0x000fe20007810000 */
[----:B------:R-:W2:Y:S01]  /*8620*/  SHFL.BFLY PT, R167, R170, 0x2, 0x1f ;  /* 0x0c401f00aaa77f89 */ /* 0x000ea200000e0000 */
[----:B------:R-:W-:Y:S02]  /*8630*/  FMNMX.FTZ R166, R61, R164, !PT ;  /* 0x000000a43da67209 */ /* 0x000fe40007810000 */
[----:B------:R-:W-:Y:S02]  /*8640*/  FMNMX.FTZ R164, R62, R165, !PT ;  /* 0x000000a53ea47209 */ /* 0x000fe40007810000 */
[----:B------:R-:W-:Y:S02]  /*8650*/  IADD3 R234, R234, -0x1, RZ ;  /* 0xffffffffeaea7810 */ /* 0x000fe40007ffe0ff */
[----:B------:R-:W-:Y:S01]  /*8660*/  FMNMX.FTZ R171, R63, R164, !PT ;  /* 0x000000a43fab7209 */ /* 0x000fe20007810000 */
[----:B------:R-:W3:Y:S08]  /*8670*/  SHFL.BFLY PT, R165, R166, 0x2, 0x1f ;  /* 0x0c401f00a6a57f89 */ /* 0x000ef000000e0000 */
[----:B------:R-:W4:Y:S01]  /*8680*/  SHFL.BFLY PT, R164, R171, 0x2, 0x1f ;  /* 0x0c401f00aba47f89 */ /* 0x000f2200000e0000 */
[----:B-1----:R-:W-:Y:S07]  /*8690*/  FMNMX.FTZ R175, R168, R175, !PT ;  /* 0x000000afa8af7209 */ /* 0x002fee0007810000 */
[----:B------:R-:W1:Y:S01]  /*86a0*/  SHFL.BFLY PT, R168, R175, 0x1, 0x1f ;  /* 0x0c201f00afa87f89 */ /* 0x000e6200000e0000 */
[----:B--2---:R-:W-:Y:S02]  /*86b0*/  FMNMX.FTZ R174, R170, R167, !PT ;  /* 0x000000a7aaae7209 */ /* 0x004fe40007810000 */
[----:B---3--:R-:W-:Y:S05]  /*86c0*/  FMNMX.FTZ R173, R166, R165, !PT ;  /* 0x000000a5a6ad7209 */ /* 0x008fea0007810000 */
[----:B------:R-:W2:Y:S01]  /*86d0*/  SHFL.BFLY PT, R167, R174, 0x1, 0x1f ;  /* 0x0c201f00aea77f89 */ /* 0x000ea200000e0000 */
[----:B----4-:R-:W-:Y:S07]  /*86e0*/  FMNMX.FTZ R170, R171, R164, !PT ;  /* 0x000000a4abaa7209 */ /* 0x010fee0007810000 */
[----:B------:R-:W3:Y:S01]  /*86f0*/  SHFL.BFLY PT, R172, R173, 0x1, 0x1f ;  /* 0x0c201f00adac7f89 */ /* 0x000ee200000e0000 */
[----:B-1----:R-:W-:Y:S07]  /*8700*/  FMNMX.FTZ R168, R175, R168, !PT ;  /* 0x000000a8afa87209 */ /* 0x002fee0007810000 */
[----:B------:R-:W1:Y:S01]  /*8710*/  SHFL.BFLY PT, R165, R170, 0x1, 0x1f ;  /* 0x0c201f00aaa57f89 */ /* 0x000e6200000e0000 */
[C---:B------:R-:W-:Y:S01]  /*8720*/  FSETP.NEU.FTZ.AND P1, PT, R168.reuse, -INF , PT ;  /* 0xff800000a800780b */ /* 0x040fe20003f3d000 */
[C---:B------:R-:W-:Y:S02]  /*8730*/  FADD.FTZ R166, -R168.reuse, R3 ;  /* 0x00000003a8a67221 */ /* 0x040fe40000010100 */
[----:B------:R-:W-:Y:S01]  /*8740*/  FMUL.FTZ R194, R168, c[0x0][0x23c] ;  /* 0x00008f00a8c27a20 */ /* 0x000fe20000410000 */
[----:B--2---:R-:W-:Y:S01]  /*8750*/  FMNMX.FTZ R167, R174, R167, !PT ;  /* 0x000000a7aea77209 */ /* 0x004fe20007810000 */
[----:B------:R-:W-:Y:S03]  /*8760*/  FMUL.FTZ R164, R166, c[0x0][0x23c] ;  /* 0x00008f00a6a47a20 */ /* 0x000fe60000410000 */
[----:B------:R-:W-:Y:S01]  /*8770*/  FSEL R194, R194, RZ, P1 ;  /* 0x000000ffc2c27208 */ /* 0x000fe20000800000 */
[C---:B------:R-:W-:Y:S01]  /*8780*/  FADD.FTZ R2, -R167.reuse, R2 ;  /* 0x00000002a7027221 */ /* 0x040fe20000010100 */
[C---:B------:R-:W-:Y:S01]  /*8790*/  FSETP.NEU.FTZ.AND P1, PT, R167.reuse, -INF , PT ;  /* 0xff800000a700780b */ /* 0x040fe20003f3d000 */
[----:B------:R-:W-:Y:S01]  /*87a0*/  FMUL.FTZ R193, R167, c[0x0][0x23c] ;  /* 0x00008f00a7c17a20 */ /* 0x000fe20000410000 */
[----:B---3--:R-:W-:Y:S01]  /*87b0*/  FMNMX.FTZ R166, R173, R172, !PT ;  /* 0x000000acada67209 */ /* 0x008fe20007810000 */
[----:B------:R-:W-:Y:S01]  /*87c0*/  FMUL.FTZ R3, R2, c[0x0][0x23c] ;  /* 0x00008f0002037a20 */ /* 0x000fe20000410000 */
[----:B------:R-:W2:Y:S01]  /*87d0*/  MUFU.EX2 R164, R164 ;  /* 0x000000a400a47308 */ /* 0x000ea20000000800 */
[--C-:B------:R-:W-:Y:S01]  /*87e0*/  FFMA.FTZ R172, R5, c[0x0][0x23c], -R194.reuse ;  /* 0x00008f0005ac7a23 */ /* 0x100fe200000108c2 */
[----:B------:R-:W-:Y:S01]  /*87f0*/  FSEL R193, R193, RZ, P1 ;  /* 0x000000ffc1c17208 */ /* 0x000fe20000800000 */
[C---:B------:R-:W-:Y:S01]  /*8800*/  FADD.FTZ R2, -R166.reuse, R169 ;  /* 0x000000a9a6027221 */ /* 0x040fe20000010100 */
[----:B------:R-:W-:Y:S01]  /*8810*/  FSETP.NEU.FTZ.AND P1, PT, R166, -INF , PT ;  /* 0xff800000a600780b */ /* 0x000fe20003f3d000 */
[----:B------:R-:W-:Y:S01]  /*8820*/  FFMA.FTZ R171, R4, c[0x0][0x23c], -R194 ;  /* 0x00008f0004ab7a23 */ /* 0x000fe200000108c2 */
[----:B-1----:R-:W-:Y:S01]  /*8830*/  FMNMX.FTZ R165, R170, R165, !PT ;  /* 0x000000a5aaa57209 */ /* 0x002fe20007810000 */
[----:B------:R-:W-:Y:S02]  /*8840*/  FMUL.FTZ R170, R2, c[0x0][0x23c] ;  /* 0x00008f0002aa7a20 */ /* 0x000fe40000410000 */
[----:B------:R-:W-:Y:S01]  /*8850*/  FMUL.FTZ R191, R166, c[0x0][0x23c] ;  /* 0x00008f00a6bf7a20 */ /* 0x000fe20000410000 */
[----:B------:R-:W1:Y:S01]  /*8860*/  MUFU.EX2 R3, R3 ;  /* 0x0000000300037308 */ /* 0x000e620000000800 */
[C---:B------:R-:W-:Y:S02]  /*8870*/  FADD.FTZ R169, -R165.reuse, R0 ;  /* 0x00000000a5a97221 */ /* 0x040fe40000010100 */
[----:B------:R-:W-:Y:S01]  /*8880*/  FMUL.FTZ R189, R165, c[0x0][0x23c] ;  /* 0x00008f00a5bd7a20 */ /* 0x000fe20000410000 */
[----:B------:R-:W-:Y:S01]  /*8890*/  FSEL R191, R191, RZ, P1 ;  /* 0x000000ffbfbf7208 */ /* 0x000fe20000800000 */
[----:B------:R-:W-:Y:S01]  /*88a0*/  FMUL.FTZ R0, R169, c[0x0][0x23c] ;  /* 0x00008f00a9007a20 */ /* 0x000fe20000410000 */
[----:B------:R-:W-:Y:S01]  /*88b0*/  FSETP.NEU.FTZ.AND P1, PT, R165, -INF , PT ;  /* 0xff800000a500780b */ /* 0x000fe20003f3d000 */
[--C-:B------:R-:W-:Y:S02]  /*88c0*/  FFMA.FTZ R180, R17, c[0x0][0x23c], -R194.reuse ;  /* 0x00008f0011b47a23 */ /* 0x100fe400000108c2 */
[--C-:B------:R-:W-:Y:S01]  /*88d0*/  FFMA.FTZ R182, R19, c[0x0][0x23c], -R193.reuse ;  /* 0x00008f0013b67a23 */ /* 0x100fe200000108c1 */
[----:B------:R-:W3:Y:S01]  /*88e0*/  MUFU.EX2 R2, R170 ;  /* 0x000000aa00027308 */ /* 0x000ee20000000800 */
[--C-:B------:R-:W-:Y:S01]  /*88f0*/  FFMA.FTZ R5, R6, c[0x0][0x23c], -R193.reuse ;  /* 0x00008f0006057a23 */ /* 0x100fe200000108c1 */
[----:B------:R-:W-:Y:S01]  /*8900*/  FSEL R189, R189, RZ, P1 ;  /* 0x000000ffbdbd7208 */ /* 0x000fe20000800000 */
[----:B------:R-:W-:Y:S02]  /*8910*/  FFMA.FTZ R6, R7, c[0x0][0x23c], -R193 ;  /* 0x00008f0007067a23 */ /* 0x000fe400000108c1 */
[--C-:B------:R-:W-:Y:S02]  /*8920*/  FFMA.FTZ R7, R16, c[0x0][0x23c], -R194.reuse ;  /* 0x00008f0010077a23 */ /* 0x100fe400000108c2 */
[--C-:B------:R-:W-:Y:S02]  /*8930*/  FFMA.FTZ R181, R8, c[0x0][0x23c], -R191.reuse ;  /* 0x00008f0008b57a23 */ /* 0x100fe400000108bf */
[----:B------:R-:W-:Y:S01]  /*8940*/  FFMA.FTZ R184, R9, c[0x0][0x23c], -R191 ;  /* 0x00008f0009b87a23 */ /* 0x000fe200000108bf */
[----:B------:R4:W-:Y:S01]  /*8950*/  MUFU.EX2 R170, R172 ;  /* 0x000000ac00aa7308 */ /* 0x0009e20000000800 */
[--C-:B------:R-:W-:Y:S02]  /*8960*/  FFMA.FTZ R183, R10, c[0x0][0x23c], -R189.reuse ;  /* 0x00008f000ab77a23 */ /* 0x100fe400000108bd */
[----:B------:R-:W-:Y:S02]  /*8970*/  FFMA.FTZ R186, R11, c[0x0][0x23c], -R189 ;  /* 0x00008f000bba7a23 */ /* 0x000fe400000108bd */
[--C-:B------:R-:W-:Y:S02]  /*8980*/  FFMA.FTZ R185, R12, c[0x0][0x23c], -R191.reuse ;  /* 0x00008f000cb97a23 */ /* 0x100fe400000108bf */
[----:B------:R-:W-:Y:S02]  /*8990*/  FFMA.FTZ R188, R13, c[0x0][0x23c], -R191 ;  /* 0x00008f000dbc7a23 */ /* 0x000fe400000108bf */
[--C-:B------:R-:W-:Y:S01]  /*89a0*/  FFMA.FTZ R187, R14, c[0x0][0x23c], -R189.reuse ;  /* 0x00008f000ebb7a23 */ /* 0x100fe200000108bd */
[----:B------:R-:W5:Y:S01]  /*89b0*/  MUFU.EX2 R169, R171 ;  /* 0x000000ab00a97308 */ /* 0x000f620000000800 */
[----:B------:R-:W-:Y:S02]  /*89c0*/  FFMA.FTZ R190, R15, c[0x0][0x23c], -R189 ;  /* 0x00008f000fbe7a23 */ /* 0x000fe400000108bd */
[C---:B--2---:R-:W-:Y:S02]  /*89d0*/  FMUL.FTZ R8, R164.reuse, R160 ;  /* 0x000000a0a4087220 */ /* 0x044fe40000410000 */
[----:B------:R-:W-:Y:S02]  /*89e0*/  FMUL.FTZ R9, R164, R161 ;  /* 0x000000a1a4097220 */ /* 0x000fe40000410000 */
[C---:B-1----:R-:W-:Y:S02]  /*89f0*/  FMUL.FTZ R10, R3.reuse, R162 ;  /* 0x000000a2030a7220 */ /* 0x042fe40000410000 */
[----:B------:R-:W-:Y:S01]  /*8a00*/  FMUL.FTZ R11, R3, R163 ;  /* 0x000000a3030b7220 */ /* 0x000fe20000410000 */
[----:B------:R-:W-:Y:S01]  /*8a10*/  MUFU.EX2 R5, R5 ;  /* 0x0000000500057308 */ /* 0x000fe20000000800 */
[C---:B---3--:R-:W-:Y:S02]  /*8a20*/  FMUL.FTZ R12, R2.reuse, R156 ;  /* 0x0000009c020c7220 */ /* 0x048fe40000410000 */
[C---:B------:R-:W-:Y:S01]  /*8a30*/  FMUL.FTZ R13, R2.reuse, R157 ;  /* 0x0000009d020d7220 */ /* 0x040fe20000410000 */
[----:B----4-:R-:W1:Y:S01]  /*8a40*/  LDSM.16.MT88.4 R172, [R213+0x9000] ;  /* 0x00900000d5ac783b */ /* 0x010e620000004200 */
[C---:B------:R-:W-:Y:S02]  /*8a50*/  FMUL.FTZ R16, R2.reuse, R152 ;  /* 0x0000009802107220 */ /* 0x040fe40000410000 */
[----:B------:R-:W-:Y:S02]  /*8a60*/  FMUL.FTZ R17, R2, R153 ;  /* 0x0000009902117220 */ /* 0x000fe40000410000 */
[--C-:B------:R-:W-:Y:S01]  /*8a70*/  FFMA.FTZ R202, R36, c[0x0][0x23c], -R194.reuse ;  /* 0x00008f0024ca7a23 */ /* 0x100fe200000108c2 */
[----:B------:R-:W2:Y:S01]  /*8a80*/  MUFU.EX2 R6, R6 ;  /* 0x0000000600067308 */ /* 0x000ea20000000800 */
[--C-:B------:R-:W-:Y:S02]  /*8a90*/  FFMA.FTZ R203, R37, c[0x0][0x23c], -R194.reuse ;  /* 0x00008f0025cb7a23 */ /* 0x100fe400000108c2 */
[--C-:B------:R-:W-:Y:S01]  /*8aa0*/  FFMA.FTZ R204, R38, c[0x0][0x23c], -R193.reuse ;  /* 0x00008f0026cc7a23 */ /* 0x100fe200000108c1 */
[----:B-----5:R-:W-:Y:S01]  /*8ab0*/  F2FP.PACK_AB R160, R170, R169 ;  /* 0x000000a9aaa0723e */ /* 0x020fe200000000ff */
[--C-:B------:R-:W-:Y:S02]  /*8ac0*/  FFMA.FTZ R171, R18, c[0x0][0x23c], -R193.reuse ;  /* 0x00008f0012ab7a23 */ /* 0x100fe400000108c1 */
[--C-:B------:R-:W-:Y:S02]  /*8ad0*/  FFMA.FTZ R205, R39, c[0x0][0x23c], -R193.reuse ;  /* 0x00008f0027cd7a23 */ /* 0x100fe400000108c1 */
[----:B------:R-:W-:Y:S01]  /*8ae0*/  LDSM.16.MT88.4 R36, [R213+0xb400] ;  /* 0x00b40000d524783b */ /* 0x000fe20000004200 */
[----:B------:R-:W-:Y:S01]  /*8af0*/  MUFU.EX2 R7, R7 ;  /* 0x0000000700077308 */ /* 0x000fe20000000800 */
[--C-:B------:R-:W-:Y:S02]  /*8b00*/  FFMA.FTZ R206, R48, c[0x0][0x23c], -R194.reuse ;  /* 0x00008f0030ce7a23 */ /* 0x100fe400000108c2 */
[--C-:B------:R-:W-:Y:S02]  /*8b10*/  FFMA.FTZ R207, R49, c[0x0][0x23c], -R194.reuse ;  /* 0x00008f0031cf7a23 */ /* 0x100fe400000108c2 */
[--C-:B------:R-:W-:Y:S02]  /*8b20*/  FFMA.FTZ R208, R50, c[0x0][0x23c], -R193.reuse ;  /* 0x00008f0032d07a23 */ /* 0x100fe400000108c1 */
[----:B------:R-:W-:Y:S02]  /*8b30*/  FFMA.FTZ R209, R51, c[0x0][0x23c], -R193 ;  /* 0x00008f0033d17a23 */ /* 0x000fe400000108c1 */
[----:B------:R-:W-:Y:S01]  /*8b40*/  LDSM.16.MT88.4 R48, [R212+0xb400] ;  /* 0x00b40000d430783b */ /* 0x000fe20000004200 */
[----:B------:R-:W3:Y:S01]  /*8b50*/  MUFU.EX2 R180, R180 ;  /* 0x000000b400b47308 */ /* 0x000ee20000000800 */
[--C-:B------:R-:W-:Y:S02]  /*8b60*/  FFMA.FTZ R210, R40, c[0x0][0x23c], -R191.reuse ;  /* 0x00008f0028d27a23 */ /* 0x100fe400000108bf */
[----:B------:R-:W-:Y:S01]  /*8b70*/  FFMA.FTZ R211, R41, c[0x0][0x23c], -R191 ;  /* 0x00008f0029d37a23 */ /* 0x000fe200000108bf */
[----:B--2---:R-:W-:Y:S01]  /*8b80*/  F2FP.PACK_AB R161, R6, R5 ;  /* 0x0000000506a1723e */ /* 0x004fe200000000ff */
[--C-:B------:R-:W-:Y:S02]  /*8b90*/  FFMA.FTZ R238, R42, c[0x0][0x23c], -R189.reuse ;  /* 0x00008f002aee7a23 */ /* 0x100fe400000108bd */
[----:B------:R-:W-:Y:S02]  /*8ba0*/  FFMA.FTZ R243, R43, c[0x0][0x23c], -R189 ;  /* 0x00008f002bf37a23 */ /* 0x000fe400000108bd */
[----:B------:R-:W-:Y:S01]  /*8bb0*/  LDSM.16.MT88.4 R40, [R213+0x9800] ;  /* 0x00980000d528783b */ /* 0x000fe20000004200 */
[----:B------:R-:W-:Y:S01]  /*8bc0*/  MUFU.EX2 R171, R171 ;  /* 0x000000ab00ab7308 */ /* 0x000fe20000000800 */
[--C-:B------:R-:W-:Y:S02]  /*8bd0*/  FFMA.FTZ R246, R52, c[0x0][0x23c], -R194.reuse ;  /* 0x00008f0034f67a23 */ /* 0x100fe400000108c2 */
[--C-:B------:R-:W-:Y:S02]  /*8be0*/  FFMA.FTZ R249, R53, c[0x0][0x23c], -R194.reuse ;  /* 0x00008f0035f97a23 */ /* 0x100fe400000108c2 */
[--C-:B------:R-:W-:Y:S02]  /*8bf0*/  FFMA.FTZ R248, R54, c[0x0][0x23c], -R193.reuse ;  /* 0x00008f0036f87a23 */ /* 0x100fe400000108c1 */
[----:B------:R-:W-:Y:S02]  /*8c00*/  FFMA.FTZ R251, R55, c[0x0][0x23c], -R193 ;  /* 0x00008f0037fb7a23 */ /* 0x000fe400000108c1 */
[----:B------:R-:W-:Y:S01]  /*8c10*/  LDSM.16.MT88.4 R52, [R213+0xb800] ;  /* 0x00b80000d534783b */ /* 0x000fe20000004200 */
[----:B------:R-:W2:Y:S01]  /*8c20*/  MUFU.EX2 R182, R182 ;  /* 0x000000b600b67308 */ /* 0x000ea20000000800 */
[--C-:B------:R-:W-:Y:S02]  /*8c30*/  FFMA.FTZ R250, R58, c[0x0][0x23c], -R189.reuse ;  /* 0x00008f003afa7a23 */ /* 0x100fe400000108bd */
[----:B------:R-:W-:Y:S01]  /*8c40*/  FFMA.FTZ R252, R59, c[0x0][0x23c], -R189 ;  /* 0x00008f003bfc7a23 */ /* 0x000fe200000108bd */
[----:B---3--:R-:W-:Y:S01]  /*8c50*/  F2FP.PACK_AB R162, R180, R7 ;  /* 0x00000007b4a2723e */ /* 0x008fe200000000ff */
[----:B------:R-:W-:Y:S02]  /*8c60*/  FFMA.FTZ R60, R60, c[0x0][0x23c], -R191 ;  /* 0x00008f003c3c7a23 */ /* 0x000fe400000108bf */
[C---:B------:R-:W-:Y:S02]  /*8c70*/  FMUL.FTZ R68, R164.reuse, R68 ;  /* 0x00000044a4447220 */ /* 0x040fe40000410000 */
[C---:B------:R-:W-:Y:S01]  /*8c80*/  FMUL.FTZ R69, R164.reuse, R69 ;  /* 0x00000045a4457220 */ /* 0x040fe20000410000 */
[----:B------:R-:W3:Y:S01]  /*8c90*/  MUFU.EX2 R0, R0 ;  /* 0x0000000000007308 */ /* 0x000ee20000000800 */
[C---:B------:R-:W-:Y:S02]  /*8ca0*/  FMUL.FTZ R70, R3.reuse, R70 ;  /* 0x0000004603467220 */ /* 0x040fe40000410000 */
[C---:B------:R-:W-:Y:S02]  /*8cb0*/  FMUL.FTZ R71, R3.reuse, R71 ;  /* 0x0000004703477220 */ /* 0x040fe40000410000 */
[C---:B------:R-:W-:Y:S02]  /*8cc0*/  FMUL.FTZ R88, R164.reuse, R88 ;  /* 0x00000058a4587220 */ /* 0x040fe40000410000 */
[----:B------:R-:W-:Y:S02]  /*8cd0*/  FMUL.FTZ R89, R164, R89 ;  /* 0x00000059a4597220 */ /* 0x000fe40000410000 */
[C---:B------:R-:W-:Y:S01]  /*8ce0*/  FMUL.FTZ R90, R3.reuse, R90 ;  /* 0x0000005a035a7220 */ /* 0x040fe20000410000 */
[----:B------:R-:W-:Y:S01]  /*8cf0*/  MUFU.EX2 R181, R181 ;  /* 0x000000b500b57308 */ /* 0x000fe20000000800 */
[C---:B------:R-:W-:Y:S02]  /*8d00*/  FMUL.FTZ R91, R3.reuse, R91 ;  /* 0x0000005b035b7220 */ /* 0x040fe40000410000 */
[----:B------:R-:W-:Y:S01]  /*8d10*/  FMUL.FTZ R92, R2, R92 ;  /* 0x0000005c025c7220 */ /* 0x000fe20000410000 */
[----:B--2---:R-:W-:Y:S01]  /*8d20*/  F2FP.PACK_AB R163, R182, R171 ;  /* 0x000000abb6a3723e */ /* 0x004fe200000000ff */
[C---:B------:R-:W-:Y:S02]  /*8d30*/  FMUL.FTZ R93, R2.reuse, R93 ;  /* 0x0000005d025d7220 */ /* 0x040fe40000410000 */
[C---:B------:R-:W-:Y:S02]  /*8d40*/  FMUL.FTZ R96, R2.reuse, R96 ;  /* 0x0000006002607220 */ /* 0x040fe40000410000 */
[----:B------:R-:W-:Y:S01]  /*8d50*/  FMUL.FTZ R97, R2, R97 ;  /* 0x0000006102617220 */ /* 0x000fe20000410000 */
[----:B------:R-:W2:Y:S01]  /*8d60*/  MUFU.EX2 R184, R184 ;  /* 0x000000b800b87308 */ /* 0x000ea20000000800 */
[-C--:B-1----:R-:W-:Y:S05]  /*8d70*/  HMMA.16816.F32 R8, R160, R172.reuse, R8 ;  /* 0x000000aca008723c */ /* 0x082fea0000001808 */
[C---:B---3--:R-:W-:Y:S02]  /*8d80*/  FMUL.FTZ R14, R0.reuse, R158 ;  /* 0x0000009e000e7220 */ /* 0x048fe40000410000 */
[C---:B------:R-:W-:Y:S02]  /*8d90*/  FMUL.FTZ R15, R0.reuse, R159 ;  /* 0x0000009f000f7220 */ /* 0x040fe40000410000 */
[----:B------:R-:W-:Y:S03]  /*8da0*/  MUFU.EX2 R183, R183 ;  /* 0x000000b700b77308 */ /* 0x000fe60000000800 */
[C---:B------:R-:W-:Y:S02]  /*8db0*/  FMUL.FTZ R18, R0.reuse, R154 ;  /* 0x0000009a00127220 */ /* 0x040fe40000410000 */
[C---:B------:R-:W-:Y:S02]  /*8dc0*/  FMUL.FTZ R19, R0.reuse, R155 ;  /* 0x0000009b00137220 */ /* 0x040fe40000410000 */
[----:B------:R-:W1:Y:S01]  /*8dd0*/  LDSM.16.MT88.4 R152, [R213+0xa000] ;  /* 0x00a00000d598783b */ /* 0x000e620000004200 */
[C---:B------:R-:W-:Y:S02]  /*8de0*/  FMUL.FTZ R94, R0.reuse, R94 ;  /* 0x0000005e005e7220 */ /* 0x040fe40000410000 */
[----:B------:R-:W3:Y:S01]  /*8df0*/  MUFU.EX2 R186, R186 ;  /* 0x000000ba00ba7308 */ /* 0x000ee20000000800 */
[C---:B------:R-:W-:Y:S02]  /*8e00*/  FMUL.FTZ R95, R0.reuse, R95 ;  /* 0x0000005f005f7220 */ /* 0x040fe40000410000 */
[----:B------:R-:W-:Y:S01]  /*8e10*/  FMUL.FTZ R98, R0, R98 ;  /* 0x0000006200627220 */ /* 0x000fe20000410000 */
[----:B--2---:R-:W-:Y:S01]  /*8e20*/  F2FP.PACK_AB R156, R184, R181 ;  /* 0x000000b5b89c723e */ /* 0x004fe200000000ff */
[----:B------:R-:W-:Y:S02]  /*8e30*/  FMUL.FTZ R99, R0, R99 ;  /* 0x0000006300637220 */ /* 0x000fe40000410000 */
[C---:B------:R-:W-:Y:S02]  /*8e40*/  FMUL.FTZ R100, R164.reuse, R100 ;  /* 0x00000064a4647220 */ /* 0x040fe40000410000 */
[----:B------:R-:W-:Y:S01]  /*8e50*/  FMUL.FTZ R101, R164, R101 ;  /* 0x00000065a4657220 */ /* 0x000fe20000410000 */
[----:B------:R-:W-:Y:S01]  /*8e60*/  MUFU.EX2 R185, R185 ;  /* 0x000000b900b97308 */ /* 0x000fe20000000800 */
[C---:B------:R-:W-:Y:S02]  /*8e70*/  FMUL.FTZ R102, R3.reuse, R102 ;  /* 0x0000006603667220 */ /* 0x040fe40000410000 */
[----:B------:R-:W-:Y:S02]  /*8e80*/  FMUL.FTZ R103, R3, R103 ;  /* 0x0000006703677220 */ /* 0x000fe40000410000 */
[--C-:B------:R-:W-:Y:S02]  /*8e90*/  FFMA.FTZ R192, R32, c[0x0][0x23c], -R194.reuse ;  /* 0x00008f0020c07a23 */ /* 0x100fe400000108c2 */
[C---:B------:R-:W-:Y:S02]  /*8ea0*/  FMUL.FTZ R32, R164.reuse, R144 ;  /* 0x00000090a4207220 */ /* 0x040fe40000410000 */
[--C-:B------:R-:W-:Y:S01]  /*8eb0*/  FFMA.FTZ R195, R33, c[0x0][0x23c], -R194.reuse ;  /* 0x00008f0021c37a23 */ /* 0x100fe200000108c2 */
[----:B------:R-:W2:Y:S01]  /*8ec0*/  MUFU.EX2 R188, R188 ;  /* 0x000000bc00bc7308 */ /* 0x000ea20000000800 */
[----:B------:R-:W-:Y:S02]  /*8ed0*/  FMUL.FTZ R33, R164, R145 ;  /* 0x00000091a4217220 */ /* 0x000fe40000410000 */
[----:B------:R-:W-:Y:S01]  /*8ee0*/  FMUL.FTZ R116, R2, R116 ;  /* 0x0000007402747220 */ /* 0x000fe20000410000 */
[----:B---3--:R-:W-:Y:S01]  /*8ef0*/  F2FP.PACK_AB R157, R186, R183 ;  /* 0x000000b7ba9d723e */ /* 0x008fe200000000ff */
[----:B------:R-:W-:Y:S02]  /*8f00*/  FMUL.FTZ R117, R2, R117 ;  /* 0x0000007502757220 */ /* 0x000fe40000410000 */
[C---:B------:R-:W-:Y:S02]  /*8f10*/  FMUL.FTZ R118, R0.reuse, R118 ;  /* 0x0000007600767220 */ /* 0x040fe40000410000 */
[----:B------:R-:W-:Y:S01]  /*8f20*/  FMUL.FTZ R119, R0, R119 ;  /* 0x0000007700777220 */ /* 0x000fe20000410000 */
[----:B------:R-:W-:Y:S01]  /*8f30*/  MUFU.EX2 R187, R187 ;  /* 0x000000bb00bb7308 */ /* 0x000fe20000000800 */
[C---:B------:R-:W-:Y:S02]  /*8f40*/  FMUL.FTZ R120, R2.reuse, R120 ;  /* 0x0000007802787220 */ /* 0x040fe40000410000 */
[----:B------:R-:W-:Y:S02]  /*8f50*/  FMUL.FTZ R121, R2, R121 ;  /* 0x0000007902797220 */ /* 0x000fe40000410000 */
[C---:B------:R-:W-:Y:S02]  /*8f60*/  FMUL.FTZ R122, R0.reuse, R122 ;  /* 0x0000007a007a7220 */ /* 0x040fe40000410000 */
[----:B------:R-:W-:Y:S02]  /*8f70*/  FMUL.FTZ R123, R0, R123 ;  /* 0x0000007b007b7220 */ /* 0x000fe40000410000 */
[C---:B------:R-:W-:Y:S01]  /*8f80*/  FMUL.FTZ R124, R164.reuse, R124 ;  /* 0x0000007ca47c7220 */ /* 0x040fe20000410000 */
[----:B------:R-:W3:Y:S01]  /*8f90*/  MUFU.EX2 R190, R190 ;  /* 0x000000be00be7308 */ /* 0x000ee20000000800 */
[----:B------:R-:W-:Y:S02]  /*8fa0*/  FMUL.FTZ R125, R164, R125 ;  /* 0x0000007da47d7220 */ /* 0x000fe40000410000 */
[C---:B------:R-:W-:Y:S01]  /*8fb0*/  FMUL.FTZ R126, R3.reuse, R126 ;  /* 0x0000007e037e7220 */ /* 0x040fe20000410000 */
[----:B--2---:R-:W-:Y:S01]  /*8fc0*/  F2FP.PACK_AB R158, R188, R185 ;  /* 0x000000b9bc9e723e */ /* 0x004fe200000000ff */
[C---:B------:R-:W-:Y:S02]  /*8fd0*/  FMUL.FTZ R127, R3.reuse, R127 ;  /* 0x0000007f037f7220 */ /* 0x040fe40000410000 */
[--C-:B------:R-:W-:Y:S02]  /*8fe0*/  FFMA.FTZ R196, R26, c[0x0][0x23c], -R189.reuse ;  /* 0x00008f001ac47a23 */ /* 0x100fe400000108bd */
[----:B------:R-:W-:Y:S01]  /*8ff0*/  FMUL.FTZ R26, R3, R142 ;  /* 0x0000008e031a7220 */ /* 0x000fe20000410000 */
[----:B------:R-:W-:Y:S01]  /*9000*/  MUFU.EX2 R4, R60 ;  /* 0x0000003c00047308 */ /* 0x000fe20000000800 */
[----:B------:R-:W-:Y:S02]  /*9010*/  FFMA.FTZ R197, R27, c[0x0][0x23c], -R189 ;  /* 0x00008f001bc57a23 */ /* 0x000fe400000108bd */
[----:B------:R-:W-:Y:S02]  /*9020*/  FMUL.FTZ R27, R3, R143 ;  /* 0x0000008f031b7220 */ /* 0x000fe40000410000 */
[--C-:B------:R-:W-:Y:S02]  /*9030*/  FFMA.FTZ R198, R28, c[0x0][0x23c], -R191.reuse ;  /* 0x00008f001cc67a23 */ /* 0x100fe400000108bf */
[----:B------:R-:W-:Y:S02]  /*9040*/  FFMA.FTZ R199, R29, c[0x0][0x23c], -R191 ;  /* 0x00008f001dc77a23 */ /* 0x000fe400000108bf */
[--C-:B------:R-:W-:Y:S01]  /*9050*/  FFMA.FTZ R200, R30, c[0x0][0x23c], -R189.reuse ;  /* 0x00008f001ec87a23 */ /* 0x100fe200000108bd */
[----:B------:R-:W-:Y:S01]  /*9060*/  MUFU.EX2 R210, R210 ;  /* 0x000000d200d27308 */ /* 0x000fe20000000800 */
[----:B------:R-:W-:Y:S02]  /*9070*/  FFMA.FTZ R201, R31, c[0x0][0x23c], -R189 ;  /* 0x00008f001fc97a23 */ /* 0x000fe400000108bd */
[--C-:B------:R-:W-:Y:S01]  /*9080*/  FFMA.FTZ R242, R44, c[0x0][0x23c], -R191.reuse ;  /* 0x00008f002cf27a23 */ /* 0x100fe200000108bf */
[----:B---3--:R-:W-:Y:S01]  /*9090*/  F2FP.PACK_AB R159, R190, R187 ;  /* 0x000000bbbe9f723e */ /* 0x008fe200000000ff */
[----:B------:R-:W-:Y:S02]  /*90a0*/  FFMA.FTZ R245, R45, c[0x0][0x23c], -R191 ;  /* 0x00008f002df57a23 */ /* 0x000fe400000108bf */
[--C-:B------:R-:W-:Y:S02]  /*90b0*/  FFMA.FTZ R244, R46, c[0x0][0x23c], -R189.reuse ;  /* 0x00008f002ef47a23 */ /* 0x100fe400000108bd */
[----:B------:R-:W-:Y:S01]  /*90c0*/  FFMA.FTZ R247, R47, c[0x0][0x23c], -R189 ;  /* 0x00008f002ff77a23 */ /* 0x000fe200000108bd */
[----:B------:R-:W2:Y:S01]  /*90d0*/  MUFU.EX2 R211, R211 ;  /* 0x000000d300d37308 */ /* 0x000ea20000000800 */
[C---:B------:R-:W-:Y:S04]  /*90e0*/  HMMA.16816.F32 R12, R156.reuse, R172, R12 ;  /* 0x000000ac9c0c723c */ /* 0x040fe8000000180c */
[C---:B------:R-:W-:Y:S02]  /*90f0*/  FMUL.FTZ R72, R164.reuse, R72 ;  /* 0x00000048a4487220 */ /* 0x040fe40000410000 */
[C---:B------:R-:W-:Y:S02]  /*9100*/  FMUL.FTZ R73, R164.reuse, R73 ;  /* 0x00000049a4497220 */ /* 0x040fe40000410000 */
[-C--:B------:R-:W-:Y:S01]  /*9110*/  HMMA.16816.F32 R16, R156, R174.reuse, R16 ;  /* 0x000000ae9c10723c */ /* 0x080fe20000001810 */
[----:B------:R-:W-:Y:S03]  /*9120*/  MUFU.EX2 R238, R238 ;  /* 0x000000ee00ee7308 */ /* 0x000fe60000000800 */
[C---:B------:R-:W-:Y:S02]  /*9130*/  FMUL.FTZ R74, R3.reuse, R74 ;  /* 0x0000004a034a7220 */ /* 0x040fe40000410000 */
[----:B------:R-:W-:Y:S02]  /*9140*/  FMUL.FTZ R75, R3, R75 ;  /* 0x0000004b034b7220 */ /* 0x000fe40000410000 */
[C---:B------:R-:W-:Y:S01]  /*9150*/  HMMA.16816.F32 R68, R160.reuse, R174, R68 ;  /* 0x000000aea044723c */ /* 0x040fe20000001844 */
[----:B------:R-:W3:Y:S02]  /*9160*/  LDSM.16.MT88.4 R172, [R212+0xa000] ;  /* 0x00a00000d4ac783b */ /* 0x000ee40000004200 */
[----:B------:R-:W4:Y:S01]  /*9170*/  MUFU.EX2 R243, R243 ;  /* 0x000000f300f37308 */ /* 0x000f220000000800 */
[C---:B------:R-:W-:Y:S02]  /*9180*/  FMUL.FTZ R84, R164.reuse, R84 ;  /* 0x00000054a4547220 */ /* 0x040fe40000410000 */
[----:B------:R-:W-:Y:S01]  /*9190*/  FMUL.FTZ R85, R164, R85 ;  /* 0x00000055a4557220 */ /* 0x000fe20000410000 */
[----:B--2---:R-:W-:Y:S01]  /*91a0*/  F2FP.PACK_AB R44, R211, R210 ;  /* 0x000000d2d32c723e */ /* 0x004fe200000000ff */
[-C--:B------:R-:W-:Y:S04]  /*91b0*/  HMMA.16816.F32 R72, R160, R176.reuse, R72 ;  /* 0x000000b0a048723c */ /* 0x080fe80000001848 */
[C---:B------:R-:W-:Y:S01]  /*91c0*/  FMUL.FTZ R76, R2.reuse, R76 ;  /* 0x0000004c024c7220 */ /* 0x040fe20000410000 */
[----:B------:R-:W-:Y:S01]  /*91d0*/  MUFU.EX2 R242, R242 ;  /* 0x000000f200f27308 */ /* 0x000fe20000000800 */
[----:B------:R-:W-:Y:S02]  /*91e0*/  FMUL.FTZ R77, R2, R77 ;  /* 0x0000004d024d7220 */ /* 0x000fe40000410000 */
[C---:B------:R-:W-:Y:S04]  /*91f0*/  FMUL.FTZ R78, R0.reuse, R78 ;  /* 0x0000004e004e7220 */ /* 0x040fe80000410000 */
[----:B------:R-:W-:Y:S02]  /*9200*/  FMUL.FTZ R79, R0, R79 ;  /* 0x0000004f004f7220 */ /* 0x000fe40000410000 */
[C---:B------:R-:W-:Y:S01]  /*9210*/  FMUL.FTZ R86, R3.reuse, R86 ;  /* 0x0000005603567220 */ /* 0x040fe20000410000 */
[----:B------:R-:W2:Y:S01]  /*9220*/  MUFU.EX2 R245, R245 ;  /* 0x000000f500f57308 */ /* 0x000ea20000000800 */
[----:B------:R-:W-:Y:S02]  /*9230*/  FMUL.FTZ R87, R3, R87 ;  /* 0x0000005703577220 */ /* 0x000fe40000410000 */
[C---:B------:R-:W-:Y:S01]  /*9240*/  FMUL.FTZ R104, R2.reuse, R104 ;  /* 0x0000006802687220 */ /* 0x040fe20000410000 */
[C---:B------:R-:W-:Y:S04]  /*9250*/  HMMA.16816.F32 R76, R156.reuse, R176, R76 ;  /* 0x000000b09c4c723c */ /* 0x040fe8000000184c */
[C---:B------:R-:W-:Y:S01]  /*9260*/  FMUL.FTZ R80, R2.reuse, R80 ;  /* 0x0000005002507220 */ /* 0x040fe20000410000 */
[----:B----4-:R-:W-:Y:S01]  /*9270*/  F2FP.PACK_AB R45, R243, R238 ;  /* 0x000000eef32d723e */ /* 0x010fe200000000ff */
[----:B------:R-:W-:Y:S01]  /*9280*/  FMUL.FTZ R81, R2, R81 ;  /* 0x0000005102517220 */ /* 0x000fe20000410000 */
[----:B------:R-:W-:Y:S01]  /*9290*/  MUFU.EX2 R244, R244 ;  /* 0x000000f400f47308 */ /* 0x000fe20000000800 */
[C---:B------:R-:W-:Y:S04]  /*92a0*/  FMUL.FTZ R82, R0.reuse, R82 ;  /* 0x0000005200527220 */ /* 0x040fe80000410000 */
[----:B------:R-:W-:Y:S02]  /*92b0*/  FMUL.FTZ R83, R0, R83 ;  /* 0x0000005300537220 */ /* 0x000fe40000410000 */
[--C-:B------:R-:W-:Y:S02]  /*92c0*/  FFMA.FTZ R176, R20, c[0x0][0x23c], -R194.reuse ;  /* 0x00008f0014b07a23 */ /* 0x100fe400000108c2 */
[C---:B------:R-:W-:Y:S01]  /*92d0*/  FMUL.FTZ R20, R164.reuse, R148 ;  /* 0x00000094a4147220 */ /* 0x040fe20000410000 */
[----:B------:R-:W4:Y:S01]  /*92e0*/  MUFU.EX2 R247, R247 ;  /* 0x000000f700f77308 */ /* 0x000f220000000800 */
[--C-:B------:R-:W-:Y:S01]  /*92f0*/  FFMA.FTZ R177, R21, c[0x0][0x23c], -R194.reuse ;  /* 0x00008f0015b17a23 */ /* 0x100fe200000108c2 */
[-C--:B------:R-:W-:Y:S03]  /*9300*/  HMMA.16816.F32 R80, R156, R178.reuse, R80 ;  /* 0x000000b29c50723c */ /* 0x080fe60000001850 */
[----:B------:R-:W-:Y:S01]  /*9310*/  FMUL.FTZ R21, R164, R149 ;  /* 0x00000095a4157220 */ /* 0x000fe20000410000 */
[----:B--2---:R-:W-:Y:S01]  /*9320*/  F2FP.PACK_AB R46, R245, R242 ;  /* 0x000000f2f52e723e */ /* 0x004fe200000000ff */
[----:B------:R-:W-:Y:S02]  /*9330*/  FMUL.FTZ R105, R2, R105 ;  /* 0x0000006902697220 */ /* 0x000fe40000410000 */
[C---:B------:R-:W-:Y:S01]  /*9340*/  FMUL.FTZ R106, R0.reuse, R106 ;  /* 0x0000006a006a7220 */ /* 0x040fe20000410000 */
[C---:B------:R-:W-:Y:S01]  /*9350*/  HMMA.16816.F32 R84, R160.reuse, R178, R84 ;  /* 0x000000b2a054723c */ /* 0x040fe20000001854 */
[----:B------:R-:W-:Y:S03]  /*9360*/  MUFU.EX2 R176, R176 ;  /* 0x000000b000b07308 */ /* 0x000fe60000000800 */
[----:B------:R-:W-:Y:S02]  /*9370*/  FMUL.FTZ R107, R0, R107 ;  /* 0x0000006b006b7220 */ /* 0x000fe40000410000 */
[----:B------:R-:W-:Y:S02]  /*9380*/  FMUL.FTZ R108, R2, R108 ;  /* 0x0000006c026c7220 */ /* 0x000fe40000410000 */
[-C--:B-1----:R-:W-:Y:S03]  /*9390*/  HMMA.16816.F32 R88, R160, R152.reuse, R88 ;  /* 0x00000098a058723c */ /* 0x082fe60000001858 */
[----:B------:R-:W1:Y:S01]  /*93a0*/  MUFU.EX2 R177, R177 ;  /* 0x000000b100b17308 */ /* 0x000e620000000800 */
[--C-:B------:R-:W-:Y:S02]  /*93b0*/  FFMA.FTZ R178, R22, c[0x0][0x23c], -R193.reuse ;  /* 0x00008f0016b27a23 */ /* 0x100fe400000108c1 */
[----:B------:R-:W-:Y:S01]  /*93c0*/  FMUL.FTZ R22, R3, R150 ;  /* 0x0000009603167220 */ /* 0x000fe20000410000 */
[----:B----4-:R-:W-:Y:S01]  /*93d0*/  F2FP.PACK_AB R47, R247, R244 ;  /* 0x000000f4f72f723e */ /* 0x010fe200000000ff */
[C---:B------:R-:W-:Y:S04]  /*93e0*/  HMMA.16816.F32 R92, R156.reuse, R152, R92 ;  /* 0x000000989c5c723c */ /* 0x040fe8000000185c */
[--C-:B------:R-:W-:Y:S01]  /*93f0*/  FFMA.FTZ R179, R23, c[0x0][0x23c], -R193.reuse ;  /* 0x00008f0017b37a23 */ /* 0x100fe200000108c1 */
[----:B------:R-:W-:Y:S01]  /*9400*/  MUFU.EX2 R178, R178 ;  /* 0x000000b200b27308 */ /* 0x000fe20000000800 */
[C---:B------:R-:W-:Y:S02]  /*9410*/  FMUL.FTZ R23, R3.reuse, R151 ;  /* 0x0000009703177220 */ /* 0x040fe40000410000 */
[-C--:B------:R-:W-:Y:S01]  /*9420*/  HMMA.16816.F32 R96, R156, R154.reuse, R96 ;  /* 0x0000009a9c60723c */ /* 0x080fe20000001860 */
[----:B------:R-:W2:Y:S03]  /*9430*/  LDSM.16.MT88.4 R148, [R213+0xb000] ;  /* 0x00b00000d594783b */ /* 0x000ea60000004200 */
[----:B------:R-:W-:Y:S02]  /*9440*/  FMUL.FTZ R109, R2, R109 ;  /* 0x0000006d026d7220 */ /* 0x000fe40000410000 */
[C---:B------:R-:W-:Y:S01]  /*9450*/  FMUL.FTZ R110, R0.reuse, R110 ;  /* 0x0000006e006e7220 */ /* 0x040fe20000410000 */
[----:B------:R-:W4:Y:S01]  /*9460*/  MUFU.EX2 R179, R179 ;  /* 0x000000b300b37308 */ /* 0x000f220000000800 */
[C---:B------:R-:W-:Y:S01]  /*9470*/  HMMA.16816.F32 R100, R160.reuse, R154, R100 ;  /* 0x0000009aa064723c */ /* 0x040fe20000001864 */
[----:B------:R-:W-:Y:S03]  /*9480*/  LDSM.16.MT88.4 R152, [R213+0xa400] ;  /* 0x00a40000d598783b */ /* 0x000fe60000004200 */
[----:B------:R-:W-:Y:S02]  /*9490*/  FMUL.FTZ R111, R0, R111 ;  /* 0x0000006f006f7220 */ /* 0x000fe40000410000 */
[C---:B------:R-:W-:Y:S02]  /*94a0*/  FMUL.FTZ R112, R164.reuse, R112 ;  /* 0x00000070a4707220 */ /* 0x040fe40000410000 */
[-C--:B---3--:R-:W-:Y:S01]  /*94b0*/  HMMA.16816.F32 R20, R160, R172.reuse, R20 ;  /* 0x000000aca014723c */ /* 0x088fe20000001814 */
[----:B------:R-:W-:Y:S03]  /*94c0*/  MUFU.EX2 R192, R192 ;  /* 0x000000c000c07308 */ /* 0x000fe60000000800 */
[----:B------:R-:W-:Y:S02]  /*94d0*/  FMUL.FTZ R113, R164, R113 ;  /* 0x00000071a4717220 */ /* 0x000fe40000410000 */
[C---:B------:R-:W-:Y:S02]  /*94e0*/  FMUL.FTZ R114, R3.reuse, R114 ;  /* 0x0000007203727220 */ /* 0x040fe40000410000 */
[C---:B------:R-:W-:Y:S03]  /*94f0*/  HMMA.16816.F32 R104, R156.reuse, R172, R104 ;  /* 0x000000ac9c68723c */ /* 0x040fe60000001868 */
[----:B------:R-:W3:Y:S01]  /*9500*/  MUFU.EX2 R195, R195 ;  /* 0x000000c300c37308 */ /* 0x000ee20000000800 */
[C---:B------:R-:W-:Y:S02]  /*9510*/  FMUL.FTZ R115, R3.reuse, R115 ;  /* 0x0000007303737220 */ /* 0x040fe40000410000 */
[----:B------:R-:W-:Y:S02]  /*9520*/  FMUL.FTZ R128, R2, R128 ;  /* 0x0000008002807220 */ /* 0x000fe40000410000 */
[-C--:B------:R-:W-:Y:S04]  /*9530*/  HMMA.16816.F32 R108, R156, R174.reuse, R108 ;  /* 0x000000ae9c6c723c */ /* 0x080fe8000000186c */
[--C-:B------:R-:W-:Y:S01]  /*9540*/  FFMA.FTZ R172, R34, c[0x0][0x23c], -R193.reuse ;  /* 0x00008f0022ac7a23 */ /* 0x100fe200000108c1 */
[----:B------:R-:W-:Y:S01]  /*9550*/  MUFU.EX2 R196, R196 ;  /* 0x000000c400c47308 */ /* 0x000fe20000000800 */
[----:B------:R-:W-:Y:S02]  /*9560*/  FMUL.FTZ R34, R3, R146 ;  /* 0x0000009203227220 */ /* 0x000fe40000410000 */
[C---:B------:R-:W-:Y:S04]  /*9570*/  HMMA.16816.F32 R112, R160.reuse, R174, R112 ;  /* 0x000000aea070723c */ /* 0x040fe80000001870 */
[----:B------:R-:W-:Y:S02]  /*9580*/  FFMA.FTZ R173, R35, c[0x0][0x23c], -R193 ;  /* 0x00008f0023ad7a23 */ /* 0x000fe400000108c1 */
[----:B------:R-:W-:Y:S01]  /*9590*/  FMUL.FTZ R35, R3, R147 ;  /* 0x0000009303237220 */ /* 0x000fe20000410000 */
[----:B------:R-:W-:Y:S01]  /*95a0*/  MUFU.EX2 R172, R172 ;  /* 0x000000ac00ac7308 */ /* 0x000fe20000000800 */
[----:B------:R-:W5:Y:S01]  /*95b0*/  LDSM.16.MT88.4 R144, [R212+0xb000] ;  /* 0x00b00000d490783b */ /* 0x000f620000004200 */
[--C-:B------:R-:W-:Y:S03]  /*95c0*/  FFMA.FTZ R174, R24, c[0x0][0x23c], -R191.reuse ;  /* 0x00008f0018ae7a23 */ /* 0x100fe600000108bf */
[C---:B------:R-:W-:Y:S01]  /*95d0*/  FMUL.FTZ R24, R164.reuse, R140 ;  /* 0x0000008ca4187220 */ /* 0x040fe20000410000 */
[-C--:B--2---:R-:W-:Y:S03]  /*95e0*/  HMMA.16816.F32 R32, R160, R148.reuse, R32 ;  /* 0x00000094a020723c */ /* 0x084fe60000001820 */
[----:B------:R-:W-:Y:S01]  /*95f0*/  FFMA.FTZ R175, R25, c[0x0][0x23c], -R191 ;  /* 0x00008f0019af7a23 */ /* 0x000fe200000108bf */
[----:B------:R-:W2:Y:S01]  /*9600*/  MUFU.EX2 R173, R173 ;  /* 0x000000ad00ad7308 */ /* 0x000ea20000000800 */
[----:B------:R-:W-:Y:S02]  /*9610*/  FMUL.FTZ R25, R164, R141 ;  /* 0x0000008da4197220 */ /* 0x000fe40000410000 */
[----:B------:R-:W2:Y:S01]  /*9620*/  LDSM.16.MT88.4 R140, [R213+0x9400] ;  /* 0x00940000d58c783b */ /* 0x000ea20000004200 */
[C---:B------:R-:W-:Y:S04]  /*9630*/  HMMA.16816.F32 R116, R156.reuse, R148, R116 ;  /* 0x000000949c74723c */ /* 0x040fe80000001874 */
[----:B------:R-:W-:Y:S02]  /*9640*/  FMUL.FTZ R129, R2, R129 ;  /* 0x0000008102817220 */ /* 0x000fe40000410000 */
[C---:B------:R-:W-:Y:S01]  /*9650*/  FMUL.FTZ R130, R0.reuse, R130 ;  /* 0x0000008200827220 */ /* 0x040fe20000410000 */
[----:B------:R-:W-:Y:S01]  /*9660*/  MUFU.EX2 R174, R174 ;  /* 0x000000ae00ae7308 */ /* 0x000fe20000000800 */
[-C--:B------:R-:W-:Y:S04]  /*9670*/  HMMA.16816.F32 R120, R156, R150.reuse, R120 ;  /* 0x000000969c78723c */ /* 0x080fe80000001878 */
[----:B------:R-:W-:Y:S02]  /*9680*/  FMUL.FTZ R131, R0, R131 ;  /* 0x0000008300837220 */ /* 0x000fe40000410000 */
[C---:B------:R-:W-:Y:S02]  /*9690*/  FMUL.FTZ R132, R2.reuse, R132 ;  /* 0x0000008402847220 */ /* 0x040fe40000410000 */
[C---:B------:R-:W-:Y:S01]  /*96a0*/  HMMA.16816.F32 R124, R160.reuse, R150, R124 ;  /* 0x00000096a07c723c */ /* 0x040fe2000000187c */
[----:B------:R-:W2:Y:S01]  /*96b0*/  LDSM.16.MT88.4 R148, [R212+0x9400] ;  /* 0x00940000d494783b */ /* 0x000ea20000004200 */
[----:B------:R-:W2:Y:S02]  /*96c0*/  MUFU.EX2 R175, R175 ;  /* 0x000000af00af7308 */ /* 0x000ea40000000800 */
[----:B------:R-:W-:Y:S02]  /*96d0*/  FMUL.FTZ R133, R2, R133 ;  /* 0x0000008502857220 */ /* 0x000fe40000410000 */
[C---:B------:R-:W-:Y:S02]  /*96e0*/  FMUL.FTZ R134, R0.reuse, R134 ;  /* 0x0000008600867220 */ /* 0x040fe40000410000 */
[----:B------:R-:W-:Y:S01]  /*96f0*/  FMUL.FTZ R135, R0, R135 ;  /* 0x0000008700877220 */ /* 0x000fe20000410000 */
[-C--:B-----5:R-:W-:Y:S03]  /*9700*/  HMMA.16816.F32 R24, R160, R144.reuse, R24 ;  /* 0x00000090a018723c */ /* 0x0a0fe60000001818 */
[----:B------:R-:W5:Y:S01]  /*9710*/  MUFU.EX2 R197, R197 ;  /* 0x000000c500c57308 */ /* 0x000f620000000800 */
[C---:B------:R-:W-:Y:S01]  /*9720*/  FMUL.FTZ R28, R164.reuse, R136 ;  /* 0x00000088a41c7220 */ /* 0x040fe20000410000 */
[----:B-1----:R-:W-:Y:S01]  /*9730*/  F2FP.PACK_AB R136, R177, R176 ;  /* 0x000000b0b188723e */ /* 0x002fe200000000ff */
[----:B------:R-:W-:Y:S01]  /*9740*/  FMUL.FTZ R29, R164, R137 ;  /* 0x00000089a41d7220 */ /* 0x000fe20000410000 */
[----:B----4-:R-:W-:Y:S01]  /*9750*/  F2FP.PACK_AB R137, R179, R178 ;  /* 0x000000b2b389723e */ /* 0x010fe200000000ff */
[----:B------:R-:W-:Y:S01]  /*9760*/  FMUL.FTZ R30, R3, R138 ;  /* 0x0000008a031e7220 */ /* 0x000fe20000410000 */
[C---:B------:R-:W-:Y:S04]  /*9770*/  HMMA.16816.F32 R128, R156.reuse, R144, R128 ;  /* 0x000000909c80723c */ /* 0x040fe80000001880 */
[----:B------:R-:W-:Y:S01]  /*9780*/  MUFU.EX2 R198, R198 ;  /* 0x000000c600c67308 */ /* 0x000fe20000000800 */
[----:B---3--:R-:W-:Y:S01]  /*9790*/  F2FP.PACK_AB R138, R195, R192 ;  /* 0x000000c0c38a723e */ /* 0x008fe200000000ff */
[----:B------:R-:W-:Y:S01]  /*97a0*/  FMUL.FTZ R31, R3, R139 ;  /* 0x0000008b031f7220 */ /* 0x000fe20000410000 */
[----:B--2---:R-:W-:Y:S01]  /*97b0*/  F2FP.PACK_AB R139, R173, R172 ;  /* 0x000000acad8b723e */ /* 0x004fe200000000ff */
[--C-:B------:R-:W-:Y:S01]  /*97c0*/  FFMA.FTZ R64, R64, c[0x0][0x23c], -R194.reuse ;  /* 0x00008f0040407a23 */ /* 0x100fe200000108c2 */
[-C--:B------:R-:W-:Y:S03]  /*97d0*/  HMMA.16816.F32 R132, R156, R146.reuse, R132 ;  /* 0x000000929c84723c */ /* 0x080fe60000001884 */
[----:B------:R-:W-:Y:S02]  /*97e0*/  F2FP.PACK_AB R144, R175, R174 ;  /* 0x000000aeaf90723e */ /* 0x000fe400000000ff */
[----:B------:R-:W1:Y:S01]  /*97f0*/  MUFU.EX2 R199, R199 ;  /* 0x000000c700c77308 */ /* 0x000e620000000800 */
[----:B------:R-:W-:Y:S02]  /*9800*/  FFMA.FTZ R194, R65, c[0x0][0x23c], -R194 ;  /* 0x00008f0041c27a23 */ /* 0x000fe400000108c2 */
[----:B------:R-:W-:Y:S04]  /*9810*/  HMMA.16816.F32 R28, R160, R146, R28 ;  /* 0x00000092a01c723c */ /* 0x000fe8000000181c */
[----:B-----5:R-:W-:Y:S01]  /*9820*/  F2FP.PACK_AB R145, R197, R196 ;  /* 0x000000c4c591723e */ /* 0x020fe200000000ff */
[--C-:B------:R-:W-:Y:S02]  /*9830*/  FFMA.FTZ R66, R66, c[0x0][0x23c], -R193.reuse ;  /* 0x00008f0042427a23 */ /* 0x100fe400000108c1 */
[----:B------:R-:W-:Y:S01]  /*9840*/  MUFU.EX2 R200, R200 ;  /* 0x000000c800c87308 */ /* 0x000fe20000000800 */
[-C--:B------:R-:W-:Y:S05]  /*9850*/  HMMA.16816.F32 R8, R136, R140.reuse, R8 ;  /* 0x0000008c8808723c */ /* 0x080fea0000001808 */
[----:B------:R-:W-:Y:S02]  /*9860*/  FFMA.FTZ R193, R67, c[0x0][0x23c], -R193 ;  /* 0x00008f0043c17a23 */ /* 0x000fe400000108c1 */
[----:B------:R-:W-:Y:S02]  /*9870*/  FFMA.FTZ R67, R56, c[0x0][0x23c], -R191 ;  /* 0x00008f0038437a23 */ /* 0x000fe400000108bf */
[----:B------:R-:W2:Y:S03]  /*9880*/  MUFU.EX2 R201, R201 ;  /* 0x000000c900c97308 */ /* 0x000ea60000000800 */
[----:B------:R-:W-:Y:S01]  /*9890*/  FFMA.FTZ R169, R164, R239, R169 ;  /* 0x000000efa4a97223 */ /* 0x000fe200000100a9 */
[----:B-1----:R-:W-:Y:S01]  /*98a0*/  F2FP.PACK_AB R146, R199, R198 ;  /* 0x000000c6c792723e */ /* 0x002fe200000000ff */
[----:B------:R-:W-:Y:S01]  /*98b0*/  FFMA.FTZ R5, R3, R236, R5 ;  /* 0x000000ec03057223 */ /* 0x000fe20000010005 */
[----:B------:R-:W-:Y:S01]  /*98c0*/  MOV R3, R168 ;  /* 0x000000a800037202 */ /* 0x000fe20000000f00 */
[----:B------:R-:W-:Y:S02]  /*98d0*/  FFMA.FTZ R181, R2, R237, R181 ;  /* 0x000000ed02b57223 */ /* 0x000fe400000100b5 */
[----:B------:R-:W-:Y:S01]  /*98e0*/  FFMA.FTZ R183, R0, R235, R183 ;  /* 0x000000eb00b77223 */ /* 0x000fe200000100b7 */
[----:B------:R1:W-:Y:S01]  /*98f0*/  MUFU.EX2 R65, R194 ;  /* 0x000000c200417308 */ /* 0x0003e20000000800 */
[----:B------:R-:W-:Y:S01]  /*9900*/  FADD.FTZ R170, R170, R169 ;  /* 0x000000a9aaaa7221 */ /* 0x000fe20000010000 */
[----:B------:R-:W-:Y:S01]  /*9910*/  MOV R169, R166 ;  /* 0x000000a600a97202 */ /* 0x000fe20000000f00 */
[----:B------:R-:W-:Y:S02]  /*9920*/  FADD.FTZ R6, R6, R5 ;  /* 0x0000000506067221 */ /* 0x000fe40000010000 */
[----:B------:R-:W-:Y:S02]  /*9930*/  FADD.FTZ R184, R184, R181 ;  /* 0x000000b5b8b87221 */ /* 0x000fe40000010000 */
[----:B------:R-:W-:Y:S02]  /*9940*/  FADD.FTZ R186, R186, R183 ;  /* 0x000000b7baba7221 */ /* 0x000fe40000010000 */
[----:B------:R-:W-:Y:S01]  /*9950*/  FADD.FTZ R7, R7, R170 ;  /* 0x000000aa07077221 */ /* 0x000fe20000010000 */
[----:B------:R-:W-:Y:S01]  /*9960*/  MUFU.EX2 R202, R202 ;  /* 0x000000ca00ca7308 */ /* 0x000fe20000000800 */
[----:B------:R-:W-:Y:S02]  /*9970*/  FADD.FTZ R171, R171, R6 ;  /* 0x00000006abab7221 */ /* 0x000fe40000010000 */
[----:B------:R-:W-:Y:S01]  /*9980*/  FADD.FTZ R185, R185, R184 ;  /* 0x000000b8b9b97221 */ /* 0x000fe20000010000 */
[----:B--2---:R-:W-:Y:S01]  /*9990*/  F2FP.PACK_AB R147, R201, R200 ;  /* 0x000000c8c993723e */ /* 0x004fe200000000ff */
[----:B------:R-:W-:Y:S02]  /*99a0*/  FADD.FTZ R187, R187, R186 ;  /* 0x000000babbbb7221 */ /* 0x000fe40000010000 */
[----:B------:R-:W-:Y:S02]  /*99b0*/  FADD.FTZ R7, R180, R7 ;  /* 0x00000007b4077221 */ /* 0x000fe40000010000 */
[----:B------:R-:W-:Y:S01]  /*99c0*/  FADD.FTZ R171, R182, R171 ;  /* 0x000000abb6ab7221 */ /* 0x000fe20000010000 */
[----:B------:R-:W2:Y:S01]  /*99d0*/  MUFU.EX2 R203, R203 ;  /* 0x000000cb00cb7308 */ /* 0x000ea20000000800 */
[C---:B------:R-:W-:Y:S04]  /*99e0*/  HMMA.16816.F32 R12, R144.reuse, R140, R12 ;  /* 0x0000008c900c723c */ /* 0x040fe8000000180c */
[--C-:B-1----:R-:W-:Y:S02]  /*99f0*/  FFMA.FTZ R194, R57, c[0x0][0x23c], -R191.reuse ;  /* 0x00008f0039c27a23 */ /* 0x102fe400000108bf */
[----:B------:R-:W-:Y:S01]  /*9a00*/  LDSM.16.MT88.4 R56, [R213+0xac00] ;  /* 0x00ac0000d538783b */ /* 0x000fe20000004200 */
[----:B------:R-:W-:Y:S01]  /*9a10*/  FFMA.FTZ R191, R61, c[0x0][0x23c], -R191 ;  /* 0x00008f003dbf7a23 */ /* 0x000fe200000108bf */
[-C--:B------:R-:W-:Y:S01]  /*9a20*/  HMMA.16816.F32 R16, R144, R142.reuse, R16 ;  /* 0x0000008e9010723c */ /* 0x080fe20000001810 */
[----:B------:R-:W-:Y:S03]  /*9a30*/  MUFU.EX2 R204, R204 ;  /* 0x000000cc00cc7308 */ /* 0x000fe60000000800 */
[----:B------:R-:W-:Y:S02]  /*9a40*/  FADD.FTZ R185, R188, R185 ;  /* 0x000000b9bcb97221 */ /* 0x000fe40000010000 */
[----:B------:R-:W-:Y:S02]  /*9a50*/  FADD.FTZ R187, R190, R187 ;  /* 0x000000bbbebb7221 */ /* 0x000fe40000010000 */
[C---:B------:R-:W-:Y:S01]  /*9a60*/  HMMA.16816.F32 R68, R136.reuse, R142, R68 ;  /* 0x0000008e8844723c */ /* 0x040fe20000001844 */
[----:B------:R-:W1:Y:S02]  /*9a70*/  LDSM.16.MT88.4 R140, [R212+0xa400] ;  /* 0x00a40000d48c783b */ /* 0x000e640000004200 */
[----:B------:R-:W3:Y:S01]  /*9a80*/  MUFU.EX2 R205, R205 ;  /* 0x000000cd00cd7308 */ /* 0x000ee20000000800 */
[----:B------:R-:W-:Y:S02]  /*9a90*/  FADD.FTZ R176, R176, R7 ;  /* 0x00000007b0b07221 */ /* 0x000fe40000010000 */
[----:B------:R-:W-:Y:S02]  /*9aa0*/  FADD.FTZ R178, R178, R171 ;  /* 0x000000abb2b27221 */ /* 0x000fe40000010000 */
[-C--:B------:R-:W-:Y:S04]  /*9ab0*/  HMMA.16816.F32 R72, R136, R148.reuse, R72 ;  /* 0x000000948848723c */ /* 0x080fe80000001848 */
[----:B------:R-:W-:Y:S01]  /*9ac0*/  FADD.FTZ R174, R174, R185 ;  /* 0x000000b9aeae7221 */ /* 0x000fe20000010000 */
[----:B------:R-:W-:Y:S01]  /*9ad0*/  MUFU.EX2 R206, R206 ;  /* 0x000000ce00ce7308 */ /* 0x000fe20000000800 */
[----:B------:R-:W-:Y:S02]  /*9ae0*/  FADD.FTZ R196, R196, R187 ;  /* 0x000000bbc4c47221 */ /* 0x000fe40000010000 */
[C---:B------:R-:W-:Y:S04]  /*9af0*/  HMMA.16816.F32 R76, R144.reuse, R148, R76 ;  /* 0x00000094904c723c */ /* 0x040fe8000000184c */
[----:B------:R-:W-:Y:S02]  /*9b00*/  FADD.FTZ R177, R177, R176 ;  /* 0x000000b0b1b17221 */ /* 0x000fe40000010000 */
[----:B------:R-:W-:Y:S01]  /*9b10*/  FADD.FTZ R179, R179, R178 ;  /* 0x000000b2b3b37221 */ /* 0x000fe20000010000 */
[----:B------:R-:W4:Y:S01]  /*9b20*/  MUFU.EX2 R207, R207 ;  /* 0x000000cf00cf7308 */ /* 0x000f220000000800 */
[-C--:B------:R-:W-:Y:S04]  /*9b30*/  HMMA.16816.F32 R80, R144, R150.reuse, R80 ;  /* 0x000000969050723c */ /* 0x080fe80000001850 */
[----:B------:R-:W-:Y:S02]  /*9b40*/  FADD.FTZ R175, R175, R174 ;  /* 0x000000aeafaf7221 */ /* 0x000fe40000010000 */
[----:B------:R-:W-:Y:S02]  /*9b50*/  FADD.FTZ R197, R197, R196 ;  /* 0x000000c4c5c57221 */ /* 0x000fe40000010000 */
[C---:B------:R-:W-:Y:S01]  /*9b60*/  HMMA.16816.F32 R84, R136.reuse, R150, R84 ;  /* 0x000000968854723c */ /* 0x040fe20000001854 */
[----:B------:R-:W-:Y:S03]  /*9b70*/  MUFU.EX2 R208, R208 ;  /* 0x000000d000d07308 */ /* 0x000fe60000000800 */
[----:B------:R-:W-:Y:S02]  /*9b80*/  FADD.FTZ R192, R192, R177 ;  /* 0x000000b1c0c07221 */ /* 0x000fe40000010000 */
[----:B------:R-:W-:Y:S02]  /*9b90*/  FADD.FTZ R172, R172, R179 ;  /* 0x000000b3acac7221 */ /* 0x000fe40000010000 */
[-C--:B------:R-:W-:Y:S03]  /*9ba0*/  HMMA.16816.F32 R88, R136, R152.reuse, R88 ;  /* 0x000000988858723c */ /* 0x080fe60000001858 */
[----:B------:R-:W5:Y:S01]  /*9bb0*/  MUFU.EX2 R209, R209 ;  /* 0x000000d100d17308 */ /* 0x000f620000000800 */
[----:B------:R-:W-:Y:S02]  /*9bc0*/  FADD.FTZ R198, R198, R175 ;  /* 0x000000afc6c67221 */ /* 0x000fe40000010000 */
[----:B------:R-:W-:Y:S02]  /*9bd0*/  FADD.FTZ R200, R200, R197 ;  /* 0x000000c5c8c87221 */ /* 0x000fe40000010000 */
[C---:B------:R-:W-:Y:S04]  /*9be0*/  HMMA.16816.F32 R92, R144.reuse, R152, R92 ;  /* 0x00000098905c723c */ /* 0x040fe8000000185c */
[----:B------:R-:W-:Y:S01]  /*9bf0*/  FADD.FTZ R195, R195, R192 ;  /* 0x000000c0c3c37221 */ /* 0x000fe20000010000 */
[----:B------:R-:W-:Y:S01]  /*9c00*/  MUFU.EX2 R246, R246 ;  /* 0x000000f600f67308 */ /* 0x000fe20000000800 */
[----:B------:R-:W-:Y:S02]  /*9c10*/  FADD.FTZ R173, R173, R172 ;  /* 0x000000acadad7221 */ /* 0x000fe40000010000 */
[-C--:B------:R-:W-:Y:S04]  /*9c20*/  HMMA.16816.F32 R96, R144, R154.reuse, R96 ;  /* 0x0000009a9060723c */ /* 0x080fe80000001860 */
[----:B------:R-:W-:Y:S02]  /*9c30*/  FADD.FTZ R199, R199, R198 ;  /* 0x000000c6c7c77221 */ /* 0x000fe40000010000 */
[----:B------:R-:W-:Y:S01]  /*9c40*/  FADD.FTZ R201, R201, R200 ;  /* 0x000000c8c9c97221 */ /* 0x000fe20000010000 */
[----:B------:R-:W-:Y:S01]  /*9c50*/  MUFU.EX2 R249, R249 ;  /* 0x000000f900f97308 */ /* 0x000fe20000000800 */
[C---:B------:R-:W-:Y:S04]  /*9c60*/  HMMA.16816.F32 R100, R136.reuse, R154, R100 ;  /* 0x0000009a8864723c */ /* 0x040fe80000001864 */
[----:B------:R-:W-:Y:S02]  /*9c70*/  FADD.FTZ R210, R210, R199 ;  /* 0x000000c7d2d27221 */ /* 0x000fe40000010000 */
[----:B------:R-:W-:Y:S02]  /*9c80*/  FADD.FTZ R238, R238, R201 ;  /* 0x000000c9eeee7221 */ /* 0x000fe40000010000 */
[-C--:B-1----:R-:W-:Y:S01]  /*9c90*/  HMMA.16816.F32 R20, R136, R140.reuse, R20 ;  /* 0x0000008c8814723c */ /* 0x082fe20000001814 */
[----:B------:R-:W-:Y:S03]  /*9ca0*/  MUFU.EX2 R248, R248 ;  /* 0x000000f800f87308 */ /* 0x000fe60000000800 */
[----:B------:R-:W-:Y:S02]  /*9cb0*/  FADD.FTZ R211, R211, R210 ;  /* 0x000000d2d3d37221 */ /* 0x000fe40000010000 */
[----:B------:R-:W-:Y:S02]  /*9cc0*/  FADD.FTZ R243, R243, R238 ;  /* 0x000000eef3f37221 */ /* 0x000fe40000010000 */
[C---:B------:R-:W-:Y:S03]  /*9cd0*/  HMMA.16816.F32 R104, R144.reuse, R140, R104 ;  /* 0x0000008c9068723c */ /* 0x040fe60000001868 */
[----:B------:R-:W1:Y:S01]  /*9ce0*/  MUFU.EX2 R251, R251 ;  /* 0x000000fb00fb7308 */ /* 0x000e620000000800 */
[----:B------:R-:W-:Y:S02]  /*9cf0*/  FADD.FTZ R242, R242, R211 ;  /* 0x000000d3f2f27221 */ /* 0x000fe40000010000 */
[----:B------:R-:W-:Y:S02]  /*9d00*/  FADD.FTZ R244, R244, R243 ;  /* 0x000000f3f4f47221 */ /* 0x000fe40000010000 */
[-C--:B------:R-:W-:Y:S04]  /*9d10*/  HMMA.16816.F32 R108, R144, R142.reuse, R108 ;  /* 0x0000008e906c723c */ /* 0x080fe8000000186c */
[----:B------:R-:W-:Y:S01]  /*9d20*/  FADD.FTZ R242, R245, R242 ;  /* 0x000000f2f5f27221 */ /* 0x000fe20000010000 */
[----:B------:R-:W1:Y:S01]  /*9d30*/  MUFU.EX2 R64, R64 ;  /* 0x0000004000407308 */ /* 0x000e620000000800 */
[----:B------:R-:W-:Y:S02]  /*9d40*/  FADD.FTZ R247, R247, R244 ;  /* 0x000000f4f7f77221 */ /* 0x000fe40000010000 */
[C---:B------:R-:W-:Y:S01]  /*9d50*/  HMMA.16816.F32 R112, R136.reuse, R142, R112 ;  /* 0x0000008e8870723c */ /* 0x040fe20000001870 */
[----:B------:R-:W1:Y:S06]  /*9d60*/  LDSM.16.MT88.4 R140, [R212+0x9800] ;  /* 0x00980000d48c783b */ /* 0x000e6c0000004200 */
[----:B------:R-:W-:Y:S01]  /*9d70*/  MUFU.EX2 R66, R66 ;  /* 0x0000004200427308 */ /* 0x000fe20000000800 */
[-C--:B------:R-:W-:Y:S08]  /*9d80*/  HMMA.16816.F32 R32, R136, R36.reuse, R32 ;  /* 0x000000248820723c */ /* 0x080ff00000001820 */
[C---:B------:R-:W-:Y:S01]  /*9d90*/  HMMA.16816.F32 R116, R144.reuse, R36, R116 ;  /* 0x000000249074723c */ /* 0x040fe20000001874 */
[----:B------:R-:W1:Y:S06]  /*9da0*/  MUFU.EX2 R193, R193 ;  /* 0x000000c100c17308 */ /* 0x000e6c0000000800 */
[----:B--2---:R-:W-:Y:S01]  /*9db0*/  F2FP.PACK_AB R36, R203, R202 ;  /* 0x000000cacb24723e */ /* 0x004fe200000000ff */
[-C--:B------:R-:W-:Y:S03]  /*9dc0*/  HMMA.16816.F32 R120, R144, R38.reuse, R120 ;  /* 0x000000269078723c */ /* 0x080fe60000001878 */
[----:B------:R-:W-:Y:S01]  /*9dd0*/  MUFU.EX2 R67, R67 ;  /* 0x0000004300437308 */ /* 0x000fe20000000800 */
[----:B---3--:R-:W-:Y:S01]  /*9de0*/  F2FP.PACK_AB R37, R205, R204 ;  /* 0x000000cccd25723e */ /* 0x008fe200000000ff */
[----:B------:R-:W-:Y:S02]  /*9df0*/  FADD.FTZ R202, R202, R195 ;  /* 0x000000c3caca7221 */ /* 0x000fe40000010000 */
[----:B------:R-:W-:Y:S01]  /*9e00*/  FADD.FTZ R204, R204, R173 ;  /* 0x000000adcccc7221 */ /* 0x000fe20000010000 */
[C---:B------:R-:W-:Y:S04]  /*9e10*/  HMMA.16816.F32 R124, R136.reuse, R38, R124 ;  /* 0x00000026887c723c */ /* 0x040fe8000000187c */
[----:B------:R-:W-:Y:S01]  /*9e20*/  FADD.FTZ R203, R203, R202 ;  /* 0x000000cacbcb7221 */ /* 0x000fe20000010000 */
[----:B------:R-:W-:Y:S01]  /*9e30*/  MUFU.EX2 R194, R194 ;  /* 0x000000c200c27308 */ /* 0x000fe20000000800 */
[----:B------:R-:W-:Y:S01]  /*9e40*/  FADD.FTZ R205, R205, R204 ;  /* 0x000000cccdcd7221 */ /* 0x000fe20000010000 */
[----:B----4-:R-:W-:Y:S01]  /*9e50*/  F2FP.PACK_AB R38, R207, R206 ;  /* 0x000000cecf26723e */ /* 0x010fe200000000ff */
[-C--:B------:R-:W-:Y:S04]  /*9e60*/  HMMA.16816.F32 R24, R136, R48.reuse, R24 ;  /* 0x000000308818723c */ /* 0x080fe80000001818 */
[----:B-----5:R-:W-:Y:S01]  /*9e70*/  F2FP.PACK_AB R39, R209, R208 ;  /* 0x000000d0d127723e */ /* 0x020fe200000000ff */
[----:B------:R-:W-:Y:S02]  /*9e80*/  FADD.FTZ R206, R206, R203 ;  /* 0x000000cbcece7221 */ /* 0x000fe40000010000 */
[----:B------:R-:W2:Y:S01]  /*9e90*/  MUFU.EX2 R250, R250 ;  /* 0x000000fa00fa7308 */ /* 0x000ea20000000800 */
[C---:B------:R-:W-:Y:S04]  /*9ea0*/  HMMA.16816.F32 R128, R144.reuse, R48, R128 ;  /* 0x000000309080723c */ /* 0x040fe80000001880 */
[----:B------:R-:W-:Y:S02]  /*9eb0*/  FADD.FTZ R208, R208, R205 ;  /* 0x000000cdd0d07221 */ /* 0x000fe40000010000 */
[----:B------:R-:W-:Y:S02]  /*9ec0*/  FADD.FTZ R207, R207, R206 ;  /* 0x000000cecfcf7221 */ /* 0x000fe40000010000 */
[-C--:B------:R-:W-:Y:S01]  /*9ed0*/  HMMA.16816.F32 R132, R144, R50.reuse, R132 ;  /* 0x000000329084723c */ /* 0x080fe20000001884 */
[----:B------:R-:W3:Y:S03]  /*9ee0*/  MUFU.EX2 R252, R252 ;  /* 0x000000fc00fc7308 */ /* 0x000ee60000000800 */
[----:B------:R-:W-:Y:S04]  /*9ef0*/  FADD.FTZ R209, R209, R208 ;  /* 0x000000d0d1d17221 */ /* 0x000fe80000010000 */
[----:B------:R-:W-:Y:S01]  /*9f00*/  HMMA.16816.F32 R28, R136, R50, R28 ;  /* 0x00000032881c723c */ /* 0x000fe2000000181c */
[----:B------:R-:W4:Y:S02]  /*9f10*/  LDSM.16.MT88.4 R48, [R213+0xa800] ;  /* 0x00a80000d530783b */ /* 0x000f240000004200 */
[----:B------:R-:W-:Y:S04]  /*9f20*/  MUFU.EX2 R191, R191 ;  /* 0x000000bf00bf7308 */ /* 0x000fe80000000800 */
[--C-:B------:R-:W-:Y:S01]  /*9f30*/  FFMA.FTZ R136, R62, c[0x0][0x23c], -R189.reuse ;  /* 0x00008f003e887a23 */ /* 0x100fe200000108bd */
[-C--:B------:R-:W-:Y:S05]  /*9f40*/  HMMA.16816.F32 R8, R36, R40.reuse, R8 ;  /* 0x000000282408723c */ /* 0x080fea0000001808 */
[----:B------:R-:W-:Y:S01]  /*9f50*/  FFMA.FTZ R189, R63, c[0x0][0x23c], -R189 ;  /* 0x00008f003fbd7a23 */ /* 0x000fe200000108bd */
[----:B-1----:R-:W-:Y:S01]  /*9f60*/  F2FP.PACK_AB R137, R251, R248 ;  /* 0x000000f8fb89723e */ /* 0x002fe200000000ff */
[----:B------:R-:W-:Y:S01]  /*9f70*/  LDSM.16.MT88.4 R60, [R212+0xac00] ;  /* 0x00ac0000d43c783b */ /* 0x000fe20000004200 */
[C---:B------:R-:W-:Y:S01]  /*9f80*/  HMMA.16816.F32 R12, R44.reuse, R40, R12 ;  /* 0x000000282c0c723c */ /* 0x040fe2000000180c */
[----:B------:R1:W5:Y:S03]  /*9f90*/  MUFU.EX2 R159, R136 ;  /* 0x00000088009f7308 */ /* 0x0003660000000800 */
[----:B------:R-:W-:Y:S01]  /*9fa0*/  F2FP.PACK_AB R138, R65, R64 ;  /* 0x00000040418a723e */ /* 0x000fe200000000ff */
[----:B------:R-:W-:Y:S01]  /*9fb0*/  FADD.FTZ R248, R248, R209 ;  /* 0x000000d1f8f87221 */ /* 0x000fe20000010000 */
[----:B------:R-:W-:Y:S01]  /*9fc0*/  F2FP.PACK_AB R139, R193, R66 ;  /* 0x00000042c18b723e */ /* 0x000fe200000000ff */
[----:B--2---:R-:W-:Y:S01]  /*9fd0*/  FADD.FTZ R247, R250, R247 ;  /* 0x000000f7faf77221 */ /* 0x004fe20000010000 */
[-C--:B------:R-:W-:Y:S03]  /*9fe0*/  HMMA.16816.F32 R16, R44, R42.reuse, R16 ;  /* 0x0000002a2c10723c */ /* 0x080fe60000001810 */
[----:B------:R-:W2:Y:S01]  /*9ff0*/  MUFU.EX2 R189, R189 ;  /* 0x000000bd00bd7308 */ /* 0x000ea20000000800 */
[----:B------:R-:W-:Y:S02]  /*a000*/  FADD.FTZ R251, R251, R248 ;  /* 0x000000f8fbfb7221 */ /* 0x000fe40000010000 */
[----:B---3--:R-:W-:Y:S02]  /*a010*/  FADD.FTZ R247, R252, R247 ;  /* 0x000000f7fcf77221 */ /* 0x008fe40000010000 */
[C---:B------:R-:W-:Y:S01]  /*a020*/  HMMA.16816.F32 R68, R36.reuse, R42, R68 ;  /* 0x0000002a2444723c */ /* 0x040fe20000001844 */
[----:B------:R-:W3:Y:S03]  /*a030*/  LDSM.16.MT88.4 R40, [R212+0xa800] ;  /* 0x00a80000d428783b */ /* 0x000ee60000004200 */
[----:B------:R-:W-:Y:S04]  /*a040*/  FADD.FTZ R66, R66, R251 ;  /* 0x000000fb42427221 */ /* 0x000fe80000010000 */
[-C--:B------:R-:W-:Y:S04]  /*a050*/  HMMA.16816.F32 R72, R36, R140.reuse, R72 ;  /* 0x0000008c2448723c */ /* 0x080fe80000001848 */
[----:B-1----:R-:W-:Y:S01]  /*a060*/  F2FP.PACK_AB R136, R249, R246 ;  /* 0x000000f6f988723e */ /* 0x002fe200000000ff */
[----:B------:R-:W-:Y:S02]  /*a070*/  FADD.FTZ R246, R246, R207 ;  /* 0x000000cff6f67221 */ /* 0x000fe40000010000 */
[----:B------:R-:W-:Y:S01]  /*a080*/  FADD.FTZ R236, R193, R66 ;  /* 0x00000042c1ec7221 */ /* 0x000fe20000010000 */
[C---:B------:R-:W-:Y:S04]  /*a090*/  HMMA.16816.F32 R76, R44.reuse, R140, R76 ;  /* 0x0000008c2c4c723c */ /* 0x040fe8000000184c */
[----:B------:R-:W-:Y:S04]  /*a0a0*/  FADD.FTZ R249, R249, R246 ;  /* 0x000000f6f9f97221 */ /* 0x000fe80000010000 */
[-C--:B------:R-:W-:Y:S04]  /*a0b0*/  HMMA.16816.F32 R80, R44, R142.reuse, R80 ;  /* 0x0000008e2c50723c */ /* 0x080fe80000001850 */
[----:B------:R-:W-:Y:S04]  /*a0c0*/  FADD.FTZ R64, R64, R249 ;  /* 0x000000f940407221 */ /* 0x000fe80000010000 */
[C---:B------:R-:W-:Y:S04]  /*a0d0*/  HMMA.16816.F32 R84, R36.reuse, R142, R84 ;  /* 0x0000008e2454723c */ /* 0x040fe80000001854 */
[----:B------:R-:W-:Y:S04]  /*a0e0*/  FADD.FTZ R239, R65, R64 ;  /* 0x0000004041ef7221 */ /* 0x000fe80000010000 */
[-C--:B----4-:R-:W-:Y:S08]  /*a0f0*/  HMMA.16816.F32 R88, R36, R48.reuse, R88 ;  /* 0x000000302458723c */ /* 0x090ff00000001858 */
[C---:B------:R-:W-:Y:S08]  /*a100*/  HMMA.16816.F32 R92, R44.reuse, R48, R92 ;  /* 0x000000302c5c723c */ /* 0x040ff0000000185c */
[-C--:B------:R-:W-:Y:S08]  /*a110*/  HMMA.16816.F32 R96, R44, R50.reuse, R96 ;  /* 0x000000322c60723c */ /* 0x080ff00000001860 */
[C---:B------:R-:W-:Y:S01]  /*a120*/  HMMA.16816.F32 R100, R36.reuse, R50, R100 ;  /* 0x000000322464723c */ /* 0x040fe20000001864 */
[----:B------:R-:W1:Y:S07]  /*a130*/  LDSM.16.MT88.4 R48, [R212+0xb800] ;  /* 0x00b80000d430783b */ /* 0x000e6e0000004200 */
[-C--:B---3--:R-:W-:Y:S08]  /*a140*/  HMMA.16816.F32 R20, R36, R40.reuse, R20 ;  /* 0x000000282414723c */ /* 0x088ff00000001814 */
[C---:B------:R-:W-:Y:S08]  /*a150*/  HMMA.16816.F32 R104, R44.reuse, R40, R104 ;  /* 0x000000282c68723c */ /* 0x040ff00000001868 */
[-C--:B------:R-:W-:Y:S08]  /*a160*/  HMMA.16816.F32 R108, R44, R42.reuse, R108 ;  /* 0x0000002a2c6c723c */ /* 0x080ff0000000186c */
[C---:B------:R-:W-:Y:S01]  /*a170*/  HMMA.16816.F32 R112, R36.reuse, R42, R112 ;  /* 0x0000002a2470723c */ /* 0x040fe20000001870 */
[----:B------:R-:W3:Y:S07]  /*a180*/  LDSM.16.MT88.4 R40, [R213+0x9c00] ;  /* 0x009c0000d528783b */ /* 0x000eee0000004200 */
[-C--:B------:R-:W-:Y:S08]  /*a190*/  HMMA.16816.F32 R32, R36, R52.reuse, R32 ;  /* 0x000000342420723c */ /* 0x080ff00000001820 */
[C---:B------:R-:W-:Y:S08]  /*a1a0*/  HMMA.16816.F32 R116, R44.reuse, R52, R116 ;  /* 0x000000342c74723c */ /* 0x040ff00000001874 */
[-C--:B------:R-:W-:Y:S08]  /*a1b0*/  HMMA.16816.F32 R120, R44, R54.reuse, R120 ;  /* 0x000000362c78723c */ /* 0x080ff00000001878 */
[C---:B------:R-:W-:Y:S01]  /*a1c0*/  HMMA.16816.F32 R124, R36.reuse, R54, R124 ;  /* 0x00000036247c723c */ /* 0x040fe2000000187c */
[----:B------:R-:W4:Y:S07]  /*a1d0*/  LDSM.16.MT88.4 R52, [R212+0x9c00] ;  /* 0x009c0000d434783b */ /* 0x000f2e0000004200 */
[-C--:B-1----:R-:W-:Y:S08]  /*a1e0*/  HMMA.16816.F32 R24, R36, R48.reuse, R24 ;  /* 0x000000302418723c */ /* 0x082ff00000001818 */
[C---:B------:R-:W-:Y:S07]  /*a1f0*/  HMMA.16816.F32 R128, R44.reuse, R48, R128 ;  /* 0x000000302c80723c */ /* 0x040fee0000001880 */
[----:B-----5:R-:W-:Y:S01]  /*a200*/  MOV R49, R159 ;  /* 0x0000009f00317202 */ /* 0x020fe20000000f00 */
[-C--:B------:R-:W-:Y:S01]  /*a210*/  HMMA.16816.F32 R132, R44, R50.reuse, R132 ;  /* 0x000000322c84723c */ /* 0x080fe20000001884 */
[----:B------:R-:W1:Y:S03]  /*a220*/  LDSM.16.MT88.4 R44, [R213+0xbc00] ;  /* 0x00bc0000d52c783b */ /* 0x000e660000004200 */
[----:B------:R-:W-:Y:S04]  /*a230*/  FADD.FTZ R2, R49, R247 ;  /* 0x000000f731027221 */ /* 0x000fe80000010000 */
[----:B------:R-:W-:Y:S04]  /*a240*/  HMMA.16816.F32 R28, R36, R50, R28 ;  /* 0x00000032241c723c */ /* 0x000fe8000000181c */
[----:B--2---:R-:W-:Y:S01]  /*a250*/  FADD.FTZ R235, R189, R2 ;  /* 0x00000002bdeb7221 */ /* 0x004fe20000010000 */
[----:B------:R-:W-:Y:S02]  /*a260*/  MOV R2, R167 ;  /* 0x000000a700027202 */ /* 0x000fe40000000f00 */
[----:B------:R-:W-:Y:S01]  /*a270*/  F2FP.PACK_AB R36, R194, R67 ;  /* 0x00000043c224723e */ /* 0x000fe200000000ff */
[-C--:B---3--:R-:W-:Y:S01]  /*a280*/  HMMA.16816.F32 R160, R136, R40.reuse, R8 ;  /* 0x0000002888a0723c */ /* 0x088fe20000001808 */
[----:B------:R-:W2:Y:S04]  /*a290*/  LDSM.16.MT88.4 R8, [R212+0xbc00] ;  /* 0x00bc0000d408783b */ /* 0x000ea80000004200 */
[----:B------:R-:W-:Y:S01]  /*a2a0*/  F2FP.PACK_AB R37, R252, R250 ;  /* 0x000000fafc25723e */ /* 0x000fe200000000ff */
[----:B------:R-:W-:Y:S01]  /*a2b0*/  FADD.FTZ R67, R67, R242 ;  /* 0x000000f243437221 */ /* 0x000fe20000010000 */
[----:B------:R-:W-:Y:S02]  /*a2c0*/  F2FP.PACK_AB R38, R191, R4 ;  /* 0x00000004bf26723e */ /* 0x000fe400000000ff */
[----:B------:R-:W-:Y:S03]  /*a2d0*/  F2FP.PACK_AB R39, R189, R49 ;  /* 0x00000031bd27723e */ /* 0x000fe600000000ff */
[----:B------:R-:W-:Y:S04]  /*a2e0*/  FADD.FTZ R67, R194, R67 ;  /* 0x00000043c2437221 */ /* 0x000fe80000010000 */
[C---:B------:R-:W-:Y:S04]  /*a2f0*/  HMMA.16816.F32 R156, R36.reuse, R40, R12 ;  /* 0x00000028249c723c */ /* 0x040fe8000000180c */
[----:B------:R-:W-:Y:S04]  /*a300*/  FADD.FTZ R0, R4, R67 ;  /* 0x0000004304007221 */ /* 0x000fe80000010000 */
[-C--:B------:R-:W-:Y:S04]  /*a310*/  HMMA.16816.F32 R152, R36, R42.reuse, R16 ;  /* 0x0000002a2498723c */ /* 0x080fe80000001810 */
[----:B------:R-:W-:Y:S01]  /*a320*/  FADD.FTZ R237, R191, R0 ;  /* 0x00000000bfed7221 */ /* 0x000fe20000010000 */
[----:B------:R-:W-:Y:S03]  /*a330*/  MOV R0, R165 ;  /* 0x000000a500007202 */ /* 0x000fe60000000f00 */
[C---:B------:R-:W-:Y:S08]  /*a340*/  HMMA.16816.F32 R68, R136.reuse, R42, R68 ;  /* 0x0000002a8844723c */ /* 0x040ff00000001844 */
[-C--:B----4-:R-:W-:Y:S08]  /*a350*/  HMMA.16816.F32 R72, R136, R52.reuse, R72 ;  /* 0x000000348848723c */ /* 0x090ff00000001848 */
        /* <DEDUP_REMOVED lines=11> */
[-C--:B-1----:R-:W-:Y:S08]  /*a410*/  HMMA.16816.F32 R144, R136, R44.reuse, R32 ;  /* 0x0000002c8890723c */ /* 0x082ff00000001820 */
[C---:B------:R-:W-:Y:S08]  /*a420*/  HMMA.16816.F32 R116, R36.reuse, R44, R116 ;  /* 0x0000002c2474723c */ /* 0x040ff00000001874 */
[-C--:B------:R-:W-:Y:S08]  /*a430*/  HMMA.16816.F32 R120, R36, R46.reuse, R120 ;  /* 0x0000002e2478723c */ /* 0x080ff00000001878 */
[C---:B------:R-:W-:Y:S08]  /*a440*/  HMMA.16816.F32 R124, R136.reuse, R46, R124 ;  /* 0x0000002e887c723c */ /* 0x040ff0000000187c */
[-C--:B--2---:R-:W-:Y:S08]  /*a450*/  HMMA.16816.F32 R140, R136, R8.reuse, R24 ;  /* 0x00000008888c723c */ /* 0x084ff00000001818 */
[C---:B------:R-:W-:Y:S08]  /*a460*/  HMMA.16816.F32 R128, R36.reuse, R8, R128 ;  /* 0x000000082480723c */ /* 0x040ff00000001880 */
[-C--:B------:R-:W-:Y:S08]  /*a470*/  HMMA.16816.F32 R132, R36, R10.reuse, R132 ;  /* 0x0000000a2484723c */ /* 0x080ff00000001884 */
[----:B------:R-:W-:Y:S01]  /*a480*/  HMMA.16816.F32 R136, R136, R10, R28 ;  /* 0x0000000a8888723c */ /* 0x000fe2000000181c */
[----:B------:R-:W-:-:S07]  /*a490*/  @P0 BRA `(.L_x_6) ;  /* 0xffffd3c000000947 */ /* 0x000fce000383ffff */
.L_x_5:
[----:B------:R-:W1:Y:S01]  /*a4a0*/  SHFL.BFLY PT, R2, R237, 0x2, 0x1f ;  /* 0x0c401f00ed027f89 */ /* 0x000e6200000e0000 */
[----:B------:R-:W-:Y:S01]  /*a4b0*/  ULDC.U8 UR4, c[0x0][0x329] ;  /* 0x0000ca4000047ab9 */ /* 0x000fe20000000000 */
[----:B------:R-:W-:Y:S01]  /*a4c0*/  MOV R7, 0x3f800000 ;  /* 0x3f80000000077802 */ /* 0x000fe20000000f00 */
[----:B------:R-:W-:Y:S01]  /*a4d0*/  ULDC.U8 UR5, c[0x0][0x328] ;  /* 0x0000ca0000057ab9 */ /* 0x000fe20000000000 */
[----:B------:R-:W2:Y:S01]  /*a4e0*/  SHFL.BFLY PT, R0, R239, 0x2, 0x1f ;  /* 0x0c401f00ef007f89 */ /* 0x000ea200000e0000 */
[----:B------:R-:W-:Y:S01]  /*a4f0*/  ISETP.NE.AND P0, PT, RZ, UR4, PT ;  /* 0x00000004ff007c0c */ /* 0x000fe2000bf05270 */
[----:B------:R-:W-:Y:S01]  /*a500*/  CS2R R66, SRZ ;  /* 0x0000000000427805 */ /* 0x000fe2000001ff00 */
[----:B------:R-:W-:Y:S01]  /*a510*/  ISETP.NE.AND P1, PT, RZ, UR5, PT ;  /* 0x00000005ff007c0c */ /* 0x000fe2000bf25270 */
[----:B------:R-:W3:Y:S01]  /*a520*/  SHFL.BFLY PT, R3, R236, 0x2, 0x1f ;  /* 0x0c401f00ec037f89 */ /* 0x000ee200000e0000 */
[----:B------:R-:W-:Y:S01]  /*a530*/  BSSY B0, `(.L_x_9) ;  /* 0x0000158000007945 */ /* 0x000fe20003800000 */
[----:B------:R-:W-:-:S02]  /*a540*/  MOV R62, 0x7f800000 ;  /* 0x7f800000003e7802 */ /* 0x000fc40000000f00 */
[----:B------:R-:W4:Y:S04]  /*a550*/  SHFL.BFLY PT, R6, R235, 0x2, 0x1f ;  /* 0x0c401f00eb067f89 */ /* 0x000f2800000e0000 */
[----:B------:R-:W5:Y:S02]  /*a560*/  S2R R60, SR_CTAID.Z ;  /* 0x00000000003c7919 */ /* 0x000f640000002700 */
[----:B------:R-:W-:Y:S01]  /*a570*/  @P0 MOV R61, 0x1 ;  /* 0x00000001003d0802 */ /* 0x000fe20000000f00 */
[----:B-1----:R-:W-:Y:S02]  /*a580*/  FADD.FTZ R2, R2, R237 ;  /* 0x000000ed02027221 */ /* 0x002fe40000010000 */
[----:B--2---:R-:W-:-:S03]  /*a590*/  FADD.FTZ R5, R0, R239 ;  /* 0x000000ef00057221 */ /* 0x004fc60000010000 */
[----:B------:R-:W1:Y:S01]  /*a5a0*/  SHFL.BFLY PT, R11, R2, 0x1, 0x1f ;  /* 0x0c201f00020b7f89 */ /* 0x000e6200000e0000 */
[----:B---3--:R-:W-:-:S03]  /*a5b0*/  FADD.FTZ R4, R3, R236 ;  /* 0x000000ec03047221 */ /* 0x008fc60000010000 */
[----:B------:R-:W2:Y:S01]  /*a5c0*/  SHFL.BFLY PT, R0, R5, 0x1, 0x1f ;  /* 0x0c201f0005007f89 */ /* 0x000ea200000e0000 */
[----:B----4-:R-:W-:-:S03]  /*a5d0*/  FADD.FTZ R9, R6, R235 ;  /* 0x000000eb06097221 */ /* 0x010fc60000010000 */
[----:B------:R-:W3:Y:S01]  /*a5e0*/  SHFL.BFLY PT, R3, R4, 0x1, 0x1f ;  /* 0x0c201f0004037f89 */ /* 0x000ee200000e0000 */
[----:B------:R-:W-:-:S03]  /*a5f0*/  MOV R6, 0x3f800000 ;  /* 0x3f80000000067802 */ /* 0x000fc60000000f00 */
[----:B------:R-:W4:Y:S01]  /*a600*/  SHFL.BFLY PT, R8, R9, 0x1, 0x1f ;  /* 0x0c201f0009087f89 */ /* 0x000f2200000e0000 */
[----:B-1----:R-:W-:Y:S02]  /*a610*/  FADD.FTZ R2, R2, R11 ;  /* 0x0000000b02027221 */ /* 0x002fe40000010000 */
[----:B--2---:R-:W-:Y:S01]  /*a620*/  FADD.FTZ R0, R5, R0 ;  /* 0x0000000005007221 */ /* 0x004fe20000010000 */
[----:B------:R-:W-:Y:S02]  /*a630*/  @P0 MOV R5, c[0x0][0x210] ;  /* 0x0000840000050a02 */ /* 0x000fe40000000f00 */
[----:B------:R-:W-:Y:S01]  /*a640*/  FSETP.NE.FTZ.AND P4, PT, R2, RZ, PT ;  /* 0x000000ff0200720b */ /* 0x000fe20003f95000 */
[----:B---3--:R-:W-:Y:S01]  /*a650*/  FADD.FTZ R3, R4, R3 ;  /* 0x0000000304037221 */ /* 0x008fe20000010000 */
[----:B------:R-:W-:Y:S01]  /*a660*/  @!P0 MOV R4, c[0x0][0x214] ;  /* 0x0000850000048a02 */ /* 0x000fe20000000f00 */
[----:B------:R-:W-:Y:S01]  /*a670*/  @P0 IMAD R5, R5, c[0x0][0x214], RZ ;  /* 0x0000850005050a24 */ /* 0x000fe200078e02ff */
[----:B------:R-:W-:Y:S01]  /*a680*/  FSETP.NE.FTZ.AND P6, PT, R0, RZ, PT ;  /* 0x000000ff0000720b */ /* 0x000fe20003fd5000 */
[----:B----4-:R-:W-:Y:S01]  /*a690*/  FADD.FTZ R8, R9, R8 ;  /* 0x0000000809087221 */ /* 0x010fe20000010000 */
[----:B------:R-:W-:-:S02]  /*a6a0*/  @!P0 SEL R5, R4, c[0x0][0x234], !P1 ;  /* 0x00008d0004058a07 */ /* 0x000fc40004800000 */
[----:B------:R-:W-:Y:S02]  /*a6b0*/  MOV R4, 0x3f800000 ;  /* 0x3f80000000047802 */ /* 0x000fe40000000f00 */
[----:B------:R-:W-:Y:S01]  /*a6c0*/  FSETP.NE.FTZ.AND P5, PT, R3, RZ, PT ;  /* 0x000000ff0300720b */ /* 0x000fe20003fb5000 */
[----:B------:R-:W-:Y:S01]  /*a6d0*/  @!P0 IMAD R61, R5, c[0x0][0x1c0], RZ ;  /* 0x00007000053d8a24 */ /* 0x000fe200078e02ff */
[----:B------:R-:W-:Y:S02]  /*a6e0*/  FSETP.NE.FTZ.AND P3, PT, R8, RZ, PT ;  /* 0x000000ff0800720b */ /* 0x000fe40003f75000 */
[----:B------:R-:W1:Y:S01]  /*a6f0*/  @P4 MUFU.RCP R4, R2 ;  /* 0x0000000200044308 */ /* 0x000e620000001000 */
[----:B------:R-:W-:-:S07]  /*a700*/  ISETP.NE.OR P1, PT, RZ, UR4, !P1 ;  /* 0x00000004ff007c0c */ /* 0x000fce000cf25670 */
[----:B------:R-:W2:Y:S01]  /*a710*/  @P6 MUFU.RCP R6, R0 ;  /* 0x0000000000066308 */ /* 0x000ea20000001000 */
[----:B-1----:R-:W-:-:S07]  /*a720*/  FMUL.FTZ R156, R4, R156 ;  /* 0x0000009c049c7220 */ /* 0x002fce0000410000 */
[----:B------:R-:W1:Y:S01]  /*a730*/  @P5 MUFU.RCP R7, R3 ;  /* 0x0000000300075308 */ /* 0x000e620000001000 */
[C---:B------:R-:W-:Y:S02]  /*a740*/  FMUL.FTZ R157, R4.reuse, R157 ;  /* 0x0000009d049d7220 */ /* 0x040fe40000410000 */
[C---:B------:R-:W-:Y:S02]  /*a750*/  FMUL.FTZ R152, R4.reuse, R152 ;  /* 0x0000009804987220 */ /* 0x040fe40000410000 */
[C---:B------:R-:W-:Y:S01]  /*a760*/  FMUL.FTZ R153, R4.reuse, R153 ;  /* 0x0000009904997220 */ /* 0x040fe20000410000 */
[----:B------:R-:W-:Y:S01]  /*a770*/  F2FP.PACK_AB R156, R157, R156 ;  /* 0x0000009c9d9c723e */ /* 0x000fe200000000ff */
[C---:B------:R-:W-:Y:S01]  /*a780*/  FMUL.FTZ R76, R4.reuse, R76 ;  /* 0x0000004c044c7220 */ /* 0x040fe20000410000 */
[----:B------:R-:W-:Y:S01]  /*a790*/  @P6 MUFU.LG2 R0, R0 ;  /* 0x0000000000006308 */ /* 0x000fe20000000c00 */
[C---:B------:R-:W-:Y:S01]  /*a7a0*/  FMUL.FTZ R77, R4.reuse, R77 ;  /* 0x0000004d044d7220 */ /* 0x040fe20000410000 */
[----:B------:R-:W-:Y:S01]  /*a7b0*/  F2FP.PACK_AB R152, R153, R152 ;  /* 0x000000989998723e */ /* 0x000fe200000000ff */
[----:B------:R-:W-:-:S02]  /*a7c0*/  FMUL.FTZ R80, R4, R80 ;  /* 0x0000005004507220 */ /* 0x000fc40000410000 */
[C---:B------:R-:W-:Y:S01]  /*a7d0*/  FMUL.FTZ R81, R4.reuse, R81 ;  /* 0x0000005104517220 */ /* 0x040fe20000410000 */
[----:B------:R-:W-:Y:S01]  /*a7e0*/  F2FP.PACK_AB R76, R77, R76 ;  /* 0x0000004c4d4c723e */ /* 0x000fe200000000ff */
[C---:B------:R-:W-:Y:S01]  /*a7f0*/  FMUL.FTZ R92, R4.reuse, R92 ;  /* 0x0000005c045c7220 */ /* 0x040fe20000410000 */
[----:B------:R-:W-:Y:S01]  /*a800*/  @P5 MUFU.LG2 R3, R3 ;  /* 0x0000000300035308 */ /* 0x000fe20000000c00 */
[C---:B------:R-:W-:Y:S01]  /*a810*/  FMUL.FTZ R93, R4.reuse, R93 ;  /* 0x0000005d045d7220 */ /* 0x040fe20000410000 */
[----:B------:R-:W-:Y:S01]  /*a820*/  F2FP.PACK_AB R80, R81, R80 ;  /* 0x000000505150723e */ /* 0x000fe200000000ff */
        /* <DEDUP_REMOVED lines=10> */
[C---:B------:R-:W-:Y:S02]  /*a8d0*/  FMUL.FTZ R116, R4.reuse, R116 ;  /* 0x0000007404747220 */ /* 0x040fe40000410000 */
[C---:B------:R-:W-:Y:S01]  /*a8e0*/  FMUL.FTZ R117, R4.reuse, R117 ;  /* 0x0000007504757220 */ /* 0x040fe20000410000 */
[----:B------:R-:W-:Y:S01]  /*a8f0*/  F2FP.PACK_AB R108, R109, R108 ;  /* 0x0000006c6d6c723e */ /* 0x000fe200000000ff */
[C---:B------:R-:W-:Y:S02]  /*a900*/  FMUL.FTZ R120, R4.reuse, R120 ;  /* 0x0000007804787220 */ /* 0x040fe40000410000 */
[C---:B------:R-:W-:Y:S01]  /*a910*/  FMUL.FTZ R121, R4.reuse, R121 ;  /* 0x0000007904797220 */ /* 0x040fe20000410000 */
[----:B------:R-:W-:Y:S01]  /*a920*/  F2FP.PACK_AB R116, R117, R116 ;  /* 0x000000747574723e */ /* 0x000fe200000000ff */
[----:B------:R-:W-:-:S02]  /*a930*/  FMUL.FTZ R128, R4, R128 ;  /* 0x0000008004807220 */ /* 0x000fc40000410000 */
[C---:B------:R-:W-:Y:S01]  /*a940*/  FMUL.FTZ R129, R4.reuse, R129 ;  /* 0x0000008104817220 */ /* 0x040fe20000410000 */
[----:B------:R-:W-:Y:S01]  /*a950*/  F2FP.PACK_AB R120, R121, R120 ;  /* 0x000000787978723e */ /* 0x000fe200000000ff */
[C---:B------:R-:W-:Y:S02]  /*a960*/  FMUL.FTZ R132, R4.reuse, R132 ;  /* 0x0000008404847220 */ /* 0x040fe40000410000 */
[----:B------:R-:W-:Y:S01]  /*a970*/  FMUL.FTZ R133, R4, R133 ;  /* 0x0000008504857220 */ /* 0x000fe20000410000 */
[----:B------:R-:W-:Y:S01]  /*a980*/  F2FP.PACK_AB R128, R129, R128 ;  /* 0x000000808180723e */ /* 0x000fe200000000ff */
[----:B------:R-:W3:Y:S01]  /*a990*/  S2R R4, SR_TID.X ;  /* 0x0000000000047919 */ /* 0x000ee20000002100 */
[C---:B--2---:R-:W-:Y:S02]  /*a9a0*/  FMUL.FTZ R160, R6.reuse, R160 ;  /* 0x000000a006a07220 */ /* 0x044fe40000410000 */
        /* <DEDUP_REMOVED lines=15> */
[C---:B------:R-:W-:Y:S01]  /*aaa0*/  FMUL.FTZ R101, R6.reuse, R101 ;  /* 0x0000006506657220 */ /* 0x040fe20000410000 */
[----:B---3--:R-:W-:Y:S01]  /*aab0*/  SHF.R.S32.HI R9, RZ, 0x1f, R4 ;  /* 0x0000001fff097819 */ /* 0x008fe20000011404 */
[C---:B------:R-:W-:Y:S01]  /*aac0*/  FMUL.FTZ R148, R6.reuse, R148 ;  /* 0x0000009406947220 */ /* 0x040fe20000410000 */
[----:B------:R-:W-:Y:S01]  /*aad0*/  F2FP.PACK_AB R88, R89, R88 ;  /* 0x000000585958723e */ /* 0x000fe200000000ff */
[C---:B------:R-:W-:Y:S01]  /*aae0*/  FMUL.FTZ R149, R6.reuse, R149 ;  /* 0x0000009506957220 */ /* 0x040fe20000410000 */
[C---:B------:R-:W-:Y:S01]  /*aaf0*/  LEA.HI R10, R9.reuse, R4, RZ, 0x2 ;  /* 0x00000004090a7211 */ /* 0x040fe200078f10ff */
[C---:B------:R-:W-:Y:S01]  /*ab00*/  FMUL.FTZ R112, R6.reuse, R112 ;  /* 0x0000007006707220 */ /* 0x040fe20000410000 */
[----:B------:R-:W-:Y:S01]  /*ab10*/  LEA.HI R9, R9, R4, RZ, 0x5 ;  /* 0x0000000409097211 */ /* 0x000fe200078f28ff */
[C---:B------:R-:W-:Y:S01]  /*ab20*/  FMUL.FTZ R113, R6.reuse, R113 ;  /* 0x0000007106717220 */ /* 0x040fe20000410000 */
[----:B------:R-:W-:Y:S01]  /*ab30*/  SHF.R.S32.HI R11, RZ, 0x2, R10 ;  /* 0x00000002ff0b7819 */ /* 0x000fe2000001140a */
[----:B------:R-:W-:Y:S01]  /*ab40*/  FMUL.FTZ R144, R6, R144 ;  /* 0x0000009006907220 */ /* 0x000fe20000410000 */
[----:B------:R-:W-:Y:S01]  /*ab50*/  LOP3.LUT R13, R10, 0xfffffffc, RZ, 0xc0, !PT ;  /* 0xfffffffc0a0d7812 */ /* 0x000fe200078ec0ff */
[C---:B------:R-:W-:Y:S01]  /*ab60*/  FMUL.FTZ R145, R6.reuse, R145 ;  /* 0x0000009106917220 */ /* 0x040fe20000410000 */
[----:B------:R-:W-:Y:S01]  /*ab70*/  SHF.R.S32.HI R12, RZ, 0x1f, R11 ;  /* 0x0000001fff0c7819 */ /* 0x000fe2000001140b */
[C---:B------:R-:W-:Y:S01]  /*ab80*/  FMUL.FTZ R124, R6.reuse, R124 ;  /* 0x0000007c067c7220 */ /* 0x040fe20000410000 */
[----:B------:R-:W-:Y:S01]  /*ab90*/  SHF.R.S32.HI R10, RZ, 0x5, R9 ;  /* 0x00000005ff0a7819 */ /* 0x000fe20000011409 */
[----:B------:R-:W-:Y:S01]  /*aba0*/  FMUL.FTZ R125, R6, R125 ;  /* 0x0000007d067d7220 */ /* 0x000fe20000410000 */
[----:B------:R-:W-:Y:S01]  /*abb0*/  LEA.HI R12, R12, R11, RZ, 0x3 ;  /* 0x0000000b0c0c7211 */ /* 0x000fe200078f18ff */
[C---:B------:R-:W-:Y:S01]  /*abc0*/  FMUL.FTZ R140, R6.reuse, R140 ;  /* 0x0000008c068c7220 */ /* 0x040fe20000410000 */
[----:B------:R-:W-:Y:S01]  /*abd0*/  IADD3 R13, -R13, R4, RZ ;  /* 0x000000040d0d7210 */ /* 0x000fe20007ffe1ff */
[----:B------:R-:W-:Y:S01]  /*abe0*/  FMUL.FTZ R141, R6, R141 ;  /* 0x0000008d068d7220 */ /* 0x000fe20000410000 */
[----:B------:R-:W-:Y:S01]  /*abf0*/  LOP3.LUT R12, R12, 0xfffffff8, RZ, 0xc0, !PT ;  /* 0xfffffff80c0c7812 */ /* 0x000fe200078ec0ff */
[C---:B------:R-:W-:Y:S01]  /*ac00*/  FMUL.FTZ R136, R6.reuse, R136 ;  /* 0x0000008806887220 */ /* 0x040fe20000410000 */
[----:B------:R-:W-:Y:S01]  /*ac10*/  F2FP.PACK_AB R100, R101, R100 ;  /* 0x000000646564723e */ /* 0x000fe200000000ff */
[----:B------:R-:W-:Y:S01]  /*ac20*/  FMUL.FTZ R137, R6, R137 ;  /* 0x0000008906897220 */ /* 0x000fe20000410000 */
[----:B------:R-:W-:Y:S01]  /*ac30*/  IADD3 R12, R11, -R12, RZ ;  /* 0x8000000c0b0c7210 */ /* 0x000fe20007ffe0ff */
[C---:B-1----:R-:W-:Y:S01]  /*ac40*/  FMUL.FTZ R162, R7.reuse, R162 ;  /* 0x000000a207a27220 */ /* 0x042fe20000410000 */
[----:B------:R-:W-:Y:S01]  /*ac50*/  MOV R6, 0x3f800000 ;  /* 0x3f80000000067802 */ /* 0x000fe20000000f00 */
[C---:B------:R-:W-:Y:S01]  /*ac60*/  FMUL.FTZ R163, R7.reuse, R163 ;  /* 0x000000a307a37220 */ /* 0x040fe20000410000 */
[----:B------:R-:W-:Y:S01]  /*ac70*/  LEA.HI R11, R12, R12, RZ, 0x1 ;  /* 0x0000000c0c0b7211 */ /* 0x000fe200078f08ff */
[----:B------:R-:W-:Y:S01]  /*ac80*/  FMUL.FTZ R70, R7, R70 ;  /* 0x0000004607467220 */ /* 0x000fe20000410000 */
[----:B------:R-:W-:Y:S01]  /*ac90*/  F2FP.PACK_AB R148, R149, R148 ;  /* 0x000000949594723e */ /* 0x000fe200000000ff */
[----:B------:R-:W-:Y:S01]  /*aca0*/  FMUL.FTZ R71, R7, R71 ;  /* 0x0000004707477220 */ /* 0x000fe20000410000 */
[----:B------:R-:W-:Y:S01]  /*acb0*/  SHF.R.S32.HI R14, RZ, 0x1, R11 ;  /* 0x00000001ff0e7819 */ /* 0x000fe2000001140b */
[----:B------:R-:W1:Y:S01]  /*acc0*/  @P3 MUFU.RCP R6, R8 ;  /* 0x0000000800063308 */ /* 0x000e620000001000 */
[----:B------:R-:W-:Y:S01]  /*acd0*/  LOP3.LUT R11, R11, 0x3fffffe, RZ, 0xc0, !PT ;  /* 0x03fffffe0b0b7812 */ /* 0x000fe200078ec0ff */
[C---:B------:R-:W-:Y:S01]  /*ace0*/  FMUL.FTZ R74, R7.reuse, R74 ;  /* 0x0000004a074a7220 */ /* 0x040fe20000410000 */
[----:B------:R-:W-:Y:S01]  /*acf0*/  SHF.L.U32 R15, R14, 0x6, RZ ;  /* 0x000000060e0f7819 */ /* 0x000fe200000006ff */
[C---:B------:R-:W-:Y:S01]  /*ad00*/  FMUL.FTZ R75, R7.reuse, R75 ;  /* 0x0000004b074b7220 */ /* 0x040fe20000410000 */
[----:B------:R-:W-:Y:S01]  /*ad10*/  IADD3 R11, R12, -R11, RZ ;  /* 0x8000000b0c0b7210 */ /* 0x000fe20007ffe0ff */
[C---:B------:R-:W-:Y:S01]  /*ad20*/  FMUL.FTZ R86, R7.reuse, R86 ;  /* 0x0000005607567220 */ /* 0x040fe20000410000 */
[----:B------:R-:W-:Y:S01]  /*ad30*/  LEA R12, R10, R13, 0x8 ;  /* 0x0000000d0a0c7211 */ /* 0x000fe200078e40ff */
[----:B------:R-:W-:Y:S01]  /*ad40*/  FMUL.FTZ R87, R7, R87 ;  /* 0x0000005707577220 */ /* 0x000fe20000410000 */
[----:B------:R-:W-:Y:S01]  /*ad50*/  LOP3.LUT R15, R15, 0xc0, RZ, 0xc0, !PT ;  /* 0x000000c00f0f7812 */ /* 0x000fe200078ec0ff */
[----:B------:R-:W-:Y:S01]  /*ad60*/  FMUL.FTZ R90, R7, R90 ;  /* 0x0000005a075a7220 */ /* 0x000fe20000410000 */
[----:B------:R-:W-:Y:S01]  /*ad70*/  LEA R11, R11, R12, 0x4 ;  /* 0x0000000c0b0b7211 */ /* 0x000fe200078e20ff */
[C---:B------:R-:W-:Y:S01]  /*ad80*/  FMUL.FTZ R91, R7.reuse, R91 ;  /* 0x0000005b075b7220 */ /* 0x040fe20000410000 */
[----:B------:R-:W-:Y:S01]  /*ad90*/  LOP3.LUT R12, R14, 0x1, RZ, 0xc0, !PT ;  /* 0x000000010e0c7812 */ /* 0x000fe200078ec0ff */
[----:B------:R-:W-:Y:S01]  /*ada0*/  FMUL.FTZ R102, R7, R102 ;  /* 0x0000006607667220 */ /* 0x000fe20000410000 */
[----:B------:R-:W-:Y:S01]  /*adb0*/  LEA.HI R16, R15, R15, RZ, 0x1d ;  /* 0x0000000f0f107211 */ /* 0x000fe200078fe8ff */
[----:B-1----:R-:W-:Y:S01]  /*adc0*/  FMUL.FTZ R159, R6, R159 ;  /* 0x0000009f069f7220 */ /* 0x002fe20000410000 */
[----:B------:R-:W-:Y:S01]  /*add0*/  ISETP.NE.U32.AND P2, PT, R12, 0x1, PT ;  /* 0x000000010c00780c */ /* 0x000fe20003f45070 */
[C---:B------:R-:W-:Y:S01]  /*ade0*/  FMUL.FTZ R158, R6.reuse, R158 ;  /* 0x0000009e069e7220 */ /* 0x040fe20000410000 */
[----:B------:R-:W-:Y:S01]  /*adf0*/  LEA R11, R11, R16, 0x1 ;  /* 0x000000100b0b7211 */ /* 0x000fe200078e08ff */
[C---:B------:R-:W-:Y:S01]  /*ae00*/  FMUL.FTZ R155, R6.reuse, R155 ;  /* 0x0000009b069b7220 */ /* 0x040fe20000410000 */
[----:B------:R-:W-:Y:S01]  /*ae10*/  MOV R12, 0x20 ;  /* 0x00000020000c7802 */ /* 0x000fe20000000f00 */
[C---:B------:R-:W-:Y:S01]  /*ae20*/  FMUL.FTZ R154, R6.reuse, R154 ;  /* 0x0000009a069a7220 */ /* 0x040fe20000410000 */
[----:B------:R-:W-:Y:S01]  /*ae30*/  SHF.L.U32 R11, R11, 0x1, RZ ;  /* 0x000000010b0b7819 */ /* 0x000fe200000006ff */
[C---:B------:R-:W-:Y:S01]  /*ae40*/  FMUL.FTZ R79, R6.reuse, R79 ;  /* 0x0000004f064f7220 */ /* 0x040fe20000410000 */
[----:B------:R-:W-:Y:S01]  /*ae50*/  F2FP.PACK_AB R162, R163, R162 ;  /* 0x000000a2a3a2723e */ /* 0x000fe200000000ff */
[C---:B------:R-:W-:Y:S01]  /*ae60*/  FMUL.FTZ R78, R6.reuse, R78 ;  /* 0x0000004e064e7220 */ /* 0x040fe20000410000 */
[----:B------:R-:W-:Y:S01]  /*ae70*/  IADD3 R13, R11, -0x10, RZ ;  /* 0xfffffff00b0d7810 */ /* 0x000fe20007ffe0ff */
[C---:B------:R-:W-:Y:S01]  /*ae80*/  FMUL.FTZ R83, R6.reuse, R83 ;  /* 0x0000005306537220 */ /* 0x040fe20000410000 */
[----:B------:R-:W-:Y:S01]  /*ae90*/  F2FP.PACK_AB R70, R71, R70 ;  /* 0x000000464746723e */ /* 0x000fe200000000ff */
[----:B------:R-:W-:Y:S01]  /*aea0*/  FMUL.FTZ R82, R6, R82 ;  /* 0x0000005206527220 */ /* 0x000fe20000410000 */
[----:B------:R-:W-:Y:S01]  /*aeb0*/  @P2 IADD3 R13, R11, 0x10, RZ ;  /* 0x000000100b0d2810 */ /* 0x000fe20007ffe0ff */
[----:B------:R-:W-:Y:S01]  /*aec0*/  FMUL.FTZ R103, R7, R103 ;  /* 0x0000006707677220 */ /* 0x000fe20000410000 */
[----:B------:R-:W-:Y:S01]  /*aed0*/  LOP3.LUT P2, RZ, R14, 0x2, RZ, 0xc0, !PT ;  /* 0x000000020eff7812 */ /* 0x000fe2000784c0ff */
[C---:B------:R-:W-:Y:S01]  /*aee0*/  FMUL.FTZ R95, R6.reuse, R95 ;  /* 0x0000005f065f7220 */ /* 0x040fe20000410000 */
[----:B------:R-:W-:Y:S01]  /*aef0*/  F2FP.PACK_AB R158, R159, R158 ;  /* 0x0000009e9f9e723e */ /* 0x000fe200000000ff */
[----:B------:R-:W-:Y:S01]  /*af00*/  FMUL.FTZ R94, R6, R94 ;  /* 0x0000005e065e7220 */ /* 0x000fe20000410000 */
[----:B------:R-:W-:Y:S01]  /*af10*/  SEL R12, R12, 0xffffffe0, !P2 ;  /* 0xffffffe00c0c7807 */ /* 0x000fe20005000000 */
[----:B------:R-:W-:Y:S01]  /*af20*/  STS [R11], R160 ;  /* 0x000000a00b007388 */ /* 0x000fe20000000800 */
[----:B------:R-:W-:Y:S01]  /*af30*/  F2FP.PACK_AB R154, R155, R154 ;  /* 0x0000009a9b9a723e */ /* 0x000fe200000000ff */
[C---:B------:R-:W-:Y:S01]  /*af40*/  FMUL.FTZ R99, R6.reuse, R99 ;  /* 0x0000006306637220 */ /* 0x040fe20000410000 */
[----:B------:R-:W-:Y:S01]  /*af50*/  F2FP.PACK_AB R74, R75, R74 ;  /* 0x0000004a4b4a723e */ /* 0x000fe200000000ff */
[----:B------:R-:W-:Y:S01]  /*af60*/  STS [R11+0x200], R162 ;  /* 0x000200a20b007388 */ /* 0x000fe20000000800 */
[----:B------:R-:W-:Y:S01]  /*af70*/  IADD3 R17, R11, R12, RZ ;  /* 0x0000000c0b117210 */ /* 0x000fe20007ffe0ff */
[----:B------:R-:W-:Y:S01]  /*af80*/  FMUL.FTZ R98, R6, R98 ;  /* 0x0000006206627220 */ /* 0x000fe20000410000 */
[----:B------:R-:W-:Y:S01]  /*af90*/  F2FP.PACK_AB R86, R87, R86 ;  /* 0x000000565756723e */ /* 0x000fe200000000ff */
[----:B------:R-:W-:Y:S01]  /*afa0*/  STS [R13], R68 ;  /* 0x000000440d007388 */ /* 0x000fe20000000800 */
[----:B------:R-:W-:Y:S01]  /*afb0*/  IADD3 R15, R12, R13, RZ ;  /* 0x0000000d0c0f7210 */ /* 0x000fe20007ffe0ff */
[----:B------:R-:W-:Y:S01]  /*afc0*/  FMUL.FTZ R150, R7, R150 ;  /* 0x0000009607967220 */ /* 0x000fe20000410000 */
[----:B------:R-:W-:Y:S01]  /*afd0*/  F2FP.PACK_AB R78, R79, R78 ;  /* 0x0000004e4f4e723e */ /* 0x000fe200000000ff */
[----:B------:R-:W-:Y:S01]  /*afe0*/  STS [R13+0x200], R70 ;  /* 0x000200460d007388 */ /* 0x000fe20000000800 */
[----:B------:R-:W-:Y:S01]  /*aff0*/  FMUL.FTZ R151, R7, R151 ;  /* 0x0000009707977220 */ /* 0x000fe20000410000 */
[----:B------:R-:W-:Y:S01]  /*b000*/  F2FP.PACK_AB R82, R83, R82 ;  /* 0x000000525352723e */ /* 0x000fe200000000ff */
[C---:B------:R-:W-:Y:S01]  /*b010*/  FMUL.FTZ R114, R7.reuse, R114 ;  /* 0x0000007207727220 */ /* 0x040fe20000410000 */
[----:B------:R-:W-:Y:S01]  /*b020*/  STS [R11+0x1000], R156 ;  /* 0x0010009c0b007388 */ /* 0x000fe20000000800 */
[----:B------:R-:W-:Y:S01]  /*b030*/  FMUL.FTZ R115, R7, R115 ;  /* 0x0000007307737220 */ /* 0x000fe20000410000 */
[----:B------:R-:W-:Y:S01]  /*b040*/  F2FP.PACK_AB R90, R91, R90 ;  /* 0x0000005a5b5a723e */ /* 0x000fe200000000ff */
[C---:B------:R-:W-:Y:S01]  /*b050*/  FMUL.FTZ R107, R6.reuse, R107 ;  /* 0x0000006b066b7220 */ /* 0x040fe20000410000 */
[----:B------:R-:W-:Y:S01]  /*b060*/  STS [R11+0x1200], R158 ;  /* 0x0012009e0b007388 */ /* 0x000fe20000000800 */
[C---:B------:R-:W-:Y:S01]  /*b070*/  FMUL.FTZ R106, R6.reuse, R106 ;  /* 0x0000006a066a7220 */ /* 0x040fe20000410000 */
[----:B------:R-:W-:Y:S01]  /*b080*/  F2FP.PACK_AB R102, R103, R102 ;  /* 0x000000666766723e */ /* 0x000fe200000000ff */
[C---:B------:R-:W-:Y:S01]  /*b090*/  FMUL.FTZ R111, R6.reuse, R111 ;  /* 0x0000006f066f7220 */ /* 0x040fe20000410000 */
[----:B------:R-:W-:Y:S01]  /*b0a0*/  STS [R13+0x1000], R152 ;  /* 0x001000980d007388 */ /* 0x000fe20000000800 */
[C---:B------:R-:W-:Y:S01]  /*b0b0*/  FMUL.FTZ R110, R6.reuse, R110 ;  /* 0x0000006e066e7220 */ /* 0x040fe20000410000 */
[----:B------:R-:W-:Y:S01]  /*b0c0*/  F2FP.PACK_AB R94, R95, R94 ;  /* 0x0000005e5f5e723e */ /* 0x000fe200000000ff */
[C---:B------:R-:W-:Y:S01]  /*b0d0*/  FMUL.FTZ R146, R7.reuse, R146 ;  /* 0x0000009207927220 */ /* 0x040fe20000410000 */
[----:B------:R-:W-:Y:S01]  /*b0e0*/  STS [R13+0x1200], R154 ;  /* 0x0012009a0d007388 */ /* 0x000fe20000000800 */
[----:B------:R-:W-:Y:S01]  /*b0f0*/  FMUL.FTZ R147, R7, R147 ;  /* 0x0000009307937220 */ /* 0x000fe20000410000 */
[----:B------:R-:W-:Y:S01]  /*b100*/  F2FP.PACK_AB R98, R99, R98 ;  /* 0x000000626362723e */ /* 0x000fe200000000ff */
[C---:B------:R-:W-:Y:S01]  /*b110*/  FMUL.FTZ R126, R7.reuse, R126 ;  /* 0x0000007e077e7220 */ /* 0x040fe20000410000 */
[----:B------:R-:W-:Y:S01]  /*b120*/  STS [R17], R72 ;  /* 0x0000004811007388 */ /* 0x000fe20000000800 */
[----:B------:R-:W-:Y:S01]  /*b130*/  FMUL.FTZ R127, R7, R127 ;  /* 0x0000007f077f7220 */ /* 0x000fe20000410000 */
[----:B------:R-:W-:Y:S01]  /*b140*/  F2FP.PACK_AB R150, R151, R150 ;  /* 0x000000969796723e */ /* 0x000fe200000000ff */
[C---:B------:R-:W-:Y:S01]  /*b150*/  FMUL.FTZ R119, R6.reuse, R119 ;  /* 0x0000007706777220 */ /* 0x040fe20000410000 */
[----:B------:R-:W-:Y:S01]  /*b160*/  STS [R17+0x200], R74 ;  /* 0x0002004a11007388 */ /* 0x000fe20000000800 */
[C---:B------:R-:W-:Y:S01]  /*b170*/  FMUL.FTZ R118, R6.reuse, R118 ;  /* 0x0000007606767220 */ /* 0x040fe20000410000 */
[----:B------:R-:W-:Y:S01]  /*b180*/  F2FP.PACK_AB R112, R113, R112 ;  /* 0x000000707170723e */ /* 0x000fe200000000ff */
[C---:B------:R-:W-:Y:S01]  /*b190*/  FMUL.FTZ R123, R6.reuse, R123 ;  /* 0x0000007b067b7220 */ /* 0x040fe20000410000 */
[----:B------:R-:W-:Y:S01]  /*b1a0*/  STS [R15], R84 ;  /* 0x000000540f007388 */ /* 0x000fe20000000800 */
[----:B------:R-:W-:Y:S01]  /*b1b0*/  F2FP.PACK_AB R114, R115, R114 ;  /* 0x000000727372723e */ /* 0x000fe200000000ff */
[C---:B------:R-:W-:Y:S01]  /*b1c0*/  FMUL.FTZ R122, R6.reuse, R122 ;  /* 0x0000007a067a7220 */ /* 0x040fe20000410000 */
        /* <DEDUP_REMOVED lines=8> */
[----:B------:R-:W-:Y:S01]  /*b250*/  FMUL.FTZ R7, R7, R139 ;  /* 0x0000008b07077220 */ /* 0x000fe20000410000 */
[----:B------:R-:W-:Y:S01]  /*b260*/  STS [R17+0x1200], R78 ;  /* 0x0012004e11007388 */ /* 0x000fe20000000800 */
[----:B------:R-:W-:Y:S01]  /*b270*/  F2FP.PACK_AB R146, R147, R146 ;  /* 0x000000929392723e */ /* 0x000fe200000000ff */
[C---:B------:R-:W-:Y:S01]  /*b280*/  FMUL.FTZ R131, R6.reuse, R131 ;  /* 0x0000008306837220 */ /* 0x040fe20000410000 */
[----:B------:R-:W-:Y:S01]  /*b290*/  F2FP.PACK_AB R124, R125, R124 ;  /* 0x0000007c7d7c723e */ /* 0x000fe200000000ff */
[----:B------:R-:W-:Y:S01]  /*b2a0*/  STS [R15+0x1000], R80 ;  /* 0x001000500f007388 */ /* 0x000fe20000000800 */
[C---:B------:R-:W-:Y:S01]  /*b2b0*/  FMUL.FTZ R130, R6.reuse, R130 ;  /* 0x0000008206827220 */ /* 0x040fe20000410000 */
[----:B------:R-:W-:Y:S01]  /*b2c0*/  F2FP.PACK_AB R126, R127, R126 ;  /* 0x0000007e7f7e723e */ /* 0x000fe200000000ff */
[C---:B------:R-:W-:Y:S01]  /*b2d0*/  FMUL.FTZ R135, R6.reuse, R135 ;  /* 0x0000008706877220 */ /* 0x040fe20000410000 */
[----:B------:R-:W-:Y:S01]  /*b2e0*/  STS [R15+0x1200], R82 ;  /* 0x001200520f007388 */ /* 0x000fe20000000800 */
[----:B------:R-:W-:Y:S01]  /*b2f0*/  FMUL.FTZ R6, R6, R134 ;  /* 0x0000008606067220 */ /* 0x000fe20000410000 */
[----:B------:R-:W-:Y:S01]  /*b300*/  F2FP.PACK_AB R118, R119, R118 ;  /* 0x000000767776723e */ /* 0x000fe200000000ff */
[----:B------:R-:W1:Y:S01]  /*b310*/  @P3 MUFU.LG2 R8, R8 ;  /* 0x0000000800083308 */ /* 0x000e620000000c00 */
[----:B------:R-:W-:Y:S01]  /*b320*/  STS [R11+0x2000], R88 ;  /* 0x002000580b007388 */ /* 0x000fe20000000800 */
[----:B------:R-:W-:Y:S01]  /*b330*/  F2FP.PACK_AB R122, R123, R122 ;  /* 0x0000007a7b7a723e */ /* 0x000fe200000000ff */
[----:B------:R-:W-:Y:S01]  /*b340*/  @P6 FMUL.FTZ R63, R0, 0.69314718246459960938 ;  /* 0x3f317218003f6820 */ /* 0x000fe20000410000 */
[----:B------:R-:W-:Y:S01]  /*b350*/  F2FP.PACK_AB R140, R141, R140 ;  /* 0x0000008c8d8c723e */ /* 0x000fe200000000ff */
        /* <DEDUP_REMOVED lines=10> */
[----:B------:R-:W-:Y:S01]  /*b400*/  @P6 FFMA.FTZ R62, R168, c[0x0][0x238], R63 ;  /* 0x00008e00a83e6a23 */ /* 0x000fe2000001003f */
[----:B------:R-:W-:Y:S01]  /*b410*/  LOP3.LUT R9, R9, 0xffffffe0, RZ, 0xc0, !PT ;  /* 0xffffffe009097812 */ /* 0x000fe200078ec0ff */
[----:B------:R-:W-:Y:S01]  /*b420*/  STS [R11+0x3000], R92 ;  /* 0x0030005c0b007388 */ /* 0x000fe20000000800 */
[----:B-1----:R-:W-:-:S02]  /*b430*/  @P3 FMUL.FTZ R8, R8, 0.69314718246459960938 ;  /* 0x3f31721808083820 */ /* 0x002fc40000410000 */
[----:B------:R-:W-:Y:S01]  /*b440*/  IADD3 R9, -R9, R4, RZ ;  /* 0x0000000409097210 */ /* 0x000fe20007ffe1ff */
[----:B------:R-:W-:Y:S01]  /*b450*/  STS [R11+0x3200], R94 ;  /* 0x0032005e0b007388 */ /* 0x000fe20000000800 */
[----:B------:R-:W-:Y:S02]  /*b460*/  @P0 MOV R4, c[0x0][0x210] ;  /* 0x0000840000040a02 */ /* 0x000fe40000000f00 */
[----:B------:R-:W-:Y:S01]  /*b470*/  @!P0 MOV R4, 0x1 ;  /* 0x0000000100048802 */ /* 0x000fe20000000f00 */
[----:B------:R-:W-:Y:S01]  /*b480*/  STS [R13+0x3000], R96 ;  /* 0x003000600d007388 */ /* 0x000fe20000000800 */
[----:B------:R-:W-:Y:S02]  /*b490*/  LOP3.LUT P0, RZ, R9, 0x3, RZ, 0xc0, !PT ;  /* 0x0000000309ff7812 */ /* 0x000fe4000780c0ff */
[----:B------:R-:W-:Y:S01]  /*b4a0*/  MOV R9, 0x7f800000 ;  /* 0x7f80000000097802 */ /* 0x000fe20000000f00 */
[----:B------:R-:W-:Y:S01]  /*b4b0*/  STS [R13+0x3200], R98 ;  /* 0x003200620d007388 */ /* 0x000fe20000000800 */
[----:B------:R-:W-:-:S03]  /*b4c0*/  @P5 FFMA.FTZ R9, R167, c[0x0][0x238], R64 ;  /* 0x00008e00a7095a23 */ /* 0x000fc60000010040 */
[----:B------:R-:W-:Y:S04]  /*b4d0*/  STS [R17+0x2000], R148 ;  /* 0x0020009411007388 */ /* 0x000fe80000000800 */
        /* <DEDUP_REMOVED lines=12> */
[----:B------:R1:W-:Y:S04]  /*b5a0*/  STS [R11+0x5200], R118 ;  /* 0x005200760b007388 */ /* 0x0003e80000000800 */
[----:B------:R-:W-:Y:S04]  /*b5b0*/  STS [R13+0x5000], R120 ;  /* 0x005000780d007388 */ /* 0x000fe80000000800 */
[----:B------:R-:W-:Y:S04]  /*b5c0*/  STS [R13+0x5200], R122 ;  /* 0x0052007a0d007388 */ /* 0x000fe80000000800 */
[----:B------:R-:W-:Y:S04]  /*b5d0*/  STS [R17+0x4000], R140 ;  /* 0x0040008c11007388 */ /* 0x000fe80000000800 */
[----:B------:R-:W-:Y:S04]  /*b5e0*/  STS [R17+0x4200], R142 ;  /* 0x0042008e11007388 */ /* 0x000fe80000000800 */
[----:B------:R-:W-:Y:S04]  /*b5f0*/  STS [R15+0x4000], R136 ;  /* 0x004000880f007388 */ /* 0x000fe80000000800 */
[----:B------:R2:W-:Y:S04]  /*b600*/  STS [R15+0x4200], R7 ;  /* 0x004200070f007388 */ /* 0x0005e80000000800 */
[----:B------:R3:W-:Y:S04]  /*b610*/  STS [R17+0x5000], R128 ;  /* 0x0050008011007388 */ /* 0x0007e80000000800 */
[----:B------:R3:W-:Y:S04]  /*b620*/  STS [R17+0x5200], R130 ;  /* 0x0052008211007388 */ /* 0x0007e80000000800 */
[----:B------:R3:W-:Y:S04]  /*b630*/  STS [R15+0x5000], R132 ;  /* 0x005000840f007388 */ /* 0x0007e80000000800 */
[----:B------:R3:W-:Y:S04]  /*b640*/  STS [R15+0x5200], R135 ;  /* 0x005200870f007388 */ /* 0x0007e80000000800 */
[----:B------:R-:W-:Y:S06]  /*b650*/  BAR.SYNC.DEFER_BLOCKING 0x0 ;  /* 0x0000000000007b1d */ /* 0x000fec0000010000 */
[----:B------:R-:W4:Y:S04]  /*b660*/  S2R R6, SR_CTAID.Y ;  /* 0x0000000000067919 */ /* 0x000f280000002600 */
[----:B-1----:R-:W1:Y:S04]  /*b670*/  S2R R11, SR_CTAID.X ;  /* 0x00000000000b7919 */ /* 0x002e680000002500 */
[----:B------:R3:W3:Y:S04]  /*b680*/  LDS.128 R52, [R222] ;  /* 0x00000000de347984 */ /* 0x0006e80000000c00 */
[----:B------:R3:W3:Y:S01]  /*b690*/  LDS.128 R48, [R222+0x800] ;  /* 0x00080000de307984 */ /* 0x0006e20000000c00 */
[----:B----4-:R-:W-:-:S03]  /*b6a0*/  IMAD R61, R6, R61, RZ ;  /* 0x0000003d063d7224 */ /* 0x010fc600078e02ff */
[----:B------:R4:W3:Y:S01]  /*b6b0*/  LDS.128 R44, [R222+0x1000] ;  /* 0x00100000de2c7984 */ /* 0x0008e20000000c00 */
[----:B--2---:R-:W-:Y:S01]  /*b6c0*/  @!P1 IMAD R7, R6, c[0x0][0x214], RZ ;  /* 0x0000850006079a24 */ /* 0x004fe200078e02ff */
[----:B------:R-:W-:Y:S02]  /*b6d0*/  SEL R61, R61, RZ, P1 ;  /* 0x000000ff3d3d7207 */ /* 0x000fe40000800000 */
[----:B------:R4:W2:Y:S01]  /*b6e0*/  LDS.128 R40, [R222+0x1800] ;  /* 0x00180000de287984 */ /* 0x0008a20000000c00 */
[----:B-1----:R-:W-:Y:S01]  /*b6f0*/  IMAD R0, R11, R4, RZ ;  /* 0x000000040b007224 */ /* 0x002fe200078e02ff */
[----:B------:R-:W-:Y:S02]  /*b700*/  @!P1 MOV R66, R7 ;  /* 0x0000000700429202 */ /* 0x000fe40000000f00 */
[----:B------:R4:W1:Y:S01]  /*b710*/  LDS.128 R36, [R222+0x2000] ;  /* 0x00200000de247984 */ /* 0x0008620000000c00 */
[----:B-----5:R-:W-:Y:S01]  /*b720*/  IMAD R61, R60, R5, R61 ;  /* 0x000000053c3d7224 */ /* 0x020fe200078e023d */
[----:B------:R-:W-:-:S02]  /*b730*/  SHF.L.U32 R0, R0, 0x7, RZ ;  /* 0x0000000700007819 */ /* 0x000fc400000006ff */
[----:B------:R4:W1:Y:S01]  /*b740*/  LDS.128 R32, [R222+0x2800] ;  /* 0x00280000de207984 */ /* 0x0008620000000c00 */
[----:B------:R-:W-:Y:S02]  /*b750*/  @!P1 SHF.R.S32.HI R67, RZ, 0x1f, R7 ;  /* 0x0000001fff439819 */ /* 0x000fe40000011407 */
[--C-:B------:R-:W-:Y:S01]  /*b760*/  IADD3 R2, P2, P1, R0, R66, R61.reuse ;  /* 0x0000004200027210 */ /* 0x100fe2000795e03d */
[----:B------:R4:W1:Y:S01]  /*b770*/  LDS.128 R28, [R222+0x3000] ;  /* 0x00300000de1c7984 */ /* 0x0008620000000c00 */
[----:B------:R-:W-:Y:S02]  /*b780*/  SHF.R.S32.HI R0, RZ, 0x1f, R0 ;  /* 0x0000001fff007819 */ /* 0x000fe40000011400 */
[----:B------:R-:W-:Y:S01]  /*b790*/  SHF.R.S32.HI R61, RZ, 0x1f, R61 ;  /* 0x0000001fff3d7819 */ /* 0x000fe2000001143d */
[----:B------:R4:W1:Y:S01]  /*b7a0*/  LDS.128 R24, [R222+0x3800] ;  /* 0x00380000de187984 */ /* 0x0008620000000c00 */
[----:B------:R-:W-:Y:S01]  /*b7b0*/  MOV R5, 0x7f800000 ;  /* 0x7f80000000057802 */ /* 0x000fe20000000f00 */
[----:B------:R-:W-:Y:S01]  /*b7c0*/  @P4 FFMA.FTZ R5, R166, c[0x0][0x238], R3 ;  /* 0x00008e00a6054a23 */ /* 0x000fe20000010003 */
[----:B------:R-:W-:Y:S01]  /*b7d0*/  MOV R7, 0x7f800000 ;  /* 0x7f80000000077802 */ /* 0x000fe20000000f00 */
[----:B------:R4:W1:Y:S01]  /*b7e0*/  LDS.128 R20, [R222+0x4000] ;  /* 0x00400000de147984 */ /* 0x0008620000000c00 */
[----:B------:R-:W-:Y:S01]  /*b7f0*/  @P3 FFMA.FTZ R7, R165, c[0x0][0x238], R8 ;  /* 0x00008e00a5073a23 */ /* 0x000fe20000010008 */
[----:B------:R-:W-:-:S02]  /*b800*/  IADD3.X R0, R0, R67, R61, P2, P1 ;  /* 0x0000004300007210 */ /* 0x000fc400017e243d */
[----:B------:R4:W1:Y:S04]  /*b810*/  LDS.128 R16, [R222+0x4800] ;  /* 0x00480000de107984 */ /* 0x0008680000000c00 */
[----:B------:R4:W1:Y:S04]  /*b820*/  LDS.128 R12, [R222+0x5000] ;  /* 0x00500000de0c7984 */ /* 0x0008680000000c00 */
[----:B------:R4:W1:Y:S01]  /*b830*/  LDS.128 R56, [R222+0x5800] ;  /* 0x00580000de387984 */ /* 0x0008620000000c00 */
[----:B------:R-:W-:Y:S05]  /*b840*/  @P0 BRA `(.L_x_10) ;  /* 0x0000026000000947 */ /* 0x000fea0003800000 */
[----:B------:R-:W-:Y:S01]  /*b850*/  SHF.R.S32.HI R3, RZ, 0x1f, R10 ;  /* 0x0000001fff037819 */ /* 0x000fe2000001140a */
[----:B------:R-:W-:-:S03]  /*b860*/  IMAD.MOV.U32 R8, RZ, RZ, c[0x0][0x214] ;  /* 0x00008500ff087624 */ /* 0x000fc600078e00ff */
[----:B------:R-:W-:Y:S01]  /*b870*/  LEA.HI R3, R3, R10, RZ, 0x2 ;  /* 0x0000000a03037211 */ /* 0x000fe200078f10ff */
[----:B------:R-:W-:-:S03]  /*b880*/  IMAD R8, R11, -0x80, R8 ;  /* 0xffffff800b087824 */ /* 0x000fc600078e0208 */
[----:B------:R-:W-:-:S05]  /*b890*/  LOP3.LUT R3, R3, 0xffffffc, RZ, 0xc0, !PT ;  /* 0x0ffffffc03037812 */ /* 0x000fca00078ec0ff */
[----:B------:R-:W-:-:S04]  /*b8a0*/  IMAD.IADD R10, R10, 0x1, -R3 ;  /* 0x000000010a0a7824 */ /* 0x000fc800078e0a03 */
[----:B------:R-:W-:-:S05]  /*b8b0*/  IMAD R3, R10, 0x10, R223 ;  /* 0x000000100a037824 */ /* 0x000fca00078e02df */
[CC--:B------:R-:W-:Y:S02]  /*b8c0*/  ISETP.GE.AND P6, PT, R3.reuse, R8.reuse, PT ;  /* 0x000000080300720c */ /* 0x0c0fe40003fc6270 */
[C---:B------:R-:W-:Y:S02]  /*b8d0*/  IADD3 R61, R3.reuse, 0x8, RZ ;  /* 0x00000008033d7810 */ /* 0x040fe40007ffe0ff */
[C---:B------:R-:W-:Y:S02]  /*b8e0*/  IADD3 R11, R3.reuse, 0x40, RZ ;  /* 0x00000040030b7810 */ /* 0x040fe40007ffe0ff */
[----:B------:R-:W-:Y:S02]  /*b8f0*/  IADD3 R63, R3, 0x48, RZ ;  /* 0x00000048033f7810 */ /* 0x000fe40007ffe0ff */
[-C--:B------:R-:W-:Y:S02]  /*b900*/  ISETP.GE.AND P5, PT, R61, R8.reuse, PT ;  /* 0x000000083d00720c */ /* 0x080fe40003fa6270 */
[----:B------:R-:W-:-:S02]  /*b910*/  ISETP.GE.AND P4, PT, R11, R8, PT ;  /* 0x000000080b00720c */ /* 0x000fc40003f86270 */
[----:B------:R-:W-:Y:S01]  /*b920*/  ISETP.GE.AND P3, PT, R63, R8, PT ;  /* 0x000000083f00720c */ /* 0x000fe20003f66270 */
[----:B------:R-:W-:-:S05]  /*b930*/  @!P6 IMAD R3, R3, R4, RZ ;  /* 0x000000040303e224 */ /* 0x000fca00078e02ff */
[----:B------:R-:W-:-:S03]  /*b940*/  @!P6 IADD3 R8, P0, R3, R2, RZ ;  /* 0x000000020308e210 */ /* 0x000fc60007f1e0ff */
[----:B------:R-:W-:Y:S01]  /*b950*/  @!P5 IMAD R61, R61, R4, RZ ;  /* 0x000000043d3dd224 */ /* 0x000fe200078e02ff */
[----:B------:R-:W-:Y:S01]  /*b960*/  @!P6 LEA.HI.X.SX32 R3, R3, R0, 0x1, P0 ;  /* 0x000000000303e211 */ /* 0x000fe200000f0eff */
[-C--:B------:R-:W-:Y:S01]  /*b970*/  @!P4 IMAD R11, R11, R4.reuse, RZ ;  /* 0x000000040b0bc224 */ /* 0x080fe200078e02ff */
[C---:B------:R-:W-:Y:S01]  /*b980*/  @!P6 LEA R64, P0, R8.reuse, c[0x0][0x200], 0x2 ;  /* 0x000080000840ea11 */ /* 0x040fe200078010ff */
[----:B------:R-:W-:Y:S01]  /*b990*/  @!P3 IMAD R63, R63, R4, RZ ;  /* 0x000000043f3fb224 */ /* 0x000fe200078e02ff */
[-C--:B------:R-:W-:Y:S02]  /*b9a0*/  @!P5 IADD3 R4, P2, R61, R2.reuse, RZ ;  /* 0x000000023d04d210 */ /* 0x080fe40007f5e0ff */
[----:B------:R-:W-:Y:S02]  /*b9b0*/  @!P6 LEA.HI.X R65, R8, c[0x0][0x204], R3, 0x2, P0 ;  /* 0x000081000841ea11 */ /* 0x000fe400000f1403 */
[-C--:B------:R-:W-:Y:S02]  /*b9c0*/  @!P4 IADD3 R3, P1, R11, R2.reuse, RZ ;  /* 0x000000020b03c210 */ /* 0x080fe40007f3e0ff */
[----:B------:R-:W-:Y:S01]  /*b9d0*/  @!P3 IADD3 R2, P0, R63, R2, RZ ;  /* 0x000000023f02b210 */ /* 0x000fe20007f1e0ff */
[----:B------:R4:W-:Y:S01]  /*b9e0*/  @!P6 STG.E [R64.64], R62 ;  /* 0x0000003e4000e986 */ /* 0x0009e2000c101906 */
[----:B------:R-:W-:-:S02]  /*b9f0*/  @!P5 LEA.HI.X.SX32 R61, R61, R0, 0x1, P2 ;  /* 0x000000003d3dd211 */ /* 0x000fc400010f0eff */
[----:B------:R-:W-:Y:S02]  /*ba00*/  @!P5 LEA R10, P2, R4, c[0x0][0x200], 0x2 ;  /* 0x00008000040ada11 */ /* 0x000fe400078410ff */
[-C--:B------:R-:W-:Y:S02]  /*ba10*/  @!P4 LEA.HI.X.SX32 R8, R11, R0.reuse, 0x1, P1 ;  /* 0x000000000b08c211 */ /* 0x080fe400008f0eff */
[----:B------:R-:W-:Y:S02]  /*ba20*/  @!P3 LEA.HI.X.SX32 R63, R63, R0, 0x1, P0 ;  /* 0x000000003f3fb211 */ /* 0x000fe400000f0eff */
[----:B------:R-:W-:Y:S02]  /*ba30*/  @!P4 LEA R68, P1, R3, c[0x0][0x200], 0x2 ;  /* 0x000080000344ca11 */ /* 0x000fe400078210ff */
[----:B------:R-:W-:Y:S02]  /*ba40*/  @!P3 LEA R66, P0, R2, c[0x0][0x200], 0x2 ;  /* 0x000080000242ba11 */ /* 0x000fe400078010ff */
[----:B------:R-:W-:-:S02]  /*ba50*/  @!P5 LEA.HI.X R11, R4, c[0x0][0x204], R61, 0x2, P2 ;  /* 0x00008100040bda11 */ /* 0x000fc400010f143d */
[----:B------:R-:W-:Y:S02]  /*ba60*/  @!P4 LEA.HI.X R69, R3, c[0x0][0x204], R8, 0x2, P1 ;  /* 0x000081000345ca11 */ /* 0x000fe400008f1408 */
[----:B------:R-:W-:Y:S01]  /*ba70*/  @!P3 LEA.HI.X R67, R2, c[0x0][0x204], R63, 0x2, P0 ;  /* 0x000081000243ba11 */ /* 0x000fe200000f143f */
[----:B------:R4:W-:Y:S04]  /*ba80*/  @!P5 STG.E [R10.64], R9 ;  /* 0x000000090a00d986 */ /* 0x0009e8000c101906 */
[----:B------:R4:W-:Y:S04]  /*ba90*/  @!P4 STG.E [R68.64], R5 ;  /* 0x000000054400c986 */ /* 0x0009e8000c101906 */
[----:B------:R4:W-:Y:S02]  /*baa0*/  @!P3 STG.E [R66.64], R7 ;  /* 0x000000074200b986 */ /* 0x0009e4000c101906 */
.L_x_10:
[----:B------:R-:W-:Y:S05]  /*bab0*/  BSYNC B0 ;  /* 0x0000000000007941 */ /* 0x000fea0003800000 */
.L_x_9:
[----:B------:R-:W-:Y:S01]  /*bac0*/  SHF.R.S32.HI R0, RZ, 0x1f, R6 ;  /* 0x0000001fff007819 */ /* 0x000fe20000011406 */
[----:B------:R-:W-:Y:S01]  /*bad0*/  IMAD.MOV.U32 R8, RZ, RZ, R228 ;  /* 0x000000ffff087224 */ /* 0x000fe200078e00e4 */
[----:B----4-:R-:W-:Y:S01]  /*bae0*/  MOV R9, R229 ;  /* 0x000000e500097202 */ /* 0x010fe20000000f00 */
[----:B------:R-:W-:-:S02]  /*baf0*/  ULDC.64 UR4, c[0x0][0x1e8] ;  /* 0x00007a0000047ab9 */ /* 0x000fc40000000a00 */
[----:B------:R-:W-:Y:S01]  /*bb00*/  IMAD R3, R0, c[0x0][0x1e0], RZ ;  /* 0x0000780000037a24 */ /* 0x000fe200078e02ff */
[----:B------:R-:W-:Y:S01]  /*bb10*/  SHF.R.S32.HI R0, RZ, 0x1f, R60 ;  /* 0x0000001fff007819 */ /* 0x000fe2000001143c */
[C---:B------:R-:W-:Y:S01]  /*bb20*/  IMAD.WIDE.U32 R8, R6.reuse, c[0x0][0x1e0], R8 ;  /* 0x0000780006087a25 */ /* 0x040fe200078e0008 */
[----:B------:R-:W-:Y:S02]  /*bb30*/  USHF.L.U32 UR9, UR4, 0x6, URZ ;  /* 0x0000000604097899 */ /* 0x000fe4000800063f */
[----:B------:R-:W-:Y:S01]  /*bb40*/  UMOV UR8, 0x6 ;  /* 0x0000000600087882 */ /* 0x000fe20000000000 */
[----:B------:R-:W-:Y:S01]  /*bb50*/  IMAD R3, R6, c[0x0][0x1e4], R3 ;  /* 0x0000790006037a24 */ /* 0x000fe200078e0203 */
[----:B------:R-:W-:Y:S01]  /*bb60*/  USHF.L.U64.HI UR5, UR4, UR8, UR5 ;  /* 0x0000000804057299 */ /* 0x000fe20008010205 */
[----:B------:R-:W-:Y:S02]  /*bb70*/  IMAD R5, R0, c[0x0][0x1f0], RZ ;  /* 0x00007c0000057a24 */ /* 0x000fe400078e02ff */
[----:B------:R-:W-:-:S02]  /*bb80*/  IMAD.IADD R9, R9, 0x1, R3 ;  /* 0x0000000109097824 */ /* 0x000fc400078e0203 */
[C---:B------:R-:W-:Y:S02]  /*bb90*/  IMAD R5, R60.reuse, c[0x0][0x1f4], R5 ;  /* 0x00007d003c057a24 */ /* 0x040fe400078e0205 */
[----:B------:R-:W-:-:S04]  /*bba0*/  IMAD.WIDE.U32 R8, R60, c[0x0][0x1f0], R8 ;  /* 0x00007c003c087a25 */ /* 0x000fc800078e0008 */
[----:B------:R-:W-:Y:S01]  /*bbb0*/  IMAD R3, R231, c[0x0][0x1e8], RZ ;  /* 0x00007a00e7037a24 */ /* 0x000fe200078e02ff */
[----:B------:R-:W-:-:S03]  /*bbc0*/  IADD3 R9, R9, R5, RZ ;  /* 0x0000000509097210 */ /* 0x000fc60007ffe0ff */
[C---:B------:R-:W-:Y:S02]  /*bbd0*/  IMAD R3, R230.reuse, c[0x0][0x1ec], R3 ;  /* 0x00007b00e6037a24 */ /* 0x040fe400078e0203 */
[----:B------:R-:W-:-:S04]  /*bbe0*/  IMAD.WIDE.U32 R8, R230, c[0x0][0x1e8], R8 ;  /* 0x00007a00e6087a25 */ /* 0x000fc800078e0008 */
[----:B------:R-:W-:Y:S01]  /*bbf0*/  IMAD.IADD R3, R9, 0x1, R3 ;  /* 0x0000000109037824 */ /* 0x000fe200078e0203 */
[----:B------:R-:W-:-:S04]  /*bc00*/  LEA R2, P0, R8, c[0x0][0x1d0], 0x1 ;  /* 0x0000740008027a11 */ /* 0x000fc800078008ff */
[----:B------:R-:W-:Y:S02]  /*bc10*/  LEA.HI.X R3, R8, c[0x0][0x1d4], R3, 0x1, P0 ;  /* 0x0000750008037a11 */ /* 0x000fe400000f0c03 */
[----:B------:R-:W-:-:S03]  /*bc20*/  IADD3 R6, P0, R2, UR9, RZ ;  /* 0x0000000902067c10 */ /* 0x000fc6000ff1e0ff */
[----:B---3--:R-:W-:Y:S01]  /*bc30*/  STG.E.128 [R2.64], R52 ;  /* 0x0000003402007986 */ /* 0x008fe2000c101d06 */
[----:B------:R-:W-:Y:S02]  /*bc40*/  IADD3.X R7, R3, UR5, RZ, P0, !PT ;  /* 0x0000000503077c10 */ /* 0x000fe400087fe4ff */
[----:B------:R-:W-:Y:S01]  /*bc50*/  IADD3 R4, P0, R6, UR9, RZ ;  /* 0x0000000906047c10 */ /* 0x000fe2000ff1e0ff */
[----:B-1----:R-:W-:Y:S03]  /*bc60*/  STG.E.128 [R2.64+0x40], R36 ;  /* 0x0000402402007986 */ /* 0x002fe6000c101d06 */
[----:B------:R-:W-:Y:S01]  /*bc70*/  IADD3.X R5, R7, UR5, RZ, P0, !PT ;  /* 0x0000000507057c10 */ /* 0x000fe200087fe4ff */
[----:B------:R-:W-:Y:S01]  /*bc80*/  STG.E.128 [R2.64+0x80], R20 ;  /* 0x0000801402007986 */ /* 0x000fe2000c101d06 */
[----:B------:R-:W-:-:S03]  /*bc90*/  IADD3 R8, P0, R4, UR9, RZ ;  /* 0x0000000904087c10 */ /* 0x000fc6000ff1e0ff */
[----:B------:R-:W-:Y:S01]  /*bca0*/  STG.E.128 [R6.64], R48 ;  /* 0x0000003006007986 */ /* 0x000fe2000c101d06 */
[----:B------:R-:W-:-:S03]  /*bcb0*/  IADD3.X R9, R5, UR5, RZ, P0, !PT ;  /* 0x0000000505097c10 */ /* 0x000fc600087fe4ff */
[----:B------:R-:W-:Y:S04]  /*bcc0*/  STG.E.128 [R6.64+0x40], R32 ;  /* 0x0000402006007986 */ /* 0x000fe8000c101d06 */
[----:B------:R-:W-:Y:S04]  /*bcd0*/  STG.E.128 [R6.64+0x80], R16 ;  /* 0x0000801006007986 */ /* 0x000fe8000c101d06 */
[----:B------:R-:W-:Y:S04]  /*bce0*/  STG.E.128 [R4.64], R44 ;  /* 0x0000002c04007986 */ /* 0x000fe8000c101d06 */
[----:B------:R-:W-:Y:S04]  /*bcf0*/  STG.E.128 [R4.64+0x40], R28 ;  /* 0x0000401c04007986 */ /* 0x000fe8000c101d06 */
[----:B------:R-:W-:Y:S04]  /*bd00*/  STG.E.128 [R4.64+0x80], R12 ;  /* 0x0000800c04007986 */ /* 0x000fe8000c101d06 */
[----:B--2---:R-:W-:Y:S04]  /*bd10*/  STG.E.128 [R8.64], R40 ;  /* 0x0000002808007986 */ /* 0x004fe8000c101d06 */
[----:B------:R-:W-:Y:S04]  /*bd20*/  STG.E.128 [R8.64+0x40], R24 ;  /* 0x0000401808007986 */ /* 0x000fe8000c101d06 */
[----:B------:R-:W-:Y:S01]  /*bd30*/  STG.E.128 [R8.64+0x80], R56 ;  /* 0x0000803808007986 */ /* 0x000fe2000c101d06 */
[----:B------:R-:W-:Y:S05]  /*bd40*/  EXIT ;  /* 0x000000000000794d */ /* 0x000fea0003800000 */
.L_x_0:
[----:B-1----:R-:W1:Y:S01]  /*bd50*/  LDC.U8 R0, c[0x0][0x329] ;  /* 0x0000ca40ff007b82 */ /* 0x002e620000000000 */
[----:B--2---:R-:W-:Y:S01]  /*bd60*/  SHF.R.S32.HI R3, RZ, 0x1f, R2 ;  /* 0x0000001fff037819 */ /* 0x004fe20000011402 */
[----:B------:R-:W-:Y:S01]  /*bd70*/  ULDC.64 UR4, c[0x0][0x1e8] ;  /* 0x00007a0000047ab9 */ /* 0x000fe20000000a00 */
[----:B------:R-:W-:Y:S01]  /*bd80*/  SHF.R.S32.HI R8, RZ, 0x1f, R15 ;  /* 0x0000001fff087819 */ /* 0x000fe2000001140f */
[----:B------:R-:W-:Y:S01]  /*bd90*/  USHF.L.U32 UR8, UR4, 0x6, URZ ;  /* 0x0000000604087899 */ /* 0x000fe2000800063f */
[----:B------:R-:W-:Y:S01]  /*bda0*/  LEA.HI R4, R3, R2, RZ, 0x2 ;  /* 0x0000000203047211 */ /* 0x000fe200078f10ff */
[----:B------:R-:W-:Y:S01]  /*bdb0*/  UMOV UR9, 0x6 ;  /* 0x0000000600097882 */ /* 0x000fe20000000000 */
[----:B------:R-:W-:Y:S01]  /*bdc0*/  LOP3.LUT P6, RZ, R2, 0x3, RZ, 0xc0, !PT ;  /* 0x0000000302ff7812 */ /* 0x000fe200078cc0ff */
[----:B------:R-:W2:Y:S01]  /*bdd0*/  LDC.U8 R7, c[0x0][0x328] ;  /* 0x0000ca00ff077b82 */ /* 0x000ea20000000000 */
[----:B------:R-:W-:Y:S01]  /*bde0*/  LOP3.LUT R3, R4, 0x1ffffffc, RZ, 0xc0, !PT ;  /* 0x1ffffffc04037812 */ /* 0x000fe200078ec0ff */
[----:B------:R-:W-:Y:S01]  /*bdf0*/  IMAD R8, R8, c[0x0][0x1e0], RZ ;  /* 0x0000780008087a24 */ /* 0x000fe200078e02ff */
[----:B------:R-:W-:Y:S01]  /*be00*/  SHF.R.S32.HI R4, RZ, 0x2, R4 ;  /* 0x00000002ff047819 */ /* 0x000fe20000011404 */
[----:B------:R-:W-:-:S02]  /*be10*/  USHF.L.U64.HI UR5, UR4, UR9, UR5 ;  /* 0x0000000904057299 */ /* 0x000fc40008010205 */
[----:B------:R-:W-:Y:S01]  /*be20*/  IMAD.IADD R10, R2, 0x1, -R3 ;  /* 0x00000001020a7824 */ /* 0x000fe200078e0a03 */
[----:B------:R-:W-:Y:S01]  /*be30*/  SHF.R.S32.HI R3, RZ, 0x1f, R18 ;  /* 0x0000001fff037819 */ /* 0x000fe20000011412 */
[----:B------:R-:W-:Y:S01]  /*be40*/  IMAD R8, R15, c[0x0][0x1e4], R8 ;  /* 0x000079000f087a24 */ /* 0x000fe200078e0208 */
[--C-:B------:R-:W-:Y:S01]  /*be50*/  SHF.R.S32.HI R5, RZ, 0x1f, R4.reuse ;  /* 0x0000001fff057819 */ /* 0x100fe20000011404 */
[----:B------:R-:W-:Y:S02]  /*be60*/  IMAD.SHL.U32 R10, R10, 0x8, RZ ;  /* 0x000000080a0a7824 */ /* 0x000fe400078e00ff */
[----:B------:R-:W-:Y:S02]  /*be70*/  IMAD R3, R3, c[0x0][0x1f0], RZ ;  /* 0x00007c0003037a24 */ /* 0x000fe400078e02ff */
[----:B------:R-:W-:Y:S01]  /*be80*/  IMAD.WIDE R230, R230, 0x80, R4 ;  /* 0x00000080e6e67825 */ /* 0x000fe200078e0204 */
[----:B------:R-:W-:Y:S02]  /*be90*/  SHF.R.S32.HI R11, RZ, 0x1f, R10 ;  /* 0x0000001fff0b7819 */ /* 0x000fe4000001140a */
[----:B-1----:R-:W-:Y:S01]  /*bea0*/  ISETP.NE.AND P1, PT, R0, RZ, PT ;  /* 0x000000ff0000720c */ /* 0x002fe20003f25270 */
[----:B------:R-:W-:-:S02]  /*beb0*/  IMAD R6, R18, c[0x0][0x1f4], R3 ;  /* 0x00007d0012067a24 */ /* 0x000fc400078e0203 */
[----:B------:R-:W-:-:S04]  /*bec0*/  IMAD.WIDE.U32 R10, R15, c[0x0][0x1e0], R10 ;  /* 0x000078000f0a7a25 */ /* 0x000fc800078e000a */
[----:B------:R-:W-:Y:S02]  /*bed0*/  IMAD.IADD R9, R8, 0x1, R11 ;  /* 0x0000000108097824 */ /* 0x000fe400078e020b */
[----:B------:R-:W-:-:S04]  /*bee0*/  IMAD.MOV.U32 R8, RZ, RZ, R10 ;  /* 0x000000ffff087224 */ /* 0x000fc800078e000a */
[----:B------:R-:W-:Y:S01]  /*bef0*/  IMAD.WIDE.U32 R8, R18, c[0x0][0x1f0], R8 ;  /* 0x00007c0012087a25 */ /* 0x000fe200078e0008 */
[----:B--2---:R-:W-:-:S03]  /*bf00*/  @!P1 ISETP.NE.AND P0, PT, R7, RZ, PT ;  /* 0x000000ff0700920c */ /* 0x004fc60003f05270 */
[----:B------:R-:W-:Y:S02]  /*bf10*/  @P1 IMAD.MOV.U32 R3, RZ, RZ, c[0x0][0x210] ;  /* 0x00008400ff031624 */ /* 0x000fe400078e00ff */
[----:B------:R-:W-:Y:S02]  /*bf20*/  @!P1 IMAD.MOV.U32 R5, RZ, RZ, c[0x0][0x214] ;  /* 0x00008500ff059624 */ /* 0x000fe400078e00ff */
[----:B------:R-:W-:Y:S02]  /*bf30*/  IMAD.IADD R9, R6, 0x1, R9 ;  /* 0x0000000106097824 */ /* 0x000fe400078e0209 */
[----:B------:R-:W-:Y:S01]  /*bf40*/  @P1 IMAD R3, R3, c[0x0][0x214], RZ ;  /* 0x0000850003031a24 */ /* 0x000fe200078e02ff */
[----:B------:R-:W-:Y:S01]  /*bf50*/  @!P1 SEL R3, R5, c[0x0][0x234], !P0 ;  /* 0x00008d0005039a07 */ /* 0x000fe20004000000 */
[----:B------:R-:W-:Y:S01]  /*bf60*/  IMAD R6, R231, c[0x0][0x1e8], RZ ;  /* 0x00007a00e7067a24 */ /* 0x000fe200078e02ff */
[----:B------:R-:W-:Y:S01]  /*bf70*/  ISETP.NE.AND P0, PT, R7, RZ, PT ;  /* 0x000000ff0700720c */ /* 0x000fe20003f05270 */
[----:B------:R-:W-:-:S02]  /*bf80*/  @P1 IMAD.MOV.U32 R10, RZ, RZ, 0x1 ;  /* 0x00000001ff0a1424 */ /* 0x000fc400078e00ff */
[----:B------:R-:W-:Y:S01]  /*bf90*/  IMAD R6, R230, c[0x0][0x1ec], R6 ;  /* 0x00007b00e6067a24 */ /* 0x000fe200078e0206 */
[----:B------:R-:W-:Y:S01]  /*bfa0*/  ISETP.EQ.AND P0, PT, R0, RZ, P0 ;  /* 0x000000ff0000720c */ /* 0x000fe20000702270 */
[----:B------:R-:W-:-:S04]  /*bfb0*/  IMAD.WIDE.U32 R230, R230, c[0x0][0x1e8], R8 ;  /* 0x00007a00e6e67a25 */ /* 0x000fc800078e0008 */
[----:B------:R-:W-:Y:S01]  /*bfc0*/  @!P1 IMAD R10, R3, c[0x0][0x1c0], RZ ;  /* 0x00007000030a9a24 */ /* 0x000fe200078e02ff */
[----:B------:R-:W-:Y:S01]  /*bfd0*/  LEA R8, P2, R230, c[0x0][0x1d0], 0x1 ;  /* 0x00007400e6087a11 */ /* 0x000fe200078408ff */
[----:B------:R-:W-:Y:S02]  /*bfe0*/  IMAD.IADD R6, R6, 0x1, R231 ;  /* 0x0000000106067824 */ /* 0x000fe400078e02e7 */
[C---:B------:R-:W-:Y:S02]  /*bff0*/  IMAD R10, R15.reuse, R10, RZ ;  /* 0x0000000a0f0a7224 */ /* 0x040fe400078e02ff */
[----:B------:R-:W-:Y:S01]  /*c000*/  IMAD R7, R15, c[0x0][0x214], RZ ;  /* 0x000085000f077a24 */ /* 0x000fe200078e02ff */
[----:B------:R-:W-:Y:S01]  /*c010*/  LEA.HI.X R9, R230, c[0x0][0x1d4], R6, 0x1, P2 ;  /* 0x00007500e6097a11 */ /* 0x000fe200010f0c06 */
[----:B------:R-:W-:Y:S01]  /*c020*/  @P1 IMAD.MOV.U32 R5, RZ, RZ, c[0x0][0x210] ;  /* 0x00008400ff051624 */ /* 0x000fe200078e00ff */
[----:B------:R-:W-:Y:S01]  /*c030*/  SEL R6, R10, RZ, !P0 ;  /* 0x000000ff0a067207 */ /* 0x000fe20004000000 */
[----:B------:R-:W-:Y:S01]  /*c040*/  @!P1 IMAD.MOV.U32 R5, RZ, RZ, 0x1 ;  /* 0x00000001ff059424 */ /* 0x000fe200078e00ff */
[----:B------:R-:W-:Y:S01]  /*c050*/  IADD3 R20, P2, R8, UR8, RZ ;  /* 0x0000000808147c10 */ /* 0x000fe2000ff5e0ff */
[----:B------:R-:W-:Y:S01]  /*c060*/  STG.E.128 [R8.64], RZ ;  /* 0x000000ff08007986 */ /* 0x000fe2000c101d06 */
[----:B------:R-:W-:Y:S01]  /*c070*/  IADD3 R10, R4, 0x20, RZ ;  /* 0x00000020040a7810 */ /* 0x000fe20007ffe0ff */
[----:B------:R-:W-:Y:S01]  /*c080*/  IMAD R6, R18, R3, R6 ;  /* 0x0000000312067224 */ /* 0x000fe200078e0206 */
[C---:B------:R-:W-:Y:S01]  /*c090*/  IADD3 R3, -R128.reuse, c[0x0][0x214], RZ ;  /* 0x0000850080037a10 */ /* 0x040fe20007ffe1ff */
[----:B------:R-:W-:Y:S01]  /*c0a0*/  STG.E.128 [R8.64+0x40], RZ ;  /* 0x000040ff08007986 */ /* 0x000fe2000c101d06 */
[----:B------:R-:W-:Y:S01]  /*c0b0*/  SHF.R.S32.HI R0, RZ, 0x1f, R7 ;  /* 0x0000001fff007819 */ /* 0x000fe20000011407 */
[----:B------:R-:W-:Y:S01]  /*c0c0*/  IMAD R128, R128, R5, RZ ;  /* 0x0000000580807224 */ /* 0x000fe200078e02ff */
[-C--:B------:R-:W-:Y:S01]  /*c0d0*/  ISETP.GE.OR P5, PT, R4, R3.reuse, P6 ;  /* 0x000000030400720c */ /* 0x080fe200037a6670 */
[----:B------:R1:W-:Y:S01]  /*c0e0*/  STG.E.128 [R8.64+0x80], RZ ;  /* 0x000080ff08007986 */ /* 0x0003e2000c101d06 */
[----:B------:R-:W-:-:S02]  /*c0f0*/  ISETP.GE.OR P4, PT, R10, R3, P6 ;  /* 0x000000030a00720c */ /* 0x000fc40003786670 */
[----:B------:R-:W-:Y:S02]  /*c100*/  SEL R7, R7, RZ, P0 ;  /* 0x000000ff07077207 */ /* 0x000fe40000000000 */
[----:B------:R-:W-:Y:S02]  /*c110*/  IADD3.X R21, R9, UR5, RZ, P2, !PT ;  /* 0x0000000509157c10 */ /* 0x000fe400097fe4ff */
[----:B------:R-:W-:Y:S02]  /*c120*/  IADD3 R2, P2, P1, R128, R7, R6 ;  /* 0x0000000780027210 */ /* 0x000fe4000795e006 */
[----:B------:R-:W-:Y:S01]  /*c130*/  SEL R0, R0, RZ, P0 ;  /* 0x000000ff00007207 */ /* 0x000fe20000000000 */
[----:B------:R-:W-:Y:S01]  /*c140*/  STG.E.128 [R20.64], RZ ;  /* 0x000000ff14007986 */ /* 0x000fe2000c101d06 */
[----:B------:R-:W-:Y:S01]  /*c150*/  SHF.R.S32.HI R7, RZ, 0x1f, R128 ;  /* 0x0000001fff077819 */ /* 0x000fe20000011480 */
[-C--:B------:R-:W-:Y:S01]  /*c160*/  @!P5 IMAD R15, R4, R5.reuse, RZ ;  /* 0x00000005040fd224 */ /* 0x080fe200078e02ff */
[----:B------:R-:W-:Y:S01]  /*c170*/  SHF.R.S32.HI R6, RZ, 0x1f, R6 ;  /* 0x0000001fff067819 */ /* 0x000fe20000011406 */
[----:B------:R-:W-:Y:S01]  /*c180*/  @!P4 IMAD R13, R10, R5, RZ ;  /* 0x000000050a0dc224 */ /* 0x000fe200078e02ff */
[----:B------:R-:W-:Y:S01]  /*c190*/  IADD3 R18, P0, R20, UR8, RZ ;  /* 0x0000000814127c10 */ /* 0x000fe2000ff1e0ff */
[----:B------:R-:W-:Y:S01]  /*c1a0*/  STG.E.128 [R20.64+0x40], RZ ;  /* 0x000040ff14007986 */ /* 0x000fe2000c101d06 */
[----:B------:R-:W-:-:S02]  /*c1b0*/  IADD3.X R0, R7, R0, R6, P2, P1 ;  /* 0x0000000007007210 */ /* 0x000fc400017e2406 */
[----:B------:R-:W-:Y:S01]  /*c1c0*/  IADD3.X R19, R21, UR5, RZ, P0, !PT ;  /* 0x0000000515137c10 */ /* 0x000fe200087fe4ff */
[----:B------:R-:W-:Y:S01]  /*c1d0*/  STG.E.128 [R20.64+0x80], RZ ;  /* 0x000080ff14007986 */ /* 0x000fe2000c101d06 */
[C---:B------:R-:W-:Y:S02]  /*c1e0*/  @!P5 IADD3 R7, P2, R15.reuse, R2, RZ ;  /* 0x000000020f07d210 */ /* 0x040fe40007f5e0ff */
[----:B------:R-:W-:Y:S01]  /*c1f0*/  IADD3 R16, P0, R18, UR8, RZ ;  /* 0x0000000812107c10 */ /* 0x000fe2000ff1e0ff */
[----:B------:R-:W-:Y:S01]  /*c200*/  STG.E.128 [R18.64], RZ ;  /* 0x000000ff12007986 */ /* 0x000fe2000c101d06 */
[----:B-1----:R-:W-:Y:S02]  /*c210*/  IADD3 R8, R4, 0x40, RZ ;  /* 0x0000004004087810 */ /* 0x002fe40007ffe0ff */
[----:B------:R-:W-:Y:S01]  /*c220*/  @!P5 LEA.HI.X.SX32 R6, R15, R0, 0x1, P2 ;  /* 0x000000000f06d211 */ /* 0x000fe200010f0eff */
[----:B------:R-:W-:Y:S01]  /*c230*/  STG.E.128 [R18.64+0x40], RZ ;  /* 0x000040ff12007986 */ /* 0x000fe2000c101d06 */
[----:B------:R-:W-:-:S02]  /*c240*/  ISETP.GE.OR P3, PT, R8, R3, P6 ;  /* 0x000000030800720c */ /* 0x000fc40003766670 */
[----:B------:R-:W-:Y:S01]  /*c250*/  IADD3.X R17, R19, UR5, RZ, P0, !PT ;  /* 0x0000000513117c10 */ /* 0x000fe200087fe4ff */
[----:B------:R1:W-:Y:S01]  /*c260*/  STG.E.128 [R18.64+0x80], RZ ;  /* 0x000080ff12007986 */ /* 0x0003e2000c101d06 */
[C---:B------:R-:W-:Y:S02]  /*c270*/  @!P5 LEA R14, P2, R7.reuse, c[0x0][0x200], 0x2 ;  /* 0x00008000070eda11 */ /* 0x040fe400078410ff */
[----:B------:R-:W-:Y:S01]  /*c280*/  IADD3 R4, R4, 0x60, RZ ;  /* 0x0000006004047810 */ /* 0x000fe20007ffe0ff */
[----:B------:R2:W-:Y:S01]  /*c290*/  STG.E.128 [R16.64], RZ ;  /* 0x000000ff10007986 */ /* 0x0005e2000c101d06 */
[----:B------:R-:W-:Y:S01]  /*c2a0*/  @!P5 LEA.HI.X R15, R7, c[0x0][0x204], R6, 0x2, P2 ;  /* 0x00008100070fda11 */ /* 0x000fe200010f1406 */
[----:B------:R-:W-:Y:S01]  /*c2b0*/  @!P5 IMAD.MOV.U32 R7, RZ, RZ, 0x7f800000 ;  /* 0x7f800000ff07d424 */ /* 0x000fe200078e00ff */
[----:B------:R-:W-:Y:S01]  /*c2c0*/  ISETP.GE.OR P6, PT, R4, R3, P6 ;  /* 0x000000030400720c */ /* 0x000fe200037c6670 */
[----:B------:R2:W-:Y:S02]  /*c2d0*/  STG.E.128 [R16.64+0x40], RZ ;  /* 0x000040ff10007986 */ /* 0x0005e4000c101d06 */
[----:B------:R-:W-:Y:S01]  /*c2e0*/  @!P3 IMAD R11, R8, R5, RZ ;  /* 0x00000005080bb224 */ /* 0x000fe200078e02ff */
[-C--:B------:R-:W-:Y:S01]  /*c2f0*/  @!P4 IADD3 R8, P1, R13, R2.reuse, RZ ;  /* 0x000000020d08c210 */ /* 0x080fe20007f3e0ff */
[----:B------:R2:W-:Y:S03]  /*c300*/  STG.E.128 [R16.64+0x80], RZ ;  /* 0x000080ff10007986 */ /* 0x0005e6000c101d06 */
[----:B------:R-:W-:Y:S01]  /*c310*/  @!P3 IADD3 R9, P0, R11, R2, RZ ;  /* 0x000000020b09b210 */ /* 0x000fe20007f1e0ff */
[----:B------:R2:W-:Y:S01]  /*c320*/  @!P5 STG.E [R14.64], R7 ;  /* 0x000000070e00d986 */ /* 0x0005e2000c101906 */
[----:B------:R-:W-:-:S02]  /*c330*/  @!P4 LEA.HI.X.SX32 R13, R13, R0, 0x1, P1 ;  /* 0x000000000d0dc211 */ /* 0x000fc400008f0eff */
[----:B------:R-:W-:Y:S02]  /*c340*/  @!P3 LEA.HI.X.SX32 R6, R11, R0, 0x1, P0 ;  /* 0x000000000b06b211 */ /* 0x000fe400000f0eff */
[C---:B------:R-:W-:Y:S02]  /*c350*/  @!P4 LEA R12, P1, R8.reuse, c[0x0][0x200], 0x2 ;  /* 0x00008000080cca11 */ /* 0x040fe400078210ff */
[C---:B------:R-:W-:Y:S02]  /*c360*/  @!P3 LEA R10, P0, R9.reuse, c[0x0][0x200], 0x2 ;  /* 0x00008000090aba11 */ /* 0x040fe400078010ff */
[----:B------:R-:W-:Y:S01]  /*c370*/  @!P4 LEA.HI.X R13, R8, c[0x0][0x204], R13, 0x2, P1 ;  /* 0x00008100080dca11 */ /* 0x000fe200008f140d */
[----:B-1----:R-:W-:Y:S01]  /*c380*/  @!P4 IMAD.MOV.U32 R19, RZ, RZ, 0x7f800000 ;  /* 0x7f800000ff13c424 */ /* 0x002fe200078e00ff */
[----:B------:R-:W-:Y:S01]  /*c390*/  @!P3 LEA.HI.X R11, R9, c[0x0][0x204], R6, 0x2, P0 ;  /* 0x00008100090bba11 */ /* 0x000fe200000f1406 */
[----:B------:R-:W-:-:S03]  /*c3a0*/  @!P3 IMAD.MOV.U32 R9, RZ, RZ, 0x7f800000 ;  /* 0x7f800000ff09b424 */ /* 0x000fc600078e00ff */
[----:B------:R2:W-:Y:S04]  /*c3b0*/  @!P4 STG.E [R12.64], R19 ;  /* 0x000000130c00c986 */ /* 0x0005e8000c101906 */
[----:B------:R2:W-:Y:S01]  /*c3c0*/  @!P3 STG.E [R10.64], R9 ;  /* 0x000000090a00b986 */ /* 0x0005e2000c101906 */
[----:B------:R-:W-:Y:S05]  /*c3d0*/  @P6 EXIT ;  /* 0x000000000000694d */ /* 0x000fea0003800000 */
[----:B------:R-:W-:Y:S02]  /*c3e0*/  IMAD R5, R4, R5, RZ ;  /* 0x0000000504057224 */ /* 0x000fe400078e02ff */
[----:B------:R-:W-:-:S03]  /*c3f0*/  IMAD.MOV.U32 R3, RZ, RZ, 0x7f800000 ;  /* 0x7f800000ff037424 */ /* 0x000fc600078e00ff */
[----:B------:R-:W-:-:S04]  /*c400*/  IADD3 R2, P0, R5, R2, RZ ;  /* 0x0000000205027210 */ /* 0x000fc80007f1e0ff */
[----:B------:R-:W-:Y:S02]  /*c410*/  LEA.HI.X.SX32 R5, R5, R0, 0x1, P0 ;  /* 0x0000000005057211 */ /* 0x000fe400000f0eff */
[----:B------:R-:W-:-:S04]  /*c420*/  LEA R4, P0, R2, c[0x0][0x200], 0x2 ;  /* 0x0000800002047a11 */ /* 0x000fc800078010ff */
[----:B------:R-:W-:-:S05]  /*c430*/  LEA.HI.X R5, R2, c[0x0][0x204], R5, 0x2, P0 ;  /* 0x0000810002057a11 */ /* 0x000fca00000f1405 */
[----:B------:R-:W-:Y:S01]  /*c440*/  STG.E [R4.64], R3 ;  /* 0x0000000304007986 */ /* 0x000fe2000c101906 */
[----:B------:R-:W-:Y:S05]  /*c450*/  EXIT ;  /* 0x000000000000794d */ /* 0x000fea0003800000 */
.L_x_11:
[----:B------:R-:W-:-:S00]  /*c460*/  BRA `(.L_x_11) ;  /* 0xfffffff000007947 */ /* 0x000fc0000383ffff */
[----:B------:R-:W-:-:S00]  /*c470*/  NOP ;  /* 0x0000000000007918 */ /* 0x000fc00000000000 */
        /* <DEDUP_REMOVED lines=8> */
.L_x_978:


//--------------------- .text._ZN5flash16flash_fwd_kernelI23Flash_fwd_kernel_traitsILi96ELi128ELi64ELi4ELb0ELb0EN7cutlass6half_tE19Flash_kernel_traitsILi96ELi128ELi64ELi4ES3_EELb0ELb1ELb0ELb0ELb0ELb1ELb0ELb0EEEvNS_16Flash_fwd_paramsE --------------------------
	.section	.text._ZN5flash16flash_fwd_kernelI23Flash_fwd_kernel_traitsILi96ELi128ELi64ELi4ELb0ELb0EN7cutlass6half_tE19Flash_kernel_traitsILi96ELi128ELi64ELi4ES3_EELb0ELb1ELb0ELb0ELb0ELb1ELb0ELb0EEEvNS_16Flash_fwd_paramsE,"ax",@progbits
	.sectioninfo	@"SHI_REGISTERS=255"
	.align	128
        .global         _ZN5flash16flash_fwd_kernelI23Flash_fwd_kernel_traitsILi96ELi128ELi64ELi4ELb0ELb0EN7cutlass6half_tE19Flash_kernel_traitsILi96ELi128ELi64ELi4ES3_EELb0ELb1ELb0ELb0ELb0ELb1ELb0ELb0EEEvNS_16Flash_fwd_paramsE
        .type           _ZN5flash16flash_fwd_kernelI23Flash_fwd_kernel_traitsILi96ELi128ELi64ELi4ELb0ELb0EN7cutlass6half_tE19Flash_kernel_traitsILi96ELi128ELi64ELi4ES3_EELb0ELb1ELb0ELb0ELb0ELb1ELb0ELb0EEEvNS_16Flash_fwd_paramsE,@function
        .size           _ZN5flash16flash_fwd_kernelI23Flash_fwd_kernel_traitsILi96ELi128ELi64ELi4ELb0ELb0EN7cutlass6half_tE19Flash_kernel_traitsILi96ELi128ELi64ELi4ES3_EELb0ELb1ELb0ELb0ELb0ELb1ELb0ELb0EEEvNS_16Flash_fwd_paramsE,(.L_x_979 - _ZN5flash16flash_fwd_kernelI23Flash_fwd_kernel_traitsILi96ELi128ELi64ELi4ELb0ELb0EN7cutlass6half_tE19Flash_kernel_traitsILi96ELi128ELi64ELi4ES3_EELb0ELb1ELb0ELb0ELb0ELb1ELb0ELb0EEEvNS_16Flash_fwd_paramsE)
        .other          _ZN5flash16flash_fwd_kernelI23Flash_fwd_kernel_traitsILi96ELi128ELi64ELi4ELb0ELb0EN7cutlass6half_tE19Flash_kernel_traitsILi96ELi128ELi64ELi4ES3_EELb0ELb1ELb0ELb0ELb0ELb1ELb0ELb0EEEvNS_16Flash_fwd_paramsE,@"STO_CUDA_ENTRY STV_DEFAULT"
_ZN5flash16flash_fwd_kernelI23Flash_fwd_kernel_traitsILi96ELi128ELi64ELi4ELb0ELb0EN7cutlass6half_tE19Flash_kernel_traitsILi96ELi128ELi64ELi4ES3_EELb0ELb1ELb0ELb0ELb0ELb1ELb0ELb0EEEvNS_16Flash_fwd_paramsE:
.text._ZN5flash16flash_fwd_kernelI23Flash_fwd_kernel_traitsILi96ELi128ELi64ELi4ELb0ELb0EN7cutlass6half_tE19Flash_kernel_traitsILi96ELi128ELi64ELi4ES3_EELb0ELb1ELb0ELb0ELb0ELb1ELb0ELb0EEEvNS_16Flash_fwd_paramsE:
[----:B------:R-:W-:Y:S02]  /*0000*/  MOV R1, c[0x0][0x28] ;  /* 0x00000a0000017a02 */ /* 0x000fe40000000f00 */
[----:B------:R-:W1:Y:S01]  /*0010*/  LDC.U8 R2, c[0x0][0x312] ;  /* 0x0000c480ff027b82 */ /* 0x000e620000000000 */
[----:B------:R-:W2:Y:S01]  /*0020*/  S2R R0, SR_CTAID.Y ;  /* 0x0000000000007919 */ /* 0x000ea20000002600 */
[----:B------:R-:W-:Y:S01]  /*0030*/  ISETP.NE.U32.AND P2, PT, RZ, c[0x0][0x240], PT ;  /* 0x00009000ff007a0c */ /* 0x000fe20003f45070 */
[----:B------:R-:W-:Y:S01]  /*0040*/  IMAD.MOV.U32 R3, RZ, RZ, 0x4 ;  /* 0x00000004ff037424 */ /* 0x000fe200078e00ff */
[----:B------:R-:W-:Y:S01]  /*0050*/  ISETP.EQ.U32.AND P1, PT, RZ, c[0x0][0x248], PT ;  /* 0x00009200ff007a0c */ /* 0x000fe20003f22070 */
[----:B------:R-:W-:Y:S01]  /*0060*/  IMAD.MOV.U32 R219, RZ, RZ, -0x1 ;  /* 0xffffffffffdb7424 */ /* 0x000fe200078e00ff */
[----:B------:R-:W-:Y:S01]  /*0070*/  ISETP.NE.AND.EX P2, PT, RZ, c[0x0][0x244], PT, P2 ;  /* 0x00009100ff007a0c */ /* 0x000fe20003f45320 */
[----:B------:R-:W-:Y:S01]  /*0080*/  ULDC.64 UR14, c[0x0][0x118] ;  /* 0x00004600000e7ab9 */ /* 0x000fe20000000a00 */
[----:B------:R-:W-:Y:S01]  /*0090*/  IMAD.MOV.U32 R7, RZ, RZ, -0x1 ;  /* 0xffffffffff077424 */ /* 0x000fe200078e00ff */
[----:B------:R-:W-:Y:S02]  /*00a0*/  ISETP.NE.U32.AND P0, PT, RZ, c[0x0][0x250], PT ;  /* 0x00009400ff007a0c */ /* 0x000fe40003f05070 */
[----:B------:R-:W-:-:S02]  /*00b0*/  IADD3 R1, R1, -0x8, RZ ;  /* 0xfffffff801017810 */ /* 0x000fc40007ffe0ff */
[----:B------:R-:W-:Y:S02]  /*00c0*/  ISETP.NE.AND.EX P0, PT, RZ, c[0x0][0x254], PT, P0 ;  /* 0x00009500ff007a0c */ /* 0x000fe40003f05300 */
[----:B-1----:R-:W-:Y:S01]  /*00d0*/  ISETP.NE.AND P3, PT, R2, RZ, PT ;  /* 0x000000ff0200720c */ /* 0x002fe20003f65270 */
[----:B--2---:R-:W-:-:S03]  /*00e0*/  IMAD.WIDE R12, R0, R3, c[0x0][0x240] ;  /* 0x00009000000c7625 */ /* 0x004fc600078e0203 */
[----:B------:R-:W-:Y:S01]  /*00f0*/  ISETP.EQ.OR.EX P1, PT, RZ, c[0x0][0x24c], !P3, P1 ;  /* 0x00009300ff007a0c */ /* 0x000fe20005f22710 */
[CC--:B------:R-:W-:Y:S01]  /*0100*/  IMAD.WIDE R8, R0.reuse, R3.reuse, c[0x0][0x248] ;  /* 0x0000920000087625 */ /* 0x0c0fe200078e0203 */
[----:B------:R-:W2:Y:S04]  /*0110*/  @P2 LDG.E R219, [R12.64] ;  /* 0x0000000e0cdb2981 */ /* 0x000ea8000c1e1900 */
[----:B------:R-:W2:Y:S01]  /*0120*/  @P2 LDG.E R4, [R12.64+0x4] ;  /* 0x0000040e0c042981 */ /* 0x000ea2000c1e1900 */
[----:B------:R-:W-:Y:S02]  /*0130*/  IMAD.MOV.U32 R2, RZ, RZ, RZ ;  /* 0x000000ffff027224 */ /* 0x000fe400078e00ff */
[----:B------:R-:W-:-:S04]  /*0140*/  @P0 IMAD.WIDE R10, R0, R3, c[0x0][0x250] ;  /* 0x00009400000a0625 */ /* 0x000fc800078e0203 */
[----:B------:R1:W5:Y:S04]  /*0150*/  @!P1 LDG.E R7, [R8.64] ;  /* 0x0000000e08079981 */ /* 0x000368000c1e1900 */
[----:B------:R1:W5:Y:S01]  /*0160*/  @P0 LDG.E R2, [R10.64] ;  /* 0x0000000e0a020981 */ /* 0x000362000c1e1900 */
[----:B------:R-:W-:-:S03]  /*0170*/  ISETP.NE.U32.AND P0, PT, RZ, c[0x0][0x248], PT ;  /* 0x00009200ff007a0c */ /* 0x000fc60003f05070 */
[----:B------:R-:W3:Y:S04]  /*0180*/  S2R R233, SR_CTAID.X ;  /* 0x0000000000e97919 */ /* 0x000ee80000002500 */
[----:B------:R-:W4:Y:S01]  /*0190*/  S2R R22, SR_CTAID.Z ;  /* 0x0000000000167919 */ /* 0x000f220000002700 */
[----:B------:R-:W-:Y:S01]  /*01a0*/  ISETP.NE.AND.EX P0, PT, RZ, c[0x0][0x24c], PT, P0 ;  /* 0x00009300ff007a0c */ /* 0x000fe20003f05300 */
[----:B--2---:R-:W-:Y:S02]  /*01b0*/  @P2 IMAD.IADD R125, R4, 0x1, -R219 ;  /* 0x00000001047d2824 */ /* 0x004fe400078e0adb */
[----:B------:R-:W-:-:S10]  /*01c0*/  @!P2 IMAD.MOV.U32 R125, RZ, RZ, c[0x0][0x214] ;  /* 0x00008500ff7da624 */ /* 0x000fd400078e00ff */
[----:B------:R-:W-:Y:S05]  /*01d0*/  @!P0 BRA `(.L_x_12) ;  /* 0x0000004000008947 */ /* 0x000fea0003800000 */
[----:B-1-34-:R-:W2:Y:S02]  /*01e0*/  @P3 LDG.E R4, [R8.64+0x4] ;  /* 0x0000040e08043981 */ /* 0x01aea4000c1e1900 */
[----:B--2--5:R-:W-:-:S06]  /*01f0*/  @P3 IADD3 R4, R4, -R7, RZ ;  /* 0x8000000704043210 */ /* 0x024fcc0007ffe0ff */
[----:B------:R1:W5:Y:S01]  /*0200*/  @!P3 LDG.E R4, [R8.64] ;  /* 0x0000000e0804b981 */ /* 0x000362000c1e1900 */
[----:B------:R-:W-:Y:S05]  /*0210*/  BRA `(.L_x_13) ;  /* 0x0000001000007947 */ /* 0x000fea0003800000 */
.L_x_12:
[----:B-1-34-:R-:W-:Y:S02]  /*0220*/  MOV R4, c[0x0][0x218] ;  /* 0x0000860000047a02 */ /* 0x01afe40000000f00 */
.L_x_13:
[----:B------:R-:W-:-:S04]  /*0230*/  ISETP.NE.U32.AND P2, PT, RZ, c[0x0][0x258], PT ;  /* 0x00009600ff007a0c */ /* 0x000fc80003f45070 */
[----:B------:R-:W-:-:S13]  /*0240*/  ISETP.NE.AND.EX P2, PT, RZ, c[0x0][0x25c], PT, P2 ;  /* 0x00009700ff007a0c */ /* 0x000fda0003f45320 */
[----:B-1----:R-:W-:-:S05]  /*0250*/  @P2 IMAD.WIDE R8, R0, R3, c[0x0][0x258] ;  /* 0x0000960000082625 */ /* 0x002fca00078e0203 */
[----:B------:R-:W2:Y:S01]  /*0260*/  @P2 LDG.E R5, [R8.64] ;  /* 0x0000000e08052981 */ /* 0x000ea2000c1e1900 */
[----:B------:R-:W-:Y:S01]  /*0270*/  IMAD.SHL.U32 R126, R233, 0x80, RZ ;  /* 0x00000080e97e7824 */ /* 0x000fe200078e00ff */
[----:B------:R-:W-:-:S04]  /*0280*/  @!P2 ISETP.NE.U32.AND P1, PT, RZ, c[0x0][0x268], PT ;  /* 0x00009a00ff00aa0c */ /* 0x000fc80003f25070 */
[----:B------:R-:W-:Y:S02]  /*0290*/  ISETP.GT.AND P0, PT, R125, R126, PT ;  /* 0x0000007e7d00720c */ /* 0x000fe40003f04270 */
[----:B------:R-:W-:-:S04]  /*02a0*/  @!P2 ISETP.NE.AND.EX P1, PT, RZ, c[0x0][0x26c], PT, P1 ;  /* 0x00009b00ff00aa0c */ /* 0x000fc80003f25310 */
[----:B------:R-:W-:Y:S01]  /*02b0*/  @!P2 SEL R3, RZ, c[0x0][0x21c], !P1 ;  /* 0x00008700ff03aa07 */ /* 0x000fe20004800000 */
[----:B--2--5:R-:W-:-:S03]  /*02c0*/  @P2 IMAD.IADD R120, R5, 0x1, -R2 ;  /* 0x0000000105782824 */ /* 0x024fc600078e0a02 */
[----:B------:R-:W-:-:S03]  /*02d0*/  @!P2 IADD3 R120, R3, R4, -R2 ;  /* 0x000000040378a210 */ /* 0x000fc60007ffe802 */
[----:B------:R-:W-:Y:S05]  /*02e0*/  @!P0 EXIT ;  /* 0x000000000000894d */ /* 0x000fea0003800000 */
[----:B------:R-:W-:Y:S01]  /*02f0*/  IADD3 R5, -R125, 0xbf, R126 ;  /* 0x000000bf7d057810 */ /* 0x000fe20007ffe17e */
[----:B------:R-:W1:Y:S01]  /*0300*/  S2R R124, SR_TID.X ;  /* 0x00000000007c7919 */ /* 0x000e620000002100 */
[----:B------:R-:W-:Y:S02]  /*0310*/  IADD3 R6, R120, 0x3f, RZ ;  /* 0x0000003f78067810 */ /* 0x000fe40007ffe0ff */
[----:B------:R-:W-:Y:S02]  /*0320*/  IADD3 R5, R5, c[0x0][0x2e8], R120 ;  /* 0x0000ba0005057a10 */ /* 0x000fe40007ffe078 */
[----:B------:R-:W-:Y:S02]  /*0330*/  SHF.R.S32.HI R3, RZ, 0x1f, R6 ;  /* 0x0000001fff037819 */ /* 0x000fe40000011406 */
[----:B------:R-:W-:Y:S02]  /*0340*/  SHF.R.S32.HI R4, RZ, 0x1f, R5 ;  /* 0x0000001fff047819 */ /* 0x000fe40000011405 */
[----:B------:R-:W-:-:S02]  /*0350*/  LEA.HI R3, R3, R6, RZ, 0x6 ;  /* 0x0000000603037211 */ /* 0x000fc400078f30ff */
[----:B------:R-:W-:Y:S02]  /*0360*/  LEA.HI R4, R4, R5, RZ, 0x6 ;  /* 0x0000000504047211 */ /* 0x000fe400078f30ff */
[----:B------:R-:W-:Y:S02]  /*0370*/  SHF.R.S32.HI R3, RZ, 0x6, R3 ;  /* 0x00000006ff037819 */ /* 0x000fe40000011403 */
[----:B------:R-:W-:-:S04]  /*0380*/  SHF.R.S32.HI R4, RZ, 0x6, R4 ;  /* 0x00000006ff047819 */ /* 0x000fc80000011404 */
[----:B------:R-:W-:-:S04]  /*0390*/  IMNMX R224, R3, R4, PT ;  /* 0x0000000403e07217 */ /* 0x000fc80003800200 */
[----:B------:R-:W-:-:S13]  /*03a0*/  ISETP.GE.AND P0, PT, R224, 0x1, PT ;  /* 0x00000001e000780c */ /* 0x000fda0003f06270 */
[----:B------:R-:W-:Y:S05]  /*03b0*/  @!P0 BRA `(.L_x_14) ;  /* 0x0000f94000008947 */ /* 0x000fea0003800000 */
[----:B-1----:R-:W-:Y:S02]  /*03c0*/  ISETP.NE.AND P1, PT, R219, -0x1, PT ;  /* 0xffffffffdb00780c */ /* 0x002fe40003f25270 */
[----:B------:R-:W-:-:S11]  /*03d0*/  ISETP.NE.AND P0, PT, R7, -0x1, PT ;  /* 0xffffffff0700780c */ /* 0x000fd60003f05270 */
[----:B------:R-:W-:Y:S01]  /*03e0*/  @!P1 SHF.R.S32.HI R3, RZ, 0x1f, R0 ;  /* 0x0000001fff039819 */ /* 0x000fe20000011400 */
[----:B------:R-:W-:Y:S01]  /*03f0*/  @P1 IMAD.WIDE.U32 R16, R219, c[0x0][0x190], RZ ;  /* 0x00006400db101a25 */ /* 0x000fe200078e00ff */
[----:B------:R-:W-:-:S03]  /*0400*/  @P0 IADD3 R19, R2, R7, RZ ;  /* 0x0000000702130210 */ /* 0x000fc60007ffe0ff */
[----:B------:R-:W-:Y:S02]  /*0410*/  @!P1 IMAD R3, R3, c[0x0][0x178], RZ ;  /* 0x00005e0003039a24 */ /* 0x000fe400078e02ff */
[----:B------:R-:W-:-:S04]  /*0420*/  @!P1 IMAD.WIDE.U32 R4, R0, c[0x0][0x178], RZ ;  /* 0x00005e0000049a25 */ /* 0x000fc800078e00ff */
[----:B------:R-:W-:Y:S01]  /*0430*/  @!P1 IMAD R3, R0, c[0x0][0x17c], R3 ;  /* 0x00005f0000039a24 */ /* 0x000fe200078e0203 */
[----:B------:R-:W-:Y:S01]  /*0440*/  @!P1 MOV R16, R4 ;  /* 0x0000000400109202 */ /* 0x000fe20000000f00 */
[----:B------:R-:W-:-:S04]  /*0450*/  @P0 IMAD.WIDE.U32 R226, R19, c[0x0][0x198], RZ ;  /* 0x0000660013e20a25 */ /* 0x000fc800078e00ff */
[----:B------:R-:W-:Y:S01]  /*0460*/  @P1 IMAD R17, R219, c[0x0][0x194], R17 ;  /* 0x00006500db111a24 */ /* 0x000fe200078e0211 */
[----:B------:R-:W-:Y:S01]  /*0470*/  @!P1 IADD3 R17, R5, R3, RZ ;  /* 0x0000000305119210 */ /* 0x000fe20007ffe0ff */
[----:B------:R-:W-:Y:S01]  /*0480*/  @P0 IMAD R19, R19, c[0x0][0x19c], R227 ;  /* 0x0000670013130a24 */ /* 0x000fe200078e02e3 */
[----:B------:R-:W-:Y:S05]  /*0490*/  @P0 BRA `(.L_x_15) ;  /* 0x000000a000000947 */ /* 0x000fea0003800000 */
[----:B------:R-:W-:Y:S01]  /*04a0*/  SHF.R.S32.HI R5, RZ, 0x1f, R2 ;  /* 0x0000001fff057819 */ /* 0x000fe20000011402 */
[----:B------:R-:W-:Y:S01]  /*04b0*/  IMAD.WIDE.U32 R8, R2, c[0x0][0x198], RZ ;  /* 0x0000660002087a25 */ /* 0x000fe200078e00ff */
[----:B------:R-:W-:-:S03]  /*04c0*/  SHF.R.S32.HI R3, RZ, 0x1f, R0 ;  /* 0x0000001fff037819 */ /* 0x000fc60000011400 */
[----:B------:R-:W-:Y:S02]  /*04d0*/  IMAD R5, R5, c[0x0][0x198], RZ ;  /* 0x0000660005057a24 */ /* 0x000fe400078e02ff */
[----:B------:R-:W-:Y:S02]  /*04e0*/  IMAD R3, R3, c[0x0][0x180], RZ ;  /* 0x0000600003037a24 */ /* 0x000fe400078e02ff */
[----:B------:R-:W-:Y:S02]  /*04f0*/  IMAD R4, R2, c[0x0][0x19c], R5 ;  /* 0x0000670002047a24 */ /* 0x000fe400078e0205 */
[----:B------:R-:W-:-:S03]  /*0500*/  IMAD R3, R0, c[0x0][0x184], R3 ;  /* 0x0000610000037a24 */ /* 0x000fc600078e0203 */
[----:B------:R-:W-:-:S05]  /*0510*/  IADD3 R9, R9, R4, RZ ;  /* 0x0000000409097210 */ /* 0x000fca0007ffe0ff */
[----:B------:R-:W-:-:S05]  /*0520*/  IMAD.WIDE.U32 R226, R0, c[0x0][0x180], R8 ;  /* 0x0000600000e27a25 */ /* 0x000fca00078e0008 */
[----:B------:R-:W-:Y:S02]  /*0530*/  IADD3 R19, R227, R3, RZ ;  /* 0x00000003e3137210 */ /* 0x000fe40007ffe0ff */
.L_x_15:
[----:B------:R-:W-:Y:S01]  /*0540*/  IABS R5, c[0x0][0x1c8] ;  /* 0x0000720000057a13 */ /* 0x000fe20000000000 */
[----:B------:R-:W-:Y:S01]  /*0550*/  @P0 IMAD.IADD R7, R2, 0x1, R7 ;  /* 0x0000000102070824 */ /* 0x000fe200078e0207 */
[----:B------:R-:W-:Y:S02]  /*0560*/  SHF.R.S32.HI R13, RZ, 0x1f, R22 ;  /* 0x0000001fff0d7819 */ /* 0x000fe40000011416 */
[----:B------:R-:W1:Y:S08]  /*0570*/  I2F.RP R6, R5 ;  /* 0x0000000500067306 */ /* 0x000e700000209400 */
[----:B-1----:R-:W1:Y:S02]  /*0580*/  MUFU.RCP R8, R6 ;  /* 0x0000000600087308 */ /* 0x002e640000001000 */
[----:B-1----:R-:W-:-:S06]  /*0590*/  IADD3 R8, R8, 0xffffffe, RZ ;  /* 0x0ffffffe08087810 */ /* 0x002fcc0007ffe0ff */
[----:B------:R-:W1:Y:S02]  /*05a0*/  F2I.FTZ.U32.TRUNC.NTZ R9, R8 ;  /* 0x0000000800097305 */ /* 0x000e64000021f000 */
[----:B-1----:R-:W-:Y:S02]  /*05b0*/  IMAD.MOV R3, RZ, RZ, -R9 ;  /* 0x000000ffff037224 */ /* 0x002fe400078e0a09 */
[----:B------:R-:W-:Y:S02]  /*05c0*/  IMAD.MOV.U32 R8, RZ, RZ, RZ ;  /* 0x000000ffff087224 */ /* 0x000fe400078e00ff */
[----:B------:R-:W-:Y:S01]  /*05d0*/  IMAD R4, R3, R5, RZ ;  /* 0x0000000503047224 */ /* 0x000fe200078e02ff */
[----:B------:R-:W-:-:S03]  /*05e0*/  IABS R3, R22 ;  /* 0x0000001600037213 */ /* 0x000fc60000000000 */
[----:B------:R-:W-:-:S06]  /*05f0*/  IMAD.HI.U32 R4, R9, R4, R8 ;  /* 0x0000000409047227 */ /* 0x000fcc00078e0008 */
[----:B------:R-:W-:-:S04]  /*0600*/  IMAD.HI.U32 R242, R4, R3, RZ ;  /* 0x0000000304f27227 */ /* 0x000fc800078e00ff */
[----:B------:R-:W-:-:S04]  /*0610*/  IMAD.MOV R4, RZ, RZ, -R242 ;  /* 0x000000ffff047224 */ /* 0x000fc800078e0af2 */
[----:B------:R-:W-:Y:S01]  /*0620*/  IMAD R4, R5, R4, R3 ;  /* 0x0000000405047224 */ /* 0x000fe200078e0203 */
[----:B------:R-:W-:-:S04]  /*0630*/  LOP3.LUT R3, R22, c[0x0][0x1c8], RZ, 0x3c, !PT ;  /* 0x0000720016037a12 */ /* 0x000fc800078e3cff */
[----:B------:R-:W-:Y:S02]  /*0640*/  ISETP.GT.U32.AND P2, PT, R5, R4, PT ;  /* 0x000000040500720c */ /* 0x000fe40003f44070 */
[----:B------:R-:W-:-:S11]  /*0650*/  ISETP.GE.AND P1, PT, R3, RZ, PT ;  /* 0x000000ff0300720c */ /* 0x000fd60003f26270 */
[-C--:B------:R-:W-:Y:S02]  /*0660*/  @!P2 IADD3 R4, R4, -R5.reuse, RZ ;  /* 0x800000050404a210 */ /* 0x080fe40007ffe0ff */
[----:B------:R-:W-:Y:S02]  /*0670*/  @!P2 IADD3 R242, R242, 0x1, RZ ;  /* 0x00000001f2f2a810 */ /* 0x000fe40007ffe0ff */
[----:B------:R-:W-:Y:S01]  /*0680*/  ISETP.GE.U32.AND P3, PT, R4, R5, PT ;  /* 0x000000050400720c */ /* 0x000fe20003f66070 */
[----:B------:R-:W-:Y:S01]  /*0690*/  @P0 IMAD.WIDE.U32 R4, R7, c[0x0][0x1a0], RZ ;  /* 0x0000680007040a25 */ /* 0x000fe200078e00ff */
[----:B------:R-:W-:-:S03]  /*06a0*/  ISETP.NE.AND P2, PT, RZ, c[0x0][0x1c8], PT ;  /* 0x00007200ff007a0c */ /* 0x000fc60003f45270 */
[----:B------:R-:W-:Y:S01]  /*06b0*/  @P0 IMAD R7, R7, c[0x0][0x1a4], R5 ;  /* 0x0000690007070a24 */ /* 0x000fe200078e0205 */
[----:B------:R-:W-:-:S07]  /*06c0*/  @P0 MOV R18, R4 ;  /* 0x0000000400120202 */ /* 0x000fce0000000f00 */
[----:B------:R-:W-:-:S05]  /*06d0*/  @P3 IADD3 R242, R242, 0x1, RZ ;  /* 0x00000001f2f23810 */ /* 0x000fca0007ffe0ff */
[----:B------:R-:W-:Y:S01]  /*06e0*/  @!P1 IMAD.MOV R242, RZ, RZ, -R242 ;  /* 0x000000fffff29224 */ /* 0x000fe200078e0af2 */
[----:B------:R-:W-:Y:S01]  /*06f0*/  @!P2 LOP3.LUT R242, RZ, c[0x0][0x1c8], RZ, 0x33, !PT ;  /* 0x00007200fff2aa12 */ /* 0x000fe200078e33ff */
        /* <DEDUP_REMOVED lines=11> */
[----:B------:R-:W-:Y:S02]  /*07b0*/  MOV R18, R6 ;  /* 0x0000000600127202 */ /* 0x000fe40000000f00 */
.L_x_16:
[----:B------:R-:W-:Y:S01]  /*07c0*/  SHF.R.S32.HI R5, RZ, 0x1f, R124 ;  /* 0x0000001fff057819 */ /* 0x000fe2000001147c */
[----:B------:R-:W-:Y:S01]  /*07d0*/  IMAD.IADD R218, R125, 0x1, -R126 ;  /* 0x000000017dda7824 */ /* 0x000fe200078e0a7e */
[----:B------:R-:W-:Y:S01]  /*07e0*/  UMOV UR11, 0x6 ;  /* 0x00000006000b7882 */ /* 0x000fe20000000000 */
[----:B------:R-:W-:Y:S01]  /*07f0*/  IMAD R13, R13, c[0x0][0x1a8], RZ ;  /* 0x00006a000d0d7a24 */ /* 0x000fe200078e02ff */
[CC--:B------:R-:W-:Y:S01]  /*0800*/  LEA.HI R3, R5.reuse, R124.reuse, RZ, 0x2 ;  /* 0x0000007c05037211 */ /* 0x0c0fe200078f10ff */
[----:B------:R-:W-:Y:S01]  /*0810*/  ULDC.64 UR6, c[0x0][0x198] ;  /* 0x0000660000067ab9 */ /* 0x000fe20000000a00 */
[----:B------:R-:W-:Y:S01]  /*0820*/  LEA.HI R11, R5, R124, RZ, 0x3 ;  /* 0x0000007c050b7211 */ /* 0x000fe200078f18ff */
[----:B------:R-:W-:Y:S01]  /*0830*/  IMAD R13, R22, c[0x0][0x1ac], R13 ;  /* 0x00006b00160d7a24 */ /* 0x000fe200078e020d */
[----:B------:R-:W-:Y:S01]  /*0840*/  LOP3.LUT R15, R3, 0xfffffffc, RZ, 0xc0, !PT ;  /* 0xfffffffc030f7812 */ /* 0x000fe200078ec0ff */
[----:B------:R-:W-:Y:S01]  /*0850*/  USHF.L.U64.HI UR9, UR6, UR11, UR7 ;  /* 0x0000000b06097299 */ /* 0x000fe20008010207 */
[----:B------:R-:W-:Y:S01]  /*0860*/  SHF.R.S32.HI R240, RZ, 0x2, R3 ;  /* 0x00000002fff07819 */ /* 0x000fe20000011403 */
[----:B------:R-:W-:Y:S01]  /*0870*/  ULDC.64 UR4, c[0x0][0x1a0] ;  /* 0x0000680000047ab9 */ /* 0x000fe20000000a00 */
[----:B------:R-:W-:Y:S01]  /*0880*/  SHF.R.S32.HI R9, RZ, 0x3, R11 ;  /* 0x00000003ff097819 */ /* 0x000fe2000001140b */
[----:B------:R-:W-:Y:S01]  /*0890*/  IMAD.IADD R230, R124, 0x1, -R15 ;  /* 0x000000017ce67824 */ /* 0x000fe200078e0a0f */
[C---:B------:R-:W-:Y:S01]  /*08a0*/  IADD3 R225, R240.reuse, 0x20, RZ ;  /* 0x00000020f0e17810 */ /* 0x040fe20007ffe0ff */
[----:B------:R-:W-:Y:S01]  /*08b0*/  USHF.L.U32 UR10, UR6, 0x6, URZ ;  /* 0x00000006060a7899 */ /* 0x000fe2000800063f */
[-C--:B------:R-:W-:Y:S01]  /*08c0*/  ISETP.GE.AND P3, PT, R240, R218.reuse, PT ;  /* 0x000000daf000720c */ /* 0x080fe20003f66270 */
[----:B------:R-:W-:Y:S01]  /*08d0*/  IMAD.SHL.U32 R230, R230, 0x8, RZ ;  /* 0x00000008e6e67824 */ /* 0x000fe200078e00ff */
[----:B------:R-:W-:Y:S01]  /*08e0*/  ISETP.GE.AND P2, PT, R225, R218, PT ;  /* 0x000000dae100720c */ /* 0x000fe20003f46270 */
[----:B------:R-:W-:Y:S01]  /*08f0*/  IMAD.SHL.U32 R15, R9, 0x40, RZ ;  /* 0x00000040090f7824 */ /* 0x000fe200078e00ff */
[----:B------:R-:W-:Y:S01]  /*0900*/  SHF.R.S32.HI R241, RZ, 0x1f, R240 ;  /* 0x0000001ffff17819 */ /* 0x000fe200000114f0 */
[----:B------:R-:W-:Y:S01]  /*0910*/  USHF.L.U64.HI UR11, UR4, UR11, UR5 ;  /* 0x0000000b040b7299 */ /* 0x000fe20008010205 */
[----:B------:R-:W-:Y:S01]  /*0920*/  IADD3 R16, P0, R230, R16, RZ ;  /* 0x00000010e6107210 */ /* 0x000fe20007f1e0ff */
[----:B------:R-:W-:Y:S01]  /*0930*/  USHF.L.U32 UR12, UR4, 0x6, URZ ;  /* 0x00000006040c7899 */ /* 0x000fe2000800063f */
[----:B------:R-:W-:Y:S01]  /*0940*/  SHF.R.S32.HI R231, RZ, 0x1f, R230 ;  /* 0x0000001fffe77819 */ /* 0x000fe200000114e6 */
[----:B------:R-:W-:Y:S01]  /*0950*/  IMAD.WIDE R232, R233, 0x80, R240 ;  /* 0x00000080e9e87825 */ /* 0x000fe200078e02f0 */
[----:B------:R-:W-:Y:S01]  /*0960*/  LEA.HI R3, R3, R240, RZ, 0x1 ;  /* 0x000000f003037211 */ /* 0x000fe200078f08ff */
[----:B------:R-:W-:Y:S01]  /*0970*/  UMOV UR8, 0x5 ;  /* 0x0000000500087882 */ /* 0x000fe20000000000 */
[----:B------:R-:W-:Y:S01]  /*0980*/  LOP3.LUT R15, R15, 0xc0, RZ, 0xc0, !PT ;  /* 0x000000c00f0f7812 */ /* 0x000fe200078ec0ff */
[----:B------:R-:W-:Y:S01]  /*0990*/  IMAD.X R17, R231, 0x1, R17, P0 ;  /* 0x00000001e7117824 */ /* 0x000fe200000e0611 */
[----:B------:R-:W-:Y:S01]  /*09a0*/  LOP3.LUT R3, R3, 0x7fffffe, RZ, 0xc0, !PT ;  /* 0x07fffffe03037812 */ /* 0x000fe200078ec0ff */
[----:B------:R-:W-:Y:S01]  /*09b0*/  USHF.L.U64.HI UR7, UR6, UR8, UR7 ;  /* 0x0000000806077299 */ /* 0x000fe20008010207 */
[----:B------:R-:W-:Y:S01]  /*09c0*/  LEA.HI R128, R5, R124, RZ, 0x5 ;  /* 0x0000007c05807211 */ /* 0x000fe200078f28ff */
[----:B------:R-:W-:Y:S01]  /*09d0*/  IMAD.WIDE.U32 R22, R22, c[0x0][0x1a8], R16 ;  /* 0x00006a0016167a25 */ /* 0x000fe200078e0010 */
[----:B------:R-:W-:Y:S01]  /*09e0*/  @!P2 IADD3 R4, P0, R232, 0x20, RZ ;  /* 0x00000020e804a810 */ /* 0x000fe20007f1e0ff */
[----:B------:R-:W-:Y:S01]  /*09f0*/  USHF.L.U32 UR6, UR6, 0x5, URZ ;  /* 0x0000000506067899 */ /* 0x000fe2000800063f */
[----:B------:R-:W-:Y:S01]  /*0a00*/  LOP3.LUT R0, R15, 0x18, R230, 0xf8, !PT ;  /* 0x000000180f007812 */ /* 0x000fe200078ef8e6 */
[C---:B------:R-:W-:Y:S01]  /*0a10*/  IMAD.IADD R220, R240.reuse, 0x1, -R3 ;  /* 0x00000001f0dc7824 */ /* 0x040fe200078e0a03 */
[----:B------:R-:W-:Y:S01]  /*0a20*/  SHF.R.U32.HI R15, RZ, 0x3, R15 ;  /* 0x00000003ff0f7819 */ /* 0x000fe2000001160f */
[----:B------:R-:W-:Y:S01]  /*0a30*/  @!P3 IMAD R3, R233, c[0x0][0x190], RZ ;  /* 0x00006400e903ba24 */ /* 0x000fe200078e02ff */
[----:B------:R-:W-:Y:S01]  /*0a40*/  SHF.R.S32.HI R127, RZ, 0x5, R128 ;  /* 0x00000005ff7f7819 */ /* 0x000fe20000011480 */
[----:B------:R-:W-:Y:S01]  /*0a50*/  IMAD.IADD R23, R23, 0x1, R13 ;  /* 0x0000000117177824 */ /* 0x000fe200078e020d */
[----:B------:R-:W-:Y:S01]  /*0a60*/  IADD3 R223, R240, 0x40, RZ ;  /* 0x00000040f0df7810 */ /* 0x000fe20007ffe0ff */
[----:B------:R-:W-:Y:S01]  /*0a70*/  @!P3 IMAD R3, R232, c[0x0][0x194], R3 ;  /* 0x00006500e803ba24 */ /* 0x000fe200078e0203 */
[----:B------:R-:W-:Y:S01]  /*0a80*/  LOP3.LUT R15, R0, R15, RZ, 0x3c, !PT ;  /* 0x0000000f000f7212 */ /* 0x000fe200078e3cff */
[----:B------:R-:W-:Y:S01]  /*0a90*/  @!P2 IMAD.X R13, RZ, RZ, R233, P0 ;  /* 0x000000ffff0da224 */ /* 0x000fe200000e06e9 */
[----:B------:R-:W-:Y:S01]  /*0aa0*/  ISETP.GE.AND P1, PT, R223, R218, PT ;  /* 0x000000dadf00720c */ /* 0x000fe20003f26270 */
[----:B------:R-:W-:Y:S01]  /*0ab0*/  @!P3 IMAD.WIDE.U32 R20, R232, c[0x0][0x190], R22 ;  /* 0x00006400e814ba25 */ /* 0x000fe200078e0016 */
[----:B------:R-:W-:Y:S01]  /*0ac0*/  IADD3 R221, R240, 0x60, RZ ;  /* 0x00000060f0dd7810 */ /* 0x000fe20007ffe0ff */
[----:B------:R-:W-:Y:S01]  /*0ad0*/  USHF.L.U64.HI UR5, UR4, UR8, UR5 ;  /* 0x0000000804057299 */ /* 0x000fe20008010205 */
[----:B------:R-:W-:Y:S01]  /*0ae0*/  IADD3 R121, R224, -0x1, RZ ;  /* 0xffffffffe0797810 */ /* 0x000fe20007ffe0ff */
[----:B------:R-:W-:Y:S01]  /*0af0*/  IMAD R220, R127, 0x8, R220 ;  /* 0x000000087fdc7824 */ /* 0x000fe200078e02dc */
[----:B------:R-:W-:Y:S01]  /*0b00*/  @!P3 LEA R14, P0, R20, c[0x0][0x160], 0x1 ;  /* 0x00005800140eba11 */ /* 0x000fe200078008ff */
[----:B------:R-:W-:Y:S01]  /*0b10*/  @!P2 IMAD R13, R13, c[0x0][0x190], RZ ;  /* 0x000064000d0daa24 */ /* 0x000fe200078e02ff */
[----:B------:R-:W-:Y:S01]  /*0b20*/  SHF.R.S32.HI R2, RZ, 0x1f, R121 ;  /* 0x0000001fff027819 */ /* 0x000fe20000011479 */
[----:B------:R-:W-:Y:S01]  /*0b30*/  @!P3 IMAD.IADD R3, R21, 0x1, R3 ;  /* 0x000000011503b824 */ /* 0x000fe200078e0203 */
[----:B------:R-:W-:Y:S01]  /*0b40*/  LEA.HI R5, R5, R124, RZ, 0x4 ;  /* 0x0000007c05057211 */ /* 0x000fe200078f20ff */
[----:B------:R-:W-:Y:S01]  /*0b50*/  IMAD.U32 R220, R220, 0x20, R15 ;  /* 0x00000020dcdc7824 */ /* 0x000fe200078e000f */
[----:B------:R-:W-:Y:S01]  /*0b60*/  SHF.R.S32.HI R249, RZ, 0x1f, R242 ;  /* 0x0000001ffff97819 */ /* 0x000fe200000114f2 */
[----:B------:R-:W-:Y:S01]  /*0b70*/  @!P2 IMAD R0, R4, c[0x0][0x194], R13 ;  /* 0x000065000400aa24 */ /* 0x000fe200078e020d */
[----:B------:R-:W-:Y:S01]  /*0b80*/  @!P3 LEA.HI.X R15, R20, c[0x0][0x164], R3, 0x1, P0 ;  /* 0x00005900140fba11 */ /* 0x000fe200000f0c03 */
[----:B------:R-:W-:Y:S01]  /*0b90*/  @!P2 IMAD.MOV.U32 R12, RZ, RZ, R22 ;  /* 0x000000ffff0ca224 */ /* 0x000fe200078e0016 */
[----:B------:R-:W-:Y:S01]  /*0ba0*/  ISETP.GE.AND P0, PT, R221, R218, PT ;  /* 0x000000dadd00720c */ /* 0x000fe20003f06270 */
[----:B------:R-:W-:Y:S01]  /*0bb0*/  @!P2 IMAD.MOV.U32 R13, RZ, RZ, R23 ;  /* 0x000000ffff0da224 */ /* 0x000fe200078e0017 */
[----:B------:R-:W-:Y:S01]  /*0bc0*/  @!P1 IADD3 R20, P5, R232, 0x40, RZ ;  /* 0x00000040e8149810 */ /* 0x000fe20007fbe0ff */
[----:B------:R-:W-:Y:S01]  /*0bd0*/  IMAD.SHL.U32 R220, R220, 0x2, RZ ;  /* 0x00000002dcdc7824 */ /* 0x000fe200078e00ff */
[----:B------:R-:W-:Y:S01]  /*0be0*/  LOP3.LUT R3, R5, 0xfffffff0, RZ, 0xc0, !PT ;  /* 0xfffffff005037812 */ /* 0x000fe200078ec0ff */
[----:B------:R-:W-:Y:S01]  /*0bf0*/  @!P2 IMAD.WIDE.U32 R12, R4, c[0x0][0x190], R12 ;  /* 0x00006400040caa25 */ /* 0x000fe200078e000c */
[----:B------:R-:W-:Y:S01]  /*0c00*/  SHF.R.S32.HI R4, RZ, 0x4, R5 ;  /* 0x00000004ff047819 */ /* 0x000fe20000011405 */
[----:B------:R-:W-:Y:S01]  /*0c10*/  USHF.L.U32 UR4, UR4, 0x5, URZ ;  /* 0x0000000504047899 */ /* 0x000fe2000800063f */
[----:B------:R-:W-:Y:S01]  /*0c20*/  @!PT LDS RZ, [RZ] ;  /* 0x00000000fffff984 */ /* 0x000fe20000000800 */
[----:B------:R-:W-:Y:S01]  /*0c30*/  @!PT LDS RZ, [RZ] ;  /* 0x00000000fffff984 */ /* 0x000fe20000000800 */
[----:B------:R-:W-:Y:S01]  /*0c40*/  @!PT LDS RZ, [RZ] ;  /* 0x00000000fffff984 */ /* 0x000fe20000000800 */
[----:B------:R1:W-:Y:S01]  /*0c50*/  @!P3 LDGSTS.E.BYPASS.LTC128B.128 [R220], [R14.64] ;  /* 0x000000000edcbfae */ /* 0x0003e2000b901d4e */
[----:B------:R-:W-:Y:S01]  /*0c60*/  IMAD R25, R121, UR9, RZ ;  /* 0x0000000979197c24 */ /* 0x000fe2000f8e02ff */
[----:B------:R-:W-:Y:S01]  /*0c70*/  @!P2 LEA R24, P4, R12, c[0x0][0x160], 0x1 ;  /* 0x000058000c18aa11 */ /* 0x000fe200078808ff */
[----:B------:R-:W-:Y:S01]  /*0c80*/  @!P2 IMAD.IADD R0, R13, 0x1, R0 ;  /* 0x000000010d00a824 */ /* 0x000fe200078e0200 */
[----:B------:R1:W-:Y:S01]  /*0c90*/  @!P3 LDGSTS.E.BYPASS.LTC128B.128 [R220+0x2000], [R14.64+0x40] ;  /* 0x020000400edcbfae */ /* 0x0003e2000b901d4e */
[----:B------:R-:W-:Y:S01]  /*0ca0*/  IMAD R6, R2, UR10, R25 ;  /* 0x0000000a02067c24 */ /* 0x000fe2000f8e0219 */
[----:B------:R-:W-:Y:S01]  /*0cb0*/  LEA.HI R5, R5, R4, RZ, 0x1 ;  /* 0x0000000405057211 */ /* 0x000fe200078f08ff */
[----:B------:R-:W-:Y:S01]  /*0cc0*/  IMAD R17, R121, UR11, RZ ;  /* 0x0000000b79117c24 */ /* 0x000fe2000f8e02ff */
[----:B------:R-:W-:Y:S01]  /*0cd0*/  @!P2 LEA.HI.X R25, R12, c[0x0][0x164], R0, 0x1, P4 ;  /* 0x000059000c19aa11 */ /* 0x000fe200020f0c00 */
[----:B------:R1:W-:Y:S01]  /*0ce0*/  @!P3 LDGSTS.E.BYPASS.LTC128B.128 [R220+0x4000], [R14.64+0x80] ;  /* 0x040000800edcbfae */ /* 0x0003e2000b901d4e */
[----:B------:R-:W-:Y:S01]  /*0cf0*/  @!P0 IADD3 R12, P3, R232, 0x60, RZ ;  /* 0x00000060e80c8810 */ /* 0x000fe20007f7e0ff */
[----:B------:R-:W-:Y:S01]  /*0d00*/  @!P1 IMAD.X R13, RZ, RZ, R233, P5 ;  /* 0x000000ffff0d9224 */ /* 0x000fe200028e06e9 */
[----:B------:R-:W-:Y:S01]  /*0d10*/  LOP3.LUT R5, R5, 0xfffffffe, RZ, 0xc0, !PT ;  /* 0xfffffffe05057812 */ /* 0x000fe200078ec0ff */
[----:B------:R-:W-:Y:S01]  /*0d20*/  IMAD R2, R2, UR12, R17 ;  /* 0x0000000c02027c24 */ /* 0x000fe2000f8e0211 */
[----:B------:R2:W-:Y:S01]  /*0d30*/  @!P2 LDGSTS.E.BYPASS.LTC128B.128 [R220+0x800], [R24.64] ;  /* 0x0080000018dcafae */ /* 0x0005e2000b901d4e */
[----:B------:R-:W-:Y:S01]  /*0d40*/  @!P1 IMAD R13, R13, c[0x0][0x190], RZ ;  /* 0x000064000d0d9a24 */ /* 0x000fe200078e02ff */
[----:B------:R-:W-:Y:S01]  /*0d50*/  LOP3.LUT R11, R11, 0xfffffff8, RZ, 0xc0, !PT ;  /* 0xfffffff80b0b7812 */ /* 0x000fe200078ec0ff */
[----:B------:R-:W-:Y:S01]  /*0d60*/  @!P0 IMAD.X R17, RZ, RZ, R233, P3 ;  /* 0x000000ffff118224 */ /* 0x000fe200018e06e9 */
[----:B------:R2:W-:Y:S01]  /*0d70*/  @!P2 LDGSTS.E.BYPASS.LTC128B.128 [R220+0x2800], [R24.64+0x40] ;  /* 0x0280004018dcafae */ /* 0x0005e2000b901d4e */
[----:B------:R-:W-:-:S02]  /*0d80*/  IMAD R0, R121, -0x40, R120 ;  /* 0xffffffc079007824 */ /* 0x000fc400078e0278 */
[----:B------:R-:W-:Y:S01]  /*0d90*/  @!P1 IMAD R13, R20, c[0x0][0x194], R13 ;  /* 0x00006500140d9a24 */ /* 0x000fe200078e020d */
[----:B------:R2:W-:Y:S01]  /*0da0*/  @!P2 LDGSTS.E.BYPASS.LTC128B.128 [R220+0x4800], [R24.64+0x80] ;  /* 0x0480008018dcafae */ /* 0x0005e2000b901d4e */
[----:B------:R-:W-:Y:S01]  /*0db0*/  @!P0 IMAD R17, R17, c[0x0][0x190], RZ ;  /* 0x0000640011118a24 */ /* 0x000fe200078e02ff */
[-C--:B------:R-:W-:Y:S01]  /*0dc0*/  ISETP.GE.AND P6, PT, R240, R0.reuse, PT ;  /* 0x00000000f000720c */ /* 0x080fe20003fc6270 */
[----:B------:R-:W-:Y:S01]  /*0dd0*/  IMAD.IADD R10, R124, 0x1, -R3 ;  /* 0x000000017c0a7824 */ /* 0x000fe200078e0a03 */
[-C--:B------:R-:W-:Y:S01]  /*0de0*/  ISETP.GE.AND P4, PT, R240, R0.reuse, PT ;  /* 0x00000000f000720c */ /* 0x080fe20003f86270 */
[----:B------:R-:W-:Y:S01]  /*0df0*/  IMAD.IADD R5, R4, 0x1, -R5 ;  /* 0x0000000104057824 */ /* 0x000fe200078e0a05 */
[-C--:B------:R-:W-:Y:S01]  /*0e00*/  ISETP.GE.AND P5, PT, R225, R0.reuse, PT ;  /* 0x00000000e100720c */ /* 0x080fe20003fa6270 */
[----:B------:R-:W-:Y:S01]  /*0e10*/  IMAD R229, R249, c[0x0][0x1b0], RZ ;  /* 0x00006c00f9e57a24 */ /* 0x000fe200078e02ff */
[----:B------:R-:W-:Y:S01]  /*0e20*/  ISETP.GE.AND P3, PT, R225, R0, PT ;  /* 0x00000000e100720c */ /* 0x000fe20003f66270 */
[----:B------:R-:W-:Y:S01]  /*0e30*/  @!P0 IMAD R0, R12, c[0x0][0x194], R17 ;  /* 0x000065000c008a24 */ /* 0x000fe200078e0211 */
[----:B------:R-:W-:Y:S01]  /*0e40*/  LEA.HI R3, R10, R10, RZ, 0x1 ;  /* 0x0000000a0a037211 */ /* 0x000fe200078f08ff */
[----:B------:R-:W-:-:S02]  /*0e50*/  IMAD R229, R242, c[0x0][0x1b4], R229 ;  /* 0x00006d00f2e57a24 */ /* 0x000fc400078e02e5 */
[----:B------:R-:W-:Y:S01]  /*0e60*/  IMAD.IADD R11, R124, 0x1, -R11 ;  /* 0x000000017c0b7824 */ /* 0x000fe200078e0a0b */
[----:B------:R-:W-:Y:S01]  /*0e70*/  LOP3.LUT R123, R3, 0x7fffffe, RZ, 0xc0, !PT ;  /* 0x07fffffe037b7812 */ /* 0x000fe200078ec0ff */
[----:B-1----:R-:W-:Y:S02]  /*0e80*/  @!P1 IMAD.MOV.U32 R14, RZ, RZ, R22 ;  /* 0x000000ffff0e9224 */ /* 0x002fe400078e0016 */
[----:B------:R-:W-:Y:S02]  /*0e90*/  @!P1 IMAD.MOV.U32 R15, RZ, RZ, R23 ;  /* 0x000000ffff0f9224 */ /* 0x000fe400078e0017 */
[----:B------:R-:W-:Y:S02]  /*0ea0*/  IMAD.IADD R123, R10, 0x1, -R123 ;  /* 0x000000010a7b7824 */ /* 0x000fe400078e0a7b */
[----:B------:R-:W-:Y:S01]  /*0eb0*/  @!P1 IMAD.WIDE.U32 R20, R20, c[0x0][0x190], R14 ;  /* 0x0000640014149a25 */ /* 0x000fe200078e000e */
[----:B------:R-:W-:-:S03]  /*0ec0*/  SHF.R.S32.HI R15, RZ, 0x1f, R10 ;  /* 0x0000001fff0f7819 */ /* 0x000fc6000001140a */
[----:B------:R-:W-:Y:S01]  /*0ed0*/  @!P1 IMAD.IADD R8, R21, 0x1, R13 ;  /* 0x0000000115089824 */ /* 0x000fe200078e020d */
[----:B------:R-:W-:Y:S01]  /*0ee0*/  @!P1 LEA R16, P2, R20, c[0x0][0x160], 0x1 ;  /* 0x0000580014109a11 */ /* 0x000fe200078408ff */
[----:B------:R-:W-:Y:S01]  /*0ef0*/  @!P0 IMAD.WIDE.U32 R12, R12, c[0x0][0x190], R22 ;  /* 0x000064000c0c8a25 */ /* 0x000fe200078e0016 */
[----:B------:R-:W-:Y:S02]  /*0f00*/  LEA.HI R4, R15, R10, RZ, 0x3 ;  /* 0x0000000a0f047211 */ /* 0x000fe400078f18ff */
[----:B------:R-:W-:Y:S01]  /*0f10*/  @!P1 LEA.HI.X R17, R20, c[0x0][0x164], R8, 0x1, P2 ;  /* 0x0000590014119a11 */ /* 0x000fe200010f0c08 */
[----:B------:R-:W-:Y:S01]  /*0f20*/  @!P0 IMAD.IADD R0, R13, 0x1, R0 ;  /* 0x000000010d008824 */ /* 0x000fe200078e0200 */
[----:B------:R-:W-:Y:S01]  /*0f30*/  @!P0 LEA R14, P2, R12, c[0x0][0x160], 0x1 ;  /* 0x000058000c0e8a11 */ /* 0x000fe200078408ff */
[----:B------:R-:W-:Y:S01]  /*0f40*/  IMAD R13, R241, c[0x0][0x198], RZ ;  /* 0x00006600f10d7a24 */ /* 0x000fe200078e02ff */
[----:B------:R-:W-:Y:S01]  /*0f50*/  LEA.HI R10, R11, R11, RZ, 0x1 ;  /* 0x0000000b0b0a7211 */ /* 0x000fe200078f08ff */
[----:B------:R-:W-:Y:S01]  /*0f60*/  IMAD.WIDE.U32 R22, R240, c[0x0][0x198], R230 ;  /* 0x00006600f0167a25 */ /* 0x000fe200078e00e6 */
[----:B------:R-:W-:Y:S01]  /*0f70*/  @!P0 LEA.HI.X R15, R12, c[0x0][0x164], R0, 0x1, P2 ;  /* 0x000059000c0f8a11 */ /* 0x000fe200010f0c00 */
[----:B------:R1:W-:Y:S01]  /*0f80*/  @!P1 LDGSTS.E.BYPASS.LTC128B.128 [R220+0x1000], [R16.64] ;  /* 0x0100000010dc9fae */ /* 0x0003e2000b901d4e */
[----:B------:R-:W-:Y:S01]  /*0f90*/  SHF.R.S32.HI R12, RZ, 0x1, R3 ;  /* 0x00000001ff0c7819 */ /* 0x000fe20000011403 */
[----:B------:R-:W-:Y:S01]  /*0fa0*/  IMAD R0, R240, c[0x0][0x19c], R13 ;  /* 0x00006700f0007a24 */ /* 0x000fe200078e020d */
[----:B------:R-:W-:Y:S01]  /*0fb0*/  IADD3 R226, P2, R226, R22, RZ ;  /* 0x00000016e2e27210 */ /* 0x000fe20007f5e0ff */
[----:B------:R-:W-:Y:S01]  /*0fc0*/  IMAD R13, R241, c[0x0][0x1a0], RZ ;  /* 0x00006800f10d7a24 */ /* 0x000fe200078e02ff */
[----:B------:R-:W-:Y:S01]  /*0fd0*/  SHF.R.S32.HI R3, RZ, 0x1f, R3 ;  /* 0x0000001fff037819 */ /* 0x000fe20000011403 */
[----:B------:R-:W-:Y:S01]  /*0fe0*/  IMAD.WIDE.U32 R20, R240, c[0x0][0x1a0], R230 ;  /* 0x00006800f0147a25 */ /* 0x000fe200078e00e6 */
[----:B------:R-:W-:Y:S01]  /*0ff0*/  IADD3.X R227, R19, R23, R0, P2, !PT ;  /* 0x0000001713e37210 */ /* 0x000fe200017fe400 */
[----:B------:R1:W-:Y:S01]  /*1000*/  @!P1 LDGSTS.E.BYPASS.LTC128B.128 [R220+0x3000], [R16.64+0x40] ;  /* 0x0300004010dc9fae */ /* 0x0003e2000b901d4e */
[----:B------:R-:W-:Y:S01]  /*1010*/  LOP3.LUT R8, R10, 0x7fffffe, RZ, 0xc0, !PT ;  /* 0x07fffffe0a087812 */ /* 0x000fe200078ec0ff */
[----:B------:R-:W-:Y:S01]  /*1020*/  IMAD R0, R240, c[0x0][0x1a4], R13 ;  /* 0x00006900f0007a24 */ /* 0x000fe200078e020d */
[----:B------:R-:W-:Y:S01]  /*1030*/  IADD3 R18, P2, R18, R20, RZ ;  /* 0x0000001412127210 */ /* 0x000fe20007f5e0ff */
[----:B------:R-:W-:Y:S01]  /*1040*/  IMAD.WIDE.U32 R226, R242, c[0x0][0x1b0], R226 ;  /* 0x00006c00f2e27a25 */ /* 0x000fe200078e00e2 */
[----:B------:R-:W-:Y:S01]  /*1050*/  LEA.HI R3, R3, R12, RZ, 0x2 ;  /* 0x0000000c03037211 */ /* 0x000fe200078f10ff */
[----:B------:R1:W-:Y:S01]  /*1060*/  @!P1 LDGSTS.E.BYPASS.LTC128B.128 [R220+0x5000], [R16.64+0x80] ;  /* 0x0500008010dc9fae */ /* 0x0003e2000b901d4e */
[----:B------:R-:W-:Y:S01]  /*1070*/  IADD3.X R19, R7, R21, R0, P2, !PT ;  /* 0x0000001507137210 */ /* 0x000fe200017fe400 */
[----:B------:R-:W-:Y:S01]  /*1080*/  IMAD.IADD R229, R227, 0x1, R229 ;  /* 0x00000001e3e57824 */ /* 0x000fe200078e02e5 */
[----:B------:R-:W-:Y:S01]  /*1090*/  SHF.R.S32.HI R0, RZ, 0x1, R10 ;  /* 0x00000001ff007819 */ /* 0x000fe2000001140a */
[----:B------:R-:W-:Y:S01]  /*10a0*/  IMAD.MOV.U32 R228, RZ, RZ, R226 ;  /* 0x000000ffffe47224 */ /* 0x000fe200078e00e2 */
[----:B------:R-:W-:Y:S01]  /*10b0*/  LOP3.LUT R3, R3, 0xfffffffc, RZ, 0xc0, !PT ;  /* 0xfffffffc03037812 */ /* 0x000fe200078ec0ff */
[----:B------:R-:W-:Y:S01]  /*10c0*/  IMAD.IADD R8, R11, 0x1, -R8 ;  /* 0x000000010b087824 */ /* 0x000fe200078e0a08 */
[----:B------:R3:W-:Y:S01]  /*10d0*/  @!P0 LDGSTS.E.BYPASS.LTC128B.128 [R220+0x1800], [R14.64] ;  /* 0x018000000edc8fae */ /* 0x0007e2000b901d4e */
[----:B------:R-:W-:-:S03]  /*10e0*/  IMAD.WIDE.U32 R20, R121, UR10, R228 ;  /* 0x0000000a79147c25 */ /* 0x000fc6000f8e00e4 */
[----:B------:R3:W-:Y:S01]  /*10f0*/  @!P0 LDGSTS.E.BYPASS.LTC128B.128 [R220+0x3800], [R14.64+0x40] ;  /* 0x038000400edc8fae */ /* 0x0007e2000b901d4e */
[----:B------:R-:W-:Y:S01]  /*1100*/  IMAD.IADD R6, R21, 0x1, R6 ;  /* 0x0000000115067824 */ /* 0x000fe200078e0206 */
[----:B------:R-:W-:Y:S01]  /*1110*/  @!P6 LEA R10, P2, R20, c[0x0][0x168], 0x1 ;  /* 0x00005a00140aea11 */ /* 0x000fe200078408ff */
[----:B------:R-:W-:Y:S01]  /*1120*/  IMAD.IADD R3, R12, 0x1, -R3 ;  /* 0x000000010c037824 */ /* 0x000fe200078e0a03 */
[----:B------:R3:W-:Y:S01]  /*1130*/  @!P0 LDGSTS.E.BYPASS.LTC128B.128 [R220+0x5800], [R14.64+0x80] ;  /* 0x058000800edc8fae */ /* 0x0007e2000b901d4e */
[----:B------:R-:W-:Y:S01]  /*1140*/  IMAD.SHL.U32 R216, R0, 0x40, RZ ;  /* 0x0000004000d87824 */ /* 0x000fe200078e00ff */
[C---:B------:R-:W-:Y:S01]  /*1150*/  @!P6 LEA.HI.X R11, R20.reuse, c[0x0][0x16c], R6, 0x1, P2 ;  /* 0x00005b00140bea11 */ /* 0x040fe200010f0c06 */
[----:B------:R-:W-:Y:S01]  /*1160*/  IMAD.SHL.U32 R9, R9, 0x8, RZ ;  /* 0x0000000809097824 */ /* 0x000fe200078e00ff */
[----:B------:R-:W-:Y:S01]  /*1170*/  @!P5 IADD3 R7, P2, R20, UR6, RZ ;  /* 0x000000061407dc10 */ /* 0x000fe2000ff5e0ff */
[----:B------:R-:W-:Y:S01]  /*1180*/  IMAD R249, R249, c[0x0][0x1b8], RZ ;  /* 0x00006e00f9f97a24 */ /* 0x000fe200078e02ff */
[----:B------:R-:W-:Y:S01]  /*1190*/  LOP3.LUT R216, R216, 0xc0, RZ, 0xc0, !PT ;  /* 0x000000c0d8d87812 */ /* 0x000fe200078ec0ff */
[----:B------:R4:W-:Y:S01]  /*11a0*/  @!P6 LDGSTS.E.BYPASS.LTC128B.128 [R220+0x6000], [R10.64] ;  /* 0x060000000adcefae */ /* 0x0009e2000b901d4e */
[----:B------:R-:W-:Y:S01]  /*11b0*/  @!P5 IADD3.X R6, R6, UR7, RZ, P2, !PT ;  /* 0x000000070606dc10 */ /* 0x000fe200097fe4ff */
[----:B------:R-:W-:Y:S01]  /*11c0*/  IMAD R249, R242, c[0x0][0x1bc], R249 ;  /* 0x00006f00f2f97a24 */ /* 0x000fe200078e02f9 */
[C---:B------:R-:W-:Y:S01]  /*11d0*/  @!P5 LEA R12, P2, R7.reuse, c[0x0][0x168], 0x1 ;  /* 0x00005a00070cda11 */ /* 0x040fe200078408ff */
[----:B------:R4:W-:Y:S01]  /*11e0*/  @!P6 LDGSTS.E.BYPASS.LTC128B.128 [R220+0x7000], [R10.64+0x40] ;  /* 0x070000400adcefae */ /* 0x0009e2000b901d4e */
[----:B------:R-:W-:Y:S01]  /*11f0*/  LOP3.LUT R9, R216, 0x8, R9, 0xf8, !PT ;  /* 0x00000008d8097812 */ /* 0x000fe200078ef809 */
[----:B------:R-:W-:Y:S01]  /*1200*/  IMAD.WIDE.U32 R242, R242, c[0x0][0x1b8], R18 ;  /* 0x00006e00f2f27a25 */ /* 0x000fe200078e0012 */
[----:B------:R-:W-:Y:S01]  /*1210*/  @!P5 LEA.HI.X R13, R7, c[0x0][0x16c], R6, 0x1, P2 ;  /* 0x00005b00070dda11 */ /* 0x000fe200010f0c06 */
[----:B------:R4:W-:Y:S01]  /*1220*/  @!P6 LDGSTS.E.BYPASS.LTC128B.128 [R220+0x8000], [R10.64+0x80] ;  /* 0x080000800adcefae */ /* 0x0009e2000b901d4e */
[----:B------:R-:W-:Y:S01]  /*1230*/  SHF.R.U32.HI R216, RZ, 0x3, R216 ;  /* 0x00000003ffd87819 */ /* 0x000fe200000116d8 */
[----:B------:R-:W-:-:S02]  /*1240*/  IMAD.SHL.U32 R6, R3, 0x40, RZ ;  /* 0x0000004003067824 */ /* 0x000fc400078e00ff */
[----:B------:R3:W-:Y:S01]  /*1250*/  @!P5 LDGSTS.E.BYPASS.LTC128B.128 [R220+0x6800], [R12.64] ;  /* 0x068000000cdcdfae */ /* 0x0007e2000b901d4e */
[----:B------:R-:W-:Y:S01]  /*1260*/  LOP3.LUT R216, R9, R216, RZ, 0x3c, !PT ;  /* 0x000000d809d87212 */ /* 0x000fe200078e3cff */
[----:B------:R-:W-:Y:S01]  /*1270*/  IMAD.SHL.U32 R9, R5, 0x8, RZ ;  /* 0x0000000805097824 */ /* 0x000fe200078e00ff */
[----:B------:R-:W-:Y:S01]  /*1280*/  LOP3.LUT R6, R6, 0xc0, RZ, 0xc0, !PT ;  /* 0x000000c006067812 */ /* 0x000fe200078ec0ff */
[----:B------:R3:W-:Y:S01]  /*1290*/  @!P5 LDGSTS.E.BYPASS.LTC128B.128 [R220+0x7800], [R12.64+0x40] ;  /* 0x078000400cdcdfae */ /* 0x0007e2000b901d4e */
[----:B------:R-:W-:Y:S02]  /*12a0*/  IMAD.IADD R249, R243, 0x1, R249 ;  /* 0x00000001f3f97824 */ /* 0x000fe400078e02f9 */
[----:B------:R-:W-:Y:S01]  /*12b0*/  IMAD.SHL.U32 R4, R4, 0x20, RZ ;  /* 0x0000002004047824 */ /* 0x000fe200078e00ff */
[----:B------:R3:W-:Y:S01]  /*12c0*/  @!P5 LDGSTS.E.BYPASS.LTC128B.128 [R220+0x8800], [R12.64+0x80] ;  /* 0x088000800cdcdfae */ /* 0x0007e2000b901d4e */
[----:B------:R-:W-:Y:S01]  /*12d0*/  IMAD.MOV.U32 R248, RZ, RZ, R242 ;  /* 0x000000fffff87224 */ /* 0x000fe200078e00f2 */
[----:B------:R-:W-:Y:S01]  /*12e0*/  LOP3.LUT R9, R6, 0x8, R9, 0xf8, !PT ;  /* 0x0000000806097812 */ /* 0x000fe200078ef809 */
[----:B------:R-:W-:Y:S01]  /*12f0*/  IMAD R7, R5, 0x8, R8 ;  /* 0x0000000805077824 */ /* 0x000fe200078e0208 */
[----:B------:R-:W0:Y:S01]  /*1300*/  LDGDEPBAR ;  /* 0x00000000000079af */ /* 0x000e220000000000 */
[----:B------:R-:W-:Y:S01]  /*1310*/  LOP3.LUT R122, R4, 0xffffff00, RZ, 0xc0, !PT ;  /* 0xffffff00047a7812 */ /* 0x000fe200078ec0ff */
[----:B------:R-:W-:Y:S01]  /*1320*/  IMAD.SHL.U32 R252, R124, 0x2, RZ ;  /* 0x000000027cfc7824 */ /* 0x000fe200078e00ff */
[----:B------:R-:W-:Y:S01]  /*1330*/  SHF.R.U32.HI R6, RZ, 0x3, R6 ;  /* 0x00000003ff067819 */ /* 0x000fe20000011606 */
[----:B------:R-:W-:-:S03]  /*1340*/  IMAD.U32 R216, R7, 0x20, R216 ;  /* 0x0000002007d87824 */ /* 0x000fc600078e00d8 */
[----:B------:R-:W-:Y:S01]  /*1350*/  LOP3.LUT R252, R252, 0x6, RZ, 0xc0, !PT ;  /* 0x00000006fcfc7812 */ /* 0x000fe200078ec0ff */
[----:B------:R-:W-:Y:S02]  /*1360*/  IMAD.SHL.U32 R216, R216, 0x2, RZ ;  /* 0x00000002d8d87824 */ /* 0x000fe400078e00ff */
[----:B----4-:R-:W-:-:S04]  /*1370*/  IMAD.WIDE.U32 R10, R121, UR12, R248 ;  /* 0x0000000c790a7c25 */ /* 0x010fc8000f8e00f8 */
[----:B------:R-:W-:Y:S01]  /*1380*/  IMAD.IADD R4, R11, 0x1, R2 ;  /* 0x000000010b047824 */ /* 0x000fe200078e0202 */
[C---:B------:R-:W-:Y:S02]  /*1390*/  @!P4 LEA R8, P1, R10.reuse, c[0x0][0x170], 0x1 ;  /* 0x00005c000a08ca11 */ /* 0x040fe400078208ff */
[----:B------:R-:W-:Y:S01]  /*13a0*/  LOP3.LUT R2, R9, R6, RZ, 0x3c, !PT ;  /* 0x0000000609027212 */ /* 0x000fe200078e3cff */
[----:B------:R-:W-:Y:S01]  /*13b0*/  IMAD R6, R127, 0x200, R122 ;  /* 0x000002007f067824 */ /* 0x000fe200078e027a */
[C---:B------:R-:W-:Y:S02]  /*13c0*/  @!P3 IADD3 R5, P0, R10.reuse, UR4, RZ ;  /* 0x000000040a05bc10 */ /* 0x040fe4000ff1e0ff */
[----:B------:R-:W-:Y:S01]  /*13d0*/  @!P4 LEA.HI.X R9, R10, c[0x0][0x174], R4, 0x1, P1 ;  /* 0x00005d000a09ca11 */ /* 0x000fe200008f0c04 */
[----:B------:R-:W-:Y:S01]  /*13e0*/  IMAD R217, R123, 0x20, R6 ;  /* 0x000000207bd97824 */ /* 0x000fe200078e0206 */
[----:B------:R-:W-:-:S04]  /*13f0*/  DEPBAR.LE SB0, 0x0 ;  /* 0x000080000000791a */ /* 0x000fc80000000000 */
[----:B------:R-:W-:Y:S01]  /*1400*/  BAR.SYNC.DEFER_BLOCKING 0x0 ;  /* 0x0000000000007b1d */ /* 0x000fe20000010000 */
[----:B------:R-:W-:Y:S01]  /*1410*/  @!P3 IADD3.X R4, R4, UR5, RZ, P0, !PT ;  /* 0x000000050404bc10 */ /* 0x000fe200087fe4ff */
[C---:B------:R-:W-:Y:S01]  /*1420*/  IMAD.IADD R217, R2.reuse, 0x1, R217 ;  /* 0x0000000102d97824 */ /* 0x040fe200078e02d9 */
[----:B------:R-:W-:Y:S01]  /*1430*/  @!P3 LEA R10, P0, R5, c[0x0][0x170], 0x1 ;  /* 0x00005c00050aba11 */ /* 0x000fe200078008ff */
[----:B------:R-:W-:Y:S01]  /*1440*/  IMAD R123, R123, 0x20, R122 ;  /* 0x000000207b7b7824 */ /* 0x000fe200078e027a */
[----:B------:R-:W-:Y:S01]  /*1450*/  LOP3.LUT P1, RZ, R3, 0x2, RZ, 0xc0, !PT ;  /* 0x0000000203ff7812 */ /* 0x000fe2000782c0ff */
[----:B------:R-:W-:Y:S01]  /*1460*/  IMAD.SHL.U32 R217, R217, 0x2, RZ ;  /* 0x00000002d9d97824 */ /* 0x000fe200078e00ff */
[----:B------:R-:W-:Y:S01]  /*1470*/  @!P3 LEA.HI.X R11, R5, c[0x0][0x174], R4, 0x1, P0 ;  /* 0x00005d00050bba11 */ /* 0x000fe200000f0c04 */
[----:B------:R-:W-:Y:S01]  /*1480*/  IMAD.IADD R2, R2, 0x1, R123 ;  /* 0x0000000102027824 */ /* 0x000fe200078e027b */
[----:B------:R-:W-:Y:S01]  /*1490*/  LOP3.LUT P0, RZ, R0, 0x2, RZ, 0xc0, !PT ;  /* 0x0000000200ff7812 */ /* 0x000fe2000780c0ff */
[----:B------:R-:W-:-:S05]  /*14a0*/  IMAD.MOV.U32 R0, RZ, RZ, 0x10 ;  /* 0x00000010ff007424 */ /* 0x000fca00078e00ff */
[C---:B------:R-:W-:Y:S02]  /*14b0*/  SEL R3, R0.reuse, 0xfffffff0, !P0 ;  /* 0xfffffff000037807 */ /* 0x040fe40004000000 */
[----:B------:R-:W-:-:S03]  /*14c0*/  SEL R0, R0, 0xfffffff0, !P1 ;  /* 0xfffffff000007807 */ /* 0x000fc60004800000 */
[----:B------:R-:W-:Y:S01]  /*14d0*/  IMAD R213, R3, 0x2, R216 ;  /* 0x0000000203d57824 */ /* 0x000fe200078e02d8 */
[----:B------:R-:W-:Y:S01]  /*14e0*/  LOP3.LUT R3, R128, 0xffffffe0, RZ, 0xc0, !PT ;  /* 0xffffffe080037812 */ /* 0x000fe200078ec0ff */
[----:B------:R-:W-:Y:S01]  /*14f0*/  IMAD R215, R0, 0x2, R217 ;  /* 0x0000000200d77824 */ /* 0x000fe200078e02d9 */
[----:B------:R-:W-:Y:S03]  /*1500*/  @P4 STS [R220+0x9000], RZ ;  /* 0x009000ffdc004388 */ /* 0x000fe60000000800 */
[----:B------:R-:W-:Y:S01]  /*1510*/  IMAD.IADD R3, R124, 0x1, -R3 ;  /* 0x000000017c037824 */ /* 0x000fe200078e0a03 */
[----:B------:R-:W-:Y:S04]  /*1520*/  @P4 STS [R220+0x9004], RZ ;  /* 0x009004ffdc004388 */ /* 0x000fe80000000800 */
[----:B------:R-:W-:Y:S01]  /*1530*/  SHF.R.S32.HI R222, RZ, 0x1f, R3 ;  /* 0x0000001fffde7819 */ /* 0x000fe20000011403 */
[----:B------:R-:W-:Y:S03]  /*1540*/  @P4 STS.64 [R220+0x9008], RZ ;  /* 0x009008ffdc004388 */ /* 0x000fe60000000a00 */
[----:B------:R-:W-:Y:S01]  /*1550*/  LEA.HI R222, R222, R3, RZ, 0x2 ;  /* 0x00000003dede7211 */ /* 0x000fe200078f10ff */
[----:B------:R-:W-:Y:S01]  /*1560*/  @P4 STS.128 [R220+0xa000], RZ ;  /* 0x00a000ffdc004388 */ /* 0x000fe20000000c00 */
[----:B------:R-:W-:-:S02]  /*1570*/  IMAD R3, R127, 0x10, R126 ;  /* 0x000000107f037824 */ /* 0x000fc400078e027e */
[----:B------:R-:W-:Y:S01]  /*1580*/  SHF.R.S32.HI R222, RZ, 0x2, R222 ;  /* 0x00000002ffde7819 */ /* 0x000fe200000114de */
[----:B------:R-:W-:Y:S03]  /*1590*/  @P4 STS.128 [R220+0xb000], RZ ;  /* 0x00b000ffdc004388 */ /* 0x000fe60000000c00 */
[----:B------:R-:W-:Y:S01]  /*15a0*/  IADD3 R3, R3, 0x1, R222 ;  /* 0x0000000103037810 */ /* 0x000fe20007ffe0de */
[----:B------:R-:W-:Y:S01]  /*15b0*/  @!PT LDS RZ, [RZ] ;  /* 0x00000000fffff984 */ /* 0x000fe20000000800 */
[----:B------:R-:W-:Y:S01]  /*15c0*/  @!PT LDS RZ, [RZ] ;  /* 0x00000000fffff984 */ /* 0x000fe20000000800 */
[----:B------:R-:W-:Y:S01]  /*15d0*/  @!PT LDS RZ, [RZ] ;  /* 0x00000000fffff984 */ /* 0x000fe20000000800 */
[----:B------:R4:W-:Y:S04]  /*15e0*/  @!P4 LDGSTS.E.BYPASS.LTC128B.128 [R220+0x9000], [R8.64] ;  /* 0x0900000008dccfae */ /* 0x0009e8000b901d4e */
[----:B------:R4:W-:Y:S04]  /*15f0*/  @!P4 LDGSTS.E.BYPASS.LTC128B.128 [R220+0xa000], [R8.64+0x40] ;  /* 0x0a00004008dccfae */ /* 0x0009e8000b901d4e */
[----:B------:R4:W-:Y:S04]  /*1600*/  @!P4 LDGSTS.E.BYPASS.LTC128B.128 [R220+0xb000], [R8.64+0x80] ;  /* 0x0b00008008dccfae */ /* 0x0009e8000b901d4e */
[----:B------:R-:W-:Y:S04]  /*1610*/  @P3 STS.128 [R220+0x9800], RZ ;  /* 0x009800ffdc003388 */ /* 0x000fe80000000c00 */
[----:B------:R-:W-:Y:S04]  /*1620*/  @P3 STS.128 [R220+0xa800], RZ ;  /* 0x00a800ffdc003388 */ /* 0x000fe80000000c00 */
[----:B------:R-:W-:Y:S04]  /*1630*/  @P3 STS.128 [R220+0xb800], RZ ;  /* 0x00b800ffdc003388 */ /* 0x000fe80000000c00 */
[----:B------:R-:W-:Y:S01]  /*1640*/  @!PT LDS RZ, [RZ] ;  /* 0x00000000fffff984 */ /* 0x000fe20000000800 */
[----:B------:R-:W-:Y:S01]  /*1650*/  @!PT LDS RZ, [RZ] ;  /* 0x00000000fffff984 */ /* 0x000fe20000000800 */
[----:B------:R-:W-:Y:S01]  /*1660*/  @!PT LDS RZ, [RZ] ;  /* 0x00000000fffff984 */ /* 0x000fe20000000800 */
[----:B------:R4:W-:Y:S04]  /*1670*/  @!P3 LDGSTS.E.BYPASS.LTC128B.128 [R220+0x9800], [R10.64] ;  /* 0x098000000adcbfae */ /* 0x0009e8000b901d4e */
[----:B------:R4:W-:Y:S04]  /*1680*/  @!P3 LDGSTS.E.BYPASS.LTC128B.128 [R220+0xa800], [R10.64+0x40] ;  /* 0x0a8000400adcbfae */ /* 0x0009e8000b901d4e */
[----:B------:R4:W-:Y:S04]  /*1690*/  @!P3 LDGSTS.E.BYPASS.LTC128B.128 [R220+0xb800], [R10.64+0x80] ;  /* 0x0b8000800adcbfae */ /* 0x0009e8000b901d4e */
[----:B------:R-:W-:Y:S04]  /*16a0*/  LDSM.16.M88.4 R84, [R216+0x6000] ;  /* 0x00600000d854783b */ /* 0x000fe80000000200 */
[----:B------:R-:W5:Y:S04]  /*16b0*/  LDSM.16.M88.4 R60, [R217+0x1000] ;  /* 0x00100000d93c783b */ /* 0x000f680000000200 */
[----:B------:R-:W1:Y:S04]  /*16c0*/  LDSM.16.M88.4 R76, [R216+0x6400] ;  /* 0x00640000d84c783b */ /* 0x000e680000000200 */
[----:B------:R-:W1:Y:S04]  /*16d0*/  LDSM.16.M88.4 R68, [R216+0x6800] ;  /* 0x00680000d844783b */ /* 0x000e680000000200 */
[----:B------:R-:W3:Y:S04]  /*16e0*/  LDSM.16.M88.4 R108, [R216+0x6c00] ;  /* 0x006c0000d86c783b */ /* 0x000ee80000000200 */
[----:B------:R-:W1:Y:S04]  /*16f0*/  LDSM.16.M88.4 R56, [R217] ;  /* 0x00000000d938783b */ /* 0x000e680000000200 */
[----:B------:R-:W-:Y:S04]  /*1700*/  LDSM.16.M88.4 R104, [R213+0x6000] ;  /* 0x00600000d568783b */ /* 0x000fe80000000200 */
[----:B------:R-:W2:Y:S04]  /*1710*/  LDSM.16.M88.4 R4, [R215+0x1000] ;  /* 0x00100000d704783b */ /* 0x000ea80000000200 */
[----:B------:R-:W2:Y:S04]  /*1720*/  LDSM.16.M88.4 R100, [R213+0x6400] ;  /* 0x00640000d564783b */ /* 0x000ea80000000200 */
[----:B------:R-:W2:Y:S04]  /*1730*/  LDSM.16.M88.4 R96, [R213+0x6800] ;  /* 0x00680000d560783b */ /* 0x000ea80000000200 */
[----:B------:R-:W2:Y:S01]  /*1740*/  LDSM.16.M88.4 R92, [R213+0x6c00] ;  /* 0x006c0000d55c783b */ /* 0x000ea20000000200 */
[C---:B-----5:R-:W-:Y:S03]  /*1750*/  HMMA.16816.F32 R36, R60.reuse, R84, RZ ;  /* 0x000000543c24723c */ /* 0x060fe600000018ff */
[----:B------:R-:W5:Y:S04]  /*1760*/  LDSM.16.M88.4 R52, [R215] ;  /* 0x00000000d734783b */ /* 0x000f680000000200 */
[----:B------:R-:W-:Y:S01]  /*1770*/  LDSM.16.M88.4 R48, [R217+0x3000] ;  /* 0x00300000d930783b */ /* 0x000fe20000000200 */
[C---:B------:R-:W-:Y:S03]  /*1780*/  HMMA.16816.F32 R32, R60.reuse, R86, RZ ;  /* 0x000000563c20723c */ /* 0x040fe600000018ff */
[----:B------:R-:W5:Y:S04]  /*1790*/  LDSM.16.M88.4 R44, [R216+0x7000] ;  /* 0x00700000d82c783b */ /* 0x000f680000000200 */
[----:B------:R-:W5:Y:S01]  /*17a0*/  LDSM.16.M88.4 R40, [R216+0x7400] ;  /* 0x00740000d828783b */ /* 0x000f620000000200 */
[C---:B-1----:R-:W-:Y:S03]  /*17b0*/  HMMA.16816.F32 R28, R60.reuse, R76, RZ ;  /* 0x0000004c3c1c723c */ /* 0x042fe600000018ff */
[----:B----4-:R-:W1:Y:S04]  /*17c0*/  LDSM.16.M88.4 R8, [R216+0x7800] ;  /* 0x00780000d808783b */ /* 0x010e680000000200 */
[----:B------:R-:W4:Y:S01]  /*17d0*/  LDSM.16.M88.4 R116, [R216+0x7c00] ;  /* 0x007c0000d874783b */ /* 0x000f220000000200 */
[C---:B------:R-:W-:Y:S03]  /*17e0*/  HMMA.16816.F32 R20, R60.reuse, R68, RZ ;  /* 0x000000443c14723c */ /* 0x040fe600000018ff */
[----:B------:R-:W-:Y:S04]  /*17f0*/  LDSM.16.M88.4 R112, [R215+0x2000] ;  /* 0x00200000d770783b */ /* 0x000fe80000000200 */
[----:B------:R-:W0:Y:S01]  /*1800*/  LDGDEPBAR ;  /* 0x00000000000079af */ /* 0x000e220000000000 */
[C---:B---3--:R-:W-:Y:S08]  /*1810*/  HMMA.16816.F32 R12, R60.reuse, R108, RZ ;  /* 0x0000006c3c0c723c */ /* 0x048ff000000018ff */
[C---:B--2---:R-:W-:Y:S08]  /*1820*/  HMMA.16816.F32 R24, R60.reuse, R78, RZ ;  /* 0x0000004e3c18723c */ /* 0x044ff000000018ff */
[C---:B------:R-:W-:Y:S08]  /*1830*/  HMMA.16816.F32 R16, R60.reuse, R70, RZ ;  /* 0x000000463c10723c */ /* 0x040ff000000018ff */
[----:B------:R-:W-:Y:S08]  /*1840*/  HMMA.16816.F32 R60, R60, R110, RZ ;  /* 0x0000006e3c3c723c */ /* 0x000ff000000018ff */
[C---:B------:R-:W-:Y:S08]  /*1850*/  HMMA.16816.F32 R88, R56.reuse, R84, RZ ;  /* 0x000000543858723c */ /* 0x040ff000000018ff */
[C---:B------:R-:W-:Y:S08]  /*1860*/  HMMA.16816.F32 R84, R56.reuse, R86, RZ ;  /* 0x000000563854723c */ /* 0x040ff000000018ff */
[C---:B------:R-:W-:Y:S08]  /*1870*/  HMMA.16816.F32 R80, R56.reuse, R76, RZ ;  /* 0x0000004c3850723c */ /* 0x040ff000000018ff */
[C---:B------:R-:W-:Y:S08]  /*1880*/  HMMA.16816.F32 R72, R56.reuse, R68, RZ ;  /* 0x000000443848723c */ /* 0x040ff000000018ff */
[C---:B------:R-:W-:Y:S08]  /*1890*/  HMMA.16816.F32 R76, R56.reuse, R78, RZ ;  /* 0x0000004e384c723c */ /* 0x040ff000000018ff */
[C---:B------:R-:W-:Y:S08]  /*18a0*/  HMMA.16816.F32 R68, R56.reuse, R70, RZ ;  /* 0x000000463844723c */ /* 0x040ff000000018ff */
[C---:B------:R-:W-:Y:S08]  /*18b0*/  HMMA.16816.F32 R64, R56.reuse, R108, RZ ;  /* 0x0000006c3840723c */ /* 0x040ff000000018ff */
[----:B------:R-:W-:Y:S01]  /*18c0*/  HMMA.16816.F32 R56, R56, R110, RZ ;  /* 0x0000006e3838723c */ /* 0x000fe200000018ff */
[----:B------:R-:W-:Y:S07]  /*18d0*/  LDSM.16.M88.4 R108, [R215+0x3000] ;  /* 0x00300000d76c783b */ /* 0x000fee0000000200 */
        /* <DEDUP_REMOVED lines=8> */
[----:B------:R-:W2:Y:S07]  /*1960*/  LDSM.16.M88.4 R4, [R217+0x2000] ;  /* 0x00200000d904783b */ /* 0x000eae0000000200 */
[C---:B-----5:R-:W-:Y:S08]  /*1970*/  HMMA.16816.F32 R88, R52.reuse, R104, R88 ;  /* 0x000000683458723c */ /* 0x060ff00000001858 */
[C---:B------:R-:W-:Y:S01]  /*1980*/  HMMA.16816.F32 R84, R52.reuse, R106, R84 ;  /* 0x0000006a3454723c */ /* 0x040fe20000001854 */
[----:B------:R-:W3:Y:S07]  /*1990*/  LDSM.16.M88.4 R104, [R213+0x7000] ;  /* 0x00700000d568783b */ /* 0x000eee0000000200 */
[C---:B------:R-:W-:Y:S08]  /*19a0*/  HMMA.16816.F32 R80, R52.reuse, R100, R80 ;  /* 0x000000643450723c */ /* 0x040ff00000001850 */
[C---:B------:R-:W-:Y:S08]  /*19b0*/  HMMA.16816.F32 R72, R52.reuse, R96, R72 ;  /* 0x000000603448723c */ /* 0x040ff00000001848 */
[C---:B------:R-:W-:Y:S08]  /*19c0*/  HMMA.16816.F32 R64, R52.reuse, R92, R64 ;  /* 0x0000005c3440723c */ /* 0x040ff00000001840 */
[C---:B------:R-:W-:Y:S01]  /*19d0*/  HMMA.16816.F32 R76, R52.reuse, R102, R76 ;  /* 0x00000066344c723c */ /* 0x040fe2000000184c */
[----:B------:R-:W5:Y:S07]  /*19e0*/  LDSM.16.M88.4 R100, [R213+0x7400] ;  /* 0x00740000d564783b */ /* 0x000f6e0000000200 */
[C---:B------:R-:W-:Y:S01]  /*19f0*/  HMMA.16816.F32 R68, R52.reuse, R98, R68 ;  /* 0x000000623444723c */ /* 0x040fe20000001844 */
[----:B------:R-:W2:Y:S07]  /*1a00*/  LDSM.16.M88.4 R96, [R213+0x7800] ;  /* 0x00780000d560783b */ /* 0x000eae0000000200 */
[----:B------:R-:W-:Y:S01]  /*1a10*/  HMMA.16816.F32 R56, R52, R94, R56 ;  /* 0x0000005e3438723c */ /* 0x000fe20000001838 */
[----:B------:R-:W2:Y:S04]  /*1a20*/  LDSM.16.M88.4 R92, [R213+0x7c00] ;  /* 0x007c0000d55c783b */ /* 0x000ea80000000200 */
[----:B------:R-:W-:Y:S03]  /*1a30*/  LDSM.16.M88.4 R52, [R217+0x5000] ;  /* 0x00500000d934783b */ /* 0x000fe60000000200 */
[C---:B------:R-:W-:Y:S08]  /*1a40*/  HMMA.16816.F32 R36, R48.reuse, R44, R36 ;  /* 0x0000002c3024723c */ /* 0x040ff00000001824 */
[C---:B------:R-:W-:Y:S08]  /*1a50*/  HMMA.16816.F32 R28, R48.reuse, R40, R28 ;  /* 0x00000028301c723c */ /* 0x040ff0000000181c */
[C---:B-1----:R-:W-:Y:S08]  /*1a60*/  HMMA.16816.F32 R20, R48.reuse, R8, R20 ;  /* 0x000000083014723c */ /* 0x042ff00000001814 */
[C---:B----4-:R-:W-:Y:S08]  /*1a70*/  HMMA.16816.F32 R12, R48.reuse, R116, R12 ;  /* 0x00000074300c723c */ /* 0x050ff0000000180c */
[C---:B------:R-:W-:Y:S08]  /*1a80*/  HMMA.16816.F32 R32, R48.reuse, R46, R32 ;  /* 0x0000002e3020723c */ /* 0x040ff00000001820 */
[C---:B------:R-:W-:Y:S08]  /*1a90*/  HMMA.16816.F32 R24, R48.reuse, R42, R24 ;  /* 0x0000002a3018723c */ /* 0x040ff00000001818 */
[C---:B------:R-:W-:Y:S08]  /*1aa0*/  HMMA.16816.F32 R16, R48.reuse, R10, R16 ;  /* 0x0000000a3010723c */ /* 0x040ff00000001810 */
[----:B------:R-:W-:Y:S01]  /*1ab0*/  HMMA.16816.F32 R60, R48, R118, R60 ;  /* 0x00000076303c723c */ /* 0x000fe2000000183c */
[----:B------:R-:W1:Y:S07]  /*1ac0*/  LDSM.16.M88.4 R48, [R216+0x8000] ;  /* 0x00800000d830783b */ /* 0x000e6e0000000200 */
[C---:B--2---:R-:W-:Y:S08]  /*1ad0*/  HMMA.16816.F32 R88, R4.reuse, R44, R88 ;  /* 0x0000002c0458723c */ /* 0x044ff00000001858 */
[C---:B------:R-:W-:Y:S01]  /*1ae0*/  HMMA.16816.F32 R84, R4.reuse, R46, R84 ;  /* 0x0000002e0454723c */ /* 0x040fe20000001854 */
[----:B------:R-:W2:Y:S07]  /*1af0*/  LDSM.16.M88.4 R44, [R216+0x8400] ;  /* 0x00840000d82c783b */ /* 0x000eae0000000200 */
[C---:B------:R-:W-:Y:S08]  /*1b00*/  HMMA.16816.F32 R80, R4.reuse, R40, R80 ;  /* 0x000000280450723c */ /* 0x040ff00000001850 */
[C---:B------:R-:W-:Y:S01]  /*1b10*/  HMMA.16816.F32 R76, R4.reuse, R42, R76 ;  /* 0x0000002a044c723c */ /* 0x040fe2000000184c */
[----:B------:R-:W4:Y:S07]  /*1b20*/  LDSM.16.M88.4 R40, [R216+0x8800] ;  /* 0x00880000d828783b */ /* 0x000f2e0000000200 */
[C---:B------:R-:W-:Y:S08]  /*1b30*/  HMMA.16816.F32 R72, R4.reuse, R8, R72 ;  /* 0x000000080448723c */ /* 0x040ff00000001848 */
[C---:B------:R-:W-:Y:S01]  /*1b40*/  HMMA.16816.F32 R68, R4.reuse, R10, R68 ;  /* 0x0000000a0444723c */ /* 0x040fe20000001844 */
[----:B------:R-:W1:Y:S07]  /*1b50*/  LDSM.16.M88.4 R8, [R216+0x8c00] ;  /* 0x008c0000d808783b */ /* 0x000e6e0000000200 */
[C---:B------:R-:W-:Y:S08]  /*1b60*/  HMMA.16816.F32 R64, R4.reuse, R116, R64 ;  /* 0x000000740440723c */ /* 0x040ff00000001840 */
[----:B------:R-:W-:Y:S01]  /*1b70*/  HMMA.16816.F32 R56, R4, R118, R56 ;  /* 0x000000760438723c */ /* 0x000fe20000001838 */
[----:B------:R-:W1:Y:S07]  /*1b80*/  LDSM.16.M88.4 R4, [R217+0x4000] ;  /* 0x00400000d904783b */ /* 0x000e6e0000000200 */
[C---:B---3--:R-:W-:Y:S08]  /*1b90*/  HMMA.16816.F32 R36, R108.reuse, R104, R36 ;  /* 0x000000686c24723c */ /* 0x048ff00000001824 */
[C---:B------:R-:W-:Y:S08]  /*1ba0*/  HMMA.16816.F32 R32, R108.reuse, R106, R32 ;  /* 0x0000006a6c20723c */ /* 0x040ff00000001820 */
[C---:B-----5:R-:W-:Y:S08]  /*1bb0*/  HMMA.16816.F32 R28, R108.reuse, R100, R28 ;  /* 0x000000646c1c723c */ /* 0x060ff0000000181c */
[C---:B------:R-:W-:Y:S08]  /*1bc0*/  HMMA.16816.F32 R24, R108.reuse, R102, R24 ;  /* 0x000000666c18723c */ /* 0x040ff00000001818 */
[C---:B------:R-:W-:Y:S08]  /*1bd0*/  HMMA.16816.F32 R20, R108.reuse, R96, R20 ;  /* 0x000000606c14723c */ /* 0x040ff00000001814 */
[C---:B------:R-:W-:Y:S08]  /*1be0*/  HMMA.16816.F32 R16, R108.reuse, R98, R16 ;  /* 0x000000626c10723c */ /* 0x040ff00000001810 */
[C---:B------:R-:W-:Y:S08]  /*1bf0*/  HMMA.16816.F32 R12, R108.reuse, R92, R12 ;  /* 0x0000005c6c0c723c */ /* 0x040ff0000000180c */
[----:B------:R-:W-:Y:S08]  /*1c00*/  HMMA.16816.F32 R60, R108, R94, R60 ;  /* 0x0000005e6c3c723c */ /* 0x000ff0000000183c */
[C---:B------:R-:W-:Y:S08]  /*1c10*/  HMMA.16816.F32 R88, R112.reuse, R104, R88 ;  /* 0x000000687058723c */ /* 0x040ff00000001858 */
[C---:B------:R-:W-:Y:S08]  /*1c20*/  HMMA.16816.F32 R84, R112.reuse, R106, R84 ;  /* 0x0000006a7054723c */ /* 0x040ff00000001854 */
[C---:B------:R-:W-:Y:S08]  /*1c30*/  HMMA.16816.F32 R80, R112.reuse, R100, R80 ;  /* 0x000000647050723c */ /* 0x040ff00000001850 */
[----:B------:R-:W-:Y:S08]  /*1c40*/  HMMA.16816.F32 R76, R112, R102, R76 ;  /* 0x00000066704c723c */ /* 0x000ff0000000184c */
[C---:B-1----:R-:W-:Y:S08]  /*1c50*/  HMMA.16816.F32 R36, R52.reuse, R48, R36 ;  /* 0x000000303424723c */ /* 0x042ff00000001824 */
[C---:B------:R-:W-:Y:S08]  /*1c60*/  HMMA.16816.F32 R32, R52.reuse, R50, R32 ;  /* 0x000000323420723c */ /* 0x040ff00000001820 */
[C---:B--2---:R-:W-:Y:S08]  /*1c70*/  HMMA.16816.F32 R28, R52.reuse, R44, R28 ;  /* 0x0000002c341c723c */ /* 0x044ff0000000181c */
[C---:B------:R-:W-:Y:S08]  /*1c80*/  HMMA.16816.F32 R24, R52.reuse, R46, R24 ;  /* 0x0000002e3418723c */ /* 0x040ff00000001818 */
[C---:B----4-:R-:W-:Y:S08]  /*1c90*/  HMMA.16816.F32 R20, R52.reuse, R40, R20 ;  /* 0x000000283414723c */ /* 0x050ff00000001814 */
[C---:B------:R-:W-:Y:S08]  /*1ca0*/  HMMA.16816.F32 R16, R52.reuse, R42, R16 ;  /* 0x0000002a3410723c */ /* 0x040ff00000001810 */
[C---:B------:R-:W-:Y:S08]  /*1cb0*/  HMMA.16816.F32 R12, R52.reuse, R8, R12 ;  /* 0x00000008340c723c */ /* 0x040ff0000000180c */
[----:B------:R-:W-:Y:S01]  /*1cc0*/  HMMA.16816.F32 R60, R52, R10, R60 ;  /* 0x0000000a343c723c */ /* 0x000fe2000000183c */
[----:B------:R-:W-:Y:S07]  /*1cd0*/  LDSM.16.M88.4 R52, [R213+0x8000] ;  /* 0x00800000d534783b */ /* 0x000fee0000000200 */
[C---:B------:R-:W-:Y:S08]  /*1ce0*/  HMMA.16816.F32 R88, R4.reuse, R48, R88 ;  /* 0x000000300458723c */ /* 0x040ff00000001858 */
[----:B------:R-:W-:Y:S01]  /*1cf0*/  HMMA.16816.F32 R84, R4, R50, R84 ;  /* 0x000000320454723c */ /* 0x000fe20000001854 */
[----:B------:R-:W1:Y:S07]  /*1d00*/  LDSM.16.M88.4 R48, [R215+0x4000] ;  /* 0x00400000d730783b */ /* 0x000e6e0000000200 */
[C---:B------:R-:W-:Y:S08]  /*1d10*/  HMMA.16816.F32 R64, R112.reuse, R92, R64 ;  /* 0x0000005c7040723c */ /* 0x040ff00000001840 */
[----:B------:R-:W-:Y:S08]  /*1d20*/  HMMA.16816.F32 R56, R112, R94, R56 ;  /* 0x0000005e7038723c */ /* 0x000ff00000001838 */
[C---:B------:R-:W-:Y:S01]  /*1d30*/  HMMA.16816.F32 R92, R4.reuse, R44, R80 ;  /* 0x0000002c045c723c */ /* 0x040fe20000001850 */
[----:B------:R-:W2:Y:S07]  /*1d40*/  LDSM.16.M88.4 R80, [R215+0x5000] ;  /* 0x00500000d750783b */ /* 0x000eae0000000200 */
[----:B------:R-:W-:Y:S01]  /*1d50*/  HMMA.16816.F32 R76, R4, R46, R76 ;  /* 0x0000002e044c723c */ /* 0x000fe2000000184c */
[----:B------:R-:W3:Y:S07]  /*1d60*/  LDSM.16.M88.4 R44, [R213+0x8400] ;  /* 0x00840000d52c783b */ /* 0x000eee0000000200 */
[C---:B------:R-:W-:Y:S08]  /*1d70*/  HMMA.16816.F32 R72, R112.reuse, R96, R72 ;  /* 0x000000607048723c */ /* 0x040ff00000001848 */
[----:B------:R-:W-:Y:S08]  /*1d80*/  HMMA.16816.F32 R68, R112, R98, R68 ;  /* 0x000000627044723c */ /* 0x000ff00000001844 */
[----:B-1----:R-:W-:Y:S08]  /*1d90*/  HMMA.16816.F32 R84, R48, R54, R84 ;  /* 0x000000363054723c */ /* 0x002ff00000001854 */
[----:B------:R-:W-:Y:S07]  /*1da0*/  HMMA.16816.F32 R64, R4, R8, R64 ;  /* 0x000000080440723c */ /* 0x000fee0000001840 */
[----:B------:R-:W-:Y:S01]  /*1db0*/  IADD3 R9, R120, R3, -R125 ;  /* 0x0000000378097210 */ /* 0x000fe20007ffe87d */
[----:B--2---:R-:W-:Y:S01]  /*1dc0*/  HMMA.16816.F32 R32, R80, R54, R32 ;  /* 0x000000365020723c */ /* 0x004fe20000001820 */
[----:B------:R-:W-:-:S02]  /*1dd0*/  IMAD R3, R121, 0x40, R252 ;  /* 0x0000004079037824 */ /* 0x000fc400078e02fc */
[----:B------:R-:W-:-:S03]  /*1de0*/  IADD3 R9, R9, c[0x0][0x2e8], RZ ;  /* 0x0000ba0009097a10 */ /* 0x000fc60007ffe0ff */
[----:B------:R-:W-:Y:S02]  /*1df0*/  IADD3 R97, R3, 0x1, RZ ;  /* 0x0000000103617810 */ /* 0x000fe40007ffe0ff */
[C---:B------:R-:W-:Y:S01]  /*1e00*/  IADD3 R55, R9.reuse, 0x40, RZ ;  /* 0x0000004009377810 */ /* 0x040fe20007ffe0ff */
[C---:B------:R-:W-:Y:S01]  /*1e10*/  HMMA.16816.F32 R72, R4.reuse, R40, R72 ;  /* 0x000000280448723c */ /* 0x040fe20000001848 */
[C---:B------:R-:W-:Y:S02]  /*1e20*/  IADD3 R99, R9.reuse, 0x8, RZ ;  /* 0x0000000809637810 */ /* 0x040fe40007ffe0ff */
[CC--:B------:R-:W-:Y:S02]  /*1e30*/  IMNMX R251, R9.reuse, R120.reuse, PT ;  /* 0x0000007809fb7217 */ /* 0x0c0fe40003800200 */
[----:B------:R-:W-:Y:S02]  /*1e40*/  IADD3 R9, R9, 0x48, RZ ;  /* 0x0000004809097810 */ /* 0x000fe40007ffe0ff */
[----:B------:R-:W-:Y:S01]  /*1e50*/  IMNMX R238, R55, R120, PT ;  /* 0x0000007837ee7217 */ /* 0x000fe20003800200 */
[----:B------:R-:W-:Y:S01]  /*1e60*/  HMMA.16816.F32 R68, R4, R42, R68 ;  /* 0x0000002a0444723c */ /* 0x000fe20000001844 */
[----:B------:R-:W1:Y:S01]  /*1e70*/  LDSM.16.M88.4 R40, [R213+0x8800] ;  /* 0x00880000d528783b */ /* 0x000e620000000200 */
[----:B------:R-:W-:-:S02]  /*1e80*/  IADD3 R55, R3, 0x8, RZ ;  /* 0x0000000803377810 */ /* 0x000fc40007ffe0ff */
[-C--:B------:R-:W-:Y:S02]  /*1e90*/  IMNMX R250, R99, R120.reuse, PT ;  /* 0x0000007863fa7217 */ /* 0x080fe40003800200 */
[----:B------:R-:W-:Y:S02]  /*1ea0*/  IMNMX R236, R9, R120, PT ;  /* 0x0000007809ec7217 */ /* 0x000fe40003800200 */
[-C--:B---3--:R-:W-:Y:S01]  /*1eb0*/  HMMA.16816.F32 R92, R48, R44.reuse, R92 ;  /* 0x0000002c305c723c */ /* 0x088fe2000000185c */
[CC--:B------:R-:W-:Y:S02]  /*1ec0*/  ISETP.GE.AND P5, PT, R55.reuse, R251.reuse, PT ;  /* 0x000000fb3700720c */ /* 0x0c0fe40003fa6270 */
[-C--:B------:R-:W-:Y:S02]  /*1ed0*/  ISETP.GE.AND P2, PT, R55, R250.reuse, PT ;  /* 0x000000fa3700720c */ /* 0x080fe40003f46270 */
[----:B------:R-:W-:Y:S02]  /*1ee0*/  IADD3 R9, R3, 0x9, RZ ;  /* 0x0000000903097810 */ /* 0x000fe40007ffe0ff */
[C---:B------:R-:W-:Y:S01]  /*1ef0*/  ISETP.GE.AND P4, PT, R97.reuse, R251, PT ;  /* 0x000000fb6100720c */ /* 0x040fe20003f86270 */
[----:B------:R-:W-:Y:S01]  /*1f00*/  HMMA.16816.F32 R28, R80, R44, R28 ;  /* 0x0000002c501c723c */ /* 0x000fe2000000181c */
[----:B------:R-:W-:-:S02]  /*1f10*/  ISETP.GE.AND P3, PT, R97, R250, PT ;  /* 0x000000fa6100720c */ /* 0x000fc40003f66270 */
[C---:B------:R-:W-:Y:S02]  /*1f20*/  ISETP.GE.AND P1, PT, R97.reuse, R238, PT ;  /* 0x000000ee6100720c */ /* 0x040fe40003f26270 */
[-C--:B------:R-:W-:Y:S02]  /*1f30*/  ISETP.GE.AND P0, PT, R97, R236.reuse, PT ;  /* 0x000000ec6100720c */ /* 0x080fe40003f06270 */
[----:B------:R-:W-:Y:S01]  /*1f40*/  FSEL R97, R84, -INF , !P5 ;  /* 0xff80000054617808 */ /* 0x000fe20006800000 */
[----:B------:R-:W-:Y:S01]  /*1f50*/  HMMA.16816.F32 R76, R48, R46, R76 ;  /* 0x0000002e304c723c */ /* 0x000fe2000000184c */
[----:B------:R-:W-:Y:S02]  /*1f60*/  ISETP.GE.AND P5, PT, R55, R236, PT ;  /* 0x000000ec3700720c */ /* 0x000fe40003fa6270 */
[----:B------:R-:W-:Y:S02]  /*1f70*/  FSEL R96, R86, -INF , !P2 ;  /* 0xff80000056607808 */ /* 0x000fe40005000000 */
[----:B------:R-:W-:-:S02]  /*1f80*/  ISETP.GE.AND P2, PT, R9, R238, PT ;  /* 0x000000ee0900720c */ /* 0x000fc40003f46270 */
[----:B------:R-:W-:Y:S01]  /*1f90*/  FSEL R84, R34, -INF , !P5 ;  /* 0xff80000022547808 */ /* 0x000fe20006800000 */
[----:B------:R-:W-:Y:S01]  /*1fa0*/  HMMA.16816.F32 R24, R80, R46, R24 ;  /* 0x0000002e5018723c */ /* 0x000fe20000001818 */
[----:B------:R-:W-:Y:S02]  /*1fb0*/  ISETP.GE.AND P6, PT, R55, R238, PT ;  /* 0x000000ee3700720c */ /* 0x000fe40003fc6270 */
[----:B------:R-:W-:Y:S02]  /*1fc0*/  ISETP.GE.AND P5, PT, R9, R236, PT ;  /* 0x000000ec0900720c */ /* 0x000fe40003fa6270 */
[----:B------:R-:W-:Y:S02]  /*1fd0*/  FSEL R101, R33, -INF , !P2 ;  /* 0xff80000021657808 */ /* 0x000fe40005000000 */
[----:B------:R-:W-:Y:S01]  /*1fe0*/  IADD3 R33, R3, 0x10, RZ ;  /* 0x0000001003217810 */ /* 0x000fe20007ffe0ff */
[----:B------:R-:W-:Y:S01]  /*1ff0*/  HMMA.16816.F32 R56, R4, R10, R56 ;  /* 0x0000000a0438723c */ /* 0x000fe20000001838 */
[----:B------:R-:W-:-:S02]  /*2000*/  FSEL R103, R32, -INF , !P6 ;  /* 0xff80000020677808 */ /* 0x000fc40007000000 */
[----:B------:R-:W-:Y:S02]  /*2010*/  FSEL R54, R35, -INF , !P5 ;  /* 0xff80000023367808 */ /* 0x000fe40006800000 */
[CC--:B------:R-:W-:Y:S02]  /*2020*/  ISETP.GE.AND P6, PT, R9.reuse, R251.reuse, PT ;  /* 0x000000fb0900720c */ /* 0x0c0fe40003fc6270 */
[----:B------:R-:W-:Y:S01]  /*2030*/  ISETP.GE.AND P2, PT, R9, R250, PT ;  /* 0x000000fa0900720c */ /* 0x000fe20003f46270 */
[----:B-1----:R-:W-:Y:S01]  /*2040*/  HMMA.16816.F32 R72, R48, R40, R72 ;  /* 0x000000283048723c */ /* 0x002fe20000001848 */
[----:B------:R-:W-:Y:S02]  /*2050*/  ISETP.GE.AND P5, PT, R33, R251, PT ;  /* 0x000000fb2100720c */ /* 0x000fe40003fa6270 */
[----:B------:R-:W-:Y:S02]  /*2060*/  FSEL R99, R85, -INF , !P6 ;  /* 0xff80000055637808 */ /* 0x000fe40007000000 */
[----:B------:R-:W-:-:S02]  /*2070*/  FSEL R98, R87, -INF , !P2 ;  /* 0xff80000057627808 */ /* 0x000fc40005000000 */
[----:B------:R-:W-:Y:S01]  /*2080*/  FSEL R9, R92, -INF , !P5 ;  /* 0xff8000005c097808 */ /* 0x000fe20006800000 */
[C---:B------:R-:W-:Y:S01]  /*2090*/  HMMA.16816.F32 R20, R80.reuse, R40, R20 ;  /* 0x000000285014723c */ /* 0x040fe20000001814 */
[C---:B------:R-:W-:Y:S02]  /*20a0*/  ISETP.GE.AND P2, PT, R33.reuse, R250, PT ;  /* 0x000000fa2100720c */ /* 0x040fe40003f46270 */
[C---:B------:R-:W-:Y:S02]  /*20b0*/  ISETP.GE.AND P6, PT, R33.reuse, R238, PT ;  /* 0x000000ee2100720c */ /* 0x040fe40003fc6270 */
[----:B------:R-:W-:Y:S02]  /*20c0*/  ISETP.GE.AND P5, PT, R33, R236, PT ;  /* 0x000000ec2100720c */ /* 0x000fe40003fa6270 */
[----:B------:R-:W1:Y:S01]  /*20d0*/  LDSM.16.M88.4 R32, [R213+0x8c00] ;  /* 0x008c0000d520783b */ /* 0x000e620000000200 */
[----:B------:R-:W-:Y:S01]  /*20e0*/  IADD3 R45, R3, 0x11, RZ ;  /* 0x00000011032d7810 */ /* 0x000fe20007ffe0ff */
[----:B------:R-:W-:Y:S01]  /*20f0*/  HMMA.16816.F32 R16, R80, R42, R16 ;  /* 0x0000002a5010723c */ /* 0x000fe20000001810 */
[----:B------:R-:W-:Y:S01]  /*2100*/  FSEL R174, R94, -INF , !P2 ;  /* 0xff8000005eae7808 */ /* 0x000fe20005000000 */
[----:B------:R-:W-:-:S04]  /*2110*/  DEPBAR.LE SB0, 0x0 ;  /* 0x000080000000791a */ /* 0x000fc80000000000 */
[----:B------:R-:W-:Y:S02]  /*2120*/  ISETP.GE.AND P2, PT, R45, R251, PT ;  /* 0x000000fb2d00720c */ /* 0x000fe40003f46270 */
[----:B------:R-:W-:Y:S01]  /*2130*/  FSEL R142, R30, -INF , !P5 ;  /* 0xff8000001e8e7808 */ /* 0x000fe20006800000 */
[----:B------:R-:W-:Y:S01]  /*2140*/  HMMA.16816.F32 R68, R48, R42, R68 ;  /* 0x0000002a3044723c */ /* 0x000fe20000001844 */
[----:B------:R-:W-:Y:S02]  /*2150*/  FSEL R179, R93, -INF , !P2 ;  /* 0xff8000005db37808 */ /* 0x000fe40005000000 */
[C---:B------:R-:W-:Y:S02]  /*2160*/  ISETP.GE.AND P5, PT, R45.reuse, R238, PT ;  /* 0x000000ee2d00720c */ /* 0x040fe40003fa6270 */
[----:B------:R-:W-:Y:S02]  /*2170*/  ISETP.GE.AND P2, PT, R45, R236, PT ;  /* 0x000000ec2d00720c */ /* 0x000fe40003f46270 */
[----:B------:R-:W-:Y:S01]  /*2180*/  IADD3 R41, R3, 0x18, RZ ;  /* 0x0000001803297810 */ /* 0x000fe20007ffe0ff */
[----:B------:R-:W-:Y:S01]  /*2190*/  HMMA.16816.F32 R36, R80, R52, R36 ;  /* 0x000000345024723c */ /* 0x000fe20000001824 */
[----:B------:R-:W-:-:S02]  /*21a0*/  FSEL R55, R28, -INF , !P6 ;  /* 0xff8000001c377808 */ /* 0x000fc40007000000 */
[----:B------:R-:W-:Y:S02]  /*21b0*/  FSEL R141, R29, -INF , !P5 ;  /* 0xff8000001d8d7808 */ /* 0x000fe40006800000 */
[----:B------:R-:W-:Y:S02]  /*21c0*/  FSEL R144, R31, -INF , !P2 ;  /* 0xff8000001f907808 */ /* 0x000fe40005000000 */
[-C--:B------:R-:W-:Y:S01]  /*21d0*/  ISETP.GE.AND P6, PT, R45, R250.reuse, PT ;  /* 0x000000fa2d00720c */ /* 0x080fe20003fc6270 */
[----:B------:R-:W-:Y:S01]  /*21e0*/  HMMA.16816.F32 R88, R48, R52, R88 ;  /* 0x000000343058723c */ /* 0x000fe20000001858 */
[C---:B------:R-:W-:Y:S02]  /*21f0*/  ISETP.GE.AND P2, PT, R41.reuse, R251, PT ;  /* 0x000000fb2900720c */ /* 0x040fe40003f46270 */
[----:B------:R-:W-:Y:S02]  /*2200*/  ISETP.GE.AND P5, PT, R41, R250, PT ;  /* 0x000000fa2900720c */ /* 0x000fe40003fa6270 */
[----:B------:R-:W-:-:S02]  /*2210*/  IADD3 R29, R3, 0x19, RZ ;  /* 0x00000019031d7810 */ /* 0x000fc40007ffe0ff */
[----:B------:R-:W-:Y:S02]  /*2220*/  FSEL R184, R95, -INF , !P6 ;  /* 0xff8000005fb87808 */ /* 0x000fe40007000000 */
[----:B------:R-:W-:Y:S02]  /*2230*/  FSEL R201, R76, -INF , !P2 ;  /* 0xff8000004cc97808 */ /* 0x000fe40005000000 */
[----:B------:R-:W-:Y:S02]  /*2240*/  FSEL R202, R78, -INF , !P5 ;  /* 0xff8000004eca7808 */ /* 0x000fe40006800000 */
[C---:B------:R-:W-:Y:S01]  /*2250*/  ISETP.GE.AND P6, PT, R41.reuse, R238, PT ;  /* 0x000000ee2900720c */ /* 0x040fe20003fc6270 */
[----:B-1----:R-:W-:Y:S01]  /*2260*/  HMMA.16816.F32 R64, R48, R32, R64 ;  /* 0x000000203040723c */ /* 0x002fe20000001840 */
[----:B------:R-:W-:Y:S02]  /*2270*/  ISETP.GE.AND P2, PT, R41, R236, PT ;  /* 0x000000ec2900720c */ /* 0x000fe40003f46270 */
[----:B------:R-:W-:-:S02]  /*2280*/  ISETP.GE.AND P5, PT, R29, R238, PT ;  /* 0x000000ee1d00720c */ /* 0x000fc40003fa6270 */
[----:B------:R-:W-:Y:S02]  /*2290*/  FSEL R143, R24, -INF , !P6 ;  /* 0xff800000188f7808 */ /* 0x000fe40007000000 */
[----:B------:R-:W-:Y:S01]  /*22a0*/  FSEL R140, R26, -INF , !P2 ;  /* 0xff8000001a8c7808 */ /* 0x000fe20005000000 */
[C---:B------:R-:W-:Y:S01]  /*22b0*/  HMMA.16816.F32 R12, R80.reuse, R32, R12 ;  /* 0x00000020500c723c */ /* 0x040fe2000000180c */
[----:B------:R-:W-:Y:S02]  /*22c0*/  FSEL R25, R25, -INF , !P5 ;  /* 0xff80000019197808 */ /* 0x000fe40006800000 */
[C---:B------:R-:W-:Y:S02]  /*22d0*/  ISETP.GE.AND P6, PT, R29.reuse, R251, PT ;  /* 0x000000fb1d00720c */ /* 0x040fe40003fc6270 */
[C---:B------:R-:W-:Y:S02]  /*22e0*/  ISETP.GE.AND P2, PT, R29.reuse, R236, PT ;  /* 0x000000ec1d00720c */ /* 0x040fe40003f46270 */
[----:B------:R-:W-:Y:S01]  /*22f0*/  ISETP.GE.AND P5, PT, R29, R250, PT ;  /* 0x000000fa1d00720c */ /* 0x000fe20003fa6270 */
[----:B------:R-:W-:Y:S01]  /*2300*/  HMMA.16816.F32 R60, R80, R34, R60 ;  /* 0x00000022503c723c */ /* 0x000fe2000000183c */
[----:B------:R-:W-:-:S02]  /*2310*/  IADD3 R29, R3, 0x20, RZ ;  /* 0x00000020031d7810 */ /* 0x000fc40007ffe0ff */
[----:B------:R-:W-:Y:S02]  /*2320*/  FSEL R8, R27, -INF , !P2 ;  /* 0xff8000001b087808 */ /* 0x000fe40005000000 */
[----:B------:R-:W-:Y:S02]  /*2330*/  FSEL R204, R79, -INF , !P5 ;  /* 0xff8000004fcc7808 */ /* 0x000fe40006800000 */
[C---:B------:R-:W-:Y:S01]  /*2340*/  ISETP.GE.AND P5, PT, R29.reuse, R251, PT ;  /* 0x000000fb1d00720c */ /* 0x040fe20003fa6270 */
[----:B------:R-:W-:Y:S01]  /*2350*/  HMMA.16816.F32 R56, R48, R34, R56 ;  /* 0x000000223038723c */ /* 0x000fe20000001838 */
[----:B------:R-:W-:Y:S02]  /*2360*/  ISETP.GE.AND P2, PT, R29, R250, PT ;  /* 0x000000fa1d00720c */ /* 0x000fe40003f46270 */
[----:B------:R-:W-:Y:S02]  /*2370*/  IADD3 R27, R3, 0x21, RZ ;  /* 0x00000021031b7810 */ /* 0x000fe40007ffe0ff */
[----:B------:R-:W-:-:S02]  /*2380*/  FSEL R203, R77, -INF , !P6 ;  /* 0xff8000004dcb7808 */ /* 0x000fc40007000000 */
[----:B------:R-:W-:Y:S02]  /*2390*/  FSEL R197, R72, -INF , !P5 ;  /* 0xff80000048c57808 */ /* 0x000fe40006800000 */
[----:B------:R-:W-:Y:S02]  /*23a0*/  FSEL R194, R74, -INF , !P2 ;  /* 0xff8000004ac27808 */ /* 0x000fe40005000000 */
[C---:B------:R-:W-:Y:S02]  /*23b0*/  ISETP.GE.AND P6, PT, R29.reuse, R238, PT ;  /* 0x000000ee1d00720c */ /* 0x040fe40003fc6270 */
[----:B------:R-:W-:Y:S02]  /*23c0*/  ISETP.GE.AND P5, PT, R29, R236, PT ;  /* 0x000000ec1d00720c */ /* 0x000fe40003fa6270 */
[----:B------:R-:W-:Y:S02]  /*23d0*/  ISETP.GE.AND P2, PT, R27, R251, PT ;  /* 0x000000fb1b00720c */ /* 0x000fe40003f46270 */
[----:B------:R-:W-:-:S02]  /*23e0*/  FSEL R29, R20, -INF , !P6 ;  /* 0xff800000141d7808 */ /* 0x000fc40007000000 */
[----:B------:R-:W-:Y:S02]  /*23f0*/  FSEL R28, R22, -INF , !P5 ;  /* 0xff800000161c7808 */ /* 0x000fe40006800000 */
[----:B------:R-:W-:Y:S02]  /*2400*/  FSEL R195, R73, -INF , !P2 ;  /* 0xff80000049c37808 */ /* 0x000fe40005000000 */
[C---:B------:R-:W-:Y:S02]  /*2410*/  ISETP.GE.AND P6, PT, R27.reuse, R250, PT ;  /* 0x000000fa1b00720c */ /* 0x040fe40003fc6270 */
[C---:B------:R-:W-:Y:S02]  /*2420*/  ISETP.GE.AND P5, PT, R27.reuse, R238, PT ;  /* 0x000000ee1b00720c */ /* 0x040fe40003fa6270 */
[----:B------:R-:W-:Y:S02]  /*2430*/  ISETP.GE.AND P2, PT, R27, R236, PT ;  /* 0x000000ec1b00720c */ /* 0x000fe40003f46270 */
[----:B------:R-:W-:-:S02]  /*2440*/  IADD3 R27, R3, 0x28, RZ ;  /* 0x00000028031b7810 */ /* 0x000fc40007ffe0ff */
[----:B------:R-:W-:Y:S02]  /*2450*/  FSEL R31, R21, -INF , !P5 ;  /* 0xff800000151f7808 */ /* 0x000fe40006800000 */
[----:B------:R-:W-:Y:S02]  /*2460*/  FSEL R30, R23, -INF , !P2 ;  /* 0xff800000171e7808 */ /* 0x000fe40005000000 */
[C---:B------:R-:W-:Y:S02]  /*2470*/  ISETP.GE.AND P5, PT, R27.reuse, R251, PT ;  /* 0x000000fb1b00720c */ /* 0x040fe40003fa6270 */
[----:B------:R-:W-:Y:S02]  /*2480*/  ISETP.GE.AND P2, PT, R27, R238, PT ;  /* 0x000000ee1b00720c */ /* 0x000fe40003f46270 */
[----:B------:R-:W-:Y:S02]  /*2490*/  IADD3 R21, R3, 0x29, RZ ;  /* 0x0000002903157810 */ /* 0x000fe40007ffe0ff */
[----:B------:R-:W-:-:S02]  /*24a0*/  FSEL R196, R75, -INF , !P6 ;  /* 0xff8000004bc47808 */ /* 0x000fc40007000000 */
[----:B------:R-:W-:Y:S02]  /*24b0*/  FSEL R193, R68, -INF , !P5 ;  /* 0xff80000044c17808 */ /* 0x000fe40006800000 */
[----:B------:R-:W-:Y:S02]  /*24c0*/  FSEL R187, R16, -INF , !P2 ;  /* 0xff80000010bb7808 */ /* 0x000fe40005000000 */
[C---:B------:R-:W-:Y:S02]  /*24d0*/  ISETP.GE.AND P6, PT, R27.reuse, R250, PT ;  /* 0x000000fa1b00720c */ /* 0x040fe40003fc6270 */
[-C--:B------:R-:W-:Y:S02]  /*24e0*/  ISETP.GE.AND P5, PT, R27, R236.reuse, PT ;  /* 0x000000ec1b00720c */ /* 0x080fe40003fa6270 */
[----:B------:R-:W-:Y:S02]  /*24f0*/  ISETP.GE.AND P2, PT, R21, R236, PT ;  /* 0x000000ec1500720c */ /* 0x000fe40003f46270 */
[----:B------:R-:W-:-:S02]  /*2500*/  IADD3 R7, R3, 0x30, RZ ;  /* 0x0000003003077810 */ /* 0x000fc40007ffe0ff */
[----:B------:R-:W-:Y:S02]  /*2510*/  FSEL R200, R70, -INF , !P6 ;  /* 0xff80000046c87808 */ /* 0x000fe40007000000 */
[----:B------:R-:W-:Y:S02]  /*2520*/  FSEL R192, R18, -INF , !P5 ;  /* 0xff80000012c07808 */ /* 0x000fe40006800000 */
[----:B------:R-:W-:Y:S02]  /*2530*/  FSEL R186, R19, -INF , !P2 ;  /* 0xff80000013ba7808 */ /* 0x000fe40005000000 */
[C---:B------:R-:W-:Y:S02]  /*2540*/  ISETP.GE.AND P6, PT, R21.reuse, R238, PT ;  /* 0x000000ee1500720c */ /* 0x040fe40003fc6270 */
[----:B------:R-:W-:Y:S02]  /*2550*/  ISETP.GE.AND P5, PT, R21, R251, PT ;  /* 0x000000fb1500720c */ /* 0x000fe40003fa6270 */
[----:B------:R-:W-:-:S02]  /*2560*/  ISETP.GE.AND P2, PT, R7, R250, PT ;  /* 0x000000fa0700720c */ /* 0x000fc40003f46270 */
[----:B------:R-:W-:Y:S02]  /*2570*/  IADD3 R5, R3, 0x31, RZ ;  /* 0x0000003103057810 */ /* 0x000fe40007ffe0ff */
[----:B------:R-:W-:Y:S02]  /*2580*/  FSEL R183, R17, -INF , !P6 ;  /* 0xff80000011b77808 */ /* 0x000fe40007000000 */
[----:B------:R-:W-:Y:S02]  /*2590*/  FSEL R199, R69, -INF , !P5 ;  /* 0xff80000045c77808 */ /* 0x000fe40006800000 */
[----:B------:R-:W-:Y:S01]  /*25a0*/  FSEL R170, R66, -INF , !P2 ;  /* 0xff80000042aa7808 */ /* 0x000fe20005000000 */
[----:B------:R-:W-:Y:S01]  /*25b0*/  BAR.SYNC.DEFER_BLOCKING 0x0 ;  /* 0x0000000000007b1d */ /* 0x000fe20000010000 */
[----:B------:R-:W-:Y:S02]  /*25c0*/  ISETP.GE.AND P6, PT, R21, R250, PT ;  /* 0x000000fa1500720c */ /* 0x000fe40003fc6270 */
[----:B------:R-:W-:-:S02]  /*25d0*/  ISETP.GE.AND P5, PT, R7, R251, PT ;  /* 0x000000fb0700720c */ /* 0x000fc40003fa6270 */
[----:B------:R-:W-:Y:S02]  /*25e0*/  ISETP.GE.AND P2, PT, R5, R251, PT ;  /* 0x000000fb0500720c */ /* 0x000fe40003f46270 */
[----:B------:R-:W-:Y:S02]  /*25f0*/  FSEL R4, R39, -INF , !P0 ;  /* 0xff80000027047808 */ /* 0x000fe40004000000 */
[----:B------:R-:W-:Y:S02]  /*2600*/  FSEL R198, R71, -INF , !P6 ;  /* 0xff80000047c67808 */ /* 0x000fe40007000000 */
[----:B------:R-:W-:Y:S02]  /*2610*/  FSEL R175, R64, -INF , !P5 ;  /* 0xff80000040af7808 */ /* 0x000fe40006800000 */
[----:B------:R-:W-:Y:S02]  /*2620*/  FSEL R177, R65, -INF , !P2 ;  /* 0xff80000041b17808 */ /* 0x000fe40005000000 */
[----:B------:R-:W-:-:S02]  /*2630*/  ISETP.GE.AND P0, PT, R3, R236, PT ;  /* 0x000000ec0300720c */ /* 0x000fc40003f06270 */
[C---:B------:R-:W-:Y:S02]  /*2640*/  ISETP.GE.AND P6, PT, R7.reuse, R238, PT ;  /* 0x000000ee0700720c */ /* 0x040fe40003fc6270 */
[-C--:B------:R-:W-:Y:S02]  /*2650*/  ISETP.GE.AND P5, PT, R7, R236.reuse, PT ;  /* 0x000000ec0700720c */ /* 0x080fe40003fa6270 */
[----:B------:R-:W-:Y:S02]  /*2660*/  ISETP.GE.AND P2, PT, R5, R236, PT ;  /* 0x000000ec0500720c */ /* 0x000fe40003f46270 */
[----:B------:R-:W-:Y:S02]  /*2670*/  FSEL R38, R38, -INF , !P0 ;  /* 0xff80000026267808 */ /* 0x000fe40004000000 */
[----:B------:R-:W-:Y:S02]  /*2680*/  FSEL R185, R12, -INF , !P6 ;  /* 0xff8000000cb97808 */ /* 0x000fe40007000000 */
[----:B------:R-:W-:-:S02]  /*2690*/  FSEL R180, R14, -INF , !P5 ;  /* 0xff8000000eb47808 */ /* 0x000fc40006800000 */
[----:B------:R-:W-:Y:S02]  /*26a0*/  FSEL R178, R15, -INF , !P2 ;  /* 0xff8000000fb27808 */ /* 0x000fe40005000000 */
[----:B------:R-:W-:Y:S02]  /*26b0*/  ISETP.GE.AND P0, PT, R224, 0x2, PT ;  /* 0x00000002e000780c */ /* 0x000fe40003f06270 */
[C---:B------:R-:W-:Y:S02]  /*26c0*/  ISETP.GE.AND P6, PT, R5.reuse, R250, PT ;  /* 0x000000fa0500720c */ /* 0x040fe40003fc6270 */
[----:B------:R-:W-:Y:S02]  /*26d0*/  ISETP.GE.AND P5, PT, R5, R238, PT ;  /* 0x000000ee0500720c */ /* 0x000fe40003fa6270 */
[C---:B------:R-:W-:Y:S02]  /*26e0*/  ISETP.GE.AND P2, PT, R3.reuse, R251, PT ;  /* 0x000000fb0300720c */ /* 0x040fe40003f46270 */
[----:B------:R-:W-:-:S02]  /*26f0*/  IADD3 R5, R3, 0x38, RZ ;  /* 0x0000003803057810 */ /* 0x000fc40007ffe0ff */
[----:B------:R-:W-:Y:S02]  /*2700*/  FSEL R189, R13, -INF , !P5 ;  /* 0xff8000000dbd7808 */ /* 0x000fe40006800000 */
[----:B------:R-:W-:Y:S02]  /*2710*/  FSEL R10, R91, -INF , !P3 ;  /* 0xff8000005b0a7808 */ /* 0x000fe40005800000 */
[----:B------:R-:W-:Y:S02]  /*2720*/  FSEL R88, R88, -INF , !P2 ;  /* 0xff80000058587808 */ /* 0x000fe40005000000 */
[----:B------:R-:W-:Y:S02]  /*2730*/  FSEL R37, R37, -INF , !P1 ;  /* 0xff80000025257808 */ /* 0x000fe40004800000 */
[----:B------:R-:W-:Y:S02]  /*2740*/  ISETP.GE.AND P3, PT, R5, R238, PT ;  /* 0x000000ee0500720c */ /* 0x000fe40003f66270 */
[----:B------:R-:W-:-:S02]  /*2750*/  ISETP.GE.AND P5, PT, R3, R250, PT ;  /* 0x000000fa0300720c */ /* 0x000fc40003fa6270 */
[----:B------:R-:W-:Y:S02]  /*2760*/  ISETP.GE.AND P2, PT, R5, R236, PT ;  /* 0x000000ec0500720c */ /* 0x000fe40003f46270 */
[C---:B------:R-:W-:Y:S02]  /*2770*/  ISETP.GE.AND P1, PT, R3.reuse, R238, PT ;  /* 0x000000ee0300720c */ /* 0x040fe40003f26270 */
[----:B------:R-:W-:Y:S02]  /*2780*/  IADD3 R3, R3, 0x39, RZ ;  /* 0x0000003903037810 */ /* 0x000fe40007ffe0ff */
[----:B------:R-:W-:Y:S02]  /*2790*/  FSEL R164, R67, -INF , !P6 ;  /* 0xff80000043a47808 */ /* 0x000fe40007000000 */
[----:B------:R-:W-:Y:S02]  /*27a0*/  FSEL R89, R89, -INF , !P4 ;  /* 0xff80000059597808 */ /* 0x000fe40006000000 */
[----:B------:R-:W-:-:S02]  /*27b0*/  FSEL R90, R90, -INF , !P5 ;  /* 0xff8000005a5a7808 */ /* 0x000fc40006800000 */
[----:B------:R-:W-:Y:S02]  /*27c0*/  FSEL R191, R60, -INF , !P3 ;  /* 0xff8000003cbf7808 */ /* 0x000fe40005800000 */
[----:B------:R-:W-:Y:S02]  /*27d0*/  FSEL R182, R62, -INF , !P2 ;  /* 0xff8000003eb67808 */ /* 0x000fe40005000000 */
[----:B------:R-:W-:Y:S02]  /*27e0*/  FSEL R36, R36, -INF , !P1 ;  /* 0xff80000024247808 */ /* 0x000fe40004800000 */
[CC--:B------:R-:W-:Y:S02]  /*27f0*/  ISETP.GE.AND P6, PT, R5.reuse, R251.reuse, PT ;  /* 0x000000fb0500720c */ /* 0x0c0fe40003fc6270 */
[----:B------:R-:W-:Y:S02]  /*2800*/  ISETP.GE.AND P4, PT, R5, R250, PT ;  /* 0x000000fa0500720c */ /* 0x000fe40003f86270 */
[----:B------:R-:W-:-:S02]  /*2810*/  ISETP.GE.AND P5, PT, R3, R251, PT ;  /* 0x000000fb0300720c */ /* 0x000fc40003fa6270 */
[C---:B------:R-:W-:Y:S02]  /*2820*/  ISETP.GE.AND P3, PT, R3.reuse, R250, PT ;  /* 0x000000fa0300720c */ /* 0x040fe40003f66270 */
[C---:B------:R-:W-:Y:S02]  /*2830*/  ISETP.GE.AND P2, PT, R3.reuse, R238, PT ;  /* 0x000000ee0300720c */ /* 0x040fe40003f46270 */
[----:B------:R-:W-:Y:S01]  /*2840*/  ISETP.GE.AND P1, PT, R3, R236, PT ;  /* 0x000000ec0300720c */ /* 0x000fe20003f26270 */
[----:B------:R-:W-:Y:S01]  /*2850*/  IMAD.MOV.U32 R3, RZ, RZ, R121 ;  /* 0x000000ffff037224 */ /* 0x000fe200078e0079 */
[----:B------:R-:W-:Y:S02]  /*2860*/  FSEL R188, R61, -INF , !P2 ;  /* 0xff8000003dbc7808 */ /* 0x000fe40005000000 */
[----:B------:R-:W-:Y:S02]  /*2870*/  FSEL R176, R63, -INF , !P1 ;  /* 0xff8000003fb07808 */ /* 0x000fe40004800000 */
[----:B------:R-:W-:-:S02]  /*2880*/  FSEL R173, R56, -INF , !P6 ;  /* 0xff80000038ad7808 */ /* 0x000fc40007000000 */
[----:B------:R-:W-:Y:S02]  /*2890*/  FSEL R66, R58, -INF , !P4 ;  /* 0xff8000003a427808 */ /* 0x000fe40006000000 */
[----:B------:R-:W-:Y:S02]  /*28a0*/  FSEL R171, R57, -INF , !P5 ;  /* 0xff80000039ab7808 */ /* 0x000fe40006800000 */
[----:B------:R-:W-:Y:S01]  /*28b0*/  FSEL R64, R59, -INF , !P3 ;  /* 0xff8000003b407808 */ /* 0x000fe20005800000 */
[----:B------:R-:W-:Y:S05]  /*28c0*/  @!P0 BRA `(.L_x_17) ;  /* 0x0000016000008947 */ /* 0x000fea0003800000 */
[----:B------:R-:W-:-:S04]  /*28d0*/  IADD3 R7, R224, -0x2, RZ ;  /* 0xfffffffee0077810 */ /* 0x000fc80007ffe0ff */
[----:B------:R-:W-:Y:S01]  /*28e0*/  SHF.R.S32.HI R6, RZ, 0x1f, R7 ;  /* 0x0000001fff067819 */ /* 0x000fe20000011407 */
[C---:B------:R-:W-:Y:S02]  /*28f0*/  IMAD R5, R7.reuse, UR9, RZ ;  /* 0x0000000907057c24 */ /* 0x040fe4000f8e02ff */
[----:B------:R-:W-:-:S04]  /*2900*/  IMAD.WIDE.U32 R12, R7, UR10, R228 ;  /* 0x0000000a070c7c25 */ /* 0x000fc8000f8e00e4 */
[----:B------:R-:W-:Y:S01]  /*2910*/  IMAD R5, R6, UR10, R5 ;  /* 0x0000000a06057c24 */ /* 0x000fe2000f8e0205 */
[----:B------:R-:W-:Y:S01]  /*2920*/  LEA R14, P2, R12, c[0x0][0x168], 0x1 ;  /* 0x00005a000c0e7a11 */ /* 0x000fe200078408ff */
[----:B------:R-:W-:Y:S02]  /*2930*/  IMAD.U32 R6, RZ, RZ, UR6 ;  /* 0x00000006ff067e24 */ /* 0x000fe4000f8e00ff */
[----:B------:R-:W-:Y:S02]  /*2940*/  IMAD.IADD R7, R13, 0x1, R5 ;  /* 0x000000010d077824 */ /* 0x000fe400078e0205 */
[----:B------:R-:W-:Y:S01]  /*2950*/  IMAD.U32 R5, RZ, RZ, UR7 ;  /* 0x00000007ff057e24 */ /* 0x000fe2000f8e00ff */
        /* <DEDUP_REMOVED lines=13> */
.L_x_17:
        /* <DEDUP_REMOVED lines=30> */
[----:B------:R-:W-:Y:S01]  /*2c10*/  FMNMX.FTZ R13, R182, R13, !PT ;  /* 0x0000000db60d7209 */ /* 0x000fe20007810000 */
[----:B------:R-:W2:Y:S01]  /*2c20*/  SHFL.BFLY PT, R11, R6, 0x2, 0x1f ;  /* 0x0c401f00060b7f89 */ /* 0x000ea200000e0000 */
        /* <DEDUP_REMOVED lines=12> */
[----:B--2---:R-:W-:-:S02]  /*2cf0*/  FMNMX.FTZ R11, R6, R11, !PT ;  /* 0x0000000b060b7209 */ /* 0x004fc40007810000 */
[----:B------:R-:W2:Y:S01]  /*2d00*/  SHFL.BFLY PT, R6, R13, 0x2, 0x1f ;  /* 0x0c401f000d067f89 */ /* 0x000ea200000e0000 */
[----:B------:R-:W-:Y:S02]  /*2d10*/  FMNMX.FTZ R12, R197, R12, !PT ;  /* 0x0000000cc50c7209 */ /* 0x000fe40007810000 */
[----:B------:R-:W-:Y:S01]  /*2d20*/  FMNMX.FTZ R7, R204, R7, !PT ;  /* 0x00000007cc077209 */ /* 0x000fe20007810000 */
[----:B------:R-:W3:Y:S01]  /*2d30*/  SHFL.BFLY PT, R166, R11, 0x1, 0x1f ;  /* 0x0c201f000ba67f89 */ /* 0x000ee200000e0000 */
        /* <DEDUP_REMOVED lines=10> */
[----:B--2---:R-:W-:Y:S02]  /*2de0*/  FMNMX.FTZ R6, R13, R6, !PT ;  /* 0x000000060d067209 */ /* 0x004fe40007810000 */
[----:B------:R-:W-:Y:S02]  /*2df0*/  FMNMX.FTZ R12, R173, R12, !PT ;  /* 0x0000000cad0c7209 */ /* 0x000fe40007810000 */
[----:B------:R-:W-:Y:S01]  /*2e00*/  FMNMX.FTZ R167, R164, R167, !PT ;  /* 0x000000a7a4a77209 */ /* 0x000fe20007810000 */
[----:B------:R-:W2:Y:S01]  /*2e10*/  SHFL.BFLY PT, R165, R6, 0x1, 0x1f ;  /* 0x0c201f0006a57f89 */ /* 0x000ea200000e0000 */
[----:B------:R-:W-:Y:S02]  /*2e20*/  FMNMX.FTZ R5, R171, R12, !PT ;  /* 0x0000000cab057209 */ /* 0x000fe40007810000 */
[----:B------:R-:W-:Y:S02]  /*2e30*/  FMNMX.FTZ R167, R66, R167, !PT ;  /* 0x000000a742a77209 */ /* 0x000fe40007810000 */
[----:B------:R-:W-:Y:S01]  /*2e40*/  SHF.L.U32 R214, R2, 0x1, RZ ;  /* 0x0000000102d67819 */ /* 0x000fe200000006ff */
[----:B------:R-:W4:Y:S01]  /*2e50*/  SHFL.BFLY PT, R168, R5, 0x2, 0x1f ;  /* 0x0c401f0005a87f89 */ /* 0x000f2200000e0000 */
[----:B------:R-:W-:-:S02]  /*2e60*/  FMNMX.FTZ R167, R64, R167, !PT ;  /* 0x000000a740a77209 */ /* 0x000fc40007810000 */
[----:B---3--:R-:W-:Y:S01]  /*2e70*/  FMNMX.FTZ R166, R11, R166, !PT ;  /* 0x000000a60ba67209 */ /* 0x008fe20007810000 */
[----:B------:R-:W-:Y:S01]  /*2e80*/  LDSM.16.MT88.4 R68, [R214+0x9000] ;  /* 0x00900000d644783b */ /* 0x000fe20000004200 */
[----:B------:R-:W-:Y:S02]  /*2e90*/  LEA R212, R0, R214, 0x1 ;  /* 0x000000d600d47211 */ /* 0x000fe400078e08ff */
[C---:B------:R-:W-:Y:S01]  /*2ea0*/  FSETP.NEU.FTZ.AND P1, PT, R166.reuse, -INF , PT ;  /* 0xff800000a600780b */ /* 0x040fe20003f3d000 */
[----:B------:R-:W-:Y:S01]  /*2eb0*/  FMUL.FTZ R190, R166, c[0x0][0x23c] ;  /* 0x00008f00a6be7a20 */ /* 0x000fe20000410000 */
[----:B------:R-:W-:Y:S04]  /*2ec0*/  LDSM.16.MT88.4 R124, [R214+0xb000] ;  /* 0x00b00000d67c783b */ /* 0x000fe80000004200 */
[----:B------:R-:W-:Y:S01]  /*2ed0*/  FSEL R190, R190, RZ, P1 ;  /* 0x000000ffbebe7208 */ /* 0x000fe20000800000 */
[----:B------:R-:W-:Y:S01]  /*2ee0*/  LDSM.16.MT88.4 R112, [R212+0xa000] ;  /* 0x00a00000d470783b */ /* 0x000fe20000004200 */
[----:B--2---:R-:W-:-:S03]  /*2ef0*/  FMNMX.FTZ R165, R6, R165, !PT ;  /* 0x000000a506a57209 */ /* 0x004fc60007810000 */
[--C-:B------:R-:W-:Y:S01]  /*2f00*/  FFMA.FTZ R45, R36, c[0x0][0x23c], -R190.reuse ;  /* 0x00008f00242d7a23 */ /* 0x100fe200000108be */
[----:B------:R-:W2:Y:S01]  /*2f10*/  SHFL.BFLY PT, R6, R167, 0x2, 0x1f ;  /* 0x0c401f00a7067f89 */ /* 0x000ea200000e0000 */
[--C-:B------:R-:W-:Y:S01]  /*2f20*/  FFMA.FTZ R43, R103, c[0x0][0x23c], -R190.reuse ;  /* 0x00008f00672b7a23 */ /* 0x100fe200000108be */
[C---:B------:R-:W-:Y:S01]  /*2f30*/  FSETP.NEU.FTZ.AND P1, PT, R165.reuse, -INF , PT ;  /* 0xff800000a500780b */ /* 0x040fe20003f3d000 */
[----:B------:R-:W-:Y:S01]  /*2f40*/  FMUL.FTZ R181, R165, c[0x0][0x23c] ;  /* 0x00008f00a5b57a20 */ /* 0x000fe20000410000 */
[----:B----4-:R-:W-:Y:S01]  /*2f50*/  FMNMX.FTZ R168, R5, R168, !PT ;  /* 0x000000a805a87209 */ /* 0x010fe20007810000 */
[--C-:B------:R-:W-:Y:S01]  /*2f60*/  FFMA.FTZ R36, R101, c[0x0][0x23c], -R190.reuse ;  /* 0x00008f0065247a23 */ /* 0x100fe200000108be */
[----:B------:R-:W-:Y:S01]  /*2f70*/  MUFU.EX2 R45, R45 ;  /* 0x0000002d002d7308 */ /* 0x000fe20000000800 */
[----:B------:R-:W-:Y:S01]  /*2f80*/  LDSM.16.MT88.4 R100, [R214+0xa000] ;  /* 0x00a00000d664783b */ /* 0x000fe20000004200 */
[----:B------:R-:W-:Y:S01]  /*2f90*/  FSEL R181, R181, RZ, P1 ;  /* 0x000000ffb5b57208 */ /* 0x000fe20000800000 */
[----:B------:R-:W-:-:S02]  /*2fa0*/  FFMA.FTZ R44, R37, c[0x0][0x23c], -R190 ;  /* 0x00008f00252c7a23 */ /* 0x000fc400000108be */
[----:B------:R-:W3:Y:S01]  /*2fb0*/  SHFL.BFLY PT, R5, R168, 0x1, 0x1f ;  /* 0x0c201f00a8057f89 */ /* 0x000ee200000e0000 */
[--C-:B------:R-:W-:Y:S02]  /*2fc0*/  FFMA.FTZ R41, R55, c[0x0][0x23c], -R190.reuse ;  /* 0x00008f0037297a23 */ /* 0x100fe400000108be */
[--C-:B------:R-:W-:Y:S01]  /*2fd0*/  FFMA.FTZ R47, R4, c[0x0][0x23c], -R181.reuse ;  /* 0x00008f00042f7a23 */ /* 0x100fe200000108b5 */
[----:B------:R-:W4:Y:S01]  /*2fe0*/  MUFU.EX2 R44, R44 ;  /* 0x0000002c002c7308 */ /* 0x000f220000000800 */
[--C-:B------:R-:W-:Y:S01]  /*2ff0*/  FFMA.FTZ R46, R84, c[0x0][0x23c], -R181.reuse ;  /* 0x00008f00542e7a23 */ /* 0x100fe200000108b5 */
[----:B------:R-:W-:Y:S01]  /*3000*/  LDSM.16.MT88.4 R20, [R212+0x9400] ;  /* 0x00940000d414783b */ /* 0x000fe20000004200 */
[--C-:B------:R-:W-:Y:S02]  /*3010*/  FFMA.FTZ R42, R38, c[0x0][0x23c], -R181.reuse ;  /* 0x00008f00262a7a23 */ /* 0x100fe400000108b5 */
[--C-:B------:R-:W-:Y:S01]  /*3020*/  FFMA.FTZ R39, R54, c[0x0][0x23c], -R181.reuse ;  /* 0x00008f0036277a23 */ /* 0x100fe200000108b5 */
[----:B------:R-:W-:Y:S01]  /*3030*/  LDSM.16.MT88.4 R84, [R212+0x9000] ;  /* 0x00900000d454783b */ /* 0x000fe20000004200 */
[----:B------:R-:W-:Y:S01]  /*3040*/  FFMA.FTZ R55, R8, c[0x0][0x23c], -R181 ;  /* 0x00008f0008377a23 */ /* 0x000fe200000108b5 */
[----:B------:R-:W-:Y:S01]  /*3050*/  MUFU.EX2 R43, R43 ;  /* 0x0000002b002b7308 */ /* 0x000fe20000000800 */
[----:B--2---:R-:W-:Y:S01]  /*3060*/  FMNMX.FTZ R167, R167, R6, !PT ;  /* 0x00000006a7a77209 */ /* 0x004fe20007810000 */
[----:B-1----:R-:W-:Y:S01]  /*3070*/  LDSM.16.MT88.4 R16, [R214+0xa400] ;  /* 0x00a40000d610783b */ /* 0x002fe20000004200 */
[----:B------:R-:W-:-:S02]  /*3080*/  FFMA.FTZ R2, R141, c[0x0][0x23c], -R190 ;  /* 0x00008f008d027a23 */ /* 0x000fc400000108be */
[----:B------:R-:W-:Y:S01]  /*3090*/  FFMA.FTZ R37, R143, c[0x0][0x23c], -R190 ;  /* 0x00008f008f257a23 */ /* 0x000fe200000108be */
[----:B------:R-:W1:Y:S01]  /*30a0*/  SHFL.BFLY PT, R0, R167, 0x1, 0x1f ;  /* 0x0c201f00a7007f89 */ /* 0x000e6200000e0000 */
[--C-:B------:R-:W-:Y:S01]  /*30b0*/  FFMA.FTZ R53, R142, c[0x0][0x23c], -R181.reuse ;  /* 0x00008f008e357a23 */ /* 0x100fe200000108b5 */
[----:B------:R-:W2:Y:S01]  /*30c0*/  MUFU.EX2 R36, R36 ;  /* 0x0000002400247308 */ /* 0x000ea20000000800 */
[----:B----4-:R-:W-:Y:S01]  /*30d0*/  F2FP.PACK_AB R132, R44, R45 ;  /* 0x0000002d2c84723e */ /* 0x010fe200000000ff */
[----:B------:R-:W-:Y:S01]  /*30e0*/  LDSM.16.MT88.4 R12, [R212+0xa400] ;  /* 0x00a40000d40c783b */ /* 0x000fe20000004200 */
[--C-:B------:R-:W-:Y:S01]  /*30f0*/  FFMA.FTZ R38, R144, c[0x0][0x23c], -R181.reuse ;  /* 0x00008f0090267a23 */ /* 0x100fe200000108b5 */
[----:B---3--:R-:W-:Y:S01]  /*3100*/  FMNMX.FTZ R168, R168, R5, !PT ;  /* 0x00000005a8a87209 */ /* 0x008fe20007810000 */
[--C-:B------:R-:W-:Y:S01]  /*3110*/  FFMA.FTZ R50, R140, c[0x0][0x23c], -R181.reuse ;  /* 0x00008f008c327a23 */ /* 0x100fe200000108b5 */
[----:B------:R-:W3:Y:S01]  /*3120*/  LDSM.16.MT88.4 R4, [R212+0xb000] ;  /* 0x00b00000d404783b */ /* 0x000ee20000004200 */
[----:B------:R-:W-:Y:S01]  /*3130*/  FFMA.FTZ R186, R186, c[0x0][0x23c], -R181 ;  /* 0x00008f00baba7a23 */ /* 0x000fe200000108b5 */
[C---:B------:R-:W-:Y:S01]  /*3140*/  FSETP.NEU.FTZ.AND P1, PT, R168.reuse, -INF , PT ;  /* 0xff800000a800780b */ /* 0x040fe20003f3d000 */
[----:B------:R-:W-:Y:S01]  /*3150*/  FMUL.FTZ R172, R168, c[0x0][0x23c] ;  /* 0x00008f00a8ac7a20 */ /* 0x000fe20000410000 */
[----:B------:R-:W-:Y:S01]  /*3160*/  MUFU.EX2 R42, R42 ;  /* 0x0000002a002a7308 */ /* 0x000fe20000000800 */
[----:B------:R-:W-:Y:S01]  /*3170*/  LDSM.16.MT88.4 R32, [R212+0xb400] ;  /* 0x00b40000d420783b */ /* 0x000fe20000004200 */
[----:B------:R-:W-:-:S02]  /*3180*/  FADD.FTZ R44, R45, R44 ;  /* 0x0000002c2d2c7221 */ /* 0x000fc40000010000 */
[----:B------:R-:W-:Y:S01]  /*3190*/  FSEL R172, R172, RZ, P1 ;  /* 0x000000ffacac7208 */ /* 0x000fe20000800000 */
[----:B------:R-:W-:Y:S01]  /*31a0*/  FFMA.FTZ R185, R185, c[0x0][0x23c], -R190 ;  /* 0x00008f00b9b97a23 */ /* 0x000fe200000108be */
[----:B--2---:R-:W-:Y:S01]  /*31b0*/  F2FP.PACK_AB R134, R36, R43 ;  /* 0x0000002b2486723e */ /* 0x004fe200000000ff */
[----:B------:R-:W-:Y:S01]  /*31c0*/  FADD.FTZ R43, R43, R44 ;  /* 0x0000002c2b2b7221 */ /* 0x000fe20000010000 */
[----:B------:R-:W2:Y:S01]  /*31d0*/  MUFU.EX2 R47, R47 ;  /* 0x0000002f002f7308 */ /* 0x000ea20000000800 */
[--C-:B------:R-:W-:Y:S02]  /*31e0*/  FFMA.FTZ R59, R88, c[0x0][0x23c], -R172.reuse ;  /* 0x00008f00583b7a23 */ /* 0x100fe400000108ac */
[--C-:B------:R-:W-:Y:S01]  /*31f0*/  FFMA.FTZ R54, R89, c[0x0][0x23c], -R172.reuse ;  /* 0x00008f0059367a23 */ /* 0x100fe200000108ac */
[----:B-1----:R-:W-:Y:S01]  /*3200*/  FMNMX.FTZ R167, R167, R0, !PT ;  /* 0x00000000a7a77209 */ /* 0x002fe20007810000 */
[--C-:B------:R-:W-:Y:S02]  /*3210*/  FFMA.FTZ R51, R97, c[0x0][0x23c], -R172.reuse ;  /* 0x00008f0061337a23 */ /* 0x100fe400000108ac */
[----:B------:R-:W-:Y:S01]  /*3220*/  FFMA.FTZ R48, R99, c[0x0][0x23c], -R172 ;  /* 0x00008f0063307a23 */ /* 0x000fe200000108ac */
[C---:B------:R-:W-:Y:S01]  /*3230*/  FSETP.NEU.FTZ.AND P1, PT, R167.reuse, -INF , PT ;  /* 0xff800000a700780b */ /* 0x040fe20003f3d000 */
[----:B------:R-:W-:Y:S01]  /*3240*/  FMUL.FTZ R169, R167, c[0x0][0x23c] ;  /* 0x00008f00a7a97a20 */ /* 0x000fe20000410000 */
[----:B------:R-:W-:Y:S01]  /*3250*/  MUFU.EX2 R46, R46 ;  /* 0x0000002e002e7308 */ /* 0x000fe20000000800 */
[----:B------:R-:W-:-:S02]  /*3260*/  FFMA.FTZ R0, R25, c[0x0][0x23c], -R190 ;  /* 0x00008f0019007a23 */ /* 0x000fc400000108be */
[--C-:B------:R-:W-:Y:S01]  /*3270*/  FFMA.FTZ R56, R9, c[0x0][0x23c], -R172.reuse ;  /* 0x00008f0009387a23 */ /* 0x100fe200000108ac */
[----:B------:R-:W-:Y:S01]  /*3280*/  FSEL R169, R169, RZ, P1 ;  /* 0x000000ffa9a97208 */ /* 0x000fe20000800000 */
[----:B------:R-:W1:Y:S01]  /*3290*/  LDSM.16.MT88.4 R24, [R214+0x9400] ;  /* 0x00940000d618783b */ /* 0x000e620000004200 */
[----:B--2---:R-:W-:Y:S01]  /*32a0*/  F2FP.PACK_AB R133, R47, R42 ;  /* 0x0000002a2f85723e */ /* 0x004fe200000000ff */
[--C-:B------:R-:W-:Y:S01]  /*32b0*/  FFMA.FTZ R61, R179, c[0x0][0x23c], -R172.reuse ;  /* 0x00008f00b33d7a23 */ /* 0x100fe200000108ac */
[----:B------:R-:W2:Y:S01]  /*32c0*/  MUFU.EX2 R39, R39 ;  /* 0x0000002700277308 */ /* 0x000ea20000000800 */
[--C-:B------:R-:W-:Y:S02]  /*32d0*/  FFMA.FTZ R57, R90, c[0x0][0x23c], -R169.reuse ;  /* 0x00008f005a397a23 */ /* 0x100fe400000108a9 */
[--C-:B------:R-:W-:Y:S02]  /*32e0*/  FFMA.FTZ R52, R10, c[0x0][0x23c], -R169.reuse ;  /* 0x00008f000a347a23 */ /* 0x100fe400000108a9 */
[--C-:B------:R-:W-:Y:S01]  /*32f0*/  FFMA.FTZ R49, R96, c[0x0][0x23c], -R169.reuse ;  /* 0x00008f0060317a23 */ /* 0x100fe200000108a9 */
[----:B------:R-:W4:Y:S01]  /*3300*/  LDSM.16.MT88.4 R8, [R214+0xb400] ;  /* 0x00b40000d608783b */ /* 0x000f220000004200 */
[----:B------:R-:W-:Y:S01]  /*3310*/  FFMA.FTZ R40, R98, c[0x0][0x23c], -R169 ;  /* 0x00008f0062287a23 */ /* 0x000fe200000108a9 */
[----:B------:R-:W-:Y:S01]  /*3320*/  MUFU.EX2 R59, R59 ;  /* 0x0000003b003b7308 */ /* 0x000fe20000000800 */
[----:B------:R-:W-:-:S02]  /*3330*/  FFMA.FTZ R58, R201, c[0x0][0x23c], -R172 ;  /* 0x00008f00c93a7a23 */ /* 0x000fc400000108ac */
[----:B------:R-:W-:Y:S02]  /*3340*/  FFMA.FTZ R63, R203, c[0x0][0x23c], -R172 ;  /* 0x00008f00cb3f7a23 */ /* 0x000fe400000108ac */
[--C-:B------:R-:W-:Y:S02]  /*3350*/  FFMA.FTZ R65, R174, c[0x0][0x23c], -R169.reuse ;  /* 0x00008f00ae417a23 */ /* 0x100fe400000108a9 */
[--C-:B------:R-:W-:Y:S01]  /*3360*/  FFMA.FTZ R60, R184, c[0x0][0x23c], -R169.reuse ;  /* 0x00008f00b83c7a23 */ /* 0x100fe200000108a9 */
[----:B------:R-:W5:Y:S01]  /*3370*/  MUFU.EX2 R54, R54 ;  /* 0x0000003600367308 */ /* 0x000f620000000800 */
[----:B--2---:R-:W-:Y:S01]  /*3380*/  F2FP.PACK_AB R135, R39, R46 ;  /* 0x0000002e2787723e */ /* 0x004fe200000000ff */
[--C-:B------:R-:W-:Y:S02]  /*3390*/  FFMA.FTZ R62, R202, c[0x0][0x23c], -R169.reuse ;  /* 0x00008f00ca3e7a23 */ /* 0x100fe400000108a9 */
[----:B------:R-:W-:Y:S02]  /*33a0*/  FFMA.FTZ R67, R204, c[0x0][0x23c], -R169 ;  /* 0x00008f00cc437a23 */ /* 0x000fe400000108a9 */
[----:B------:R-:W-:-:S02]  /*33b0*/  FFMA.FTZ R174, R29, c[0x0][0x23c], -R190 ;  /* 0x00008f001dae7a23 */ /* 0x000fc400000108be */
[----:B------:R-:W-:Y:S01]  /*33c0*/  MUFU.EX2 R51, R51 ;  /* 0x0000003300337308 */ /* 0x000fe20000000800 */
[C---:B------:R-:W-:Y:S01]  /*33d0*/  HMMA.16816.F32 R156, R132.reuse, R68, RZ ;  /* 0x00000044849c723c */ /* 0x040fe200000018ff */
[----:B------:R-:W-:Y:S02]  /*33e0*/  FFMA.FTZ R179, R31, c[0x0][0x23c], -R190 ;  /* 0x00008f001fb37a23 */ /* 0x000fe400000108be */
[----:B------:R-:W-:Y:S02]  /*33f0*/  FFMA.FTZ R184, R30, c[0x0][0x23c], -R181 ;  /* 0x00008f001eb87a23 */ /* 0x000fe400000108b5 */
[----:B------:R-:W-:Y:S02]  /*3400*/  FFMA.FTZ R195, R195, c[0x0][0x23c], -R172 ;  /* 0x00008f00c3c37a23 */ /* 0x000fe400000108ac */
[----:B------:R-:W2:Y:S01]  /*3410*/  MUFU.EX2 R48, R48 ;  /* 0x0000003000307308 */ /* 0x000ea20000000800 */
[----:B------:R-:W-:Y:S01]  /*3420*/  HMMA.16816.F32 R76, R132, R84, RZ ;  /* 0x00000054844c723c */ /* 0x000fe200000018ff */
[----:B-----5:R-:W-:Y:S01]  /*3430*/  F2FP.PACK_AB R136, R54, R59 ;  /* 0x0000003b3688723e */ /* 0x020fe200000000ff */
[----:B------:R-:W-:-:S02]  /*3440*/  FFMA.FTZ R194, R194, c[0x0][0x23c], -R169 ;  /* 0x00008f00c2c27a23 */ /* 0x000fc400000108a9 */
[----:B------:R-:W-:Y:S02]  /*3450*/  FADD.FTZ R54, R59, R54 ;  /* 0x000000363b367221 */ /* 0x000fe40000010000 */
[----:B------:R-:W-:Y:S01]  /*3460*/  FADD.FTZ R47, R42, R47 ;  /* 0x0000002f2a2f7221 */ /* 0x000fe20000010000 */
[----:B------:R-:W-:Y:S01]  /*3470*/  MUFU.EX2 R57, R57 ;  /* 0x0000003900397308 */ /* 0x000fe20000000800 */
[C---:B------:R-:W-:Y:S01]  /*3480*/  HMMA.16816.F32 R92, R132.reuse, R100, RZ ;  /* 0x00000064845c723c */ /* 0x040fe200000018ff */
[----:B------:R-:W-:Y:S02]  /*3490*/  FADD.FTZ R36, R36, R43 ;  /* 0x0000002b24247221 */ /* 0x000fe40000010000 */
[----:B------:R-:W-:Y:S02]  /*34a0*/  FADD.FTZ R46, R46, R47 ;  /* 0x0000002f2e2e7221 */ /* 0x000fe40000010000 */
[----:B------:R-:W-:Y:S02]  /*34b0*/  FFMA.FTZ R188, R188, c[0x0][0x23c], -R190 ;  /* 0x00008f00bcbc7a23 */ /* 0x000fe400000108be */
[----:B------:R-:W5:Y:S01]  /*34c0*/  MUFU.EX2 R52, R52 ;  /* 0x0000003400347308 */ /* 0x000f620000000800 */
[----:B------:R-:W-:Y:S01]  /*34d0*/  HMMA.16816.F32 R104, R132, R112, RZ ;  /* 0x000000708468723c */ /* 0x000fe200000018ff */
[----:B--2---:R-:W-:Y:S01]  /*34e0*/  F2FP.PACK_AB R138, R48, R51 ;  /* 0x00000033308a723e */ /* 0x004fe200000000ff */
[----:B------:R-:W-:-:S02]  /*34f0*/  FADD.FTZ R51, R51, R54 ;  /* 0x0000003633337221 */ /* 0x000fc40000010000 */
[----:B------:R-:W-:Y:S02]  /*3500*/  FADD.FTZ R46, R39, R46 ;  /* 0x0000002e272e7221 */ /* 0x000fe40000010000 */
[----:B------:R-:W-:Y:S01]  /*3510*/  FADD.FTZ R51, R48, R51 ;  /* 0x0000003330337221 */ /* 0x000fe20000010000 */
[----:B------:R-:W-:Y:S01]  /*3520*/  MUFU.EX2 R49, R49 ;  /* 0x0000003100317308 */ /* 0x000fe20000000800 */
[C---:B------:R-:W-:Y:S01]  /*3530*/  HMMA.16816.F32 R116, R132.reuse, R124, RZ ;  /* 0x0000007c8474723c */ /* 0x040fe200000018ff */
[--C-:B------:R-:W-:Y:S02]  /*3540*/  FFMA.FTZ R180, R180, c[0x0][0x23c], -R181.reuse ;  /* 0x00008f00b4b47a23 */ /* 0x100fe400000108b5 */
[----:B------:R-:W-:Y:S02]  /*3550*/  FFMA.FTZ R235, R176, c[0x0][0x23c], -R181 ;  /* 0x00008f00b0eb7a23 */ /* 0x000fe400000108b5 */
[----:B------:R-:W-:Y:S02]  /*3560*/  FFMA.FTZ R175, R175, c[0x0][0x23c], -R172 ;  /* 0x00008f00afaf7a23 */ /* 0x000fe400000108ac */
[----:B------:R-:W2:Y:S01]  /*3570*/  MUFU.EX2 R40, R40 ;  /* 0x0000002800287308 */ /* 0x000ea20000000800 */
[----:B---3--:R-:W-:Y:S01]  /*3580*/  HMMA.16816.F32 R128, R132, R4, RZ ;  /* 0x000000048480723c */ /* 0x008fe200000018ff */
[----:B-----5:R-:W-:Y:S01]  /*3590*/  F2FP.PACK_AB R137, R52, R57 ;  /* 0x000000393489723e */ /* 0x020fe200000000ff */
[----:B------:R-:W-:-:S02]  /*35a0*/  FADD.FTZ R52, R57, R52 ;  /* 0x0000003439347221 */ /* 0x000fc40000010000 */
[--C-:B------:R-:W-:Y:S02]  /*35b0*/  FFMA.FTZ R176, R177, c[0x0][0x23c], -R172.reuse ;  /* 0x00008f00b1b07a23 */ /* 0x100fe400000108ac */
[----:B------:R-:W-:Y:S01]  /*35c0*/  FFMA.FTZ R173, R173, c[0x0][0x23c], -R172 ;  /* 0x00008f00adad7a23 */ /* 0x000fe200000108ac */
[----:B------:R-:W-:Y:S01]  /*35d0*/  MUFU.EX2 R41, R41 ;  /* 0x0000002900297308 */ /* 0x000fe20000000800 */
[----:B------:R-:W-:Y:S01]  /*35e0*/  HMMA.16816.F32 R152, R132, R70, RZ ;  /* 0x000000468498723c */ /* 0x000fe200000018ff */
[--C-:B------:R-:W-:Y:S02]  /*35f0*/  FFMA.FTZ R170, R170, c[0x0][0x23c], -R169.reuse ;  /* 0x00008f00aaaa7a23 */ /* 0x100fe400000108a9 */
[----:B------:R-:W-:Y:S01]  /*3600*/  FFMA.FTZ R66, R66, c[0x0][0x23c], -R169 ;  /* 0x00008f0042427a23 */ /* 0x000fe200000108a9 */
[----:B--2---:R-:W-:-:S04]  /*3610*/  F2FP.PACK_AB R139, R40, R49 ;  /* 0x00000031288b723e */ /* 0x004fc800000000ff */
[----:B------:R-:W-:Y:S01]  /*3620*/  HMMA.16816.F32 R80, R132, R86, RZ ;  /* 0x000000568450723c */ /* 0x000fe200000018ff */
[----:B------:R-:W2:Y:S01]  /*3630*/  MUFU.EX2 R2, R2 ;  /* 0x0000000200027308 */ /* 0x000ea20000000800 */
[----:B------:R-:W-:-:S04]  /*3640*/  FADD.FTZ R49, R49, R52 ;  /* 0x0000003431317221 */ /* 0x000fc80000010000 */
[----:B------:R-:W-:Y:S02]  /*3650*/  FADD.FTZ R40, R40, R49 ;  /* 0x0000003128287221 */ /* 0x000fe40000010000 */
[C---:B------:R-:W-:Y:S01]  /*3660*/  HMMA.16816.F32 R96, R132.reuse, R102, RZ ;  /* 0x000000668460723c */ /* 0x040fe200000018ff */
[----:B------:R-:W-:Y:S07]  /*3670*/  MUFU.EX2 R37, R37 ;  /* 0x0000002500257308 */ /* 0x000fee0000000800 */
[C---:B------:R-:W-:Y:S01]  /*3680*/  HMMA.16816.F32 R108, R132.reuse, R114, RZ ;  /* 0x00000072846c723c */ /* 0x040fe200000018ff */
[----:B------:R-:W-:Y:S07]  /*3690*/  MUFU.EX2 R0, R0 ;  /* 0x0000000000007308 */ /* 0x000fee0000000800 */
[C---:B------:R-:W-:Y:S01]  /*36a0*/  HMMA.16816.F32 R120, R132.reuse, R126, RZ ;  /* 0x0000007e8478723c */ /* 0x040fe200000018ff */
[----:B------:R-:W-:Y:S07]  /*36b0*/  MUFU.EX2 R53, R53 ;  /* 0x0000003500357308 */ /* 0x000fee0000000800 */
[----:B------:R-:W-:Y:S01]  /*36c0*/  HMMA.16816.F32 R132, R132, R6, RZ ;  /* 0x000000068484723c */ /* 0x000fe200000018ff */
[----:B------:R-:W3:Y:S07]  /*36d0*/  MUFU.EX2 R38, R38 ;  /* 0x0000002600267308 */ /* 0x000eee0000000800 */
        /* <DEDUP_REMOVED lines=11> */
[----:B------:R-:W-:-:S06]  /*3790*/  FADD.FTZ R53, R38, R53 ;  /* 0x0000003526357221 */ /* 0x000fcc0000010000 */
[C---:B------:R-:W-:Y:S01]  /*37a0*/  HMMA.16816.F32 R88, R136.reuse, R100, RZ ;  /* 0x000000648858723c */ /* 0x040fe200000018ff */
[----:B------:R-:W3:Y:S07]  /*37b0*/  MUFU.EX2 R61, R61 ;  /* 0x0000003d003d7308 */ /* 0x000eee0000000800 */
[C---:B------:R-:W-:Y:S01]  /*37c0*/  HMMA.16816.F32 R148, R136.reuse, R112, RZ ;  /* 0x000000708894723c */ /* 0x040fe200000018ff */
[----:B------:R-:W-:Y:S07]  /*37d0*/  MUFU.EX2 R58, R58 ;  /* 0x0000003a003a7308 */ /* 0x000fee0000000800 */
[C---:B------:R-:W-:Y:S01]  /*37e0*/  HMMA.16816.F32 R144, R136.reuse, R124, RZ ;  /* 0x0000007c8890723c */ /* 0x040fe200000018ff */
[----:B------:R-:W-:Y:S07]  /*37f0*/  MUFU.EX2 R63, R63 ;  /* 0x0000003f003f7308 */ /* 0x000fee0000000800 */
[C---:B------:R-:W-:Y:S01]  /*3800*/  HMMA.16816.F32 R68, R136.reuse, R70, RZ ;  /* 0x000000468844723c */ /* 0x040fe200000018ff */
[----:B------:R-:W-:Y:S07]  /*3810*/  MUFU.EX2 R65, R65 ;  /* 0x0000004100417308 */ /* 0x000fee0000000800 */
[C---:B------:R-:W-:Y:S01]  /*3820*/  HMMA.16816.F32 R84, R136.reuse, R86, RZ ;  /* 0x000000568854723c */ /* 0x040fe200000018ff */
[----:B------:R-:W5:Y:S07]  /*3830*/  MUFU.EX2 R60, R60 ;  /* 0x0000003c003c7308 */ /* 0x000f6e0000000800 */
[C---:B------:R-:W-:Y:S01]  /*3840*/  HMMA.16816.F32 R100, R136.reuse, R102, RZ ;  /* 0x000000668864723c */ /* 0x040fe200000018ff */
[----:B------:R-:W-:Y:S07]  /*3850*/  MUFU.EX2 R62, R62 ;  /* 0x0000003e003e7308 */ /* 0x000fee0000000800 */
[C---:B------:R-:W-:Y:S01]  /*3860*/  HMMA.16816.F32 R112, R136.reuse, R114, RZ ;  /* 0x000000728870723c */ /* 0x040fe200000018ff */
[----:B------:R-:W1:Y:S07]  /*3870*/  MUFU.EX2 R67, R67 ;  /* 0x0000004300437308 */ /* 0x000e6e0000000800 */
[C---:B------:R-:W-:Y:S01]  /*3880*/  HMMA.16816.F32 R124, R136.reuse, R126, RZ ;  /* 0x0000007e887c723c */ /* 0x040fe200000018ff */
[----:B------:R-:W-:Y:S07]  /*3890*/  MUFU.EX2 R174, R174 ;  /* 0x000000ae00ae7308 */ /* 0x000fee0000000800 */
[----:B------:R-:W-:Y:S01]  /*38a0*/  HMMA.16816.F32 R136, R136, R6, RZ ;  /* 0x000000068888723c */ /* 0x000fe200000018ff */
[----:B------:R-:W3:Y:S06]  /*38b0*/  MUFU.EX2 R179, R179 ;  /* 0x000000b300b37308 */ /* 0x000eec0000000800 */
[----:B------:R-:W-:Y:S01]  /*38c0*/  F2FP.PACK_AB R6, R0, R37 ;  /* 0x000000250006723e */ /* 0x000fe200000000ff */
[----:B------:R-:W-:Y:S01]  /*38d0*/  FADD.FTZ R37, R37, R2 ;  /* 0x0000000225257221 */ /* 0x000fe20000010000 */
[----:B--2---:R-:W-:Y:S01]  /*38e0*/  F2FP.PACK_AB R7, R55, R50 ;  /* 0x000000323707723e */ /* 0x004fe200000000ff */
[----:B------:R-:W-:Y:S01]  /*38f0*/  MUFU.EX2 R184, R184 ;  /* 0x000000b800b87308 */ /* 0x000fe20000000800 */
[----:B------:R-:W-:-:S02]  /*3900*/  FADD.FTZ R50, R50, R53 ;  /* 0x0000003532327221 */ /* 0x000fc40000010000 */
[----:B------:R-:W-:Y:S02]  /*3910*/  FADD.FTZ R37, R0, R37 ;  /* 0x0000002500257221 */ /* 0x000fe40000010000 */
[----:B------:R-:W-:Y:S01]  /*3920*/  FADD.FTZ R50, R55, R50 ;  /* 0x0000003237327221 */ /* 0x000fe20000010000 */
[C---:B-1----:R-:W-:Y:S02]  /*3930*/  HMMA.16816.F32 R156, R4.reuse, R24, R156 ;  /* 0x00000018049c723c */ /* 0x042fe4000000189c */
        /* <DEDUP_REMOVED lines=21> */
[----:B------:R-:W-:Y:S07]  /*3a90*/  HMMA.16816.F32 R132, R4, R34, R132 ;  /* 0x000000220484723c */ /* 0x000fee0000001884 */
[----:B---3--:R-:W-:Y:S01]  /*3aa0*/  F2FP.PACK_AB R4, R61, R56 ;  /* 0x000000383d04723e */ /* 0x008fe200000000ff */
[----:B------:R-:W-:Y:S01]  /*3ab0*/  FADD.FTZ R56, R56, R51 ;  /* 0x0000003338387221 */ /* 0x000fe20000010000 */
[C---:B-----5:R-:W-:Y:S01]  /*3ac0*/  F2FP.PACK_AB R5, R60.reuse, R65 ;  /* 0x000000413c05723e */ /* 0x060fe200000000ff */
        /* <DEDUP_REMOVED lines=9> */
[----:B------:R-:W-:-:S04]  /*3b60*/  FADD.FTZ R67, R67, R62 ;  /* 0x0000003e43437221 */ /* 0x000fc80000010000 */
[--C-:B------:R-:W-:Y:S01]  /*3b70*/  FFMA.FTZ R33, R183, c[0x0][0x23c], -R190.reuse ;  /* 0x00008f00b7217a23 */ /* 0x100fe200000108be */
[C---:B------:R-:W-:Y:S01]  /*3b80*/  HMMA.16816.F32 R160, R4.reuse, R24, R160 ;  /* 0x0000001804a0723c */ /* 0x040fe200000018a0 */
[--C-:B------:R-:W-:Y:S02]  /*3b90*/  FFMA.FTZ R183, R28, c[0x0][0x23c], -R181.reuse ;  /* 0x00008f001cb77a23 */ /* 0x100fe400000108b5 */
[----:B------:R-:W1:Y:S01]  /*3ba0*/  LDSM.16.MT88.4 R28, [R214+0x9800] ;  /* 0x00980000d61c783b */ /* 0x000e620000004200 */
[----:B------:R-:W-:Y:S01]  /*3bb0*/  FFMA.FTZ R32, R187, c[0x0][0x23c], -R190 ;  /* 0x00008f00bb207a23 */ /* 0x000fe200000108be */
[----:B------:R-:W-:Y:S01]  /*3bc0*/  MUFU.EX2 R33, R33 ;  /* 0x0000002100217308 */ /* 0x000fe20000000800 */
[----:B------:R-:W-:Y:S02]  /*3bd0*/  FFMA.FTZ R187, R192, c[0x0][0x23c], -R181 ;  /* 0x00008f00c0bb7a23 */ /* 0x000fe400000108b5 */
[----:B------:R-:W-:Y:S01]  /*3be0*/  HMMA.16816.F32 R72, R4, R20, R72 ;  /* 0x000000140448723c */ /* 0x000fe20000001848 */
[----:B------:R-:W-:-:S02]  /*3bf0*/  FFMA.FTZ R192, R197, c[0x0][0x23c], -R172 ;  /* 0x00008f00c5c07a23 */ /* 0x000fc400000108ac */
[----:B------:R-:W-:Y:S02]  /*3c00*/  FFMA.FTZ R197, R198, c[0x0][0x23c], -R169 ;  /* 0x00008f00c6c57a23 */ /* 0x000fe400000108a9 */
[----:B------:R-:W-:Y:S01]  /*3c10*/  MUFU.EX2 R32, R32 ;  /* 0x0000002000207308 */ /* 0x000fe20000000800 */
[--C-:B------:R-:W-:Y:S02]  /*3c20*/  FFMA.FTZ R198, R189, c[0x0][0x23c], -R190.reuse ;  /* 0x00008f00bdc67a23 */ /* 0x100fe400000108be */
[----:B------:R-:W-:Y:S01]  /*3c30*/  HMMA.16816.F32 R88, R4, R16, R88 ;  /* 0x000000100458723c */ /* 0x000fe20000001858 */
[----:B------:R-:W-:Y:S02]  /*3c40*/  FFMA.FTZ R189, R191, c[0x0][0x23c], -R190 ;  /* 0x00008f00bfbd7a23 */ /* 0x000fe400000108be */
[--C-:B------:R-:W-:Y:S02]  /*3c50*/  FFMA.FTZ R191, R178, c[0x0][0x23c], -R181.reuse ;  /* 0x00008f00b2bf7a23 */ /* 0x100fe400000108b5 */
[----:B------:R-:W2:Y:S01]  /*3c60*/  MUFU.EX2 R183, R183 ;  /* 0x000000b700b77308 */ /* 0x000ea20000000800 */
[----:B------:R-:W-:-:S02]  /*3c70*/  FFMA.FTZ R178, R182, c[0x0][0x23c], -R181 ;  /* 0x00008f00b6b27a23 */ /* 0x000fc400000108b5 */
[C---:B------:R-:W-:Y:S05]  /*3c80*/  HMMA.16816.F32 R148, R4.reuse, R12, R148 ;  /* 0x0000000c0494723c */ /* 0x040fea0000001894 */
[----:B------:R-:W3:Y:S03]  /*3c90*/  MUFU.EX2 R187, R187 ;  /* 0x000000bb00bb7308 */ /* 0x000ee60000000800 */
[C---:B------:R-:W-:Y:S05]  /*3ca0*/  HMMA.16816.F32 R144, R4.reuse, R8, R144 ;  /* 0x000000080490723c */ /* 0x040fea0000001890 */
[----:B------:R-:W-:Y:S03]  /*3cb0*/  MUFU.EX2 R192, R192 ;  /* 0x000000c000c07308 */ /* 0x000fe60000000800 */
[C---:B------:R-:W-:Y:S01]  /*3cc0*/  HMMA.16816.F32 R68, R4.reuse, R26, R68 ;  /* 0x0000001a0444723c */ /* 0x040fe20000001844 */
[----:B------:R-:W4:Y:S04]  /*3cd0*/  LDSM.16.MT88.4 R24, [R212+0x9800] ;  /* 0x00980000d418783b */ /* 0x000f280000004200 */
[----:B------:R-:W-:Y:S03]  /*3ce0*/  MUFU.EX2 R197, R197 ;  /* 0x000000c500c57308 */ /* 0x000fe60000000800 */
[C---:B------:R-:W-:Y:S01]  /*3cf0*/  HMMA.16816.F32 R84, R4.reuse, R22, R84 ;  /* 0x000000160454723c */ /* 0x040fe20000001854 */
[----:B------:R-:W5:Y:S04]  /*3d00*/  LDSM.16.MT88.4 R20, [R214+0xa800] ;  /* 0x00a80000d614783b */ /* 0x000f680000004200 */
[----:B------:R-:W-:Y:S03]  /*3d10*/  MUFU.EX2 R198, R198 ;  /* 0x000000c600c67308 */ /* 0x000fe60000000800 */
[C---:B------:R-:W-:Y:S01]  /*3d20*/  HMMA.16816.F32 R100, R4.reuse, R18, R100 ;  /* 0x000000120464723c */ /* 0x040fe20000001864 */
[----:B------:R-:W1:Y:S04]  /*3d30*/  LDSM.16.MT88.4 R16, [R212+0xa800] ;  /* 0x00a80000d410783b */ /* 0x000e680000004200 */
[----:B------:R-:W-:Y:S03]  /*3d40*/  MUFU.EX2 R189, R189 ;  /* 0x000000bd00bd7308 */ /* 0x000fe60000000800 */
[C---:B------:R-:W-:Y:S01]  /*3d50*/  HMMA.16816.F32 R112, R4.reuse, R14, R112 ;  /* 0x0000000e0470723c */ /* 0x040fe20000001870 */
[----:B------:R-:W4:Y:S04]  /*3d60*/  LDSM.16.MT88.4 R12, [R214+0xb800] ;  /* 0x00b80000d60c783b */ /* 0x000f280000004200 */
[----:B------:R-:W-:Y:S03]  /*3d70*/  MUFU.EX2 R191, R191 ;  /* 0x000000bf00bf7308 */ /* 0x000fe60000000800 */
[C---:B------:R-:W-:Y:S01]  /*3d80*/  HMMA.16816.F32 R124, R4.reuse, R10, R124 ;  /* 0x0000000a047c723c */ /* 0x040fe2000000187c */
[----:B------:R-:W5:Y:S04]  /*3d90*/  LDSM.16.MT88.4 R8, [R212+0xb800] ;  /* 0x00b80000d408783b */ /* 0x000f680000004200 */
[----:B------:R-:W-:Y:S03]  /*3da0*/  MUFU.EX2 R178, R178 ;  /* 0x000000b200b27308 */ /* 0x000fe60000000800 */
[----:B------:R-:W-:Y:S05]  /*3db0*/  HMMA.16816.F32 R136, R4, R34, R136 ;  /* 0x000000220488723c */ /* 0x000fea0000001888 */
[----:B------:R1:W1:Y:S02]  /*3dc0*/  MUFU.EX2 R35, R195 ;  /* 0x000000c300237308 */ /* 0x0002640000000800 */
[--C-:B------:R-:W-:Y:S01]  /*3dd0*/  FFMA.FTZ R34, R193, c[0x0][0x23c], -R172.reuse ;  /* 0x00008f00c1227a23 */ /* 0x100fe200000108ac */
[----:B------:R-:W-:Y:S01]  /*3de0*/  F2FP.PACK_AB R4, R179, R174 ;  /* 0x000000aeb304723e */ /* 0x000fe200000000ff */
[--C-:B------:R-:W-:Y:S01]  /*3df0*/  FFMA.FTZ R193, R199, c[0x0][0x23c], -R172.reuse ;  /* 0x00008f00c7c17a23 */ /* 0x100fe200000108ac */
[----:B--2---:R-:W-:Y:S01]  /*3e00*/  F2FP.PACK_AB R5, R184, R183 ;  /* 0x000000b7b805723e */ /* 0x004fe200000000ff */
[----:B------:R-:W-:Y:S01]  /*3e10*/  FFMA.FTZ R172, R171, c[0x0][0x23c], -R172 ;  /* 0x00008f00abac7a23 */ /* 0x000fe200000108ac */
[----:B------:R-:W-:Y:S01]  /*3e20*/  F2FP.PACK_AB R6, R33, R32 ;  /* 0x000000202106723e */ /* 0x000fe200000000ff */
[----:B------:R-:W-:Y:S01]  /*3e30*/  MUFU.EX2 R34, R34 ;  /* 0x0000002200227308 */ /* 0x000fe20000000800 */
[----:B---3--:R-:W-:Y:S01]  /*3e40*/  F2FP.PACK_AB R7, R186, R187 ;  /* 0x000000bbba07723e */ /* 0x008fe200000000ff */
[----:B------:R-:W-:-:S02]  /*3e50*/  FFMA.FTZ R171, R164, c[0x0][0x23c], -R169 ;  /* 0x00008f00a4ab7a23 */ /* 0x000fc400000108a9 */
[----:B------:R-:W-:Y:S02]  /*3e60*/  FADD.FTZ R174, R174, R37 ;  /* 0x00000025aeae7221 */ /* 0x000fe40000010000 */
[----:B------:R-:W-:Y:S02]  /*3e70*/  FADD.FTZ R183, R183, R50 ;  /* 0x00000032b7b77221 */ /* 0x000fe40000010000 */
[--C-:B-1----:R-:W-:Y:S01]  /*3e80*/  FFMA.FTZ R195, R196, c[0x0][0x23c], -R169.reuse ;  /* 0x00008f00c4c37a23 */ /* 0x102fe200000108a9 */
[----:B------:R-:W-:Y:S01]  /*3e90*/  MUFU.EX2 R193, R193 ;  /* 0x000000c100c17308 */ /* 0x000fe20000000800 */
[--C-:B------:R-:W-:Y:S01]  /*3ea0*/  FFMA.FTZ R196, R200, c[0x0][0x23c], -R169.reuse ;  /* 0x00008f00c8c47a23 */ /* 0x100fe200000108a9 */
[----:B------:R-:W-:Y:S01]  /*3eb0*/  HMMA.16816.F32 R156, R4, R28, R156 ;  /* 0x0000001c049c723c */ /* 0x000fe2000000189c */
[----:B------:R-:W-:Y:S02]  /*3ec0*/  FFMA.FTZ R169, R64, c[0x0][0x23c], -R169 ;  /* 0x00008f0040a97a23 */ /* 0x000fe400000108a9 */
[----:B------:R-:W-:-:S02]  /*3ed0*/  FADD.FTZ R179, R179, R174 ;  /* 0x000000aeb3b37221 */ /* 0x000fc40000010000 */
[----:B------:R-:W-:Y:S01]  /*3ee0*/  FADD.FTZ R184, R184, R183 ;  /* 0x000000b7b8b87221 */ /* 0x000fe20000010000 */
[----:B------:R-:W1:Y:S01]  /*3ef0*/  MUFU.EX2 R195, R195 ;  /* 0x000000c300c37308 */ /* 0x000e620000000800 */
[----:B------:R-:W-:Y:S01]  /*3f00*/  FADD.FTZ R32, R32, R179 ;  /* 0x000000b320207221 */ /* 0x000fe20000010000 */
[C---:B----4-:R-:W-:Y:S01]  /*3f10*/  HMMA.16816.F32 R76, R4.reuse, R24, R76 ;  /* 0x00000018044c723c */ /* 0x050fe2000000184c */
[----:B------:R-:W-:Y:S02]  /*3f20*/  FADD.FTZ R187, R187, R184 ;  /* 0x000000b8bbbb7221 */ /* 0x000fe40000010000 */
[----:B------:R-:W-:Y:S02]  /*3f30*/  FADD.FTZ R32, R33, R32 ;  /* 0x0000002021207221 */ /* 0x000fe40000010000 */
[----:B------:R-:W-:Y:S01]  /*3f40*/  FADD.FTZ R187, R186, R187 ;  /* 0x000000bbbabb7221 */ /* 0x000fe20000010000 */
[----:B------:R-:W2:Y:S02]  /*3f50*/  MUFU.EX2 R196, R196 ;  /* 0x000000c400c47308 */ /* 0x000ea40000000800 */
[C---:B-----5:R-:W-:Y:S06]  /*3f60*/  HMMA.16816.F32 R92, R4.reuse, R20, R92 ;  /* 0x00000014045c723c */ /* 0x060fec000000185c */
[----:B------:R-:W3:Y:S02]  /*3f70*/  MUFU.EX2 R171, R171 ;  /* 0x000000ab00ab7308 */ /* 0x000ee40000000800 */
[C---:B------:R-:W-:Y:S06]  /*3f80*/  HMMA.16816.F32 R104, R4.reuse, R16, R104 ;  /* 0x000000100468723c */ /* 0x040fec0000001868 */
[----:B------:R-:W4:Y:S02]  /*3f90*/  MUFU.EX2 R172, R172 ;  /* 0x000000ac00ac7308 */ /* 0x000f240000000800 */
[C---:B------:R-:W-:Y:S06]  /*3fa0*/  HMMA.16816.F32 R116, R4.reuse, R12, R116 ;  /* 0x0000000c0474723c */ /* 0x040fec0000001874 */
[----:B------:R-:W5:Y:S02]  /*3fb0*/  MUFU.EX2 R169, R169 ;  /* 0x000000a900a97308 */ /* 0x000f640000000800 */
        /* <DEDUP_REMOVED lines=24> */
[----:B------:R-:W2:Y:S07]  /*4140*/  LDSM.16.MT88.4 R24, [R212+0x9c00] ;  /* 0x009c0000d418783b */ /* 0x000eae0000004200 */
        /* <DEDUP_REMOVED lines=8> */
[----:B------:R-:W2:Y:S07]  /*41d0*/  LDSM.16.MT88.4 R12, [R214+0xbc00] ;  /* 0x00bc0000d60c783b */ /* 0x000eae0000004200 */
[C---:B------:R-:W-:Y:S08]  /*41e0*/  HMMA.16816.F32 R140, R4.reuse, R8, R140 ;  /* 0x00000008048c723c */ /* 0x040ff0000000188c */
[----:B------:R-:W-:Y:S01]  /*41f0*/  HMMA.16816.F32 R136, R4, R10, R136 ;  /* 0x0000000a0488723c */ /* 0x000fe20000001888 */
[----:B------:R-:W3:Y:S06]  /*4200*/  LDSM.16.MT88.4 R8, [R212+0xbc00] ;  /* 0x00bc0000d408783b */ /* 0x000eec0000004200 */
        /* <DEDUP_REMOVED lines=10> */
[----:B-1----:R-:W-:Y:S01]  /*42b0*/  HMMA.16816.F32 R156, R4, R28, R156 ;  /* 0x0000001c049c723c */ /* 0x002fe2000000189c */
[----:B------:R-:W-:Y:S02]  /*42c0*/  FADD.FTZ R237, R188, R189 ;  /* 0x000000bdbced7221 */ /* 0x000fe40000010000 */
[----:B------:R-:W-:-:S05]  /*42d0*/  FADD.FTZ R235, R235, R178 ;  /* 0x000000b2ebeb7221 */ /* 0x000fca0000010000 */
[C---:B------:R-:W-:Y:S08]  /*42e0*/  HMMA.16816.F32 R152, R4.reuse, R30, R152 ;  /* 0x0000001e0498723c */ /* 0x040ff00000001898 */
[C---:B--2---:R-:W-:Y:S08]  /*42f0*/  HMMA.16816.F32 R76, R4.reuse, R24, R76 ;  /* 0x00000018044c723c */ /* 0x044ff0000000184c */
        /* <DEDUP_REMOVED lines=8> */
[----:B------:R-:W-:Y:S07]  /*4380*/  HMMA.16816.F32 R132, R4, R10, R132 ;  /* 0x0000000a0484723c */ /* 0x000fee0000001884 */
[----:B------:R-:W-:Y:S01]  /*4390*/  F2FP.PACK_AB R4, R176, R175 ;  /* 0x000000afb004723e */ /* 0x000fe200000000ff */
[----:B------:R-:W-:Y:S01]  /*43a0*/  FADD.FTZ R175, R175, R34 ;  /* 0x00000022afaf7221 */ /* 0x000fe20000010000 */
[----:B------:R-:W-:Y:S01]  /*43b0*/  F2FP.PACK_AB R5, R171, R170 ;  /* 0x000000aaab05723e */ /* 0x000fe200000000ff */
[----:B------:R-:W-:Y:S01]  /*43c0*/  FADD.FTZ R170, R170, R197 ;  /* 0x000000c5aaaa7221 */ /* 0x000fe20000010000 */
[----:B----4-:R-:W-:Y:S01]  /*43d0*/  F2FP.PACK_AB R6, R172, R173 ;  /* 0x000000adac06723e */ /* 0x010fe200000000ff */
[----:B------:R-:W-:Y:S01]  /*43e0*/  FADD.FTZ R176, R176, R175 ;  /* 0x000000afb0b07221 */ /* 0x000fe20000010000 */
[----:B-----5:R-:W-:Y:S01]  /*43f0*/  F2FP.PACK_AB R7, R169, R66 ;  /* 0x00000042a907723e */ /* 0x020fe200000000ff */
        /* <DEDUP_REMOVED lines=19> */
[----:B------:R-:W-:Y:S01]  /*4530*/  IADD3 R3, R224, -0x2, RZ ;  /* 0xfffffffee0037810 */ /* 0x000fe20007ffe0ff */
[----:B------:R-:W-:-:S04]  /*4540*/  DEPBAR.LE SB0, 0x0 ;  /* 0x000080000000791a */ /* 0x000fc80000000000 */
[----:B------:R-:W-:Y:S01]  /*4550*/  SHF.R.S32.HI R0, RZ, 0x1f, R3 ;  /* 0x0000001fff007819 */ /* 0x000fe20000011403 */
[C---:B------:R-:W-:Y:S02]  /*4560*/  IMAD R5, R3.reuse, UR11, RZ ;  /* 0x0000000b03057c24 */ /* 0x040fe4000f8e02ff */
[----:B------:R-:W-:-:S04]  /*4570*/  IMAD.WIDE.U32 R6, R3, UR12, R248 ;  /* 0x0000000c03067c25 */ /* 0x000fc8000f8e00f8 */
[----:B------:R-:W-:Y:S01]  /*4580*/  IMAD R0, R0, UR12, R5 ;  /* 0x0000000c00007c24 */ /* 0x000fe2000f8e0205 */
[----:B------:R-:W-:Y:S01]  /*4590*/  BAR.SYNC.DEFER_BLOCKING 0x0 ;  /* 0x0000000000007b1d */ /* 0x000fe20000010000 */
[----:B------:R-:W-:Y:S01]  /*45a0*/  LEA R8, P0, R6, c[0x0][0x170], 0x1 ;  /* 0x00005c0006087a11 */ /* 0x000fe200078008ff */
[----:B------:R-:W-:Y:S02]  /*45b0*/  IMAD.U32 R2, RZ, RZ, UR4 ;  /* 0x00000004ff027e24 */ /* 0x000fe4000f8e00ff */
[----:B------:R-:W-:Y:S02]  /*45c0*/  IMAD.IADD R0, R7, 0x1, R0 ;  /* 0x0000000107007824 */ /* 0x000fe400078e0200 */
[----:B------:R-:W-:-:S03]  /*45d0*/  IMAD.U32 R5, RZ, RZ, UR4 ;  /* 0x00000004ff057e24 */ /* 0x000fc6000f8e00ff */
[----:B------:R-:W-:Y:S01]  /*45e0*/  LEA.HI.X R9, R6, c[0x0][0x174], R0, 0x1, P0 ;  /* 0x00005d0006097a11 */ /* 0x000fe200000f0c00 */
[----:B------:R-:W-:Y:S01]  /*45f0*/  IMAD.U32 R0, RZ, RZ, UR5 ;  /* 0x00000005ff007e24 */ /* 0x000fe2000f8e00ff */
[----:B------:R-:W-:-:S04]  /*4600*/  LEA R10, P0, R2, R8, 0x1 ;  /* 0x00000008020a7211 */ /* 0x000fc800078008ff */
        /* <DEDUP_REMOVED lines=10> */
[----:B------:R-:W-:Y:S04]  /*46b0*/  LDSM.16.M88.4 R188, [R216+0x6000] ;  /* 0x00600000d8bc783b */ /* 0x000fe80000000200 */
[----:B------:R-:W2:Y:S04]  /*46c0*/  LDSM.16.M88.4 R4, [R217+0x1000] ;  /* 0x00100000d904783b */ /* 0x000ea80000000200 */
[----:B------:R-:W3:Y:S04]  /*46d0*/  LDSM.16.M88.4 R180, [R216+0x6400] ;  /* 0x00640000d8b4783b */ /* 0x000ee80000000200 */
[----:B------:R-:W4:Y:S04]  /*46e0*/  LDSM.16.M88.4 R172, [R216+0x6800] ;  /* 0x00680000d8ac783b */ /* 0x000f280000000200 */
[----:B------:R-:W1:Y:S04]  /*46f0*/  LDSM.16.M88.4 R40, [R216+0x6c00] ;  /* 0x006c0000d828783b */ /* 0x000e680000000200 */
[----:B------:R-:W5:Y:S04]  /*4700*/  LDSM.16.M88.4 R60, [R217] ;  /* 0x00000000d93c783b */ /* 0x000f680000000200 */
[----:B------:R-:W-:Y:S04]  /*4710*/  LDSM.16.M88.4 R56, [R213+0x6000] ;  /* 0x00600000d538783b */ /* 0x000fe80000000200 */
[----:B------:R-:W1:Y:S04]  /*4720*/  LDSM.16.M88.4 R36, [R215+0x1000] ;  /* 0x00100000d724783b */ /* 0x000e680000000200 */
[----:B------:R-:W1:Y:S04]  /*4730*/  LDSM.16.M88.4 R52, [R213+0x6400] ;  /* 0x00640000d534783b */ /* 0x000e680000000200 */
[----:B------:R-:W1:Y:S04]  /*4740*/  LDSM.16.M88.4 R48, [R213+0x6800] ;  /* 0x00680000d530783b */ /* 0x000e680000000200 */
[----:B------:R-:W5:Y:S01]  /*4750*/  LDSM.16.M88.4 R44, [R213+0x6c00] ;  /* 0x006c0000d52c783b */ /* 0x000f620000000200 */
[C---:B--2---:R-:W-:Y:S03]  /*4760*/  HMMA.16816.F32 R32, R4.reuse, R188, RZ ;  /* 0x000000bc0420723c */ /* 0x044fe600000018ff */
[----:B------:R-:W-:Y:S04]  /*4770*/  LDSM.16.M88.4 R208, [R216+0x7000] ;  /* 0x00700000d8d0783b */ /* 0x000fe80000000200 */
[----:B------:R-:W-:Y:S01]  /*4780*/  LDSM.16.M88.4 R204, [R216+0x7400] ;  /* 0x00740000d8cc783b */ /* 0x000fe20000000200 */
[C---:B------:R-:W-:Y:S03]  /*4790*/  HMMA.16816.F32 R28, R4.reuse, R190, RZ ;  /* 0x000000be041c723c */ /* 0x040fe600000018ff */
[----:B------:R-:W-:Y:S04]  /*47a0*/  LDSM.16.M88.4 R200, [R216+0x7800] ;  /* 0x00780000d8c8783b */ /* 0x000fe80000000200 */
[----:B------:R-:W-:Y:S01]  /*47b0*/  LDSM.16.M88.4 R196, [R216+0x7c00] ;  /* 0x007c0000d8c4783b */ /* 0x000fe20000000200 */
[C---:B---3--:R-:W-:Y:S03]  /*47c0*/  HMMA.16816.F32 R24, R4.reuse, R180, RZ ;  /* 0x000000b40418723c */ /* 0x048fe600000018ff */
[----:B------:R-:W-:Y:S04]  /*47d0*/  LDSM.16.M88.4 R244, [R217+0x2000] ;  /* 0x00200000d9f4783b */ /* 0x000fe80000000200 */
[----:B------:R-:W0:Y:S01]  /*47e0*/  LDGDEPBAR ;  /* 0x00000000000079af */ /* 0x000e220000000000 */
[C---:B----4-:R-:W-:Y:S08]  /*47f0*/  HMMA.16816.F32 R16, R4.reuse, R172, RZ ;  /* 0x000000ac0410723c */ /* 0x050ff000000018ff */
[C---:B-1----:R-:W-:Y:S08]  /*4800*/  HMMA.16816.F32 R8, R4.reuse, R40, RZ ;  /* 0x000000280408723c */ /* 0x042ff000000018ff */
[C---:B------:R-:W-:Y:S08]  /*4810*/  HMMA.16816.F32 R20, R4.reuse, R182, RZ ;  /* 0x000000b60414723c */ /* 0x040ff000000018ff */
[----:B------:R-:W-:Y:S08]  /*4820*/  HMMA.16816.F32 R12, R4, R174, RZ ;  /* 0x000000ae040c723c */ /* 0x000ff000000018ff */
[----:B-----5:R-:W-:Y:S08]  /*4830*/  HMMA.16816.F32 R192, R60, R188, RZ ;  /* 0x000000bc3cc0723c */ /* 0x020ff000000018ff */
[----:B------:R-:W-:Y:S08]  /*4840*/  HMMA.16816.F32 R4, R4, R42, RZ ;  /* 0x0000002a0404723c */ /* 0x000ff000000018ff */
[C---:B------:R-:W-:Y:S08]  /*4850*/  HMMA.16816.F32 R184, R60.reuse, R180, RZ ;  /* 0x000000b43cb8723c */ /* 0x040ff000000018ff */
[C---:B------:R-:W-:Y:S08]  /*4860*/  HMMA.16816.F32 R176, R60.reuse, R172, RZ ;  /* 0x000000ac3cb0723c */ /* 0x040ff000000018ff */
[C---:B------:R-:W-:Y:S08]  /*4870*/  HMMA.16816.F32 R188, R60.reuse, R190, RZ ;  /* 0x000000be3cbc723c */ /* 0x040ff000000018ff */
[C---:B------:R-:W-:Y:S08]  /*4880*/  HMMA.16816.F32 R180, R60.reuse, R182, RZ ;  /* 0x000000b63cb4723c */ /* 0x040ff000000018ff */
[C---:B------:R-:W-:Y:S08]  /*4890*/  HMMA.16816.F32 R172, R60.reuse, R174, RZ ;  /* 0x000000ae3cac723c */ /* 0x040ff000000018ff */
[C---:B------:R-:W-:Y:S08]  /*48a0*/  HMMA.16816.F32 R64, R60.reuse, R40, RZ ;  /* 0x000000283c40723c */ /* 0x040ff000000018ff */
[----:B------:R-:W-:Y:S01]  /*48b0*/  HMMA.16816.F32 R60, R60, R42, RZ ;  /* 0x0000002a3c3c723c */ /* 0x000fe200000018ff */
[----:B------:R-:W1:Y:S07]  /*48c0*/  LDSM.16.M88.4 R40, [R215] ;  /* 0x00000000d728783b */ /* 0x000e6e0000000200 */
        /* <DEDUP_REMOVED lines=9> */
[C---:B-1----:R-:W-:Y:S08]  /*4960*/  HMMA.16816.F32 R184, R40.reuse, R52, R184 ;  /* 0x0000003428b8723c */ /* 0x042ff000000018b8 */
[C---:B------:R-:W-:Y:S01]  /*4970*/  HMMA.16816.F32 R180, R40.reuse, R54, R180 ;  /* 0x0000003628b4723c */ /* 0x040fe200000018b4 */
[----:B------:R-:W-:Y:S07]  /*4980*/  LDSM.16.M88.4 R52, [R215+0x3000] ;  /* 0x00300000d734783b */ /* 0x000fee0000000200 */
[C---:B------:R-:W-:Y:S08]  /*4990*/  HMMA.16816.F32 R192, R40.reuse, R56, R192 ;  /* 0x0000003828c0723c */ /* 0x040ff000000018c0 */
[C---:B------:R-:W-:Y:S08]  /*49a0*/  HMMA.16816.F32 R64, R40.reuse, R44, R64 ;  /* 0x0000002c2840723c */ /* 0x040ff00000001840 */
[C---:B------:R-:W-:Y:S01]  /*49b0*/  HMMA.16816.F32 R188, R40.reuse, R58, R188 ;  /* 0x0000003a28bc723c */ /* 0x040fe200000018bc */
[----:B------:R-:W-:Y:S07]  /*49c0*/  LDSM.16.M88.4 R56, [R215+0x2000] ;  /* 0x00200000d738783b */ /* 0x000fee0000000200 */
[C---:B------:R-:W-:Y:S01]  /*49d0*/  HMMA.16816.F32 R60, R40.reuse, R46, R60 ;  /* 0x0000002e283c723c */ /* 0x040fe2000000183c */
[----:B------:R-:W1:Y:S07]  /*49e0*/  LDSM.16.M88.4 R44, [R213+0x7400] ;  /* 0x00740000d52c783b */ /* 0x000e6e0000000200 */
[C---:B------:R-:W-:Y:S08]  /*49f0*/  HMMA.16816.F32 R176, R40.reuse, R48, R176 ;  /* 0x0000003028b0723c */ /* 0x040ff000000018b0 */
[----:B------:R-:W-:Y:S01]  /*4a00*/  HMMA.16816.F32 R172, R40, R50, R172 ;  /* 0x0000003228ac723c */ /* 0x000fe200000018ac */
[----:B------:R-:W3:Y:S04]  /*4a10*/  LDSM.16.M88.4 R48, [R213+0x7000] ;  /* 0x00700000d530783b */ /* 0x000ee80000000200 */
[----:B------:R-:W4:Y:S03]  /*4a20*/  LDSM.16.M88.4 R40, [R213+0x7800] ;  /* 0x00780000d528783b */ /* 0x000f260000000200 */
[C---:B--2---:R-:W-:Y:S08]  /*4a30*/  HMMA.16816.F32 R32, R36.reuse, R208, R32 ;  /* 0x000000d02420723c */ /* 0x044ff00000001820 */
        /* <DEDUP_REMOVED lines=8> */
[C---:B------:R-:W-:Y:S08]  /*4ac0*/  HMMA.16816.F32 R184, R244.reuse, R204, R184 ;  /* 0x000000ccf4b8723c */ /* 0x040ff000000018b8 */
[C---:B------:R-:W-:Y:S01]  /*4ad0*/  HMMA.16816.F32 R180, R244.reuse, R206, R180 ;  /* 0x000000cef4b4723c */ /* 0x040fe200000018b4 */
[----:B------:R-:W-:Y:S07]  /*4ae0*/  LDSM.16.M88.4 R204, [R216+0x8c00] ;  /* 0x008c0000d8cc783b */ /* 0x000fee0000000200 */
[C---:B------:R-:W-:Y:S08]  /*4af0*/  HMMA.16816.F32 R188, R244.reuse, R210, R188 ;  /* 0x000000d2f4bc723c */ /* 0x040ff000000018bc */
[C---:B------:R-:W-:Y:S08]  /*4b00*/  HMMA.16816.F32 R176, R244.reuse, R200, R176 ;  /* 0x000000c8f4b0723c */ /* 0x040ff000000018b0 */
[C---:B------:R-:W-:Y:S01]  /*4b10*/  HMMA.16816.F32 R172, R244.reuse, R202, R172 ;  /* 0x000000caf4ac723c */ /* 0x040fe200000018ac */
[----:B------:R-:W-:Y:S07]  /*4b20*/  LDSM.16.M88.4 R200, [R217+0x5000] ;  /* 0x00500000d9c8783b */ /* 0x000fee0000000200 */
[C---:B------:R-:W-:Y:S08]  /*4b30*/  HMMA.16816.F32 R64, R244.reuse, R196, R64 ;  /* 0x000000c4f440723c */ /* 0x040ff00000001840 */
[----:B------:R-:W-:Y:S01]  /*4b40*/  HMMA.16816.F32 R60, R244, R198, R60 ;  /* 0x000000c6f43c723c */ /* 0x000fe2000000183c */
[----:B------:R-:W-:Y:S07]  /*4b50*/  LDSM.16.M88.4 R196, [R216+0x8000] ;  /* 0x00800000d8c4783b */ /* 0x000fee0000000200 */
[C---:B-1----:R-:W-:Y:S08]  /*4b60*/  HMMA.16816.F32 R24, R52.reuse, R44, R24 ;  /* 0x0000002c3418723c */ /* 0x042ff00000001818 */
[----:B------:R-:W-:Y:S08]  /*4b70*/  HMMA.16816.F32 R20, R52, R46, R20 ;  /* 0x0000002e3414723c */ /* 0x000ff00000001814 */
[C---:B------:R-:W-:Y:S08]  /*4b80*/  HMMA.16816.F32 R184, R56.reuse, R44, R184 ;  /* 0x0000002c38b8723c */ /* 0x040ff000000018b8 */
[----:B------:R-:W-:Y:S01]  /*4b90*/  HMMA.16816.F32 R180, R56, R46, R180 ;  /* 0x0000002e38b4723c */ /* 0x000fe200000018b4 */
[----:B------:R-:W1:Y:S07]  /*4ba0*/  LDSM.16.M88.4 R44, [R217+0x4000] ;  /* 0x00400000d92c783b */ /* 0x000e6e0000000200 */
[----:B------:R-:W-:Y:S01]  /*4bb0*/  HMMA.16816.F32 R192, R244, R208, R192 ;  /* 0x000000d0f4c0723c */ /* 0x000fe200000018c0 */
[----:B------:R-:W-:Y:S07]  /*4bc0*/  LDSM.16.M88.4 R208, [R216+0x8800] ;  /* 0x00880000d8d0783b */ /* 0x000fee0000000200 */
[C---:B---3--:R-:W-:Y:S08]  /*4bd0*/  HMMA.16816.F32 R32, R52.reuse, R48, R32 ;  /* 0x000000303420723c */ /* 0x048ff00000001820 */
[C---:B------:R-:W-:Y:S08]  /*4be0*/  HMMA.16816.F32 R28, R52.reuse, R50, R28 ;  /* 0x00000032341c723c */ /* 0x040ff0000000181c */
[C---:B----4-:R-:W-:Y:S08]  /*4bf0*/  HMMA.16816.F32 R16, R52.reuse, R40, R16 ;  /* 0x000000283410723c */ /* 0x050ff00000001810 */
[C---:B------:R-:W-:Y:S08]  /*4c00*/  HMMA.16816.F32 R12, R52.reuse, R42, R12 ;  /* 0x0000002a340c723c */ /* 0x040ff0000000180c */
[C---:B--2---:R-:W-:Y:S08]  /*4c10*/  HMMA.16816.F32 R8, R52.reuse, R36, R8 ;  /* 0x000000243408723c */ /* 0x044ff00000001808 */
[----:B------:R-:W-:Y:S01]  /*4c20*/  HMMA.16816.F32 R4, R52, R38, R4 ;  /* 0x000000263404723c */ /* 0x000fe20000001804 */
[----:B------:R-:W2:Y:S07]  /*4c30*/  LDSM.16.M88.4 R52, [R216+0x8400] ;  /* 0x00840000d834783b */ /* 0x000eae0000000200 */
[C---:B------:R-:W-:Y:S08]  /*4c40*/  HMMA.16816.F32 R188, R56.reuse, R50, R188 ;  /* 0x0000003238bc723c */ /* 0x040ff000000018bc */
[C---:B------:R-:W-:Y:S08]  /*4c50*/  HMMA.16816.F32 R176, R56.reuse, R40, R176 ;  /* 0x0000002838b0723c */ /* 0x040ff000000018b0 */
[C---:B------:R-:W-:Y:S01]  /*4c60*/  HMMA.16816.F32 R172, R56.reuse, R42, R172 ;  /* 0x0000002a38ac723c */ /* 0x040fe200000018ac */
[----:B------:R-:W-:Y:S07]  /*4c70*/  LDSM.16.M88.4 R40, [R215+0x4000] ;  /* 0x00400000d728783b */ /* 0x000fee0000000200 */
[C---:B------:R-:W-:Y:S08]  /*4c80*/  HMMA.16816.F32 R64, R56.reuse, R36, R64 ;  /* 0x000000243840723c */ /* 0x040ff00000001840 */
[C---:B------:R-:W-:Y:S01]  /*4c90*/  HMMA.16816.F32 R60, R56.reuse, R38, R60 ;  /* 0x00000026383c723c */ /* 0x040fe2000000183c */
[----:B------:R-:W3:Y:S07]  /*4ca0*/  LDSM.16.M88.4 R36, [R213+0x8000] ;  /* 0x00800000d524783b */ /* 0x000eee0000000200 */
[----:B------:R-:W-:Y:S01]  /*4cb0*/  HMMA.16816.F32 R192, R56, R48, R192 ;  /* 0x0000003038c0723c */ /* 0x000fe200000018c0 */
[----:B------:R-:W4:Y:S04]  /*4cc0*/  LDSM.16.M88.4 R56, [R215+0x5000] ;  /* 0x00500000d738783b */ /* 0x000f280000000200 */
[----:B------:R-:W5:Y:S03]  /*4cd0*/  LDSM.16.M88.4 R48, [R213+0x8400] ;  /* 0x00840000d530783b */ /* 0x000f660000000200 */
[-C--:B-1----:R-:W-:Y:S08]  /*4ce0*/  HMMA.16816.F32 R188, R44, R198.reuse, R188 ;  /* 0x000000c62cbc723c */ /* 0x082ff000000018bc */
[----:B------:R-:W-:Y:S08]  /*4cf0*/  HMMA.16816.F32 R28, R200, R198, R28 ;  /* 0x000000c6c81c723c */ /* 0x000ff0000000181c */
[-C--:B--2---:R-:W-:Y:S08]  /*4d00*/  HMMA.16816.F32 R184, R44, R52.reuse, R184 ;  /* 0x000000342cb8723c */ /* 0x084ff000000018b8 */
[----:B------:R-:W-:Y:S07]  /*4d10*/  HMMA.16816.F32 R24, R200, R52, R24 ;  /* 0x00000034c818723c */ /* 0x000fee0000001818 */
[----:B------:R-:W-:Y:S01]  /*4d20*/  IADD3 R53, R224, -0x2, RZ ;  /* 0xfffffffee0357810 */ /* 0x000fe20007ffe0ff */
[----:B---3--:R-:W-:Y:S04]  /*4d30*/  HMMA.16816.F32 R188, R40, R38, R188 ;  /* 0x0000002628bc723c */ /* 0x008fe800000018bc */
[----:B------:R-:W-:-:S04]  /*4d40*/  IMAD R53, R53, 0x40, R252 ;  /* 0x0000004035357824 */ /* 0x000fc800078e02fc */
[----:B----4-:R-:W-:Y:S01]  /*4d50*/  HMMA.16816.F32 R28, R56, R38, R28 ;  /* 0x00000026381c723c */ /* 0x010fe2000000181c */
[----:B------:R-:W-:-:S04]  /*4d60*/  IADD3 R169, R53, 0x8, RZ ;  /* 0x0000000835a97810 */ /* 0x000fc80007ffe0ff */
[-C--:B------:R-:W-:Y:S02]  /*4d70*/  ISETP.GE.AND P5, PT, R169, R251.reuse, PT ;  /* 0x000000fba900720c */ /* 0x080fe40003fa6270 */
[----:B------:R-:W-:Y:S01]  /*4d80*/  IADD3 R39, R53, 0x1, RZ ;  /* 0x0000000135277810 */ /* 0x000fe20007ffe0ff */
[-C--:B------:R-:W-:Y:S01]  /*4d90*/  HMMA.16816.F32 R20, R200, R54.reuse, R20 ;  /* 0x00000036c814723c */ /* 0x080fe20000001814 */
[-C--:B------:R-:W-:Y:S02]  /*4da0*/  ISETP.GE.AND P2, PT, R169, R250.reuse, PT ;  /* 0x000000faa900720c */ /* 0x080fe40003f46270 */
[C---:B------:R-:W-:Y:S02]  /*4db0*/  ISETP.GE.AND P4, PT, R39.reuse, R251, PT ;  /* 0x000000fb2700720c */ /* 0x040fe40003f86270 */
[C---:B------:R-:W-:Y:S02]  /*4dc0*/  ISETP.GE.AND P3, PT, R39.reuse, R250, PT ;  /* 0x000000fa2700720c */ /* 0x040fe40003f66270 */
[C---:B------:R-:W-:Y:S01]  /*4dd0*/  ISETP.GE.AND P1, PT, R39.reuse, R238, PT ;  /* 0x000000ee2700720c */ /* 0x040fe20003f26270 */
[----:B------:R-:W-:Y:S01]  /*4de0*/  HMMA.16816.F32 R180, R44, R54, R180 ;  /* 0x000000362cb4723c */ /* 0x000fe200000018b4 */
[----:B------:R-:W-:-:S02]  /*4df0*/  ISETP.GE.AND P0, PT, R39, R236, PT ;  /* 0x000000ec2700720c */ /* 0x000fc40003f06270 */
[----:B------:R-:W-:Y:S02]  /*4e00*/  IADD3 R39, R53, 0x9, RZ ;  /* 0x0000000935277810 */ /* 0x000fe40007ffe0ff */
[----:B------:R-:W-:Y:S02]  /*4e10*/  FSEL R164, R190, -INF , !P2 ;  /* 0xff800000bea47808 */ /* 0x000fe40005000000 */
[----:B------:R-:W-:Y:S01]  /*4e20*/  FSEL R55, R188, -INF , !P5 ;  /* 0xff800000bc377808 */ /* 0x000fe20006800000 */
[----:B------:R-:W-:Y:S01]  /*4e30*/  HMMA.16816.F32 R192, R44, R196, R192 ;  /* 0x000000c42cc0723c */ /* 0x000fe200000018c0 */
[----:B------:R-:W-:Y:S02]  /*4e40*/  ISETP.GE.AND P5, PT, R169, R236, PT ;  /* 0x000000eca900720c */ /* 0x000fe40003fa6270 */
[----:B------:R-:W-:Y:S02]  /*4e50*/  ISETP.GE.AND P2, PT, R39, R238, PT ;  /* 0x000000ee2700720c */ /* 0x000fe40003f46270 */
[----:B------:R-:W-:-:S02]  /*4e60*/  FSEL R52, R30, -INF , !P5 ;  /* 0xff8000001e347808 */ /* 0x000fc40006800000 */
[----:B------:R-:W-:Y:S01]  /*4e70*/  ISETP.GE.AND P6, PT, R169, R238, PT ;  /* 0x000000eea900720c */ /* 0x000fe20003fc6270 */
[C---:B------:R-:W-:Y:S01]  /*4e80*/  HMMA.16816.F32 R176, R44.reuse, R208, R176 ;  /* 0x000000d02cb0723c */ /* 0x040fe200000018b0 */
[----:B------:R-:W-:Y:S02]  /*4e90*/  ISETP.GE.AND P5, PT, R39, R236, PT ;  /* 0x000000ec2700720c */ /* 0x000fe40003fa6270 */
[----:B------:R-:W-:Y:S02]  /*4ea0*/  FSEL R54, R29, -INF , !P2 ;  /* 0xff8000001d367808 */ /* 0x000fe40005000000 */
[----:B------:R-:W-:Y:S02]  /*4eb0*/  IADD3 R29, R53, 0x10, RZ ;  /* 0x00000010351d7810 */ /* 0x000fe40007ffe0ff */
[----:B------:R-:W-:Y:S01]  /*4ec0*/  FSEL R244, R28, -INF , !P6 ;  /* 0xff8000001cf47808 */ /* 0x000fe20007000000 */
[----:B------:R-:W-:Y:S01]  /*4ed0*/  HMMA.16816.F32 R172, R44, R210, R172 ;  /* 0x000000d22cac723c */ /* 0x000fe200000018ac */
[----:B------:R-:W-:-:S02]  /*4ee0*/  ISETP.GE.AND P6, PT, R39, R251, PT ;  /* 0x000000fb2700720c */ /* 0x000fc40003fc6270 */
[----:B------:R-:W-:Y:S02]  /*4ef0*/  ISETP.GE.AND P2, PT, R39, R250, PT ;  /* 0x000000fa2700720c */ /* 0x000fe40003f46270 */
[----:B------:R-:W-:-:S03]  /*4f00*/  IADD3 R39, R53, 0x11, RZ ;  /* 0x0000001135277810 */ /* 0x000fc60007ffe0ff */
[C---:B------:R-:W-:Y:S08]  /*4f10*/  HMMA.16816.F32 R64, R44.reuse, R204, R64 ;  /* 0x000000cc2c40723c */ /* 0x040ff00000001840 */
[----:B------:R-:W-:Y:S01]  /*4f20*/  HMMA.16816.F32 R60, R44, R206, R60 ;  /* 0x000000ce2c3c723c */ /* 0x000fe2000000183c */
[----:B------:R-:W1:Y:S07]  /*4f30*/  LDSM.16.M88.4 R44, [R213+0x8800] ;  /* 0x00880000d52c783b */ /* 0x000e6e0000000200 */
[-C--:B-----5:R-:W-:Y:S08]  /*4f40*/  HMMA.16816.F32 R184, R40, R48.reuse, R184 ;  /* 0x0000003028b8723c */ /* 0x0a0ff000000018b8 */
[----:B------:R-:W-:Y:S08]  /*4f50*/  HMMA.16816.F32 R24, R56, R48, R24 ;  /* 0x000000303818723c */ /* 0x000ff00000001818 */
[----:B------:R-:W-:Y:S07]  /*4f60*/  HMMA.16816.F32 R16, R200, R208, R16 ;  /* 0x000000d0c810723c */ /* 0x000fee0000001810 */
[----:B------:R-:W-:Y:S01]  /*4f70*/  FSEL R209, R189, -INF , !P6 ;  /* 0xff800000bdd17808 */ /* 0x000fe20007000000 */
[----:B------:R-:W-:Y:S01]  /*4f80*/  HMMA.16816.F32 R20, R56, R50, R20 ;  /* 0x000000323814723c */ /* 0x000fe20000001814 */
[----:B------:R-:W-:-:S07]  /*4f90*/  ISETP.GE.AND P6, PT, R29, R238, PT ;  /* 0x000000ee1d00720c */ /* 0x000fce0003fc6270 */
[----:B------:R-:W-:Y:S07]  /*4fa0*/  HMMA.16816.F32 R180, R40, R50, R180 ;  /* 0x0000003228b4723c */ /* 0x000fee00000018b4 */
[----:B------:R-:W-:Y:S01]  /*4fb0*/  FSEL R50, R31, -INF , !P5 ;  /* 0xff8000001f327808 */ /* 0x000fe20006800000 */
[----:B------:R-:W-:Y:S01]  /*4fc0*/  HMMA.16816.F32 R8, R200, R204, R8 ;  /* 0x000000ccc808723c */ /* 0x000fe20000001808 */
[----:B------:R-:W-:-:S06]  /*4fd0*/  ISETP.GE.AND P5, PT, R29, R251, PT ;  /* 0x000000fb1d00720c */ /* 0x000fcc0003fa6270 */
[----:B------:R-:W-:Y:S01]  /*4fe0*/  FSEL R205, R184, -INF , !P5 ;  /* 0xff800000b8cd7808 */ /* 0x000fe20006800000 */
[----:B------:R-:W-:Y:S01]  /*4ff0*/  HMMA.16816.F32 R4, R200, R206, R4 ;  /* 0x000000cec804723c */ /* 0x000fe20000001804 */
[----:B------:R-:W-:-:S06]  /*5000*/  ISETP.GE.AND P5, PT, R29, R236, PT ;  /* 0x000000ec1d00720c */ /* 0x000fcc0003fa6270 */
[----:B------:R-:W-:Y:S01]  /*5010*/  FSEL R207, R191, -INF , !P2 ;  /* 0xff800000bfcf7808 */ /* 0x000fe20005000000 */
[----:B------:R-:W-:Y:S01]  /*5020*/  HMMA.16816.F32 R12, R200, R210, R12 ;  /* 0x000000d2c80c723c */ /* 0x000fe2000000180c */
[----:B------:R-:W-:Y:S02]  /*5030*/  ISETP.GE.AND P2, PT, R29, R250, PT ;  /* 0x000000fa1d00720c */ /* 0x000fe40003f46270 */
[----:B------:R-:W2:Y:S01]  /*5040*/  LDSM.16.M88.4 R28, [R213+0x8c00] ;  /* 0x008c0000d51c783b */ /* 0x000ea20000000200 */
[----:B------:R-:W-:-:S04]  /*5050*/  DEPBAR.LE SB0, 0x0 ;  /* 0x000080000000791a */ /* 0x000fc80000000000 */
[----:B------:R-:W-:Y:S01]  /*5060*/  FSEL R204, R186, -INF , !P2 ;  /* 0xff800000bacc7808 */ /* 0x000fe20005000000 */
[----:B------:R-:W-:Y:S01]  /*5070*/  HMMA.16816.F32 R32, R200, R196, R32 ;  /* 0x000000c4c820723c */ /* 0x000fe20000001820 */
[----:B------:R-:W-:-:S04]  /*5080*/  ISETP.GE.AND P2, PT, R39, R251, PT ;  /* 0x000000fb2700720c */ /* 0x000fc80003f46270 */
[----:B------:R-:W-:Y:S02]  /*5090*/  FSEL R191, R185, -INF , !P2 ;  /* 0xff800000b9bf7808 */ /* 0x000fe40005000000 */
[----:B------:R-:W-:Y:S01]  /*50a0*/  FSEL R201, R24, -INF , !P6 ;  /* 0xff80000018c97808 */ /* 0x000fe20007000000 */
[-C--:B-1----:R-:W-:Y:S01]  /*50b0*/  HMMA.16816.F32 R176, R40, R44.reuse, R176 ;  /* 0x0000002c28b0723c */ /* 0x082fe200000018b0 */
        /* <DEDUP_REMOVED lines=13> */
[----:B------:R-:W-:Y:S01]  /*5190*/  FSEL R187, R180, -INF , !P2 ;  /* 0xff800000b4bb7808 */ /* 0x000fe20005000000 */
[----:B------:R-:W-:Y:S01]  /*51a0*/  HMMA.16816.F32 R12, R56, R46, R12 ;  /* 0x0000002e380c723c */ /* 0x000fe2000000180c */
[----:B------:R-:W-:Y:S02]  /*51b0*/  FSEL R208, R182, -INF , !P5 ;  /* 0xff800000b6d07808 */ /* 0x000fe40006800000 */
[C---:B------:R-:W-:Y:S02]  /*51c0*/  ISETP.GE.AND P6, PT, R39.reuse, R238, PT ;  /* 0x000000ee2700720c */ /* 0x040fe40003fc6270 */
[----:B------:R-:W-:Y:S02]  /*51d0*/  ISETP.GE.AND P2, PT, R39, R236, PT ;  /* 0x000000ec2700720c */ /* 0x000fe40003f46270 */
[----:B------:R-:W-:Y:S01]  /*51e0*/  ISETP.GE.AND P5, PT, R25, R238, PT ;  /* 0x000000ee1900720c */ /* 0x000fe20003fa6270 */
[----:B--2---:R-:W-:Y:S01]  /*51f0*/  HMMA.16816.F32 R64, R40, R28, R64 ;  /* 0x0000001c2840723c */ /* 0x004fe20000001840 */
[----:B------:R-:W-:-:S02]  /*5200*/  FSEL R199, R20, -INF , !P6 ;  /* 0xff80000014c77808 */ /* 0x000fc40007000000 */
[----:B------:R-:W-:Y:S02]  /*5210*/  FSEL R246, R22, -INF , !P2 ;  /* 0xff80000016f67808 */ /* 0x000fe40005000000 */
[----:B------:R-:W-:Y:S02]  /*5220*/  FSEL R180, R21, -INF , !P5 ;  /* 0xff80000015b47808 */ /* 0x000fe40006800000 */
[C---:B------:R-:W-:Y:S01]  /*5230*/  ISETP.GE.AND P6, PT, R25.reuse, R251, PT ;  /* 0x000000fb1900720c */ /* 0x040fe20003fc6270 */
[----:B------:R-:W-:Y:S01]  /*5240*/  HMMA.16816.F32 R8, R56, R28, R8 ;  /* 0x0000001c3808723c */ /* 0x000fe20000001808 */
[C---:B------:R-:W-:Y:S02]  /*5250*/  ISETP.GE.AND P2, PT, R25.reuse, R236, PT ;  /* 0x000000ec1900720c */ /* 0x040fe40003f46270 */
[----:B------:R-:W-:Y:S02]  /*5260*/  ISETP.GE.AND P5, PT, R25, R250, PT ;  /* 0x000000fa1900720c */ /* 0x000fe40003fa6270 */
[----:B------:R-:W-:-:S02]  /*5270*/  IADD3 R25, R53, 0x20, RZ ;  /* 0x0000002035197810 */ /* 0x000fc40007ffe0ff */
[----:B------:R-:W-:Y:S01]  /*5280*/  FSEL R190, R23, -INF , !P2 ;  /* 0xff80000017be7808 */ /* 0x000fe20005000000 */
[-C--:B------:R-:W-:Y:S01]  /*5290*/  HMMA.16816.F32 R32, R56, R36.reuse, R32 ;  /* 0x000000243820723c */ /* 0x080fe20000001820 */
[----:B------:R-:W-:Y:S02]  /*52a0*/  FSEL R210, R183, -INF , !P5 ;  /* 0xff800000b7d27808 */ /* 0x000fe40006800000 */
[C---:B------:R-:W-:Y:S01]  /*52b0*/  ISETP.GE.AND P5, PT, R25.reuse, R251, PT ;  /* 0x000000fb1900720c */ /* 0x040fe20003fa6270 */
[----:B------:R-:W-:Y:S01]  /*52c0*/  BAR.SYNC.DEFER_BLOCKING 0x0 ;  /* 0x0000000000007b1d */ /* 0x000fe20000010000 */
[----:B------:R-:W-:Y:S02]  /*52d0*/  ISETP.GE.AND P2, PT, R25, R250, PT ;  /* 0x000000fa1900720c */ /* 0x000fe40003f46270 */
[----:B------:R-:W-:Y:S01]  /*52e0*/  IADD3 R21, R53, 0x21, RZ ;  /* 0x0000002135157810 */ /* 0x000fe20007ffe0ff */
[----:B------:R-:W-:Y:S01]  /*52f0*/  HMMA.16816.F32 R192, R40, R36, R192 ;  /* 0x0000002428c0723c */ /* 0x000fe200000018c0 */
[----:B------:R-:W-:-:S02]  /*5300*/  FSEL R189, R181, -INF , !P6 ;  /* 0xff800000b5bd7808 */ /* 0x000fc40007000000 */
[----:B------:R-:W-:Y:S02]  /*5310*/  FSEL R181, R176, -INF , !P5 ;  /* 0xff800000b0b57808 */ /* 0x000fe40006800000 */
[----:B------:R-:W-:Y:S02]  /*5320*/  FSEL R178, R178, -INF , !P2 ;  /* 0xff800000b2b27808 */ /* 0x000fe40005000000 */
[C---:B------:R-:W-:Y:S01]  /*5330*/  ISETP.GE.AND P6, PT, R25.reuse, R238, PT ;  /* 0x000000ee1900720c */ /* 0x040fe20003fc6270 */
[----:B------:R-:W-:Y:S01]  /*5340*/  HMMA.16816.F32 R4, R56, R30, R4 ;  /* 0x0000001e3804723c */ /* 0x000fe20000001804 */
[----:B------:R-:W-:Y:S02]  /*5350*/  ISETP.GE.AND P5, PT, R25, R236, PT ;  /* 0x000000ec1900720c */ /* 0x000fe40003fa6270 */
[----:B------:R-:W-:Y:S02]  /*5360*/  ISETP.GE.AND P2, PT, R21, R251, PT ;  /* 0x000000fb1500720c */ /* 0x000fe40003f46270 */
[----:B------:R-:W-:-:S02]  /*5370*/  FSEL R196, R16, -INF , !P6 ;  /* 0xff80000010c47808 */ /* 0x000fc40007000000 */
[----:B------:R-:W-:Y:S01]  /*5380*/  FSEL R182, R18, -INF , !P5 ;  /* 0xff80000012b67808 */ /* 0x000fe20006800000 */
[----:B------:R-:W-:Y:S01]  /*5390*/  HMMA.16816.F32 R60, R40, R30, R60 ;  /* 0x0000001e283c723c */ /* 0x000fe2000000183c */
        /* <DEDUP_REMOVED lines=29> */
[----:B------:R-:W-:Y:S02]  /*5570*/  ISETP.GE.AND P6, PT, R17, R238, PT ;  /* 0x000000ee1100720c */ /* 0x000fe40003fc6270 */
[----:B------:R-:W-:Y:S02]  /*5580*/  FSEL R36, R66, -INF , !P2 ;  /* 0xff80000042247808 */ /* 0x000fe40005000000 */
[----:B------:R-:W-:Y:S02]  /*5590*/  FSEL R37, R64, -INF , !P5 ;  /* 0xff80000040257808 */ /* 0x000fe40006800000 */
[----:B------:R-:W-:Y:S02]  /*55a0*/  ISETP.GE.AND P2, PT, R13, R251, PT ;  /* 0x000000fb0d00720c */ /* 0x000fe40003f46270 */
[----:B------:R-:W-:Y:S02]  /*55b0*/  ISETP.GE.AND P5, PT, R17, R236, PT ;  /* 0x000000ec1100720c */ /* 0x000fe40003fa6270 */
[----:B------:R-:W-:-:S02]  /*55c0*/  FSEL R66, R8, -INF , !P6 ;  /* 0xff80000008427808 */ /* 0x000fc40007000000 */
[----:B------:R-:W-:Y:S02]  /*55d0*/  FSEL R8, R35, -INF , !P0 ;  /* 0xff80000023087808 */ /* 0x000fe40004000000 */
[----:B------:R-:W-:Y:S02]  /*55e0*/  FSEL R39, R65, -INF , !P2 ;  /* 0xff80000041277808 */ /* 0x000fe40005000000 */
[----:B------:R-:W-:Y:S02]  /*55f0*/  ISETP.GE.AND P0, PT, R53, R236, PT ;  /* 0x000000ec3500720c */ /* 0x000fe40003f06270 */
[C---:B------:R-:W-:Y:S02]  /*5600*/  ISETP.GE.AND P6, PT, R13.reuse, R250, PT ;  /* 0x000000fa0d00720c */ /* 0x040fe40003fc6270 */
[----:B------:R-:W-:Y:S02]  /*5610*/  FSEL R56, R10, -INF , !P5 ;  /* 0xff8000000a387808 */ /* 0x000fe40006800000 */
[----:B------:R-:W-:-:S02]  /*5620*/  ISETP.GE.AND P2, PT, R13, R236, PT ;  /* 0x000000ec0d00720c */ /* 0x000fc40003f46270 */
[----:B------:R-:W-:Y:S02]  /*5630*/  ISETP.GE.AND P5, PT, R13, R238, PT ;  /* 0x000000ee0d00720c */ /* 0x000fe40003fa6270 */
[----:B------:R-:W-:Y:S02]  /*5640*/  FSEL R34, R34, -INF , !P0 ;  /* 0xff80000022227808 */ /* 0x000fe40004000000 */
[----:B------:R-:W-:Y:S02]  /*5650*/  FSEL R38, R67, -INF , !P6 ;  /* 0xff80000043267808 */ /* 0x000fe40007000000 */
[----:B------:R-:W-:Y:S02]  /*5660*/  FSEL R57, R11, -INF , !P2 ;  /* 0xff8000000b397808 */ /* 0x000fe40005000000 */
[----:B------:R-:W-:Y:S02]  /*5670*/  ISETP.NE.AND P0, PT, R224, 0x2, PT ;  /* 0x00000002e000780c */ /* 0x000fe40003f05270 */
[----:B------:R-:W-:-:S02]  /*5680*/  FSEL R67, R9, -INF , !P5 ;  /* 0xff80000009437808 */ /* 0x000fc40006800000 */
[C---:B------:R-:W-:Y:S02]  /*5690*/  ISETP.GE.AND P2, PT, R53.reuse, R251, PT ;  /* 0x000000fb3500720c */ /* 0x040fe40003f46270 */
[----:B------:R-:W-:Y:S02]  /*56a0*/  IADD3 R9, R53, 0x38, RZ ;  /* 0x0000003835097810 */ /* 0x000fe40007ffe0ff */
[----:B------:R-:W-:Y:S02]  /*56b0*/  FSEL R0, R33, -INF , !P1 ;  /* 0xff80000021007808 */ /* 0x000fe40004800000 */
[----:B------:R-:W-:Y:S02]  /*56c0*/  FSEL R12, R195, -INF , !P3 ;  /* 0xff800000c30c7808 */ /* 0x000fe40005800000 */
[----:B------:R-:W-:Y:S02]  /*56d0*/  FSEL R13, R192, -INF , !P2 ;  /* 0xff800000c00d7808 */ /* 0x000fe40005000000 */
[----:B------:R-:W-:-:S02]  /*56e0*/  ISETP.GE.AND P5, PT, R53, R250, PT ;  /* 0x000000fa3500720c */ /* 0x000fc40003fa6270 */
[-C--:B------:R-:W-:Y:S02]  /*56f0*/  ISETP.GE.AND P1, PT, R53, R238.reuse, PT ;  /* 0x000000ee3500720c */ /* 0x080fe40003f26270 */
[C---:B------:R-:W-:Y:S02]  /*5700*/  ISETP.GE.AND P3, PT, R9.reuse, R238, PT ;  /* 0x000000ee0900720c */ /* 0x040fe40003f66270 */
[----:B------:R-:W-:Y:S02]  /*5710*/  ISETP.GE.AND P2, PT, R9, R236, PT ;  /* 0x000000ec0900720c */ /* 0x000fe40003f46270 */
[----:B------:R-:W-:Y:S02]  /*5720*/  IADD3 R53, R53, 0x39, RZ ;  /* 0x0000003935357810 */ /* 0x000fe40007ffe0ff */
        /* <DEDUP_REMOVED lines=10> */
[----:B------:R-:W-:Y:S02]  /*57d0*/  ISETP.GE.AND P1, PT, R53, R236, PT ;  /* 0x000000ec3500720c */ /* 0x000fe40003f26270 */
        /* <DEDUP_REMOVED lines=9> */
[----:B------:R-:W-:-:S04]  /*5870*/  IMAD.WIDE.U32 R6, R5, c[0x0][0x198], RZ ;  /* 0x0000660005067a25 */ /* 0x000fc800078e00ff */
[----:B------:R-:W-:Y:S01]  /*5880*/  IMAD R2, R2, c[0x0][0x198], RZ ;  /* 0x0000660002027a24 */ /* 0x000fe200078e02ff */
[----:B------:R-:W-:-:S03]  /*5890*/  LEA R4, P0, R6, R226, 0x6 ;  /* 0x000000e206047211 */ /* 0x000fc600078030ff */
[----:B------:R-:W-:Y:S01]  /*58a0*/  IMAD R2, R5, c[0x0][0x19c], R2 ;  /* 0x0000670005027a24 */ /* 0x000fe200078e0202 */
[----:B------:R-:W-:-:S03]  /*58b0*/  LEA R10, P1, R4, c[0x0][0x168], 0x1 ;  /* 0x00005a00040a7a11 */ /* 0x000fc600078208ff */
[----:B------:R-:W-:-:S05]  /*58c0*/  IMAD.IADD R5, R7, 0x1, R2 ;  /* 0x0000000107057824 */ /* 0x000fca00078e0202 */
[----:B------:R-:W-:Y:S02]  /*58d0*/  LEA.HI.X R5, R6, R229, R5, 0x6, P0 ;  /* 0x000000e506057211 */ /* 0x000fe400000f3405 */
[----:B------:R-:W-:Y:S02]  /*58e0*/  IADD3 R6, P0, R10, UR10, RZ ;  /* 0x0000000a0a067c10 */ /* 0x000fe4000ff1e0ff */
[----:B------:R-:W-:-:S04]  /*58f0*/  LEA.HI.X R11, R4, c[0x0][0x16c], R5, 0x1, P1 ;  /* 0x00005b00040b7a11 */ /* 0x000fc800008f0c05 */
[----:B------:R-:W-:Y:S01]  /*5900*/  IADD3.X R7, R11, UR9, RZ, P0, !PT ;  /* 0x000000090b077c10 */ /* 0x000fe200087fe4ff */
        /* <DEDUP_REMOVED lines=10> */
.L_x_19:
[----:B------:R-:W-:Y:S01]  /*59b0*/  FMNMX.FTZ R5, R166, R32, !PT ;  /* 0x00000020a6057209 */ /* 0x000fe20007810000 */
[----:B------:R-:W-:Y:S01]  /*59c0*/  LDSM.16.MT88.4 R24, [R214+0x9000] ;  /* 0x00900000d618783b */ /* 0x000fe20000004200 */
[----:B------:R-:W-:-:S02]  /*59d0*/  FMNMX.FTZ R4, R168, R13, !PT ;  /* 0x0000000da8047209 */ /* 0x000fc40007810000 */
[----:B------:R-:W-:Y:S01]  /*59e0*/  FMNMX.FTZ R5, R0, R5, !PT ;  /* 0x0000000500057209 */ /* 0x000fe20007810000 */
[----:B------:R-:W-:Y:S01]  /*59f0*/  LDSM.16.MT88.4 R20, [R212+0x9000] ;  /* 0x00900000d414783b */ /* 0x000fe20000004200 */
[----:B------:R-:W-:Y:S02]  /*5a00*/  FMNMX.FTZ R4, R193, R4, !PT ;  /* 0x00000004c1047209 */ /* 0x000fe40007810000 */
[----:B------:R-:W-:Y:S01]  /*5a10*/  FMNMX.FTZ R5, R244, R5, !PT ;  /* 0x00000005f4057209 */ /* 0x000fe20007810000 */
[----:B------:R-:W-:Y:S01]  /*5a20*/  LDSM.16.MT88.4 R16, [R214+0xa000] ;  /* 0x00a00000d610783b */ /* 0x000fe20000004200 */
[----:B------:R-:W-:Y:S02]  /*5a30*/  FMNMX.FTZ R4, R55, R4, !PT ;  /* 0x0000000437047209 */ /* 0x000fe40007810000 */
[----:B------:R-:W-:Y:S02]  /*5a40*/  FMNMX.FTZ R2, R54, R5, !PT ;  /* 0x0000000536027209 */ /* 0x000fe40007810000 */
[----:B------:R-:W-:-:S02]  /*5a50*/  FMNMX.FTZ R5, R165, R34, !PT ;  /* 0x00000022a5057209 */ /* 0x000fc40007810000 */
[----:B------:R-:W-:Y:S02]  /*5a60*/  FMNMX.FTZ R2, R201, R2, !PT ;  /* 0x00000002c9027209 */ /* 0x000fe40007810000 */
[----:B------:R-:W-:Y:S02]  /*5a70*/  FMNMX.FTZ R5, R8, R5, !PT ;  /* 0x0000000508057209 */ /* 0x000fe40007810000 */
[----:B------:R-:W-:Y:S02]  /*5a80*/  FMNMX.FTZ R2, R203, R2, !PT ;  /* 0x00000002cb027209 */ /* 0x000fe40007810000 */
[----:B------:R-:W-:Y:S02]  /*5a90*/  FMNMX.FTZ R5, R52, R5, !PT ;  /* 0x0000000534057209 */ /* 0x000fe40007810000 */
[----:B-1----:R-:W-:Y:S02]  /*5aa0*/  FMNMX.FTZ R7, R199, R2, !PT ;  /* 0x00000002c7077209 */ /* 0x002fe40007810000 */
        /* <DEDUP_REMOVED lines=21> */
[----:B------:R-:W-:Y:S02]  /*5c00*/  FMNMX.FTZ R5, R57, R2, !PT ;  /* 0x0000000239057209 */ /* 0x000fe40007810000 */
[----:B------:R-:W-:Y:S02]  /*5c10*/  FMNMX.FTZ R7, R12, R7, !PT ;  /* 0x000000070c077209 */ /* 0x000fe40007810000 */
[----:B------:R-:W-:Y:S02]  /*5c20*/  FMNMX.FTZ R5, R64, R5, !PT ;  /* 0x0000000540057209 */ /* 0x000fe40007810000 */
[----:B------:R-:W-:Y:S02]  /*5c30*/  FMNMX.FTZ R4, R209, R4, !PT ;  /* 0x00000004d1047209 */ /* 0x000fe40007810000 */
[----:B------:R-:W-:-:S02]  /*5c40*/  FMNMX.FTZ R6, R58, R5, !PT ;  /* 0x000000053a067209 */ /* 0x000fc40007810000 */
[----:B------:R-:W-:Y:S02]  /*5c50*/  FMNMX.FTZ R2, R164, R7, !PT ;  /* 0x00000007a4027209 */ /* 0x000fe40007810000 */
[----:B------:R-:W-:Y:S01]  /*5c60*/  FMNMX.FTZ R4, R205, R4, !PT ;  /* 0x00000004cd047209 */ /* 0x000fe20007810000 */
[----:B------:R-:W2:Y:S01]  /*5c70*/  SHFL.BFLY PT, R7, R6, 0x2, 0x1f ;  /* 0x0c401f0006077f89 */ /* 0x000ea200000e0000 */
[----:B------:R-:W-:Y:S02]  /*5c80*/  FMNMX.FTZ R5, R207, R2, !PT ;  /* 0x00000002cf057209 */ /* 0x000fe40007810000 */
[----:B------:R-:W-:Y:S02]  /*5c90*/  FMNMX.FTZ R4, R191, R4, !PT ;  /* 0x00000004bf047209 */ /* 0x000fe40007810000 */
[----:B------:R-:W-:Y:S02]  /*5ca0*/  FMNMX.FTZ R5, R204, R5, !PT ;  /* 0x00000005cc057209 */ /* 0x000fe40007810000 */
[----:B------:R-:W-:-:S02]  /*5cb0*/  FMNMX.FTZ R4, R187, R4, !PT ;  /* 0x00000004bb047209 */ /* 0x000fc40007810000 */
[----:B------:R-:W-:Y:S02]  /*5cc0*/  FMNMX.FTZ R5, R206, R5, !PT ;  /* 0x00000005ce057209 */ /* 0x000fe40007810000 */
[----:B-1----:R-:W-:Y:S02]  /*5cd0*/  FMNMX.FTZ R9, R10, R9, !PT ;  /* 0x000000090a097209 */ /* 0x002fe40007810000 */
[----:B------:R-:W-:Y:S02]  /*5ce0*/  FMNMX.FTZ R4, R189, R4, !PT ;  /* 0x00000004bd047209 */ /* 0x000fe40007810000 */
[----:B------:R-:W-:Y:S01]  /*5cf0*/  FMNMX.FTZ R5, R208, R5, !PT ;  /* 0x00000005d0057209 */ /* 0x000fe20007810000 */
[----:B------:R-:W1:Y:S01]  /*5d00*/  SHFL.BFLY PT, R2, R9, 0x1, 0x1f ;  /* 0x0c201f0009027f89 */ /* 0x000e6200000e0000 */
[----:B------:R-:W-:Y:S02]  /*5d10*/  FMNMX.FTZ R4, R181, R4, !PT ;  /* 0x00000004b5047209 */ /* 0x000fe40007810000 */
[----:B------:R-:W-:-:S02]  /*5d20*/  FMNMX.FTZ R5, R210, R5, !PT ;  /* 0x00000005d2057209 */ /* 0x000fc40007810000 */
[----:B------:R-:W-:Y:S02]  /*5d30*/  FMNMX.FTZ R4, R177, R4, !PT ;  /* 0x00000004b1047209 */ /* 0x000fe40007810000 */
[----:B------:R-:W-:Y:S02]  /*5d40*/  FMNMX.FTZ R5, R178, R5, !PT ;  /* 0x00000005b2057209 */ /* 0x000fe40007810000 */
[----:B------:R-:W-:Y:S02]  /*5d50*/  FMNMX.FTZ R4, R179, R4, !PT ;  /* 0x00000004b3047209 */ /* 0x000fe40007810000 */
[----:B--2---:R-:W-:Y:S02]  /*5d60*/  FMNMX.FTZ R7, R6, R7, !PT ;  /* 0x0000000706077209 */ /* 0x004fe40007810000 */
[----:B------:R-:W-:Y:S02]  /*5d70*/  FMNMX.FTZ R5, R176, R5, !PT ;  /* 0x00000005b0057209 */ /* 0x000fe40007810000 */
[----:B------:R-:W-:Y:S01]  /*5d80*/  FMNMX.FTZ R4, R173, R4, !PT ;  /* 0x00000004ad047209 */ /* 0x000fe20007810000 */
[----:B------:R-:W2:Y:S01]  /*5d90*/  SHFL.BFLY PT, R6, R7, 0x1, 0x1f ;  /* 0x0c201f0007067f89 */ /* 0x000ea200000e0000 */
[----:B------:R-:W-:-:S02]  /*5da0*/  FMNMX.FTZ R5, R174, R5, !PT ;  /* 0x00000005ae057209 */ /* 0x000fc40007810000 */
[----:B------:R-:W-:Y:S02]  /*5db0*/  FMNMX.FTZ R4, R37, R4, !PT ;  /* 0x0000000425047209 */ /* 0x000fe40007810000 */
[----:B------:R-:W-:Y:S02]  /*5dc0*/  FMNMX.FTZ R5, R172, R5, !PT ;  /* 0x00000005ac057209 */ /* 0x000fe40007810000 */
[----:B------:R-:W-:Y:S02]  /*5dd0*/  FMNMX.FTZ R4, R39, R4, !PT ;  /* 0x0000000427047209 */ /* 0x000fe40007810000 */
[----:B-1----:R-:W-:Y:S02]  /*5de0*/  FMNMX.FTZ R2, R9, R2, !PT ;  /* 0x0000000209027209 */ /* 0x002fe40007810000 */
[----:B------:R-:W-:Y:S02]  /*5df0*/  FMNMX.FTZ R9, R36, R5, !PT ;  /* 0x0000000524097209 */ /* 0x000fe40007810000 */
[----:B------:R-:W-:Y:S01]  /*5e00*/  FMNMX.FTZ R5, R49, R4, !PT ;  /* 0x0000000431057209 */ /* 0x000fe20007810000 */
[----:B------:R-:W-:Y:S01]  /*5e10*/  FMUL.FTZ R171, R2, c[0x0][0x23c] ;  /* 0x00008f0002ab7a20 */ /* 0x000fe20000410000 */
[----:B------:R-:W-:-:S02]  /*5e20*/  FMNMX.FTZ R10, R38, R9, !PT ;  /* 0x00000009260a7209 */ /* 0x000fc40007810000 */
[----:B------:R-:W-:Y:S02]  /*5e30*/  FSETP.NEU.FTZ.AND P1, PT, R2, -INF , PT ;  /* 0xff8000000200780b */ /* 0x000fe40003f3d000 */
[----:B------:R-:W-:Y:S02]  /*5e40*/  FMNMX.FTZ R4, R48, R5, !PT ;  /* 0x0000000530047209 */ /* 0x000fe40007810000 */
[----:B------:R-:W-:Y:S02]  /*5e50*/  FMNMX.FTZ R5, R47, R10, !PT ;  /* 0x0000000a2f057209 */ /* 0x000fe40007810000 */
[----:B------:R-:W-:Y:S01]  /*5e60*/  FSEL R171, R171, RZ, P1 ;  /* 0x000000ffabab7208 */ /* 0x000fe20000800000 */
[----:B------:R-:W1:Y:S01]  /*5e70*/  SHFL.BFLY PT, R245, R4, 0x2, 0x1f ;  /* 0x0c401f0004f57f89 */ /* 0x000e6200000e0000 */
[----:B------:R-:W-:Y:S02]  /*5e80*/  FMNMX.FTZ R5, R46, R5, !PT ;  /* 0x000000052e057209 */ /* 0x000fe40007810000 */
[----:B------:R-:W-:Y:S01]  /*5e90*/  FSEL R45, R2, RZ, P1 ;  /* 0x000000ff022d7208 */ /* 0x000fe20000800000 */
[--C-:B------:R-:W-:Y:S01]  /*5ea0*/  FFMA.FTZ R41, R0, c[0x0][0x23c], -R171.reuse ;  /* 0x00008f0000297a23 */ /* 0x100fe200000108ab */
[----:B--2---:R-:W-:Y:S01]  /*5eb0*/  FMNMX.FTZ R0, R7, R6, !PT ;  /* 0x0000000607007209 */ /* 0x004fe20007810000 */
[--C-:B------:R-:W-:Y:S01]  /*5ec0*/  FFMA.FTZ R40, R244, c[0x0][0x23c], -R171.reuse ;  /* 0x00008f00f4287a23 */ /* 0x100fe200000108ab */
[----:B------:R-:W2:Y:S01]  /*5ed0*/  SHFL.BFLY PT, R6, R5, 0x2, 0x1f ;  /* 0x0c401f0005067f89 */ /* 0x000ea200000e0000 */
[----:B------:R-:W-:Y:S01]  /*5ee0*/  FFMA.FTZ R42, R32, c[0x0][0x23c], -R171 ;  /* 0x00008f00202a7a23 */ /* 0x000fe200000108ab */
[C---:B------:R-:W-:Y:S01]  /*5ef0*/  FSETP.NEU.FTZ.AND P0, PT, R0.reuse, -INF , PT ;  /* 0xff8000000000780b */ /* 0x040fe20003f1d000 */
[----:B------:R-:W-:Y:S01]  /*5f00*/  FMUL.FTZ R61, R0, c[0x0][0x23c] ;  /* 0x00008f00003d7a20 */ /* 0x000fe20000410000 */
[----:B------:R-:W-:Y:S01]  /*5f10*/  MUFU.EX2 R41, R41 ;  /* 0x0000002900297308 */ /* 0x000fe20000000800 */
[----:B------:R-:W-:Y:S01]  /*5f20*/  FADD.FTZ R45, R166, -R45 ;  /* 0x8000002da62d7221 */ /* 0x000fe20000010000 */
[----:B------:R-:W-:Y:S01]  /*5f30*/  FSEL R44, R0, RZ, P0 ;  /* 0x000000ff002c7208 */ /* 0x000fe20000000000 */
[----:B------:R-:W-:Y:S01]  /*5f40*/  FFMA.FTZ R35, R54, c[0x0][0x23c], -R171 ;  /* 0x00008f0036237a23 */ /* 0x000fe200000108ab */
[----:B------:R-:W-:Y:S01]  /*5f50*/  FSEL R61, R61, RZ, P0 ;  /* 0x000000ff3d3d7208 */ /* 0x000fe20000000000 */
[----:B------:R-:W-:-:S02]  /*5f60*/  FMUL.FTZ R45, R45, c[0x0][0x23c] ;  /* 0x00008f002d2d7a20 */ /* 0x000fc40000410000 */
[----:B------:R-:W-:Y:S01]  /*5f70*/  FADD.FTZ R44, R165, -R44 ;  /* 0x8000002ca52c7221 */ /* 0x000fe20000010000 */
[----:B------:R-:W3:Y:S01]  /*5f80*/  MUFU.EX2 R42, R42 ;  /* 0x0000002a002a7308 */ /* 0x000ee20000000800 */
[--C-:B------:R-:W-:Y:S02]  /*5f90*/  FFMA.FTZ R32, R52, c[0x0][0x23c], -R61.reuse ;  /* 0x00008f0034207a23 */ /* 0x100fe4000001083d */
[--C-:B------:R-:W-:Y:S01]  /*5fa0*/  FFMA.FTZ R43, R50, c[0x0][0x23c], -R61.reuse ;  /* 0x00008f00322b7a23 */ /* 0x100fe2000001083d */
[----:B-1----:R-:W-:Y:S01]  /*5fb0*/  FMNMX.FTZ R245, R4, R245, !PT ;  /* 0x000000f504f57209 */ /* 0x002fe20007810000 */
[--C-:B------:R-:W-:Y:S02]  /*5fc0*/  FFMA.FTZ R33, R8, c[0x0][0x23c], -R61.reuse ;  /* 0x00008f0008217a23 */ /* 0x100fe4000001083d */
[----:B------:R-:W-:Y:S01]  /*5fd0*/  LDSM.16.MT88.4 R8, [R212+0xa000] ;  /* 0x00a00000d408783b */ /* 0x000fe20000004200 */
[----:B------:R-:W-:Y:S01]  /*5fe0*/  FFMA.FTZ R34, R34, c[0x0][0x23c], -R61 ;  /* 0x00008f0022227a23 */ /* 0x000fe2000001083d */
[----:B------:R-:W-:Y:S01]  /*5ff0*/  MUFU.EX2 R40, R40 ;  /* 0x0000002800287308 */ /* 0x000fe20000000800 */
[----:B------:R-:W-:Y:S01]  /*6000*/  FMUL.FTZ R44, R44, c[0x0][0x23c] ;  /* 0x00008f002c2c7a20 */ /* 0x000fe20000410000 */
[----:B------:R-:W1:Y:S01]  /*6010*/  SHFL.BFLY PT, R4, R245, 0x1, 0x1f ;  /* 0x0c201f00f5047f89 */ /* 0x000e6200000e0000 */
[----:B--2---:R-:W-:Y:S01]  /*6020*/  FMNMX.FTZ R5, R5, R6, !PT ;  /* 0x0000000605057209 */ /* 0x004fe20007810000 */
[----:B------:R-:W-:Y:S01]  /*6030*/  FFMA.FTZ R175, R180, c[0x0][0x23c], -R171 ;  /* 0x00008f00b4af7a23 */ /* 0x000fe200000108ab */
[----:B---3--:R-:W-:Y:S01]  /*6040*/  F2FP.PACK_AB R28, R41, R42 ;  /* 0x0000002a291c723e */ /* 0x008fe200000000ff */
[----:B------:R-:W-:-:S02]  /*6050*/  FFMA.FTZ R183, R185, c[0x0][0x23c], -R61 ;  /* 0x00008f00b9b77a23 */ /* 0x000fc4000001083d */
[----:B------:R-:W2:Y:S01]  /*6060*/  SHFL.BFLY PT, R244, R5, 0x1, 0x1f ;  /* 0x0c201f0005f47f89 */ /* 0x000ea200000e0000 */
[----:B------:R-:W3:Y:S01]  /*6070*/  MUFU.EX2 R35, R35 ;  /* 0x0000002300237308 */ /* 0x000ee20000000800 */
[----:B------:R-:W-:Y:S02]  /*6080*/  FFMA.FTZ R166, R201, c[0x0][0x23c], -R171 ;  /* 0x00008f00c9a67a23 */ /* 0x000fe400000108ab */
[--C-:B------:R-:W-:Y:S02]  /*6090*/  FFMA.FTZ R180, R197, c[0x0][0x23c], -R61.reuse ;  /* 0x00008f00c5b47a23 */ /* 0x100fe4000001083d */
[--C-:B------:R-:W-:Y:S02]  /*60a0*/  FFMA.FTZ R185, R246, c[0x0][0x23c], -R61.reuse ;  /* 0x00008f00f6b97a23 */ /* 0x100fe4000001083d */
[--C-:B------:R-:W-:Y:S01]  /*60b0*/  FFMA.FTZ R190, R190, c[0x0][0x23c], -R61.reuse ;  /* 0x00008f00bebe7a23 */ /* 0x100fe2000001083d */
[----:B------:R-:W-:Y:S01]  /*60c0*/  MUFU.EX2 R34, R34 ;  /* 0x0000002200227308 */ /* 0x000fe20000000800 */
[----:B------:R-:W-:-:S02]  /*60d0*/  FFMA.FTZ R197, R184, c[0x0][0x23c], -R61 ;  /* 0x00008f00b8c57a23 */ /* 0x000fc4000001083d */
[----:B------:R-:W-:Y:S02]  /*60e0*/  FFMA.FTZ R195, R202, c[0x0][0x23c], -R171 ;  /* 0x00008f00cac37a23 */ /* 0x000fe400000108ab */
[--C-:B------:R-:W-:Y:S02]  /*60f0*/  FFMA.FTZ R182, R182, c[0x0][0x23c], -R61.reuse ;  /* 0x00008f00b6b67a23 */ /* 0x100fe4000001083d */
[--C-:B------:R-:W-:Y:S01]  /*6100*/  FFMA.FTZ R184, R186, c[0x0][0x23c], -R61.reuse ;  /* 0x00008f00bab87a23 */ /* 0x100fe2000001083d */
[----:B------:R-:W4:Y:S01]  /*6110*/  MUFU.EX2 R33, R33 ;  /* 0x0000002100217308 */ /* 0x000f220000000800 */
[----:B-1----:R-:W-:Y:S01]  /*6120*/  FMNMX.FTZ R245, R245, R4, !PT ;  /* 0x00000004f5f57209 */ /* 0x002fe20007810000 */
[--C-:B------:R-:W-:Y:S01]  /*6130*/  FFMA.FTZ R56, R56, c[0x0][0x23c], -R61.reuse ;  /* 0x00008f0038387a23 */ /* 0x100fe2000001083d */
[----:B---3--:R-:W-:Y:S01]  /*6140*/  F2FP.PACK_AB R30, R35, R40 ;  /* 0x00000028231e723e */ /* 0x008fe200000000ff */
[----:B------:R-:W-:Y:S01]  /*6150*/  FFMA.FTZ R57, R57, c[0x0][0x23c], -R61 ;  /* 0x00008f0039397a23 */ /* 0x000fe2000001083d */
[C---:B------:R-:W-:Y:S01]  /*6160*/  FSETP.NEU.FTZ.AND P0, PT, R245.reuse, -INF , PT ;  /* 0xff800000f500780b */ /* 0x040fe20003f1d000 */
[----:B------:R-:W-:Y:S01]  /*6170*/  FMUL.FTZ R52, R245, c[0x0][0x23c] ;  /* 0x00008f00f5347a20 */ /* 0x000fe20000410000 */
[----:B--2---:R-:W-:Y:S01]  /*6180*/  FMNMX.FTZ R244, R5, R244, !PT ;  /* 0x000000f405f47209 */ /* 0x004fe20007810000 */
[----:B------:R-:W-:Y:S01]  /*6190*/  MUFU.EX2 R32, R32 ;  /* 0x0000002000207308 */ /* 0x000fe20000000800 */
[----:B------:R-:W-:Y:S01]  /*61a0*/  FSEL R63, R245, RZ, P0 ;  /* 0x000000fff53f7208 */ /* 0x000fe20000000000 */
[----:B------:R-:W1:Y:S01]  /*61b0*/  LDSM.16.MT88.4 R4, [R214+0xb000] ;  /* 0x00b00000d604783b */ /* 0x000e620000004200 */
[----:B------:R-:W-:Y:S01]  /*61c0*/  FSEL R52, R52, RZ, P0 ;  /* 0x000000ff34347208 */ /* 0x000fe20000000000 */
[C---:B------:R-:W-:Y:S01]  /*61d0*/  FMUL.FTZ R53, R244.reuse, c[0x0][0x23c] ;  /* 0x00008f00f4357a20 */ /* 0x040fe20000410000 */
[----:B------:R-:W-:Y:S01]  /*61e0*/  FSETP.NEU.FTZ.AND P0, PT, R244, -INF , PT ;  /* 0xff800000f400780b */ /* 0x000fe20003f1d000 */
[----:B------:R-:W-:-:S02]  /*61f0*/  FADD.FTZ R63, R168, -R63 ;  /* 0x8000003fa83f7221 */ /* 0x000fc40000010000 */
[--C-:B------:R-:W-:Y:S01]  /*6200*/  FFMA.FTZ R50, R13, c[0x0][0x23c], -R52.reuse ;  /* 0x00008f000d327a23 */ /* 0x100fe20000010834 */
[----:B------:R-:W-:Y:S01]  /*6210*/  FSEL R53, R53, RZ, P0 ;  /* 0x000000ff35357208 */ /* 0x000fe20000000000 */
[----:B------:R-:W2:Y:S01]  /*6220*/  MUFU.EX2 R43, R43 ;  /* 0x0000002b002b7308 */ /* 0x000ea20000000800 */
[----:B------:R-:W-:Y:S01]  /*6230*/  FSEL R14, R244, RZ, P0 ;  /* 0x000000fff40e7208 */ /* 0x000fe20000000000 */
[----:B------:R-:W-:Y:S01]  /*6240*/  FFMA.FTZ R54, R55, c[0x0][0x23c], -R52 ;  /* 0x00008f0037367a23 */ /* 0x000fe20000010834 */
[----:B----4-:R-:W-:Y:S01]  /*6250*/  F2FP.PACK_AB R29, R33, R34 ;  /* 0x00000022211d723e */ /* 0x010fe200000000ff */
[--C-:B------:R-:W-:Y:S01]  /*6260*/  FFMA.FTZ R60, R12, c[0x0][0x23c], -R53.reuse ;  /* 0x00008f000c3c7a23 */ /* 0x100fe20000010835 */
[----:B------:R-:W-:Y:S01]  /*6270*/  ISETP.GE.AND P0, PT, R224, 0x3, PT ;  /* 0x00000003e000780c */ /* 0x000fe20003f06270 */
[----:B------:R-:W-:Y:S02]  /*6280*/  FADD.FTZ R65, R167, -R14 ;  /* 0x8000000ea7417221 */ /* 0x000fe40000010000 */
[----:B------:R-:W3:Y:S01]  /*6290*/  LDSM.16.MT88.4 R12, [R212+0xb000] ;  /* 0x00b00000d40c783b */ /* 0x000ee20000004200 */
[----:B------:R-:W4:Y:S01]  /*62a0*/  MUFU.EX2 R45, R45 ;  /* 0x0000002d002d7308 */ /* 0x000f220000000800 */
[----:B------:R-:W-:-:S02]  /*62b0*/  FFMA.FTZ R62, R164, c[0x0][0x23c], -R53 ;  /* 0x00008f00a43e7a23 */ /* 0x000fc40000010835 */
[--C-:B------:R-:W-:Y:S02]  /*62c0*/  FFMA.FTZ R51, R193, c[0x0][0x23c], -R52.reuse ;  /* 0x00008f00c1337a23 */ /* 0x100fe40000010834 */
[----:B------:R-:W-:Y:S02]  /*62d0*/  FFMA.FTZ R55, R209, c[0x0][0x23c], -R52 ;  /* 0x00008f00d1377a23 */ /* 0x000fe40000010834 */
[--C-:B------:R-:W-:Y:S01]  /*62e0*/  FFMA.FTZ R59, R194, c[0x0][0x23c], -R53.reuse ;  /* 0x00008f00c23b7a23 */ /* 0x100fe20000010835 */
[----:B------:R-:W5:Y:S01]  /*62f0*/  MUFU.EX2 R44, R44 ;  /* 0x0000002c002c7308 */ /* 0x000f620000000800 */
[----:B------:R-:W-:Y:S01]  /*6300*/  FMUL.FTZ R164, R65, c[0x0][0x23c] ;  /* 0x00008f0041a47a20 */ /* 0x000fe20000410000 */
[----:B--2---:R-:W-:Y:S01]  /*6310*/  F2FP.PACK_AB R31, R43, R32 ;  /* 0x000000202b1f723e */ /* 0x004fe200000000ff */
[----:B------:R-:W-:Y:S02]  /*6320*/  FFMA.FTZ R207, R207, c[0x0][0x23c], -R53 ;  /* 0x00008f00cfcf7a23 */ /* 0x000fe40000010835 */
[----:B------:R-:W-:-:S02]  /*6330*/  FMUL.FTZ R165, R63, c[0x0][0x23c] ;  /* 0x00008f003fa57a20 */ /* 0x000fc40000410000 */
[----:B------:R-:W-:Y:S01]  /*6340*/  FFMA.FTZ R167, R203, c[0x0][0x23c], -R171 ;  /* 0x00008f00cba77a23 */ /* 0x000fe200000108ab */
[----:B------:R-:W-:Y:S01]  /*6350*/  MUFU.EX2 R50, R50 ;  /* 0x0000003200327308 */ /* 0x000fe20000000800 */
[-C--:B----4-:R-:W-:Y:S02]  /*6360*/  FMUL.FTZ R156, R156, R45.reuse ;  /* 0x0000002d9c9c7220 */ /* 0x090fe40000410000 */
[-C--:B------:R-:W-:Y:S02]  /*6370*/  FMUL.FTZ R157, R157, R45.reuse ;  /* 0x0000002d9d9d7220 */ /* 0x080fe40000410000 */
[-C--:B------:R-:W-:Y:S02]  /*6380*/  FMUL.FTZ R152, R152, R45.reuse ;  /* 0x0000002d98987220 */ /* 0x080fe40000410000 */
[----:B------:R-:W-:Y:S01]  /*6390*/  FMUL.FTZ R153, R153, R45 ;  /* 0x0000002d99997220 */ /* 0x000fe20000410000 */
[----:B------:R-:W-:Y:S01]  /*63a0*/  MUFU.EX2 R51, R51 ;  /* 0x0000003300337308 */ /* 0x000fe20000000800 */
[----:B-----5:R-:W-:-:S02]  /*63b0*/  FMUL.FTZ R158, R158, R44 ;  /* 0x0000002c9e9e7220 */ /* 0x020fc40000410000 */
[-C--:B------:R-:W-:Y:S02]  /*63c0*/  FMUL.FTZ R159, R159, R44.reuse ;  /* 0x0000002c9f9f7220 */ /* 0x080fe40000410000 */
[-C--:B------:R-:W-:Y:S02]  /*63d0*/  FMUL.FTZ R154, R154, R44.reuse ;  /* 0x0000002c9a9a7220 */ /* 0x080fe40000410000 */
[-C--:B------:R-:W-:Y:S01]  /*63e0*/  FMUL.FTZ R155, R155, R44.reuse ;  /* 0x0000002c9b9b7220 */ /* 0x080fe20000410000 */
[----:B------:R-:W-:Y:S01]  /*63f0*/  MUFU.EX2 R54, R54 ;  /* 0x0000003600367308 */ /* 0x000fe20000000800 */
[-C--:B------:R-:W-:Y:S01]  /*6400*/  FMUL.FTZ R76, R76, R45.reuse ;  /* 0x0000002d4c4c7220 */ /* 0x080fe20000410000 */
[----:B------:R-:W-:Y:S01]  /*6410*/  HMMA.16816.F32 R156, R28, R24, R156 ;  /* 0x000000181c9c723c */ /* 0x000fe2000000189c */
[----:B------:R-:W-:Y:S02]  /*6420*/  FMUL.FTZ R77, R77, R45 ;  /* 0x0000002d4d4d7220 */ /* 0x000fe40000410000 */
[----:B------:R-:W-:-:S02]  /*6430*/  FMUL.FTZ R78, R78, R44 ;  /* 0x0000002c4e4e7220 */ /* 0x000fc40000410000 */
        /* <DEDUP_REMOVED lines=36> */
[-C--:B------:R-:W-:Y:S01]  /*6680*/  FMUL.FTZ R119, R119, R44.reuse ;  /* 0x0000002c77777220 */ /* 0x080fe20000410000 */
[----:B------:R-:W4:Y:S01]  /*6690*/  MUFU.EX2 R164, R164 ;  /* 0x000000a400a47308 */ /* 0x000f220000000800 */
[-C--:B------:R-:W-:Y:S01]  /*66a0*/  FMUL.FTZ R120, R120, R45.reuse ;  /* 0x0000002d78787220 */ /* 0x080fe20000410000 */
[C---:B------:R-:W-:Y:S01]  /*66b0*/  HMMA.16816.F32 R108, R28.reuse, R10, R108 ;  /* 0x0000000a1c6c723c */ /* 0x040fe2000000186c */
[-C--:B------:R-:W-:Y:S02]  /*66c0*/  FMUL.FTZ R121, R121, R45.reuse ;  /* 0x0000002d79797220 */ /* 0x080fe40000410000 */
[-C--:B------:R-:W-:Y:S02]  /*66d0*/  FMUL.FTZ R122, R122, R44.reuse ;  /* 0x0000002c7a7a7220 */ /* 0x080fe40000410000 */
[----:B------:R-:W-:Y:S01]  /*66e0*/  FMUL.FTZ R123, R123, R44 ;  /* 0x0000002c7b7b7220 */ /* 0x000fe20000410000 */
[----:B------:R-:W-:Y:S01]  /*66f0*/  MUFU.EX2 R166, R166 ;  /* 0x000000a600a67308 */ /* 0x000fe20000000800 */
[-C--:B------:R-:W-:Y:S01]  /*6700*/  FMUL.FTZ R128, R128, R45.reuse ;  /* 0x0000002d80807220 */ /* 0x080fe20000410000 */
[----:B-1----:R-:W-:Y:S01]  /*6710*/  HMMA.16816.F32 R116, R28, R4, R116 ;  /* 0x000000041c74723c */ /* 0x002fe20000001874 */
[----:B------:R-:W-:-:S02]  /*6720*/  FMUL.FTZ R129, R129, R45 ;  /* 0x0000002d81817220 */ /* 0x000fc40000410000 */
[-C--:B------:R-:W-:Y:S02]  /*6730*/  FMUL.FTZ R130, R130, R44.reuse ;  /* 0x0000002c82827220 */ /* 0x080fe40000410000 */
[-C--:B------:R-:W-:Y:S01]  /*6740*/  FMUL.FTZ R131, R131, R44.reuse ;  /* 0x0000002c83837220 */ /* 0x080fe20000410000 */
[----:B------:R-:W1:Y:S01]  /*6750*/  MUFU.EX2 R167, R167 ;  /* 0x000000a700a77308 */ /* 0x000e620000000800 */
[-C--:B------:R-:W-:Y:S01]  /*6760*/  FMUL.FTZ R132, R132, R45.reuse ;  /* 0x0000002d84847220 */ /* 0x080fe20000410000 */
[C---:B------:R-:W-:Y:S01]  /*6770*/  HMMA.16816.F32 R120, R28.reuse, R6, R120 ;  /* 0x000000061c78723c */ /* 0x040fe20000001878 */
[----:B------:R-:W-:Y:S02]  /*6780*/  FMUL.FTZ R133, R133, R45 ;  /* 0x0000002d85857220 */ /* 0x000fe40000410000 */
[-C--:B------:R-:W-:Y:S02]  /*6790*/  FMUL.FTZ R134, R134, R44.reuse ;  /* 0x0000002c86867220 */ /* 0x080fe40000410000 */
[----:B------:R-:W-:Y:S01]  /*67a0*/  FMUL.FTZ R135, R135, R44 ;  /* 0x0000002c87877220 */ /* 0x000fe20000410000 */
[----:B------:R-:W-:Y:S01]  /*67b0*/  MUFU.EX2 R175, R175 ;  /* 0x000000af00af7308 */ /* 0x000fe20000000800 */
[-C--:B--2---:R-:W-:Y:S01]  /*67c0*/  FMUL.FTZ R160, R160, R65.reuse ;  /* 0x00000041a0a07220 */ /* 0x084fe20000410000 */
[----:B---3--:R-:W-:Y:S01]  /*67d0*/  HMMA.16816.F32 R128, R28, R12, R128 ;  /* 0x0000000c1c80723c */ /* 0x008fe20000001880 */
[----:B------:R-:W-:-:S02]  /*67e0*/  FMUL.FTZ R161, R161, R65 ;  /* 0x00000041a1a17220 */ /* 0x000fc40000410000 */
[-C--:B----4-:R-:W-:Y:S02]  /*67f0*/  FMUL.FTZ R162, R162, R164.reuse ;  /* 0x000000a4a2a27220 */ /* 0x090fe40000410000 */
[-C--:B------:R-:W-:Y:S01]  /*6800*/  FMUL.FTZ R163, R163, R164.reuse ;  /* 0x000000a4a3a37220 */ /* 0x080fe20000410000 */
[----:B------:R-:W-:Y:S01]  /*6810*/  MUFU.EX2 R180, R180 ;  /* 0x000000b400b47308 */ /* 0x000fe20000000800 */
[-C--:B------:R-:W-:Y:S01]  /*6820*/  FMUL.FTZ R68, R68, R65.reuse ;  /* 0x0000004144447220 */ /* 0x080fe20000410000 */
[----:B------:R-:W-:Y:S01]  /*6830*/  HMMA.16816.F32 R132, R28, R14, R132 ;  /* 0x0000000e1c84723c */ /* 0x000fe20000001884 */
[-C--:B------:R-:W-:Y:S02]  /*6840*/  FMUL.FTZ R69, R69, R65.reuse ;  /* 0x0000004145457220 */ /* 0x080fe40000410000 */
[-C--:B------:R-:W-:Y:S02]  /*6850*/  FMUL.FTZ R70, R70, R164.reuse ;  /* 0x000000a446467220 */ /* 0x080fe40000410000 */
[----:B------:R-:W-:Y:S01]  /*6860*/  FMUL.FTZ R71, R71, R164 ;  /* 0x000000a447477220 */ /* 0x000fe20000410000 */
[----:B------:R-:W2:Y:S01]  /*6870*/  MUFU.EX2 R183, R183 ;  /* 0x000000b700b77308 */ /* 0x000ea20000000800 */
[----:B------:R-:W-:Y:S01]  /*6880*/  F2FP.PACK_AB R28, R51, R50 ;  /* 0x00000032331c723e */ /* 0x000fe200000000ff */
[----:B------:R-:W-:Y:S01]  /*6890*/  FMUL.FTZ R72, R72, R65 ;  /* 0x0000004148487220 */ /* 0x000fe20000410000 */
[----:B------:R-:W-:Y:S01]  /*68a0*/  F2FP.PACK_AB R29, R60, R59 ;  /* 0x0000003b3c1d723e */ /* 0x000fe200000000ff */
[-C--:B------:R-:W-:Y:S01]  /*68b0*/  FMUL.FTZ R73, R73, R65.reuse ;  /* 0x0000004149497220 */ /* 0x080fe20000410000 */
[----:B------:R-:W-:Y:S01]  /*68c0*/  F2FP.PACK_AB R30, R55, R54 ;  /* 0x00000036371e723e */ /* 0x000fe200000000ff */
[----:B------:R-:W-:Y:S01]  /*68d0*/  FMUL.FTZ R74, R74, R164 ;  /* 0x000000a44a4a7220 */ /* 0x000fe20000410000 */
[----:B------:R-:W-:Y:S01]  /*68e0*/  F2FP.PACK_AB R31, R63, R62 ;  /* 0x0000003e3f1f723e */ /* 0x000fe200000000ff */
[----:B------:R-:W-:Y:S01]  /*68f0*/  FMUL.FTZ R75, R75, R164 ;  /* 0x000000a44b4b7220 */ /* 0x000fe20000410000 */
[----:B------:R-:W-:Y:S01]  /*6900*/  MUFU.EX2 R185, R185 ;  /* 0x000000b900b97308 */ /* 0x000fe20000000800 */
[----:B------:R-:W-:-:S02]  /*6910*/  FMUL.FTZ R84, R84, R65 ;  /* 0x0000004154547220 */ /* 0x000fc40000410000 */
[-C--:B------:R-:W-:Y:S02]  /*6920*/  FMUL.FTZ R85, R85, R65.reuse ;  /* 0x0000004155557220 */ /* 0x080fe40000410000 */
[-C--:B------:R-:W-:Y:S01]  /*6930*/  FMUL.FTZ R86, R86, R164.reuse ;  /* 0x000000a456567220 */ /* 0x080fe20000410000 */
[C---:B------:R-:W-:Y:S01]  /*6940*/  HMMA.16816.F32 R160, R28.reuse, R24, R160 ;  /* 0x000000181ca0723c */ /* 0x040fe200000018a0 */
[-C--:B------:R-:W-:Y:S01]  /*6950*/  FMUL.FTZ R87, R87, R164.reuse ;  /* 0x000000a457577220 */ /* 0x080fe20000410000 */
[----:B------:R-:W-:Y:S01]  /*6960*/  MUFU.EX2 R190, R190 ;  /* 0x000000be00be7308 */ /* 0x000fe20000000800 */
[-C--:B------:R-:W-:Y:S02]  /*6970*/  FMUL.FTZ R88, R88, R65.reuse ;  /* 0x0000004158587220 */ /* 0x080fe40000410000 */
[-C--:B------:R-:W-:Y:S02]  /*6980*/  FMUL.FTZ R89, R89, R65.reuse ;  /* 0x0000004159597220 */ /* 0x080fe40000410000 */
[-C--:B------:R-:W-:Y:S01]  /*6990*/  FMUL.FTZ R90, R90, R164.reuse ;  /* 0x000000a45a5a7220 */ /* 0x080fe20000410000 */
[----:B------:R-:W-:Y:S01]  /*69a0*/  HMMA.16816.F32 R68, R28, R26, R68 ;  /* 0x0000001a1c44723c */ /* 0x000fe20000001844 */
[----:B------:R-:W-:Y:S01]  /*69b0*/  FMUL.FTZ R91, R91, R164 ;  /* 0x000000a45b5b7220 */ /* 0x000fe20000410000 */
[----:B------:R-:W3:Y:S01]  /*69c0*/  LDSM.16.MT88.4 R24, [R214+0x9400] ;  /* 0x00940000d618783b */ /* 0x000ee20000004200 */
[-C--:B------:R-:W-:Y:S01]  /*69d0*/  FMUL.FTZ R100, R100, R65.reuse ;  /* 0x0000004164647220 */ /* 0x080fe20000410000 */
[----:B------:R-:W-:Y:S01]  /*69e0*/  MUFU.EX2 R195, R195 ;  /* 0x000000c300c37308 */ /* 0x000fe20000000800 */
[----:B------:R-:W-:-:S02]  /*69f0*/  FMUL.FTZ R101, R101, R65 ;  /* 0x0000004165657220 */ /* 0x000fc40000410000 */
[-C--:B------:R-:W-:Y:S01]  /*6a00*/  FMUL.FTZ R102, R102, R164.reuse ;  /* 0x000000a466667220 */ /* 0x080fe20000410000 */
[C---:B------:R-:W-:Y:S01]  /*6a10*/  HMMA.16816.F32 R72, R28.reuse, R20, R72 ;  /* 0x000000141c48723c */ /* 0x040fe20000001848 */
[-C--:B------:R-:W-:Y:S02]  /*6a20*/  FMUL.FTZ R103, R103, R164.reuse ;  /* 0x000000a467677220 */ /* 0x080fe40000410000 */
[-C--:B------:R-:W-:Y:S01]  /*6a30*/  FMUL.FTZ R148, R148, R65.reuse ;  /* 0x0000004194947220 */ /* 0x080fe20000410000 */
[----:B------:R-:W-:Y:S01]  /*6a40*/  MUFU.EX2 R182, R182 ;  /* 0x000000b600b67308 */ /* 0x000fe20000000800 */
[-C--:B------:R-:W-:Y:S02]  /*6a50*/  FMUL.FTZ R149, R149, R65.reuse ;  /* 0x0000004195957220 */ /* 0x080fe40000410000 */
[-C--:B------:R-:W-:Y:S01]  /*6a60*/  FMUL.FTZ R150, R150, R164.reuse ;  /* 0x000000a496967220 */ /* 0x080fe20000410000 */
[----:B------:R-:W-:Y:S01]  /*6a70*/  HMMA.16816.F32 R84, R28, R22, R84 ;  /* 0x000000161c54723c */ /* 0x000fe20000001854 */
[----:B------:R-:W-:Y:S01]  /*6a80*/  FMUL.FTZ R151, R151, R164 ;  /* 0x000000a497977220 */ /* 0x000fe20000410000 */
[----:B------:R-:W4:Y:S01]  /*6a90*/  LDSM.16.MT88.4 R20, [R212+0x9400] ;  /* 0x00940000d414783b */ /* 0x000f220000004200 */
        /* <DEDUP_REMOVED lines=12> */
[----:B------:R-:W5:Y:S01]  /*6b60*/  LDSM.16.MT88.4 R16, [R214+0xa400] ;  /* 0x00a40000d610783b */ /* 0x000f620000004200 */
        /* <DEDUP_REMOVED lines=12> */
[----:B------:R-:W-:Y:S01]  /*6c30*/  LDSM.16.MT88.4 R8, [R214+0xb400] ;  /* 0x00b40000d608783b */ /* 0x000fe20000004200 */
[----:B------:R-:W-:-:S02]  /*6c40*/  FMUL.FTZ R136, R136, R65 ;  /* 0x0000004188887220 */ /* 0x000fc40000410000 */
[----:B------:R-:W-:Y:S02]  /*6c50*/  FMUL.FTZ R137, R137, R65 ;  /* 0x0000004189897220 */ /* 0x000fe40000410000 */
[-C--:B------:R-:W-:Y:S01]  /*6c60*/  FMUL.FTZ R138, R138, R164.reuse ;  /* 0x000000a48a8a7220 */ /* 0x080fe20000410000 */
[C---:B------:R-:W-:Y:S01]  /*6c70*/  HMMA.16816.F32 R144, R28.reuse, R4, R144 ;  /* 0x000000041c90723c */ /* 0x040fe20000001890 */
[----:B------:R-:W-:Y:S02]  /*6c80*/  FMUL.FTZ R139, R139, R164 ;  /* 0x000000a48b8b7220 */ /* 0x000fe40000410000 */
[----:B------:R-:W-:Y:S02]  /*6c90*/  FFMA.FTZ R168, R199, c[0x0][0x23c], -R171 ;  /* 0x00008f00c7a87a23 */ /* 0x000fe400000108ab */
[--C-:B------:R-:W-:Y:S02]  /*6ca0*/  FFMA.FTZ R194, R189, c[0x0][0x23c], -R52.reuse ;  /* 0x00008f00bdc27a23 */ /* 0x100fe40000010834 */
[----:B------:R-:W-:Y:S01]  /*6cb0*/  FFMA.FTZ R189, R204, c[0x0][0x23c], -R53 ;  /* 0x00008f00ccbd7a23 */ /* 0x000fe20000010835 */
[----:B------:R-:W-:Y:S01]  /*6cc0*/  HMMA.16816.F32 R124, R28, R6, R124 ;  /* 0x000000061c7c723c */ /* 0x000fe2000000187c */
[----:B------:R-:W-:Y:S01]  /*6cd0*/  LDSM.16.MT88.4 R4, [R212+0xb400] ;  /* 0x00b40000d404783b */ /* 0x000fe20000004200 */
[----:B------:R-:W1:Y:S01]  /*6ce0*/  MUFU.EX2 R168, R168 ;  /* 0x000000a800a87308 */ /* 0x000e620000000800 */
[----:B------:R-:W-:-:S02]  /*6cf0*/  FFMA.FTZ R192, R191, c[0x0][0x23c], -R52 ;  /* 0x00008f00bfc07a23 */ /* 0x000fc40000010834 */
[--C-:B------:R-:W-:Y:S02]  /*6d00*/  FFMA.FTZ R204, R206, c[0x0][0x23c], -R53.reuse ;  /* 0x00008f00cecc7a23 */ /* 0x100fe40000010835 */
[--C-:B------:R-:W-:Y:S01]  /*6d10*/  FFMA.FTZ R165, R205, c[0x0][0x23c], -R52.reuse ;  /* 0x00008f00cda57a23 */ /* 0x100fe20000010834 */
[C---:B------:R-:W-:Y:S01]  /*6d20*/  HMMA.16816.F32 R140, R28.reuse, R12, R140 ;  /* 0x0000000c1c8c723c */ /* 0x040fe2000000188c */
[----:B------:R-:W-:Y:S01]  /*6d30*/  FFMA.FTZ R187, R187, c[0x0][0x23c], -R52 ;  /* 0x00008f00bbbb7a23 */ /* 0x000fe20000010834 */
[----:B------:R-:W-:Y:S01]  /*6d40*/  MUFU.EX2 R192, R192 ;  /* 0x000000c000c07308 */ /* 0x000fe20000000800 */
[--C-:B------:R-:W-:Y:S02]  /*6d50*/  FFMA.FTZ R191, R208, c[0x0][0x23c], -R53.reuse ;  /* 0x00008f00d0bf7a23 */ /* 0x100fe40000010835 */
[----:B------:R-:W-:Y:S02]  /*6d60*/  FFMA.FTZ R206, R210, c[0x0][0x23c], -R53 ;  /* 0x00008f00d2ce7a23 */ /* 0x000fe40000010835 */
[--C-:B------:R-:W-:Y:S01]  /*6d70*/  FFMA.FTZ R193, R196, c[0x0][0x23c], -R171.reuse ;  /* 0x00008f00c4c17a23 */ /* 0x100fe200000108ab */
[----:B------:R-:W-:Y:S01]  /*6d80*/  HMMA.16816.F32 R136, R28, R14, R136 ;  /* 0x0000000e1c88723c */ /* 0x000fe20000001888 */
[----:B------:R-:W5:Y:S01]  /*6d90*/  LDSM.16.MT88.4 R12, [R212+0xa400] ;  /* 0x00a40000d40c783b */ /* 0x000f620000004200 */
[----:B------:R-:W3:Y:S01]  /*6da0*/  MUFU.EX2 R165, R165 ;  /* 0x000000a500a57308 */ /* 0x000ee20000000800 */
[----:B------:R-:W-:-:S02]  /*6db0*/  FFMA.FTZ R196, R198, c[0x0][0x23c], -R171 ;  /* 0x00008f00c6c47a23 */ /* 0x000fc400000108ab */
[----:B------:R-:W-:Y:S02]  /*6dc0*/  FFMA.FTZ R198, R200, c[0x0][0x23c], -R171 ;  /* 0x00008f00c8c67a23 */ /* 0x000fe400000108ab */
[----:B-1----:R-:W-:Y:S01]  /*6dd0*/  F2FP.PACK_AB R28, R167, R166 ;  /* 0x000000a6a71c723e */ /* 0x002fe200000000ff */
[----:B------:R-:W-:Y:S01]  /*6de0*/  FFMA.FTZ R199, R188, c[0x0][0x23c], -R61 ;  /* 0x00008f00bcc77a23 */ /* 0x000fe2000001083d */
[----:B--2---:R-:W-:Y:S01]  /*6df0*/  F2FP.PACK_AB R29, R183, R180 ;  /* 0x000000b4b71d723e */ /* 0x004fe200000000ff */
[----:B------:R-:W-:Y:S01]  /*6e00*/  MUFU.EX2 R187, R187 ;  /* 0x000000bb00bb7308 */ /* 0x000fe20000000800 */
[----:B------:R-:W-:Y:S01]  /*6e10*/  F2FP.PACK_AB R30, R175, R168 ;  /* 0x000000a8af1e723e */ /* 0x000fe200000000ff */
[--C-:B------:R-:W-:Y:S01]  /*6e20*/  FFMA.FTZ R186, R177, c[0x0][0x23c], -R52.reuse ;  /* 0x00008f00b1ba7a23 */ /* 0x100fe20000010834 */
[----:B------:R-:W-:Y:S01]  /*6e30*/  F2FP.PACK_AB R31, R190, R185 ;  /* 0x000000b9be1f723e */ /* 0x000fe200000000ff */
[--C-:B------:R-:W-:Y:S02]  /*6e40*/  FFMA.FTZ R177, R179, c[0x0][0x23c], -R52.reuse ;  /* 0x00008f00b3b17a23 */ /* 0x100fe40000010834 */
[----:B------:R-:W-:-:S02]  /*6e50*/  FFMA.FTZ R188, R173, c[0x0][0x23c], -R52 ;  /* 0x00008f00adbc7a23 */ /* 0x000fc40000010834 */
[----:B------:R-:W-:Y:S01]  /*6e60*/  MUFU.EX2 R194, R194 ;  /* 0x000000c200c27308 */ /* 0x000fe20000000800 */
[----:B------:R-:W-:Y:S01]  /*6e70*/  FFMA.FTZ R181, R181, c[0x0][0x23c], -R52 ;  /* 0x00008f00b5b57a23 */ /* 0x000fe20000010834 */
[C---:B---3--:R-:W-:Y:S01]  /*6e80*/  HMMA.16816.F32 R156, R28.reuse, R24, R156 ;  /* 0x000000181c9c723c */ /* 0x048fe2000000189c */
[--C-:B------:R-:W-:Y:S02]  /*6e90*/  FFMA.FTZ R173, R178, c[0x0][0x23c], -R53.reuse ;  /* 0x00008f00b2ad7a23 */ /* 0x100fe40000010835 */
[--C-:B------:R-:W-:Y:S02]  /*6ea0*/  FFMA.FTZ R176, R176, c[0x0][0x23c], -R53.reuse ;  /* 0x00008f00b0b07a23 */ /* 0x100fe40000010835 */
[--C-:B------:R-:W-:Y:S01]  /*6eb0*/  FFMA.FTZ R174, R174, c[0x0][0x23c], -R53.reuse ;  /* 0x00008f00aeae7a23 */ /* 0x100fe20000010835 */
[----:B------:R-:W-:Y:S01]  /*6ec0*/  MUFU.EX2 R189, R189 ;  /* 0x000000bd00bd7308 */ /* 0x000fe20000000800 */
[----:B------:R-:W-:Y:S01]  /*6ed0*/  FFMA.FTZ R179, R172, c[0x0][0x23c], -R53 ;  /* 0x00008f00acb37a23 */ /* 0x000fe20000010835 */
[----:B------:R-:W-:Y:S01]  /*6ee0*/  HMMA.16816.F32 R152, R28, R26, R152 ;  /* 0x0000001a1c98723c */ /* 0x000fe20000001898 */
[----:B------:R-:W-:-:S02]  /*6ef0*/  FFMA.FTZ R50, R239, R65, R50 ;  /* 0x00000041ef327223 */ /* 0x000fc40000010032 */
[----:B------:R-:W-:Y:S02]  /*6f00*/  FFMA.FTZ R59, R234, R164, R59 ;  /* 0x000000a4ea3b7223 */ /* 0x000fe4000001003b */
[----:B------:R-:W-:Y:S01]  /*6f10*/  FFMA.FTZ R42, R237, R45, R42 ;  /* 0x0000002ded2a7223 */ /* 0x000fe2000001002a */
[----:B------:R-:W1:Y:S01]  /*6f20*/  MUFU.EX2 R204, R204 ;  /* 0x000000cc00cc7308 */ /* 0x000e620000000800 */
[----:B------:R-:W-:Y:S01]  /*6f30*/  FFMA.FTZ R34, R235, R44, R34 ;  /* 0x0000002ceb227223 */ /* 0x000fe20000010022 */
[C---:B----4-:R-:W-:Y:S01]  /*6f40*/  HMMA.16816.F32 R76, R28.reuse, R20, R76 ;  /* 0x000000141c4c723c */ /* 0x050fe2000000184c */
[----:B------:R-:W-:Y:S02]  /*6f50*/  FADD.FTZ R51, R51, R50 ;  /* 0x0000003233337221 */ /* 0x000fe40000010000 */
[----:B------:R-:W-:Y:S02]  /*6f60*/  FADD.FTZ R59, R60, R59 ;  /* 0x0000003b3c3b7221 */ /* 0x000fe40000010000 */
[----:B------:R-:W-:Y:S01]  /*6f70*/  FADD.FTZ R41, R41, R42 ;  /* 0x0000002a29297221 */ /* 0x000fe20000010000 */
[----:B------:R-:W-:Y:S01]  /*6f80*/  MUFU.EX2 R191, R191 ;  /* 0x000000bf00bf7308 */ /* 0x000fe20000000800 */
[----:B------:R-:W-:Y:S01]  /*6f90*/  FADD.FTZ R33, R33, R34 ;  /* 0x0000002221217221 */ /* 0x000fe20000010000 */
[----:B------:R-:W-:Y:S01]  /*6fa0*/  HMMA.16816.F32 R80, R28, R22, R80 ;  /* 0x000000161c50723c */ /* 0x000fe20000001850 */
[----:B------:R-:W-:-:S02]  /*6fb0*/  FADD.FTZ R54, R54, R51 ;  /* 0x0000003336367221 */ /* 0x000fc40000010000 */
[----:B------:R-:W-:Y:S02]  /*6fc0*/  FADD.FTZ R62, R62, R59 ;  /* 0x0000003b3e3e7221 */ /* 0x000fe40000010000 */
[----:B------:R-:W-:Y:S01]  /*6fd0*/  FADD.FTZ R40, R40, R41 ;  /* 0x0000002928287221 */ /* 0x000fe20000010000 */
[----:B------:R-:W2:Y:S01]  /*6fe0*/  MUFU.EX2 R206, R206 ;  /* 0x000000ce00ce7308 */ /* 0x000ea20000000800 */
[----:B------:R-:W-:Y:S01]  /*6ff0*/  FADD.FTZ R32, R32, R33 ;  /* 0x0000002120207221 */ /* 0x000fe20000010000 */
[C---:B-----5:R-:W-:Y:S01]  /*7000*/  HMMA.16816.F32 R92, R28.reuse, R16, R92 ;  /* 0x000000101c5c723c */ /* 0x060fe2000000185c */
[----:B------:R-:W-:Y:S02]  /*7010*/  FADD.FTZ R54, R55, R54 ;  /* 0x0000003637367221 */ /* 0x000fe40000010000 */
[----:B------:R-:W-:Y:S02]  /*7020*/  FADD.FTZ R62, R63, R62 ;  /* 0x0000003e3f3e7221 */ /* 0x000fe40000010000 */
[----:B------:R-:W-:Y:S01]  /*7030*/  FADD.FTZ R35, R35, R40 ;  /* 0x0000002823237221 */ /* 0x000fe20000010000 */
[----:B------:R-:W-:Y:S01]  /*7040*/  MUFU.EX2 R193, R193 ;  /* 0x000000c100c17308 */ /* 0x000fe20000000800 */
[----:B------:R-:W-:Y:S01]  /*7050*/  FADD.FTZ R43, R43, R32 ;  /* 0x000000202b2b7221 */ /* 0x000fe20000010000 */
[----:B------:R-:W-:Y:S01]  /*7060*/  HMMA.16816.F32 R96, R28, R18, R96 ;  /* 0x000000121c60723c */ /* 0x000fe20000001860 */
[----:B------:R-:W-:-:S02]  /*7070*/  FFMA.FTZ R64, R64, c[0x0][0x23c], -R61 ;  /* 0x00008f0040407a23 */ /* 0x000fc4000001083d */
[----:B------:R-:W-:Y:S02]  /*7080*/  FADD.FTZ R166, R166, R35 ;  /* 0x00000023a6a67221 */ /* 0x000fe40000010000 */
[----:B------:R-:W-:Y:S01]  /*7090*/  FADD.FTZ R180, R180, R43 ;  /* 0x0000002bb4b47221 */ /* 0x000fe20000010000 */
[----:B------:R-:W3:Y:S01]  /*70a0*/  MUFU.EX2 R196, R196 ;  /* 0x000000c400c47308 */ /* 0x000ee20000000800 */
[--C-:B------:R-:W-:Y:S01]  /*70b0*/  FFMA.FTZ R66, R66, c[0x0][0x23c], -R171.reuse ;  /* 0x00008f0042427a23 */ /* 0x100fe200000108ab */
[C---:B------:R-:W-:Y:S01]  /*70c0*/  HMMA.16816.F32 R104, R28.reuse, R12, R104 ;  /* 0x0000000c1c68723c */ /* 0x040fe20000001868 */
[--C-:B------:R-:W-:Y:S02]  /*70d0*/  FFMA.FTZ R67, R67, c[0x0][0x23c], -R171.reuse ;  /* 0x00008f0043437a23 */ /* 0x100fe400000108ab */
[--C-:B------:R-:W-:Y:S02]  /*70e0*/  FFMA.FTZ R170, R170, c[0x0][0x23c], -R171.reuse ;  /* 0x00008f00aaaa7a23 */ /* 0x100fe400000108ab */
[----:B------:R-:W-:Y:S01]  /*70f0*/  FFMA.FTZ R169, R169, c[0x0][0x23c], -R171 ;  /* 0x00008f00a9a97a23 */ /* 0x000fe200000108ab */
[----:B------:R-:W4:Y:S01]  /*7100*/  MUFU.EX2 R198, R198 ;  /* 0x000000c600c67308 */ /* 0x000f220000000800 */
[----:B------:R-:W-:Y:S01]  /*7110*/  FFMA.FTZ R61, R58, c[0x0][0x23c], -R61 ;  /* 0x00008f003a3d7a23 */ /* 0x000fe2000001083d */
[----:B------:R-:W-:Y:S01]  /*7120*/  HMMA.16816.F32 R108, R28, R14, R108 ;  /* 0x0000000e1c6c723c */ /* 0x000fe2000000186c */
[----:B------:R-:W-:Y:S01]  /*7130*/  FADD.FTZ R167, R167, R166 ;  /* 0x000000a6a7a77221 */ /* 0x000fe20000010000 */
[----:B------:R-:W-:Y:S01]  /*7140*/  MOV R166, R2 ;  /* 0x0000000200a67202 */ /* 0x000fe20000000f00 */
[----:B------:R-:W-:-:S02]  /*7150*/  FADD.FTZ R180, R183, R180 ;  /* 0x000000b4b7b47221 */ /* 0x000fc40000010000 */
[--C-:B------:R-:W-:Y:S01]  /*7160*/  FFMA.FTZ R58, R39, c[0x0][0x23c], -R52.reuse ;  /* 0x00008f00273a7a23 */ /* 0x100fe20000010834 */
[----:B------:R-:W5:Y:S01]  /*7170*/  MUFU.EX2 R199, R199 ;  /* 0x000000c700c77308 */ /* 0x000f620000000800 */
[----:B------:R-:W-:Y:S01]  /*7180*/  FFMA.FTZ R39, R49, c[0x0][0x23c], -R52 ;  /* 0x00008f0031277a23 */ /* 0x000fe20000010834 */
[C---:B------:R-:W-:Y:S01]  /*7190*/  HMMA.16816.F32 R116, R28.reuse, R8, R116 ;  /* 0x000000081c74723c */ /* 0x040fe20000001874 */
[----:B------:R-:W-:Y:S01]  /*71a0*/  FADD.FTZ R168, R168, R167 ;  /* 0x000000a7a8a87221 */ /* 0x000fe20000010000 */
[----:B------:R-:W-:Y:S01]  /*71b0*/  MOV R167, R244 ;  /* 0x000000f400a77202 */ /* 0x000fe20000000f00 */
[----:B------:R-:W-:Y:S02]  /*71c0*/  FADD.FTZ R185, R185, R180 ;  /* 0x000000b4b9b97221 */ /* 0x000fe40000010000 */
[----:B------:R-:W-:Y:S01]  /*71d0*/  FFMA.FTZ R37, R37, c[0x0][0x23c], -R52 ;  /* 0x00008f0025257a23 */ /* 0x000fe20000010834 */
[----:B------:R-:W-:Y:S01]  /*71e0*/  MUFU.EX2 R181, R181 ;  /* 0x000000b500b57308 */ /* 0x000fe20000000800 */
[--C-:B------:R-:W-:Y:S01]  /*71f0*/  FFMA.FTZ R36, R36, c[0x0][0x23c], -R53.reuse ;  /* 0x00008f0024247a23 */ /* 0x100fe20000010835 */
[----:B------:R-:W-:Y:S01]  /*7200*/  HMMA.16816.F32 R120, R28, R10, R120 ;  /* 0x0000000a1c78723c */ /* 0x000fe20000001878 */
[----:B------:R-:W-:-:S02]  /*7210*/  FFMA.FTZ R49, R38, c[0x0][0x23c], -R53 ;  /* 0x00008f0026317a23 */ /* 0x000fc40000010835 */
[--C-:B------:R-:W-:Y:S02]  /*7220*/  FFMA.FTZ R38, R47, c[0x0][0x23c], -R53.reuse ;  /* 0x00008f002f267a23 */ /* 0x100fe40000010835 */
[----:B------:R-:W-:Y:S01]  /*7230*/  FFMA.FTZ R48, R48, c[0x0][0x23c], -R52 ;  /* 0x00008f0030307a23 */ /* 0x000fe20000010834 */
[----:B------:R-:W1:Y:S01]  /*7240*/  MUFU.EX2 R186, R186 ;  /* 0x000000ba00ba7308 */ /* 0x000e620000000800 */
[----:B------:R-:W-:Y:S01]  /*7250*/  FFMA.FTZ R47, R46, c[0x0][0x23c], -R53 ;  /* 0x00008f002e2f7a23 */ /* 0x000fe20000010835 */
[----:B------:R-:W-:Y:S01]  /*7260*/  HMMA.16816.F32 R128, R28, R4, R128 ;  /* 0x000000041c80723c */ /* 0x000fe20000001880 */
[----:B------:R-:W-:Y:S02]  /*7270*/  FADD.FTZ R168, R175, R168 ;  /* 0x000000a8afa87221 */ /* 0x000fe40000010000 */
[----:B------:R-:W-:-:S03]  /*7280*/  FADD.FTZ R185, R190, R185 ;  /* 0x000000b9beb97221 */ /* 0x000fc60000010000 */
[----:B------:R-:W-:Y:S02]  /*7290*/  MUFU.EX2 R177, R177 ;  /* 0x000000b100b17308 */ /* 0x000fe40000000800 */
[----:B------:R-:W-:Y:S06]  /*72a0*/  HMMA.16816.F32 R132, R28, R6, R132 ;  /* 0x000000061c84723c */ /* 0x000fec0000001884 */
[----:B------:R-:W-:Y:S01]  /*72b0*/  MUFU.EX2 R188, R188 ;  /* 0x000000bc00bc7308 */ /* 0x000fe20000000800 */
[----:B------:R-:W-:Y:S01]  /*72c0*/  F2FP.PACK_AB R28, R192, R165 ;  /* 0x000000a5c01c723e */ /* 0x000fe200000000ff */
[----:B------:R-:W-:Y:S01]  /*72d0*/  FADD.FTZ R165, R165, R54 ;  /* 0x00000036a5a57221 */ /* 0x000fe20000010000 */
[----:B-1----:R-:W-:Y:S01]  /*72e0*/  F2FP.PACK_AB R29, R204, R189 ;  /* 0x000000bdcc1d723e */ /* 0x002fe200000000ff */
[----:B------:R-:W-:Y:S01]  /*72f0*/  FADD.FTZ R189, R189, R62 ;  /* 0x0000003ebdbd7221 */ /* 0x000fe20000010000 */
[----:B------:R-:W-:Y:S01]  /*7300*/  F2FP.PACK_AB R30, R194, R187 ;  /* 0x000000bbc21e723e */ /* 0x000fe200000000ff */
[----:B------:R-:W-:Y:S01]  /*7310*/  FADD.FTZ R192, R192, R165 ;  /* 0x000000a5c0c07221 */ /* 0x000fe20000010000 */
[----:B--2---:R-:W-:Y:S01]  /*7320*/  F2FP.PACK_AB R31, R206, R191 ;  /* 0x000000bfce1f723e */ /* 0x004fe200000000ff */
[----:B------:R-:W-:Y:S01]  /*7330*/  MUFU.EX2 R173, R173 ;  /* 0x000000ad00ad7308 */ /* 0x000fe20000000800 */
[----:B------:R-:W-:Y:S01]  /*7340*/  FADD.FTZ R204, R204, R189 ;  /* 0x000000bdcccc7221 */ /* 0x000fe20000010000 */
[----:B------:R-:W-:Y:S01]  /*7350*/  MOV R165, R0 ;  /* 0x0000000000a57202 */ /* 0x000fe20000000f00 */
[----:B------:R-:W-:-:S02]  /*7360*/  FADD.FTZ R187, R187, R192 ;  /* 0x000000c0bbbb7221 */ /* 0x000fc40000010000 */
[----:B------:R-:W-:Y:S01]  /*7370*/  FADD.FTZ R191, R191, R204 ;  /* 0x000000ccbfbf7221 */ /* 0x000fe20000010000 */
[----:B------:R-:W-:Y:S01]  /*7380*/  HMMA.16816.F32 R160, R28, R24, R160 ;  /* 0x000000181ca0723c */ /* 0x000fe200000018a0 */
[----:B------:R-:W-:Y:S01]  /*7390*/  FADD.FTZ R194, R194, R187 ;  /* 0x000000bbc2c27221 */ /* 0x000fe20000010000 */
[----:B------:R-:W1:Y:S01]  /*73a0*/  MUFU.EX2 R176, R176 ;  /* 0x000000b000b07308 */ /* 0x000e620000000800 */
[----:B------:R-:W-:-:S05]  /*73b0*/  FADD.FTZ R206, R206, R191 ;  /* 0x000000bfcece7221 */ /* 0x000fca0000010000 */
[C---:B------:R-:W-:Y:S01]  /*73c0*/  HMMA.16816.F32 R68, R28.reuse, R26, R68 ;  /* 0x0000001a1c44723c */ /* 0x040fe20000001844 */
[----:B------:R-:W2:Y:S01]  /*73d0*/  LDSM.16.MT88.4 R24, [R214+0x9800] ;  /* 0x00980000d618783b */ /* 0x000ea20000004200 */
[----:B------:R-:W-:Y:S06]  /*73e0*/  MUFU.EX2 R174, R174 ;  /* 0x000000ae00ae7308 */ /* 0x000fec0000000800 */
[C---:B------:R-:W-:Y:S02]  /*73f0*/  HMMA.16816.F32 R72, R28.reuse, R20, R72 ;  /* 0x000000141c48723c */ /* 0x040fe40000001848 */
[----:B------:R-:W1:Y:S06]  /*7400*/  MUFU.EX2 R179, R179 ;  /* 0x000000b300b37308 */ /* 0x000e6c0000000800 */
[C---:B------:R-:W-:Y:S01]  /*7410*/  HMMA.16816.F32 R84, R28.reuse, R22, R84 ;  /* 0x000000161c54723c */ /* 0x040fe20000001854 */
[----:B------:R-:W1:Y:S01]  /*7420*/  LDSM.16.MT88.4 R20, [R212+0x9800] ;  /* 0x00980000d414783b */ /* 0x000e620000004200 */
        /* <DEDUP_REMOVED lines=18> */
[----:B------:R-:W-:Y:S01]  /*7550*/  HMMA.16816.F32 R136, R28, R6, R136 ;  /* 0x000000061c88723c */ /* 0x000fe20000001888 */
[----:B------:R-:W1:Y:S01]  /*7560*/  LDSM.16.MT88.4 R4, [R212+0xb800] ;  /* 0x00b80000d404783b */ /* 0x000e620000004200 */
[----:B------:R-:W-:Y:S05]  /*7570*/  MUFU.EX2 R36, R36 ;  /* 0x0000002400247308 */ /* 0x000fea0000000800 */
[----:B---3--:R-:W-:Y:S01]  /*7580*/  F2FP.PACK_AB R28, R196, R193 ;  /* 0x000000c1c41c723e */ /* 0x008fe200000000ff */
[----:B------:R-:W-:Y:S01]  /*7590*/  FADD.FTZ R193, R193, R168 ;  /* 0x000000a8c1c17221 */ /* 0x000fe20000010000 */
[----:B------:R-:W-:Y:S01]  /*75a0*/  F2FP.PACK_AB R29, R197, R182 ;  /* 0x000000b6c51d723e */ /* 0x000fe200000000ff */
[----:B------:R-:W3:Y:S01]  /*75b0*/  MUFU.EX2 R49, R49 ;  /* 0x0000003100317308 */ /* 0x000ee20000000800 */
[----:B----4-:R-:W-:Y:S01]  /*75c0*/  F2FP.PACK_AB R30, R198, R195 ;  /* 0x000000c3c61e723e */ /* 0x010fe200000000ff */
[----:B------:R-:W-:Y:S01]  /*75d0*/  FADD.FTZ R182, R182, R185 ;  /* 0x000000b9b6b67221 */ /* 0x000fe20000010000 */
[----:B-----5:R-:W-:Y:S01]  /*75e0*/  F2FP.PACK_AB R31, R199, R184 ;  /* 0x000000b8c71f723e */ /* 0x020fe200000000ff */
[----:B------:R-:W-:Y:S01]  /*75f0*/  FADD.FTZ R196, R196, R193 ;  /* 0x000000c1c4c47221 */ /* 0x000fe20000010000 */
[----:B------:R-:W-:Y:S01]  /*7600*/  MOV R168, R245 ;  /* 0x000000f500a87202 */ /* 0x000fe20000000f00 */
[----:B------:R-:W-:-:S02]  /*7610*/  FADD.FTZ R197, R197, R182 ;  /* 0x000000b6c5c57221 */ /* 0x000fc40000010000 */
[----:B------:R-:W-:Y:S01]  /*7620*/  MUFU.EX2 R39, R39 ;  /* 0x0000002700277308 */ /* 0x000fe20000000800 */
[----:B------:R-:W-:Y:S01]  /*7630*/  FADD.FTZ R195, R195, R196 ;  /* 0x000000c4c3c37221 */ /* 0x000fe20000010000 */
[C---:B--2---:R-:W-:Y:S01]  /*7640*/  HMMA.16816.F32 R156, R28.reuse, R24, R156 ;  /* 0x000000181c9c723c */ /* 0x044fe2000000189c */
[----:B------:R-:W-:Y:S02]  /*7650*/  FADD.FTZ R184, R184, R197 ;  /* 0x000000c5b8b87221 */ /* 0x000fe40000010000 */
[----:B------:R-:W-:Y:S02]  /*7660*/  FADD.FTZ R195, R198, R195 ;  /* 0x000000c3c6c37221 */ /* 0x000fe40000010000 */
[----:B------:R-:W-:Y:S01]  /*7670*/  FADD.FTZ R199, R199, R184 ;  /* 0x000000b8c7c77221 */ /* 0x000fe20000010000 */
[----:B------:R-:W2:Y:S02]  /*7680*/  MUFU.EX2 R48, R48 ;  /* 0x0000003000307308 */ /* 0x000ea40000000800 */
[C---:B------:R-:W-:Y:S06]  /*7690*/  HMMA.16816.F32 R152, R28.reuse, R26, R152 ;  /* 0x0000001a1c98723c */ /* 0x040fec0000001898 */
[----:B------:R-:W-:Y:S02]  /*76a0*/  MUFU.EX2 R38, R38 ;  /* 0x0000002600267308 */ /* 0x000fe40000000800 */
[C---:B-1----:R-:W-:Y:S06]  /*76b0*/  HMMA.16816.F32 R76, R28.reuse, R20, R76 ;  /* 0x000000141c4c723c */ /* 0x042fec000000184c */
[----:B------:R-:W1:Y:S02]  /*76c0*/  MUFU.EX2 R47, R47 ;  /* 0x0000002f002f7308 */ /* 0x000e640000000800 */
        /* <DEDUP_REMOVED lines=23> */
[----:B------:R-:W4:Y:S07]  /*7840*/  LDSM.16.MT88.4 R24, [R214+0x9c00] ;  /* 0x009c0000d618783b */ /* 0x000f2e0000004200 */
        /* <DEDUP_REMOVED lines=25> */
[----:B----4-:R-:W-:Y:S01]  /*79e0*/  HMMA.16816.F32 R156, R28, R24, R156 ;  /* 0x000000181c9c723c */ /* 0x010fe2000000189c */
[----:B------:R-:W-:Y:S02]  /*79f0*/  FADD.FTZ R237, R169, R170 ;  /* 0x000000aaa9ed7221 */ /* 0x000fe40000010000 */
[----:B------:R-:W-:-:S05]  /*7a00*/  FADD.FTZ R235, R61, R64 ;  /* 0x000000403deb7221 */ /* 0x000fca0000010000 */
        /* <DEDUP_REMOVED lines=13> */
[----:B---3--:R-:W-:Y:S01]  /*7ae0*/  F2FP.PACK_AB R29, R49, R36 ;  /* 0x00000024311d723e */ /* 0x008fe200000000ff */
        /* <DEDUP_REMOVED lines=26> */
[----:B------:R-:W-:-:S04]  /*7c90*/  IMAD.WIDE.U32 R6, R3, c[0x0][0x1a0], RZ ;  /* 0x0000680003067a25 */ /* 0x000fc800078e00ff */
[----:B------:R-:W-:Y:S01]  /*7ca0*/  IMAD R4, R4, c[0x0][0x1a0], RZ ;  /* 0x0000680004047a24 */ /* 0x000fe200078e02ff */
[----:B------:R-:W-:Y:S01]  /*7cb0*/  BAR.SYNC.DEFER_BLOCKING 0x0 ;  /* 0x0000000000007b1d */ /* 0x000fe20000010000 */
[----:B------:R-:W-:Y:S02]  /*7cc0*/  LEA R5, P0, R6, R242, 0x6 ;  /* 0x000000f206057211 */ /* 0x000fe400078030ff */
[----:B------:R-:W-:Y:S02]  /*7cd0*/  IMAD R4, R3, c[0x0][0x1a4], R4 ;  /* 0x0000690003047a24 */ /* 0x000fe400078e0204 */
[----:B------:R-:W-:Y:S02]  /*7ce0*/  LEA R12, P1, R5, c[0x0][0x170], 0x1 ;  /* 0x00005c00050c7a11 */ /* 0x000fe400078208ff */
        /* <DEDUP_REMOVED lines=15> */
[----:B------:R-:W2:Y:S04]  /*7de0*/  LDSM.16.M88.4 R20, [R216+0x6000] ;  /* 0x00600000d814783b */ /* 0x000ea80000000200 */
[----:B------:R-:W3:Y:S04]  /*7df0*/  LDSM.16.M88.4 R56, [R217+0x1000] ;  /* 0x00100000d938783b */ /* 0x000ee80000000200 */
[----:B------:R-:W-:Y:S04]  /*7e00*/  LDSM.16.M88.4 R40, [R215] ;  /* 0x00000000d728783b */ /* 0x000fe80000000200 */
[----:B------:R-:W4:Y:S04]  /*7e10*/  LDSM.16.M88.4 R8, [R213+0x6000] ;  /* 0x00600000d508783b */ /* 0x000f280000000200 */
        /* <DEDUP_REMOVED lines=17> */
[----:B------:R-:W0:Y:S01]  /*7f30*/  LDGDEPBAR ;  /* 0x00000000000079af */ /* 0x000e220000000000 */
[-C--:B----4-:R-:W-:Y:S08]  /*7f40*/  HMMA.16816.F32 R32, R40, R8.reuse, R32 ;  /* 0x000000082820723c */ /* 0x090ff00000001820 */
        /* <DEDUP_REMOVED lines=10> */
[C---:B------:R-:W-:Y:S08]  /*7ff0*/  HMMA.16816.F32 R4, R184.reuse, R6, RZ ;  /* 0x00000006b804723c */ /* 0x040ff000000018ff */
[C---:B------:R-:W-:Y:S08]  /*8000*/  HMMA.16816.F32 R196, R184.reuse, R192, RZ ;  /* 0x000000c0b8c4723c */ /* 0x040ff000000018ff */
[C---:B------:R-:W-:Y:S08]  /*8010*/  HMMA.16816.F32 R188, R184.reuse, R176, RZ ;  /* 0x000000b0b8bc723c */ /* 0x040ff000000018ff */
[----:B------:R-:W-:Y:S08]  /*8020*/  HMMA.16816.F32 R192, R184, R194, RZ ;  /* 0x000000c2b8c0723c */ /* 0x000ff000000018ff */
[C---:B------:R-:W-:Y:S08]  /*8030*/  HMMA.16816.F32 R12, R180.reuse, R168, R12 ;  /* 0x000000a8b40c723c */ /* 0x040ff0000000180c */
[C---:B------:R-:W-:Y:S08]  /*8040*/  HMMA.16816.F32 R8, R180.reuse, R170, R8 ;  /* 0x000000aab408723c */ /* 0x040ff00000001808 */
[C---:B------:R-:W-:Y:S08]  /*8050*/  HMMA.16816.F32 R60, R180.reuse, R52, R60 ;  /* 0x00000034b43c723c */ /* 0x040ff0000000183c */
[C---:B--2---:R-:W-:Y:S08]  /*8060*/  HMMA.16816.F32 R164, R180.reuse, R172, R164 ;  /* 0x000000acb4a4723c */ /* 0x044ff000000018a4 */
[C---:B------:R-:W-:Y:S08]  /*8070*/  HMMA.16816.F32 R64, R180.reuse, R174, R64 ;  /* 0x000000aeb440723c */ /* 0x040ff00000001840 */
[----:B------:R-:W-:Y:S01]  /*8080*/  HMMA.16816.F32 R56, R180, R54, R56 ;  /* 0x00000036b438723c */ /* 0x000fe20000001838 */
[----:B------:R-:W-:Y:S07]  /*8090*/  LDSM.16.M88.4 R180, [R215+0x2000] ;  /* 0x00200000d7b4783b */ /* 0x000fee0000000200 */
        /* <DEDUP_REMOVED lines=40> */
[C---:B------:R-:W-:Y:S01]  /*8320*/  HMMA.16816.F32 R4, R52.reuse, R38, R4 ;  /* 0x000000263404723c */ /* 0x040fe20000001804 */
[----:B------:R-:W1:Y:S07]  /*8330*/  LDSM.16.M88.4 R36, [R213+0x8000] ;  /* 0x00800000d524783b */ /* 0x000e6e0000000200 */
[-C--:B---3--:R-:W-:Y:S08]  /*8340*/  HMMA.16816.F32 R32, R52, R40.reuse, R32 ;  /* 0x000000283420723c */ /* 0x088ff00000001820 */
[C---:B------:R-:W-:Y:S08]  /*8350*/  HMMA.16816.F32 R28, R48.reuse, R40, R28 ;  /* 0x00000028301c723c */ /* 0x040ff0000000181c */
[-C--:B------:R-:W-:Y:S08]  /*8360*/  HMMA.16816.F32 R24, R48, R42.reuse, R24 ;  /* 0x0000002a3018723c */ /* 0x080ff00000001818 */
[----:B------:R-:W-:Y:S01]  /*8370*/  HMMA.16816.F32 R20, R52, R42, R20 ;  /* 0x0000002a3414723c */ /* 0x000fe20000001814 */
[----:B------:R-:W2:Y:S07]  /*8380*/  LDSM.16.M88.4 R40, [R215+0x5000] ;  /* 0x00500000d728783b */ /* 0x000eae0000000200 */
[C---:B------:R-:W-:Y:S08]  /*8390*/  HMMA.16816.F32 R196, R208.reuse, R204, R196 ;  /* 0x000000ccd0c4723c */ /* 0x040ff000000018c4 */
[----:B------:R-:W-:Y:S08]  /*83a0*/  HMMA.16816.F32 R192, R208, R206, R192 ;  /* 0x000000ced0c0723c */ /* 0x000ff000000018c0 */
[----:B-1----:R-:W-:Y:S08]  /*83b0*/  HMMA.16816.F32 R32, R44, R36, R32 ;  /* 0x000000242c20723c */ /* 0x002ff00000001820 */
[----:B------:R-:W-:Y:S07]  /*83c0*/  HMMA.16816.F32 R188, R208, R200, R188 ;  /* 0x000000c8d0bc723c */ /* 0x000fee00000018bc */
[----:B------:R-:W-:Y:S01]  /*83d0*/  IADD3 R201, R224, -0x3, RZ ;  /* 0xfffffffde0c97810 */ /* 0x000fe20007ffe0ff */
[----:B------:R-:W-:Y:S04]  /*83e0*/  HMMA.16816.F32 R164, R176, R172, R164 ;  /* 0x000000acb0a4723c */ /* 0x000fe800000018a4 */
[----:B------:R-:W-:-:S04]  /*83f0*/  IMAD R201, R201, 0x40, R252 ;  /* 0x00000040c9c97824 */ /* 0x000fc800078e02fc */
[----:B------:R-:W-:Y:S01]  /*8400*/  HMMA.16816.F32 R196, R180, R172, R196 ;  /* 0x000000acb4c4723c */ /* 0x000fe200000018c4 */
[CC--:B------:R-:W-:Y:S02]  /*8410*/  ISETP.GE.AND P6, PT, R201.reuse, R251.reuse, PT ;  /* 0x000000fbc900720c */ /* 0x0c0fe40003fc6270 */
[C---:B------:R-:W-:Y:S02]  /*8420*/  ISETP.GE.AND P2, PT, R201.reuse, R250, PT ;  /* 0x000000fac900720c */ /* 0x040fe40003f46270 */
[----:B------:R-:W-:Y:S02]  /*8430*/  FSEL R32, R32, -INF , !P6 ;  /* 0xff80000020207808 */ /* 0x000fe40007000000 */
[----:B------:R-:W-:Y:S01]  /*8440*/  IADD3 R173, R201, 0x1, RZ ;  /* 0x00000001c9ad7810 */ /* 0x000fe20007ffe0ff */
[----:B--2---:R-:W-:Y:S01]  /*8450*/  HMMA.16816.F32 R28, R40, R36, R28 ;  /* 0x00000024281c723c */ /* 0x004fe2000000181c */
[----:B------:R-:W-:Y:S01]  /*8460*/  FSEL R246, R34, -INF , !P2 ;  /* 0xff80000022f67808 */ /* 0x000fe20005000000 */
[----:B------:R-:W-:Y:S01]  /*8470*/  STL [R1], R32 ;  /* 0x0000002001007387 */ /* 0x000fe20000100800 */
[----:B------:R-:W-:-:S02]  /*8480*/  ISETP.GE.AND P0, PT, R173, R251, PT ;  /* 0x000000fbad00720c */ /* 0x000fc40003f06270 */
[----:B------:R-:W-:Y:S02]  /*8490*/  ISETP.GE.AND P1, PT, R173, R250, PT ;  /* 0x000000faad00720c */ /* 0x000fe40003f26270 */
[----:B------:R-:W-:Y:S01]  /*84a0*/  IADD3 R37, R201, 0x8, RZ ;  /* 0x00000008c9257810 */ /* 0x000fe20007ffe0ff */
[-C--:B------:R-:W-:Y:S01]  /*84b0*/  HMMA.16816.F32 R64, R176, R174.reuse, R64 ;  /* 0x000000aeb040723c */ /* 0x080fe20000001840 */
[C---:B------:R-:W-:Y:S02]  /*84c0*/  ISETP.GE.AND P5, PT, R173.reuse, R238, PT ;  /* 0x000000eead00720c */ /* 0x040fe40003fa6270 */
[----:B------:R-:W-:Y:S02]  /*84d0*/  ISETP.GE.AND P3, PT, R173, R236, PT ;  /* 0x000000ecad00720c */ /* 0x000fe40003f66270 */
[----:B------:R-:W-:Y:S02]  /*84e0*/  FSEL R252, R33, -INF , !P0 ;  /* 0xff80000021fc7808 */ /* 0x000fe40004000000 */
[C---:B------:R-:W-:Y:S01]  /*84f0*/  ISETP.GE.AND P4, PT, R37.reuse, R251, PT ;  /* 0x000000fb2500720c */ /* 0x040fe20003f86270 */
[----:B------:R-:W-:Y:S01]  /*8500*/  HMMA.16816.F32 R192, R180, R174, R192 ;  /* 0x000000aeb4c0723c */ /* 0x000fe200000018c0 */
[----:B------:R-:W1:Y:S01]  /*8510*/  LDSM.16.M88.4 R172, [R216+0x8800] ;  /* 0x00880000d8ac783b */ /* 0x000e620000000200 */
[----:B------:R-:W-:-:S02]  /*8520*/  ISETP.GE.AND P6, PT, R37, R250, PT ;  /* 0x000000fa2500720c */ /* 0x000fc40003fc6270 */
[C---:B------:R-:W-:Y:S02]  /*8530*/  ISETP.GE.AND P0, PT, R37.reuse, R238, PT ;  /* 0x000000ee2500720c */ /* 0x040fe40003f06270 */
[----:B------:R-:W-:Y:S02]  /*8540*/  ISETP.GE.AND P2, PT, R37, R236, PT ;  /* 0x000000ec2500720c */ /* 0x000fe40003f46270 */
[----:B------:R-:W-:Y:S01]  /*8550*/  HMMA.16816.F32 R60, R176, R168, R60 ;  /* 0x000000a8b03c723c */ /* 0x000fe2000000183c */
[----:B------:R-:W-:-:S07]  /*8560*/  FSEL R31, R31, -INF , !P3 ;  /* 0xff8000001f1f7808 */ /* 0x000fce0005800000 */
[----:B------:R-:W-:Y:S01]  /*8570*/  HMMA.16816.F32 R56, R176, R170, R56 ;  /* 0x000000aab038723c */ /* 0x000fe20000001838 */
[----:B------:R-:W2:Y:S07]  /*8580*/  LDSM.16.M88.4 R176, [R216+0x8c00] ;  /* 0x008c0000d8b0783b */ /* 0x000eae0000000200 */
[-C--:B------:R-:W-:Y:S08]  /*8590*/  HMMA.16816.F32 R24, R40, R38.reuse, R24 ;  /* 0x000000262818723c */ /* 0x080ff00000001818 */
[----:B------:R-:W-:Y:S01]  /*85a0*/  HMMA.16816.F32 R20, R44, R38, R20 ;  /* 0x000000262c14723c */ /* 0x000fe20000001814 */
[----:B------:R-:W3:Y:S07]  /*85b0*/  LDSM.16.M88.4 R36, [R213+0x8400] ;  /* 0x00840000d524783b */ /* 0x000eee0000000200 */
[----:B------:R-:W-:Y:S08]  /*85c0*/  HMMA.16816.F32 R184, R208, R202, R184 ;  /* 0x000000cad0b8723c */ /* 0x000ff000000018b8 */
[----:B------:R-:W-:Y:S08]  /*85d0*/  HMMA.16816.F32 R188, R180, R168, R188 ;  /* 0x000000a8b4bc723c */ /* 0x000ff000000018bc */
[----:B-1----:R-:W-:Y:S08]  /*85e0*/  HMMA.16816.F32 R64, R48, R174, R64 ;  /* 0x000000ae3040723c */ /* 0x002ff00000001840 */
[----:B------:R-:W-:Y:S08]  /*85f0*/  HMMA.16816.F32 R184, R180, R170, R184 ;  /* 0x000000aab4b8723c */ /* 0x000ff000000018b8 */
[----:B------:R-:W-:Y:S07]  /*8600*/  HMMA.16816.F32 R192, R52, R174, R192 ;  /* 0x000000ae34c0723c */ /* 0x000fee00000018c0 */
[----:B------:R-:W-:Y:S01]  /*8610*/  FSEL R175, R35, -INF , !P1 ;  /* 0xff80000023af7808 */ /* 0x000fe20004800000 */
[C---:B------:R-:W-:Y:S01]  /*8620*/  HMMA.16816.F32 R164, R48.reuse, R172, R164 ;  /* 0x000000ac30a4723c */ /* 0x040fe200000018a4 */
[C---:B------:R-:W-:Y:S01]  /*8630*/  ISETP.GE.AND P1, PT, R201.reuse, R238, PT ;  /* 0x000000eec900720c */ /* 0x040fe20003f26270 */
[----:B------:R-:W1:Y:S06]  /*8640*/  LDSM.16.M88.4 R32, [R213+0x8800] ;  /* 0x00880000d520783b */ /* 0x000e6c0000000200 */
[C---:B--2---:R-:W-:Y:S08]  /*8650*/  HMMA.16816.F32 R60, R48.reuse, R176, R60 ;  /* 0x000000b0303c723c */ /* 0x044ff0000000183c */
[----:B------:R-:W-:Y:S07]  /*8660*/  HMMA.16816.F32 R56, R48, R178, R56 ;  /* 0x000000b23038723c */ /* 0x000fee0000001838 */
[----:B------:R-:W-:Y:S01]  /*8670*/  IADD3 R49, R201, 0x9, RZ ;  /* 0x00000009c9317810 */ /* 0x000fe20007ffe0ff */
[-C--:B---3--:R-:W-:Y:S08]  /*8680*/  HMMA.16816.F32 R16, R44, R36.reuse, R16 ;  /* 0x000000242c10723c */ /* 0x088ff00000001810 */
[----:B------:R-:W-:Y:S07]  /*8690*/  HMMA.16816.F32 R12, R40, R36, R12 ;  /* 0x00000024280c723c */ /* 0x000fee000000180c */
[----:B------:R-:W-:Y:S01]  /*86a0*/  FSEL R36, R29, -INF , !P5 ;  /* 0xff8000001d247808 */ /* 0x000fe20006800000 */
[----:B------:R-:W-:Y:S01]  /*86b0*/  HMMA.16816.F32 R196, R52, R172, R196 ;  /* 0x000000ac34c4723c */ /* 0x000fe200000018c4 */
[----:B------:R-:W-:-:S02]  /*86c0*/  FSEL R37, R28, -INF , !P1 ;  /* 0xff8000001c257808 */ /* 0x000fc40004800000 */
[----:B------:R-:W-:Y:S02]  /*86d0*/  ISETP.GE.AND P5, PT, R49, R238, PT ;  /* 0x000000ee3100720c */ /* 0x000fe40003fa6270 */
[----:B------:R-:W-:Y:S02]  /*86e0*/  ISETP.GE.AND P1, PT, R201, R236, PT ;  /* 0x000000ecc900720c */ /* 0x000fe40003f26270 */
[----:B------:R-:W-:Y:S01]  /*86f0*/  FSEL R28, R24, -INF , !P0 ;  /* 0xff800000181c7808 */ /* 0x000fe20004000000 */
[----:B------:R-:W-:Y:S01]  /*8700*/  HMMA.16816.F32 R188, R52, R176, R188 ;  /* 0x000000b034bc723c */ /* 0x000fe200000018bc */
[----:B------:R-:W-:Y:S02]  /*8710*/  FSEL R24, R25, -INF , !P5 ;  /* 0xff80000019187808 */ /* 0x000fe40006800000 */
[----:B------:R-:W-:Y:S02]  /*8720*/  FSEL R25, R30, -INF , !P1 ;  /* 0xff8000001e197808 */ /* 0x000fe40004800000 */
[----:B------:R-:W-:-:S02]  /*8730*/  ISETP.GE.AND P0, PT, R49, R251, PT ;  /* 0x000000fb3100720c */ /* 0x000fc40003f06270 */
[C---:B------:R-:W-:Y:S01]  /*8740*/  ISETP.GE.AND P5, PT, R49.reuse, R250, PT ;  /* 0x000000fa3100720c */ /* 0x040fe20003fa6270 */
[----:B------:R-:W-:Y:S01]  /*8750*/  HMMA.16816.F32 R184, R52, R178, R184 ;  /* 0x000000b234b8723c */ /* 0x000fe200000018b8 */
[----:B------:R-:W-:Y:S02]  /*8760*/  ISETP.GE.AND P1, PT, R49, R236, PT ;  /* 0x000000ec3100720c */ /* 0x000fe40003f26270 */
[----:B------:R-:W-:Y:S02]  /*8770*/  IADD3 R49, R201, 0x10, RZ ;  /* 0x00000010c9317810 */ /* 0x000fe40007ffe0ff */
[----:B------:R-:W-:Y:S02]  /*8780*/  FSEL R29, R26, -INF , !P2 ;  /* 0xff8000001a1d7808 */ /* 0x000fe40005000000 */
[----:B------:R-:W-:Y:S01]  /*8790*/  FSEL R52, R20, -INF , !P4 ;  /* 0xff80000014347808 */ /* 0x000fe20006000000 */
[----:B------:R-:W-:Y:S01]  /*87a0*/  HMMA.16816.F32 R8, R40, R38, R8 ;  /* 0x000000262808723c */ /* 0x000fe20000001808 */
[----:B------:R-:W-:-:S02]  /*87b0*/  FSEL R54, R21, -INF , !P0 ;  /* 0xff80000015367808 */ /* 0x000fc40004000000 */
[C---:B------:R-:W-:Y:S02]  /*87c0*/  ISETP.GE.AND P3, PT, R49.reuse, R251, PT ;  /* 0x000000fb3100720c */ /* 0x040fe40003f66270 */
[C---:B------:R-:W-:Y:S02]  /*87d0*/  ISETP.GE.AND P4, PT, R49.reuse, R250, PT ;  /* 0x000000fa3100720c */ /* 0x040fe40003f86270 */
[C---:B------:R-:W-:Y:S01]  /*87e0*/  ISETP.GE.AND P0, PT, R49.reuse, R238, PT ;  /* 0x000000ee3100720c */ /* 0x040fe20003f06270 */
[----:B------:R-:W-:Y:S01]  /*87f0*/  HMMA.16816.F32 R4, R44, R38, R4 ;  /* 0x000000262c04723c */ /* 0x000fe20000001804 */
[----:B------:R-:W-:Y:S02]  /*8800*/  ISETP.GE.AND P2, PT, R49, R236, PT ;  /* 0x000000ec3100720c */ /* 0x000fe40003f46270 */
[----:B------:R-:W-:Y:S02]  /*8810*/  IADD3 R49, R201, 0x11, RZ ;  /* 0x00000011c9317810 */ /* 0x000fe40007ffe0ff */
[----:B------:R-:W-:-:S02]  /*8820*/  FSEL R21, R27, -INF , !P1 ;  /* 0xff8000001b157808 */ /* 0x000fc40004800000 */
[----:B------:R-:W-:Y:S01]  /*8830*/  FSEL R177, R22, -INF , !P6 ;  /* 0xff80000016b17808 */ /* 0x000fe20007000000 */
[-C--:B-1----:R-:W-:Y:S01]  /*8840*/  HMMA.16816.F32 R196, R44, R32.reuse, R196 ;  /* 0x000000202cc4723c */ /* 0x082fe200000018c4 */
[C---:B------:R-:W-:Y:S02]  /*8850*/  ISETP.GE.AND P6, PT, R49.reuse, R251, PT ;  /* 0x000000fb3100720c */ /* 0x040fe40003fc6270 */
[----:B------:R-:W-:Y:S02]  /*8860*/  ISETP.GE.AND P1, PT, R49, R250, PT ;  /* 0x000000fa3100720c */ /* 0x000fe40003f26270 */
[----:B------:R-:W-:Y:S02]  /*8870*/  FSEL R180, R16, -INF , !P3 ;  /* 0xff80000010b47808 */ /* 0x000fe40005800000 */
[----:B------:R-:W-:Y:S01]  /*8880*/  FSEL R210, R17, -INF , !P6 ;  /* 0xff80000011d27808 */ /* 0x000fe20007000000 */
[----:B------:R-:W-:Y:S01]  /*8890*/  HMMA.16816.F32 R164, R40, R32, R164 ;  /* 0x0000002028a4723c */ /* 0x000fe200000018a4 */
[----:B------:R-:W-:-:S02]  /*88a0*/  FSEL R205, R18, -INF , !P4 ;  /* 0xff80000012cd7808 */ /* 0x000fc40006000000 */
[----:B------:R-:W-:Y:S02]  /*88b0*/  FSEL R203, R19, -INF , !P1 ;  /* 0xff80000013cb7808 */ /* 0x000fe40004800000 */
[----:B------:R-:W1:Y:S01]  /*88c0*/  LDSM.16.M88.4 R16, [R213+0x8c00] ;  /* 0x008c0000d510783b */ /* 0x000e620000000200 */
[----:B------:R-:W-:Y:S01]  /*88d0*/  IADD3 R27, R201, 0x18, RZ ;  /* 0x00000018c91b7810 */ /* 0x000fe20007ffe0ff */
[----:B------:R-:W-:-:S04]  /*88e0*/  DEPBAR.LE SB0, 0x0 ;  /* 0x000080000000791a */ /* 0x000fc80000000000 */
[----:B------:R-:W-:Y:S01]  /*88f0*/  FSEL R55, R23, -INF , !P5 ;  /* 0xff80000017377808 */ /* 0x000fe20006800000 */
[-C--:B------:R-:W-:Y:S01]  /*8900*/  HMMA.16816.F32 R64, R40, R34.reuse, R64 ;  /* 0x000000222840723c */ /* 0x080fe20000001840 */
[-C--:B------:R-:W-:Y:S02]  /*8910*/  ISETP.GE.AND P5, PT, R49, R238.reuse, PT ;  /* 0x000000ee3100720c */ /* 0x080fe40003fa6270 */
[----:B------:R-:W-:Y:S02]  /*8920*/  IADD3 R23, R201, 0x19, RZ ;  /* 0x00000019c9177810 */ /* 0x000fe40007ffe0ff */
[-C--:B------:R-:W-:Y:S02]  /*8930*/  ISETP.GE.AND P1, PT, R27, R238.reuse, PT ;  /* 0x000000ee1b00720c */ /* 0x080fe40003f26270 */
[----:B------:R-:W-:Y:S01]  /*8940*/  FSEL R178, R13, -INF , !P5 ;  /* 0xff8000000db27808 */ /* 0x000fe20006800000 */
[----:B------:R-:W-:Y:S01]  /*8950*/  HMMA.16816.F32 R192, R44, R34, R192 ;  /* 0x000000222cc0723c */ /* 0x000fe200000018c0 */
[----:B------:R-:W-:-:S02]  /*8960*/  ISETP.GE.AND P5, PT, R23, R238, PT ;  /* 0x000000ee1700720c */ /* 0x000fc40003fa6270 */
[----:B------:R-:W-:Y:S02]  /*8970*/  FSEL R182, R8, -INF , !P1 ;  /* 0xff80000008b67808 */ /* 0x000fe40004800000 */
[----:B------:R-:W-:Y:S02]  /*8980*/  ISETP.GE.AND P1, PT, R23, R251, PT ;  /* 0x000000fb1700720c */ /* 0x000fe40003f26270 */
[----:B------:R-:W-:Y:S02]  /*8990*/  ISETP.GE.AND P3, PT, R49, R236, PT ;  /* 0x000000ec3100720c */ /* 0x000fe40003f66270 */
[----:B------:R-:W-:Y:S02]  /*89a0*/  FSEL R176, R9, -INF , !P5 ;  /* 0xff80000009b07808 */ /* 0x000fe40006800000 */
[----:B------:R-:W-:Y:S02]  /*89b0*/  FSEL R181, R14, -INF , !P2 ;  /* 0xff8000000eb57808 */ /* 0x000fe40005000000 */
[----:B------:R-:W-:-:S02]  /*89c0*/  IADD3 R9, R201, 0x20, RZ ;  /* 0x00000020c9097810 */ /* 0x000fc40007ffe0ff */
[----:B------:R-:W-:Y:S02]  /*89d0*/  ISETP.GE.AND P2, PT, R23, R236, PT ;  /* 0x000000ec1700720c */ /* 0x000fe40003f46270 */
[----:B------:R-:W-:Y:S02]  /*89e0*/  FSEL R206, R5, -INF , !P1 ;  /* 0xff80000005ce7808 */ /* 0x000fe40004800000 */
[-C--:B------:R-:W-:Y:S02]  /*89f0*/  ISETP.GE.AND P5, PT, R23, R250.reuse, PT ;  /* 0x000000fa1700720c */ /* 0x080fe40003fa6270 */
[----:B------:R-:W-:Y:S02]  /*8a00*/  IADD3 R5, R201, 0x21, RZ ;  /* 0x00000021c9057810 */ /* 0x000fe40007ffe0ff */
[----:B------:R-:W-:Y:S01]  /*8a10*/  FSEL R247, R15, -INF , !P3 ;  /* 0xff8000000ff77808 */ /* 0x000fe20005800000 */
[----:B-1----:R-:W-:Y:S01]  /*8a20*/  HMMA.16816.F32 R188, R44, R16, R188 ;  /* 0x000000102cbc723c */ /* 0x002fe200000018bc */
[----:B------:R-:W-:-:S02]  /*8a30*/  ISETP.GE.AND P6, PT, R27, R250, PT ;  /* 0x000000fa1b00720c */ /* 0x000fc40003fc6270 */
[----:B------:R-:W-:Y:S02]  /*8a40*/  ISETP.GE.AND P3, PT, R9, R251, PT ;  /* 0x000000fb0900720c */ /* 0x000fe40003f66270 */
[----:B------:R-:W-:Y:S02]  /*8a50*/  FSEL R211, R11, -INF , !P2 ;  /* 0xff8000000bd37808 */ /* 0x000fe40005000000 */
[----:B------:R-:W-:Y:S01]  /*8a60*/  FSEL R174, R12, -INF , !P0 ;  /* 0xff8000000cae7808 */ /* 0x000fe20004000000 */
[----:B------:R-:W-:Y:S01]  /*8a70*/  HMMA.16816.F32 R60, R40, R16, R60 ;  /* 0x00000010283c723c */ /* 0x000fe2000000183c */
[----:B------:R-:W-:Y:S02]  /*8a80*/  FSEL R207, R7, -INF , !P5 ;  /* 0xff80000007cf7808 */ /* 0x000fe40006800000 */
[----:B------:R-:W-:Y:S02]  /*8a90*/  ISETP.GE.AND P2, PT, R5, R250, PT ;  /* 0x000000fa0500720c */ /* 0x000fe40003f46270 */
[----:B------:R-:W-:-:S02]  /*8aa0*/  ISETP.GE.AND P0, PT, R27, R236, PT ;  /* 0x000000ec1b00720c */ /* 0x000fc40003f06270 */
[----:B------:R-:W-:Y:S01]  /*8ab0*/  IADD3 R7, R201, 0x28, RZ ;  /* 0x00000028c9077810 */ /* 0x000fe20007ffe0ff */
[-C--:B------:R-:W-:Y:S01]  /*8ac0*/  HMMA.16816.F32 R56, R40, R18.reuse, R56 ;  /* 0x000000122838723c */ /* 0x080fe20000001838 */
[-C--:B------:R-:W-:Y:S02]  /*8ad0*/  ISETP.GE.AND P4, PT, R27, R251.reuse, PT ;  /* 0x000000fb1b00720c */ /* 0x080fe40003f86270 */
[----:B------:R-:W-:Y:S02]  /*8ae0*/  FSEL R209, R6, -INF , !P6 ;  /* 0xff80000006d17808 */ /* 0x000fe40007000000 */
[----:B------:R-:W-:Y:S02]  /*8af0*/  FSEL R196, R196, -INF , !P3 ;  /* 0xff800000c4c47808 */ /* 0x000fe40005800000 */
[----:B------:R-:W-:Y:S01]  /*8b00*/  ISETP.GE.AND P1, PT, R9, R238, PT ;  /* 0x000000ee0900720c */ /* 0x000fe20003f26270 */
[----:B------:R-:W-:Y:S01]  /*8b10*/  HMMA.16816.F32 R184, R44, R18, R184 ;  /* 0x000000122cb8723c */ /* 0x000fe200000018b8 */
[----:B------:R-:W-:-:S02]  /*8b20*/  ISETP.GE.AND P6, PT, R5, R251, PT ;  /* 0x000000fb0500720c */ /* 0x000fc40003fc6270 */
[C---:B------:R-:W-:Y:S02]  /*8b30*/  ISETP.GE.AND P5, PT, R5.reuse, R238, PT ;  /* 0x000000ee0500720c */ /* 0x040fe40003fa6270 */
[----:B------:R-:W-:Y:S02]  /*8b40*/  ISETP.GE.AND P3, PT, R5, R236, PT ;  /* 0x000000ec0500720c */ /* 0x000fe40003f66270 */
[----:B------:R-:W-:Y:S02]  /*8b50*/  FSEL R199, R199, -INF , !P2 ;  /* 0xff800000c7c77808 */ /* 0x000fe40005000000 */
[----:B------:R-:W-:Y:S02]  /*8b60*/  IADD3 R5, R201, 0x29, RZ ;  /* 0x00000029c9057810 */ /* 0x000fe40007ffe0ff */
[----:B------:R-:W-:Y:S02]  /*8b70*/  FSEL R179, R10, -INF , !P0 ;  /* 0xff8000000ab37808 */ /* 0x000fe40004000000 */
[----:B------:R-:W-:-:S02]  /*8b80*/  ISETP.GE.AND P2, PT, R7, R238, PT ;  /* 0x000000ee0700720c */ /* 0x000fc40003f46270 */
[----:B------:R-:W-:Y:S02]  /*8b90*/  FSEL R208, R4, -INF , !P4 ;  /* 0xff80000004d07808 */ /* 0x000fe40006000000 */
[C---:B------:R-:W-:Y:S01]  /*8ba0*/  ISETP.GE.AND P0, PT, R9.reuse, R236, PT ;  /* 0x000000ec0900720c */ /* 0x040fe20003f06270 */
[----:B------:R-:W-:Y:S01]  /*8bb0*/  BAR.SYNC.DEFER_BLOCKING 0x0 ;  /* 0x0000000000007b1d */ /* 0x000fe20000010000 */
[----:B------:R-:W-:Y:S02]  /*8bc0*/  ISETP.GE.AND P4, PT, R9, R250, PT ;  /* 0x000000fa0900720c */ /* 0x000fe40003f86270 */
[----:B------:R-:W-:Y:S02]  /*8bd0*/  FSEL R202, R164, -INF , !P1 ;  /* 0xff800000a4ca7808 */ /* 0x000fe40004800000 */
[----:B------:R-:W-:Y:S02]  /*8be0*/  ISETP.GE.AND P1, PT, R5, R238, PT ;  /* 0x000000ee0500720c */ /* 0x000fe40003f26270 */
[----:B------:R-:W-:-:S02]  /*8bf0*/  FSEL R172, R197, -INF , !P6 ;  /* 0xff800000c5ac7808 */ /* 0x000fc40007000000 */
[----:B------:R-:W-:Y:S02]  /*8c00*/  FSEL R200, R64, -INF , !P2 ;  /* 0xff80000040c87808 */ /* 0x000fe40005000000 */
[C---:B------:R-:W-:Y:S02]  /*8c10*/  ISETP.GE.AND P2, PT, R5.reuse, R251, PT ;  /* 0x000000fb0500720c */ /* 0x040fe40003f46270 */
[----:B------:R-:W-:Y:S02]  /*8c20*/  FSEL R197, R166, -INF , !P0 ;  /* 0xff800000a6c57808 */ /* 0x000fe40004000000 */
[----:B------:R-:W-:Y:S02]  /*8c30*/  FSEL R171, R198, -INF , !P4 ;  /* 0xff800000c6ab7808 */ /* 0x000fe40006000000 */
[----:B------:R-:W-:Y:S02]  /*8c40*/  ISETP.GE.AND P0, PT, R5, R236, PT ;  /* 0x000000ec0500720c */ /* 0x000fe40003f06270 */
[----:B------:R-:W-:-:S02]  /*8c50*/  IADD3 R9, R201, 0x31, RZ ;  /* 0x00000031c9097810 */ /* 0x000fc40007ffe0ff */
[----:B------:R-:W-:Y:S02]  /*8c60*/  FSEL R204, R165, -INF , !P5 ;  /* 0xff800000a5cc7808 */ /* 0x000fe40006800000 */
[----:B------:R-:W-:Y:S02]  /*8c70*/  FSEL R198, R65, -INF , !P1 ;  /* 0xff80000041c67808 */ /* 0x000fe40004800000 */
[C---:B------:R-:W-:Y:S02]  /*8c80*/  ISETP.GE.AND P6, PT, R7.reuse, R251, PT ;  /* 0x000000fb0700720c */ /* 0x040fe40003fc6270 */
[C---:B------:R-:W-:Y:S02]  /*8c90*/  ISETP.GE.AND P4, PT, R7.reuse, R250, PT ;  /* 0x000000fa0700720c */ /* 0x040fe40003f86270 */
[----:B------:R-:W-:Y:S02]  /*8ca0*/  ISETP.GE.AND P5, PT, R7, R236, PT ;  /* 0x000000ec0700720c */ /* 0x000fe40003fa6270 */
[----:B------:R-:W-:-:S02]  /*8cb0*/  ISETP.GE.AND P1, PT, R5, R250, PT ;  /* 0x000000fa0500720c */ /* 0x000fc40003f26270 */
[C---:B------:R-:W-:Y:S02]  /*8cc0*/  IADD3 R11, R201.reuse, 0x30, RZ ;  /* 0x00000030c90b7810 */ /* 0x040fe40007ffe0ff */
[C---:B------:R-:W-:Y:S02]  /*8cd0*/  IADD3 R7, R201.reuse, 0x38, RZ ;  /* 0x00000038c9077810 */ /* 0x040fe40007ffe0ff */
[----:B------:R-:W-:Y:S02]  /*8ce0*/  IADD3 R5, R201, 0x39, RZ ;  /* 0x00000039c9057810 */ /* 0x000fe40007ffe0ff */
[----:B------:R-:W-:Y:S02]  /*8cf0*/  FSEL R170, R193, -INF , !P2 ;  /* 0xff800000c1aa7808 */ /* 0x000fe40005000000 */
[----:B------:R-:W-:Y:S02]  /*8d00*/  ISETP.GE.AND P2, PT, R9, R251, PT ;  /* 0x000000fb0900720c */ /* 0x000fe40003f46270 */
[----:B------:R-:W-:-:S02]  /*8d10*/  FSEL R201, R67, -INF , !P0 ;  /* 0xff80000043c97808 */ /* 0x000fc40004000000 */
[----:B------:R-:W-:Y:S02]  /*8d20*/  ISETP.GE.AND P0, PT, R9, R250, PT ;  /* 0x000000fa0900720c */ /* 0x000fe40003f06270 */
[----:B------:R-:W-:Y:S02]  /*8d30*/  FSEL R50, R189, -INF , !P2 ;  /* 0xff800000bd327808 */ /* 0x000fe40005000000 */
[----:B------:R-:W-:Y:S02]  /*8d40*/  FSEL R33, R191, -INF , !P0 ;  /* 0xff800000bf217808 */ /* 0x000fe40004000000 */
[-C--:B------:R-:W-:Y:S02]  /*8d50*/  ISETP.GE.AND P2, PT, R11, R238.reuse, PT ;  /* 0x000000ee0b00720c */ /* 0x080fe40003f46270 */
[----:B------:R-:W-:Y:S02]  /*8d60*/  ISETP.GE.AND P0, PT, R7, R238, PT ;  /* 0x000000ee0700720c */ /* 0x000fe40003f06270 */
[----:B------:R-:W-:-:S02]  /*8d70*/  FSEL R193, R66, -INF , !P5 ;  /* 0xff80000042c17808 */ /* 0x000fc40006800000 */
[----:B------:R-:W-:Y:S02]  /*8d80*/  FSEL R164, R60, -INF , !P2 ;  /* 0xff8000003ca47808 */ /* 0x000fe40005000000 */
[----:B------:R-:W-:Y:S02]  /*8d90*/  ISETP.GE.AND P2, PT, R5, R238, PT ;  /* 0x000000ee0500720c */ /* 0x000fe40003f46270 */
[----:B------:R-:W-:Y:S02]  /*8da0*/  FSEL R66, R56, -INF , !P0 ;  /* 0xff80000038427808 */ /* 0x000fe40004000000 */
[----:B------:R-:W-:Y:S02]  /*8db0*/  FSEL R195, R195, -INF , !P1 ;  /* 0xff800000c3c37808 */ /* 0x000fe40004800000 */
[----:B------:R-:W-:Y:S02]  /*8dc0*/  ISETP.GE.AND P0, PT, R9, R236, PT ;  /* 0x000000ec0900720c */ /* 0x000fe40003f06270 */
[----:B------:R-:W-:-:S02]  /*8dd0*/  ISETP.GE.AND P1, PT, R11, R250, PT ;  /* 0x000000fa0b00720c */ /* 0x000fc40003f26270 */
[----:B------:R-:W-:Y:S02]  /*8de0*/  FSEL R64, R57, -INF , !P2 ;  /* 0xff80000039407808 */ /* 0x000fe40005000000 */
[----:B------:R-:W-:Y:S02]  /*8df0*/  FSEL R57, R63, -INF , !P0 ;  /* 0xff8000003f397808 */ /* 0x000fe40004000000 */
[----:B------:R-:W-:Y:S02]  /*8e00*/  FSEL R32, R190, -INF , !P1 ;  /* 0xff800000be207808 */ /* 0x000fe40004800000 */
[----:B------:R-:W-:Y:S02]  /*8e10*/  ISETP.NE.AND P0, PT, R224, 0x3, PT ;  /* 0x00000003e000780c */ /* 0x000fe40003f05270 */
[----:B------:R-:W-:Y:S02]  /*8e20*/  ISETP.GE.AND P1, PT, R9, R238, PT ;  /* 0x000000ee0900720c */ /* 0x000fe40003f26270 */
[----:B------:R-:W-:-:S02]  /*8e30*/  FSEL R183, R167, -INF , !P3 ;  /* 0xff800000a7b77808 */ /* 0x000fc40005800000 */
[----:B------:R-:W-:Y:S02]  /*8e40*/  FSEL R67, R61, -INF , !P1 ;  /* 0xff8000003d437808 */ /* 0x000fe40004800000 */
[C---:B------:R-:W-:Y:S02]  /*8e50*/  ISETP.GE.AND P3, PT, R11.reuse, R251, PT ;  /* 0x000000fb0b00720c */ /* 0x040fe40003f66270 */
[----:B------:R-:W-:Y:S02]  /*8e60*/  ISETP.GE.AND P1, PT, R11, R236, PT ;  /* 0x000000ec0b00720c */ /* 0x000fe40003f26270 */
[----:B------:R-:W-:Y:S02]  /*8e70*/  FSEL R192, R192, -INF , !P6 ;  /* 0xff800000c0c07808 */ /* 0x000fe40007000000 */
[----:B------:R-:W-:Y:S02]  /*8e80*/  FSEL R173, R194, -INF , !P4 ;  /* 0xff800000c2ad7808 */ /* 0x000fe40006000000 */
[----:B------:R-:W-:-:S02]  /*8e90*/  FSEL R48, R188, -INF , !P3 ;  /* 0xff800000bc307808 */ /* 0x000fc40005800000 */
[----:B------:R-:W-:Y:S02]  /*8ea0*/  FSEL R65, R62, -INF , !P1 ;  /* 0xff8000003e417808 */ /* 0x000fe40004800000 */
[-C--:B------:R-:W-:Y:S02]  /*8eb0*/  ISETP.GE.AND P6, PT, R7, R251.reuse, PT ;  /* 0x000000fb0700720c */ /* 0x080fe40003fc6270 */
[----:B------:R-:W-:Y:S02]  /*8ec0*/  ISETP.GE.AND P5, PT, R5, R251, PT ;  /* 0x000000fb0500720c */ /* 0x000fe40003fa6270 */
[-C--:B------:R-:W-:Y:S02]  /*8ed0*/  ISETP.GE.AND P4, PT, R7, R250.reuse, PT ;  /* 0x000000fa0700720c */ /* 0x080fe40003f86270 */
[----:B------:R-:W-:Y:S02]  /*8ee0*/  ISETP.GE.AND P3, PT, R5, R250, PT ;  /* 0x000000fa0500720c */ /* 0x000fe40003f66270 */
[----:B------:R-:W-:-:S02]  /*8ef0*/  ISETP.GE.AND P2, PT, R7, R236, PT ;  /* 0x000000ec0700720c */ /* 0x000fc40003f46270 */
[----:B------:R-:W-:Y:S02]  /*8f00*/  ISETP.GE.AND P1, PT, R5, R236, PT ;  /* 0x000000ec0500720c */ /* 0x000fe40003f26270 */
[----:B------:R-:W-:Y:S02]  /*8f10*/  FSEL R61, R58, -INF , !P2 ;  /* 0xff8000003a3d7808 */ /* 0x000fe40005000000 */
[----:B------:R-:W-:Y:S02]  /*8f20*/  FSEL R59, R59, -INF , !P1 ;  /* 0xff8000003b3b7808 */ /* 0x000fe40004800000 */
[----:B------:R-:W-:Y:S02]  /*8f30*/  FSEL R45, R184, -INF , !P6 ;  /* 0xff800000b82d7808 */ /* 0x000fe40007000000 */
[----:B------:R-:W-:Y:S02]  /*8f40*/  FSEL R44, R185, -INF , !P5 ;  /* 0xff800000b92c7808 */ /* 0x000fe40006800000 */
[----:B------:R-:W-:-:S02]  /*8f50*/  FSEL R43, R186, -INF , !P4 ;  /* 0xff800000ba2b7808 */ /* 0x000fc40006000000 */
        /* <DEDUP_REMOVED lines=24> */
.L_x_20:
[----:B------:R-:W2:Y:S01]  /*90e0*/  LDL.LU R10, [R1] ;  /* 0x00000000010a7983 */ /* 0x000ea20000300800 */
[----:B------:R-:W-:-:S02]  /*90f0*/  FMNMX.FTZ R5, R2, R37, !PT ;  /* 0x0000002502057209 */ /* 0x000fc40007810000 */
[----:B-1----:R-:W-:Y:S01]  /*9100*/  FMNMX.FTZ R8, R0, R25, !PT ;  /* 0x0000001900087209 */ /* 0x002fe20007810000 */
        /* <DEDUP_REMOVED lines=32> */
[----:B------:R-:W-:Y:S01]  /*9310*/  FMNMX.FTZ R6, R175, R6, !PT ;  /* 0x00000006af067209 */ /* 0x000fe20007810000 */
[----:B------:R-:W1:Y:S01]  /*9320*/  SHFL.BFLY PT, R7, R4, 0x2, 0x1f ;  /* 0x0c401f0004077f89 */ /* 0x000e6200000e0000 */
[----:B------:R-:W-:Y:S02]  /*9330*/  FMNMX.FTZ R9, R59, R8, !PT ;  /* 0x000000083b097209 */ /* 0x000fe40007810000 */
[----:B------:R-:W-:-:S04]  /*9340*/  FMNMX.FTZ R6, R177, R6, !PT ;  /* 0x00000006b1067209 */ /* 0x000fc80007810000 */
[----:B------:R-:W-:-:S04]  /*9350*/  FMNMX.FTZ R6, R55, R6, !PT ;  /* 0x0000000637067209 */ /* 0x000fc80007810000 */
[----:B------:R-:W-:-:S04]  /*9360*/  FMNMX.FTZ R6, R205, R6, !PT ;  /* 0x00000006cd067209 */ /* 0x000fc80007810000 */
[----:B------:R-:W-:-:S04]  /*9370*/  FMNMX.FTZ R6, R203, R6, !PT ;  /* 0x00000006cb067209 */ /* 0x000fc80007810000 */
[----:B------:R-:W-:-:S04]  /*9380*/  FMNMX.FTZ R6, R209, R6, !PT ;  /* 0x00000006d1067209 */ /* 0x000fc80007810000 */
[----:B------:R-:W-:Y:S02]  /*9390*/  FMNMX.FTZ R6, R207, R6, !PT ;  /* 0x00000006cf067209 */ /* 0x000fe40007810000 */
[----:B-1----:R-:W-:Y:S02]  /*93a0*/  FMNMX.FTZ R7, R4, R7, !PT ;  /* 0x0000000704077209 */ /* 0x002fe40007810000 */
[----:B------:R-:W1:Y:S01]  /*93b0*/  SHFL.BFLY PT, R4, R9, 0x2, 0x1f ;  /* 0x0c401f0009047f89 */ /* 0x000e6200000e0000 */
[----:B------:R-:W-:-:S03]  /*93c0*/  FMNMX.FTZ R6, R171, R6, !PT ;  /* 0x00000006ab067209 */ /* 0x000fc60007810000 */
[----:B------:R-:W3:Y:S01]  /*93d0*/  SHFL.BFLY PT, R166, R7, 0x1, 0x1f ;  /* 0x0c201f0007a67f89 */ /* 0x000ee200000e0000 */
[----:B------:R-:W-:-:S04]  /*93e0*/  FMNMX.FTZ R6, R199, R6, !PT ;  /* 0x00000006c7067209 */ /* 0x000fc80007810000 */
[----:B------:R-:W-:Y:S02]  /*93f0*/  FMNMX.FTZ R6, R173, R6, !PT ;  /* 0x00000006ad067209 */ /* 0x000fe40007810000 */
[----:B-1----:R-:W-:Y:S02]  /*9400*/  FMNMX.FTZ R4, R9, R4, !PT ;  /* 0x0000000409047209 */ /* 0x002fe40007810000 */
[----:B---3--:R-:W-:-:S03]  /*9410*/  FMNMX.FTZ R166, R7, R166, !PT ;  /* 0x000000a607a67209 */ /* 0x008fc60007810000 */
[----:B------:R-:W1:Y:S01]  /*9420*/  SHFL.BFLY PT, R165, R4, 0x1, 0x1f ;  /* 0x0c201f0004a57f89 */ /* 0x000e6200000e0000 */
[----:B------:R-:W-:Y:S02]  /*9430*/  FMNMX.FTZ R7, R195, R6, !PT ;  /* 0x00000006c3077209 */ /* 0x000fe40007810000 */
[C---:B------:R-:W-:Y:S01]  /*9440*/  FSETP.NEU.FTZ.AND P1, PT, R166.reuse, -INF , PT ;  /* 0xff800000a600780b */ /* 0x040fe20003f3d000 */
[----:B------:R-:W-:Y:S01]  /*9450*/  FMUL.FTZ R169, R166, c[0x0][0x23c] ;  /* 0x00008f00a6a97a20 */ /* 0x000fe20000410000 */
[----:B------:R-:W-:Y:S02]  /*9460*/  FMNMX.FTZ R6, R32, R7, !PT ;  /* 0x0000000720067209 */ /* 0x000fe40007810000 */
[----:B------:R-:W-:Y:S02]  /*9470*/  FSEL R7, R166, RZ, P1 ;  /* 0x000000ffa6077208 */ /* 0x000fe40000800000 */
[----:B------:R-:W-:Y:S02]  /*9480*/  FMNMX.FTZ R6, R33, R6, !PT ;  /* 0x0000000621067209 */ /* 0x000fe40007810000 */
[----:B------:R-:W-:Y:S01]  /*9490*/  FSEL R169, R169, RZ, P1 ;  /* 0x000000ffa9a97208 */ /* 0x000fe20000800000 */
[----:B------:R-:W-:Y:S01]  /*94a0*/  FADD.FTZ R2, R2, -R7 ;  /* 0x8000000702027221 */ /* 0x000fe20000010000 */
[----:B------:R-:W-:-:S03]  /*94b0*/  FMNMX.FTZ R167, R43, R6, !PT ;  /* 0x000000062ba77209 */ /* 0x000fc60007810000 */
[--C-:B------:R-:W-:Y:S01]  /*94c0*/  FFMA.FTZ R40, R37, c[0x0][0x23c], -R169.reuse ;  /* 0x00008f0025287a23 */ /* 0x100fe200000108a9 */
[----:B------:R-:W-:Y:S01]  /*94d0*/  FMNMX.FTZ R167, R42, R167, !PT ;  /* 0x000000a72aa77209 */ /* 0x000fe20007810000 */
[--C-:B------:R-:W-:Y:S02]  /*94e0*/  FFMA.FTZ R39, R36, c[0x0][0x23c], -R169.reuse ;  /* 0x00008f0024277a23 */ /* 0x100fe400000108a9 */
[--C-:B------:R-:W-:Y:S02]  /*94f0*/  FFMA.FTZ R37, R24, c[0x0][0x23c], -R169.reuse ;  /* 0x00008f0018257a23 */ /* 0x100fe400000108a9 */
[--C-:B------:R-:W-:Y:S01]  /*9500*/  FFMA.FTZ R38, R28, c[0x0][0x23c], -R169.reuse ;  /* 0x00008f001c267a23 */ /* 0x100fe200000108a9 */
[----:B------:R-:W-:Y:S01]  /*9510*/  MUFU.EX2 R40, R40 ;  /* 0x0000002800287308 */ /* 0x000fe20000000800 */
[----:B-1----:R-:W-:Y:S01]  /*9520*/  FMNMX.FTZ R165, R4, R165, !PT ;  /* 0x000000a504a57209 */ /* 0x002fe20007810000 */
[----:B------:R-:W-:Y:S01]  /*9530*/  FMUL.FTZ R2, R2, c[0x0][0x23c] ;  /* 0x00008f0002027a20 */ /* 0x000fe20000410000 */
[----:B------:R-:W1:Y:S01]  /*9540*/  SHFL.BFLY PT, R4, R167, 0x2, 0x1f ;  /* 0x0c401f00a7047f89 */ /* 0x000e6200000e0000 */
[----:B------:R-:W-:Y:S01]  /*9550*/  FFMA.FTZ R174, R174, c[0x0][0x23c], -R169 ;  /* 0x00008f00aeae7a23 */ /* 0x000fe200000108a9 */
[C---:B------:R-:W-:Y:S01]  /*9560*/  FSETP.NEU.FTZ.AND P0, PT, R165.reuse, -INF , PT ;  /* 0xff800000a500780b */ /* 0x040fe20003f1d000 */
[----:B------:R-:W-:-:S02]  /*9570*/  FMUL.FTZ R58, R165, c[0x0][0x23c] ;  /* 0x00008f00a53a7a20 */ /* 0x000fc40000410000 */
[----:B------:R-:W3:Y:S01]  /*9580*/  MUFU.EX2 R39, R39 ;  /* 0x0000002700277308 */ /* 0x000ee20000000800 */
[----:B------:R-:W-:Y:S01]  /*9590*/  FSEL R7, R165, RZ, P0 ;  /* 0x000000ffa5077208 */ /* 0x000fe20000000000 */
[--C-:B------:R-:W-:Y:S01]  /*95a0*/  FFMA.FTZ R194, R200, c[0x0][0x23c], -R169.reuse ;  /* 0x00008f00c8c27a23 */ /* 0x100fe200000108a9 */
[----:B------:R-:W-:Y:S01]  /*95b0*/  FSEL R58, R58, RZ, P0 ;  /* 0x000000ff3a3a7208 */ /* 0x000fe20000000000 */
[----:B------:R-:W-:Y:S02]  /*95c0*/  FFMA.FTZ R190, R202, c[0x0][0x23c], -R169 ;  /* 0x00008f00cabe7a23 */ /* 0x000fe400000108a9 */
[----:B------:R-:W-:Y:S02]  /*95d0*/  FADD.FTZ R0, R0, -R7 ;  /* 0x8000000700007221 */ /* 0x000fe40000010000 */
[--C-:B------:R-:W-:Y:S01]  /*95e0*/  FFMA.FTZ R36, R25, c[0x0][0x23c], -R58.reuse ;  /* 0x00008f0019247a23 */ /* 0x100fe2000001083a */
[----:B------:R-:W-:Y:S01]  /*95f0*/  MUFU.EX2 R38, R38 ;  /* 0x0000002600267308 */ /* 0x000fe20000000800 */
[--C-:B------:R-:W-:Y:S01]  /*9600*/  FFMA.FTZ R41, R21, c[0x0][0x23c], -R58.reuse ;  /* 0x00008f0015297a23 */ /* 0x100fe2000001083a */
[----:B------:R-:W-:Y:S01]  /*9610*/  LDSM.16.MT88.4 R24, [R214+0x9000] ;  /* 0x00900000d618783b */ /* 0x000fe20000004200 */
[----:B------:R-:W-:-:S02]  /*9620*/  FFMA.FTZ R35, R31, c[0x0][0x23c], -R58 ;  /* 0x00008f001f237a23 */ /* 0x000fc4000001083a */
[--C-:B------:R-:W-:Y:S01]  /*9630*/  FFMA.FTZ R34, R29, c[0x0][0x23c], -R58.reuse ;  /* 0x00008f001d227a23 */ /* 0x100fe2000001083a */
[----:B------:R-:W-:Y:S01]  /*9640*/  LDSM.16.MT88.4 R20, [R212+0x9000] ;  /* 0x00900000d414783b */ /* 0x000fe20000004200 */
[----:B------:R-:W-:Y:S01]  /*9650*/  FMUL.FTZ R0, R0, c[0x0][0x23c] ;  /* 0x00008f0000007a20 */ /* 0x000fe20000410000 */
[----:B------:R-:W4:Y:S01]  /*9660*/  MUFU.EX2 R37, R37 ;  /* 0x0000002500257308 */ /* 0x000f220000000800 */
[----:B---3--:R-:W-:Y:S01]  /*9670*/  F2FP.PACK_AB R28, R39, R40 ;  /* 0x00000028271c723e */ /* 0x008fe200000000ff */
[--C-:B------:R-:W-:Y:S01]  /*9680*/  FFMA.FTZ R179, R179, c[0x0][0x23c], -R58.reuse ;  /* 0x00008f00b3b37a23 */ /* 0x100fe2000001083a */
[----:B-1----:R-:W-:Y:S01]  /*9690*/  FMNMX.FTZ R167, R167, R4, !PT ;  /* 0x00000004a7a77209 */ /* 0x002fe20007810000 */
[--C-:B------:R-:W-:Y:S02]  /*96a0*/  FFMA.FTZ R211, R211, c[0x0][0x23c], -R58.reuse ;  /* 0x00008f00d3d37a23 */ /* 0x100fe4000001083a */
[--C-:B------:R-:W-:Y:S02]  /*96b0*/  FFMA.FTZ R197, R197, c[0x0][0x23c], -R58.reuse ;  /* 0x00008f00c5c57a23 */ /* 0x100fe4000001083a */
[----:B------:R-:W1:Y:S01]  /*96c0*/  SHFL.BFLY PT, R4, R167, 0x1, 0x1f ;  /* 0x0c201f00a7047f89 */ /* 0x000e6200000e0000 */
[----:B------:R-:W-:Y:S01]  /*96d0*/  MUFU.EX2 R36, R36 ;  /* 0x0000002400247308 */ /* 0x000fe20000000800 */
[----:B------:R-:W-:-:S02]  /*96e0*/  FFMA.FTZ R200, R201, c[0x0][0x23c], -R58 ;  /* 0x00008f00c9c87a23 */ /* 0x000fc4000001083a */
[--C-:B------:R-:W-:Y:S02]  /*96f0*/  FFMA.FTZ R164, R164, c[0x0][0x23c], -R169.reuse ;  /* 0x00008f00a4a47a23 */ /* 0x100fe400000108a9 */
[--C-:B------:R-:W-:Y:S01]  /*9700*/  FFMA.FTZ R67, R67, c[0x0][0x23c], -R169.reuse ;  /* 0x00008f0043437a23 */ /* 0x100fe200000108a9 */
[----:B----4-:R-:W-:Y:S02]  /*9710*/  F2FP.PACK_AB R30, R37, R38 ;  /* 0x00000026251e723e */ /* 0x010fe400000000ff */
[----:B------:R-:W3:Y:S01]  /*9720*/  MUFU.EX2 R35, R35 ;  /* 0x0000002300237308 */ /* 0x000ee20000000800 */
[----:B------:R-:W-:Y:S02]  /*9730*/  FFMA.FTZ R66, R66, c[0x0][0x23c], -R169 ;  /* 0x00008f0042427a23 */ /* 0x000fe400000108a9 */
[--C-:B------:R-:W-:Y:S02]  /*9740*/  FFMA.FTZ R57, R57, c[0x0][0x23c], -R58.reuse ;  /* 0x00008f0039397a23 */ /* 0x100fe4000001083a */
[----:B------:R-:W-:-:S03]  /*9750*/  FFMA.FTZ R61, R61, c[0x0][0x23c], -R58 ;  /* 0x00008f003d3d7a23 */ /* 0x000fc6000001083a */
[----:B------:R-:W-:Y:S01]  /*9760*/  MUFU.EX2 R34, R34 ;  /* 0x0000002200227308 */ /* 0x000fe20000000800 */
[----:B-1----:R-:W-:-:S07]  /*9770*/  FMNMX.FTZ R167, R167, R4, !PT ;  /* 0x00000004a7a77209 */ /* 0x002fce0007810000 */
[----:B------:R-:W1:Y:S01]  /*9780*/  MUFU.EX2 R41, R41 ;  /* 0x0000002900297308 */ /* 0x000e620000000800 */
[----:B---3--:R-:W-:Y:S02]  /*9790*/  F2FP.PACK_AB R29, R35, R36 ;  /* 0x00000024231d723e */ /* 0x008fe400000000ff */
[----:B------:R-:W-:-:S04]  /*97a0*/  FSETP.NEU.FTZ.AND P0, PT, R167, -INF , PT ;  /* 0xff800000a700780b */ /* 0x000fc80003f1d000 */
[----:B------:R-:W-:Y:S01]  /*97b0*/  FSEL R63, R167, RZ, P0 ;  /* 0x000000ffa73f7208 */ /* 0x000fe20000000000 */
[----:B------:R-:W3:Y:S04]  /*97c0*/  MUFU.EX2 R2, R2 ;  /* 0x0000000200027308 */ /* 0x000ee80000000800 */
[----:B------:R-:W-:-:S04]  /*97d0*/  FADD.FTZ R63, R244, -R63 ;  /* 0x8000003ff43f7221 */ /* 0x000fc80000010000 */
[----:B------:R-:W4:Y:S01]  /*97e0*/  MUFU.EX2 R0, R0 ;  /* 0x0000000000007308 */ /* 0x000f220000000800 */
[----:B------:R-:W-:Y:S01]  /*97f0*/  FMUL.FTZ R63, R63, c[0x0][0x23c] ;  /* 0x00008f003f3f7a20 */ /* 0x000fe20000410000 */
[----:B-1----:R-:W-:-:S06]  /*9800*/  F2FP.PACK_AB R31, R41, R34 ;  /* 0x00000022291f723e */ /* 0x002fcc00000000ff */
[----:B------:R-:W1:Y:S01]  /*9810*/  MUFU.EX2 R63, R63 ;  /* 0x0000003f003f7308 */ /* 0x000e620000000800 */
[-C--:B---3--:R-:W-:Y:S02]  /*9820*/  FMUL.FTZ R156, R156, R2.reuse ;  /* 0x000000029c9c7220 */ /* 0x088fe40000410000 */
[-C--:B------:R-:W-:Y:S02]  /*9830*/  FMUL.FTZ R157, R157, R2.reuse ;  /* 0x000000029d9d7220 */ /* 0x080fe40000410000 */
[-C--:B------:R-:W-:Y:S02]  /*9840*/  FMUL.FTZ R152, R152, R2.reuse ;  /* 0x0000000298987220 */ /* 0x080fe40000410000 */
[----:B------:R-:W-:Y:S01]  /*9850*/  FMUL.FTZ R153, R153, R2 ;  /* 0x0000000299997220 */ /* 0x000fe20000410000 */
[----:B------:R-:W-:Y:S01]  /*9860*/  MUFU.EX2 R174, R174 ;  /* 0x000000ae00ae7308 */ /* 0x000fe20000000800 */
[-C--:B----4-:R-:W-:Y:S02]  /*9870*/  FMUL.FTZ R158, R158, R0.reuse ;  /* 0x000000009e9e7220 */ /* 0x090fe40000410000 */
[----:B------:R-:W-:-:S02]  /*9880*/  FMUL.FTZ R159, R159, R0 ;  /* 0x000000009f9f7220 */ /* 0x000fc40000410000 */
[-C--:B------:R-:W-:Y:S02]  /*9890*/  FMUL.FTZ R154, R154, R0.reuse ;  /* 0x000000009a9a7220 */ /* 0x080fe40000410000 */
[----:B------:R-:W-:Y:S01]  /*98a0*/  FMUL.FTZ R155, R155, R0 ;  /* 0x000000009b9b7220 */ /* 0x000fe20000410000 */
[----:B------:R-:W-:Y:S01]  /*98b0*/  MUFU.EX2 R179, R179 ;  /* 0x000000b300b37308 */ /* 0x000fe20000000800 */
[-C--:B------:R-:W-:Y:S01]  /*98c0*/  FMUL.FTZ R76, R76, R2.reuse ;  /* 0x000000024c4c7220 */ /* 0x080fe20000410000 */
[C---:B------:R-:W-:Y:S01]  /*98d0*/  HMMA.16816.F32 R156, R28.reuse, R24, R156 ;  /* 0x000000181c9c723c */ /* 0x040fe2000000189c */
[----:B------:R-:W-:Y:S02]  /*98e0*/  FMUL.FTZ R77, R77, R2 ;  /* 0x000000024d4d7220 */ /* 0x000fe40000410000 */
[-C--:B------:R-:W-:Y:S02]  /*98f0*/  FMUL.FTZ R78, R78, R0.reuse ;  /* 0x000000004e4e7220 */ /* 0x080fe40000410000 */
[----:B------:R-:W-:Y:S01]  /*9900*/  FMUL.FTZ R79, R79, R0 ;  /* 0x000000004f4f7220 */ /* 0x000fe20000410000 */
[----:B------:R-:W-:Y:S01]  /*9910*/  MUFU.EX2 R190, R190 ;  /* 0x000000be00be7308 */ /* 0x000fe20000000800 */
[-C--:B------:R-:W-:Y:S01]  /*9920*/  FMUL.FTZ R80, R80, R2.reuse ;  /* 0x0000000250507220 */ /* 0x080fe20000410000 */
[----:B------:R-:W-:Y:S01]  /*9930*/  HMMA.16816.F32 R152, R28, R26, R152 ;  /* 0x0000001a1c98723c */ /* 0x000fe20000001898 */
        /* <DEDUP_REMOVED lines=34> */
[----:B--2---:R-:W-:Y:S01]  /*9b60*/  FMNMX.FTZ R5, R245, R10, !PT ;  /* 0x0000000af5057209 */ /* 0x004fe20007810000 */
[-C--:B------:R-:W-:Y:S01]  /*9b70*/  FMUL.FTZ R120, R120, R2.reuse ;  /* 0x0000000278787220 */ /* 0x080fe20000410000 */
[----:B------:R-:W-:Y:S01]  /*9b80*/  HMMA.16816.F32 R108, R28, R14, R108 ;  /* 0x0000000e1c6c723c */ /* 0x000fe2000000186c */
[----:B------:R-:W-:Y:S01]  /*9b90*/  FMUL.FTZ R121, R121, R2 ;  /* 0x0000000279797220 */ /* 0x000fe20000410000 */
[----:B------:R-:W-:Y:S01]  /*9ba0*/  FMNMX.FTZ R5, R252, R5, !PT ;  /* 0x00000005fc057209 */ /* 0x000fe20007810000 */
[----:B------:R-:W-:-:S02]  /*9bb0*/  FMUL.FTZ R122, R122, R0 ;  /* 0x000000007a7a7220 */ /* 0x000fc40000410000 */
[----:B------:R-:W-:Y:S01]  /*9bc0*/  FMUL.FTZ R123, R123, R0 ;  /* 0x000000007b7b7220 */ /* 0x000fe20000410000 */
[----:B------:R-:W-:Y:S01]  /*9bd0*/  FMNMX.FTZ R5, R52, R5, !PT ;  /* 0x0000000534057209 */ /* 0x000fe20007810000 */
[-C--:B------:R-:W-:Y:S01]  /*9be0*/  FMUL.FTZ R128, R128, R2.reuse ;  /* 0x0000000280807220 */ /* 0x080fe20000410000 */
[----:B------:R-:W-:Y:S01]  /*9bf0*/  MUFU.EX2 R57, R57 ;  /* 0x0000003900397308 */ /* 0x000fe20000000800 */
[----:B------:R-:W-:Y:S01]  /*9c00*/  FMUL.FTZ R129, R129, R2 ;  /* 0x0000000281817220 */ /* 0x000fe20000410000 */
[----:B------:R-:W-:Y:S01]  /*9c10*/  FMNMX.FTZ R5, R54, R5, !PT ;  /* 0x0000000536057209 */ /* 0x000fe20007810000 */
[-C--:B------:R-:W-:Y:S02]  /*9c20*/  FMUL.FTZ R130, R130, R0.reuse ;  /* 0x0000000082827220 */ /* 0x080fe40000410000 */
[----:B------:R-:W-:Y:S01]  /*9c30*/  FMUL.FTZ R131, R131, R0 ;  /* 0x0000000083837220 */ /* 0x000fe20000410000 */
[----:B------:R-:W-:Y:S01]  /*9c40*/  FMNMX.FTZ R5, R180, R5, !PT ;  /* 0x00000005b4057209 */ /* 0x000fe20007810000 */
[-C--:B------:R-:W-:Y:S01]  /*9c50*/  FMUL.FTZ R132, R132, R2.reuse ;  /* 0x0000000284847220 */ /* 0x080fe20000410000 */
[----:B------:R-:W-:Y:S01]  /*9c60*/  MUFU.EX2 R61, R61 ;  /* 0x0000003d003d7308 */ /* 0x000fe20000000800 */
[----:B------:R-:W-:Y:S01]  /*9c70*/  FMUL.FTZ R133, R133, R2 ;  /* 0x0000000285857220 */ /* 0x000fe20000410000 */
[----:B------:R-:W-:Y:S01]  /*9c80*/  FMNMX.FTZ R5, R210, R5, !PT ;  /* 0x00000005d2057209 */ /* 0x000fe20007810000 */
[----:B------:R-:W-:-:S02]  /*9c90*/  FMUL.FTZ R134, R134, R0 ;  /* 0x0000000086867220 */ /* 0x000fc40000410000 */
[----:B------:R-:W-:Y:S01]  /*9ca0*/  FMUL.FTZ R135, R135, R0 ;  /* 0x0000000087877220 */ /* 0x000fe20000410000 */
[----:B------:R-:W-:Y:S01]  /*9cb0*/  FMNMX.FTZ R5, R208, R5, !PT ;  /* 0x00000005d0057209 */ /* 0x000fe20007810000 */
[-C--:B-1----:R-:W-:Y:S02]  /*9cc0*/  FMUL.FTZ R162, R162, R63.reuse ;  /* 0x0000003fa2a27220 */ /* 0x082fe40000410000 */
[----:B------:R-:W-:Y:S01]  /*9cd0*/  FMUL.FTZ R163, R163, R63 ;  /* 0x0000003fa3a37220 */ /* 0x000fe20000410000 */
[----:B------:R-:W-:Y:S01]  /*9ce0*/  FMNMX.FTZ R5, R206, R5, !PT ;  /* 0x00000005ce057209 */ /* 0x000fe20007810000 */
[-C--:B------:R-:W-:Y:S02]  /*9cf0*/  FMUL.FTZ R70, R70, R63.reuse ;  /* 0x0000003f46467220 */ /* 0x080fe40000410000 */
[----:B------:R-:W-:Y:S01]  /*9d00*/  FMUL.FTZ R71, R71, R63 ;  /* 0x0000003f47477220 */ /* 0x000fe20000410000 */
[----:B------:R-:W-:Y:S01]  /*9d10*/  FMNMX.FTZ R5, R196, R5, !PT ;  /* 0x00000005c4057209 */ /* 0x000fe20007810000 */
[----:B------:R-:W-:-:S02]  /*9d20*/  FMUL.FTZ R74, R74, R63 ;  /* 0x0000003f4a4a7220 */ /* 0x000fc40000410000 */
[----:B------:R-:W-:Y:S01]  /*9d30*/  FMUL.FTZ R75, R75, R63 ;  /* 0x0000003f4b4b7220 */ /* 0x000fe20000410000 */
[----:B------:R-:W-:Y:S01]  /*9d40*/  FMNMX.FTZ R5, R172, R5, !PT ;  /* 0x00000005ac057209 */ /* 0x000fe20007810000 */
[-C--:B------:R-:W-:Y:S02]  /*9d50*/  FMUL.FTZ R86, R86, R63.reuse ;  /* 0x0000003f56567220 */ /* 0x080fe40000410000 */
        /* <DEDUP_REMOVED lines=14> */
[----:B------:R-:W-:-:S02]  /*9e40*/  FMUL.FTZ R8, R167, c[0x0][0x23c] ;  /* 0x00008f00a7087a20 */ /* 0x000fc40000410000 */
[----:B------:R-:W-:Y:S01]  /*9e50*/  FMUL.FTZ R146, R146, R63 ;  /* 0x0000003f92927220 */ /* 0x000fe20000410000 */
[----:B------:R-:W-:Y:S01]  /*9e60*/  FMNMX.FTZ R5, R44, R5, !PT ;  /* 0x000000052c057209 */ /* 0x000fe20007810000 */
[-C--:B------:R-:W-:Y:S02]  /*9e70*/  FMUL.FTZ R147, R147, R63.reuse ;  /* 0x0000003f93937220 */ /* 0x080fe40000410000 */
[-C--:B------:R-:W-:Y:S02]  /*9e80*/  FMUL.FTZ R126, R126, R63.reuse ;  /* 0x0000003f7e7e7220 */ /* 0x080fe40000410000 */
[----:B------:R-:W1:Y:S01]  /*9e90*/  SHFL.BFLY PT, R168, R5, 0x2, 0x1f ;  /* 0x0c401f0005a87f89 */ /* 0x000e6200000e0000 */
[-C--:B------:R-:W-:Y:S02]  /*9ea0*/  FMUL.FTZ R127, R127, R63.reuse ;  /* 0x0000003f7f7f7220 */ /* 0x080fe40000410000 */
[-C--:B------:R-:W-:Y:S02]  /*9eb0*/  FMUL.FTZ R142, R142, R63.reuse ;  /* 0x0000003f8e8e7220 */ /* 0x080fe40000410000 */
[----:B------:R-:W-:-:S02]  /*9ec0*/  FMUL.FTZ R143, R143, R63 ;  /* 0x0000003f8f8f7220 */ /* 0x000fc40000410000 */
[-C--:B------:R-:W-:Y:S02]  /*9ed0*/  FMUL.FTZ R138, R138, R63.reuse ;  /* 0x0000003f8a8a7220 */ /* 0x080fe40000410000 */
[----:B------:R-:W-:Y:S02]  /*9ee0*/  FMUL.FTZ R139, R139, R63 ;  /* 0x0000003f8b8b7220 */ /* 0x000fe40000410000 */
[----:B------:R-:W-:Y:S02]  /*9ef0*/  FFMA.FTZ R2, R237, R2, R40 ;  /* 0x00000002ed027223 */ /* 0x000fe40000010028 */
[----:B------:R-:W-:Y:S02]  /*9f00*/  FFMA.FTZ R0, R235, R0, R36 ;  /* 0x00000000eb007223 */ /* 0x000fe40000010024 */
[----:B------:R-:W-:Y:S02]  /*9f10*/  FADD.FTZ R39, R39, R2 ;  /* 0x0000000227277221 */ /* 0x000fe40000010000 */
[----:B------:R-:W-:-:S02]  /*9f20*/  FADD.FTZ R35, R35, R0 ;  /* 0x0000000023237221 */ /* 0x000fc40000010000 */
[----:B------:R-:W-:Y:S02]  /*9f30*/  FADD.FTZ R38, R38, R39 ;  /* 0x0000002726267221 */ /* 0x000fe40000010000 */
[----:B------:R-:W-:Y:S02]  /*9f40*/  FADD.FTZ R34, R34, R35 ;  /* 0x0000002322227221 */ /* 0x000fe40000010000 */
[----:B------:R-:W-:Y:S01]  /*9f50*/  FADD.FTZ R37, R37, R38 ;  /* 0x0000002625257221 */ /* 0x000fe20000010000 */
[----:B-1----:R-:W-:Y:S01]  /*9f60*/  FMNMX.FTZ R168, R5, R168, !PT ;  /* 0x000000a805a87209 */ /* 0x002fe20007810000 */
[----:B------:R-:W-:-:S04]  /*9f70*/  FADD.FTZ R41, R41, R34 ;  /* 0x0000002229297221 */ /* 0x000fc80000010000 */
[----:B------:R-:W1:Y:S02]  /*9f80*/  SHFL.BFLY PT, R5, R168, 0x1, 0x1f ;  /* 0x0c201f00a8057f89 */ /* 0x000e6400000e0000 */
[----:B-1----:R-:W-:Y:S02]  /*9f90*/  FMNMX.FTZ R168, R168, R5, !PT ;  /* 0x00000005a8a87209 */ /* 0x002fe40007810000 */
[----:B------:R-:W1:Y:S02]  /*9fa0*/  LDSM.16.MT88.4 R4, [R214+0xb000] ;  /* 0x00b00000d604783b */ /* 0x000e640000004200 */
[C---:B------:R-:W-:Y:S01]  /*9fb0*/  FSETP.NEU.FTZ.AND P1, PT, R168.reuse, -INF , PT ;  /* 0xff800000a800780b */ /* 0x040fe20003f3d000 */
[----:B------:R-:W-:-:S03]  /*9fc0*/  FMUL.FTZ R47, R168, c[0x0][0x23c] ;  /* 0x00008f00a82f7a20 */ /* 0x000fc60000410000 */
[----:B------:R-:W-:Y:S02]  /*9fd0*/  FSEL R60, R168, RZ, P1 ;  /* 0x000000ffa83c7208 */ /* 0x000fe40000800000 */
[----:B------:R-:W-:-:S03]  /*9fe0*/  FSEL R47, R47, RZ, P1 ;  /* 0x000000ff2f2f7208 */ /* 0x000fc60000800000 */
[----:B------:R-:W-:Y:S02]  /*9ff0*/  FADD.FTZ R60, R245, -R60 ;  /* 0x8000003cf53c7221 */ /* 0x000fe40000010000 */
[--C-:B------:R-:W-:Y:S01]  /*a000*/  FFMA.FTZ R51, R52, c[0x0][0x23c], -R47.reuse ;  /* 0x00008f0034337a23 */ /* 0x100fe2000001082f */
[----:B------:R-:W-:Y:S01]  /*a010*/  FSEL R52, R8, RZ, P0 ;  /* 0x000000ff08347208 */ /* 0x000fe20000000000 */
[--C-:B------:R-:W-:Y:S01]  /*a020*/  FFMA.FTZ R46, R10, c[0x0][0x23c], -R47.reuse ;  /* 0x00008f000a2e7a23 */ /* 0x100fe2000001082f */
[----:B------:R-:W-:Y:S01]  /*a030*/  ISETP.GE.AND P0, PT, R224, 0x4, PT ;  /* 0x00000004e000780c */ /* 0x000fe20003f06270 */
[----:B------:R-:W2:Y:S01]  /*a040*/  LDSM.16.MT88.4 R8, [R212+0xb000] ;  /* 0x00b00000d408783b */ /* 0x000ea20000004200 */
[--C-:B------:R-:W-:Y:S01]  /*a050*/  FFMA.FTZ R49, R252, c[0x0][0x23c], -R47.reuse ;  /* 0x00008f00fc317a23 */ /* 0x100fe2000001082f */
[----:B------:R-:W-:Y:S01]  /*a060*/  MUFU.EX2 R51, R51 ;  /* 0x0000003300337308 */ /* 0x000fe20000000800 */
[----:B------:R-:W-:Y:S02]  /*a070*/  FFMA.FTZ R54, R54, c[0x0][0x23c], -R47 ;  /* 0x00008f0036367a23 */ /* 0x000fe4000001082f */
[----:B------:R-:W-:-:S02]  /*a080*/  FFMA.FTZ R53, R246, c[0x0][0x23c], -R52 ;  /* 0x00008f00f6357a23 */ /* 0x000fc40000010834 */
[--C-:B------:R-:W-:Y:S02]  /*a090*/  FFMA.FTZ R56, R175, c[0x0][0x23c], -R52.reuse ;  /* 0x00008f00af387a23 */ /* 0x100fe40000010834 */
[----:B------:R-:W-:Y:S01]  /*a0a0*/  FMUL.FTZ R62, R60, c[0x0][0x23c] ;  /* 0x00008f003c3e7a20 */ /* 0x000fe20000410000 */
[----:B------:R-:W-:Y:S01]  /*a0b0*/  MUFU.EX2 R46, R46 ;  /* 0x0000002e002e7308 */ /* 0x000fe20000000800 */
[--C-:B------:R-:W-:Y:S01]  /*a0c0*/  FFMA.FTZ R177, R177, c[0x0][0x23c], -R52.reuse ;  /* 0x00008f00b1b17a23 */ /* 0x100fe20000010834 */
[----:B------:R-:W-:Y:S01]  /*a0d0*/  @P0 IADD3 R224, R224, -0x4, RZ ;  /* 0xfffffffce0e00810 */ /* 0x000fe20007ffe0ff */
[----:B------:R-:W-:Y:S02]  /*a0e0*/  FFMA.FTZ R175, R55, c[0x0][0x23c], -R52 ;  /* 0x00008f0037af7a23 */ /* 0x000fe40000010834 */
[--C-:B------:R-:W-:Y:S02]  /*a0f0*/  FFMA.FTZ R185, R210, c[0x0][0x23c], -R47.reuse ;  /* 0x00008f00d2b97a23 */ /* 0x100fe4000001082f */
[--C-:B------:R-:W-:Y:S01]  /*a100*/  FFMA.FTZ R184, R208, c[0x0][0x23c], -R47.reuse ;  /* 0x00008f00d0b87a23 */ /* 0x100fe2000001082f */
[----:B------:R-:W3:Y:S01]  /*a110*/  MUFU.EX2 R49, R49 ;  /* 0x0000003100317308 */ /* 0x000ee20000000800 */
[----:B------:R-:W-:-:S02]  /*a120*/  FFMA.FTZ R187, R206, c[0x0][0x23c], -R47 ;  /* 0x00008f00cebb7a23 */ /* 0x000fc4000001082f */
[--C-:B------:R-:W-:Y:S01]  /*a130*/  FFMA.FTZ R186, R205, c[0x0][0x23c], -R52.reuse ;  /* 0x00008f00cdba7a23 */ /* 0x100fe20000010834 */
[----:B-1----:R-:W-:Y:S01]  /*a140*/  HMMA.16816.F32 R116, R28, R4, R116 ;  /* 0x000000041c74723c */ /* 0x002fe20000001874 */
[----:B------:R-:W-:-:S03]  /*a150*/  FFMA.FTZ R189, R203, c[0x0][0x23c], -R52 ;  /* 0x00008f00cbbd7a23 */ /* 0x000fc60000010834 */
[----:B------:R-:W1:Y:S01]  /*a160*/  MUFU.EX2 R54, R54 ;  /* 0x0000003600367308 */ /* 0x000e620000000800 */
[--C-:B------:R-:W-:Y:S02]  /*a170*/  FFMA.FTZ R188, R209, c[0x0][0x23c], -R52.reuse ;  /* 0x00008f00d1bc7a23 */ /* 0x100fe40000010834 */
[----:B------:R-:W-:Y:S01]  /*a180*/  FFMA.FTZ R191, R207, c[0x0][0x23c], -R52 ;  /* 0x00008f00cfbf7a23 */ /* 0x000fe20000010834 */
[----:B------:R-:W-:Y:S01]  /*a190*/  HMMA.16816.F32 R120, R28, R6, R120 ;  /* 0x000000061c78723c */ /* 0x000fe20000001878 */
[----:B------:R-:W-:-:S03]  /*a1a0*/  FFMA.FTZ R205, R198, c[0x0][0x23c], -R169 ;  /* 0x00008f00c6cd7a23 */ /* 0x000fc600000108a9 */
[----:B------:R-:W-:Y:S01]  /*a1b0*/  MUFU.EX2 R53, R53 ;  /* 0x0000003500357308 */ /* 0x000fe20000000800 */
[--C-:B------:R-:W-:Y:S02]  /*a1c0*/  FFMA.FTZ R198, R183, c[0x0][0x23c], -R58.reuse ;  /* 0x00008f00b7c67a23 */ /* 0x100fe4000001083a */
[----:B------:R-:W-:Y:S02]  /*a1d0*/  FFMA.FTZ R203, R204, c[0x0][0x23c], -R169 ;  /* 0x00008f00cccb7a23 */ /* 0x000fe400000108a9 */
[----:B------:R-:W-:Y:S01]  /*a1e0*/  FFMA.FTZ R183, R193, c[0x0][0x23c], -R58 ;  /* 0x00008f00c1b77a23 */ /* 0x000fe2000001083a */
[----:B--2---:R-:W-:Y:S01]  /*a1f0*/  HMMA.16816.F32 R128, R28, R8, R128 ;  /* 0x000000081c80723c */ /* 0x004fe20000001880 */
[--C-:B------:R-:W-:Y:S01]  /*a200*/  FFMA.FTZ R201, R170, c[0x0][0x23c], -R47.reuse ;  /* 0x00008f00aac97a23 */ /* 0x100fe2000001082f */
[----:B------:R-:W2:Y:S01]  /*a210*/  MUFU.EX2 R56, R56 ;  /* 0x0000003800387308 */ /* 0x000ea20000000800 */
[----:B------:R-:W-:Y:S02]  /*a220*/  FFMA.FTZ R193, R196, c[0x0][0x23c], -R47 ;  /* 0x00008f00c4c17a23 */ /* 0x000fe4000001082f */
[----:B------:R-:W-:-:S02]  /*a230*/  FFMA.FTZ R170, R171, c[0x0][0x23c], -R52 ;  /* 0x00008f00abaa7a23 */ /* 0x000fc40000010834 */
[--C-:B------:R-:W-:Y:S01]  /*a240*/  FFMA.FTZ R172, R172, c[0x0][0x23c], -R47.reuse ;  /* 0x00008f00acac7a23 */ /* 0x100fe2000001082f */
[----:B------:R-:W-:Y:S01]  /*a250*/  HMMA.16816.F32 R132, R28, R10, R132 ;  /* 0x0000000a1c84723c */ /* 0x000fe20000001884 */
[----:B------:R-:W-:Y:S01]  /*a260*/  FFMA.FTZ R192, R192, c[0x0][0x23c], -R47 ;  /* 0x00008f00c0c07a23 */ /* 0x000fe2000001082f */
[----:B------:R4:W-:Y:S01]  /*a270*/  MUFU.EX2 R55, R177 ;  /* 0x000000b100377308 */ /* 0x0009e20000000800 */
[--C-:B------:R-:W-:Y:S02]  /*a280*/  FFMA.FTZ R171, R199, c[0x0][0x23c], -R52.reuse ;  /* 0x00008f00c7ab7a23 */ /* 0x100fe40000010834 */
[--C-:B------:R-:W-:Y:S02]  /*a290*/  FFMA.FTZ R173, R173, c[0x0][0x23c], -R52.reuse ;  /* 0x00008f00adad7a23 */ /* 0x100fe40000010834 */
[----:B---3--:R-:W-:Y:S01]  /*a2a0*/  F2FP.PACK_AB R28, R49, R46 ;  /* 0x0000002e311c723e */ /* 0x008fe200000000ff */
[----:B------:R-:W-:Y:S01]  /*a2b0*/  FFMA.FTZ R196, R195, c[0x0][0x23c], -R52 ;  /* 0x00008f00c3c47a23 */ /* 0x000fe20000010834 */
[----:B-1----:R-:W-:Y:S01]  /*a2c0*/  F2FP.PACK_AB R30, R54, R51 ;  /* 0x00000033361e723e */ /* 0x002fe200000000ff */
[----:B------:R-:W1:Y:S01]  /*a2d0*/  MUFU.EX2 R60, R175 ;  /* 0x000000af003c7308 */ /* 0x000e620000000800 */
[----:B--2---:R-:W-:Y:S01]  /*a2e0*/  F2FP.PACK_AB R29, R56, R53 ;  /* 0x00000035381d723e */ /* 0x004fe200000000ff */
[----:B------:R-:W-:-:S02]  /*a2f0*/  FFMA.FTZ R53, R234, R63, R53 ;  /* 0x0000003fea357223 */ /* 0x000fc40000010035 */
[----:B------:R-:W-:Y:S02]  /*a300*/  FFMA.FTZ R48, R48, c[0x0][0x23c], -R47 ;  /* 0x00008f0030307a23 */ /* 0x000fe4000001082f */
[----:B------:R-:W-:Y:S02]  /*a310*/  FADD.FTZ R56, R56, R53 ;  /* 0x0000003538387221 */ /* 0x000fe40000010000 */
[----:B------:R-:W2:Y:S01]  /*a320*/  MUFU.EX2 R62, R62 ;  /* 0x0000003e003e7308 */ /* 0x000ea20000000800 */
[--C-:B----4-:R-:W-:Y:S02]  /*a330*/  FFMA.FTZ R177, R178, c[0x0][0x23c], -R169.reuse ;  /* 0x00008f00b2b17a23 */ /* 0x110fe400000108a9 */
[--C-:B------:R-:W-:Y:S02]  /*a340*/  FFMA.FTZ R178, R176, c[0x0][0x23c], -R169.reuse ;  /* 0x00008f00b0b27a23 */ /* 0x100fe400000108a9 */
[--C-:B------:R-:W-:Y:S02]  /*a350*/  FFMA.FTZ R176, R181, c[0x0][0x23c], -R58.reuse ;  /* 0x00008f00b5b07a23 */ /* 0x100fe4000001083a */
[----:B------:R-:W-:Y:S01]  /*a360*/  FFMA.FTZ R181, R247, c[0x0][0x23c], -R58 ;  /* 0x00008f00f7b57a23 */ /* 0x000fe2000001083a */
[----:B-1----:R-:W-:Y:S01]  /*a370*/  F2FP.PACK_AB R31, R60, R55 ;  /* 0x000000373c1f723e */ /* 0x002fe200000000ff */
[----:B------:R-:W-:Y:S01]  /*a380*/  FFMA.FTZ R175, R182, c[0x0][0x23c], -R169 ;  /* 0x00008f00b6af7a23 */ /* 0x000fe200000108a9 */
[----:B------:R-:W1:Y:S01]  /*a390*/  MUFU.EX2 R177, R177 ;  /* 0x000000b100b17308 */ /* 0x000e620000000800 */
[----:B------:R-:W-:-:S02]  /*a3a0*/  FFMA.FTZ R182, R180, c[0x0][0x23c], -R47 ;  /* 0x00008f00b4b67a23 */ /* 0x000fc4000001082f */
[----:B------:R-:W-:Y:S02]  /*a3b0*/  FADD.FTZ R55, R55, R56 ;  /* 0x0000003837377221 */ /* 0x000fe40000010000 */
[----:B------:R-:W-:Y:S02]  /*a3c0*/  FFMA.FTZ R169, R64, c[0x0][0x23c], -R169 ;  /* 0x00008f0040a97a23 */ /* 0x000fe400000108a9 */
[-C--:B--2---:R-:W-:Y:S01]  /*a3d0*/  FMUL.FTZ R160, R160, R62.reuse ;  /* 0x0000003ea0a07220 */ /* 0x084fe20000410000 */
[----:B------:R-:W-:Y:S01]  /*a3e0*/  MUFU.EX2 R175, R175 ;  /* 0x000000af00af7308 */ /* 0x000fe20000000800 */
[-C--:B------:R-:W-:Y:S02]  /*a3f0*/  FMUL.FTZ R161, R161, R62.reuse ;  /* 0x0000003ea1a17220 */ /* 0x080fe40000410000 */
[-C--:B------:R-:W-:Y:S02]  /*a400*/  FMUL.FTZ R68, R68, R62.reuse ;  /* 0x0000003e44447220 */ /* 0x080fe40000410000 */
[----:B------:R-:W-:-:S02]  /*a410*/  FMUL.FTZ R69, R69, R62 ;  /* 0x0000003e45457220 */ /* 0x000fc40000410000 */
        /* <DEDUP_REMOVED lines=8> */
[-C--:B------:R-:W-:Y:S01]  /*a4a0*/  FMUL.FTZ R89, R89, R62.reuse ;  /* 0x0000003e59597220 */ /* 0x080fe20000410000 */
[----:B------:R-:W2:Y:S01]  /*a4b0*/  LDSM.16.MT88.4 R24, [R214+0x9400] ;  /* 0x00940000d618783b */ /* 0x000ea20000004200 */
[-C--:B------:R-:W-:Y:S01]  /*a4c0*/  FMUL.FTZ R100, R100, R62.reuse ;  /* 0x0000003e64647220 */ /* 0x080fe20000410000 */
[----:B------:R-:W-:Y:S01]  /*a4d0*/  MUFU.EX2 R176, R176 ;  /* 0x000000b000b07308 */ /* 0x000fe20000000800 */
[----:B------:R-:W-:-:S02]  /*a4e0*/  FMUL.FTZ R101, R101, R62 ;  /* 0x0000003e65657220 */ /* 0x000fc40000410000 */
[-C--:B------:R-:W-:Y:S01]  /*a4f0*/  FMUL.FTZ R148, R148, R62.reuse ;  /* 0x0000003e94947220 */ /* 0x080fe20000410000 */
[C---:B------:R-:W-:Y:S01]  /*a500*/  HMMA.16816.F32 R72, R28.reuse, R20, R72 ;  /* 0x000000141c48723c */ /* 0x040fe20000001848 */
[-C--:B------:R-:W-:Y:S02]  /*a510*/  FMUL.FTZ R149, R149, R62.reuse ;  /* 0x0000003e95957220 */ /* 0x080fe40000410000 */
[-C--:B------:R-:W-:Y:S01]  /*a520*/  FMUL.FTZ R112, R112, R62.reuse ;  /* 0x0000003e70707220 */ /* 0x080fe20000410000 */
[----:B------:R-:W3:Y:S01]  /*a530*/  MUFU.EX2 R181, R181 ;  /* 0x000000b500b57308 */ /* 0x000ee20000000800 */
[-C--:B------:R-:W-:Y:S02]  /*a540*/  FMUL.FTZ R113, R113, R62.reuse ;  /* 0x0000003e71717220 */ /* 0x080fe40000410000 */
[-C--:B------:R-:W-:Y:S01]  /*a550*/  FMUL.FTZ R144, R144, R62.reuse ;  /* 0x0000003e90907220 */ /* 0x080fe20000410000 */
[----:B------:R-:W-:Y:S01]  /*a560*/  HMMA.16816.F32 R84, R28, R22, R84 ;  /* 0x000000161c54723c */ /* 0x000fe20000001854 */
[-C--:B------:R-:W-:Y:S01]  /*a570*/  FMUL.FTZ R145, R145, R62.reuse ;  /* 0x0000003e91917220 */ /* 0x080fe20000410000 */
[----:B------:R-:W4:Y:S01]  /*a580*/  LDSM.16.MT88.4 R20, [R212+0x9400] ;  /* 0x00940000d414783b */ /* 0x000f220000004200 */
[-C--:B------:R-:W-:Y:S01]  /*a590*/  FMUL.FTZ R124, R124, R62.reuse ;  /* 0x0000003e7c7c7220 */ /* 0x080fe20000410000 */
[----:B------:R-:W5:Y:S01]  /*a5a0*/  MUFU.EX2 R180, R211 ;  /* 0x000000d300b47308 */ /* 0x000f620000000800 */
[----:B------:R-:W-:-:S02]  /*a5b0*/  FMUL.FTZ R125, R125, R62 ;  /* 0x0000003e7d7d7220 */ /* 0x000fc40000410000 */
[-C--:B------:R-:W-:Y:S01]  /*a5c0*/  FMUL.FTZ R140, R140, R62.reuse ;  /* 0x0000003e8c8c7220 */ /* 0x080fe20000410000 */
[C---:B------:R-:W-:Y:S01]  /*a5d0*/  HMMA.16816.F32 R88, R28.reuse, R16, R88 ;  /* 0x000000101c58723c */ /* 0x040fe20000001858 */
[-C--:B------:R-:W-:Y:S02]  /*a5e0*/  FMUL.FTZ R141, R141, R62.reuse ;  /* 0x0000003e8d8d7220 */ /* 0x080fe40000410000 */
[-C--:B------:R-:W-:Y:S01]  /*a5f0*/  FMUL.FTZ R136, R136, R62.reuse ;  /* 0x0000003e88887220 */ /* 0x080fe20000410000 */
[----:B------:R-:W-:Y:S01]  /*a600*/  MUFU.EX2 R182, R182 ;  /* 0x000000b600b67308 */ /* 0x000fe20000000800 */
[-C--:B------:R-:W-:Y:S02]  /*a610*/  FMUL.FTZ R137, R137, R62.reuse ;  /* 0x0000003e89897220 */ /* 0x080fe40000410000 */
[----:B------:R-:W-:Y:S01]  /*a620*/  FFMA.FTZ R46, R239, R62, R46 ;  /* 0x0000003eef2e7223 */ /* 0x000fe2000001002e */
[----:B------:R-:W-:Y:S01]  /*a630*/  HMMA.16816.F32 R100, R28, R18, R100 ;  /* 0x000000121c64723c */ /* 0x000fe20000001864 */
[----:B------:R-:W1:Y:S01]  /*a640*/  LDSM.16.MT88.4 R16, [R214+0xa400] ;  /* 0x00a40000d610783b */ /* 0x000e620000004200 */
[----:B------:R-:W-:-:S02]  /*a650*/  FADD.FTZ R55, R60, R55 ;  /* 0x000000373c377221 */ /* 0x000fc40000010000 */
[----:B------:R-:W1:Y:S01]  /*a660*/  MUFU.EX2 R185, R185 ;  /* 0x000000b900b97308 */ /* 0x000e620000000800 */
[----:B------:R-:W-:Y:S02]  /*a670*/  FADD.FTZ R46, R49, R46 ;  /* 0x0000002e312e7221 */ /* 0x000fe40000010000 */
[----:B------:R-:W-:Y:S01]  /*a680*/  FFMA.FTZ R64, R65, c[0x0][0x23c], -R58 ;  /* 0x00008f0041407a23 */ /* 0x000fe2000001083a */
[C---:B------:R-:W-:Y:S01]  /*a690*/  HMMA.16816.F32 R148, R28.reuse, R12, R148 ;  /* 0x0000000c1c94723c */ /* 0x040fe20000001894 */
[----:B------:R-:W-:Y:S02]  /*a6a0*/  FADD.FTZ R51, R51, R46 ;  /* 0x0000002e33337221 */ /* 0x000fe40000010000 */
[----:B------:R-:W-:Y:S01]  /*a6b0*/  FFMA.FTZ R58, R59, c[0x0][0x23c], -R58 ;  /* 0x00008f003b3a7a23 */ /* 0x000fe2000001083a */
[----:B------:R-:W-:Y:S01]  /*a6c0*/  MUFU.EX2 R184, R184 ;  /* 0x000000b800b87308 */ /* 0x000fe20000000800 */
[----:B------:R-:W-:Y:S02]  /*a6d0*/  FADD.FTZ R51, R54, R51 ;  /* 0x0000003336337221 */ /* 0x000fe40000010000 */
[----:B------:R-:W-:Y:S01]  /*a6e0*/  FFMA.FTZ R59, R50, c[0x0][0x23c], -R47 ;  /* 0x00008f00323b7a23 */ /* 0x000fe2000001082f */
[----:B------:R-:W-:Y:S01]  /*a6f0*/  HMMA.16816.F32 R112, R28, R14, R112 ;  /* 0x0000000e1c70723c */ /* 0x000fe20000001870 */
[----:B------:R-:W2:Y:S01]  /*a700*/  LDSM.16.MT88.4 R12, [R212+0xa400] ;  /* 0x00a40000d40c783b */ /* 0x000ea20000004200 */
[----:B------:R-:W-:-:S02]  /*a710*/  FFMA.FTZ R32, R32, c[0x0][0x23c], -R52 ;  /* 0x00008f0020207a23 */ /* 0x000fc40000010834 */
[----:B------:R-:W-:Y:S01]  /*a720*/  MUFU.EX2 R187, R187 ;  /* 0x000000bb00bb7308 */ /* 0x000fe20000000800 */
[--C-:B------:R-:W-:Y:S02]  /*a730*/  FFMA.FTZ R33, R33, c[0x0][0x23c], -R52.reuse ;  /* 0x00008f0021217a23 */ /* 0x100fe40000010834 */
[--C-:B------:R-:W-:Y:S01]  /*a740*/  FFMA.FTZ R45, R45, c[0x0][0x23c], -R47.reuse ;  /* 0x00008f002d2d7a23 */ /* 0x100fe2000001082f */
[----:B------:R-:W-:Y:S01]  /*a750*/  HMMA.16816.F32 R144, R28, R4, R144 ;  /* 0x000000041c90723c */ /* 0x000fe20000001890 */
[----:B------:R-:W-:Y:S02]  /*a760*/  FFMA.FTZ R44, R44, c[0x0][0x23c], -R47 ;  /* 0x00008f002c2c7a23 */ /* 0x000fe4000001082f */
[--C-:B------:R-:W-:Y:S01]  /*a770*/  FFMA.FTZ R43, R43, c[0x0][0x23c], -R52.reuse ;  /* 0x00008f002b2b7a23 */ /* 0x100fe20000010834 */
[----:B------:R-:W-:Y:S01]  /*a780*/  MUFU.EX2 R186, R186 ;  /* 0x000000ba00ba7308 */ /* 0x000fe20000000800 */
[----:B------:R-:W-:-:S03]  /*a790*/  FFMA.FTZ R42, R42, c[0x0][0x23c], -R52 ;  /* 0x00008f002a2a7a23 */ /* 0x000fc60000010834 */
[C---:B------:R-:W-:Y:S01]  /*a7a0*/  HMMA.16816.F32 R124, R28.reuse, R6, R124 ;  /* 0x000000061c7c723c */ /* 0x040fe2000000187c */
[----:B------:R-:W-:Y:S03]  /*a7b0*/  LDSM.16.MT88.4 R4, [R212+0xb400] ;  /* 0x00b40000d404783b */ /* 0x000fe60000004200 */
[----:B------:R-:W1:Y:S04]  /*a7c0*/  MUFU.EX2 R189, R189 ;  /* 0x000000bd00bd7308 */ /* 0x000e680000000800 */
[C---:B------:R-:W-:Y:S04]  /*a7d0*/  HMMA.16816.F32 R140, R28.reuse, R8, R140 ;  /* 0x000000081c8c723c */ /* 0x040fe8000000188c */
[----:B------:R-:W-:Y:S04]  /*a7e0*/  MUFU.EX2 R188, R188 ;  /* 0x000000bc00bc7308 */ /* 0x000fe80000000800 */
[----:B------:R-:W-:Y:S01]  /*a7f0*/  HMMA.16816.F32 R136, R28, R10, R136 ;  /* 0x0000000a1c88723c */ /* 0x000fe20000001888 */
[----:B------:R-:W4:Y:S03]  /*a800*/  LDSM.16.MT88.4 R8, [R214+0xb400] ;  /* 0x00b40000d608783b */ /* 0x000f260000004200 */
[----:B------:R-:W2:Y:S03]  /*a810*/  MUFU.EX2 R191, R191 ;  /* 0x000000bf00bf7308 */ /* 0x000ea60000000800 */
[----:B-1----:R-:W-:Y:S01]  /*a820*/  F2FP.PACK_AB R28, R177, R174 ;  /* 0x000000aeb11c723e */ /* 0x002fe200000000ff */
[----:B------:R-:W-:Y:S01]  /*a830*/  FADD.FTZ R174, R174, R37 ;  /* 0x00000025aeae7221 */ /* 0x000fe20000010000 */
[----:B---3--:R-:W-:Y:S01]  /*a840*/  F2FP.PACK_AB R29, R181, R176 ;  /* 0x000000b0b51d723e */ /* 0x008fe200000000ff */
[----:B------:R-:W-:Y:S01]  /*a850*/  FADD.FTZ R176, R176, R41 ;  /* 0x00000029b0b07221 */ /* 0x000fe20000010000 */
[----:B------:R-:W-:Y:S01]  /*a860*/  F2FP.PACK_AB R30, R178, R175 ;  /* 0x000000afb21e723e */ /* 0x000fe200000000ff */
[----:B------:R-:W1:Y:S01]  /*a870*/  MUFU.EX2 R203, R203 ;  /* 0x000000cb00cb7308 */ /* 0x000e620000000800 */
[----:B-----5:R-:W-:Y:S01]  /*a880*/  F2FP.PACK_AB R31, R180, R179 ;  /* 0x000000b3b41f723e */ /* 0x020fe200000000ff */
[----:B------:R-:W-:-:S02]  /*a890*/  FADD.FTZ R174, R177, R174 ;  /* 0x000000aeb1ae7221 */ /* 0x000fc40000010000 */
[----:B------:R-:W-:Y:S02]  /*a8a0*/  FADD.FTZ R176, R181, R176 ;  /* 0x000000b0b5b07221 */ /* 0x000fe40000010000 */
[----:B------:R-:W-:Y:S02]  /*a8b0*/  FADD.FTZ R175, R175, R174 ;  /* 0x000000aeafaf7221 */ /* 0x000fe40000010000 */
[----:B--2---:R-:W-:Y:S01]  /*a8c0*/  HMMA.16816.F32 R156, R28, R24, R156 ;  /* 0x000000181c9c723c */ /* 0x004fe2000000189c */
[----:B------:R-:W-:Y:S01]  /*a8d0*/  MUFU.EX2 R205, R205 ;  /* 0x000000cd00cd7308 */ /* 0x000fe20000000800 */
[----:B------:R-:W-:Y:S02]  /*a8e0*/  FADD.FTZ R179, R179, R176 ;  /* 0x000000b0b3b37221 */ /* 0x000fe40000010000 */
[----:B------:R-:W-:Y:S02]  /*a8f0*/  FADD.FTZ R175, R178, R175 ;  /* 0x000000afb2af7221 */ /* 0x000fe40000010000 */
[----:B------:R-:W-:-:S02]  /*a900*/  FADD.FTZ R180, R180, R179 ;  /* 0x000000b3b4b47221 */ /* 0x000fc40000010000 */
[C---:B------:R-:W-:Y:S01]  /*a910*/  HMMA.16816.F32 R152, R28.reuse, R26, R152 ;  /* 0x0000001a1c98723c */ /* 0x040fe20000001898 */
[----:B------:R-:W2:Y:S07]  /*a920*/  MUFU.EX2 R198, R198 ;  /* 0x000000c600c67308 */ /* 0x000eae0000000800 */
[C---:B----4-:R-:W-:Y:S01]  /*a930*/  HMMA.16816.F32 R76, R28.reuse, R20, R76 ;  /* 0x000000141c4c723c */ /* 0x050fe2000000184c */
[----:B------:R-:W3:Y:S07]  /*a940*/  MUFU.EX2 R183, R183 ;  /* 0x000000b700b77308 */ /* 0x000eee0000000800 */
[C---:B------:R-:W-:Y:S01]  /*a950*/  HMMA.16816.F32 R80, R28.reuse, R22, R80 ;  /* 0x000000161c50723c */ /* 0x040fe20000001850 */
[----:B------:R-:W-:Y:S07]  /*a960*/  MUFU.EX2 R193, R193 ;  /* 0x000000c100c17308 */ /* 0x000fee0000000800 */
[C---:B------:R-:W-:Y:S01]  /*a970*/  HMMA.16816.F32 R92, R28.reuse, R16, R92 ;  /* 0x000000101c5c723c */ /* 0x040fe2000000185c */
[----:B------:R-:W4:Y:S07]  /*a980*/  MUFU.EX2 R172, R172 ;  /* 0x000000ac00ac7308 */ /* 0x000f2e0000000800 */
[C---:B------:R-:W-:Y:S01]  /*a990*/  HMMA.16816.F32 R96, R28.reuse, R18, R96 ;  /* 0x000000121c60723c */ /* 0x040fe20000001860 */
[----:B------:R-:W-:Y:S07]  /*a9a0*/  MUFU.EX2 R192, R192 ;  /* 0x000000c000c07308 */ /* 0x000fee0000000800 */
[C---:B------:R-:W-:Y:S01]  /*a9b0*/  HMMA.16816.F32 R104, R28.reuse, R12, R104 ;  /* 0x0000000c1c68723c */ /* 0x040fe20000001868 */
[----:B------:R-:W-:Y:S07]  /*a9c0*/  MUFU.EX2 R201, R201 ;  /* 0x000000c900c97308 */ /* 0x000fee0000000800 */
[C---:B------:R-:W-:Y:S01]  /*a9d0*/  HMMA.16816.F32 R108, R28.reuse, R14, R108 ;  /* 0x0000000e1c6c723c */ /* 0x040fe2000000186c */
[----:B------:R-:W-:Y:S07]  /*a9e0*/  MUFU.EX2 R170, R170 ;  /* 0x000000aa00aa7308 */ /* 0x000fee0000000800 */
[C---:B------:R-:W-:Y:S01]  /*a9f0*/  HMMA.16816.F32 R116, R28.reuse, R8, R116 ;  /* 0x000000081c74723c */ /* 0x040fe20000001874 */
[----:B------:R-:W5:Y:S07]  /*aa00*/  MUFU.EX2 R171, R171 ;  /* 0x000000ab00ab7308 */ /* 0x000f6e0000000800 */
[C---:B------:R-:W-:Y:S01]  /*aa10*/  HMMA.16816.F32 R120, R28.reuse, R10, R120 ;  /* 0x0000000a1c78723c */ /* 0x040fe20000001878 */
[----:B------:R-:W-:Y:S07]  /*aa20*/  MUFU.EX2 R173, R173 ;  /* 0x000000ad00ad7308 */ /* 0x000fee0000000800 */
[C---:B------:R-:W-:Y:S01]  /*aa30*/  HMMA.16816.F32 R128, R28.reuse, R4, R128 ;  /* 0x000000041c80723c */ /* 0x040fe20000001880 */
[----:B------:R-:W1:Y:S07]  /*aa40*/  MUFU.EX2 R196, R196 ;  /* 0x000000c400c47308 */ /* 0x000e6e0000000800 */
[----:B------:R-:W-:Y:S01]  /*aa50*/  HMMA.16816.F32 R132, R28, R6, R132 ;  /* 0x000000061c84723c */ /* 0x000fe20000001884 */
[----:B------:R-:W-:Y:S06]  /*aa60*/  MUFU.EX2 R169, R169 ;  /* 0x000000a900a97308 */ /* 0x000fec0000000800 */
[----:B------:R-:W-:Y:S01]  /*aa70*/  F2FP.PACK_AB R28, R185, R182 ;  /* 0x000000b6b91c723e */ /* 0x000fe200000000ff */
[----:B------:R-:W-:Y:S01]  /*aa80*/  FADD.FTZ R182, R182, R51 ;  /* 0x00000033b6b67221 */ /* 0x000fe20000010000 */
[----:B------:R-:W-:Y:S01]  /*aa90*/  F2FP.PACK_AB R29, R189, R186 ;  /* 0x000000babd1d723e */ /* 0x000fe200000000ff */
[----:B------:R-:W-:Y:S01]  /*aaa0*/  FADD.FTZ R186, R186, R55 ;  /* 0x00000037baba7221 */ /* 0x000fe20000010000 */
[----:B------:R-:W-:Y:S01]  /*aab0*/  F2FP.PACK_AB R30, R187, R184 ;  /* 0x000000b8bb1e723e */ /* 0x000fe200000000ff */
[----:B------:R-:W-:Y:S01]  /*aac0*/  FADD.FTZ R185, R185, R182 ;  /* 0x000000b6b9b97221 */ /* 0x000fe20000010000 */
[----:B------:R-:W-:Y:S01]  /*aad0*/  F2FP.PACK_AB R31, R191, R188 ;  /* 0x000000bcbf1f723e */ /* 0x000fe200000000ff */
[----:B------:R-:W-:Y:S01]  /*aae0*/  FADD.FTZ R189, R189, R186 ;  /* 0x000000babdbd7221 */ /* 0x000fe20000010000 */
[----:B------:R-:W1:Y:S01]  /*aaf0*/  MUFU.EX2 R64, R64 ;  /* 0x0000004000407308 */ /* 0x000e620000000800 */
[----:B------:R-:W-:-:S02]  /*ab00*/  FADD.FTZ R184, R184, R185 ;  /* 0x000000b9b8b87221 */ /* 0x000fc40000010000 */
[----:B------:R-:W-:Y:S02]  /*ab10*/  FADD.FTZ R188, R188, R189 ;  /* 0x000000bdbcbc7221 */ /* 0x000fe40000010000 */
[----:B------:R-:W-:Y:S01]  /*ab20*/  HMMA.16816.F32 R160, R28, R24, R160 ;  /* 0x000000181ca0723c */ /* 0x000fe200000018a0 */
[----:B------:R-:W-:Y:S02]  /*ab30*/  FADD.FTZ R184, R187, R184 ;  /* 0x000000b8bbb87221 */ /* 0x000fe40000010000 */
[----:B------:R-:W1:Y:S01]  /*ab40*/  MUFU.EX2 R58, R58 ;  /* 0x0000003a003a7308 */ /* 0x000e620000000800 */
[----:B------:R-:W-:-:S04]  /*ab50*/  FADD.FTZ R191, R191, R188 ;  /* 0x000000bcbfbf7221 */ /* 0x000fc80000010000 */
[C---:B------:R-:W-:Y:S01]  /*ab60*/  HMMA.16816.F32 R68, R28.reuse, R26, R68 ;  /* 0x0000001a1c44723c */ /* 0x040fe20000001844 */
[----:B------:R-:W1:Y:S02]  /*ab70*/  LDSM.16.MT88.4 R24, [R214+0x9800] ;  /* 0x00980000d618783b */ /* 0x000e640000004200 */
[----:B------:R-:W-:Y:S05]  /*ab80*/  MUFU.EX2 R48, R48 ;  /* 0x0000003000307308 */ /* 0x000fea0000000800 */
[C---:B------:R-:W-:Y:S03]  /*ab90*/  HMMA.16816.F32 R72, R28.reuse, R20, R72 ;  /* 0x000000141c48723c */ /* 0x040fe60000001848 */
[----:B------:R-:W1:Y:S05]  /*aba0*/  MUFU.EX2 R59, R59 ;  /* 0x0000003b003b7308 */ /* 0x000e6a0000000800 */
        /* <DEDUP_REMOVED lines=11> */
[----:B------:R-:W2:Y:S02]  /*ac60*/  LDSM.16.MT88.4 R12, [R212+0xa800] ;  /* 0x00a80000d40c783b */ /* 0x000ea40000004200 */
[----:B------:R-:W-:Y:S05]  /*ac70*/  MUFU.EX2 R43, R43 ;  /* 0x0000002b002b7308 */ /* 0x000fea0000000800 */
[C---:B------:R-:W-:Y:S03]  /*ac80*/  HMMA.16816.F32 R144, R28.reuse, R8, R144 ;  /* 0x000000081c90723c */ /* 0x040fe60000001890 */
[----:B------:R-:W1:Y:S05]  /*ac90*/  MUFU.EX2 R42, R42 ;  /* 0x0000002a002a7308 */ /* 0x000e6a0000000800 */
[C---:B------:R-:W-:Y:S01]  /*aca0*/  HMMA.16816.F32 R124, R28.reuse, R10, R124 ;  /* 0x0000000a1c7c723c */ /* 0x040fe2000000187c */
[----:B------:R-:W4:Y:S07]  /*acb0*/  LDSM.16.MT88.4 R8, [R214+0xb800] ;  /* 0x00b80000d608783b */ /* 0x000f2e0000004200 */
[C---:B------:R-:W-:Y:S08]  /*acc0*/  HMMA.16816.F32 R140, R28.reuse, R4, R140 ;  /* 0x000000041c8c723c */ /* 0x040ff0000000188c */
[----:B------:R-:W-:Y:S01]  /*acd0*/  HMMA.16816.F32 R136, R28, R6, R136 ;  /* 0x000000061c88723c */ /* 0x000fe20000001888 */
[----:B------:R-:W4:Y:S06]  /*ace0*/  LDSM.16.MT88.4 R4, [R212+0xb800] ;  /* 0x00b80000d404783b */ /* 0x000f2c0000004200 */
[----:B-1----:R-:W-:Y:S01]  /*acf0*/  F2FP.PACK_AB R28, R203, R190 ;  /* 0x000000becb1c723e */ /* 0x002fe200000000ff */
[----:B------:R-:W-:Y:S01]  /*ad00*/  FADD.FTZ R190, R190, R175 ;  /* 0x000000afbebe7221 */ /* 0x000fe20000010000 */
[----:B--2---:R-:W-:Y:S01]  /*ad10*/  F2FP.PACK_AB R29, R198, R197 ;  /* 0x000000c5c61d723e */ /* 0x004fe200000000ff */
[----:B------:R-:W-:Y:S01]  /*ad20*/  FADD.FTZ R197, R197, R180 ;  /* 0x000000b4c5c57221 */ /* 0x000fe20000010000 */
[----:B------:R-:W-:Y:S01]  /*ad30*/  F2FP.PACK_AB R30, R205, R194 ;  /* 0x000000c2cd1e723e */ /* 0x000fe200000000ff */
[----:B------:R-:W-:Y:S01]  /*ad40*/  FADD.FTZ R203, R203, R190 ;  /* 0x000000becbcb7221 */ /* 0x000fe20000010000 */
[----:B---3--:R-:W-:Y:S01]  /*ad50*/  F2FP.PACK_AB R31, R200, R183 ;  /* 0x000000b7c81f723e */ /* 0x008fe200000000ff */
        /* <DEDUP_REMOVED lines=13> */
[C---:B----4-:R-:W-:Y:S08]  /*ae30*/  HMMA.16816.F32 R116, R28.reuse, R8, R116 ;  /* 0x000000081c74723c */ /* 0x050ff00000001874 */
[C---:B------:R-:W-:Y:S08]  /*ae40*/  HMMA.16816.F32 R120, R28.reuse, R10, R120 ;  /* 0x0000000a1c78723c */ /* 0x040ff00000001878 */
[C---:B------:R-:W-:Y:S08]  /*ae50*/  HMMA.16816.F32 R128, R28.reuse, R4, R128 ;  /* 0x000000041c80723c */ /* 0x040ff00000001880 */
[----:B------:R-:W-:Y:S07]  /*ae60*/  HMMA.16816.F32 R132, R28, R6, R132 ;  /* 0x000000061c84723c */ /* 0x000fee0000001884 */
[----:B------:R-:W-:Y:S01]  /*ae70*/  F2FP.PACK_AB R28, R172, R193 ;  /* 0x000000c1ac1c723e */ /* 0x000fe200000000ff */
        /* <DEDUP_REMOVED lines=19> */
[----:B------:R-:W3:Y:S07]  /*afb0*/  LDSM.16.MT88.4 R16, [R214+0xac00] ;  /* 0x00ac0000d610783b */ /* 0x000eee0000004200 */
[C---:B------:R-:W-:Y:S08]  /*afc0*/  HMMA.16816.F32 R148, R28.reuse, R12, R148 ;  /* 0x0000000c1c94723c */ /* 0x040ff00000001894 */
[C---:B------:R-:W-:Y:S01]  /*afd0*/  HMMA.16816.F32 R112, R28.reuse, R14, R112 ;  /* 0x0000000e1c70723c */ /* 0x040fe20000001870 */
[----:B------:R-:W4:Y:S07]  /*afe0*/  LDSM.16.MT88.4 R12, [R212+0xac00] ;  /* 0x00ac0000d40c783b */ /* 0x000f2e0000004200 */
[C---:B------:R-:W-:Y:S08]  /*aff0*/  HMMA.16816.F32 R144, R28.reuse, R8, R144 ;  /* 0x000000081c90723c */ /* 0x040ff00000001890 */
[C---:B------:R-:W-:Y:S01]  /*b000*/  HMMA.16816.F32 R124, R28.reuse, R10, R124 ;  /* 0x0000000a1c7c723c */ /* 0x040fe2000000187c */
[----:B------:R-:W5:Y:S07]  /*b010*/  LDSM.16.MT88.4 R8, [R214+0xbc00] ;  /* 0x00bc0000d608783b */ /* 0x000f6e0000004200 */
        /* <DEDUP_REMOVED lines=19> */
[C---:B---3--:R-:W-:Y:S08]  /*b150*/  HMMA.16816.F32 R92, R28.reuse, R16, R92 ;  /* 0x000000101c5c723c */ /* 0x048ff0000000185c */
[C---:B------:R-:W-:Y:S08]  /*b160*/  HMMA.16816.F32 R96, R28.reuse, R18, R96 ;  /* 0x000000121c60723c */ /* 0x040ff00000001860 */
[C---:B----4-:R-:W-:Y:S08]  /*b170*/  HMMA.16816.F32 R104, R28.reuse, R12, R104 ;  /* 0x0000000c1c68723c */ /* 0x050ff00000001868 */
[C---:B------:R-:W-:Y:S08]  /*b180*/  HMMA.16816.F32 R108, R28.reuse, R14, R108 ;  /* 0x0000000e1c6c723c */ /* 0x040ff0000000186c */
[C---:B-----5:R-:W-:Y:S08]  /*b190*/  HMMA.16816.F32 R116, R28.reuse, R8, R116 ;  /* 0x000000081c74723c */ /* 0x060ff00000001874 */
        /* <DEDUP_REMOVED lines=29> */
.L_x_18:
[----:B------:R-:W-:-:S07]  /*b370*/  IADD3 R224, R3, -0x1, RZ ;  /* 0xffffffff03e07810 */ /* 0x000fce0007ffe0ff */
.L_x_21:
[----:B------:R-:W-:-:S13]  /*b380*/  ISETP.GE.AND P0, PT, R224, RZ, PT ;  /* 0x000000ffe000720c */ /* 0x000fda0003f06270 */
[----:B------:R-:W-:Y:S05]  /*b390*/  @!P0 BRA `(.L_x_22) ;  /* 0x00002e6000008947 */ /* 0x000fea0003800000 */
[----:B------:R-:W-:Y:S01]  /*b3a0*/  ULDC UR4, c[0x0][0x1a0] ;  /* 0x0000680000047ab9 */ /* 0x000fe20000000800 */
[----:B------:R-:W-:Y:S01]  /*b3b0*/  MOV R2, R167 ;  /* 0x000000a700027202 */ /* 0x000fe20000000f00 */
[----:B------:R-:W-:Y:S01]  /*b3c0*/  USHF.L.U32 UR4, UR4, 0x5, URZ ;  /* 0x0000000504047899 */ /* 0x000fe2000800063f */
[----:B------:R-:W-:Y:S01]  /*b3d0*/  MOV R3, R168 ;  /* 0x000000a800037202 */ /* 0x000fe20000000f00 */
[----:B------:R-:W-:Y:S01]  /*b3e0*/  IMAD.MOV.U32 R0, RZ, RZ, R165 ;  /* 0x000000ffff007224 */ /* 0x000fe200078e00a5 */
[----:B------:R-:W-:Y:S01]  /*b3f0*/  MOV R169, R166 ;  /* 0x000000a600a97202 */ /* 0x000fe20000000f00 */
[----:B------:R-:W-:Y:S01]  /*b400*/  IMAD.MOV.U32 R243, RZ, RZ, R249 ;  /* 0x000000fffff37224 */ /* 0x000fe200078e00f9 */
[----:B------:R-:W-:Y:S02]  /*b410*/  USHF.L.U64.HI UR5, UR4, 0x1, UR5 ;  /* 0x0000000104057899 */ /* 0x000fe40008010205 */
[----:B------:R-:W-:Y:S01]  /*b420*/  USHF.L.U32 UR4, UR4, 0x1, URZ ;  /* 0x0000000104047899 */ /* 0x000fe2000800063f */
[----:B------:R-:W-:Y:S05]  /*b430*/  BRA `(.L_x_23) ;  /* 0x0000017000007947 */ /* 0x000fea0003800000 */
.L_x_25:
[----:B------:R-:W-:Y:S04]  /*b440*/  IADD3 R165, R224, -0x1, RZ ;  /* 0xffffffffe0a57810 */ /* 0x000fe80007ffe0ff */
[----:B------:R-:W-:Y:S01]  /*b450*/  SHF.R.S32.HI R164, RZ, 0x1f, R165 ;  /* 0x0000001fffa47819 */ /* 0x000fe200000114a5 */
[C---:B------:R-:W-:Y:S04]  /*b460*/  IMAD.WIDE.U32 R166, R165.reuse, c[0x0][0x198], RZ ;  /* 0x00006600a5a67a25 */ /* 0x040fe800078e00ff */
[----:B------:R-:W-:Y:S04]  /*b470*/  IMAD R164, R164, c[0x0][0x198], RZ ;  /* 0x00006600a4a47a24 */ /* 0x000fe800078e02ff */
[----:B------:R-:W-:Y:S01]  /*b480*/  IMAD R164, R165, c[0x0][0x19c], R164 ;  /* 0x00006700a5a47a24 */ /* 0x000fe200078e02a4 */
[C---:B------:R-:W-:Y:S03]  /*b490*/  LEA R165, P1, R166.reuse, R226, 0x6 ;  /* 0x000000e2a6a57211 */ /* 0x040fe600078230ff */
[----:B------:R-:W-:Y:S01]  /*b4a0*/  IMAD.IADD R167, R167, 0x1, R164 ;  /* 0x00000001a7a77824 */ /* 0x000fe200078e02a4 */
[C---:B------:R-:W-:Y:S04]  /*b4b0*/  LEA R170, P2, R165.reuse, c[0x0][0x168], 0x1 ;  /* 0x00005a00a5aa7a11 */ /* 0x040fe800078408ff */
[----:B------:R-:W-:Y:S02]  /*b4c0*/  LEA.HI.X R164, R166, R229, R167, 0x6, P1 ;  /* 0x000000e5a6a47211 */ /* 0x000fe400008f34a7 */
[----:B------:R-:W-:Y:S02]  /*b4d0*/  IADD3 R172, P1, R170, UR10, RZ ;  /* 0x0000000aaaac7c10 */ /* 0x000fe4000ff3e0ff */
[----:B------:R-:W-:Y:S04]  /*b4e0*/  LEA.HI.X R171, R165, c[0x0][0x16c], R164, 0x1, P2 ;  /* 0x00005b00a5ab7a11 */ /* 0x000fe800010f0ca4 */
        /* <DEDUP_REMOVED lines=10> */
[----:B------:R-:W0:Y:S01]  /*b590*/  LDGDEPBAR ;  /* 0x00000000000079af */ /* 0x000e220000000000 */
[----:B------:R-:W-:-:S05]  /*b5a0*/  BRA `(.L_x_24) ;  /* 0x000009d000007947 */ /* 0x000fca0003800000 */
.L_x_23:
[----:B------:R-:W-:Y:S04]  /*b5b0*/  DEPBAR.LE SB0, 0x0 ;  /* 0x000080000000791a */ /* 0x000fe80000000000 */
[----:B------:R-:W-:Y:S01]  /*b5c0*/  BAR.SYNC.DEFER_BLOCKING 0x0 ;  /* 0x0000000000007b1d */ /* 0x000fe20000010000 */
[----:B------:R-:W-:Y:S01]  /*b5d0*/  SHF.R.S32.HI R171, RZ, 0x1f, R224 ;  /* 0x0000001fffab7819 */ /* 0x000fe200000114e0 */
[C---:B------:R-:W-:Y:S02]  /*b5e0*/  IMAD R168, R224.reuse, UR11, RZ ;  /* 0x0000000be0a87c24 */ /* 0x040fe4000f8e02ff */
[----:B------:R-:W-:Y:S04]  /*b5f0*/  IMAD.WIDE.U32 R244, R224, UR12, R242 ;  /* 0x0000000ce0f47c25 */ /* 0x000fe8000f8e00f2 */
[----:B------:R-:W-:Y:S01]  /*b600*/  IMAD R168, R171, UR12, R168 ;  /* 0x0000000caba87c24 */ /* 0x000fe2000f8e02a8 */
[----:B------:R-:W-:Y:S03]  /*b610*/  LEA R170, P1, R244, c[0x0][0x170], 0x1 ;  /* 0x00005c00f4aa7a11 */ /* 0x000fe600078208ff */
[----:B------:R-:W-:Y:S01]  /*b620*/  IMAD.IADD R168, R245, 0x1, R168 ;  /* 0x00000001f5a87824 */ /* 0x000fe200078e02a8 */
[----:B------:R-:W-:Y:S04]  /*b630*/  IADD3 R246, P0, R170, UR4, RZ ;  /* 0x00000004aaf67c10 */ /* 0x000fe8000ff1e0ff */
[----:B------:R-:W-:Y:S04]  /*b640*/  LEA.HI.X R171, R244, c[0x0][0x174], R168, 0x1, P1 ;  /* 0x00005d00f4ab7a11 */ /* 0x000fe800008f0ca8 */
[----:B------:R-:W-:Y:S02]  /*b650*/  IADD3.X R247, R171, UR5, RZ, P0, !PT ;  /* 0x00000005abf77c10 */ /* 0x000fe400087fe4ff */
        /* <DEDUP_REMOVED lines=11> */
[----:B------:R-:W2:Y:S07]  /*b710*/  LDSM.16.M88.4 R172, [R216+0x6000] ;  /* 0x00600000d8ac783b */ /* 0x000eae0000000200 */
        /* <DEDUP_REMOVED lines=8> */
[----:B------:R-:W2:Y:S03]  /*b7a0*/  LDSM.16.M88.4 R196, [R213+0x6000] ;  /* 0x00600000d5c4783b */ /* 0x000ea60000000200 */
        /* <DEDUP_REMOVED lines=125> */
.L_x_24:
        /* <DEDUP_REMOVED lines=160> */
[----:B------:R-:W-:Y:S02]  /*c980*/  FFMA.FTZ R60, R60, c[0x0][0x23c], -R191 ;  /* 0x00008f003c3c7a23 */ /* 0x000fe400000108bf */
[--C-:B------:R-:W-:Y:S01]  /*c990*/  FFMA.FTZ R252, R58, c[0x0][0x23c], -R189.reuse ;  /* 0x00008f003afc7a23 */ /* 0x100fe200000108bd */
[----:B---3--:R-:W-:Y:S01]  /*c9a0*/  F2FP.PACK_AB R162, R180, R7 ;  /* 0x00000007b4a2723e */ /* 0x008fe200000000ff */
[--C-:B------:R-:W-:Y:S02]  /*c9b0*/  FFMA.FTZ R59, R59, c[0x0][0x23c], -R189.reuse ;  /* 0x00008f003b3b7a23 */ /* 0x100fe400000108bd */
        /* <DEDUP_REMOVED lines=73> */
[----:B------:R-:W-:Y:S02]  /*ce50*/  FMUL.FTZ R73, R164, R73 ;  /* 0x00000049a4497220 */ /* 0x000fe40000410000 */
        /* <DEDUP_REMOVED lines=15> */
[----:B------:R-:W-:Y:S01]  /*cf50*/  FMUL.FTZ R81, R2, R81 ;  /* 0x0000005102517220 */ /* 0x000fe20000410000 */
[C---:B------:R-:W-:Y:S02]  /*cf60*/  HMMA.16816.F32 R76, R156.reuse, R176, R76 ;  /* 0x000000b09c4c723c */ /* 0x040fe4000000184c */
[----:B------:R-:W2:Y:S02]  /*cf70*/  MUFU.EX2 R247, R247 ;  /* 0x000000f700f77308 */ /* 0x000ea40000000800 */
[C---:B------:R-:W-:Y:S02]  /*cf80*/  FMUL.FTZ R82, R0.reuse, R82 ;  /* 0x0000005200527220 */ /* 0x040fe40000410000 */
[----:B------:R-:W-:Y:S01]  /*cf90*/  FMUL.FTZ R83, R0, R83 ;  /* 0x0000005300537220 */ /* 0x000fe20000410000 */
[----:B----4-:R-:W-:Y:S01]  /*cfa0*/  F2FP.PACK_AB R45, R245, R236 ;  /* 0x000000ecf52d723e */ /* 0x010fe200000000ff */
[--C-:B------:R-:W-:Y:S04]  /*cfb0*/  FFMA.FTZ R176, R20, c[0x0][0x23c], -R194.reuse ;  /* 0x00008f0014b07a23 */ /* 0x100fe800000108c2 */
[C---:B------:R-:W-:Y:S01]  /*cfc0*/  FMUL.FTZ R20, R164.reuse, R148 ;  /* 0x00000094a4147220 */ /* 0x040fe20000410000 */
[-C--:B------:R-:W-:Y:S01]  /*cfd0*/  HMMA.16816.F32 R80, R156, R178.reuse, R80 ;  /* 0x000000b29c50723c */ /* 0x080fe20000001850 */
[----:B------:R-:W-:Y:S02]  /*cfe0*/  MUFU.EX2 R244, R244 ;  /* 0x000000f400f47308 */ /* 0x000fe40000000800 */
[C---:B------:R-:W-:Y:S02]  /*cff0*/  FMUL.FTZ R84, R164.reuse, R84 ;  /* 0x00000054a4547220 */ /* 0x040fe40000410000 */
[C---:B------:R-:W-:Y:S02]  /*d000*/  FMUL.FTZ R85, R164.reuse, R85 ;  /* 0x00000055a4557220 */ /* 0x040fe40000410000 */
[C---:B------:R-:W-:Y:S02]  /*d010*/  FMUL.FTZ R86, R3.reuse, R86 ;  /* 0x0000005603567220 */ /* 0x040fe40000410000 */
[----:B------:R-:W-:Y:S02]  /*d020*/  FMUL.FTZ R87, R3, R87 ;  /* 0x0000005703577220 */ /* 0x000fe40000410000 */
[----:B------:R-:W4:Y:S01]  /*d030*/  MUFU.EX2 R249, R249 ;  /* 0x000000f900f97308 */ /* 0x000f220000000800 */
[--C-:B------:R-:W-:Y:S01]  /*d040*/  FFMA.FTZ R177, R21, c[0x0][0x23c], -R194.reuse ;  /* 0x00008f0015b17a23 */ /* 0x100fe200000108c2 */
[----:B--2---:R-:W-:Y:S01]  /*d050*/  F2FP.PACK_AB R46, R247, R238 ;  /* 0x000000eef72e723e */ /* 0x004fe200000000ff */
[----:B------:R-:W-:Y:S02]  /*d060*/  FMUL.FTZ R21, R164, R149 ;  /* 0x00000095a4157220 */ /* 0x000fe40000410000 */
[C---:B------:R-:W-:Y:S04]  /*d070*/  HMMA.16816.F32 R84, R160.reuse, R178, R84 ;  /* 0x000000b2a054723c */ /* 0x040fe80000001854 */
[C---:B------:R-:W-:Y:S01]  /*d080*/  FMUL.FTZ R104, R2.reuse, R104 ;  /* 0x0000006802687220 */ /* 0x040fe20000410000 */
[----:B------:R-:W-:Y:S01]  /*d090*/  MUFU.EX2 R176, R176 ;  /* 0x000000b000b07308 */ /* 0x000fe20000000800 */
[----:B------:R-:W-:Y:S02]  /*d0a0*/  FMUL.FTZ R105, R2, R105 ;  /* 0x0000006902697220 */ /* 0x000fe40000410000 */
[-C--:B-1----:R-:W-:Y:S04]  /*d0b0*/  HMMA.16816.F32 R88, R160, R152.reuse, R88 ;  /* 0x00000098a058723c */ /* 0x082fe80000001858 */
[--C-:B------:R-:W-:Y:S02]  /*d0c0*/  FFMA.FTZ R178, R22, c[0x0][0x23c], -R193.reuse ;  /* 0x00008f0016b27a23 */ /* 0x100fe400000108c1 */
[----:B------:R-:W-:Y:S01]  /*d0d0*/  FMUL.FTZ R22, R3, R150 ;  /* 0x0000009603167220 */ /* 0x000fe20000410000 */
[----:B------:R-:W1:Y:S01]  /*d0e0*/  MUFU.EX2 R177, R177 ;  /* 0x000000b100b17308 */ /* 0x000e620000000800 */
[C---:B------:R-:W-:Y:S04]  /*d0f0*/  HMMA.16816.F32 R92, R156.reuse, R152, R92 ;  /* 0x000000989c5c723c */ /* 0x040fe8000000185c */
[----:B----4-:R-:W-:Y:S01]  /*d100*/  F2FP.PACK_AB R47, R249, R244 ;  /* 0x000000f4f92f723e */ /* 0x010fe200000000ff */
[--C-:B------:R-:W-:Y:S02]  /*d110*/  FFMA.FTZ R179, R23, c[0x0][0x23c], -R193.reuse ;  /* 0x00008f0017b37a23 */ /* 0x100fe400000108c1 */
[C---:B------:R-:W-:Y:S01]  /*d120*/  FMUL.FTZ R23, R3.reuse, R151 ;  /* 0x0000009703177220 */ /* 0x040fe20000410000 */
[-C--:B------:R-:W-:Y:S01]  /*d130*/  HMMA.16816.F32 R96, R156, R154.reuse, R96 ;  /* 0x0000009a9c60723c */ /* 0x080fe20000001860 */
[----:B------:R-:W2:Y:S01]  /*d140*/  LDSM.16.MT88.4 R148, [R214+0xb000] ;  /* 0x00b00000d694783b */ /* 0x000ea20000004200 */
[----:B------:R-:W-:Y:S02]  /*d150*/  MUFU.EX2 R178, R178 ;  /* 0x000000b200b27308 */ /* 0x000fe40000000800 */
[C---:B------:R-:W-:Y:S02]  /*d160*/  FMUL.FTZ R106, R0.reuse, R106 ;  /* 0x0000006a006a7220 */ /* 0x040fe40000410000 */
[----:B------:R-:W-:Y:S02]  /*d170*/  FMUL.FTZ R107, R0, R107 ;  /* 0x0000006b006b7220 */ /* 0x000fe40000410000 */
[C---:B------:R-:W-:Y:S01]  /*d180*/  HMMA.16816.F32 R100, R160.reuse, R154, R100 ;  /* 0x0000009aa064723c */ /* 0x040fe20000001864 */
[----:B------:R-:W-:Y:S03]  /*d190*/  LDSM.16.MT88.4 R152, [R214+0xa400] ;  /* 0x00a40000d698783b */ /* 0x000fe60000004200 */
[C---:B------:R-:W-:Y:S01]  /*d1a0*/  FMUL.FTZ R108, R2.reuse, R108 ;  /* 0x0000006c026c7220 */ /* 0x040fe20000410000 */
[----:B------:R-:W4:Y:S01]  /*d1b0*/  MUFU.EX2 R179, R179 ;  /* 0x000000b300b37308 */ /* 0x000f220000000800 */
[----:B------:R-:W-:Y:S02]  /*d1c0*/  FMUL.FTZ R109, R2, R109 ;  /* 0x0000006d026d7220 */ /* 0x000fe40000410000 */
[-C--:B---3--:R-:W-:Y:S04]  /*d1d0*/  HMMA.16816.F32 R20, R160, R172.reuse, R20 ;  /* 0x000000aca014723c */ /* 0x088fe80000001814 */
[C---:B------:R-:W-:Y:S02]  /*d1e0*/  FMUL.FTZ R110, R0.reuse, R110 ;  /* 0x0000006e006e7220 */ /* 0x040fe40000410000 */
[----:B------:R-:W-:Y:S01]  /*d1f0*/  FMUL.FTZ R111, R0, R111 ;  /* 0x0000006f006f7220 */ /* 0x000fe20000410000 */
[----:B------:R-:W-:Y:S01]  /*d200*/  MUFU.EX2 R192, R192 ;  /* 0x000000c000c07308 */ /* 0x000fe20000000800 */
[C---:B------:R-:W-:Y:S04]  /*d210*/  HMMA.16816.F32 R104, R156.reuse, R172, R104 ;  /* 0x000000ac9c68723c */ /* 0x040fe80000001868 */
[C---:B------:R-:W-:Y:S02]  /*d220*/  FMUL.FTZ R112, R164.reuse, R112 ;  /* 0x00000070a4707220 */ /* 0x040fe40000410000 */
[----:B------:R-:W-:Y:S02]  /*d230*/  FMUL.FTZ R113, R164, R113 ;  /* 0x00000071a4717220 */ /* 0x000fe40000410000 */
[-C--:B------:R-:W-:Y:S01]  /*d240*/  HMMA.16816.F32 R108, R156, R174.reuse, R108 ;  /* 0x000000ae9c6c723c */ /* 0x080fe2000000186c */
[----:B------:R-:W3:Y:S03]  /*d250*/  MUFU.EX2 R195, R195 ;  /* 0x000000c300c37308 */ /* 0x000ee60000000800 */
[C---:B------:R-:W-:Y:S02]  /*d260*/  FMUL.FTZ R114, R3.reuse, R114 ;  /* 0x0000007203727220 */ /* 0x040fe40000410000 */
[C---:B------:R-:W-:Y:S02]  /*d270*/  FMUL.FTZ R115, R3.reuse, R115 ;  /* 0x0000007303737220 */ /* 0x040fe40000410000 */
[--C-:B------:R-:W-:Y:S03]  /*d280*/  FFMA.FTZ R172, R34, c[0x0][0x23c], -R193.reuse ;  /* 0x00008f0022ac7a23 */ /* 0x100fe600000108c1 */
[----:B------:R-:W-:Y:S01]  /*d290*/  MUFU.EX2 R196, R196 ;  /* 0x000000c400c47308 */ /* 0x000fe20000000800 */
[----:B------:R-:W-:Y:S01]  /*d2a0*/  FMUL.FTZ R34, R3, R146 ;  /* 0x0000009203227220 */ /* 0x000fe20000410000 */
[C---:B------:R-:W-:Y:S04]  /*d2b0*/  HMMA.16816.F32 R112, R160.reuse, R174, R112 ;  /* 0x000000aea070723c */ /* 0x040fe80000001870 */
[----:B------:R-:W-:Y:S02]  /*d2c0*/  FFMA.FTZ R173, R35, c[0x0][0x23c], -R193 ;  /* 0x00008f0023ad7a23 */ /* 0x000fe400000108c1 */
[----:B------:R-:W-:Y:S02]  /*d2d0*/  FMUL.FTZ R35, R3, R147 ;  /* 0x0000009303237220 */ /* 0x000fe40000410000 */
[----:B------:R-:W5:Y:S01]  /*d2e0*/  LDSM.16.MT88.4 R144, [R212+0xb000] ;  /* 0x00b00000d490783b */ /* 0x000f620000004200 */
[--C-:B------:R-:W-:Y:S01]  /*d2f0*/  FFMA.FTZ R174, R24, c[0x0][0x23c], -R191.reuse ;  /* 0x00008f0018ae7a23 */ /* 0x100fe200000108bf */
[----:B------:R-:W-:Y:S02]  /*d300*/  MUFU.EX2 R172, R172 ;  /* 0x000000ac00ac7308 */ /* 0x000fe40000000800 */
[C---:B------:R-:W-:Y:S01]  /*d310*/  FMUL.FTZ R24, R164.reuse, R140 ;  /* 0x0000008ca4187220 */ /* 0x040fe20000410000 */
[-C--:B--2---:R-:W-:Y:S03]  /*d320*/  HMMA.16816.F32 R32, R160, R148.reuse, R32 ;  /* 0x00000094a020723c */ /* 0x084fe60000001820 */
[----:B------:R-:W-:Y:S02]  /*d330*/  FFMA.FTZ R175, R25, c[0x0][0x23c], -R191 ;  /* 0x00008f0019af7a23 */ /* 0x000fe400000108bf */
[----:B------:R-:W-:Y:S02]  /*d340*/  FMUL.FTZ R25, R164, R141 ;  /* 0x0000008da4197220 */ /* 0x000fe40000410000 */
[----:B------:R-:W2:Y:S01]  /*d350*/  LDSM.16.MT88.4 R140, [R214+0x9400] ;  /* 0x00940000d68c783b */ /* 0x000ea20000004200 */
[C---:B------:R-:W-:Y:S01]  /*d360*/  HMMA.16816.F32 R116, R156.reuse, R148, R116 ;  /* 0x000000949c74723c */ /* 0x040fe20000001874 */
[----:B------:R-:W1:Y:S03]  /*d370*/  MUFU.EX2 R173, R173 ;  /* 0x000000ad00ad7308 */ /* 0x000e660000000800 */
[C---:B------:R-:W-:Y:S02]  /*d380*/  FMUL.FTZ R128, R2.reuse, R128 ;  /* 0x0000008002807220 */ /* 0x040fe40000410000 */
[----:B------:R-:W-:Y:S02]  /*d390*/  FMUL.FTZ R129, R2, R129 ;  /* 0x0000008102817220 */ /* 0x000fe40000410000 */
[-C--:B------:R-:W-:Y:S03]  /*d3a0*/  HMMA.16816.F32 R120, R156, R150.reuse, R120 ;  /* 0x000000969c78723c */ /* 0x080fe60000001878 */
[----:B------:R-:W-:Y:S01]  /*d3b0*/  MUFU.EX2 R174, R174 ;  /* 0x000000ae00ae7308 */ /* 0x000fe20000000800 */
[C---:B------:R-:W-:Y:S02]  /*d3c0*/  FMUL.FTZ R130, R0.reuse, R130 ;  /* 0x0000008200827220 */ /* 0x040fe40000410000 */
[----:B------:R-:W-:Y:S02]  /*d3d0*/  FMUL.FTZ R131, R0, R131 ;  /* 0x0000008300837220 */ /* 0x000fe40000410000 */
[C---:B------:R-:W-:Y:S01]  /*d3e0*/  HMMA.16816.F32 R124, R160.reuse, R150, R124 ;  /* 0x00000096a07c723c */ /* 0x040fe2000000187c */
[----:B------:R-:W2:Y:S03]  /*d3f0*/  LDSM.16.MT88.4 R148, [R212+0x9400] ;  /* 0x00940000d494783b */ /* 0x000ea60000004200 */
[C---:B------:R-:W-:Y:S01]  /*d400*/  FMUL.FTZ R132, R2.reuse, R132 ;  /* 0x0000008402847220 */ /* 0x040fe20000410000 */
[----:B------:R-:W3:Y:S01]  /*d410*/  MUFU.EX2 R175, R175 ;  /* 0x000000af00af7308 */ /* 0x000ee20000000800 */
[----:B------:R-:W-:Y:S02]  /*d420*/  FMUL.FTZ R133, R2, R133 ;  /* 0x0000008502857220 */ /* 0x000fe40000410000 */
[C---:B------:R-:W-:Y:S01]  /*d430*/  FMUL.FTZ R134, R0.reuse, R134 ;  /* 0x0000008600867220 */ /* 0x040fe20000410000 */
[-C--:B-----5:R-:W-:Y:S03]  /*d440*/  HMMA.16816.F32 R24, R160, R144.reuse, R24 ;  /* 0x00000090a018723c */ /* 0x0a0fe60000001818 */
[----:B------:R-:W-:Y:S03]  /*d450*/  FMUL.FTZ R135, R0, R135 ;  /* 0x0000008700877220 */ /* 0x000fe60000410000 */
[----:B------:R-:W5:Y:S01]  /*d460*/  MUFU.EX2 R197, R197 ;  /* 0x000000c500c57308 */ /* 0x000f620000000800 */
[C---:B------:R-:W-:Y:S01]  /*d470*/  FMUL.FTZ R28, R164.reuse, R136 ;  /* 0x00000088a41c7220 */ /* 0x040fe20000410000 */
[----:B-1----:R-:W-:Y:S01]  /*d480*/  F2FP.PACK_AB R136, R177, R176 ;  /* 0x000000b0b188723e */ /* 0x002fe200000000ff */
[----:B------:R-:W-:Y:S01]  /*d490*/  FMUL.FTZ R29, R164, R137 ;  /* 0x00000089a41d7220 */ /* 0x000fe20000410000 */
[C---:B------:R-:W-:Y:S04]  /*d4a0*/  HMMA.16816.F32 R128, R156.reuse, R144, R128 ;  /* 0x000000909c80723c */ /* 0x040fe80000001880 */
[----:B----4-:R-:W-:Y:S01]  /*d4b0*/  F2FP.PACK_AB R137, R179, R178 ;  /* 0x000000b2b389723e */ /* 0x010fe200000000ff */
[----:B------:R-:W-:Y:S01]  /*d4c0*/  FMUL.FTZ R30, R3, R138 ;  /* 0x0000008a031e7220 */ /* 0x000fe20000410000 */
[----:B------:R-:W-:Y:S01]  /*d4d0*/  MUFU.EX2 R198, R198 ;  /* 0x000000c600c67308 */ /* 0x000fe20000000800 */
[----:B---3--:R-:W-:Y:S01]  /*d4e0*/  F2FP.PACK_AB R138, R195, R192 ;  /* 0x000000c0c38a723e */ /* 0x008fe200000000ff */
[-C--:B------:R-:W-:Y:S04]  /*d4f0*/  HMMA.16816.F32 R132, R156, R146.reuse, R132 ;  /* 0x000000929c84723c */ /* 0x080fe80000001884 */
[----:B------:R-:W-:Y:S01]  /*d500*/  FMUL.FTZ R31, R3, R139 ;  /* 0x0000008b031f7220 */ /* 0x000fe20000410000 */
[----:B------:R-:W-:Y:S01]  /*d510*/  F2FP.PACK_AB R139, R173, R172 ;  /* 0x000000acad8b723e */ /* 0x000fe200000000ff */
[--C-:B------:R-:W-:Y:S01]  /*d520*/  FFMA.FTZ R64, R64, c[0x0][0x23c], -R194.reuse ;  /* 0x00008f0040407a23 */ /* 0x100fe200000108c2 */
[----:B------:R-:W-:Y:S01]  /*d530*/  F2FP.PACK_AB R144, R175, R174 ;  /* 0x000000aeaf90723e */ /* 0x000fe200000000ff */
[----:B------:R-:W1:Y:S01]  /*d540*/  MUFU.EX2 R199, R199 ;  /* 0x000000c700c77308 */ /* 0x000e620000000800 */
[----:B------:R-:W-:Y:S02]  /*d550*/  FFMA.FTZ R194, R65, c[0x0][0x23c], -R194 ;  /* 0x00008f0041c27a23 */ /* 0x000fe400000108c2 */
[----:B------:R-:W-:Y:S04]  /*d560*/  HMMA.16816.F32 R28, R160, R146, R28 ;  /* 0x00000092a01c723c */ /* 0x000fe8000000181c */
[----:B-----5:R-:W-:Y:S01]  /*d570*/  F2FP.PACK_AB R145, R197, R196 ;  /* 0x000000c4c591723e */ /* 0x020fe200000000ff */
[--C-:B------:R-:W-:Y:S02]  /*d580*/  FFMA.FTZ R66, R66, c[0x0][0x23c], -R193.reuse ;  /* 0x00008f0042427a23 */ /* 0x100fe400000108c1 */
[----:B------:R-:W-:Y:S01]  /*d590*/  MUFU.EX2 R200, R200 ;  /* 0x000000c800c87308 */ /* 0x000fe20000000800 */
[-C--:B--2---:R-:W-:Y:S05]  /*d5a0*/  HMMA.16816.F32 R8, R136, R140.reuse, R8 ;  /* 0x0000008c8808723c */ /* 0x084fea0000001808 */
        /* <DEDUP_REMOVED lines=9> */
[----:B------:R-:W-:Y:S01]  /*d640*/  MUFU.EX2 R158, R60 ;  /* 0x0000003c009e7308 */ /* 0x000fe20000000800 */
[----:B------:R-:W-:Y:S01]  /*d650*/  FADD.FTZ R170, R170, R169 ;  /* 0x000000a9aaaa7221 */ /* 0x000fe20000010000 */
[----:B------:R-:W-:Y:S01]  /*d660*/  MOV R169, R166 ;  /* 0x000000a600a97202 */ /* 0x000fe20000000f00 */
[----:B------:R-:W-:Y:S02]  /*d670*/  FADD.FTZ R6, R6, R5 ;  /* 0x0000000506067221 */ /* 0x000fe40000010000 */
[----:B------:R-:W-:Y:S02]  /*d680*/  FADD.FTZ R184, R184, R181 ;  /* 0x000000b5b8b87221 */ /* 0x000fe40000010000 */
[----:B------:R-:W-:Y:S02]  /*d690*/  FADD.FTZ R186, R186, R183 ;  /* 0x000000b7baba7221 */ /* 0x000fe40000010000 */
[----:B------:R-:W-:Y:S01]  /*d6a0*/  FADD.FTZ R7, R7, R170 ;  /* 0x000000aa07077221 */ /* 0x000fe20000010000 */
[----:B------:R1:W-:Y:S01]  /*d6b0*/  MUFU.EX2 R65, R194 ;  /* 0x000000c200417308 */ /* 0x0003e20000000800 */
[----:B------:R-:W-:Y:S02]  /*d6c0*/  FADD.FTZ R171, R171, R6 ;  /* 0x00000006abab7221 */ /* 0x000fe40000010000 */
[----:B------:R-:W-:Y:S01]  /*d6d0*/  FADD.FTZ R185, R185, R184 ;  /* 0x000000b8b9b97221 */ /* 0x000fe20000010000 */
[----:B--2---:R-:W-:Y:S01]  /*d6e0*/  F2FP.PACK_AB R147, R201, R200 ;  /* 0x000000c8c993723e */ /* 0x004fe200000000ff */
[----:B------:R-:W-:Y:S02]  /*d6f0*/  FADD.FTZ R187, R187, R186 ;  /* 0x000000babbbb7221 */ /* 0x000fe40000010000 */
[----:B------:R-:W-:Y:S02]  /*d700*/  FADD.FTZ R7, R180, R7 ;  /* 0x00000007b4077221 */ /* 0x000fe40000010000 */
[----:B------:R-:W-:Y:S01]  /*d710*/  FADD.FTZ R171, R182, R171 ;  /* 0x000000abb6ab7221 */ /* 0x000fe20000010000 */
[----:B------:R-:W-:Y:S01]  /*d720*/  MUFU.EX2 R202, R202 ;  /* 0x000000ca00ca7308 */ /* 0x000fe20000000800 */
[C---:B------:R-:W-:Y:S04]  /*d730*/  HMMA.16816.F32 R12, R144.reuse, R140, R12 ;  /* 0x0000008c900c723c */ /* 0x040fe8000000180c */
[----:B------:R-:W-:Y:S02]  /*d740*/  FADD.FTZ R185, R188, R185 ;  /* 0x000000b9bcb97221 */ /* 0x000fe40000010000 */
[----:B------:R-:W-:Y:S02]  /*d750*/  FADD.FTZ R187, R190, R187 ;  /* 0x000000bbbebb7221 */ /* 0x000fe40000010000 */
[-C--:B------:R-:W-:Y:S01]  /*d760*/  HMMA.16816.F32 R16, R144, R142.reuse, R16 ;  /* 0x0000008e9010723c */ /* 0x080fe20000001810 */
[----:B------:R-:W2:Y:S03]  /*d770*/  MUFU.EX2 R203, R203 ;  /* 0x000000cb00cb7308 */ /* 0x000ea60000000800 */
[----:B------:R-:W-:Y:S02]  /*d780*/  FADD.FTZ R176, R176, R7 ;  /* 0x00000007b0b07221 */ /* 0x000fe40000010000 */
[--C-:B-1----:R-:W-:Y:S02]  /*d790*/  FFMA.FTZ R194, R57, c[0x0][0x23c], -R191.reuse ;  /* 0x00008f0039c27a23 */ /* 0x102fe400000108bf */
[C---:B------:R-:W-:Y:S01]  /*d7a0*/  HMMA.16816.F32 R68, R136.reuse, R142, R68 ;  /* 0x0000008e8844723c */ /* 0x040fe20000001844 */
[----:B------:R-:W1:Y:S02]  /*d7b0*/  LDSM.16.MT88.4 R140, [R212+0xa400] ;  /* 0x00a40000d48c783b */ /* 0x000e640000004200 */
[----:B------:R-:W-:Y:S01]  /*d7c0*/  MUFU.EX2 R204, R204 ;  /* 0x000000cc00cc7308 */ /* 0x000fe20000000800 */
[----:B------:R-:W-:Y:S02]  /*d7d0*/  FFMA.FTZ R191, R61, c[0x0][0x23c], -R191 ;  /* 0x00008f003dbf7a23 */ /* 0x000fe400000108bf */
[----:B------:R-:W-:Y:S02]  /*d7e0*/  FADD.FTZ R178, R178, R171 ;  /* 0x000000abb2b27221 */ /* 0x000fe40000010000 */
[-C--:B------:R-:W-:Y:S01]  /*d7f0*/  HMMA.16816.F32 R72, R136, R148.reuse, R72 ;  /* 0x000000948848723c */ /* 0x080fe20000001848 */
[----:B------:R-:W-:Y:S03]  /*d800*/  LDSM.16.MT88.4 R56, [R214+0xac00] ;  /* 0x00ac0000d638783b */ /* 0x000fe60000004200 */
[----:B------:R-:W-:Y:S01]  /*d810*/  FADD.FTZ R174, R174, R185 ;  /* 0x000000b9aeae7221 */ /* 0x000fe20000010000 */
[----:B------:R-:W3:Y:S01]  /*d820*/  MUFU.EX2 R205, R205 ;  /* 0x000000cd00cd7308 */ /* 0x000ee20000000800 */
[----:B------:R-:W-:Y:S02]  /*d830*/  FADD.FTZ R196, R196, R187 ;  /* 0x000000bbc4c47221 */ /* 0x000fe40000010000 */
[C---:B------:R-:W-:Y:S04]  /*d840*/  HMMA.16816.F32 R76, R144.reuse, R148, R76 ;  /* 0x00000094904c723c */ /* 0x040fe8000000184c */
[----:B------:R-:W-:Y:S02]  /*d850*/  FADD.FTZ R177, R177, R176 ;  /* 0x000000b0b1b17221 */ /* 0x000fe40000010000 */
[----:B------:R-:W-:Y:S01]  /*d860*/  FADD.FTZ R179, R179, R178 ;  /* 0x000000b2b3b37221 */ /* 0x000fe20000010000 */
[----:B------:R-:W-:Y:S01]  /*d870*/  MUFU.EX2 R206, R206 ;  /* 0x000000ce00ce7308 */ /* 0x000fe20000000800 */
[-C--:B------:R-:W-:Y:S04]  /*d880*/  HMMA.16816.F32 R80, R144, R150.reuse, R80 ;  /* 0x000000969050723c */ /* 0x080fe80000001850 */
[----:B------:R-:W-:Y:S02]  /*d890*/  FADD.FTZ R175, R175, R174 ;  /* 0x000000aeafaf7221 */ /* 0x000fe40000010000 */
[----:B------:R-:W-:Y:S02]  /*d8a0*/  FADD.FTZ R197, R197, R196 ;  /* 0x000000c4c5c57221 */ /* 0x000fe40000010000 */
[C---:B------:R-:W-:Y:S01]  /*d8b0*/  HMMA.16816.F32 R84, R136.reuse, R150, R84 ;  /* 0x000000968854723c */ /* 0x040fe20000001854 */
[----:B------:R-:W4:Y:S03]  /*d8c0*/  MUFU.EX2 R207, R207 ;  /* 0x000000cf00cf7308 */ /* 0x000f260000000800 */
[----:B------:R-:W-:Y:S02]  /*d8d0*/  FADD.FTZ R192, R192, R177 ;  /* 0x000000b1c0c07221 */ /* 0x000fe40000010000 */
[----:B------:R-:W-:Y:S02]  /*d8e0*/  FADD.FTZ R172, R172, R179 ;  /* 0x000000b3acac7221 */ /* 0x000fe40000010000 */
[-C--:B------:R-:W-:Y:S03]  /*d8f0*/  HMMA.16816.F32 R88, R136, R152.reuse, R88 ;  /* 0x000000988858723c */ /* 0x080fe60000001858 */
[----:B------:R-:W-:Y:S01]  /*d900*/  MUFU.EX2 R208, R208 ;  /* 0x000000d000d07308 */ /* 0x000fe20000000800 */
[----:B------:R-:W-:Y:S02]  /*d910*/  FADD.FTZ R198, R198, R175 ;  /* 0x000000afc6c67221 */ /* 0x000fe40000010000 */
[----:B------:R-:W-:Y:S02]  /*d920*/  FADD.FTZ R200, R200, R197 ;  /* 0x000000c5c8c87221 */ /* 0x000fe40000010000 */
[C---:B------:R-:W-:Y:S04]  /*d930*/  HMMA.16816.F32 R92, R144.reuse, R152, R92 ;  /* 0x00000098905c723c */ /* 0x040fe8000000185c */
[----:B------:R-:W-:Y:S01]  /*d940*/  FADD.FTZ R195, R195, R192 ;  /* 0x000000c0c3c37221 */ /* 0x000fe20000010000 */
[----:B------:R-:W5:Y:S01]  /*d950*/  MUFU.EX2 R209, R209 ;  /* 0x000000d100d17308 */ /* 0x000f620000000800 */
        /* <DEDUP_REMOVED lines=22> */
[----:B------:R-:W1:Y:S01]  /*dac0*/  MUFU.EX2 R64, R64 ;  /* 0x0000004000407308 */ /* 0x000e620000000800 */
[-C--:B------:R-:W-:Y:S08]  /*dad0*/  HMMA.16816.F32 R32, R136, R36.reuse, R32 ;  /* 0x000000248820723c */ /* 0x080ff00000001820 */
[C---:B------:R-:W-:Y:S01]  /*dae0*/  HMMA.16816.F32 R116, R144.reuse, R36, R116 ;  /* 0x000000249074723c */ /* 0x040fe20000001874 */
[----:B------:R-:W-:Y:S06]  /*daf0*/  MUFU.EX2 R66, R66 ;  /* 0x0000004200427308 */ /* 0x000fec0000000800 */
        /* <DEDUP_REMOVED lines=14> */
[----:B------:R-:W-:Y:S01]  /*dbe0*/  MUFU.EX2 R194, R194 ;  /* 0x000000c200c27308 */ /* 0x000fe20000000800 */
[C---:B------:R-:W-:Y:S04]  /*dbf0*/  HMMA.16816.F32 R128, R144.reuse, R48, R128 ;  /* 0x000000309080723c */ /* 0x040fe80000001880 */
[----:B------:R-:W-:Y:S02]  /*dc00*/  FADD.FTZ R208, R208, R205 ;  /* 0x000000cdd0d07221 */ /* 0x000fe40000010000 */
[----:B------:R-:W-:Y:S02]  /*dc10*/  FADD.FTZ R207, R207, R206 ;  /* 0x000000cecfcf7221 */ /* 0x000fe40000010000 */
[-C--:B------:R-:W-:Y:S01]  /*dc20*/  HMMA.16816.F32 R132, R144, R50.reuse, R132 ;  /* 0x000000329084723c */ /* 0x080fe20000001884 */
[----:B------:R-:W2:Y:S03]  /*dc30*/  MUFU.EX2 R252, R252 ;  /* 0x000000fc00fc7308 */ /* 0x000ea60000000800 */
[----:B------:R-:W-:Y:S04]  /*dc40*/  FADD.FTZ R209, R209, R208 ;  /* 0x000000d0d1d17221 */ /* 0x000fe80000010000 */
[----:B------:R-:W-:Y:S01]  /*dc50*/  HMMA.16816.F32 R28, R136, R50, R28 ;  /* 0x00000032881c723c */ /* 0x000fe2000000181c */
[----:B------:R-:W3:Y:S02]  /*dc60*/  LDSM.16.MT88.4 R48, [R214+0xa800] ;  /* 0x00a80000d630783b */ /* 0x000ee40000004200 */
[----:B------:R-:W-:Y:S01]  /*dc70*/  MUFU.EX2 R191, R191 ;  /* 0x000000bf00bf7308 */ /* 0x000fe20000000800 */
[----:B-1----:R-:W-:Y:S03]  /*dc80*/  FADD.FTZ R209, R248, R209 ;  /* 0x000000d1f8d17221 */ /* 0x002fe60000010000 */
[--C-:B------:R-:W-:Y:S01]  /*dc90*/  FFMA.FTZ R136, R62, c[0x0][0x23c], -R189.reuse ;  /* 0x00008f003e887a23 */ /* 0x100fe200000108bd */
[-C--:B------:R-:W-:Y:S05]  /*dca0*/  HMMA.16816.F32 R8, R36, R40.reuse, R8 ;  /* 0x000000282408723c */ /* 0x080fea0000001808 */
[----:B------:R-:W-:Y:S01]  /*dcb0*/  FFMA.FTZ R189, R63, c[0x0][0x23c], -R189 ;  /* 0x00008f003fbd7a23 */ /* 0x000fe200000108bd */
[----:B------:R-:W-:Y:S01]  /*dcc0*/  F2FP.PACK_AB R137, R250, R248 ;  /* 0x000000f8fa89723e */ /* 0x000fe200000000ff */
[----:B------:R-:W-:Y:S01]  /*dcd0*/  LDSM.16.MT88.4 R60, [R212+0xac00] ;  /* 0x00ac0000d43c783b */ /* 0x000fe20000004200 */
[C---:B------:R-:W-:Y:S01]  /*dce0*/  HMMA.16816.F32 R12, R44.reuse, R40, R12 ;  /* 0x000000282c0c723c */ /* 0x040fe2000000180c */
[----:B------:R1:W4:Y:S03]  /*dcf0*/  MUFU.EX2 R159, R136 ;  /* 0x00000088009f7308 */ /* 0x0003260000000800 */
[----:B------:R-:W-:Y:S01]  /*dd00*/  F2FP.PACK_AB R138, R65, R64 ;  /* 0x00000040418a723e */ /* 0x000fe200000000ff */
[----:B--2---:R-:W-:Y:S01]  /*dd10*/  FADD.FTZ R249, R252, R249 ;  /* 0x000000f9fcf97221 */ /* 0x004fe20000010000 */
[C---:B------:R-:W-:Y:S01]  /*dd20*/  F2FP.PACK_AB R139, R193.reuse, R66 ;  /* 0x00000042c18b723e */ /* 0x040fe200000000ff */
[----:B------:R-:W-:Y:S01]  /*dd30*/  FADD.FTZ R209, R250, R209 ;  /* 0x000000d1fad17221 */ /* 0x000fe20000010000 */
[-C--:B------:R-:W-:Y:S03]  /*dd40*/  HMMA.16816.F32 R16, R44, R42.reuse, R16 ;  /* 0x0000002a2c10723c */ /* 0x080fe60000001810 */
[----:B------:R-:W2:Y:S01]  /*dd50*/  MUFU.EX2 R189, R189 ;  /* 0x000000bd00bd7308 */ /* 0x000ea20000000800 */
[----:B------:R-:W-:Y:S02]  /*dd60*/  FADD.FTZ R249, R4, R249 ;  /* 0x000000f904f97221 */ /* 0x000fe40000010000 */
[----:B------:R-:W-:Y:S02]  /*dd70*/  FADD.FTZ R66, R66, R209 ;  /* 0x000000d142427221 */ /* 0x000fe40000010000 */
[C---:B------:R-:W-:Y:S01]  /*dd80*/  HMMA.16816.F32 R68, R36.reuse, R42, R68 ;  /* 0x0000002a2444723c */ /* 0x040fe20000001844 */
[----:B------:R-:W5:Y:S03]  /*dd90*/  LDSM.16.MT88.4 R40, [R212+0xa800] ;  /* 0x00a80000d428783b */ /* 0x000f660000004200 */
[----:B------:R-:W-:Y:S04]  /*dda0*/  FADD.FTZ R234, R193, R66 ;  /* 0x00000042c1ea7221 */ /* 0x000fe80000010000 */
[-C--:B------:R-:W-:Y:S04]  /*ddb0*/  HMMA.16816.F32 R72, R36, R140.reuse, R72 ;  /* 0x0000008c2448723c */ /* 0x080fe80000001848 */
[C---:B-1----:R-:W-:Y:S01]  /*ddc0*/  F2FP.PACK_AB R136, R251.reuse, R246 ;  /* 0x000000f6fb88723e */ /* 0x042fe200000000ff */
[----:B------:R-:W-:Y:S03]  /*ddd0*/  FADD.FTZ R246, R246, R207 ;  /* 0x000000cff6f67221 */ /* 0x000fe60000010000 */
[C---:B------:R-:W-:Y:S04]  /*dde0*/  HMMA.16816.F32 R76, R44.reuse, R140, R76 ;  /* 0x0000008c2c4c723c */ /* 0x040fe8000000184c */
[----:B------:R-:W-:Y:S04]  /*ddf0*/  FADD.FTZ R251, R251, R246 ;  /* 0x000000f6fbfb7221 */ /* 0x000fe80000010000 */
[-C--:B------:R-:W-:Y:S04]  /*de00*/  HMMA.16816.F32 R80, R44, R142.reuse, R80 ;  /* 0x0000008e2c50723c */ /* 0x080fe80000001850 */
[----:B------:R-:W-:Y:S04]  /*de10*/  FADD.FTZ R64, R64, R251 ;  /* 0x000000fb40407221 */ /* 0x000fe80000010000 */
[C---:B------:R-:W-:Y:S04]  /*de20*/  HMMA.16816.F32 R84, R36.reuse, R142, R84 ;  /* 0x0000008e2454723c */ /* 0x040fe80000001854 */
[----:B------:R-:W-:Y:S04]  /*de30*/  FADD.FTZ R239, R65, R64 ;  /* 0x0000004041ef7221 */ /* 0x000fe80000010000 */
[-C--:B---3--:R-:W-:Y:S08]  /*de40*/  HMMA.16816.F32 R88, R36, R48.reuse, R88 ;  /* 0x000000302458723c */ /* 0x088ff00000001858 */
[C---:B------:R-:W-:Y:S08]  /*de50*/  HMMA.16816.F32 R92, R44.reuse, R48, R92 ;  /* 0x000000302c5c723c */ /* 0x040ff0000000185c */
[-C--:B------:R-:W-:Y:S08]  /*de60*/  HMMA.16816.F32 R96, R44, R50.reuse, R96 ;  /* 0x000000322c60723c */ /* 0x080ff00000001860 */
[C---:B------:R-:W-:Y:S01]  /*de70*/  HMMA.16816.F32 R100, R36.reuse, R50, R100 ;  /* 0x000000322464723c */ /* 0x040fe20000001864 */
[----:B------:R-:W1:Y:S07]  /*de80*/  LDSM.16.MT88.4 R48, [R212+0xb800] ;  /* 0x00b80000d430783b */ /* 0x000e6e0000004200 */
[-C--:B-----5:R-:W-:Y:S08]  /*de90*/  HMMA.16816.F32 R20, R36, R40.reuse, R20 ;  /* 0x000000282414723c */ /* 0x0a0ff00000001814 */
        /* <DEDUP_REMOVED lines=8> */
[----:B------:R-:W5:Y:S07]  /*df20*/  LDSM.16.MT88.4 R52, [R212+0x9c00] ;  /* 0x009c0000d434783b */ /* 0x000f6e0000004200 */
[-C--:B-1----:R-:W-:Y:S08]  /*df30*/  HMMA.16816.F32 R24, R36, R48.reuse, R24 ;  /* 0x000000302418723c */ /* 0x082ff00000001818 */
[C---:B------:R-:W-:Y:S07]  /*df40*/  HMMA.16816.F32 R128, R44.reuse, R48, R128 ;  /* 0x000000302c80723c */ /* 0x040fee0000001880 */
[----:B------:R-:W-:Y:S01]  /*df50*/  MOV R48, R158 ;  /* 0x0000009e00307202 */ /* 0x000fe20000000f00 */
[-C--:B------:R-:W-:Y:S01]  /*df60*/  HMMA.16816.F32 R132, R44, R50.reuse, R132 ;  /* 0x000000322c84723c */ /* 0x080fe20000001884 */
[----:B------:R-:W1:Y:S03]  /*df70*/  LDSM.16.MT88.4 R44, [R214+0xbc00] ;  /* 0x00bc0000d62c783b */ /* 0x000e660000004200 */
[----:B----4-:R-:W-:Y:S04]  /*df80*/  MOV R49, R159 ;  /* 0x0000009f00317202 */ /* 0x010fe80000000f00 */
[----:B------:R-:W-:Y:S04]  /*df90*/  HMMA.16816.F32 R28, R36, R50, R28 ;  /* 0x00000032241c723c */ /* 0x000fe8000000181c */
[----:B------:R-:W-:Y:S03]  /*dfa0*/  FADD.FTZ R2, R49, R249 ;  /* 0x000000f931027221 */ /* 0x000fe60000010000 */
[----:B------:R-:W-:Y:S01]  /*dfb0*/  F2FP.PACK_AB R36, R194, R67 ;  /* 0x00000043c224723e */ /* 0x000fe200000000ff */
[-C--:B---3--:R-:W-:Y:S01]  /*dfc0*/  HMMA.16816.F32 R160, R136, R40.reuse, R8 ;  /* 0x0000002888a0723c */ /* 0x088fe20000001808 */
[----:B------:R-:W3:Y:S04]  /*dfd0*/  LDSM.16.MT88.4 R8, [R212+0xbc00] ;  /* 0x00bc0000d408783b */ /* 0x000ee80000004200 */
[----:B------:R-:W-:Y:S01]  /*dfe0*/  F2FP.PACK_AB R37, R4, R252 ;  /* 0x000000fc0425723e */ /* 0x000fe200000000ff */
[----:B------:R-:W-:Y:S01]  /*dff0*/  FADD.FTZ R67, R67, R238 ;  /* 0x000000ee43437221 */ /* 0x000fe20000010000 */
[----:B------:R-:W-:Y:S01]  /*e000*/  F2FP.PACK_AB R38, R191, R48 ;  /* 0x00000030bf26723e */ /* 0x000fe200000000ff */
[C---:B--2---:R-:W-:Y:S01]  /*e010*/  FADD.FTZ R235, R189.reuse, R2 ;  /* 0x00000002bdeb7221 */ /* 0x044fe20000010000 */
[----:B------:R-:W-:Y:S03]  /*e020*/  F2FP.PACK_AB R39, R189, R49 ;  /* 0x00000031bd27723e */ /* 0x000fe600000000ff */
[----:B------:R-:W-:Y:S01]  /*e030*/  FADD.FTZ R67, R194, R67 ;  /* 0x00000043c2437221 */ /* 0x000fe20000010000 */
[----:B------:R-:W-:Y:S03]  /*e040*/  MOV R2, R167 ;  /* 0x000000a700027202 */ /* 0x000fe60000000f00 */
[C---:B------:R-:W-:Y:S04]  /*e050*/  HMMA.16816.F32 R156, R36.reuse, R40, R12 ;  /* 0x00000028249c723c */ /* 0x040fe8000000180c */
[----:B------:R-:W-:Y:S04]  /*e060*/  FADD.FTZ R0, R48, R67 ;  /* 0x0000004330007221 */ /* 0x000fe80000010000 */
[-C--:B------:R-:W-:Y:S04]  /*e070*/  HMMA.16816.F32 R152, R36, R42.reuse, R16 ;  /* 0x0000002a2498723c */ /* 0x080fe80000001810 */
[----:B------:R-:W-:Y:S01]  /*e080*/  FADD.FTZ R237, R191, R0 ;  /* 0x00000000bfed7221 */ /* 0x000fe20000010000 */
[----:B------:R-:W-:Y:S03]  /*e090*/  MOV R0, R165 ;  /* 0x000000a500007202 */ /* 0x000fe60000000f00 */
[C---:B------:R-:W-:Y:S08]  /*e0a0*/  HMMA.16816.F32 R68, R136.reuse, R42, R68 ;  /* 0x0000002a8844723c */ /* 0x040ff00000001844 */
[-C--:B-----5:R-:W-:Y:S08]  /*e0b0*/  HMMA.16816.F32 R72, R136, R52.reuse, R72 ;  /* 0x000000348848723c */ /* 0x0a0ff00000001848 */
        /* <DEDUP_REMOVED lines=15> */
[-C--:B---3--:R-:W-:Y:S08]  /*e1b0*/  HMMA.16816.F32 R140, R136, R8.reuse, R24 ;  /* 0x00000008888c723c */ /* 0x088ff00000001818 */
[C---:B------:R-:W-:Y:S08]  /*e1c0*/  HMMA.16816.F32 R128, R36.reuse, R8, R128 ;  /* 0x000000082480723c */ /* 0x040ff00000001880 */
[-C--:B------:R-:W-:Y:S08]  /*e1d0*/  HMMA.16816.F32 R132, R36, R10.reuse, R132 ;  /* 0x0000000a2484723c */ /* 0x080ff00000001884 */
[----:B------:R-:W-:Y:S01]  /*e1e0*/  HMMA.16816.F32 R136, R136, R10, R28 ;  /* 0x0000000a8888723c */ /* 0x000fe2000000181c */
[----:B------:R-:W-:-:S07]  /*e1f0*/  @P0 BRA `(.L_x_23) ;  /* 0xffffd3b000000947 */ /* 0x000fce000383ffff */
.L_x_22:
[----:B------:R-:W1:Y:S01]  /*e200*/  SHFL.BFLY PT, R0, R239, 0x2, 0x1f ;  /* 0x0c401f00ef007f89 */ /* 0x000e6200000e0000 */
[----:B------:R-:W-:Y:S01]  /*e210*/  MOV R7, 0x3f800000 ;  /* 0x3f80000000077802 */ /* 0x000fe20000000f00 */
[----:B------:R-:W-:Y:S01]  /*e220*/  CS2R R66, SRZ ;  /* 0x0000000000427805 */ /* 0x000fe2000001ff00 */
[----:B------:R-:W-:Y:S01]  /*e230*/  ISETP.NE.AND P0, PT, R219, -0x1, PT ;  /* 0xffffffffdb00780c */ /* 0x000fe20003f05270 */
[----:B------:R-:W2:Y:S01]  /*e240*/  SHFL.BFLY PT, R2, R237, 0x2, 0x1f ;  /* 0x0c401f00ed027f89 */ /* 0x000ea200000e0000 */
[----:B------:R-:W-:Y:S03]  /*e250*/  BSSY B0, `(.L_x_26) ;  /* 0x0000164000007945 */ /* 0x000fe60003800000 */
[----:B------:R-:W3:Y:S04]  /*e260*/  SHFL.BFLY PT, R6, R235, 0x2, 0x1f ;  /* 0x0c401f00eb067f89 */ /* 0x000ee800000e0000 */
[----:B------:R-:W4:Y:S04]  /*e270*/  SHFL.BFLY PT, R3, R234, 0x2, 0x1f ;  /* 0x0c401f00ea037f89 */ /* 0x000f2800000e0000 */
[----:B------:R-:W5:Y:S01]  /*e280*/  S2R R61, SR_CTAID.X ;  /* 0x00000000003d7919 */ /* 0x000f620000002500 */
[----:B-1----:R-:W-:-:S02]  /*e290*/  FADD.FTZ R5, R0, R239 ;  /* 0x000000ef00057221 */ /* 0x002fc40000010000 */
[----:B--2---:R-:W-:-:S03]  /*e2a0*/  FADD.FTZ R2, R2, R237 ;  /* 0x000000ed02027221 */ /* 0x004fc60000010000 */
[----:B------:R-:W1:Y:S01]  /*e2b0*/  SHFL.BFLY PT, R0, R5, 0x1, 0x1f ;  /* 0x0c201f0005007f89 */ /* 0x000e6200000e0000 */
[----:B---3--:R-:W-:-:S03]  /*e2c0*/  FADD.FTZ R9, R6, R235 ;  /* 0x000000eb06097221 */ /* 0x008fc60000010000 */
[----:B------:R-:W2:Y:S01]  /*e2d0*/  SHFL.BFLY PT, R11, R2, 0x1, 0x1f ;  /* 0x0c201f00020b7f89 */ /* 0x000ea200000e0000 */
[----:B------:R-:W-:Y:S01]  /*e2e0*/  MOV R6, 0x3f800000 ;  /* 0x3f80000000067802 */ /* 0x000fe20000000f00 */
[----:B----4-:R-:W-:Y:S02]  /*e2f0*/  FADD.FTZ R4, R3, R234 ;  /* 0x000000ea03047221 */ /* 0x010fe40000010000 */
[----:B------:R-:W3:Y:S04]  /*e300*/  SHFL.BFLY PT, R8, R9, 0x1, 0x1f ;  /* 0x0c201f0009087f89 */ /* 0x000ee800000e0000 */
[----:B------:R-:W4:Y:S01]  /*e310*/  SHFL.BFLY PT, R3, R4, 0x1, 0x1f ;  /* 0x0c201f0004037f89 */ /* 0x000f2200000e0000 */
[----:B-1----:R-:W-:Y:S02]  /*e320*/  FADD.FTZ R0, R5, R0 ;  /* 0x0000000005007221 */ /* 0x002fe40000010000 */
[----:B--2---:R-:W-:-:S03]  /*e330*/  FADD.FTZ R2, R2, R11 ;  /* 0x0000000b02027221 */ /* 0x004fc60000010000 */
[----:B------:R-:W-:Y:S01]  /*e340*/  FSETP.NE.FTZ.AND P6, PT, R0, RZ, PT ;  /* 0x000000ff0000720b */ /* 0x000fe20003fd5000 */
[----:B---3--:R-:W-:Y:S01]  /*e350*/  FADD.FTZ R8, R9, R8 ;  /* 0x0000000809087221 */ /* 0x008fe20000010000 */
[----:B------:R-:W-:Y:S02]  /*e360*/  FSETP.NE.FTZ.AND P4, PT, R2, RZ, PT ;  /* 0x000000ff0200720b */ /* 0x000fe40003f95000 */
[----:B------:R-:W-:Y:S01]  /*e370*/  MOV R9, 0x3f800000 ;  /* 0x3f80000000097802 */ /* 0x000fe20000000f00 */
[----:B----4-:R-:W-:Y:S01]  /*e380*/  FADD.FTZ R3, R4, R3 ;  /* 0x0000000304037221 */ /* 0x010fe20000010000 */
[----:B------:R-:W-:Y:S01]  /*e390*/  FSETP.NE.FTZ.AND P3, PT, R8, RZ, PT ;  /* 0x000000ff0800720b */ /* 0x000fe20003f75000 */
[----:B------:R-:W-:-:S03]  /*e3a0*/  @P0 IMAD.WIDE.U32 R4, R219, c[0x0][0x1e8], RZ ;  /* 0x00007a00db040a25 */ /* 0x000fc600078e00ff */
[----:B------:R-:W-:-:S03]  /*e3b0*/  FSETP.NE.FTZ.AND P5, PT, R3, RZ, PT ;  /* 0x000000ff0300720b */ /* 0x000fc60003fb5000 */
[----:B------:R-:W1:Y:S01]  /*e3c0*/  @P6 MUFU.RCP R6, R0 ;  /* 0x0000000000066308 */ /* 0x000e620000001000 */
[----:B------:R-:W-:-:S07]  /*e3d0*/  @P0 IMAD R5, R219, c[0x0][0x1ec], R5 ;  /* 0x00007b00db050a24 */ /* 0x000fce00078e0205 */
[----:B------:R-:W2:Y:S01]  /*e3e0*/  @P3 MUFU.RCP R9, R8 ;  /* 0x0000000800093308 */ /* 0x000ea20000001000 */
[----:B-1----:R-:W-:-:S07]  /*e3f0*/  FMUL.FTZ R160, R6, R160 ;  /* 0x000000a006a07220 */ /* 0x002fce0000410000 */
[----:B------:R-:W-:Y:S01]  /*e400*/  @P5 MUFU.RCP R7, R3 ;  /* 0x0000000300075308 */ /* 0x000fe20000001000 */
        /* <DEDUP_REMOVED lines=36> */
[----:B------:R-:W-:Y:S01]  /*e650*/  MOV R6, 0x3f800000 ;  /* 0x3f80000000067802 */ /* 0x000fe20000000f00 */
[----:B--2---:R-:W-:Y:S01]  /*e660*/  FMUL.FTZ R159, R9, R159 ;  /* 0x0000009f099f7220 */ /* 0x004fe20000410000 */
[----:B------:R-:W-:Y:S01]  /*e670*/  F2FP.PACK_AB R140, R141, R140 ;  /* 0x0000008c8d8c723e */ /* 0x000fe200000000ff */
[----:B------:R-:W-:Y:S01]  /*e680*/  FMUL.FTZ R158, R9, R158 ;  /* 0x0000009e099e7220 */ /* 0x000fe20000410000 */
[----:B------:R-:W-:Y:S01]  /*e690*/  F2FP.PACK_AB R136, R137, R136 ;  /* 0x000000888988723e */ /* 0x000fe200000000ff */
[C---:B------:R-:W-:Y:S01]  /*e6a0*/  FMUL.FTZ R155, R9.reuse, R155 ;  /* 0x0000009b099b7220 */ /* 0x040fe20000410000 */
[----:B------:R-:W1:Y:S01]  /*e6b0*/  @P4 MUFU.RCP R6, R2 ;  /* 0x0000000200064308 */ /* 0x000e620000001000 */
[----:B------:R-:W-:Y:S01]  /*e6c0*/  FMUL.FTZ R154, R9, R154 ;  /* 0x0000009a099a7220 */ /* 0x000fe20000410000 */
[----:B------:R-:W-:Y:S01]  /*e6d0*/  F2FP.PACK_AB R158, R159, R158 ;  /* 0x0000009e9f9e723e */ /* 0x000fe200000000ff */
[----:B------:R-:W-:-:S02]  /*e6e0*/  FMUL.FTZ R79, R9, R79 ;  /* 0x0000004f094f7220 */ /* 0x000fc40000410000 */
[----:B------:R-:W-:Y:S01]  /*e6f0*/  FMUL.FTZ R78, R9, R78 ;  /* 0x0000004e094e7220 */ /* 0x000fe20000410000 */
[----:B------:R-:W-:Y:S01]  /*e700*/  F2FP.PACK_AB R154, R155, R154 ;  /* 0x0000009a9b9a723e */ /* 0x000fe200000000ff */
[C---:B------:R-:W-:Y:S01]  /*e710*/  FMUL.FTZ R83, R9.reuse, R83 ;  /* 0x0000005309537220 */ /* 0x040fe20000410000 */
[----:B------:R-:W2:Y:S01]  /*e720*/  @P4 MUFU.LG2 R2, R2 ;  /* 0x0000000200024308 */ /* 0x000ea20000000c00 */
[----:B------:R-:W-:Y:S01]  /*e730*/  FMUL.FTZ R82, R9, R82 ;  /* 0x0000005209527220 */ /* 0x000fe20000410000 */
[----:B------:R-:W-:Y:S01]  /*e740*/  F2FP.PACK_AB R78, R79, R78 ;  /* 0x0000004e4f4e723e */ /* 0x000fe200000000ff */
[C---:B------:R-:W-:Y:S02]  /*e750*/  FMUL.FTZ R95, R9.reuse, R95 ;  /* 0x0000005f095f7220 */ /* 0x040fe40000410000 */
[----:B------:R-:W-:Y:S01]  /*e760*/  FMUL.FTZ R94, R9, R94 ;  /* 0x0000005e095e7220 */ /* 0x000fe20000410000 */
[----:B------:R-:W-:Y:S01]  /*e770*/  F2FP.PACK_AB R82, R83, R82 ;  /* 0x000000525352723e */ /* 0x000fe200000000ff */
[----:B------:R-:W-:-:S02]  /*e780*/  FMUL.FTZ R99, R9, R99 ;  /* 0x0000006309637220 */ /* 0x000fc40000410000 */
[C---:B-1----:R-:W-:Y:S01]  /*e790*/  FMUL.FTZ R156, R6.reuse, R156 ;  /* 0x0000009c069c7220 */ /* 0x042fe20000410000 */
[----:B------:R-:W-:Y:S01]  /*e7a0*/  F2FP.PACK_AB R94, R95, R94 ;  /* 0x0000005e5f5e723e */ /* 0x000fe200000000ff */
[C---:B------:R-:W-:Y:S02]  /*e7b0*/  FMUL.FTZ R157, R6.reuse, R157 ;  /* 0x0000009d069d7220 */ /* 0x040fe40000410000 */
        /* <DEDUP_REMOVED lines=31> */
[----:B------:R-:W-:Y:S01]  /*e9b0*/  FMUL.FTZ R133, R6, R133 ;  /* 0x0000008506857220 */ /* 0x000fe20000410000 */
[----:B------:R-:W-:Y:S01]  /*e9c0*/  F2FP.PACK_AB R128, R129, R128 ;  /* 0x000000808180723e */ /* 0x000fe200000000ff */
[----:B------:R-:W1:Y:S01]  /*e9d0*/  S2R R6, SR_TID.X ;  /* 0x0000000000067919 */ /* 0x000e620000002100 */
[----:B------:R-:W-:-:S02]  /*e9e0*/  FMUL.FTZ R98, R9, R98 ;  /* 0x0000006209627220 */ /* 0x000fc40000410000 */
[----:B------:R-:W-:Y:S01]  /*e9f0*/  FMUL.FTZ R107, R9, R107 ;  /* 0x0000006b096b7220 */ /* 0x000fe20000410000 */
[----:B------:R-:W-:Y:S01]  /*ea00*/  F2FP.PACK_AB R132, R133, R132 ;  /* 0x000000848584723e */ /* 0x000fe200000000ff */
[----:B------:R-:W-:Y:S01]  /*ea10*/  FMUL.FTZ R106, R9, R106 ;  /* 0x0000006a096a7220 */ /* 0x000fe20000410000 */
[----:B------:R-:W-:Y:S01]  /*ea20*/  F2FP.PACK_AB R98, R99, R98 ;  /* 0x000000626362723e */ /* 0x000fe200000000ff */
[C---:B------:R-:W-:Y:S02]  /*ea30*/  FMUL.FTZ R111, R9.reuse, R111 ;  /* 0x0000006f096f7220 */ /* 0x040fe40000410000 */
[----:B------:R-:W-:Y:S01]  /*ea40*/  FMUL.FTZ R110, R9, R110 ;  /* 0x0000006e096e7220 */ /* 0x000fe20000410000 */
[----:B------:R-:W-:Y:S01]  /*ea50*/  F2FP.PACK_AB R106, R107, R106 ;  /* 0x0000006a6b6a723e */ /* 0x000fe200000000ff */
[C---:B------:R-:W-:Y:S02]  /*ea60*/  FMUL.FTZ R119, R9.reuse, R119 ;  /* 0x0000007709777220 */ /* 0x040fe40000410000 */
[----:B------:R-:W-:Y:S01]  /*ea70*/  FMUL.FTZ R118, R9, R118 ;  /* 0x0000007609767220 */ /* 0x000fe20000410000 */
[----:B------:R-:W-:Y:S01]  /*ea80*/  F2FP.PACK_AB R110, R111, R110 ;  /* 0x0000006e6f6e723e */ /* 0x000fe200000000ff */
[----:B------:R-:W-:-:S02]  /*ea90*/  FMUL.FTZ R123, R9, R123 ;  /* 0x0000007b097b7220 */ /* 0x000fc40000410000 */
[----:B------:R-:W-:Y:S01]  /*eaa0*/  FMUL.FTZ R122, R9, R122 ;  /* 0x0000007a097a7220 */ /* 0x000fe20000410000 */
[----:B------:R-:W-:Y:S01]  /*eab0*/  F2FP.PACK_AB R118, R119, R118 ;  /* 0x000000767776723e */ /* 0x000fe200000000ff */
[C---:B------:R-:W-:Y:S02]  /*eac0*/  FMUL.FTZ R131, R9.reuse, R131 ;  /* 0x0000008309837220 */ /* 0x040fe40000410000 */
[----:B------:R-:W-:Y:S01]  /*ead0*/  FMUL.FTZ R130, R9, R130 ;  /* 0x0000008209827220 */ /* 0x000fe20000410000 */
[----:B------:R-:W-:Y:S01]  /*eae0*/  F2FP.PACK_AB R122, R123, R122 ;  /* 0x0000007a7b7a723e */ /* 0x000fe200000000ff */
[C---:B------:R-:W-:Y:S02]  /*eaf0*/  FMUL.FTZ R135, R9.reuse, R135 ;  /* 0x0000008709877220 */ /* 0x040fe40000410000 */
[----:B------:R-:W-:Y:S01]  /*eb00*/  FMUL.FTZ R134, R9, R134 ;  /* 0x0000008609867220 */ /* 0x000fe20000410000 */
[----:B-1----:R-:W-:Y:S01]  /*eb10*/  SHF.R.S32.HI R9, RZ, 0x1f, R6 ;  /* 0x0000001fff097819 */ /* 0x002fe20000011406 */
[----:B------:R-:W-:Y:S01]  /*eb20*/  FMUL.FTZ R162, R7, R162 ;  /* 0x000000a207a27220 */ /* 0x000fe20000410000 */
[----:B------:R-:W-:Y:S01]  /*eb30*/  F2FP.PACK_AB R130, R131, R130 ;  /* 0x000000828382723e */ /* 0x000fe200000000ff */
[----:B------:R-:W-:Y:S01]  /*eb40*/  FMUL.FTZ R163, R7, R163 ;  /* 0x000000a307a37220 */ /* 0x000fe20000410000 */
[----:B------:R-:W-:Y:S01]  /*eb50*/  LEA.HI R10, R9, R6, RZ, 0x2 ;  /* 0x00000006090a7211 */ /* 0x000fe200078f10ff */
[----:B------:R-:W-:Y:S01]  /*eb60*/  FMUL.FTZ R70, R7, R70 ;  /* 0x0000004607467220 */ /* 0x000fe20000410000 */
[----:B------:R-:W-:Y:S01]  /*eb70*/  LEA.HI R9, R9, R6, RZ, 0x5 ;  /* 0x0000000609097211 */ /* 0x000fe200078f28ff */
[C---:B------:R-:W-:Y:S01]  /*eb80*/  FMUL.FTZ R71, R7.reuse, R71 ;  /* 0x0000004707477220 */ /* 0x040fe20000410000 */
[----:B------:R-:W-:Y:S01]  /*eb90*/  SHF.R.S32.HI R11, RZ, 0x2, R10 ;  /* 0x00000002ff0b7819 */ /* 0x000fe2000001140a */
[C---:B------:R-:W-:Y:S01]  /*eba0*/  FMUL.FTZ R74, R7.reuse, R74 ;  /* 0x0000004a074a7220 */ /* 0x040fe20000410000 */
[----:B------:R-:W-:Y:S01]  /*ebb0*/  LOP3.LUT R13, R10, 0xfffffffc, RZ, 0xc0, !PT ;  /* 0xfffffffc0a0d7812 */ /* 0x000fe200078ec0ff */
[C---:B------:R-:W-:Y:S01]  /*ebc0*/  FMUL.FTZ R75, R7.reuse, R75 ;  /* 0x0000004b074b7220 */ /* 0x040fe20000410000 */
[----:B------:R-:W-:Y:S01]  /*ebd0*/  SHF.R.S32.HI R12, RZ, 0x1f, R11 ;  /* 0x0000001fff0c7819 */ /* 0x000fe2000001140b */
[C---:B------:R-:W-:Y:S01]  /*ebe0*/  FMUL.FTZ R86, R7.reuse, R86 ;  /* 0x0000005607567220 */ /* 0x040fe20000410000 */
[----:B------:R-:W-:Y:S01]  /*ebf0*/  SHF.R.S32.HI R10, RZ, 0x5, R9 ;  /* 0x00000005ff0a7819 */ /* 0x000fe20000011409 */
[C---:B------:R-:W-:Y:S01]  /*ec00*/  FMUL.FTZ R87, R7.reuse, R87 ;  /* 0x0000005707577220 */ /* 0x040fe20000410000 */
[----:B------:R-:W-:Y:S01]  /*ec10*/  LEA.HI R12, R12, R11, RZ, 0x3 ;  /* 0x0000000b0c0c7211 */ /* 0x000fe200078f18ff */
[----:B------:R-:W-:Y:S01]  /*ec20*/  FMUL.FTZ R90, R7, R90 ;  /* 0x0000005a075a7220 */ /* 0x000fe20000410000 */
[----:B------:R-:W-:Y:S01]  /*ec30*/  IADD3 R13, -R13, R6, RZ ;  /* 0x000000060d0d7210 */ /* 0x000fe20007ffe1ff */
[C---:B------:R-:W-:Y:S01]  /*ec40*/  FMUL.FTZ R91, R7.reuse, R91 ;  /* 0x0000005b075b7220 */ /* 0x040fe20000410000 */
[----:B------:R-:W-:Y:S01]  /*ec50*/  LOP3.LUT R12, R12, 0xfffffff8, RZ, 0xc0, !PT ;  /* 0xfffffff80c0c7812 */ /* 0x000fe200078ec0ff */
[----:B------:R-:W-:Y:S01]  /*ec60*/  FMUL.FTZ R102, R7, R102 ;  /* 0x0000006607667220 */ /* 0x000fe20000410000 */
[----:B------:R-:W-:Y:S01]  /*ec70*/  F2FP.PACK_AB R162, R163, R162 ;  /* 0x000000a2a3a2723e */ /* 0x000fe200000000ff */
[----:B------:R-:W-:Y:S01]  /*ec80*/  FMUL.FTZ R103, R7, R103 ;  /* 0x0000006707677220 */ /* 0x000fe20000410000 */
[----:B------:R-:W-:Y:S01]  /*ec90*/  IADD3 R12, R11, -R12, RZ ;  /* 0x8000000c0b0c7210 */ /* 0x000fe20007ffe0ff */
[----:B------:R-:W-:Y:S01]  /*eca0*/  FMUL.FTZ R150, R7, R150 ;  /* 0x0000009607967220 */ /* 0x000fe20000410000 */
[----:B------:R-:W-:Y:S01]  /*ecb0*/  F2FP.PACK_AB R70, R71, R70 ;  /* 0x000000464746723e */ /* 0x000fe200000000ff */
[C---:B------:R-:W-:Y:S01]  /*ecc0*/  FMUL.FTZ R151, R7.reuse, R151 ;  /* 0x0000009707977220 */ /* 0x040fe20000410000 */
[----:B------:R-:W-:Y:S01]  /*ecd0*/  LEA.HI R11, R12, R12, RZ, 0x1 ;  /* 0x0000000c0c0b7211 */ /* 0x000fe200078f08ff */
[----:B------:R-:W-:Y:S01]  /*ece0*/  FMUL.FTZ R114, R7, R114 ;  /* 0x0000007207727220 */ /* 0x000fe20000410000 */
[----:B------:R-:W-:Y:S01]  /*ecf0*/  F2FP.PACK_AB R74, R75, R74 ;  /* 0x0000004a4b4a723e */ /* 0x000fe200000000ff */
[C---:B------:R-:W-:Y:S01]  /*ed00*/  FMUL.FTZ R115, R7.reuse, R115 ;  /* 0x0000007307737220 */ /* 0x040fe20000410000 */
[----:B------:R-:W-:Y:S01]  /*ed10*/  SHF.R.S32.HI R14, RZ, 0x1, R11 ;  /* 0x00000001ff0e7819 */ /* 0x000fe2000001140b */
[----:B------:R-:W-:Y:S01]  /*ed20*/  FMUL.FTZ R146, R7, R146 ;  /* 0x0000009207927220 */ /* 0x000fe20000410000 */
        /* <DEDUP_REMOVED lines=15> */
[----:B------:R-:W-:Y:S01]  /*ee20*/  @P3 FMUL.FTZ R8, R8, 0.69314718246459960938 ;  /* 0x3f31721808083820 */ /* 0x000fe20000410000 */
[----:B------:R-:W-:-:S02]  /*ee30*/  ISETP.NE.U32.AND P1, PT, R12, 0x1, PT ;  /* 0x000000010c00780c */ /* 0x000fc40003f25070 */
[----:B------:R-:W-:Y:S02]  /*ee40*/  LEA R11, R11, R16, 0x1 ;  /* 0x000000100b0b7211 */ /* 0x000fe400078e08ff */
[----:B------:R-:W-:Y:S02]  /*ee50*/  F2FP.PACK_AB R138, R7, R138 ;  /* 0x0000008a078a723e */ /* 0x000fe400000000ff */
[----:B------:R-:W-:Y:S02]  /*ee60*/  SHF.L.U32 R11, R11, 0x1, RZ ;  /* 0x000000010b0b7819 */ /* 0x000fe400000006ff */
[----:B------:R-:W-:Y:S02]  /*ee70*/  MOV R7, 0x20 ;  /* 0x0000002000077802 */ /* 0x000fe40000000f00 */
[----:B------:R-:W-:Y:S01]  /*ee80*/  IADD3 R13, R11, -0x10, RZ ;  /* 0xfffffff00b0d7810 */ /* 0x000fe20007ffe0ff */
[----:B------:R-:W-:Y:S01]  /*ee90*/  STS [R11], R160 ;  /* 0x000000a00b007388 */ /* 0x000fe20000000800 */
[----:B------:R-:W-:-:S02]  /*eea0*/  F2FP.PACK_AB R86, R87, R86 ;  /* 0x000000565756723e */ /* 0x000fc400000000ff */
[----:B------:R-:W-:Y:S01]  /*eeb0*/  @P1 IADD3 R13, R11, 0x10, RZ ;  /* 0x000000100b0d1810 */ /* 0x000fe20007ffe0ff */
[----:B------:R-:W-:Y:S01]  /*eec0*/  STS [R11+0x200], R162 ;  /* 0x000200a20b007388 */ /* 0x000fe20000000800 */
[----:B------:R-:W-:Y:S02]  /*eed0*/  LOP3.LUT P1, RZ, R14, 0x2, RZ, 0xc0, !PT ;  /* 0x000000020eff7812 */ /* 0x000fe4000782c0ff */
[----:B------:R-:W-:Y:S01]  /*eee0*/  F2FP.PACK_AB R90, R91, R90 ;  /* 0x0000005a5b5a723e */ /* 0x000fe200000000ff */
[----:B------:R-:W-:Y:S01]  /*eef0*/  STS [R13], R68 ;  /* 0x000000440d007388 */ /* 0x000fe20000000800 */
[----:B------:R-:W-:Y:S01]  /*ef00*/  SEL R12, R7, 0xffffffe0, !P1 ;  /* 0xffffffe0070c7807 */ /* 0x000fe20004800000 */
[----:B------:R-:W1:Y:S01]  /*ef10*/  LDC.U8 R14, c[0x0][0x328] ;  /* 0x0000ca00ff0e7b82 */ /* 0x000e620000000000 */
[----:B------:R-:W-:Y:S01]  /*ef20*/  F2FP.PACK_AB R102, R103, R102 ;  /* 0x000000666766723e */ /* 0x000fe200000000ff */
[----:B------:R-:W-:Y:S01]  /*ef30*/  STS [R13+0x200], R70 ;  /* 0x000200460d007388 */ /* 0x000fe20000000800 */
[----:B------:R-:W-:-:S02]  /*ef40*/  IADD3 R15, R11, R12, RZ ;  /* 0x0000000c0b0f7210 */ /* 0x000fc40007ffe0ff */
[----:B------:R-:W-:Y:S01]  /*ef50*/  IADD3 R17, R12, R13, RZ ;  /* 0x0000000d0c117210 */ /* 0x000fe20007ffe0ff */
[----:B------:R-:W-:Y:S01]  /*ef60*/  STS [R11+0x1000], R156 ;  /* 0x0010009c0b007388 */ /* 0x000fe20000000800 */
[----:B------:R-:W-:Y:S01]  /*ef70*/  F2FP.PACK_AB R150, R151, R150 ;  /* 0x000000969796723e */ /* 0x000fe200000000ff */
[----:B------:R-:W3:Y:S01]  /*ef80*/  LDC.U8 R12, c[0x0][0x329] ;  /* 0x0000ca40ff0c7b82 */ /* 0x000ee20000000000 */
[----:B------:R-:W-:Y:S01]  /*ef90*/  F2FP.PACK_AB R114, R115, R114 ;  /* 0x000000727372723e */ /* 0x000fe200000000ff */
[----:B------:R-:W-:Y:S01]  /*efa0*/  STS [R11+0x1200], R158 ;  /* 0x0012009e0b007388 */ /* 0x000fe20000000800 */
[----:B------:R-:W-:Y:S02]  /*efb0*/  F2FP.PACK_AB R146, R147, R146 ;  /* 0x000000929392723e */ /* 0x000fe400000000ff */
[----:B------:R-:W-:Y:S01]  /*efc0*/  F2FP.PACK_AB R126, R127, R126 ;  /* 0x0000007e7f7e723e */ /* 0x000fe200000000ff */
[----:B------:R-:W-:Y:S01]  /*efd0*/  STS [R13+0x1000], R152 ;  /* 0x001000980d007388 */ /* 0x000fe20000000800 */
[----:B------:R-:W-:-:S02]  /*efe0*/  F2FP.PACK_AB R142, R143, R142 ;  /* 0x0000008e8f8e723e */ /* 0x000fc400000000ff */
[----:B------:R-:W-:Y:S01]  /*eff0*/  F2FP.PACK_AB R134, R135, R134 ;  /* 0x000000868786723e */ /* 0x000fe200000000ff */
[----:B------:R-:W-:Y:S01]  /*f000*/  STS [R13+0x1200], R154 ;  /* 0x0012009a0d007388 */ /* 0x000fe20000000800 */
[----:B------:R-:W-:-:S03]  /*f010*/  LOP3.LUT R9, R9, 0xffffffe0, RZ, 0xc0, !PT ;  /* 0xffffffe009097812 */ /* 0x000fc600078ec0ff */
[----:B------:R-:W-:Y:S01]  /*f020*/  STS [R15], R72 ;  /* 0x000000480f007388 */ /* 0x000fe20000000800 */
[----:B------:R-:W-:Y:S02]  /*f030*/  IADD3 R9, -R9, R6, RZ ;  /* 0x0000000609097210 */ /* 0x000fe40007ffe1ff */
[----:B-1----:R-:W-:Y:S01]  /*f040*/  ISETP.NE.AND P2, PT, R14, RZ, PT ;  /* 0x000000ff0e00720c */ /* 0x002fe20003f45270 */
[----:B------:R-:W-:Y:S04]  /*f050*/  STS [R15+0x200], R74 ;  /* 0x0002004a0f007388 */ /* 0x000fe80000000800 */
[----:B------:R-:W-:Y:S01]  /*f060*/  STS [R17], R84 ;  /* 0x0000005411007388 */ /* 0x000fe20000000800 */
[----:B---3--:R-:W-:-:S03]  /*f070*/  ISETP.NE.AND P1, PT, R12, RZ, PT ;  /* 0x000000ff0c00720c */ /* 0x008fc60003f25270 */
[----:B------:R-:W-:Y:S04]  /*f080*/  STS [R17+0x200], R86 ;  /* 0x0002005611007388 */ /* 0x000fe80000000800 */
[----:B------:R-:W-:Y:S04]  /*f090*/  STS [R15+0x1000], R76 ;  /* 0x0010004c0f007388 */ /* 0x000fe80000000800 */
[----:B------:R-:W-:Y:S02]  /*f0a0*/  STS [R15+0x1200], R78 ;  /* 0x0012004e0f007388 */ /* 0x000fe40000000800 */
[----:B------:R-:W-:-:S02]  /*f0b0*/  @P1 MOV R60, c[0x0][0x210] ;  /* 0x00008400003c1a02 */ /* 0x000fc40000000f00 */
[----:B------:R-:W-:Y:S01]  /*f0c0*/  STS [R17+0x1000], R80 ;  /* 0x0010005011007388 */ /* 0x000fe20000000800 */
[----:B------:R-:W-:Y:S02]  /*f0d0*/  @!P1 MOV R14, c[0x0][0x214] ;  /* 0x00008500000e9a02 */ /* 0x000fe40000000f00 */
[----:B------:R-:W-:Y:S01]  /*f0e0*/  @P1 MOV R62, 0x1 ;  /* 0x00000001003e1802 */ /* 0x000fe20000000f00 */
[----:B------:R-:W-:Y:S01]  /*f0f0*/  STS [R17+0x1200], R82 ;  /* 0x0012005211007388 */ /* 0x000fe20000000800 */
[----:B------:R-:W-:Y:S01]  /*f100*/  @P1 IMAD R60, R60, c[0x0][0x214], RZ ;  /* 0x000085003c3c1a24 */ /* 0x000fe200078e02ff */
[----:B------:R-:W-:Y:S02]  /*f110*/  @!P1 SEL R60, R14, c[0x0][0x234], !P2 ;  /* 0x00008d000e3c9a07 */ /* 0x000fe40005000000 */
[----:B------:R-:W-:Y:S01]  /*f120*/  STS [R11+0x2000], R88 ;  /* 0x002000580b007388 */ /* 0x000fe20000000800 */
[----:B------:R-:W-:Y:S02]  /*f130*/  ISETP.NE.OR P2, PT, R12, RZ, !P2 ;  /* 0x000000ff0c00720c */ /* 0x000fe40005745670 */
[----:B------:R-:W-:Y:S01]  /*f140*/  @!P1 IMAD R62, R60, c[0x0][0x1c0], RZ ;  /* 0x000070003c3e9a24 */ /* 0x000fe200078e02ff */
[----:B------:R-:W-:Y:S01]  /*f150*/  STS [R11+0x2200], R90 ;  /* 0x0022005a0b007388 */ /* 0x000fe20000000800 */
[----:B------:R-:W-:-:S02]  /*f160*/  @P1 MOV R6, c[0x0][0x210] ;  /* 0x0000840000061a02 */ /* 0x000fc40000000f00 */
[----:B------:R-:W-:Y:S01]  /*f170*/  @!P1 MOV R6, 0x1 ;  /* 0x0000000100069802 */ /* 0x000fe20000000f00 */
[----:B------:R-:W-:Y:S04]  /*f180*/  STS [R13+0x2000], R100 ;  /* 0x002000640d007388 */ /* 0x000fe80000000800 */
[----:B------:R-:W-:Y:S01]  /*f190*/  STS [R13+0x2200], R102 ;  /* 0x002200660d007388 */ /* 0x000fe20000000800 */
[----:B-----5:R-:W-:-:S03]  /*f1a0*/  IMAD R61, R61, R6, RZ ;  /* 0x000000063d3d7224 */ /* 0x020fc600078e02ff */
[----:B------:R-:W-:Y:S02]  /*f1b0*/  STS [R11+0x3000], R92 ;  /* 0x0030005c0b007388 */ /* 0x000fe40000000800 */
[----:B------:R-:W-:Y:S02]  /*f1c0*/  SHF.L.U32 R61, R61, 0x7, RZ ;  /* 0x000000073d3d7819 */ /* 0x000fe400000006ff */
[----:B------:R-:W-:Y:S04]  /*f1d0*/  STS [R11+0x3200], R94 ;  /* 0x0032005e0b007388 */ /* 0x000fe80000000800 */
[----:B------:R-:W-:Y:S04]  /*f1e0*/  STS [R13+0x3000], R96 ;  /* 0x003000600d007388 */ /* 0x000fe80000000800 */
[----:B------:R-:W-:Y:S04]  /*f1f0*/  STS [R13+0x3200], R98 ;  /* 0x003200620d007388 */ /* 0x000fe80000000800 */
[----:B------:R-:W-:Y:S04]  /*f200*/  STS [R15+0x2000], R148 ;  /* 0x002000940f007388 */ /* 0x000fe80000000800 */
[----:B------:R-:W-:Y:S04]  /*f210*/  STS [R15+0x2200], R150 ;  /* 0x002200960f007388 */ /* 0x000fe80000000800 */
[----:B------:R-:W-:Y:S04]  /*f220*/  STS [R17+0x2000], R112 ;  /* 0x0020007011007388 */ /* 0x000fe80000000800 */
[----:B------:R-:W-:Y:S04]  /*f230*/  STS [R17+0x2200], R114 ;  /* 0x0022007211007388 */ /* 0x000fe80000000800 */
[----:B------:R-:W1:Y:S04]  /*f240*/  S2R R7, SR_CTAID.Y ;  /* 0x0000000000077919 */ /* 0x000e680000002600 */
[----:B------:R-:W-:Y:S04]  /*f250*/  STS [R15+0x3000], R104 ;  /* 0x003000680f007388 */ /* 0x000fe80000000800 */
[----:B------:R-:W-:Y:S04]  /*f260*/  STS [R15+0x3200], R106 ;  /* 0x0032006a0f007388 */ /* 0x000fe80000000800 */
[----:B------:R-:W-:Y:S04]  /*f270*/  STS [R17+0x3000], R108 ;  /* 0x0030006c11007388 */ /* 0x000fe80000000800 */
[----:B------:R-:W-:Y:S04]  /*f280*/  STS [R17+0x3200], R110 ;  /* 0x0032006e11007388 */ /* 0x000fe80000000800 */
[----:B------:R-:W-:Y:S04]  /*f290*/  STS [R11+0x4000], R144 ;  /* 0x004000900b007388 */ /* 0x000fe80000000800 */
[----:B------:R-:W-:Y:S01]  /*f2a0*/  STS [R11+0x4200], R146 ;  /* 0x004200920b007388 */ /* 0x000fe20000000800 */
[----:B-1----:R-:W-:Y:S01]  /*f2b0*/  @!P0 SHF.R.S32.HI R12, RZ, 0x1f, R7 ;  /* 0x0000001fff0c8819 */ /* 0x002fe20000011407 */
[----:B------:R-:W-:-:S02]  /*f2c0*/  @!P0 IMAD.WIDE.U32 R64, R7, c[0x0][0x1e0], RZ ;  /* 0x0000780007408a25 */ /* 0x000fc400078e00ff */
[----:B------:R-:W-:Y:S02]  /*f2d0*/  STS [R13+0x4000], R124 ;  /* 0x0040007c0d007388 */ /* 0x000fe40000000800 */
[----:B------:R-:W-:Y:S01]  /*f2e0*/  @!P0 IMAD R12, R12, c[0x0][0x1e0], RZ ;  /* 0x000078000c0c8a24 */ /* 0x000fe200078e02ff */
[----:B------:R-:W-:Y:S01]  /*f2f0*/  @!P0 MOV R4, R64 ;  /* 0x0000004000048202 */ /* 0x000fe20000000f00 */
[----:B------:R-:W-:Y:S01]  /*f300*/  STS [R13+0x4200], R126 ;  /* 0x0042007e0d007388 */ /* 0x000fe20000000800 */
[C---:B------:R-:W-:Y:S02]  /*f310*/  @!P2 IMAD R64, R7.reuse, c[0x0][0x214], RZ ;  /* 0x000085000740aa24 */ /* 0x040fe400078e02ff */
[C---:B------:R-:W-:Y:S01]  /*f320*/  @!P0 IMAD R63, R7.reuse, c[0x0][0x1e4], R12 ;  /* 0x00007900073f8a24 */ /* 0x040fe200078e020c */
[----:B------:R-:W-:Y:S01]  /*f330*/  STS [R11+0x5000], R116 ;  /* 0x005000740b007388 */ /* 0x000fe20000000800 */
[----:B------:R-:W-:Y:S01]  /*f340*/  IMAD R62, R7, R62, RZ ;  /* 0x0000003e073e7224 */ /* 0x000fe200078e02ff */
[----:B------:R-:W-:-:S02]  /*f350*/  @!P2 SEL R64, R64, R219, !P0 ;  /* 0x000000db4040a207 */ /* 0x000fc40004000000 */
[----:B------:R1:W-:Y:S01]  /*f360*/  STS [R11+0x5200], R118 ;  /* 0x005200760b007388 */ /* 0x0003e20000000800 */
[----:B------:R-:W-:Y:S01]  /*f370*/  @!P0 IADD3 R5, R65, R63, RZ ;  /* 0x0000003f41058210 */ /* 0x000fe20007ffe0ff */
[----:B------:R-:W-:Y:S01]  /*f380*/  @P6 FMUL.FTZ R63, R0, 0.69314718246459960938 ;  /* 0x3f317218003f6820 */ /* 0x000fe20000410000 */
[----:B------:R-:W-:Y:S01]  /*f390*/  SEL R62, R62, RZ, P2 ;  /* 0x000000ff3e3e7207 */ /* 0x000fe20001000000 */
[----:B------:R3:W-:Y:S01]  /*f3a0*/  STS [R13+0x5000], R120 ;  /* 0x005000780d007388 */ /* 0x0007e20000000800 */
[----:B------:R-:W-:Y:S02]  /*f3b0*/  LOP3.LUT P0, RZ, R9, 0x3, RZ, 0xc0, !PT ;  /* 0x0000000309ff7812 */ /* 0x000fe4000780c0ff */
[----:B------:R-:W-:Y:S01]  /*f3c0*/  @!P2 MOV R66, R64 ;  /* 0x000000400042a202 */ /* 0x000fe20000000f00 */
[----:B------:R3:W-:Y:S01]  /*f3d0*/  STS [R13+0x5200], R122 ;  /* 0x0052007a0d007388 */ /* 0x0007e20000000800 */
[----:B------:R-:W-:Y:S01]  /*f3e0*/  @!P2 SHF.R.S32.HI R67, RZ, 0x1f, R64 ;  /* 0x0000001fff43a819 */ /* 0x000fe20000011440 */
[----:B------:R-:W-:Y:S01]  /*f3f0*/  @P5 FMUL.FTZ R64, R3, 0.69314718246459960938 ;  /* 0x3f31721803405820 */ /* 0x000fe20000410000 */
[----:B------:R-:W-:Y:S01]  /*f400*/  MOV R7, 0x7f800000 ;  /* 0x7f80000000077802 */ /* 0x000fe20000000f00 */
[----:B------:R3:W-:Y:S01]  /*f410*/  STS [R15+0x4000], R140 ;  /* 0x0040008c0f007388 */ /* 0x0007e20000000800 */
[----:B--2---:R-:W-:Y:S01]  /*f420*/  @P4 FMUL.FTZ R3, R2, 0.69314718246459960938 ;  /* 0x3f31721802034820 */ /* 0x004fe20000410000 */
[----:B------:R-:W-:Y:S01]  /*f430*/  MOV R0, 0x7f800000 ;  /* 0x7f80000000007802 */ /* 0x000fe20000000f00 */
[----:B------:R-:W-:Y:S01]  /*f440*/  @P6 FFMA.FTZ R7, R168, c[0x0][0x238], R63 ;  /* 0x00008e00a8076a23 */ /* 0x000fe2000001003f */
[----:B------:R3:W-:Y:S01]  /*f450*/  STS [R15+0x4200], R142 ;  /* 0x0042008e0f007388 */ /* 0x0007e20000000800 */
[----:B------:R-:W-:Y:S01]  /*f460*/  MOV R9, 0x7f800000 ;  /* 0x7f80000000097802 */ /* 0x000fe20000000f00 */
[----:B------:R-:W-:-:S02]  /*f470*/  @P4 FFMA.FTZ R0, R166, c[0x0][0x238], R3 ;  /* 0x00008e00a6004a23 */ /* 0x000fc40000010003 */
[----:B------:R3:W-:Y:S01]  /*f480*/  STS [R17+0x4000], R136 ;  /* 0x0040008811007388 */ /* 0x0007e20000000800 */
[----:B------:R-:W-:-:S03]  /*f490*/  @P3 FFMA.FTZ R9, R165, c[0x0][0x238], R8 ;  /* 0x00008e00a5093a23 */ /* 0x000fc60000010008 */
[----:B------:R3:W-:Y:S04]  /*f4a0*/  STS [R17+0x4200], R138 ;  /* 0x0042008a11007388 */ /* 0x0007e80000000800 */
[----:B------:R3:W-:Y:S04]  /*f4b0*/  STS [R15+0x5000], R128 ;  /* 0x005000800f007388 */ /* 0x0007e80000000800 */
[----:B------:R3:W-:Y:S04]  /*f4c0*/  STS [R15+0x5200], R130 ;  /* 0x005200820f007388 */ /* 0x0007e80000000800 */
[----:B------:R3:W-:Y:S04]  /*f4d0*/  STS [R17+0x5000], R132 ;  /* 0x0050008411007388 */ /* 0x0007e80000000800 */
[----:B------:R3:W-:Y:S04]  /*f4e0*/  STS [R17+0x5200], R134 ;  /* 0x0052008611007388 */ /* 0x0007e80000000800 */
[----:B------:R-:W-:Y:S06]  /*f4f0*/  BAR.SYNC.DEFER_BLOCKING 0x0 ;  /* 0x0000000000007b1d */ /* 0x000fec0000010000 */
[----:B-1----:R-:W1:Y:S04]  /*f500*/  S2R R11, SR_CTAID.Z ;  /* 0x00000000000b7919 */ /* 0x002e680000002700 */
[----:B------:R3:W2:Y:S04]  /*f510*/  LDS.128 R52, [R220] ;  /* 0x00000000dc347984 */ /* 0x0006a80000000c00 */
[----:B------:R3:W4:Y:S01]  /*f520*/  LDS.128 R48, [R220+0x800] ;  /* 0x00080000dc307984 */ /* 0x0007220000000c00 */
[----:B-1----:R-:W-:Y:S01]  /*f530*/  IMAD R62, R11, R60, R62 ;  /* 0x0000003c0b3e7224 */ /* 0x002fe200078e023e */
[----:B------:R-:W-:-:S02]  /*f540*/  MOV R60, 0x7f800000 ;  /* 0x7f800000003c7802 */ /* 0x000fc40000000f00 */
[----:B------:R3:W1:Y:S01]  /*f550*/  LDS.128 R44, [R220+0x1000] ;  /* 0x00100000dc2c7984 */ /* 0x0006620000000c00 */
[----:B------:R-:W-:Y:S01]  /*f560*/  @P5 FFMA.FTZ R60, R167, c[0x0][0x238], R64 ;  /* 0x00008e00a73c5a23 */ /* 0x000fe20000010040 */
[--C-:B------:R-:W-:Y:S02]  /*f570*/  IADD3 R2, P2, P1, R61, R66, R62.reuse ;  /* 0x000000423d027210 */ /* 0x100fe4000795e03e */
[----:B------:R3:W1:Y:S01]  /*f580*/  LDS.128 R40, [R220+0x1800] ;  /* 0x00180000dc287984 */ /* 0x0006620000000c00 */
[----:B------:R-:W-:Y:S02]  /*f590*/  SHF.R.S32.HI R61, RZ, 0x1f, R61 ;  /* 0x0000001fff3d7819 */ /* 0x000fe4000001143d */
[----:B------:R-:W-:Y:S01]  /*f5a0*/  SHF.R.S32.HI R62, RZ, 0x1f, R62 ;  /* 0x0000001fff3e7819 */ /* 0x000fe2000001143e */
[----:B------:R3:W1:Y:S03]  /*f5b0*/  LDS.128 R36, [R220+0x2000] ;  /* 0x00200000dc247984 */ /* 0x0006660000000c00 */
[----:B------:R-:W-:Y:S01]  /*f5c0*/  IADD3.X R61, R61, R67, R62, P2, P1 ;  /* 0x000000433d3d7210 */ /* 0x000fe200017e243e */
[----:B------:R3:W1:Y:S04]  /*f5d0*/  LDS.128 R32, [R220+0x2800] ;  /* 0x00280000dc207984 */ /* 0x0006680000000c00 */
[----:B------:R3:W1:Y:S04]  /*f5e0*/  LDS.128 R28, [R220+0x3000] ;  /* 0x00300000dc1c7984 */ /* 0x0006680000000c00 */
[----:B------:R3:W1:Y:S04]  /*f5f0*/  LDS.128 R24, [R220+0x3800] ;  /* 0x00380000dc187984 */ /* 0x0006680000000c00 */
[----:B------:R3:W1:Y:S04]  /*f600*/  LDS.128 R20, [R220+0x4000] ;  /* 0x00400000dc147984 */ /* 0x0006680000000c00 */
[----:B------:R3:W1:Y:S04]  /*f610*/  LDS.128 R16, [R220+0x4800] ;  /* 0x00480000dc107984 */ /* 0x0006680000000c00 */
[----:B------:R3:W1:Y:S04]  /*f620*/  LDS.128 R12, [R220+0x5000] ;  /* 0x00500000dc0c7984 */ /* 0x0006680000000c00 */
[----:B------:R3:W1:Y:S01]  /*f630*/  LDS.128 R56, [R220+0x5800] ;  /* 0x00580000dc387984 */ /* 0x0006620000000c00 */
[----:B------:R-:W-:Y:S05]  /*f640*/  @P0 BRA `(.L_x_27) ;  /* 0x0000024000000947 */ /* 0x000fea0003800000 */
[----:B--2-4-:R-:W-:-:S04]  /*f650*/  SHF.R.S32.HI R3, RZ, 0x1f, R10 ;  /* 0x0000001fff037819 */ /* 0x014fc8000001140a */
[----:B------:R-:W-:-:S04]  /*f660*/  LEA.HI R3, R3, R10, RZ, 0x2 ;  /* 0x0000000a03037211 */ /* 0x000fc800078f10ff */
        /* <DEDUP_REMOVED lines=12> */
[-C--:B------:R-:W-:Y:S01]  /*f730*/  @!P5 IMAD R62, R67, R6.reuse, RZ ;  /* 0x00000006433ed224 */ /* 0x080fe200078e02ff */
[-C--:B------:R-:W-:Y:S01]  /*f740*/  @!P6 LEA.HI.X.SX32 R3, R3, R61.reuse, 0x1, P0 ;  /* 0x0000003d0303e211 */ /* 0x080fe200000f0eff */
[-C--:B------:R-:W-:Y:S01]  /*f750*/  @!P4 IMAD R10, R65, R6.reuse, RZ ;  /* 0x00000006410ac224 */ /* 0x080fe200078e02ff */
[----:B------:R-:W-:Y:S01]  /*f760*/  @!P6 LEA R66, P0, R8, c[0x0][0x200], 0x2 ;  /* 0x000080000842ea11 */ /* 0x000fe200078010ff */
        /* <DEDUP_REMOVED lines=18> */
.L_x_27:
[----:B--2-4-:R-:W-:Y:S05]  /*f890*/  BSYNC B0 ;  /* 0x0000000000007941 */ /* 0x014fea0003800000 */
.L_x_26:
[----:B------:R-:W-:Y:S01]  /*f8a0*/  IADD3 R4, P0, R230, R4, RZ ;  /* 0x00000004e6047210 */ /* 0x000fe20007f1e0ff */
[----:B------:R-:W-:Y:S01]  /*f8b0*/  BSSY B0, `(.L_x_28) ;  /* 0x0000013000007945 */ /* 0x000fe20003800000 */
[----:B------:R-:W-:-:S02]  /*f8c0*/  SHF.R.S32.HI R0, RZ, 0x1f, R11 ;  /* 0x0000001fff007819 */ /* 0x000fc4000001140b */
[----:B------:R-:W-:Y:S02]  /*f8d0*/  IADD3.X R5, R231, R5, RZ, P0, !PT ;  /* 0x00000005e7057210 */ /* 0x000fe400007fe4ff */
[----:B------:R-:W-:Y:S01]  /*f8e0*/  ISETP.GE.AND P0, PT, R240, R218, PT ;  /* 0x000000daf000720c */ /* 0x000fe20003f06270 */
[----:B------:R-:W-:Y:S02]  /*f8f0*/  IMAD R0, R0, c[0x0][0x1f0], RZ ;  /* 0x00007c0000007a24 */ /* 0x000fe400078e02ff */
[----:B------:R-:W-:-:S04]  /*f900*/  IMAD.WIDE.U32 R4, R11, c[0x0][0x1f0], R4 ;  /* 0x00007c000b047a25 */ /* 0x000fc800078e0004 */
[----:B------:R-:W-:-:S05]  /*f910*/  IMAD R0, R11, c[0x0][0x1f4], R0 ;  /* 0x00007d000b007a24 */ /* 0x000fca00078e0200 */
[----:B------:R-:W-:Y:S01]  /*f920*/  IADD3 R7, R5, R0, RZ ;  /* 0x0000000005077210 */ /* 0x000fe20007ffe0ff */
[----:B------:R-:W-:Y:S05]  /*f930*/  @P0 BRA `(.L_x_29) ;  /* 0x000000a000000947 */ /* 0x000fea0003800000 */
[----:B------:R-:W-:Y:S01]  /*f940*/  MOV R6, R4 ;  /* 0x0000000400067202 */ /* 0x000fe20000000f00 */
[----:B------:R-:W-:-:S04]  /*f950*/  IMAD R3, R233, c[0x0][0x1e8], RZ ;  /* 0x00007a00e9037a24 */ /* 0x000fc800078e02ff */
[----:B------:R-:W-:-:S04]  /*f960*/  IMAD.WIDE.U32 R8, R232, c[0x0][0x1e8], R6 ;  /* 0x00007a00e8087a25 */ /* 0x000fc800078e0006 */
[----:B------:R-:W-:Y:S01]  /*f970*/  IMAD R0, R232, c[0x0][0x1ec], R3 ;  /* 0x00007b00e8007a24 */ /* 0x000fe200078e0203 */
[----:B------:R-:W-:-:S04]  /*f980*/  LEA R2, P0, R8, c[0x0][0x1d0], 0x1 ;  /* 0x0000740008027a11 */ /* 0x000fc800078008ff */
[----:B------:R-:W-:-:S04]  /*f990*/  IADD3 R0, R9, R0, RZ ;  /* 0x0000000009007210 */ /* 0x000fc80007ffe0ff */
[----:B------:R-:W-:-:S05]  /*f9a0*/  LEA.HI.X R3, R8, c[0x0][0x1d4], R0, 0x1, P0 ;  /* 0x0000750008037a11 */ /* 0x000fca00000f0c00 */
[----:B------:R2:W-:Y:S04]  /*f9b0*/  STG.E.128 [R2.64], R52 ;  /* 0x0000003402007986 */ /* 0x0005e8000c101d0e */
[----:B-1----:R2:W-:Y:S04]  /*f9c0*/  STG.E.128 [R2.64+0x40], R36 ;  /* 0x0000402402007986 */ /* 0x0025e8000c101d0e */
[----:B------:R2:W-:Y:S02]  /*f9d0*/  STG.E.128 [R2.64+0x80], R20 ;  /* 0x0000801402007986 */ /* 0x0005e4000c101d0e */
.L_x_29:
[----:B------:R-:W-:Y:S05]  /*f9e0*/  BSYNC B0 ;  /* 0x0000000000007941 */ /* 0x000fea0003800000 */
.L_x_28:
[----:B------:R-:W-:Y:S01]  /*f9f0*/  ISETP.GE.AND P0, PT, R225, R218, PT ;  /* 0x000000dae100720c */ /* 0x000fe20003f06270 */
[----:B------:R-:W-:-:S12]  /*fa00*/  BSSY B0, `(.L_x_30) ;  /* 0x000000f000007945 */ /* 0x000fd80003800000 */
[----:B------:R-:W-:Y:S05]  /*fa10*/  @P0 BRA `(.L_x_31) ;  /* 0x000000d000000947 */ /* 0x000fea0003800000 */
[----:B--2---:R-:W-:Y:S01]  /*fa20*/  IADD3 R2, P0, R232, 0x20, RZ ;  /* 0x00000020e8027810 */ /* 0x004fe20007f1e0ff */
[----:B------:R-:W-:Y:S01]  /*fa30*/  IMAD.MOV.U32 R8, RZ, RZ, R4 ;  /* 0x000000ffff087224 */ /* 0x000fe200078e0004 */
[----:B------:R-:W-:-:S03]  /*fa40*/  MOV R9, R7 ;  /* 0x0000000700097202 */ /* 0x000fc60000000f00 */
[----:B------:R-:W-:Y:S02]  /*fa50*/  IMAD.X R0, RZ, RZ, R233, P0 ;  /* 0x000000ffff007224 */ /* 0x000fe400000e06e9 */
[----:B------:R-:W-:-:S04]  /*fa60*/  IMAD.WIDE.U32 R8, R2, c[0x0][0x1e8], R8 ;  /* 0x00007a0002087a25 */ /* 0x000fc800078e0008 */
[----:B------:R-:W-:-:S04]  /*fa70*/  IMAD R3, R0, c[0x0][0x1e8], RZ ;  /* 0x00007a0000037a24 */ /* 0x000fc800078e02ff */
[----:B------:R-:W-:Y:S01]  /*fa80*/  IMAD R3, R2, c[0x0][0x1ec], R3 ;  /* 0x00007b0002037a24 */ /* 0x000fe200078e0203 */
[----:B------:R-:W-:-:S04]  /*fa90*/  LEA R2, P0, R8, c[0x0][0x1d0], 0x1 ;  /* 0x0000740008027a11 */ /* 0x000fc800078008ff */
[----:B------:R-:W-:-:S04]  /*faa0*/  IADD3 R3, R9, R3, RZ ;  /* 0x0000000309037210 */ /* 0x000fc80007ffe0ff */
[----:B------:R-:W-:-:S05]  /*fab0*/  LEA.HI.X R3, R8, c[0x0][0x1d4], R3, 0x1, P0 ;  /* 0x0000750008037a11 */ /* 0x000fca00000f0c03 */
[----:B------:R2:W-:Y:S04]  /*fac0*/  STG.E.128 [R2.64], R48 ;  /* 0x0000003002007986 */ /* 0x0005e8000c101d0e */
[----:B-1----:R2:W-:Y:S04]  /*fad0*/  STG.E.128 [R2.64+0x40], R32 ;  /* 0x0000402002007986 */ /* 0x0025e8000c101d0e */
[----:B------:R2:W-:Y:S02]  /*fae0*/  STG.E.128 [R2.64+0x80], R16 ;  /* 0x0000801002007986 */ /* 0x0005e4000c101d0e */
.L_x_31:
[----:B------:R-:W-:Y:S05]  /*faf0*/  BSYNC B0 ;  /* 0x0000000000007941 */ /* 0x000fea0003800000 */
.L_x_30:
        /* <DEDUP_REMOVED lines=13> */
[----:B-1----:R1:W-:Y:S04]  /*fbd0*/  STG.E.128 [R2.64], R44 ;  /* 0x0000002c02007986 */ /* 0x0023e8000c101d0e */
[----:B------:R1:W-:Y:S04]  /*fbe0*/  STG.E.128 [R2.64+0x40], R28 ;  /* 0x0000401c02007986 */ /* 0x0003e8000c101d0e */
[----:B------:R1:W-:Y:S02]  /*fbf0*/  STG.E.128 [R2.64+0x80], R12 ;  /* 0x0000800c02007986 */ /* 0x0003e4000c101d0e */
.L_x_33:
[----:B------:R-:W-:Y:S05]  /*fc00*/  BSYNC B0 ;  /* 0x0000000000007941 */ /* 0x000fea0003800000 */
.L_x_32:
[----:B------:R-:W-:-:S13]  /*fc10*/  ISETP.GE.AND P0, PT, R221, R218, PT ;  /* 0x000000dadd00720c */ /* 0x000fda0003f06270 */
[----:B------:R-:W-:Y:S05]  /*fc20*/  @P0 EXIT ;  /* 0x000000000000094d */ /* 0x000fea0003800000 */
[----:B------:R-:W-:Y:S02]  /*fc30*/  IADD3 R0, P0, R232, 0x60, RZ ;  /* 0x00000060e8007810 */ /* 0x000fe40007f1e0ff */
[----:B------:R-:W-:Y:S02]  /*fc40*/  MOV R5, R7 ;  /* 0x0000000700057202 */ /* 0x000fe40000000f00 */
[----:B------:R-:W-:-:S03]  /*fc50*/  IADD3.X R232, RZ, R233, RZ, P0, !PT ;  /* 0x000000e9ffe87210 */ /* 0x000fc600007fe4ff */
[----:B------:R-:W-:-:S04]  /*fc60*/  IMAD.WIDE.U32 R4, R0, c[0x0][0x1e8], R4 ;  /* 0x00007a0000047a25 */ /* 0x000fc800078e0004 */
[----:B-12---:R-:W-:Y:S01]  /*fc70*/  IMAD R3, R232, c[0x0][0x1e8], RZ ;  /* 0x00007a00e8037a24 */ /* 0x006fe200078e02ff */
[----:B------:R-:W-:-:S03]  /*fc80*/  LEA R2, P0, R4, c[0x0][0x1d0], 0x1 ;  /* 0x0000740004027a11 */ /* 0x000fc600078008ff */
[----:B------:R-:W-:-:S05]  /*fc90*/  IMAD R3, R0, c[0x0][0x1ec], R3 ;  /* 0x00007b0000037a24 */ /* 0x000fca00078e0203 */
[----:B------:R-:W-:-:S04]  /*fca0*/  IADD3 R3, R5, R3, RZ ;  /* 0x0000000305037210 */ /* 0x000fc80007ffe0ff */
[----:B------:R-:W-:-:S05]  /*fcb0*/  LEA.HI.X R3, R4, c[0x0][0x1d4], R3, 0x1, P0 ;  /* 0x0000750004037a11 */ /* 0x000fca00000f0c03 */
[----:B------:R-:W-:Y:S04]  /*fcc0*/  STG.E.128 [R2.64], R40 ;  /* 0x0000002802007986 */ /* 0x000fe8000c101d0e */
[----:B------:R-:W-:Y:S04]  /*fcd0*/  STG.E.128 [R2.64+0x40], R24 ;  /* 0x0000401802007986 */ /* 0x000fe8000c101d0e */
[----:B------:R-:W-:Y:S01]  /*fce0*/  STG.E.128 [R2.64+0x80], R56 ;  /* 0x0000803802007986 */ /* 0x000fe2000c101d0e */
[----:B------:R-:W-:Y:S05]  /*fcf0*/  EXIT ;  /* 0x000000000000794d */ /* 0x000fea0003800000 */
.L_x_14:
[----:B-1----:R-:W1:Y:S01]  /*fd00*/  LDC.U8 R3, c[0x0][0x329] ;  /* 0x0000ca40ff037b82 */ /* 0x002e620000000000 */
[----:B------:R-:W-:Y:S01]  /*fd10*/  ISETP.NE.AND P4, PT, R219, -0x1, PT ;  /* 0xffffffffdb00780c */ /* 0x000fe20003f85270 */
[----:B------:R-:W-:Y:S01]  /*fd20*/  IMAD.IADD R125, R125, 0x1, -R126 ;  /* 0x000000017d7d7824 */ /* 0x000fe200078e0a7e */
[----:B------:R-:W-:Y:S01]  /*fd30*/  SHF.R.S32.HI R5, RZ, 0x1f, R124 ;  /* 0x0000001fff057819 */ /* 0x000fe2000001147c */
[----:B------:R-:W-:Y:S04]  /*fd40*/  BSSY B0, `(.L_x_34) ;  /* 0x000003c000007945 */ /* 0x000fe80003800000 */
[----:B------:R-:W2:Y:S06]  /*fd50*/  LDC.U8 R2, c[0x0][0x328] ;  /* 0x0000ca00ff027b82 */ /* 0x000eac0000000000 */
[----:B------:R-:W-:-:S04]  /*fd60*/  @P4 IMAD.WIDE.U32 R8, R219, c[0x0][0x1e8], RZ ;  /* 0x00007a00db084a25 */ /* 0x000fc800078e00ff */
[----:B------:R-:W-:-:S05]  /*fd70*/  @!P4 IMAD.WIDE.U32 R10, R0, c[0x0][0x1e0], RZ ;  /* 0x00007800000aca25 */ /* 0x000fca00078e00ff */
[----:B------:R-:W-:Y:S02]  /*fd80*/  @!P4 MOV R8, R10 ;  /* 0x0000000a0008c202 */ /* 0x000fe40000000f00 */
[----:B-1----:R-:W-:Y:S02]  /*fd90*/  ISETP.NE.AND P1, PT, R3, RZ, PT ;  /* 0x000000ff0300720c */ /* 0x002fe40003f25270 */
[----:B--2---:R-:W-:Y:S02]  /*fda0*/  ISETP.NE.AND P3, PT, R2, RZ, PT ;  /* 0x000000ff0200720c */ /* 0x004fe40003f65270 */
[----:B------:R-:W-:Y:S01]  /*fdb0*/  LEA.HI R2, R5, R124, RZ, 0x2 ;  /* 0x0000007c05027211 */ /* 0x000fe200078f10ff */
[----:B------:R-:W-:Y:S01]  /*fdc0*/  @P4 IMAD R5, R219, c[0x0][0x1ec], R9 ;  /* 0x00007b00db054a24 */ /* 0x000fe200078e0209 */
[----:B------:R-:W-:-:S07]  /*fdd0*/  ISETP.NE.OR P2, PT, R3, RZ, !P3 ;  /* 0x000000ff0300720c */ /* 0x000fce0005f45670 */
[----:B------:R-:W-:Y:S01]  /*fde0*/  @P1 IMAD.MOV.U32 R3, RZ, RZ, c[0x0][0x210] ;  /* 0x00008400ff031624 */ /* 0x000fe200078e00ff */
[----:B------:R-:W-:Y:S01]  /*fdf0*/  @!P4 SHF.R.S32.HI R9, RZ, 0x1f, R0 ;  /* 0x0000001fff09c819 */ /* 0x000fe20000011400 */
[----:B------:R-:W-:Y:S01]  /*fe00*/  @!P1 IMAD.MOV.U32 R7, RZ, RZ, c[0x0][0x214] ;  /* 0x00008500ff079624 */ /* 0x000fe200078e00ff */
[----:B------:R-:W-:Y:S01]  /*fe10*/  ISETP.NE.OR P0, PT, R219, -0x1, P2 ;  /* 0xffffffffdb00780c */ /* 0x000fe20001705670 */
[----:B------:R-:W-:Y:S01]  /*fe20*/  @P1 IMAD R3, R3, c[0x0][0x214], RZ ;  /* 0x0000850003031a24 */ /* 0x000fe200078e02ff */
[----:B------:R-:W-:Y:S01]  /*fe30*/  LOP3.LUT R13, R2, 0x1ffffffc, RZ, 0xc0, !PT ;  /* 0x1ffffffc020d7812 */ /* 0x000fe200078ec0ff */
[----:B------:R-:W-:Y:S01]  /*fe40*/  @!P4 IMAD R9, R9, c[0x0][0x1e0], RZ ;  /* 0x000078000909ca24 */ /* 0x000fe200078e02ff */
[----:B------:R-:W-:Y:S01]  /*fe50*/  @!P1 SEL R3, R7, c[0x0][0x234], !P3 ;  /* 0x00008d0007039a07 */ /* 0x000fe20005800000 */
[----:B------:R-:W-:Y:S01]  /*fe60*/  @P1 IMAD.MOV.U32 R7, RZ, RZ, 0x1 ;  /* 0x00000001ff071424 */ /* 0x000fe200078e00ff */
[----:B------:R-:W-:Y:S01]  /*fe70*/  SHF.R.S32.HI R2, RZ, 0x2, R2 ;  /* 0x00000002ff027819 */ /* 0x000fe20000011402 */
[----:B------:R-:W-:Y:S01]  /*fe80*/  @!P4 IMAD R4, R0, c[0x0][0x1e4], R9 ;  /* 0x000079000004ca24 */ /* 0x000fe200078e0209 */
[----:B------:R-:W-:Y:S01]  /*fe90*/  SHF.R.S32.HI R9, RZ, 0x1f, R22 ;  /* 0x0000001fff097819 */ /* 0x000fe20000011416 */
[----:B------:R-:W-:-:S02]  /*fea0*/  @!P1 IMAD R7, R3, c[0x0][0x1c0], RZ ;  /* 0x0000700003079a24 */ /* 0x000fc400078e02ff */
[----:B------:R-:W-:Y:S01]  /*feb0*/  IMAD.IADD R6, R124, 0x1, -R13 ;  /* 0x000000017c067824 */ /* 0x000fe200078e0a0d */
[----:B------:R-:W-:Y:S01]  /*fec0*/  @!P4 IADD3 R5, R11, R4, RZ ;  /* 0x000000040b05c210 */ /* 0x000fe20007ffe0ff */
[C---:B------:R-:W-:Y:S01]  /*fed0*/  @!P0 IMAD R219, R0.reuse, c[0x0][0x214], RZ ;  /* 0x0000850000db8a24 */ /* 0x040fe200078e02ff */
[----:B------:R-:W-:Y:S01]  /*fee0*/  CS2R R10, SRZ ;  /* 0x00000000000a7805 */ /* 0x000fe2000001ff00 */
[----:B------:R-:W-:Y:S02]  /*fef0*/  IMAD R0, R0, R7, RZ ;  /* 0x0000000700007224 */ /* 0x000fe400078e02ff */
[----:B------:R-:W-:Y:S01]  /*ff00*/  IMAD.SHL.U32 R6, R6, 0x8, RZ ;  /* 0x0000000806067824 */ /* 0x000fe200078e00ff */
[--C-:B------:R-:W-:Y:S01]  /*ff10*/  @!P2 SHF.R.S32.HI R11, RZ, 0x1f, R219.reuse ;  /* 0x0000001fff0ba819 */ /* 0x100fe200000114db */
[----:B------:R-:W-:Y:S01]  /*ff20*/  @P1 IMAD.MOV.U32 R7, RZ, RZ, c[0x0][0x210] ;  /* 0x00008400ff071624 */ /* 0x000fe200078e00ff */
[----:B------:R-:W-:Y:S01]  /*ff30*/  @!P1 MOV R7, 0x1 ;  /* 0x0000000100079802 */ /* 0x000fe20000000f00 */
[----:B------:R-:W-:Y:S01]  /*ff40*/  @!P2 IMAD.MOV.U32 R10, RZ, RZ, R219 ;  /* 0x000000ffff0aa224 */ /* 0x000fe200078e00db */
[----:B------:R-:W-:Y:S01]  /*ff50*/  SEL R0, R0, RZ, P2 ;  /* 0x000000ff00007207 */ /* 0x000fe20001000000 */
[----:B------:R-:W-:Y:S01]  /*ff60*/  IMAD R9, R9, c[0x0][0x1f0], RZ ;  /* 0x00007c0009097a24 */ /* 0x000fe200078e02ff */
[----:B------:R-:W-:Y:S01]  /*ff70*/  ISETP.GE.AND P2, PT, R2, R125, PT ;  /* 0x0000007d0200720c */ /* 0x000fe20003f46270 */
[----:B------:R-:W-:Y:S01]  /*ff80*/  IMAD R13, R126, R7, RZ ;  /* 0x000000077e0d7224 */ /* 0x000fe200078e02ff */
[----:B------:R-:W-:Y:S01]  /*ff90*/  IADD3 R4, P3, R6, R8, RZ ;  /* 0x0000000806047210 */ /* 0x000fe20007f7e0ff */
[C---:B------:R-:W-:Y:S01]  /*ffa0*/  IMAD R0, R22.reuse, R3, R0 ;  /* 0x0000000316007224 */ /* 0x040fe200078e0200 */
[----:B------:R-:W-:Y:S01]  /*ffb0*/  SHF.R.S32.HI R3, RZ, 0x1f, R2 ;  /* 0x0000001fff037819 */ /* 0x000fe20000011402 */
[----:B------:R-:W-:Y:S01]  /*ffc0*/  IMAD R9, R22, c[0x0][0x1f4], R9 ;  /* 0x00007d0016097a24 */ /* 0x000fe200078e0209 */
[----:B------:R-:W-:-:S02]  /*ffd0*/  LEA.HI.X.SX32 R5, R6, R5, 0x1, P3 ;  /* 0x0000000506057211 */ /* 0x000fc400018f0eff */
[----:B------:R-:W-:Y:S01]  /*ffe0*/  SHF.R.S32.HI R17, RZ, 0x1f, R13 ;  /* 0x0000001fff117819 */ /* 0x000fe2000001140d */
[----:B------:R-:W-:Y:S01]  /*fff0*/  IMAD.WIDE R14, R233, 0x80, R2 ;  /* 0x00000080e90e7825 */ /* 0x000fe200078e0202 */
[--C-:B------:R-:W-:Y:S02]  /*10000*/  IADD3 R13, P1, P0, R13, R10, R0.reuse ;  /* 0x0000000a0d0d7210 */ /* 0x100fe4000783e000 */
[----:B------:R-:W-:Y:S01]  /*10010*/  SHF.R.S32.HI R10, RZ, 0x1f, R0 ;  /* 0x0000001fff0a7819 */ /* 0x000fe20000011400 */
[----:B------:R-:W-:-:S03]  /*10020*/  IMAD.WIDE.U32 R4, R22, c[0x0][0x1f0], R4 ;  /* 0x00007c0016047a25 */ /* 0x000fc600078e0004 */
[----:B------:R-:W-:Y:S02]  /*10030*/  IADD3.X R10, R17, R11, R10, P1, P0 ;  /* 0x0000000b110a7210 */ /* 0x000fe40000fe040a */
        /* <DEDUP_REMOVED lines=9> */
[----:B------:R1:W-:Y:S04]  /*100d0*/  STG.E.128 [R8.64], RZ ;  /* 0x000000ff08007986 */ /* 0x0003e8000c101d0e */
[----:B------:R1:W-:Y:S04]  /*100e0*/  STG.E.128 [R8.64+0x40], RZ ;  /* 0x000040ff08007986 */ /* 0x0003e8000c101d0e */
[----:B------:R1:W-:Y:S02]  /*100f0*/  STG.E.128 [R8.64+0x80], RZ ;  /* 0x000080ff08007986 */ /* 0x0003e4000c101d0e */
.L_x_35:
[----:B------:R-:W-:Y:S05]  /*10100*/  BSYNC B0 ;  /* 0x0000000000007941 */ /* 0x000fea0003800000 */
.L_x_34:
[----:B------:R-:W-:Y:S01]  /*10110*/  IADD3 R12, R2, 0x20, RZ ;  /* 0x00000020020c7810 */ /* 0x000fe20007ffe0ff */
[----:B------:R-:W-:Y:S03]  /*10120*/  BSSY B0, `(.L_x_36) ;  /* 0x0000010000007945 */ /* 0x000fe60003800000 */
[----:B------:R-:W-:-:S13]  /*10130*/  ISETP.GE.AND P0, PT, R12, R125, PT ;  /* 0x0000007d0c00720c */ /* 0x000fda0003f06270 */
[----:B------:R-:W-:Y:S05]  /*10140*/  @P0 BRA `(.L_x_37) ;  /* 0x000000d000000947 */ /* 0x000fea0003800000 */
[----:B-1----:R-:W-:Y:S01]  /*10150*/  IADD3 R9, P0, R14, 0x20, RZ ;  /* 0x000000200e097810 */ /* 0x002fe20007f1e0ff */
[----:B------:R-:W-:Y:S01]  /*10160*/  IMAD.MOV.U32 R18, RZ, RZ, R4 ;  /* 0x000000ffff127224 */ /* 0x000fe200078e0004 */
[----:B------:R-:W-:-:S03]  /*10170*/  MOV R19, R17 ;  /* 0x0000001100137202 */ /* 0x000fc60000000f00 */
[----:B------:R-:W-:Y:S02]  /*10180*/  IMAD.X R0, RZ, RZ, R15, P0 ;  /* 0x000000ffff007224 */ /* 0x000fe400000e060f */
[----:B------:R-:W-:-:S04]  /*10190*/  IMAD.WIDE.U32 R18, R9, c[0x0][0x1e8], R18 ;  /* 0x00007a0009127a25 */ /* 0x000fc800078e0012 */
[----:B------:R-:W-:Y:S01]  /*101a0*/  IMAD R0, R0, c[0x0][0x1e8], RZ ;  /* 0x00007a0000007a24 */ /* 0x000fe200078e02ff */
[----:B------:R-:W-:-:S03]  /*101b0*/  LEA R8, P0, R18, c[0x0][0x1d0], 0x1 ;  /* 0x0000740012087a11 */ /* 0x000fc600078008ff */
[----:B------:R-:W-:-:S05]  /*101c0*/  IMAD R0, R9, c[0x0][0x1ec], R0 ;  /* 0x00007b0009007a24 */ /* 0x000fca00078e0200 */
[----:B------:R-:W-:-:S04]  /*101d0*/  IADD3 R0, R0, R19, RZ ;  /* 0x0000001300007210 */ /* 0x000fc80007ffe0ff */
[----:B------:R-:W-:-:S05]  /*101e0*/  LEA.HI.X R9, R18, c[0x0][0x1d4], R0, 0x1, P0 ;  /* 0x0000750012097a11 */ /* 0x000fca00000f0c00 */
[----:B------:R1:W-:Y:S04]  /*101f0*/  STG.E.128 [R8.64], RZ ;  /* 0x000000ff08007986 */ /* 0x0003e8000c101d0e */
[----:B------:R1:W-:Y:S04]  /*10200*/  STG.E.128 [R8.64+0x40], RZ ;  /* 0x000040ff08007986 */ /* 0x0003e8000c101d0e */
[----:B------:R1:W-:Y:S02]  /*10210*/  STG.E.128 [R8.64+0x80], RZ ;  /* 0x000080ff08007986 */ /* 0x0003e4000c101d0e */
.L_x_37:
[----:B------:R-:W-:Y:S05]  /*10220*/  BSYNC B0 ;  /* 0x0000000000007941 */ /* 0x000fea0003800000 */
.L_x_36:
[----:B-1----:R-:W-:Y:S01]  /*10230*/  IADD3 R8, R2, 0x40, RZ ;  /* 0x0000004002087810 */ /* 0x002fe20007ffe0ff */
[----:B------:R-:W-:Y:S03]  /*10240*/  BSSY B0, `(.L_x_38) ;  /* 0x0000010000007945 */ /* 0x000fe60003800000 */
[----:B------:R-:W-:-:S13]  /*10250*/  ISETP.GE.AND P0, PT, R8, R125, PT ;  /* 0x0000007d0800720c */ /* 0x000fda0003f06270 */
[----:B------:R-:W-:Y:S05]  /*10260*/  @P0 BRA `(.L_x_39) ;  /* 0x000000d000000947 */ /* 0x000fea0003800000 */
[----:B------:R-:W-:Y:S01]  /*10270*/  IADD3 R9, P0, R14, 0x40, RZ ;  /* 0x000000400e097810 */ /* 0x000fe20007f1e0ff */
        /* <DEDUP_REMOVED lines=12> */
.L_x_39:
[----:B------:R-:W-:Y:S05]  /*10340*/  BSYNC B0 ;  /* 0x0000000000007941 */ /* 0x000fea0003800000 */
.L_x_38:
[----:B------:R-:W-:Y:S01]  /*10350*/  IADD3 R6, R2, 0x60, RZ ;  /* 0x0000006002067810 */ /* 0x000fe20007ffe0ff */
[----:B------:R-:W-:Y:S03]  /*10360*/  BSSY B0, `(.L_x_40) ;  /* 0x0000010000007945 */ /* 0x000fe60003800000 */
[----:B------:R-:W-:-:S13]  /*10370*/  ISETP.GE.AND P0, PT, R6, R125, PT ;  /* 0x0000007d0600720c */ /* 0x000fda0003f06270 */
[----:B------:R-:W-:Y:S05]  /*10380*/  @P0 BRA `(.L_x_41) ;  /* 0x000000d000000947 */ /* 0x000fea0003800000 */
[----:B------:R-:W-:Y:S01]  /*10390*/  IADD3 R0, P0, R14, 0x60, RZ ;  /* 0x000000600e007810 */ /* 0x000fe20007f1e0ff */
[----:B------:R-:W-:-:S04]  /*103a0*/  IMAD.MOV.U32 R14, RZ, RZ, R4 ;  /* 0x000000ffff0e7224 */ /* 0x000fc800078e0004 */
[----:B------:R-:W-:Y:S01]  /*103b0*/  IMAD.X R5, RZ, RZ, R15, P0 ;  /* 0x000000ffff057224 */ /* 0x000fe200000e060f */
[----:B------:R-:W-:-:S03]  /*103c0*/  MOV R15, R17 ;  /* 0x00000011000f7202 */ /* 0x000fc60000000f00 */
[----:B------:R-:W-:Y:S02]  /*103d0*/  IMAD R5, R5, c[0x0][0x1e8], RZ ;  /* 0x00007a0005057a24 */ /* 0x000fe400078e02ff */
        /* <DEDUP_REMOVED lines=8> */
.L_x_41:
[----:B------:R-:W-:Y:S05]  /*10460*/  BSYNC B0 ;  /* 0x0000000000007941 */ /* 0x000fea0003800000 */
.L_x_40:
[----:B------:R-:W-:-:S04]  /*10470*/  LOP3.LUT P6, RZ, R124, 0x3, RZ, 0xc0, !PT ;  /* 0x000000037cff7812 */ /* 0x000fc800078cc0ff */
[-C--:B------:R-:W-:Y:S02]  /*10480*/  ISETP.GE.OR P5, PT, R2, R125.reuse, P6 ;  /* 0x0000007d0200720c */ /* 0x080fe400037a6670 */
[-C--:B------:R-:W-:Y:S02]  /*10490*/  ISETP.GE.OR P4, PT, R12, R125.reuse, P6 ;  /* 0x0000007d0c00720c */ /* 0x080fe40003786670 */
[-C--:B------:R-:W-:Y:S02]  /*104a0*/  ISETP.GE.OR P3, PT, R8, R125.reuse, P6 ;  /* 0x0000007d0800720c */ /* 0x080fe40003766670 */
[----:B------:R-:W-:-:S07]  /*104b0*/  ISETP.GE.OR P6, PT, R6, R125, P6 ;  /* 0x0000007d0600720c */ /* 0x000fce00037c6670 */
[-C--:B------:R-:W-:Y:S02]  /*104c0*/  @!P5 IMAD R9, R2, R7.reuse, RZ ;  /* 0x000000070209d224 */ /* 0x080fe400078e02ff */
[-C--:B------:R-:W-:Y:S02]  /*104d0*/  @!P4 IMAD R0, R12, R7.reuse, RZ ;  /* 0x000000070c00c224 */ /* 0x080fe400078e02ff */
[----:B------:R-:W-:Y:S01]  /*104e0*/  @!P3 IMAD R2, R8, R7, RZ ;  /* 0x000000070802b224 */ /* 0x000fe200078e02ff */
[CC--:B--2---:R-:W-:Y:S01]  /*104f0*/  @!P5 IADD3 R4, P0, R9.reuse, R13.reuse, RZ ;  /* 0x0000000d0904d210 */ /* 0x0c4fe20007f1e0ff */
[----:B------:R-:W-:Y:S01]  /*10500*/  @!P4 IMAD.MOV.U32 R11, RZ, RZ, 0x7f800000 ;  /* 0x7f800000ff0bc424 */ /* 0x000fe200078e00ff */
[----:B------:R-:W-:Y:S02]  /*10510*/  @!P4 IADD3 R3, P1, R0, R13, RZ ;  /* 0x0000000d0003c210 */ /* 0x000fe40007f3e0ff */
[----:B------:R-:W-:Y:S02]  /*10520*/  @!P5 LEA.HI.X.SX32 R9, R9, R10, 0x1, P0 ;  /* 0x0000000a0909d211 */ /* 0x000fe400000f0eff */
[----:B------:R-:W-:-:S02]  /*10530*/  @!P5 LEA R14, P2, R4, c[0x0][0x200], 0x2 ;  /* 0x00008000040eda11 */ /* 0x000fc400078410ff */
[----:B------:R-:W-:Y:S02]  /*10540*/  @!P3 IADD3 R5, P0, R2, R13, RZ ;  /* 0x0000000d0205b210 */ /* 0x000fe40007f1e0ff */
[-C--:B------:R-:W-:Y:S02]  /*10550*/  @!P4 LEA.HI.X.SX32 R0, R0, R10.reuse, 0x1, P1 ;  /* 0x0000000a0000c211 */ /* 0x080fe400008f0eff */
[----:B------:R-:W-:Y:S02]  /*10560*/  @!P4 LEA R8, P1, R3, c[0x0][0x200], 0x2 ;  /* 0x000080000308ca11 */ /* 0x000fe400078210ff */
[----:B------:R-:W-:Y:S02]  /*10570*/  @!P5 LEA.HI.X R15, R4, c[0x0][0x204], R9, 0x2, P2 ;  /* 0x00008100040fda11 */ /* 0x000fe400010f1409 */
[----:B------:R-:W-:Y:S02]  /*10580*/  @!P3 LEA.HI.X.SX32 R2, R2, R10, 0x1, P0 ;  /* 0x0000000a0202b211 */ /* 0x000fe400000f0eff */
[----:B------:R-:W-:-:S02]  /*10590*/  @!P3 LEA R4, P0, R5, c[0x0][0x200], 0x2 ;  /* 0x000080000504ba11 */ /* 0x000fc400078010ff */
[----:B------:R-:W-:Y:S01]  /*105a0*/  @!P4 LEA.HI.X R9, R3, c[0x0][0x204], R0, 0x2, P1 ;  /* 0x000081000309ca11 */ /* 0x000fe200008f1400 */
[----:B------:R-:W-:Y:S01]  /*105b0*/  @!P5 IMAD.MOV.U32 R0, RZ, RZ, 0x7f800000 ;  /* 0x7f800000ff00d424 */ /* 0x000fe200078e00ff */
[----:B------:R-:W-:Y:S01]  /*105c0*/  @!P3 LEA.HI.X R5, R5, c[0x0][0x204], R2, 0x2, P0 ;  /* 0x000081000505ba11 */ /* 0x000fe200000f1402 */
[----:B------:R-:W-:-:S03]  /*105d0*/  @!P3 IMAD.MOV.U32 R3, RZ, RZ, 0x7f800000 ;  /* 0x7f800000ff03b424 */ /* 0x000fc600078e00ff */
[----:B------:R2:W-:Y:S04]  /*105e0*/  @!P5 STG.E [R14.64], R0 ;  /* 0x000000000e00d986 */ /* 0x0005e8000c10190e */
[----:B------:R2:W-:Y:S04]  /*105f0*/  @!P4 STG.E [R8.64], R11 ;  /* 0x0000000b0800c986 */ /* 0x0005e8000c10190e */
[----:B------:R2:W-:Y:S01]  /*10600*/  @!P3 STG.E [R4.64], R3 ;  /* 0x000000030400b986 */ /* 0x0005e2000c10190e */
[----:B------:R-:W-:Y:S05]  /*10610*/  @P6 EXIT ;  /* 0x000000000000694d */ /* 0x000fea0003800000 */
[----:B------:R-:W-:Y:S02]  /*10620*/  IMAD R6, R6, R7, RZ ;  /* 0x0000000706067224 */ /* 0x000fe400078e02ff */
[----:B--2---:R-:W-:-:S03]  /*10630*/  IMAD.MOV.U32 R5, RZ, RZ, 0x7f800000 ;  /* 0x7f800000ff057424 */ /* 0x004fc600078e00ff */
[----:B------:R-:W-:-:S04]  /*10640*/  IADD3 R13, P0, R6, R13, RZ ;  /* 0x0000000d060d7210 */ /* 0x000fc80007f1e0ff */
[----:B------:R-:W-:Y:S02]  /*10650*/  LEA.HI.X.SX32 R6, R6, R10, 0x1, P0 ;  /* 0x0000000a06067211 */ /* 0x000fe400000f0eff */
[----:B------:R-:W-:-:S04]  /*10660*/  LEA R2, P0, R13, c[0x0][0x200], 0x2 ;  /* 0x000080000d027a11 */ /* 0x000fc800078010ff */
[----:B------:R-:W-:-:S05]  /*10670*/  LEA.HI.X R3, R13, c[0x0][0x204], R6, 0x2, P0 ;  /* 0x000081000d037a11 */ /* 0x000fca00000f1406 */
[----:B------:R-:W-:Y:S01]  /*10680*/  STG.E [R2.64], R5 ;  /* 0x0000000502007986 */ /* 0x000fe2000c10190e */
[----:B------:R-:W-:Y:S05]  /*10690*/  EXIT ;  /* 0x000000000000794d */ /* 0x000fea0003800000 */
.L_x_42:
        /* <DEDUP_REMOVED lines=14> */
.L_x_979:


//--------------------- .text._ZN5flash16flash_fwd_kernelI23Flash_fwd_kernel_traitsILi96ELi128ELi64ELi4ELb0ELb0EN7cutlass6half_tE19Flash_kernel_traitsILi96ELi128ELi64ELi4ES3_EELb0ELb1ELb0ELb0ELb0ELb0ELb0ELb0EEEvNS_16Flash_fwd_paramsE --------------------------
	.section	.text._ZN5flash16flash_fwd_kernelI23Flash_fwd_kernel_traitsILi96ELi128ELi64ELi4ELb0ELb0EN7cutlass6half_tE19Flash_kernel_traitsILi96ELi128ELi64ELi4ES3_EELb0ELb1ELb0ELb0ELb0ELb0ELb0ELb0EEEvNS_16Flash_fwd_paramsE,"ax",@progbits
	.sectioninfo	@"SHI_REGISTERS=255"
	.align	128
        .global         _ZN5flash16flash_fwd_kernelI23Flash_fwd_kernel_traitsILi96ELi128ELi64ELi4ELb0ELb0EN7cutlass6half_tE19Flash_kernel_traitsILi96ELi128ELi64ELi4ES3_EELb0ELb1ELb0ELb0ELb0ELb0ELb0ELb0EEEvNS_16Flash_fwd_paramsE
        .type           _ZN5flash16flash_fwd_kernelI23Flash_fwd_kernel_traitsILi96ELi128ELi64ELi4ELb0ELb0EN7cutlass6half_tE19Flash_kernel_traitsILi96ELi128ELi64ELi4ES3_EELb0ELb1ELb0ELb0ELb0ELb0ELb0ELb0EEEvNS_16Flash_fwd_paramsE,@function
        .size           _ZN5flash16flash_fwd_kernelI23Flash_fwd_kernel_traitsILi96ELi128ELi64ELi4ELb0ELb0EN7cutlass6half_tE19Flash_kernel_traitsILi96ELi128ELi64ELi4ES3_EELb0ELb1ELb0ELb0ELb0ELb0ELb0ELb0EEEvNS_16Flash_fwd_paramsE,(.L_x_980 - _ZN5flash16flash_fwd_kernelI23Flash_fwd_kernel_traitsILi96ELi128ELi64ELi4ELb0ELb0EN7cutlass6half_tE19Flash_kernel_traitsILi96ELi128ELi64ELi4ES3_EELb0ELb1ELb0ELb0ELb0ELb0ELb0ELb0EEEvNS_16Flash_fwd_paramsE)
        .other          _ZN5flash16flash_fwd_kernelI23Flash_fwd_kernel_traitsILi96ELi128ELi64ELi4ELb0ELb0EN7cutlass6half_tE19Flash_kernel_traitsILi96ELi128ELi64ELi4ES3_EELb0ELb1ELb0ELb0ELb0ELb0ELb0ELb0EEEvNS_16Flash_fwd_paramsE,@"STO_CUDA_ENTRY STV_DEFAULT"
_ZN5flash16flash_fwd_kernelI23Flash_fwd_kernel_traitsILi96ELi128ELi64ELi4ELb0ELb0EN7cutlass6half_tE19Flash_kernel_traitsILi96ELi128ELi64ELi4ES3_EELb0ELb1ELb0ELb0ELb0ELb0ELb0ELb0EEEvNS_16Flash_fwd_paramsE:
.text._ZN5flash16flash_fwd_kernelI23Flash_fwd_kernel_traitsILi96ELi128ELi64ELi4ELb0ELb0EN7cutlass6half_tE19Flash_kernel_traitsILi96ELi128ELi64ELi4ES3_EELb0ELb1ELb0ELb0ELb0ELb0ELb0ELb0EEEvNS_16Flash_fwd_paramsE:
[----:B------:R-:W-:Y:S02]  /*0000*/  MOV R1, c[0x0][0x28] ;  /* 0x00000a0000017a02 */ /* 0x000fe40000000f00 */
[----:B------:R-:W1:Y:S01]  /*0010*/  S2UR UR10, SR_CTAID.Y ;  /* 0x00000000000a79c3 */ /* 0x000e620000002600 */
[----:B------:R-:W-:Y:S02]  /*0020*/  ULDC.64 UR4, c[0x0][0x240] ;  /* 0x0000900000047ab9 */ /* 0x000fe40000000a00 */
[----:B------:R-:W-:Y:S02]  /*0030*/  UISETP.NE.U32.AND UP2, UPT, URZ, UR4, UPT ;  /* 0x000000043f00728c */ /* 0x000fe4000bf45070 */
[----:B------:R-:W-:Y:S02]  /*0040*/  UMOV UR7, 0x4 ;  /* 0x0000000400077882 */ /* 0x000fe40000000000 */
[----:B------:R-:W-:Y:S02]  /*0050*/  UISETP.NE.AND.EX UP2, UPT, URZ, UR5, UPT, UP2 ;  /* 0x000000053f00728c */ /* 0x000fe4000bf45320 */
[----:B------:R-:W-:Y:S02]  /*0060*/  ULDC.64 UR12, c[0x0][0x240] ;  /* 0x00009000000c7ab9 */ /* 0x000fe40000000a00 */
[----:B------:R-:W-:-:S02]  /*0070*/  ULDC.64 UR4, c[0x0][0x250] ;  /* 0x0000940000047ab9 */ /* 0x000fc40000000a00 */
[----:B------:R-:W-:Y:S01]  /*0080*/  PLOP3.LUT P2, PT, PT, PT, UP2, 0x80, 0x0 ;  /* 0x000000000000781c */ /* 0x000fe20003f4f028 */
[----:B------:R-:W-:Y:S02]  /*0090*/  UISETP.NE.U32.AND UP0, UPT, URZ, UR4, UPT ;  /* 0x000000043f00728c */ /* 0x000fe4000bf05070 */
[----:B------:R-:W-:Y:S02]  /*00a0*/  ULDC.64 UR16, c[0x0][0x118] ;  /* 0x0000460000107ab9 */ /* 0x000fe40000000a00 */
[----:B------:R-:W-:Y:S02]  /*00b0*/  UISETP.NE.AND.EX UP0, UPT, URZ, UR5, UPT, UP0 ;  /* 0x000000053f00728c */ /* 0x000fe4000bf05300 */
[----:B------:R-:W-:Y:S02]  /*00c0*/  ULDC.U8 UR6, c[0x0][0x312] ;  /* 0x0000c48000067ab9 */ /* 0x000fe40000000000 */
[----:B------:R-:W-:Y:S02]  /*00d0*/  ULDC.64 UR8, c[0x0][0x248] ;  /* 0x0000920000087ab9 */ /* 0x000fe40000000a00 */
[----:B-1----:R-:W-:Y:S01]  /*00e0*/  UIMAD.WIDE UR12, UR10, UR7, UR12 ;  /* 0x000000070a0c72a5 */ /* 0x002fe2000f8e020c */
[----:B------:R-:W-:Y:S01]  /*00f0*/  PLOP3.LUT P0, PT, PT, PT, UP0, 0x80, 0x0 ;  /* 0x000000000000781c */ /* 0x000fe20003f0f008 */
[----:B------:R-:W-:-:S02]  /*0100*/  ULDC.64 UR4, c[0x0][0x250] ;  /* 0x0000940000047ab9 */ /* 0x000fc40000000a00 */
[----:B------:R-:W-:Y:S02]  /*0110*/  UISETP.NE.AND UP3, UPT, UR6, URZ, UPT ;  /* 0x0000003f0600728c */ /* 0x000fe4000bf65270 */
[----:B------:R-:W-:Y:S01]  /*0120*/  IMAD.U32 R10, RZ, RZ, UR12 ;  /* 0x0000000cff0a7e24 */ /* 0x000fe2000f8e00ff */
[----:B------:R-:W-:Y:S01]  /*0130*/  UISETP.EQ.U32.AND UP1, UPT, URZ, UR8, UPT ;  /* 0x000000083f00728c */ /* 0x000fe2000bf22070 */
[----:B------:R-:W-:Y:S01]  /*0140*/  IMAD.U32 R11, RZ, RZ, UR13 ;  /* 0x0000000dff0b7e24 */ /* 0x000fe2000f8e00ff */
[----:B------:R-:W-:Y:S02]  /*0150*/  @UP0 UIMAD.WIDE UR4, UR10, UR7, UR4 ;  /* 0x000000070a0402a5 */ /* 0x000fe4000f8e0204 */
[----:B------:R-:W-:Y:S02]  /*0160*/  UISETP.EQ.OR.EX UP1, UPT, URZ, UR9, !UP3, UP1 ;  /* 0x000000093f00728c */ /* 0x000fe4000df22710 */
[----:B------:R-:W2:Y:S01]  /*0170*/  @P2 LDG.E R4, [R10.64] ;  /* 0x000000100a042981 */ /* 0x000ea2000c1e1900 */
[----:B------:R-:W-:-:S03]  /*0180*/  ULDC.64 UR8, c[0x0][0x248] ;  /* 0x0000920000087ab9 */ /* 0x000fc60000000a00 */
[----:B------:R-:W3:Y:S01]  /*0190*/  @P2 LDG.E R0, [R10.64+0x4] ;  /* 0x000004100a002981 */ /* 0x000ee2000c1e1900 */
[----:B------:R-:W-:Y:S01]  /*01a0*/  IMAD.U32 R8, RZ, RZ, UR4 ;  /* 0x00000004ff087e24 */ /* 0x000fe2000f8e00ff */
[----:B------:R-:W-:-:S05]  /*01b0*/  MOV R9, UR5 ;  /* 0x0000000500097c02 */ /* 0x000fca0008000f00 */
[----:B------:R-:W4:Y:S01]  /*01c0*/  @P0 LDG.E R2, [R8.64] ;  /* 0x0000001008020981 */ /* 0x000f22000c1e1900 */
[----:B------:R-:W-:Y:S01]  /*01d0*/  PLOP3.LUT P1, PT, PT, PT, UP1, 0x80, 0x0 ;  /* 0x000000000000781c */ /* 0x000fe20003f2f018 */
[----:B------:R-:W-:-:S06]  /*01e0*/  UIMAD.WIDE UR8, UR10, UR7, UR8 ;  /* 0x000000070a0872a5 */ /* 0x000fcc000f8e0208 */
[----:B------:R-:W-:Y:S01]  /*01f0*/  IMAD.U32 R6, RZ, RZ, UR8 ;  /* 0x00000008ff067e24 */ /* 0x000fe2000f8e00ff */
[----:B------:R-:W-:-:S05]  /*0200*/  MOV R7, UR9 ;  /* 0x0000000900077c02 */ /* 0x000fca0008000f00 */
[----:B------:R-:W5:Y:S01]  /*0210*/  @!P1 LDG.E R3, [R6.64] ;  /* 0x0000001006039981 */ /* 0x000f62000c1e1900 */
[----:B------:R-:W-:Y:S02]  /*0220*/  UMOV UR9, 0xffffffff ;  /* 0xffffffff00097882 */ /* 0x000fe40000000000 */
[----:B------:R-:W-:Y:S02]  /*0230*/  UMOV UR14, URZ ;  /* 0x0000003f000e7c82 */ /* 0x000fe40008000000 */
[----:B------:R-:W-:Y:S01]  /*0240*/  UMOV UR19, 0xffffffff ;  /* 0xffffffff00137882 */ /* 0x000fe20000000000 */
[----:B------:R-:W1:Y:S08]  /*0250*/  S2UR UR12, SR_CTAID.X ;  /* 0x00000000000c79c3 */ /* 0x000e700000002500 */
[----:B------:R-:W1:Y:S08]  /*0260*/  S2UR UR11, SR_CTAID.Z ;  /* 0x00000000000b79c3 */ /* 0x000e700000002700 */
[----:B--2---:R-:W2:Y:S08]  /*0270*/  @P2 R2UR UR9, R4 ;  /* 0x00000000040923c2 */ /* 0x004eb000000e0000 */
[----:B---3--:R-:W2:Y:S08]  /*0280*/  @P2 R2UR UR15, R0 ;  /* 0x00000000000f23c2 */ /* 0x008eb000000e0000 */
[----:B----4-:R3:W4:Y:S01]  /*0290*/  @P0 R2UR UR14, R2 ;  /* 0x00000000020e03c2 */ /* 0x01072200000e0000 */
[----:B------:R-:W-:-:S04]  /*02a0*/  ISETP.NE.U32.AND P0, PT, RZ, c[0x0][0x248], PT ;  /* 0x00009200ff007a0c */ /* 0x000fc80003f05070 */
[----:B------:R-:W-:-:S03]  /*02b0*/  ISETP.NE.AND.EX P0, PT, RZ, c[0x0][0x24c], PT, P0 ;  /* 0x00009300ff007a0c */ /* 0x000fc60003f05300 */
[----:B-----5:R3:W1:Y:S01]  /*02c0*/  @!P1 R2UR UR19, R3 ;  /* 0x00000000031393c2 */ /* 0x02066200000e0000 */
[----:B--2---:R-:W-:-:S07]  /*02d0*/  @UP2 UIADD3 UR15, UR15, -UR9, URZ ;  /* 0x800000090f0f2290 */ /* 0x004fce000fffe03f */
[----:B------:R-:W-:Y:S02]  /*02e0*/  @!UP2 ULDC UR15, c[0x0][0x214] ;  /* 0x00008500000faab9 */ /* 0x000fe40000000800 */
[----:B-1-34-:R-:W-:Y:S05]  /*02f0*/  @!P0 BRA `(.L_x_43) ;  /* 0x0000007000008947 */ /* 0x01afea0003800000 */
[----:B------:R-:W-:-:S13]  /*0300*/  PLOP3.LUT P0, PT, PT, PT, UP3, 0x80, 0x0 ;  /* 0x000000000000781c */ /* 0x000fda0003f0f038 */
[----:B------:R-:W2:Y:S04]  /*0310*/  @P0 LDG.E R0, [R6.64+0x4] ;  /* 0x0000041006000981 */ /* 0x000ea8000c1e1900 */
[----:B------:R-:W3:Y:S01]  /*0320*/  @!P0 LDG.E R2, [R6.64] ;  /* 0x0000001006028981 */ /* 0x000ee2000c1e1900 */
[----:B--2---:R-:W1:Y:S02]  /*0330*/  @P0 R2UR UR6, R0 ;  /* 0x00000000000603c2 */ /* 0x004e6400000e0000 */
[----:B-1----:R-:W-:-:S11]  /*0340*/  @UP3 UIADD3 UR6, UR6, -UR19, URZ ;  /* 0x8000001306063290 */ /* 0x002fd6000fffe03f */
[----:B---3--:R1:W2:Y:S02]  /*0350*/  @!P0 R2UR UR6, R2 ;  /* 0x00000000020683c2 */ /* 0x0082a400000e0000 */
[----:B-12---:R-:W-:Y:S05]  /*0360*/  BRA `(.L_x_44) ;  /* 0x0000001000007947 */ /* 0x006fea0003800000 */
.L_x_43:
[----:B------:R-:W-:Y:S02]  /*0370*/  ULDC UR6, c[0x0][0x218] ;  /* 0x0000860000067ab9 */ /* 0x000fe40000000800 */
.L_x_44:
[----:B------:R-:W-:Y:S02]  /*0380*/  ULDC.64 UR4, c[0x0][0x258] ;  /* 0x0000960000047ab9 */ /* 0x000fe40000000a00 */
[----:B------:R-:W-:-:S04]  /*0390*/  UISETP.NE.U32.AND UP2, UPT, URZ, UR4, UPT ;  /* 0x000000043f00728c */ /* 0x000fc8000bf45070 */
[----:B------:R-:W-:-:S03]  /*03a0*/  UISETP.NE.AND.EX UP2, UPT, URZ, UR5, UPT, UP2 ;  /* 0x000000053f00728c */ /* 0x000fc6000bf45320 */
[----:B------:R-:W-:-:S03]  /*03b0*/  ULDC.64 UR4, c[0x0][0x258] ;  /* 0x0000960000047ab9 */ /* 0x000fc60000000a00 */
[----:B------:R-:W-:-:S05]  /*03c0*/  PLOP3.LUT P0, PT, PT, PT, UP2, 0x80, 0x0 ;  /* 0x000000000000781c */ /* 0x000fca0003f0f028 */
[----:B------:R-:W-:-:S06]  /*03d0*/  @UP2 UIMAD.WIDE UR4, UR10, UR7, UR4 ;  /* 0x000000070a0422a5 */ /* 0x000fcc000f8e0204 */
[----:B------:R-:W-:Y:S02]  /*03e0*/  IMAD.U32 R2, RZ, RZ, UR4 ;  /* 0x00000004ff027e24 */ /* 0x000fe4000f8e00ff */
[----:B------:R-:W-:Y:S01]  /*03f0*/  IMAD.U32 R3, RZ, RZ, UR5 ;  /* 0x00000005ff037e24 */ /* 0x000fe2000f8e00ff */
[----:B------:R-:W-:Y:S02]  /*0400*/  USHF.L.U32 UR12, UR12, 0x7, URZ ;  /* 0x000000070c0c7899 */ /* 0x000fe4000800063f */
[----:B------:R-:W-:Y:S02]  /*0410*/  ULDC.64 UR4, c[0x0][0x268] ;  /* 0x00009a0000047ab9 */ /* 0x000fe40000000a00 */
[----:B------:R-:W2:Y:S01]  /*0420*/  @P0 LDG.E R0, [R2.64] ;  /* 0x0000001002000981 */ /* 0x000ea2000c1e1900 */
[----:B------:R-:W-:Y:S02]  /*0430*/  UISETP.GT.AND UP0, UPT, UR15, UR12, UPT ;  /* 0x0000000c0f00728c */ /* 0x000fe4000bf04270 */
[----:B------:R-:W-:-:S03]  /*0440*/  @!UP2 UISETP.NE.U32.AND UP1, UPT, URZ, UR4, UPT ;  /* 0x000000043f00a28c */ /* 0x000fc6000bf25070 */
[----:B------:R-:W-:Y:S02]  /*0450*/  ULDC UR4, c[0x0][0x21c] ;  /* 0x0000870000047ab9 */ /* 0x000fe40000000800 */
[----:B------:R-:W-:-:S04]  /*0460*/  @!UP2 UISETP.NE.AND.EX UP1, UPT, URZ, UR5, UPT, UP1 ;  /* 0x000000053f00a28c */ /* 0x000fc8000bf25310 */
[----:B------:R-:W-:Y:S01]  /*0470*/  @!UP2 USEL UR4, URZ, UR4, !UP1 ;  /* 0x000000043f04a287 */ /* 0x000fe2000c800000 */
[----:B--2---:R-:W1:Y:S01]  /*0480*/  @P0 R2UR UR13, R0 ;  /* 0x00000000000d03c2 */ /* 0x004e6200000e0000 */
[----:B------:R-:W-:Y:S01]  /*0490*/  PLOP3.LUT P0, PT, PT, PT, UP0, 0x80, 0x0 ;  /* 0x000000000000781c */ /* 0x000fe20003f0f008 */
[----:B-1----:R-:W-:Y:S02]  /*04a0*/  @UP2 UIADD3 UR13, UR13, -UR14, URZ ;  /* 0x8000000e0d0d2290 */ /* 0x002fe4000fffe03f */
[----:B------:R-:W-:-:S10]  /*04b0*/  @!UP2 UIADD3 UR13, UR4, UR6, -UR14 ;  /* 0x00000006040da290 */ /* 0x000fd4000fffe80e */
[----:B------:R-:W-:Y:S05]  /*04c0*/  @!P0 EXIT ;  /* 0x000000000000894d */ /* 0x000fea0003800000 */
[----:B------:R-:W-:Y:S01]  /*04d0*/  UIADD3 UR4, -UR15, 0xbf, UR12 ;  /* 0x000000bf0f047890 */ /* 0x000fe2000fffe10c */
[----:B------:R-:W1:Y:S01]  /*04e0*/  S2R R2, SR_TID.X ;  /* 0x0000000000027919 */ /* 0x000e620000002100 */
[----:B------:R-:W-:Y:S02]  /*04f0*/  ULDC UR5, c[0x0][0x2e8] ;  /* 0x0000ba0000057ab9 */ /* 0x000fe40000000800 */
[----:B------:R-:W-:Y:S02]  /*0500*/  UIADD3 UR7, UR13, 0x3f, URZ ;  /* 0x0000003f0d077890 */ /* 0x000fe4000fffe03f */
[----:B------:R-:W-:Y:S02]  /*0510*/  UIADD3 UR5, UR4, UR5, UR13 ;  /* 0x0000000504057290 */ /* 0x000fe4000fffe00d */
[----:B------:R-:W-:Y:S02]  /*0520*/  USHF.R.S32.HI UR6, URZ, 0x1f, UR7 ;  /* 0x0000001f3f067899 */ /* 0x000fe40008011407 */
[----:B------:R-:W-:-:S02]  /*0530*/  USHF.R.S32.HI UR4, URZ, 0x1f, UR5 ;  /* 0x0000001f3f047899 */ /* 0x000fc40008011405 */
[----:B------:R-:W-:Y:S02]  /*0540*/  ULEA.HI UR6, UR6, UR7, URZ, 0x6 ;  /* 0x0000000706067291 */ /* 0x000fe4000f8f303f */
[----:B------:R-:W-:Y:S02]  /*0550*/  ULEA.HI UR4, UR4, UR5, URZ, 0x6 ;  /* 0x0000000504047291 */ /* 0x000fe4000f8f303f */
[----:B------:R-:W-:Y:S02]  /*0560*/  USHF.R.S32.HI UR6, URZ, 0x6, UR6 ;  /* 0x000000063f067899 */ /* 0x000fe40008011406 */
[----:B------:R-:W-:-:S04]  /*0570*/  USHF.R.S32.HI UR4, URZ, 0x6, UR4 ;  /* 0x000000063f047899 */ /* 0x000fc80008011404 */
[----:B------:R-:W-:-:S04]  /*0580*/  UISETP.LT.AND UP0, UPT, UR6, UR4, UPT ;  /* 0x000000040600728c */ /* 0x000fc8000bf01270 */
[----:B------:R-:W-:-:S04]  /*0590*/  USEL UR8, UR6, UR4, UP0 ;  /* 0x0000000406087287 */ /* 0x000fc80008000000 */
[----:B------:R-:W-:-:S06]  /*05a0*/  UISETP.GE.AND UP0, UPT, UR8, 0x1, UPT ;  /* 0x000000010800788c */ /* 0x000fcc000bf06270 */
[----:B------:R-:W-:-:S13]  /*05b0*/  PLOP3.LUT P0, PT, PT, PT, UP0, 0x80, 0x0 ;  /* 0x000000000000781c */ /* 0x000fda0003f0f008 */
[----:B------:R-:W-:Y:S05]  /*05c0*/  @!P0 BRA `(.L_x_45) ;  /* 0x000117d000008947 */ /* 0x000fea0003800000 */
[----:B-1----:R-:W-:Y:S02]  /*05d0*/  UISETP.NE.AND UP1, UPT, UR9, -0x1, UPT ;  /* 0xffffffff0900788c */ /* 0x002fe4000bf25270 */
[----:B------:R-:W-:Y:S02]  /*05e0*/  UISETP.NE.AND UP0, UPT, UR19, -0x1, UPT ;  /* 0xffffffff1300788c */ /* 0x000fe4000bf05270 */
[----:B------:R-:W-:Y:S02]  /*05f0*/  ULDC.64 UR4, c[0x0][0x190] ;  /* 0x0000640000047ab9 */ /* 0x000fe40000000a00 */
[----:B------:R-:W-:Y:S02]  /*0600*/  ULDC.64 UR6, c[0x0][0x178] ;  /* 0x00005e0000067ab9 */ /* 0x000fe40000000a00 */
[----:B------:R-:W-:-:S03]  /*0610*/  PLOP3.LUT P0, PT, PT, PT, UP0, 0x80, 0x0 ;  /* 0x000000000000781c */ /* 0x000fc60003f0f008 */
[----:B------:R-:W-:Y:S02]  /*0620*/  @UP1 UIMAD.WIDE.U32 UR24, UR9, UR4, URZ ;  /* 0x00000004091812a5 */ /* 0x000fe4000f8e003f */
[----:B------:R-:W-:Y:S02]  /*0630*/  @!UP1 USHF.R.S32.HI UR22, URZ, 0x1f, UR10 ;  /* 0x0000001f3f169899 */ /* 0x000fe4000801140a */
[----:B------:R-:W-:Y:S02]  /*0640*/  @UP0 UIADD3 UR23, UR14, UR19, URZ ;  /* 0x000000130e170290 */ /* 0x000fe4000fffe03f */
[----:B------:R-:W-:Y:S02]  /*0650*/  @UP1 UIMAD UR18, UR9, UR5, UR25 ;  /* 0x00000005091212a4 */ /* 0x000fe4000f8e0219 */
[----:B------:R-:W-:Y:S02]  /*0660*/  @!UP1 UIMAD.WIDE.U32 UR20, UR10, UR6, URZ ;  /* 0x000000060a1492a5 */ /* 0x000fe4000f8e003f */
[----:B------:R-:W-:-:S02]  /*0670*/  ULDC.64 UR4, c[0x0][0x198] ;  /* 0x0000660000047ab9 */ /* 0x000fc40000000a00 */
[----:B------:R-:W-:Y:S02]  /*0680*/  @!UP1 UIMAD UR22, UR22, UR6, URZ ;  /* 0x00000006161692a4 */ /* 0x000fe4000f8e023f */
[----:B------:R-:W-:Y:S02]  /*0690*/  @UP0 UIMAD.WIDE.U32 UR26, UR23, UR4, URZ ;  /* 0x00000004171a02a5 */ /* 0x000fe4000f8e003f */
[----:B------:R-:W-:Y:S02]  /*06a0*/  @!UP1 UIMAD UR22, UR10, UR7, UR22 ;  /* 0x000000070a1692a4 */ /* 0x000fe4000f8e0216 */
[----:B------:R-:W-:Y:S02]  /*06b0*/  @UP1 UMOV UR6, UR24 ;  /* 0x0000001800061c82 */ /* 0x000fe40008000000 */
[----:B------:R-:W-:Y:S02]  /*06c0*/  @!UP1 UMOV UR6, UR20 ;  /* 0x0000001400069c82 */ /* 0x000fe40008000000 */
[----:B------:R-:W-:-:S02]  /*06d0*/  @UP0 UIMAD UR7, UR23, UR5, UR27 ;  /* 0x00000005170702a4 */ /* 0x000fc4000f8e021b */
[----:B------:R-:W-:Y:S02]  /*06e0*/  @!UP1 UIADD3 UR18, UR21, UR22, URZ ;  /* 0x0000001615129290 */ /* 0x000fe4000fffe03f */
[----:B------:R-:W-:Y:S01]  /*06f0*/  @UP0 UMOV UR20, UR26 ;  /* 0x0000001a00140c82 */ /* 0x000fe20008000000 */
[----:B------:R-:W-:Y:S05]  /*0700*/  @P0 BRA `(.L_x_46) ;  /* 0x000000d000000947 */ /* 0x000fea0003800000 */
[----:B------:R-:W-:Y:S02]  /*0710*/  USHF.R.S32.HI UR20, URZ, 0x1f, UR14 ;  /* 0x0000001f3f147899 */ /* 0x000fe4000801140e */
[----:B------:R-:W-:Y:S02]  /*0720*/  ULDC.64 UR4, c[0x0][0x198] ;  /* 0x0000660000047ab9 */ /* 0x000fe40000000a00 */
[----:B------:R-:W-:Y:S02]  /*0730*/  UIMAD UR20, UR20, UR4, URZ ;  /* 0x00000004141472a4 */ /* 0x000fe4000f8e023f */
[----:B------:R-:W-:Y:S02]  /*0740*/  UIMAD.WIDE.U32 UR22, UR14, UR4, URZ ;  /* 0x000000040e1672a5 */ /* 0x000fe4000f8e003f */
[----:B------:R-:W-:-:S02]  /*0750*/  UIMAD UR20, UR14, UR5, UR20 ;  /* 0x000000050e1472a4 */ /* 0x000fc4000f8e0214 */
[----:B------:R-:W-:Y:S02]  /*0760*/  USHF.R.S32.HI UR7, URZ, 0x1f, UR10 ;  /* 0x0000001f3f077899 */ /* 0x000fe4000801140a */
[----:B------:R-:W-:Y:S02]  /*0770*/  ULDC.64 UR4, c[0x0][0x180] ;  /* 0x0000600000047ab9 */ /* 0x000fe40000000a00 */
[----:B------:R-:W-:Y:S02]  /*0780*/  UIADD3 UR21, UR23, UR20, URZ ;  /* 0x0000001417157290 */ /* 0x000fe4000fffe03f */
[----:B------:R-:W-:Y:S02]  /*0790*/  UIMAD UR7, UR7, UR4, URZ ;  /* 0x00000004070772a4 */ /* 0x000fe4000f8e023f */
[----:B------:R-:W-:Y:S02]  /*07a0*/  UMOV UR20, UR22 ;  /* 0x0000001600147c82 */ /* 0x000fe40008000000 */
[----:B------:R-:W-:-:S02]  /*07b0*/  UIMAD UR7, UR10, UR5, UR7 ;  /* 0x000000050a0772a4 */ /* 0x000fc4000f8e0207 */
[----:B------:R-:W-:-:S04]  /*07c0*/  UIMAD.WIDE.U32 UR20, UR10, UR4, UR20 ;  /* 0x000000040a1472a5 */ /* 0x000fc8000f8e0014 */
[----:B------:R-:W-:Y:S02]  /*07d0*/  UIADD3 UR7, UR21, UR7, URZ ;  /* 0x0000000715077290 */ /* 0x000fe4000fffe03f */
.L_x_46:
[----:B------:R-:W-:Y:S01]  /*07e0*/  IABS R4, c[0x0][0x1c8] ;  /* 0x0000720000047a13 */ /* 0x000fe20000000000 */
[----:B------:R-:W1:Y:S01]  /*07f0*/  S2R R0, SR_CTAID.Z ;  /* 0x0000000000007919 */ /* 0x000e620000002700 */
[----:B------:R-:W-:Y:S02]  /*0800*/  ULDC UR4, c[0x0][0x1c8] ;  /* 0x0000720000047ab9 */ /* 0x000fe40000000800 */
[----:B------:R-:W2:Y:S01]  /*0810*/  I2F.RP R5, R4 ;  /* 0x0000000400057306 */ /* 0x000ea20000209400 */
[----:B------:R-:W-:Y:S02]  /*0820*/  ULOP3.LUT UR4, UR11, UR4, URZ, 0x3c, !UPT ;  /* 0x000000040b047292 */ /* 0x000fe4000f8e3c3f */
[----:B------:R-:W-:-:S04]  /*0830*/  @UP0 UIADD3 UR19, UR14, UR19, URZ ;  /* 0x000000130e130290 */ /* 0x000fc8000fffe03f */
[----:B------:R-:W-:Y:S01]  /*0840*/  ISETP.LE.AND P1, PT, RZ, UR4, PT ;  /* 0x00000004ff007c0c */ /* 0x000fe2000bf23270 */
[----:B------:R-:W-:Y:S02]  /*0850*/  ULDC.64 UR4, c[0x0][0x1a0] ;  /* 0x0000680000047ab9 */ /* 0x000fe40000000a00 */
[----:B------:R-:W-:-:S04]  /*0860*/  @UP0 UIMAD.WIDE.U32 UR22, UR19, UR4, URZ ;  /* 0x00000004131602a5 */ /* 0x000fc8000f8e003f */
[----:B------:R-:W-:Y:S01]  /*0870*/  @UP0 UIMAD UR21, UR19, UR5, UR23 ;  /* 0x00000005131502a4 */ /* 0x000fe2000f8e0217 */
[----:B--2---:R-:W2:Y:S01]  /*0880*/  MUFU.RCP R6, R5 ;  /* 0x0000000500067308 */ /* 0x004ea20000001000 */
[----:B------:R-:W-:Y:S01]  /*0890*/  USHF.R.S32.HI UR19, URZ, 0x1f, UR11 ;  /* 0x0000001f3f137899 */ /* 0x000fe2000801140b */
[----:B-1----:R-:W-:Y:S02]  /*08a0*/  IABS R0, R0 ;  /* 0x0000000000007213 */ /* 0x002fe40000000000 */
[----:B--2---:R-:W-:-:S04]  /*08b0*/  IADD3 R6, R6, 0xffffffe, RZ ;  /* 0x0ffffffe06067810 */ /* 0x004fc80007ffe0ff */
[----:B------:R-:W1:Y:S02]  /*08c0*/  F2I.FTZ.U32.TRUNC.NTZ R7, R6 ;  /* 0x0000000600077305 */ /* 0x000e64000021f000 */
[----:B-1----:R-:W-:Y:S02]  /*08d0*/  IMAD.MOV R3, RZ, RZ, -R7 ;  /* 0x000000ffff037224 */ /* 0x002fe400078e0a07 */
[----:B------:R-:W-:Y:S02]  /*08e0*/  IMAD.MOV.U32 R6, RZ, RZ, RZ ;  /* 0x000000ffff067224 */ /* 0x000fe400078e00ff */
[----:B------:R-:W-:-:S04]  /*08f0*/  IMAD R3, R3, R4, RZ ;  /* 0x0000000403037224 */ /* 0x000fc800078e02ff */
[----:B------:R-:W-:-:S06]  /*0900*/  IMAD.HI.U32 R3, R7, R3, R6 ;  /* 0x0000000307037227 */ /* 0x000fcc00078e0006 */
[----:B------:R-:W-:-:S04]  /*0910*/  IMAD.HI.U32 R238, R3, R0, RZ ;  /* 0x0000000003ee7227 */ /* 0x000fc800078e00ff */
[----:B------:R-:W-:-:S04]  /*0920*/  IMAD.MOV R3, RZ, RZ, -R238 ;  /* 0x000000ffff037224 */ /* 0x000fc800078e0aee */
[----:B------:R-:W-:-:S05]  /*0930*/  IMAD R3, R4, R3, R0 ;  /* 0x0000000304037224 */ /* 0x000fca00078e0200 */
[----:B------:R-:W-:-:S13]  /*0940*/  ISETP.GT.U32.AND P2, PT, R4, R3, PT ;  /* 0x000000030400720c */ /* 0x000fda0003f44070 */
[----:B------:R-:W-:Y:S01]  /*0950*/  @!P2 IMAD.IADD R3, R3, 0x1, -R4 ;  /* 0x000000010303a824 */ /* 0x000fe200078e0a04 */
[----:B------:R-:W-:Y:S02]  /*0960*/  @!P2 IADD3 R238, R238, 0x1, RZ ;  /* 0x00000001eeeea810 */ /* 0x000fe40007ffe0ff */
[----:B------:R-:W-:Y:S02]  /*0970*/  ISETP.NE.AND P2, PT, RZ, c[0x0][0x1c8], PT ;  /* 0x00007200ff007a0c */ /* 0x000fe40003f45270 */
[----:B------:R-:W-:-:S13]  /*0980*/  ISETP.GE.U32.AND P3, PT, R3, R4, PT ;  /* 0x000000040300720c */ /* 0x000fda0003f66070 */
[----:B------:R-:W-:-:S05]  /*0990*/  @P3 IADD3 R238, R238, 0x1, RZ ;  /* 0x00000001eeee3810 */ /* 0x000fca0007ffe0ff */
[----:B------:R-:W-:Y:S01]  /*09a0*/  @!P1 IMAD.MOV R238, RZ, RZ, -R238 ;  /* 0x000000ffffee9224 */ /* 0x000fe200078e0aee */
[----:B------:R-:W-:Y:S01]  /*09b0*/  @!P2 LOP3.LUT R238, RZ, c[0x0][0x1c8], RZ, 0x33, !PT ;  /* 0x00007200ffeeaa12 */ /* 0x000fe200078e33ff */
        /* <DEDUP_REMOVED lines=10> */
[----:B------:R-:W-:Y:S02]  /*0a60*/  UIMAD.WIDE.U32 UR22, UR10, UR4, UR22 ;  /* 0x000000040a1672a5 */ /* 0x000fe4000f8e0016 */
[----:B------:R-:W-:-:S04]  /*0a70*/  UIMAD UR5, UR10, UR5, UR14 ;  /* 0x000000050a0572a4 */ /* 0x000fc8000f8e020e */
[----:B------:R-:W-:Y:S02]  /*0a80*/  UIADD3 UR21, UR23, UR5, URZ ;  /* 0x0000000517157290 */ /* 0x000fe4000fffe03f */
.L_x_47:
[----:B------:R-:W-:Y:S01]  /*0a90*/  SHF.R.S32.HI R13, RZ, 0x1f, R2 ;  /* 0x0000001fff0d7819 */ /* 0x000fe20000011402 */
[----:B------:R-:W1:Y:S01]  /*0aa0*/  S2R R18, SR_CTAID.Z ;  /* 0x0000000000127919 */ /* 0x000e620000002700 */
[----:B------:R-:W-:Y:S01]  /*0ab0*/  UIADD3 UR10, -UR12, UR15, URZ ;  /* 0x0000000f0c0a7290 */ /* 0x000fe2000fffe13f */
[----:B------:R-:W-:Y:S01]  /*0ac0*/  SHF.R.S32.HI R245, RZ, 0x1f, R238 ;  /* 0x0000001ffff57819 */ /* 0x000fe200000114ee */
[----:B------:R-:W-:Y:S01]  /*0ad0*/  ULDC.64 UR4, c[0x0][0x1a8] ;  /* 0x00006a0000047ab9 */ /* 0x000fe20000000a00 */
[CC--:B------:R-:W-:Y:S01]  /*0ae0*/  LEA.HI R221, R13.reuse, R2.reuse, RZ, 0x2 ;  /* 0x000000020ddd7211 */ /* 0x0c0fe200078f10ff */
[----:B------:R-:W2:Y:S01]  /*0af0*/  S2R R231, SR_CTAID.X ;  /* 0x0000000000e77919 */ /* 0x000ea20000002500 */
[-C--:B------:R-:W-:Y:S01]  /*0b00*/  LEA.HI R12, R13, R2.reuse, RZ, 0x3 ;  /* 0x000000020d0c7211 */ /* 0x080fe200078f18ff */
[----:B------:R-:W-:Y:S01]  /*0b10*/  UIMAD UR4, UR19, UR4, URZ ;  /* 0x00000004130472a4 */ /* 0x000fe2000f8e023f */
[----:B------:R-:W-:Y:S01]  /*0b20*/  LOP3.LUT R3, R221, 0xfffffffc, RZ, 0xc0, !PT ;  /* 0xfffffffcdd037812 */ /* 0x000fe200078ec0ff */
[----:B------:R-:W-:Y:S01]  /*0b30*/  IMAD R227, R245, c[0x0][0x1b0], RZ ;  /* 0x00006c00f5e37a24 */ /* 0x000fe200078e02ff */
[-C--:B------:R-:W-:Y:S01]  /*0b40*/  LEA.HI R11, R13, R2.reuse, RZ, 0x4 ;  /* 0x000000020d0b7211 */ /* 0x080fe200078f20ff */
[----:B------:R-:W-:Y:S01]  /*0b50*/  IMAD R245, R245, c[0x0][0x1b8], RZ ;  /* 0x00006e00f5f57a24 */ /* 0x000fe200078e02ff */
[----:B------:R-:W-:Y:S01]  /*0b60*/  SHF.R.S32.HI R7, RZ, 0x3, R12 ;  /* 0x00000003ff077819 */ /* 0x000fe2000001140c */
[C---:B------:R-:W-:Y:S01]  /*0b70*/  IMAD.IADD R228, R2.reuse, 0x1, -R3 ;  /* 0x0000000102e47824 */ /* 0x040fe200078e0a03 */
[----:B------:R-:W-:Y:S01]  /*0b80*/  LOP3.LUT R3, R11, 0xfffffff0, RZ, 0xc0, !PT ;  /* 0xfffffff00b037812 */ /* 0x000fe200078ec0ff */
[----:B------:R-:W-:Y:S01]  /*0b90*/  UIMAD UR4, UR11, UR5, UR4 ;  /* 0x000000050b0472a4 */ /* 0x000fe2000f8e0204 */
[----:B------:R-:W-:Y:S01]  /*0ba0*/  SHF.R.S32.HI R16, RZ, 0x2, R221 ;  /* 0x00000002ff107819 */ /* 0x000fe200000114dd */
[----:B------:R-:W-:Y:S01]  /*0bb0*/  IMAD.SHL.U32 R5, R7, 0x40, RZ ;  /* 0x0000004007057824 */ /* 0x000fe200078e00ff */
[----:B------:R-:W-:Y:S01]  /*0bc0*/  LEA.HI R13, R13, R2, RZ, 0x5 ;  /* 0x000000020d0d7211 */ /* 0x000fe200078f28ff */
[----:B------:R-:W-:Y:S01]  /*0bd0*/  IMAD.IADD R10, R2, 0x1, -R3 ;  /* 0x00000001020a7824 */ /* 0x000fe200078e0a03 */
[----:B------:R-:W-:Y:S01]  /*0be0*/  SHF.R.S32.HI R17, RZ, 0x1f, R16 ;  /* 0x0000001fff117819 */ /* 0x000fe20000011410 */
[----:B------:R-:W-:Y:S01]  /*0bf0*/  IMAD.SHL.U32 R228, R228, 0x8, RZ ;  /* 0x00000008e4e47824 */ /* 0x000fe200078e00ff */
[----:B------:R-:W-:Y:S01]  /*0c00*/  LOP3.LUT R5, R5, 0xc0, RZ, 0xc0, !PT ;  /* 0x000000c005057812 */ /* 0x000fe200078ec0ff */
[----:B------:R-:W-:Y:S01]  /*0c10*/  IMAD R227, R238, c[0x0][0x1b4], R227 ;  /* 0x00006d00eee37a24 */ /* 0x000fe200078e02e3 */
[----:B------:R-:W-:Y:S01]  /*0c20*/  LEA.HI R9, R10, R10, RZ, 0x1 ;  /* 0x0000000a0a097211 */ /* 0x000fe200078f08ff */
[----:B------:R-:W-:Y:S01]  /*0c30*/  IMAD R245, R238, c[0x0][0x1bc], R245 ;  /* 0x00006f00eef57a24 */ /* 0x000fe200078e02f5 */
[----:B------:R-:W-:Y:S01]  /*0c40*/  LOP3.LUT R3, R5, 0x18, R228, 0xf8, !PT ;  /* 0x0000001805037812 */ /* 0x000fe200078ef8e4 */
[----:B------:R-:W-:Y:S01]  /*0c50*/  BSSY B0, `(.L_x_48) ;  /* 0x000004c000007945 */ /* 0x000fe20003800000 */
[----:B------:R-:W-:Y:S01]  /*0c60*/  SHF.R.U32.HI R4, RZ, 0x3, R5 ;  /* 0x00000003ff047819 */ /* 0x000fe20000011605 */
[----:B--2---:R-:W-:Y:S01]  /*0c70*/  IMAD.WIDE R230, R231, 0x80, R16 ;  /* 0x00000080e7e67825 */ /* 0x004fe200078e0210 */
[----:B------:R-:W-:-:S02]  /*0c80*/  SHF.R.S32.HI R0, RZ, 0x1, R9 ;  /* 0x00000001ff007819 */ /* 0x000fc40000011409 */
[----:B------:R-:W-:Y:S02]  /*0c90*/  SHF.R.S32.HI R5, RZ, 0x1f, R9 ;  /* 0x0000001fff057819 */ /* 0x000fe40000011409 */
[--C-:B------:R-:W-:Y:S02]  /*0ca0*/  SHF.R.S32.HI R229, RZ, 0x1f, R228.reuse ;  /* 0x0000001fffe57819 */ /* 0x100fe400000114e4 */
[----:B------:R-:W-:Y:S02]  /*0cb0*/  LEA.HI R5, R5, R0, RZ, 0x2 ;  /* 0x0000000005057211 */ /* 0x000fe400078f10ff */
[----:B------:R-:W-:Y:S01]  /*0cc0*/  IADD3 R20, P0, R228, UR6, RZ ;  /* 0x00000006e4147c10 */ /* 0x000fe2000ff1e0ff */
[----:B------:R-:W-:Y:S01]  /*0cd0*/  IMAD.WIDE.U32 R14, R16, c[0x0][0x198], R228 ;  /* 0x00006600100e7a25 */ /* 0x000fe200078e00e4 */
[----:B------:R-:W-:Y:S02]  /*0ce0*/  LOP3.LUT R5, R5, 0xfffffffc, RZ, 0xc0, !PT ;  /* 0xfffffffc05057812 */ /* 0x000fe400078ec0ff */
[----:B------:R-:W-:Y:S01]  /*0cf0*/  LOP3.LUT R4, R3, R4, RZ, 0x3c, !PT ;  /* 0x0000000403047212 */ /* 0x000fe200078e3cff */
[----:B------:R-:W-:Y:S01]  /*0d00*/  IMAD R3, R17, c[0x0][0x198], RZ ;  /* 0x0000660011037a24 */ /* 0x000fe200078e02ff */
[----:B------:R-:W-:Y:S01]  /*0d10*/  IADD3.X R21, R229, UR18, RZ, P0, !PT ;  /* 0x00000012e5157c10 */ /* 0x000fe200087fe4ff */
[----:B------:R-:W-:Y:S01]  /*0d20*/  IMAD.IADD R5, R0, 0x1, -R5 ;  /* 0x0000000100057824 */ /* 0x000fe200078e0a05 */
[----:B------:R-:W-:Y:S01]  /*0d30*/  IADD3 R224, P0, R14, UR20, RZ ;  /* 0x000000140ee07c10 */ /* 0x000fe2000ff1e0ff */
[----:B------:R-:W-:Y:S01]  /*0d40*/  IMAD R0, R16, c[0x0][0x19c], R3 ;  /* 0x0000670010007a24 */ /* 0x000fe200078e0203 */
[----:B------:R-:W-:Y:S01]  /*0d50*/  LEA.HI R221, R221, R16, RZ, 0x1 ;  /* 0x00000010dddd7211 */ /* 0x000fe200078f08ff */
[----:B-1----:R-:W-:Y:S01]  /*0d60*/  IMAD.WIDE.U32 R18, R18, c[0x0][0x1a8], R20 ;  /* 0x00006a0012127a25 */ /* 0x002fe200078e0014 */
[----:B------:R-:W-:-:S02]  /*0d70*/  SHF.R.S32.HI R6, RZ, 0x5, R13 ;  /* 0x00000005ff067819 */ /* 0x000fc4000001140d */
[----:B------:R-:W-:Y:S01]  /*0d80*/  IADD3.X R225, R15, UR7, R0, P0, !PT ;  /* 0x000000070fe17c10 */ /* 0x000fe200087fe400 */
[----:B------:R-:W-:Y:S01]  /*0d90*/  IMAD R3, R17, c[0x0][0x1a0], RZ ;  /* 0x0000680011037a24 */ /* 0x000fe200078e02ff */
[----:B------:R-:W-:Y:S01]  /*0da0*/  LOP3.LUT R221, R221, 0x7fffffe, RZ, 0xc0, !PT ;  /* 0x07fffffedddd7812 */ /* 0x000fe200078ec0ff */
[C---:B------:R-:W-:Y:S01]  /*0db0*/  IMAD.WIDE.U32 R20, R16.reuse, c[0x0][0x1a0], R228 ;  /* 0x0000680010147a25 */ /* 0x040fe200078e00e4 */
[----:B------:R-:W-:Y:S02]  /*0dc0*/  LOP3.LUT R13, R13, 0xffffffe0, RZ, 0xc0, !PT ;  /* 0xffffffe00d0d7812 */ /* 0x000fe400078ec0ff */
[----:B------:R-:W-:Y:S01]  /*0dd0*/  LOP3.LUT P1, RZ, R5, 0x2, RZ, 0xc0, !PT ;  /* 0x0000000205ff7812 */ /* 0x000fe2000782c0ff */
[----:B------:R-:W-:Y:S01]  /*0de0*/  IMAD R0, R16, c[0x0][0x1a4], R3 ;  /* 0x0000690010007a24 */ /* 0x000fe200078e0203 */
[----:B------:R-:W-:Y:S01]  /*0df0*/  IADD3 R14, P0, R20, UR22, RZ ;  /* 0x00000016140e7c10 */ /* 0x000fe2000ff1e0ff */
[----:B------:R-:W-:Y:S01]  /*0e00*/  IMAD.IADD R221, R16, 0x1, -R221 ;  /* 0x0000000110dd7824 */ /* 0x000fe200078e0add */
[----:B------:R-:W-:Y:S01]  /*0e10*/  IADD3 R223, R228, 0x20, RZ ;  /* 0x00000020e4df7810 */ /* 0x000fe20007ffe0ff */
[----:B------:R-:W-:Y:S01]  /*0e20*/  IMAD.WIDE.U32 R224, R238, c[0x0][0x1b0], R224 ;  /* 0x00006c00eee07a25 */ /* 0x000fe200078e00e0 */
[----:B------:R-:W-:-:S02]  /*0e30*/  IADD3.X R15, R21, UR21, R0, P0, !PT ;  /* 0x00000015150f7c10 */ /* 0x000fc400087fe400 */
[----:B------:R-:W-:Y:S01]  /*0e40*/  ISETP.GE.AND P0, PT, R16, UR10, PT ;  /* 0x0000000a10007c0c */ /* 0x000fe2000bf06270 */
[----:B------:R-:W-:Y:S01]  /*0e50*/  IMAD R221, R6, 0x8, R221 ;  /* 0x0000000806dd7824 */ /* 0x000fe200078e02dd */
[----:B------:R-:W-:Y:S01]  /*0e60*/  IADD3 R21, R19, UR4, RZ ;  /* 0x0000000413157c10 */ /* 0x000fe2000fffe0ff */
[----:B------:R-:W-:Y:S01]  /*0e70*/  IMAD.MOV.U32 R3, RZ, RZ, 0x10 ;  /* 0x00000010ff037424 */ /* 0x000fe200078e00ff */
[----:B------:R-:W-:Y:S01]  /*0e80*/  IADD3 R222, R228, 0x40, RZ ;  /* 0x00000040e4de7810 */ /* 0x000fe20007ffe0ff */
[----:B------:R-:W-:Y:S02]  /*0e90*/  IMAD.U32 R221, R221, 0x20, R4 ;  /* 0x00000020dddd7824 */ /* 0x000fe400078e0004 */
[----:B------:R-:W-:Y:S01]  /*0ea0*/  IMAD.WIDE.U32 R238, R238, c[0x0][0x1b8], R14 ;  /* 0x00006e00eeee7a25 */ /* 0x000fe200078e000e */
[----:B------:R-:W-:-:S03]  /*0eb0*/  SEL R0, R3, 0xfffffff0, !P1 ;  /* 0xfffffff003007807 */ /* 0x000fc60004800000 */
[----:B------:R-:W-:Y:S02]  /*0ec0*/  IMAD.IADD R8, R2, 0x1, -R13 ;  /* 0x0000000102087824 */ /* 0x000fe400078e0a0d */
[----:B------:R-:W-:Y:S02]  /*0ed0*/  IMAD.SHL.U32 R221, R221, 0x2, RZ ;  /* 0x00000002dddd7824 */ /* 0x000fe400078e00ff */
[----:B------:R-:W-:Y:S02]  /*0ee0*/  IMAD.IADD R227, R225, 0x1, R227 ;  /* 0x00000001e1e37824 */ /* 0x000fe400078e02e3 */
[----:B------:R-:W-:Y:S01]  /*0ef0*/  IMAD.IADD R245, R239, 0x1, R245 ;  /* 0x00000001eff57824 */ /* 0x000fe200078e02f5 */
[----:B------:R-:W-:Y:S05]  /*0f00*/  @P0 BRA `(.L_x_49) ;  /* 0x0000020000000947 */ /* 0x000fea0003800000 */
[----:B------:R-:W-:Y:S01]  /*0f10*/  ISETP.GE.AND P4, PT, R228, c[0x0][0x220], PT ;  /* 0x00008800e4007a0c */ /* 0x000fe20003f86270 */
[----:B------:R-:W-:Y:S01]  /*0f20*/  IMAD R13, R231, c[0x0][0x190], RZ ;  /* 0x00006400e70d7a24 */ /* 0x000fe200078e02ff */
[----:B------:R-:W-:Y:S01]  /*0f30*/  ISETP.GE.AND P3, PT, R223, c[0x0][0x220], PT ;  /* 0x00008800df007a0c */ /* 0x000fe20003f66270 */
[----:B------:R-:W-:Y:S01]  /*0f40*/  IMAD.MOV.U32 R20, RZ, RZ, R18 ;  /* 0x000000ffff147224 */ /* 0x000fe200078e0012 */
[----:B------:R-:W-:Y:S01]  /*0f50*/  ISETP.GE.AND P2, PT, R222, c[0x0][0x220], PT ;  /* 0x00008800de007a0c */ /* 0x000fe20003f46270 */
[----:B------:R-:W-:-:S02]  /*0f60*/  IMAD R4, R230, c[0x0][0x194], R13 ;  /* 0x00006500e6047a24 */ /* 0x000fc400078e020d */
[----:B------:R-:W-:-:S04]  /*0f70*/  IMAD.WIDE.U32 R14, R230, c[0x0][0x190], R20 ;  /* 0x00006400e60e7a25 */ /* 0x000fc800078e0014 */
[----:B------:R-:W-:Y:S02]  /*0f80*/  IMAD.IADD R4, R15, 0x1, R4 ;  /* 0x000000010f047824 */ /* 0x000fe400078e0204 */
[C---:B------:R-:W-:Y:S01]  /*0f90*/  @!P4 LEA R24, P1, R14.reuse, c[0x0][0x160], 0x1 ;  /* 0x000058000e18ca11 */ /* 0x040fe200078208ff */
[----:B------:R1:W-:Y:S01]  /*0fa0*/  @P4 STS [R221], RZ ;  /* 0x000000ffdd004388 */ /* 0x0003e20000000800 */
[C---:B------:R-:W-:Y:S02]  /*0fb0*/  @!P3 LEA R22, P0, R14.reuse, c[0x0][0x160], 0x1 ;  /* 0x000058000e16ba11 */ /* 0x040fe400078008ff */
[C-C-:B------:R-:W-:Y:S01]  /*0fc0*/  @!P4 LEA.HI.X R25, R14.reuse, c[0x0][0x164], R4.reuse, 0x1, P1 ;  /* 0x000059000e19ca11 */ /* 0x140fe200008f0c04 */
[----:B------:R1:W-:Y:S01]  /*0fd0*/  @P4 STS [R221+0x4], RZ ;  /* 0x000004ffdd004388 */ /* 0x0003e20000000800 */
[----:B------:R-:W-:-:S03]  /*0fe0*/  @!P3 LEA.HI.X R23, R14, c[0x0][0x164], R4, 0x1, P0 ;  /* 0x000059000e17ba11 */ /* 0x000fc600000f0c04 */
[----:B------:R1:W-:Y:S04]  /*0ff0*/  @P4 STS.64 [R221+0x8], RZ ;  /* 0x000008ffdd004388 */ /* 0x0003e80000000a00 */
[----:B------:R-:W-:Y:S01]  /*1000*/  @!PT LDS RZ, [RZ] ;  /* 0x00000000fffff984 */ /* 0x000fe20000000800 */
[----:B------:R-:W-:Y:S01]  /*1010*/  @!PT LDS RZ, [RZ] ;  /* 0x00000000fffff984 */ /* 0x000fe20000000800 */
[----:B------:R-:W-:Y:S01]  /*1020*/  @!PT LDS RZ, [RZ] ;  /* 0x00000000fffff984 */ /* 0x000fe20000000800 */
[----:B------:R1:W-:Y:S04]  /*1030*/  @!P4 LDGSTS.E.BYPASS.LTC128B.128 [R221], [R24.64] ;  /* 0x0000000018ddcfae */ /* 0x0003e8000b901d50 */
[----:B------:R1:W-:Y:S04]  /*1040*/  @P3 STS.128 [R221+0x2000], RZ ;  /* 0x002000ffdd003388 */ /* 0x0003e80000000c00 */
[----:B------:R-:W-:Y:S01]  /*1050*/  @!PT LDS RZ, [RZ] ;  /* 0x00000000fffff984 */ /* 0x000fe20000000800 */
[----:B------:R-:W-:Y:S01]  /*1060*/  @!PT LDS RZ, [RZ] ;  /* 0x00000000fffff984 */ /* 0x000fe20000000800 */
[----:B------:R-:W-:Y:S01]  /*1070*/  @!PT LDS RZ, [RZ] ;  /* 0x00000000fffff984 */ /* 0x000fe20000000800 */
[----:B------:R1:W-:Y:S04]  /*1080*/  @!P3 LDGSTS.E.BYPASS.LTC128B.128 [R221+0x2000], [R22.64+0x40] ;  /* 0x0200004016ddbfae */ /* 0x0003e8000b901d50 */
[----:B------:R1:W-:Y:S01]  /*1090*/  @P2 STS.128 [R221+0x4000], RZ ;  /* 0x004000ffdd002388 */ /* 0x0003e20000000c00 */
[----:B------:R-:W-:Y:S05]  /*10a0*/  @P2 BRA `(.L_x_49) ;  /* 0x0000006000002947 */ /* 0x000fea0003800000 */
[----:B-1----:R-:W-:-:S04]  /*10b0*/  LEA R22, P0, R14, c[0x0][0x160], 0x1 ;  /* 0x000058000e167a11 */ /* 0x002fc800078008ff */
[----:B------:R-:W-:-:S05]  /*10c0*/  LEA.HI.X R23, R14, c[0x0][0x164], R4, 0x1, P0 ;  /* 0x000059000e177a11 */ /* 0x000fca00000f0c04 */
[----:B------:R-:W-:Y:S01]  /*10d0*/  @!PT LDS RZ, [RZ] ;  /* 0x00000000fffff984 */ /* 0x000fe20000000800 */
[----:B------:R-:W-:Y:S01]  /*10e0*/  @!PT LDS RZ, [RZ] ;  /* 0x00000000fffff984 */ /* 0x000fe20000000800 */
[----:B------:R-:W-:Y:S01]  /*10f0*/  @!PT LDS RZ, [RZ] ;  /* 0x00000000fffff984 */ /* 0x000fe20000000800 */
[----:B------:R1:W-:Y:S04]  /*1100*/  LDGSTS.E.BYPASS.LTC128B.128 [R221+0x4000], [R22.64+0x80] ;  /* 0x0400008016dd7fae */ /* 0x0003e8000b901d50 */
.L_x_49:
[----:B------:R-:W-:Y:S05]  /*1110*/  BSYNC B0 ;  /* 0x0000000000007941 */ /* 0x000fea0003800000 */
.L_x_48:
[----:B------:R-:W-:Y:S01]  /*1120*/  IADD3 R4, R16, 0x20, RZ ;  /* 0x0000002010047810 */ /* 0x000fe20007ffe0ff */
[----:B------:R-:W-:Y:S03]  /*1130*/  BSSY B0, `(.L_x_50) ;  /* 0x0000024000007945 */ /* 0x000fe60003800000 */
[----:B------:R-:W-:-:S13]  /*1140*/  ISETP.GE.AND P0, PT, R4, UR10, PT ;  /* 0x0000000a04007c0c */ /* 0x000fda000bf06270 */
[----:B------:R-:W-:Y:S05]  /*1150*/  @P0 BRA `(.L_x_51) ;  /* 0x0000021000000947 */ /* 0x000fea0003800000 */
[----:B------:R-:W-:Y:S01]  /*1160*/  IADD3 R14, P0, R230, 0x20, RZ ;  /* 0x00000020e60e7810 */ /* 0x000fe20007f1e0ff */
[----:B-1----:R-:W-:Y:S01]  /*1170*/  IMAD.MOV.U32 R22, RZ, RZ, R18 ;  /* 0x000000ffff167224 */ /* 0x002fe200078e0012 */
[----:B------:R-:W-:Y:S01]  /*1180*/  ISETP.GE.AND P3, PT, R228, c[0x0][0x220], PT ;  /* 0x00008800e4007a0c */ /* 0x000fe20003f66270 */
[----:B------:R-:W-:Y:S01]  /*1190*/  IMAD.MOV.U32 R23, RZ, RZ, R21 ;  /* 0x000000ffff177224 */ /* 0x000fe200078e0015 */
[----:B------:R-:W-:Y:S01]  /*11a0*/  ISETP.GE.AND P2, PT, R223, c[0x0][0x220], PT ;  /* 0x00008800df007a0c */ /* 0x000fe20003f46270 */
[----:B------:R-:W-:Y:S01]  /*11b0*/  IMAD.X R13, RZ, RZ, R231, P0 ;  /* 0x000000ffff0d7224 */ /* 0x000fe200000e06e7 */
[----:B------:R-:W-:Y:S01]  /*11c0*/  ISETP.GE.AND P0, PT, R222, c[0x0][0x220], PT ;  /* 0x00008800de007a0c */ /* 0x000fe20003f06270 */
[----:B------:R-:W-:-:S04]  /*11d0*/  IMAD.WIDE.U32 R22, R14, c[0x0][0x190], R22 ;  /* 0x000064000e167a25 */ /* 0x000fc800078e0016 */
[----:B------:R-:W-:-:S04]  /*11e0*/  IMAD R13, R13, c[0x0][0x190], RZ ;  /* 0x000064000d0d7a24 */ /* 0x000fc800078e02ff */
[----:B------:R-:W-:Y:S01]  /*11f0*/  IMAD R13, R14, c[0x0][0x194], R13 ;  /* 0x000065000e0d7a24 */ /* 0x000fe200078e020d */
[C---:B------:R-:W-:Y:S01]  /*1200*/  @!P3 LEA R14, P4, R22.reuse, c[0x0][0x160], 0x1 ;  /* 0x00005800160eba11 */ /* 0x040fe200078808ff */
[----:B------:R1:W-:Y:S01]  /*1210*/  @P3 STS.128 [R221+0x800], RZ ;  /* 0x000800ffdd003388 */ /* 0x0003e20000000c00 */
[----:B------:R-:W-:Y:S01]  /*1220*/  @!P2 LEA R24, P1, R22, c[0x0][0x160], 0x1 ;  /* 0x000058001618aa11 */ /* 0x000fe200078208ff */
[----:B------:R-:W-:-:S05]  /*1230*/  IMAD.IADD R13, R23, 0x1, R13 ;  /* 0x00000001170d7824 */ /* 0x000fca00078e020d */
[C-C-:B------:R-:W-:Y:S02]  /*1240*/  @!P3 LEA.HI.X R15, R22.reuse, c[0x0][0x164], R13.reuse, 0x1, P4 ;  /* 0x00005900160fba11 */ /* 0x140fe400020f0c0d */
[----:B------:R-:W-:-:S03]  /*1250*/  @!P2 LEA.HI.X R25, R22, c[0x0][0x164], R13, 0x1, P1 ;  /* 0x000059001619aa11 */ /* 0x000fc600008f0c0d */
[----:B------:R-:W-:Y:S01]  /*1260*/  @!PT LDS RZ, [RZ] ;  /* 0x00000000fffff984 */ /* 0x000fe20000000800 */
[----:B------:R-:W-:Y:S01]  /*1270*/  @!PT LDS RZ, [RZ] ;  /* 0x00000000fffff984 */ /* 0x000fe20000000800 */
[----:B------:R-:W-:Y:S01]  /*1280*/  @!PT LDS RZ, [RZ] ;  /* 0x00000000fffff984 */ /* 0x000fe20000000800 */
[----:B------:R1:W-:Y:S04]  /*1290*/  @!P3 LDGSTS.E.BYPASS.LTC128B.128 [R221+0x800], [R14.64] ;  /* 0x008000000eddbfae */ /* 0x0003e8000b901d50 */
        /* <DEDUP_REMOVED lines=13> */
.L_x_51:
[----:B------:R-:W-:Y:S05]  /*1370*/  BSYNC B0 ;  /* 0x0000000000007941 */ /* 0x000fea0003800000 */
.L_x_50:
[----:B------:R-:W-:Y:S01]  /*1380*/  IADD3 R13, R16, 0x40, RZ ;  /* 0x00000040100d7810 */ /* 0x000fe20007ffe0ff */
[----:B------:R-:W-:Y:S03]  /*1390*/  BSSY B0, `(.L_x_52) ;  /* 0x0000024000007945 */ /* 0x000fe60003800000 */
[----:B------:R-:W-:-:S13]  /*13a0*/  ISETP.GE.AND P0, PT, R13, UR10, PT ;  /* 0x0000000a0d007c0c */ /* 0x000fda000bf06270 */
[----:B------:R-:W-:Y:S05]  /*13b0*/  @P0 BRA `(.L_x_53) ;  /* 0x0000021000000947 */ /* 0x000fea0003800000 */
[----:B-1----:R-:W-:Y:S01]  /*13c0*/  IADD3 R14, P0, R230, 0x40, RZ ;  /* 0x00000040e60e7810 */ /* 0x002fe20007f1e0ff */
[----:B------:R-:W-:Y:S01]  /*13d0*/  IMAD.MOV.U32 R22, RZ, RZ, R18 ;  /* 0x000000ffff167224 */ /* 0x000fe200078e0012 */
        /* <DEDUP_REMOVED lines=31> */
.L_x_53:
[----:B------:R-:W-:Y:S05]  /*15d0*/  BSYNC B0 ;  /* 0x0000000000007941 */ /* 0x000fea0003800000 */
.L_x_52:
[----:B------:R-:W-:Y:S01]  /*15e0*/  IADD3 R220, R16, 0x60, RZ ;  /* 0x0000006010dc7810 */ /* 0x000fe20007ffe0ff */
[----:B------:R-:W-:Y:S01]  /*15f0*/  UMOV UR11, 0x6 ;  /* 0x00000006000b7882 */ /* 0x000fe20000000000 */
[----:B------:R-:W-:Y:S01]  /*1600*/  BSSY B0, `(.L_x_54) ;  /* 0x0000026000007945 */ /* 0x000fe20003800000 */
[----:B------:R-:W-:Y:S01]  /*1610*/  ULDC.64 UR6, c[0x0][0x198] ;  /* 0x0000660000067ab9 */ /* 0x000fe20000000a00 */
[----:B------:R-:W-:Y:S01]  /*1620*/  ISETP.GE.AND P0, PT, R220, UR10, PT ;  /* 0x0000000adc007c0c */ /* 0x000fe2000bf06270 */
[----:B------:R-:W-:Y:S02]  /*1630*/  USHF.L.U64.HI UR20, UR6, UR11, UR7 ;  /* 0x0000000b06147299 */ /* 0x000fe40008010207 */
[----:B------:R-:W-:-:S10]  /*1640*/  USHF.L.U32 UR21, UR6, 0x6, URZ ;  /* 0x0000000606157899 */ /* 0x000fd4000800063f */
[----:B------:R-:W-:Y:S05]  /*1650*/  @P0 BRA `(.L_x_55) ;  /* 0x0000020000000947 */ /* 0x000fea0003800000 */
[----:B-1----:R-:W-:Y:S01]  /*1660*/  IADD3 R14, P0, R230, 0x60, RZ ;  /* 0x00000060e60e7810 */ /* 0x002fe20007f1e0ff */
[----:B------:R-:W-:Y:S01]  /*1670*/  IMAD.MOV.U32 R19, RZ, RZ, R21 ;  /* 0x000000ffff137224 */ /* 0x000fe200078e0015 */
[----:B------:R-:W-:Y:S02]  /*1680*/  ISETP.GE.AND P3, PT, R228, c[0x0][0x220], PT ;  /* 0x00008800e4007a0c */ /* 0x000fe40003f66270 */
        /* <DEDUP_REMOVED lines=29> */
.L_x_55:
[----:B------:R-:W-:Y:S05]  /*1860*/  BSYNC B0 ;  /* 0x0000000000007941 */ /* 0x000fea0003800000 */
.L_x_54:
[----:B------:R-:W-:Y:S01]  /*1870*/  UIADD3 UR19, UR8, -0x1, URZ ;  /* 0xffffffff08137890 */ /* 0x000fe2000fffe03f */
[----:B------:R-:W-:Y:S01]  /*1880*/  MOV R226, R224 ;  /* 0x000000e000e27202 */ /* 0x000fe20000000f00 */
[----:B------:R-:W-:Y:S01]  /*1890*/  IMAD.U32 R117, RZ, RZ, UR21 ;  /* 0x00000015ff757e24 */ /* 0x000fe2000f8e00ff */
[----:B------:R-:W-:Y:S01]  /*18a0*/  BSSY B0, `(.L_x_56) ;  /* 0x0000024000007945 */ /* 0x000fe20003800000 */
[----:B------:R-:W-:Y:S02]  /*18b0*/  UIMAD UR22, UR19, -0x40, UR13 ;  /* 0xffffffc0131678a4 */ /* 0x000fe4000f8e020d */
[----:B------:R-:W-:Y:S01]  /*18c0*/  USHF.R.S32.HI UR23, URZ, 0x1f, UR19 ;  /* 0x0000001f3f177899 */ /* 0x000fe20008011413 */
[----:B------:R-:W-:Y:S01]  /*18d0*/  IMAD.WIDE.U32 R18, R117, UR19, R226 ;  /* 0x0000001375127c25 */ /* 0x000fe2000f8e00e2 */
[----:B------:R-:W-:Y:S02]  /*18e0*/  UIMAD UR4, UR20, UR19, URZ ;  /* 0x00000013140472a4 */ /* 0x000fe4000f8e023f */
[----:B------:R-:W-:-:S02]  /*18f0*/  ISETP.GE.AND P0, PT, R16, UR22, PT ;  /* 0x0000001610007c0c */ /* 0x000fc4000bf06270 */
[----:B------:R-:W-:-:S06]  /*1900*/  UIMAD UR4, UR23, UR21, UR4 ;  /* 0x00000015170472a4 */ /* 0x000fcc000f8e0204 */
[----:B------:R-:W-:-:S05]  /*1910*/  IADD3 R13, R19, UR4, RZ ;  /* 0x00000004130d7c10 */ /* 0x000fca000fffe0ff */
[----:B------:R-:W-:Y:S05]  /*1920*/  @P0 BRA `(.L_x_57) ;  /* 0x000001b000000947 */ /* 0x000fea0003800000 */
[----:B------:R-:W-:Y:S02]  /*1930*/  ISETP.GE.AND P3, PT, R228, c[0x0][0x220], PT ;  /* 0x00008800e4007a0c */ /* 0x000fe40003f66270 */
[----:B------:R-:W-:Y:S02]  /*1940*/  ISETP.GE.AND P2, PT, R223, c[0x0][0x220], PT ;  /* 0x00008800df007a0c */ /* 0x000fe40003f46270 */
[----:B------:R-:W-:-:S09]  /*1950*/  ISETP.GE.AND P0, PT, R222, c[0x0][0x220], PT ;  /* 0x00008800de007a0c */ /* 0x000fd20003f06270 */
[C---:B-1----:R-:W-:Y:S01]  /*1960*/  @!P3 LEA R20, P4, R18.reuse, c[0x0][0x168], 0x1 ;  /* 0x00005a001214ba11 */ /* 0x042fe200078808ff */
[----:B------:R1:W-:Y:S01]  /*1970*/  @P3 STS [R221+0x6000], RZ ;  /* 0x006000ffdd003388 */ /* 0x0003e20000000800 */
        /* <DEDUP_REMOVED lines=22> */
.L_x_57:
[----:B------:R-:W-:Y:S05]  /*1ae0*/  BSYNC B0 ;  /* 0x0000000000007941 */ /* 0x000fea0003800000 */
.L_x_56:
[----:B------:R-:W-:Y:S01]  /*1af0*/  ISETP.GE.AND P0, PT, R4, UR22, PT ;  /* 0x0000001604007c0c */ /* 0x000fe2000bf06270 */
[----:B------:R-:W-:Y:S01]  /*1b00*/  UMOV UR18, 0x5 ;  /* 0x0000000500127882 */ /* 0x000fe20000000000 */
[----:B------:R-:W-:Y:S01]  /*1b10*/  BSSY B0, `(.L_x_58) ;  /* 0x0000023000007945 */ /* 0x000fe20003800000 */
[----:B------:R-:W-:Y:S02]  /*1b20*/  ULDC UR14, c[0x0][0x19c] ;  /* 0x00006700000e7ab9 */ /* 0x000fe40000000800 */
[----:B------:R-:W-:Y:S02]  /*1b30*/  USHF.L.U32 UR7, UR6, 0x5, URZ ;  /* 0x0000000506077899 */ /* 0x000fe4000800063f */
[----:B------:R-:W-:Y:S02]  /*1b40*/  ULDC.64 UR4, c[0x0][0x1a0] ;  /* 0x0000680000047ab9 */ /* 0x000fe40000000a00 */
[----:B------:R-:W-:Y:S02]  /*1b50*/  USHF.L.U64.HI UR6, UR6, UR18, UR14 ;  /* 0x0000001206067299 */ /* 0x000fe4000801020e */
[----:B------:R-:W-:-:S02]  /*1b60*/  USHF.L.U64.HI UR11, UR4, UR11, UR5 ;  /* 0x0000000b040b7299 */ /* 0x000fc40008010205 */
[----:B------:R-:W-:Y:S01]  /*1b70*/  USHF.L.U32 UR14, UR4, 0x6, URZ ;  /* 0x00000006040e7899 */ /* 0x000fe2000800063f */
[----:B------:R-:W-:Y:S06]  /*1b80*/  @P0 BRA `(.L_x_59) ;  /* 0x000001b000000947 */ /* 0x000fec0003800000 */
[----:B------:R-:W-:Y:S02]  /*1b90*/  ISETP.GE.AND P3, PT, R228, c[0x0][0x220], PT ;  /* 0x00008800e4007a0c */ /* 0x000fe40003f66270 */
[----:B------:R-:W-:Y:S02]  /*1ba0*/  ISETP.GE.AND P2, PT, R223, c[0x0][0x220], PT ;  /* 0x00008800df007a0c */ /* 0x000fe40003f46270 */
[----:B-1----:R-:W-:Y:S02]  /*1bb0*/  IADD3 R14, P1, R18, UR7, RZ ;  /* 0x00000007120e7c10 */ /* 0x002fe4000ff3e0ff */
[----:B------:R-:W-:Y:S02]  /*1bc0*/  ISETP.GE.AND P0, PT, R222, c[0x0][0x220], PT ;  /* 0x00008800de007a0c */ /* 0x000fe40003f06270 */
[----:B------:R-:W-:-:S05]  /*1bd0*/  IADD3.X R13, R13, UR6, RZ, P1, !PT ;  /* 0x000000060d0d7c10 */ /* 0x000fca0008ffe4ff */
[C---:B------:R-:W-:Y:S01]  /*1be0*/  @!P3 LEA R20, P4, R14.reuse, c[0x0][0x168], 0x1 ;  /* 0x00005a000e14ba11 */ /* 0x040fe200078808ff */
[----:B------:R1:W-:Y:S01]  /*1bf0*/  @P3 STS.128 [R221+0x6800], RZ ;  /* 0x006800ffdd003388 */ /* 0x0003e20000000c00 */
[C---:B------:R-:W-:Y:S02]  /*1c00*/  @!P2 LEA R18, P1, R14.reuse, c[0x0][0x168], 0x1 ;  /* 0x00005a000e12aa11 */ /* 0x040fe400078208ff */
        /* <DEDUP_REMOVED lines=19> */
.L_x_59:
[----:B------:R-:W-:Y:S05]  /*1d40*/  BSYNC B0 ;  /* 0x0000000000007941 */ /* 0x000fea0003800000 */
.L_x_58:
[----:B------:R-:W0:Y:S01]  /*1d50*/  LDGDEPBAR ;  /* 0x00000000000079af */ /* 0x000e220000000000 */
[----:B------:R-:W-:Y:S01]  /*1d60*/  LOP3.LUT R9, R9, 0x7fffffe, RZ, 0xc0, !PT ;  /* 0x07fffffe09097812 */ /* 0x000fe200078ec0ff */
[----:B------:R-:W-:Y:S01]  /*1d70*/  IMAD.SHL.U32 R5, R5, 0x40, RZ ;  /* 0x0000004005057824 */ /* 0x000fe200078e00ff */
[----:B------:R-:W-:Y:S01]  /*1d80*/  SHF.R.S32.HI R13, RZ, 0x1f, R10 ;  /* 0x0000001fff0d7819 */ /* 0x000fe2000001140a */
[----:B------:R-:W-:Y:S01]  /*1d90*/  IMAD.SHL.U32 R7, R7, 0x8, RZ ;  /* 0x0000000807077824 */ /* 0x000fe200078e00ff */
[----:B-1----:R-:W-:Y:S01]  /*1da0*/  SHF.R.S32.HI R14, RZ, 0x4, R11 ;  /* 0x00000004ff0e7819 */ /* 0x002fe2000001140b */
[----:B------:R-:W-:Y:S01]  /*1db0*/  IMAD.IADD R9, R10, 0x1, -R9 ;  /* 0x000000010a097824 */ /* 0x000fe200078e0a09 */
[----:B------:R-:W-:Y:S01]  /*1dc0*/  LEA.HI R10, R13, R10, RZ, 0x3 ;  /* 0x0000000a0d0a7211 */ /* 0x000fe200078f18ff */
[----:B------:R-:W-:Y:S01]  /*1dd0*/  UIMAD UR5, UR11, UR19, URZ ;  /* 0x000000130b0572a4 */ /* 0x000fe2000f8e023f */
[----:B------:R-:W-:Y:S01]  /*1de0*/  LOP3.LUT R13, R12, 0xfffffff8, RZ, 0xc0, !PT ;  /* 0xfffffff80c0d7812 */ /* 0x000fe200078ec0ff */
[----:B------:R-:W-:Y:S01]  /*1df0*/  IMAD.U32 R218, RZ, RZ, UR14 ;  /* 0x0000000effda7e24 */ /* 0x000fe2000f8e00ff */
[----:B------:R-:W-:Y:S01]  /*1e00*/  ISETP.GE.AND P0, PT, R16, UR22, PT ;  /* 0x0000001610007c0c */ /* 0x000fe2000bf06270 */
[----:B------:R-:W-:Y:S01]  /*1e10*/  IMAD.SHL.U32 R10, R10, 0x20, RZ ;  /* 0x000000200a0a7824 */ /* 0x000fe200078e00ff */
[----:B------:R-:W-:Y:S01]  /*1e20*/  LEA.HI R15, R11, R14, RZ, 0x1 ;  /* 0x0000000e0b0f7211 */ /* 0x000fe200078f08ff */
[C---:B------:R-:W-:Y:S01]  /*1e30*/  IMAD.IADD R13, R2.reuse, 0x1, -R13 ;  /* 0x00000001020d7824 */ /* 0x040fe200078e0a0d */
[----:B------:R-:W-:Y:S01]  /*1e40*/  SHF.R.S32.HI R219, RZ, 0x1f, R8 ;  /* 0x0000001fffdb7819 */ /* 0x000fe20000011408 */
[----:B------:R-:W-:Y:S01]  /*1e50*/  IMAD.MOV.U32 R244, RZ, RZ, R238 ;  /* 0x000000fffff47224 */ /* 0x000fe200078e00ee */
[----:B------:R-:W-:Y:S01]  /*1e60*/  LOP3.LUT R15, R15, 0xfffffffe, RZ, 0xc0, !PT ;  /* 0xfffffffe0f0f7812 */ /* 0x000fe200078ec0ff */
[----:B------:R-:W-:Y:S01]  /*1e70*/  UIMAD UR5, UR23, UR14, UR5 ;  /* 0x0000000e170572a4 */ /* 0x000fe2000f8e0205 */
[----:B------:R-:W-:Y:S01]  /*1e80*/  LEA.HI R11, R13, R13, RZ, 0x1 ;  /* 0x0000000d0d0b7211 */ /* 0x000fe200078f08ff */
[----:B------:R-:W-:Y:S01]  /*1e90*/  IMAD.SHL.U32 R234, R2, 0x2, RZ ;  /* 0x0000000202ea7824 */ /* 0x000fe200078e00ff */
[----:B------:R-:W-:Y:S01]  /*1ea0*/  LEA.HI R219, R219, R8, RZ, 0x2 ;  /* 0x00000008dbdb7211 */ /* 0x000fe200078f10ff */
[----:B------:R-:W-:Y:S01]  /*1eb0*/  IMAD.IADD R15, R14, 0x1, -R15 ;  /* 0x000000010e0f7824 */ /* 0x000fe200078e0a0f */
[----:B------:R-:W-:Y:S01]  /*1ec0*/  LOP3.LUT R16, R11, 0x7fffffe, RZ, 0xc0, !PT ;  /* 0x07fffffe0b107812 */ /* 0x000fe200078ec0ff */
[----:B------:R-:W-:-:S04]  /*1ed0*/  DEPBAR.LE SB0, 0x0 ;  /* 0x000080000000791a */ /* 0x000fc80000000000 */
[----:B------:R-:W-:Y:S01]  /*1ee0*/  BAR.SYNC.DEFER_BLOCKING 0x0 ;  /* 0x0000000000007b1d */ /* 0x000fe20000010000 */
[----:B------:R-:W-:Y:S01]  /*1ef0*/  SHF.R.S32.HI R11, RZ, 0x1, R11 ;  /* 0x00000001ff0b7819 */ /* 0x000fe2000001140b */
[----:B------:R-:W-:Y:S01]  /*1f00*/  IMAD.IADD R16, R13, 0x1, -R16 ;  /* 0x000000010d107824 */ /* 0x000fe200078e0a10 */
[----:B------:R-:W-:Y:S01]  /*1f10*/  LEA R12, R6, UR12, 0x4 ;  /* 0x0000000c060c7c11 */ /* 0x000fe2000f8e20ff */
[----:B------:R-:W-:Y:S01]  /*1f20*/  IMAD.U32 R8, RZ, RZ, UR13 ;  /* 0x0000000dff087e24 */ /* 0x000fe2000f8e00ff */
[----:B------:R-:W-:Y:S01]  /*1f30*/  SHF.R.S32.HI R219, RZ, 0x2, R219 ;  /* 0x00000002ffdb7819 */ /* 0x000fe200000114db */
[----:B------:R-:W-:Y:S01]  /*1f40*/  IMAD.SHL.U32 R18, R11, 0x40, RZ ;  /* 0x000000400b127824 */ /* 0x000fe200078e00ff */
[----:B------:R-:W-:Y:S01]  /*1f50*/  LOP3.LUT R5, R5, 0xc0, RZ, 0xc0, !PT ;  /* 0x000000c005057812 */ /* 0x000fe200078ec0ff */
[C---:B------:R-:W-:Y:S01]  /*1f60*/  IMAD R16, R15.reuse, 0x8, R16 ;  /* 0x000000080f107824 */ /* 0x040fe200078e0210 */
[----:B------:R-:W-:Y:S01]  /*1f70*/  IADD3 R17, R12, 0x1, R219 ;  /* 0x000000010c117810 */ /* 0x000fe20007ffe0db */
[----:B------:R-:W-:Y:S01]  /*1f80*/  IMAD.SHL.U32 R12, R15, 0x8, RZ ;  /* 0x000000080f0c7824 */ /* 0x000fe200078e00ff */
[----:B------:R-:W-:Y:S01]  /*1f90*/  LOP3.LUT R18, R18, 0xc0, RZ, 0xc0, !PT ;  /* 0x000000c012127812 */ /* 0x000fe200078ec0ff */
[----:B------:R-:W-:Y:S01]  /*1fa0*/  BSSY B0, `(.L_x_60) ;  /* 0x0000036000007945 */ /* 0x000fe20003800000 */
[----:B------:R-:W-:-:S02]  /*1fb0*/  SHF.R.U32.HI R14, RZ, 0x3, R5 ;  /* 0x00000003ff0e7819 */ /* 0x000fc40000011605 */
[----:B------:R-:W-:Y:S02]  /*1fc0*/  LOP3.LUT R217, R5, 0x8, R12, 0xf8, !PT ;  /* 0x0000000805d97812 */ /* 0x000fe400078ef80c */
[----:B------:R-:W-:Y:S02]  /*1fd0*/  LOP3.LUT R10, R10, 0xffffff00, RZ, 0xc0, !PT ;  /* 0xffffff000a0a7812 */ /* 0x000fe400078ec0ff */
[----:B------:R-:W-:Y:S02]  /*1fe0*/  LOP3.LUT R12, R18, 0x8, R7, 0xf8, !PT ;  /* 0x00000008120c7812 */ /* 0x000fe400078ef807 */
[----:B------:R-:W-:Y:S01]  /*1ff0*/  SHF.R.U32.HI R5, RZ, 0x3, R18 ;  /* 0x00000003ff057819 */ /* 0x000fe20000011612 */
[----:B------:R-:W-:Y:S01]  /*2000*/  IMAD R6, R6, 0x200, R10 ;  /* 0x0000020006067824 */ /* 0x000fe200078e020a */
[----:B------:R-:W-:Y:S01]  /*2010*/  LOP3.LUT R217, R217, R14, RZ, 0x3c, !PT ;  /* 0x0000000ed9d97212 */ /* 0x000fe200078e3cff */
[----:B------:R1:W-:Y:S01]  /*2020*/  @P0 STS [R221+0x9000], RZ ;  /* 0x009000ffdd000388 */ /* 0x0003e20000000800 */
[----:B------:R-:W-:Y:S01]  /*2030*/  LOP3.LUT R5, R12, R5, RZ, 0x3c, !PT ;  /* 0x000000050c057212 */ /* 0x000fe200078e3cff */
[----:B------:R-:W-:Y:S01]  /*2040*/  IMAD.WIDE.U32 R12, R218, UR19, R244 ;  /* 0x00000013da0c7c25 */ /* 0x000fe2000f8e00f4 */
[----:B------:R-:W-:Y:S01]  /*2050*/  IADD3 R8, R8, -UR15, R17 ;  /* 0x8000000f08087c10 */ /* 0x000fe2000fffe011 */
[----:B------:R1:W-:Y:S01]  /*2060*/  @P0 STS [R221+0x9004], RZ ;  /* 0x009004ffdd000388 */ /* 0x0003e20000000800 */
[----:B------:R-:W-:Y:S01]  /*2070*/  LOP3.LUT P1, RZ, R11, 0x2, RZ, 0xc0, !PT ;  /* 0x000000020bff7812 */ /* 0x000fe2000782c0ff */
[C---:B------:R-:W-:Y:S01]  /*2080*/  IMAD R10, R9.reuse, 0x20, R10 ;  /* 0x00000020090a7824 */ /* 0x040fe200078e020a */
[----:B------:R-:W-:Y:S01]  /*2090*/  LOP3.LUT R234, R234, 0x6, RZ, 0xc0, !PT ;  /* 0x00000006eaea7812 */ /* 0x000fe200078ec0ff */
[----:B------:R1:W-:Y:S01]  /*20a0*/  @P0 STS.64 [R221+0x9008], RZ ;  /* 0x009008ffdd000388 */ /* 0x0003e20000000a00 */
[----:B------:R-:W-:Y:S01]  /*20b0*/  IMAD R6, R9, 0x20, R6 ;  /* 0x0000002009067824 */ /* 0x000fe200078e0206 */
[----:B------:R-:W-:Y:S01]  /*20c0*/  SEL R3, R3, 0xfffffff0, !P1 ;  /* 0xfffffff003037807 */ /* 0x000fe20004800000 */
[----:B------:R-:W-:Y:S01]  /*20d0*/  IMAD.U32 R216, R16, 0x20, R5 ;  /* 0x0000002010d87824 */ /* 0x000fe200078e0005 */
[----:B------:R1:W-:Y:S01]  /*20e0*/  @P0 STS.128 [R221+0xa000], RZ ;  /* 0x00a000ffdd000388 */ /* 0x0003e20000000c00 */
[----:B------:R-:W-:Y:S01]  /*20f0*/  IADD3 R5, R13, UR5, RZ ;  /* 0x000000050d057c10 */ /* 0x000fe2000fffe0ff */
[C---:B------:R-:W-:Y:S01]  /*2100*/  IMAD.IADD R2, R217.reuse, 0x1, R10 ;  /* 0x00000001d9027824 */ /* 0x040fe200078e020a */
[----:B------:R-:W-:Y:S01]  /*2110*/  IADD3 R116, R8, c[0x0][0x2e8], RZ ;  /* 0x0000ba0008747a10 */ /* 0x000fe20007ffe0ff */
[----:B------:R1:W-:Y:S01]  /*2120*/  @P0 STS.128 [R221+0xb000], RZ ;  /* 0x00b000ffdd000388 */ /* 0x0003e20000000c00 */
[----:B------:R-:W-:Y:S01]  /*2130*/  IMAD.IADD R217, R217, 0x1, R6 ;  /* 0x00000001d9d97824 */ /* 0x000fe200078e0206 */
[----:B------:R-:W-:Y:S05]  /*2140*/  @P0 BRA `(.L_x_61) ;  /* 0x000001b000000947 */ /* 0x000fea0003800000 */
[----:B------:R-:W-:Y:S02]  /*2150*/  ISETP.GE.AND P3, PT, R228, c[0x0][0x220], PT ;  /* 0x00008800e4007a0c */ /* 0x000fe40003f66270 */
[----:B------:R-:W-:-:S02]  /*2160*/  ISETP.GE.AND P2, PT, R223, c[0x0][0x220], PT ;  /* 0x00008800df007a0c */ /* 0x000fc40003f46270 */
[----:B------:R-:W-:-:S09]  /*2170*/  ISETP.GE.AND P0, PT, R222, c[0x0][0x220], PT ;  /* 0x00008800de007a0c */ /* 0x000fd20003f06270 */
[C---:B------:R-:W-:Y:S01]  /*2180*/  @!P3 LEA R8, P4, R12.reuse, c[0x0][0x170], 0x1 ;  /* 0x00005c000c08ba11 */ /* 0x040fe200078808ff */
        /* <DEDUP_REMOVED lines=17> */
[----:B--2---:R-:W-:-:S04]  /*22a0*/  LEA R6, P0, R12, c[0x0][0x170], 0x1 ;  /* 0x00005c000c067a11 */ /* 0x004fc800078008ff */
[----:B------:R-:W-:-:S05]  /*22b0*/  LEA.HI.X R7, R12, c[0x0][0x174], R5, 0x1, P0 ;  /* 0x00005d000c077a11 */ /* 0x000fca00000f0c05 */
[----:B------:R-:W-:Y:S01]  /*22c0*/  @!PT LDS RZ, [RZ] ;  /* 0x00000000fffff984 */ /* 0x000fe20000000800 */
[----:B------:R-:W-:Y:S01]  /*22d0*/  @!PT LDS RZ, [RZ] ;  /* 0x00000000fffff984 */ /* 0x000fe20000000800 */
[----:B------:R-:W-:Y:S01]  /*22e0*/  @!PT LDS RZ, [RZ] ;  /* 0x00000000fffff984 */ /* 0x000fe20000000800 */
[----:B------:R2:W-:Y:S04]  /*22f0*/  LDGSTS.E.BYPASS.LTC128B.128 [R221+0xb000], [R6.64+0x80] ;  /* 0x0b00008006dd7fae */ /* 0x0005e8000b901d50 */
.L_x_61:
[----:B------:R-:W-:Y:S05]  /*2300*/  BSYNC B0 ;  /* 0x0000000000007941 */ /* 0x000fea0003800000 */
.L_x_60:
[----:B------:R-:W-:Y:S01]  /*2310*/  ISETP.GE.AND P0, PT, R4, UR22, PT ;  /* 0x0000001604007c0c */ /* 0x000fe2000bf06270 */
[----:B------:R-:W-:Y:S01]  /*2320*/  ULDC UR5, c[0x0][0x1a4] ;  /* 0x0000690000057ab9 */ /* 0x000fe20000000800 */
[----:B------:R-:W-:Y:S01]  /*2330*/  BSSY B0, `(.L_x_62) ;  /* 0x0000022000007945 */ /* 0x000fe20003800000 */
[----:B------:R-:W-:Y:S02]  /*2340*/  USHF.L.U32 UR12, UR4, 0x5, URZ ;  /* 0x00000005040c7899 */ /* 0x000fe4000800063f */
[----:B------:R-:W-:-:S08]  /*2350*/  USHF.L.U64.HI UR18, UR4, UR18, UR5 ;  /* 0x0000001204127299 */ /* 0x000fd00008010205 */
[----:B------:R3:W-:Y:S04]  /*2360*/  @P0 STS.128 [R221+0x9800], RZ ;  /* 0x009800ffdd000388 */ /* 0x0007e80000000c00 */
[----:B------:R3:W-:Y:S04]  /*2370*/  @P0 STS.128 [R221+0xa800], RZ ;  /* 0x00a800ffdd000388 */ /* 0x0007e80000000c00 */
[----:B------:R3:W-:Y:S01]  /*2380*/  @P0 STS.128 [R221+0xb800], RZ ;  /* 0x00b800ffdd000388 */ /* 0x0007e20000000c00 */
[----:B------:R-:W-:Y:S05]  /*2390*/  @P0 BRA `(.L_x_63) ;  /* 0x000001b000000947 */ /* 0x000fea0003800000 */
[----:B------:R-:W-:Y:S02]  /*23a0*/  ISETP.GE.AND P3, PT, R228, c[0x0][0x220], PT ;  /* 0x00008800e4007a0c */ /* 0x000fe40003f66270 */
[----:B------:R-:W-:-:S02]  /*23b0*/  ISETP.GE.AND P2, PT, R223, c[0x0][0x220], PT ;  /* 0x00008800df007a0c */ /* 0x000fc40003f46270 */
[----:B------:R-:W-:Y:S02]  /*23c0*/  IADD3 R12, P1, R12, UR12, RZ ;  /* 0x0000000c0c0c7c10 */ /* 0x000fe4000ff3e0ff */
[----:B------:R-:W-:Y:S02]  /*23d0*/  ISETP.GE.AND P0, PT, R222, c[0x0][0x220], PT ;  /* 0x00008800de007a0c */ /* 0x000fe40003f06270 */
[----:B------:R-:W-:-:S05]  /*23e0*/  IADD3.X R5, R5, UR18, RZ, P1, !PT ;  /* 0x0000001205057c10 */ /* 0x000fca0008ffe4ff */
[C---:B--2---:R-:W-:Y:S01]  /*23f0*/  @!P3 LEA R8, P4, R12.reuse, c[0x0][0x170], 0x1 ;  /* 0x00005c000c08ba11 */ /* 0x044fe200078808ff */
        /* <DEDUP_REMOVED lines=15> */
[----:B------:R-:W-:-:S04]  /*24f0*/  LEA R4, P0, R12, c[0x0][0x170], 0x1 ;  /* 0x00005c000c047a11 */ /* 0x000fc800078008ff */
[----:B------:R-:W-:-:S05]  /*2500*/  LEA.HI.X R5, R12, c[0x0][0x174], R5, 0x1, P0 ;  /* 0x00005d000c057a11 */ /* 0x000fca00000f0c05 */
[----:B------:R-:W-:Y:S01]  /*2510*/  @!PT LDS RZ, [RZ] ;  /* 0x00000000fffff984 */ /* 0x000fe20000000800 */
[----:B------:R-:W-:Y:S01]  /*2520*/  @!PT LDS RZ, [RZ] ;  /* 0x00000000fffff984 */ /* 0x000fe20000000800 */
[----:B------:R-:W-:Y:S01]  /*2530*/  @!PT LDS RZ, [RZ] ;  /* 0x00000000fffff984 */ /* 0x000fe20000000800 */
[----:B------:R4:W-:Y:S04]  /*2540*/  LDGSTS.E.BYPASS.LTC128B.128 [R221+0xb800], [R4.64+0x80] ;  /* 0x0b80008004dd7fae */ /* 0x0009e8000b901d50 */
.L_x_63:
[----:B------:R-:W-:Y:S05]  /*2550*/  BSYNC B0 ;  /* 0x0000000000007941 */ /* 0x000fea0003800000 */
.L_x_62:
[----:B------:R-:W-:Y:S01]  /*2560*/  IMAD.SHL.U32 R217, R217, 0x2, RZ ;  /* 0x00000002d9d97824 */ /* 0x000fe200078e00ff */
[----:B------:R-:W-:Y:S01]  /*2570*/  IADD3 R236, R116, 0x40, RZ ;  /* 0x0000004074ec7810 */ /* 0x000fe20007ffe0ff */
[----:B------:R-:W-:Y:S01]  /*2580*/  IMAD.SHL.U32 R216, R216, 0x2, RZ ;  /* 0x00000002d8d87824 */ /* 0x000fe200078e00ff */
[----:B------:R-:W-:Y:S01]  /*2590*/  IADD3 R246, R116, 0x8, RZ ;  /* 0x0000000874f67810 */ /* 0x000fe20007ffe0ff */
[----:B------:R-:W-:Y:S01]  /*25a0*/  IMAD R215, R0, 0x2, R217 ;  /* 0x0000000200d77824 */ /* 0x000fe200078e02d9 */
[----:B------:R-:W-:Y:S01]  /*25b0*/  LDSM.16.M88.4 R88, [R217] ;  /* 0x00000000d958783b */ /* 0x000fe20000000200 */
[----:B------:R-:W-:Y:S01]  /*25c0*/  IMAD R213, R3, 0x2, R216 ;  /* 0x0000000203d57824 */ /* 0x000fe200078e02d8 */
[----:B------:R-:W-:Y:S01]  /*25d0*/  IADD3 R3, R116, 0x48, RZ ;  /* 0x0000004874037810 */ /* 0x000fe20007ffe0ff */
[----:B------:R-:W-:Y:S01]  /*25e0*/  UISETP.GE.AND UP0, UPT, UR8, 0x2, UPT ;  /* 0x000000020800788c */ /* 0x000fe2000bf06270 */
[----:B------:R-:W-:Y:S01]  /*25f0*/  LDSM.16.M88.4 R16, [R217+0x1000] ;  /* 0x00100000d910783b */ /* 0x000fe20000000200 */
[----:B------:R-:W-:-:S02]  /*2600*/  IMNMX R236, R236, UR13, PT ;  /* 0x0000000decec7c17 */ /* 0x000fc4000b800200 */
[----:B------:R-:W-:Y:S01]  /*2610*/  IMNMX R247, R116, UR13, PT ;  /* 0x0000000d74f77c17 */ /* 0x000fe2000b800200 */
[----:B------:R-:W5:Y:S01]  /*2620*/  LDSM.16.M88.4 R32, [R216+0x6400] ;  /* 0x00640000d820783b */ /* 0x000f620000000200 */
[----:B------:R-:W-:Y:S02]  /*2630*/  IMNMX R246, R246, UR13, PT ;  /* 0x0000000df6f67c17 */ /* 0x000fe4000b800200 */
[----:B------:R-:W-:Y:S01]  /*2640*/  IMNMX R3, R3, UR13, PT ;  /* 0x0000000d03037c17 */ /* 0x000fe2000b800200 */
[----:B------:R-:W1:Y:S04]  /*2650*/  LDSM.16.M88.4 R48, [R216+0x6000] ;  /* 0x00600000d830783b */ /* 0x000e680000000200 */
[----:B------:R-:W2:Y:S04]  /*2660*/  LDSM.16.M88.4 R96, [R216+0x6800] ;  /* 0x00680000d860783b */ /* 0x000ea80000000200 */
[----:B------:R-:W3:Y:S04]  /*2670*/  LDSM.16.M88.4 R68, [R216+0x6c00] ;  /* 0x006c0000d844783b */ /* 0x000ee80000000200 */
[----:B------:R-:W-:Y:S04]  /*2680*/  LDSM.16.M88.4 R108, [R215+0x1000] ;  /* 0x00100000d76c783b */ /* 0x000fe80000000200 */
[----:B------:R-:W4:Y:S04]  /*2690*/  LDSM.16.M88.4 R64, [R213+0x6400] ;  /* 0x00640000d540783b */ /* 0x000f280000000200 */
[----:B--2-4-:R-:W2:Y:S04]  /*26a0*/  LDSM.16.M88.4 R4, [R215] ;  /* 0x00000000d704783b */ /* 0x014ea80000000200 */
[----:B------:R-:W4:Y:S04]  /*26b0*/  LDSM.16.M88.4 R104, [R213+0x6000] ;  /* 0x00600000d568783b */ /* 0x000f280000000200 */
[----:B------:R-:W1:Y:S04]  /*26c0*/  LDSM.16.M88.4 R12, [R213+0x6800] ;  /* 0x00680000d50c783b */ /* 0x000e680000000200 */
[----:B------:R-:W2:Y:S01]  /*26d0*/  LDSM.16.M88.4 R8, [R213+0x6c00] ;  /* 0x006c0000d508783b */ /* 0x000ea20000000200 */
[C---:B-----5:R-:W-:Y:S03]  /*26e0*/  HMMA.16816.F32 R40, R16.reuse, R32, RZ ;  /* 0x000000201028723c */ /* 0x060fe600000018ff */
[----:B------:R-:W-:Y:S04]  /*26f0*/  LDSM.16.M88.4 R84, [R217+0x3000] ;  /* 0x00300000d954783b */ /* 0x000fe80000000200 */
[----:B------:R-:W5:Y:S01]  /*2700*/  LDSM.16.M88.4 R80, [R216+0x7000] ;  /* 0x00700000d850783b */ /* 0x000f620000000200 */
[----:B------:R-:W-:Y:S03]  /*2710*/  HMMA.16816.F32 R36, R16, R34, RZ ;  /* 0x000000221024723c */ /* 0x000fe600000018ff */
[----:B------:R-:W-:Y:S04]  /*2720*/  LDSM.16.M88.4 R76, [R216+0x7400] ;  /* 0x00740000d84c783b */ /* 0x000fe80000000200 */
[----:B------:R-:W-:Y:S01]  /*2730*/  LDSM.16.M88.4 R72, [R216+0x7800] ;  /* 0x00780000d848783b */ /* 0x000fe20000000200 */
[C---:B------:R-:W-:Y:S03]  /*2740*/  HMMA.16816.F32 R44, R88.reuse, R32, RZ ;  /* 0x00000020582c723c */ /* 0x040fe600000018ff */
[----:B------:R-:W-:Y:S04]  /*2750*/  LDSM.16.M88.4 R112, [R215+0x2000] ;  /* 0x00200000d770783b */ /* 0x000fe80000000200 */
[----:B------:R-:W0:Y:S01]  /*2760*/  LDGDEPBAR ;  /* 0x00000000000079af */ /* 0x000e220000000000 */
[----:B------:R-:W-:Y:S08]  /*2770*/  HMMA.16816.F32 R32, R88, R34, RZ ;  /* 0x000000225820723c */ /* 0x000ff000000018ff */
[-C--:B-1----:R-:W-:Y:S08]  /*2780*/  HMMA.16816.F32 R56, R16, R48.reuse, RZ ;  /* 0x000000301038723c */ /* 0x082ff000000018ff */
[----:B------:R-:W-:Y:S08]  /*2790*/  HMMA.16816.F32 R60, R88, R48, RZ ;  /* 0x00000030583c723c */ /* 0x000ff000000018ff */
[-C--:B------:R-:W-:Y:S08]  /*27a0*/  HMMA.16816.F32 R52, R16, R50.reuse, RZ ;  /* 0x000000321034723c */ /* 0x080ff000000018ff */
[----:B------:R-:W-:Y:S08]  /*27b0*/  HMMA.16816.F32 R48, R88, R50, RZ ;  /* 0x000000325830723c */ /* 0x000ff000000018ff */
[C---:B------:R-:W-:Y:S08]  /*27c0*/  HMMA.16816.F32 R28, R16.reuse, R96, RZ ;  /* 0x00000060101c723c */ /* 0x040ff000000018ff */
[----:B------:R-:W-:Y:S08]  /*27d0*/  HMMA.16816.F32 R24, R16, R98, RZ ;  /* 0x000000621018723c */ /* 0x000ff000000018ff */
[----:B------:R-:W-:Y:S08]  /*27e0*/  HMMA.16816.F32 R100, R88, R96, RZ ;  /* 0x000000605864723c */ /* 0x000ff000000018ff */
[----:B---3--:R-:W-:Y:S08]  /*27f0*/  HMMA.16816.F32 R20, R16, R68, RZ ;  /* 0x000000441014723c */ /* 0x008ff000000018ff */
[C---:B------:R-:W-:Y:S08]  /*2800*/  HMMA.16816.F32 R96, R88.reuse, R98, RZ ;  /* 0x000000625860723c */ /* 0x040ff000000018ff */
[----:B------:R-:W-:Y:S08]  /*2810*/  HMMA.16816.F32 R92, R88, R68, RZ ;  /* 0x00000044585c723c */ /* 0x000ff000000018ff */
[-C--:B------:R-:W-:Y:S08]  /*2820*/  HMMA.16816.F32 R16, R16, R70.reuse, RZ ;  /* 0x000000461010723c */ /* 0x080ff000000018ff */
[----:B------:R-:W-:Y:S01]  /*2830*/  HMMA.16816.F32 R88, R88, R70, RZ ;  /* 0x000000465858723c */ /* 0x000fe200000018ff */
[----:B------:R-:W-:Y:S07]  /*2840*/  LDSM.16.M88.4 R68, [R216+0x7c00] ;  /* 0x007c0000d844783b */ /* 0x000fee0000000200 */
[C---:B------:R-:W-:Y:S08]  /*2850*/  HMMA.16816.F32 R40, R108.reuse, R64, R40 ;  /* 0x000000406c28723c */ /* 0x040ff00000001828 */
[----:B------:R-:W-:Y:S08]  /*2860*/  HMMA.16816.F32 R36, R108, R66, R36 ;  /* 0x000000426c24723c */ /* 0x000ff00000001824 */
[C---:B--2---:R-:W-:Y:S08]  /*2870*/  HMMA.16816.F32 R44, R4.reuse, R64, R44 ;  /* 0x00000040042c723c */ /* 0x044ff0000000182c */
[----:B------:R-:W-:Y:S01]  /*2880*/  HMMA.16816.F32 R32, R4, R66, R32 ;  /* 0x000000420420723c */ /* 0x000fe20000001820 */
[----:B------:R-:W1:Y:S07]  /*2890*/  LDSM.16.M88.4 R64, [R217+0x2000] ;  /* 0x00200000d940783b */ /* 0x000e6e0000000200 */
[----:B----4-:R-:W-:Y:S08]  /*28a0*/  HMMA.16816.F32 R56, R108, R104, R56 ;  /* 0x000000686c38723c */ /* 0x010ff00000001838 */
[----:B------:R-:W-:Y:S08]  /*28b0*/  HMMA.16816.F32 R48, R4, R106, R48 ;  /* 0x0000006a0430723c */ /* 0x000ff00000001830 */
[C---:B------:R-:W-:Y:S08]  /*28c0*/  HMMA.16816.F32 R28, R108.reuse, R12, R28 ;  /* 0x0000000c6c1c723c */ /* 0x040ff0000000181c */
[C---:B------:R-:W-:Y:S08]  /*28d0*/  HMMA.16816.F32 R20, R108.reuse, R8, R20 ;  /* 0x000000086c14723c */ /* 0x040ff00000001814 */
[C---:B------:R-:W-:Y:S08]  /*28e0*/  HMMA.16816.F32 R52, R108.reuse, R106, R52 ;  /* 0x0000006a6c34723c */ /* 0x040ff00000001834 */
[C---:B------:R-:W-:Y:S08]  /*28f0*/  HMMA.16816.F32 R24, R108.reuse, R14, R24 ;  /* 0x0000000e6c18723c */ /* 0x040ff00000001818 */
[----:B------:R-:W-:Y:S01]  /*2900*/  HMMA.16816.F32 R16, R108, R10, R16 ;  /* 0x0000000a6c10723c */ /* 0x000fe20000001810 */
[----:B------:R-:W-:Y:S07]  /*2910*/  LDSM.16.M88.4 R108, [R213+0x7800] ;  /* 0x00780000d56c783b */ /* 0x000fee0000000200 */
[C---:B------:R-:W-:Y:S01]  /*2920*/  HMMA.16816.F32 R60, R4.reuse, R104, R60 ;  /* 0x00000068043c723c */ /* 0x040fe2000000183c */
[----:B------:R-:W-:Y:S07]  /*2930*/  LDSM.16.M88.4 R104, [R213+0x7c00] ;  /* 0x007c0000d568783b */ /* 0x000fee0000000200 */
[C---:B------:R-:W-:Y:S08]  /*2940*/  HMMA.16816.F32 R100, R4.reuse, R12, R100 ;  /* 0x0000000c0464723c */ /* 0x040ff00000001864 */
[C---:B------:R-:W-:Y:S08]  /*2950*/  HMMA.16816.F32 R92, R4.reuse, R8, R92 ;  /* 0x00000008045c723c */ /* 0x040ff0000000185c */
[C---:B------:R-:W-:Y:S01]  /*2960*/  HMMA.16816.F32 R96, R4.reuse, R14, R96 ;  /* 0x0000000e0460723c */ /* 0x040fe20000001860 */
[----:B------:R-:W-:Y:S07]  /*2970*/  LDSM.16.M88.4 R12, [R215+0x3000] ;  /* 0x00300000d70c783b */ /* 0x000fee0000000200 */
[----:B------:R-:W-:Y:S01]  /*2980*/  HMMA.16816.F32 R88, R4, R10, R88 ;  /* 0x0000000a0458723c */ /* 0x000fe20000001858 */
[----:B------:R-:W2:Y:S04]  /*2990*/  LDSM.16.M88.4 R4, [R213+0x7000] ;  /* 0x00700000d504783b */ /* 0x000ea80000000200 */
[----:B------:R-:W3:Y:S03]  /*29a0*/  LDSM.16.M88.4 R8, [R213+0x7400] ;  /* 0x00740000d508783b */ /* 0x000ee60000000200 */
[----:B-----5:R-:W-:Y:S08]  /*29b0*/  HMMA.16816.F32 R56, R84, R80, R56 ;  /* 0x000000505438723c */ /* 0x020ff00000001838 */
[----:B-1----:R-:W-:Y:S08]  /*29c0*/  HMMA.16816.F32 R48, R64, R82, R48 ;  /* 0x000000524030723c */ /* 0x002ff00000001830 */
        /* <DEDUP_REMOVED lines=11> */
[----:B------:R-:W-:Y:S01]  /*2a80*/  HMMA.16816.F32 R32, R64, R78, R32 ;  /* 0x0000004e4020723c */ /* 0x000fe20000001820 */
[----:B------:R-:W1:Y:S07]  /*2a90*/  LDSM.16.M88.4 R76, [R216+0x8000] ;  /* 0x00800000d84c783b */ /* 0x000e6e0000000200 */
[----:B--2---:R-:W-:Y:S08]  /*2aa0*/  HMMA.16816.F32 R56, R12, R4, R56 ;  /* 0x000000040c38723c */ /* 0x004ff00000001838 */
[C---:B------:R-:W-:Y:S08]  /*2ab0*/  HMMA.16816.F32 R92, R64.reuse, R68, R92 ;  /* 0x00000044405c723c */ /* 0x040ff0000000185c */
[----:B------:R-:W-:Y:S01]  /*2ac0*/  HMMA.16816.F32 R88, R64, R70, R88 ;  /* 0x000000464058723c */ /* 0x000fe20000001858 */
[----:B------:R-:W-:Y:S07]  /*2ad0*/  LDSM.16.M88.4 R68, [R216+0x8800] ;  /* 0x00880000d844783b */ /* 0x000fee0000000200 */
[----:B------:R-:W-:Y:S08]  /*2ae0*/  HMMA.16816.F32 R48, R112, R6, R48 ;  /* 0x000000067030723c */ /* 0x000ff00000001830 */
[----:B------:R-:W-:Y:S08]  /*2af0*/  HMMA.16816.F32 R100, R64, R72, R100 ;  /* 0x000000484064723c */ /* 0x000ff00000001864 */
[C---:B------:R-:W-:Y:S08]  /*2b00*/  HMMA.16816.F32 R52, R12.reuse, R6, R52 ;  /* 0x000000060c34723c */ /* 0x040ff00000001834 */
[C---:B---3--:R-:W-:Y:S08]  /*2b10*/  HMMA.16816.F32 R40, R12.reuse, R8, R40 ;  /* 0x000000080c28723c */ /* 0x048ff00000001828 */
[C---:B------:R-:W-:Y:S08]  /*2b20*/  HMMA.16816.F32 R36, R12.reuse, R10, R36 ;  /* 0x0000000a0c24723c */ /* 0x040ff00000001824 */
[C---:B------:R-:W-:Y:S08]  /*2b30*/  HMMA.16816.F32 R28, R12.reuse, R108, R28 ;  /* 0x0000006c0c1c723c */ /* 0x040ff0000000181c */
[C---:B------:R-:W-:Y:S08]  /*2b40*/  HMMA.16816.F32 R24, R12.reuse, R110, R24 ;  /* 0x0000006e0c18723c */ /* 0x040ff00000001818 */
[C---:B------:R-:W-:Y:S08]  /*2b50*/  HMMA.16816.F32 R20, R12.reuse, R104, R20 ;  /* 0x000000680c14723c */ /* 0x040ff00000001814 */
[----:B------:R-:W-:Y:S01]  /*2b60*/  HMMA.16816.F32 R16, R12, R106, R16 ;  /* 0x0000006a0c10723c */ /* 0x000fe20000001810 */
[----:B------:R-:W-:Y:S07]  /*2b70*/  LDSM.16.M88.4 R12, [R213+0x8000] ;  /* 0x00800000d50c783b */ /* 0x000fee0000000200 */
[C---:B------:R-:W-:Y:S01]  /*2b80*/  HMMA.16816.F32 R60, R112.reuse, R4, R60 ;  /* 0x00000004703c723c */ /* 0x040fe2000000183c */
[----:B------:R-:W2:Y:S07]  /*2b90*/  LDSM.16.M88.4 R4, [R215+0x5000] ;  /* 0x00500000d704783b */ /* 0x000eae0000000200 */
[C---:B------:R-:W-:Y:S08]  /*2ba0*/  HMMA.16816.F32 R44, R112.reuse, R8, R44 ;  /* 0x00000008702c723c */ /* 0x040ff0000000182c */
[----:B------:R-:W-:Y:S01]  /*2bb0*/  HMMA.16816.F32 R32, R112, R10, R32 ;  /* 0x0000000a7020723c */ /* 0x000fe20000001820 */
[----:B------:R-:W3:Y:S07]  /*2bc0*/  LDSM.16.M88.4 R8, [R215+0x4000] ;  /* 0x00400000d708783b */ /* 0x000eee0000000200 */
[----:B------:R-:W-:Y:S01]  /*2bd0*/  HMMA.16816.F32 R96, R64, R74, R96 ;  /* 0x0000004a4060723c */ /* 0x000fe20000001860 */
[----:B------:R-:W4:Y:S04]  /*2be0*/  LDSM.16.M88.4 R72, [R216+0x8400] ;  /* 0x00840000d848783b */ /* 0x000f280000000200 */
[----:B------:R-:W5:Y:S03]  /*2bf0*/  LDSM.16.M88.4 R64, [R216+0x8c00] ;  /* 0x008c0000d840783b */ /* 0x000f660000000200 */
[----:B-1----:R-:W-:Y:S08]  /*2c00*/  HMMA.16816.F32 R56, R80, R76, R56 ;  /* 0x0000004c5038723c */ /* 0x002ff00000001838 */
[C---:B------:R-:W-:Y:S08]  /*2c10*/  HMMA.16816.F32 R92, R112.reuse, R104, R92 ;  /* 0x00000068705c723c */ /* 0x040ff0000000185c */
[----:B------:R-:W-:Y:S08]  /*2c20*/  HMMA.16816.F32 R88, R112, R106, R88 ;  /* 0x0000006a7058723c */ /* 0x000ff00000001858 */
[----:B------:R-:W-:Y:S01]  /*2c30*/  HMMA.16816.F32 R104, R84, R78, R48 ;  /* 0x0000004e5468723c */ /* 0x000fe20000001830 */
[----:B------:R-:W1:Y:S07]  /*2c40*/  LDSM.16.M88.4 R48, [R213+0x8400] ;  /* 0x00840000d530783b */ /* 0x000e6e0000000200 */
[----:B------:R-:W-:Y:S08]  /*2c50*/  HMMA.16816.F32 R100, R112, R108, R100 ;  /* 0x0000006c7064723c */ /* 0x000ff00000001864 */
[----:B------:R-:W-:Y:S08]  /*2c60*/  HMMA.16816.F32 R52, R80, R78, R52 ;  /* 0x0000004e5034723c */ /* 0x000ff00000001834 */
[----:B------:R-:W-:Y:S08]  /*2c70*/  HMMA.16816.F32 R96, R112, R110, R96 ;  /* 0x0000006e7060723c */ /* 0x000ff00000001860 */
[----:B--2---:R-:W-:Y:S08]  /*2c80*/  HMMA.16816.F32 R56, R4, R12, R56 ;  /* 0x0000000c0438723c */ /* 0x004ff00000001838 */
[----:B---3--:R-:W-:Y:S08]  /*2c90*/  HMMA.16816.F32 R104, R8, R14, R104 ;  /* 0x0000000e0868723c */ /* 0x008ff00000001868 */
[-C--:B----4-:R-:W-:Y:S08]  /*2ca0*/  HMMA.16816.F32 R40, R80, R72.reuse, R40 ;  /* 0x000000485028723c */ /* 0x090ff00000001828 */
[----:B------:R-:W-:Y:S08]  /*2cb0*/  HMMA.16816.F32 R44, R84, R72, R44 ;  /* 0x00000048542c723c */ /* 0x000ff0000000182c */
[-C--:B------:R-:W-:Y:S08]  /*2cc0*/  HMMA.16816.F32 R28, R80, R68.reuse, R28 ;  /* 0x00000044501c723c */ /* 0x080ff0000000181c */
[----:B------:R-:W-:Y:S07]  /*2cd0*/  HMMA.16816.F32 R100, R84, R68, R100 ;  /* 0x000000445464723c */ /* 0x000fee0000001864 */
[----:B------:R-:W-:Y:S01]  /*2ce0*/  IMAD.U32 R69, RZ, RZ, UR19 ;  /* 0x00000013ff457e24 */ /* 0x000fe2000f8e00ff */
[----:B------:R-:W-:Y:S03]  /*2cf0*/  HMMA.16816.F32 R52, R4, R14, R52 ;  /* 0x0000000e0434723c */ /* 0x000fe60000001834 */
[----:B------:R-:W-:-:S05]  /*2d00*/  IMAD R69, R69, 0x40, R234 ;  /* 0x0000004045457824 */ /* 0x000fca00078e02ea */
[-C--:B------:R-:W-:Y:S01]  /*2d10*/  HMMA.16816.F32 R36, R80, R74.reuse, R36 ;  /* 0x0000004a5024723c */ /* 0x080fe20000001824 */
[C---:B------:R-:W-:Y:S02]  /*2d20*/  IADD3 R14, R69.reuse, 0x1, RZ ;  /* 0x00000001450e7810 */ /* 0x040fe40007ffe0ff */
[----:B------:R-:W-:Y:S02]  /*2d30*/  IADD3 R15, R69, 0x8, RZ ;  /* 0x00000008450f7810 */ /* 0x000fe40007ffe0ff */
[C---:B------:R-:W-:Y:S02]  /*2d40*/  ISETP.GE.AND P2, PT, R14.reuse, R236, PT ;  /* 0x000000ec0e00720c */ /* 0x040fe40003f46270 */
[C---:B------:R-:W-:Y:S01]  /*2d50*/  ISETP.GE.AND P5, PT, R14.reuse, R247, PT ;  /* 0x000000f70e00720c */ /* 0x040fe20003fa6270 */
[----:B------:R-:W-:Y:S01]  /*2d60*/  HMMA.16816.F32 R32, R84, R74, R32 ;  /* 0x0000004a5420723c */ /* 0x000fe20000001820 */
[C---:B------:R-:W-:Y:S02]  /*2d70*/  ISETP.GE.AND P1, PT, R14.reuse, R246, PT ;  /* 0x000000f60e00720c */ /* 0x040fe40003f26270 */
[----:B------:R-:W-:-:S02]  /*2d80*/  ISETP.GE.AND P0, PT, R14, R3, PT ;  /* 0x000000030e00720c */ /* 0x000fc40003f06270 */
[CC--:B------:R-:W-:Y:S02]  /*2d90*/  ISETP.GE.AND P6, PT, R15.reuse, R247.reuse, PT ;  /* 0x000000f70f00720c */ /* 0x0c0fe40003fc6270 */
[----:B------:R-:W-:Y:S01]  /*2da0*/  ISETP.GE.AND P3, PT, R15, R246, PT ;  /* 0x000000f60f00720c */ /* 0x000fe20003f66270 */
[C---:B-----5:R-:W-:Y:S01]  /*2db0*/  HMMA.16816.F32 R20, R80.reuse, R64, R20 ;  /* 0x000000405014723c */ /* 0x060fe20000001814 */
[----:B------:R-:W-:Y:S02]  /*2dc0*/  IADD3 R14, R69, 0x9, RZ ;  /* 0x00000009450e7810 */ /* 0x000fe40007ffe0ff */
[----:B------:R-:W-:Y:S02]  /*2dd0*/  ISETP.GE.AND P4, PT, R15, R236, PT ;  /* 0x000000ec0f00720c */ /* 0x000fe40003f86270 */
[----:B------:R-:W-:Y:S02]  /*2de0*/  FSEL R68, R59, -INF , !P0 ;  /* 0xff8000003b447808 */ /* 0x000fe40004000000 */
[----:B------:R-:W-:Y:S01]  /*2df0*/  FSEL R78, R52, -INF , !P4 ;  /* 0xff800000344e7808 */ /* 0x000fe20006000000 */
[----:B------:R-:W-:Y:S01]  /*2e00*/  HMMA.16816.F32 R16, R80, R66, R16 ;  /* 0x000000425010723c */ /* 0x000fe20000001810 */
[----:B------:R-:W-:-:S04]  /*2e10*/  ISETP.GE.AND P0, PT, R14, R247, PT ;  /* 0x000000f70e00720c */ /* 0x000fc80003f06270 */
[----:B------:R-:W-:Y:S02]  /*2e20*/  FSEL R105, R105, -INF , !P0 ;  /* 0xff80000069697808 */ /* 0x000fe40004000000 */
[----:B------:R-:W-:Y:S01]  /*2e30*/  ISETP.GE.AND P0, PT, R14, R3, PT ;  /* 0x000000030e00720c */ /* 0x000fe20003f06270 */
[----:B------:R-:W-:Y:S03]  /*2e40*/  HMMA.16816.F32 R92, R84, R64, R92 ;  /* 0x00000040545c723c */ /* 0x000fe6000000185c */
[----:B------:R-:W-:-:S05]  /*2e50*/  FSEL R52, R55, -INF , !P0 ;  /* 0xff80000037347808 */ /* 0x000fca0004000000 */
[----:B------:R-:W-:Y:S01]  /*2e60*/  HMMA.16816.F32 R88, R84, R66, R88 ;  /* 0x000000425458723c */ /* 0x000fe20000001858 */
[----:B------:R-:W2:Y:S07]  /*2e70*/  LDSM.16.M88.4 R64, [R213+0x8800] ;  /* 0x00880000d540783b */ /* 0x000eae0000000200 */
[-C--:B------:R-:W-:Y:S07]  /*2e80*/  HMMA.16816.F32 R24, R80, R70.reuse, R24 ;  /* 0x000000465018723c */ /* 0x080fee0000001818 */
[----:B------:R-:W-:Y:S01]  /*2e90*/  FSEL R80, R106, -INF , !P3 ;  /* 0xff8000006a507808 */ /* 0x000fe20005800000 */
[----:B------:R-:W-:Y:S01]  /*2ea0*/  HMMA.16816.F32 R96, R84, R70, R96 ;  /* 0x000000465460723c */ /* 0x000fe20000001860 */
[----:B------:R-:W-:-:S06]  /*2eb0*/  ISETP.GE.AND P3, PT, R14, R236, PT ;  /* 0x000000ec0e00720c */ /* 0x000fcc0003f66270 */
[----:B------:R-:W-:Y:S01]  /*2ec0*/  FSEL R70, R57, -INF , !P2 ;  /* 0xff80000039467808 */ /* 0x000fe20005000000 */
[-C--:B-1----:R-:W-:Y:S01]  /*2ed0*/  HMMA.16816.F32 R44, R8, R48.reuse, R44 ;  /* 0x00000030082c723c */ /* 0x082fe2000000182c */
[----:B------:R-:W-:Y:S02]  /*2ee0*/  ISETP.GE.AND P2, PT, R15, R3, PT ;  /* 0x000000030f00720c */ /* 0x000fe40003f46270 */
[----:B------:R-:W-:Y:S02]  /*2ef0*/  FSEL R15, R104, -INF , !P6 ;  /* 0xff800000680f7808 */ /* 0x000fe40007000000 */
[----:B------:R-:W-:Y:S02]  /*2f00*/  ISETP.GE.AND P6, PT, R14, R246, PT ;  /* 0x000000f60e00720c */ /* 0x000fe40003fc6270 */
[----:B------:R-:W-:Y:S01]  /*2f10*/  FSEL R54, R54, -INF , !P2 ;  /* 0xff80000036367808 */ /* 0x000fe20005000000 */
[----:B------:R-:W-:Y:S01]  /*2f20*/  HMMA.16816.F32 R40, R4, R48, R40 ;  /* 0x000000300428723c */ /* 0x000fe20000001828 */
[----:B------:R-:W-:-:S02]  /*2f30*/  FSEL R74, R107, -INF , !P6 ;  /* 0xff8000006b4a7808 */ /* 0x000fc40007000000 */
[----:B------:R-:W-:-:S04]  /*2f40*/  IADD3 R14, R69, 0x11, RZ ;  /* 0x00000011450e7810 */ /* 0x000fc80007ffe0ff */
[----:B------:R-:W-:Y:S01]  /*2f50*/  IADD3 R48, R69, 0x10, RZ ;  /* 0x0000001045307810 */ /* 0x000fe20007ffe0ff */
[----:B------:R-:W-:Y:S01]  /*2f60*/  HMMA.16816.F32 R60, R84, R76, R60 ;  /* 0x0000004c543c723c */ /* 0x000fe2000000183c */
[-C--:B------:R-:W-:Y:S02]  /*2f70*/  ISETP.GE.AND P0, PT, R14, R247.reuse, PT ;  /* 0x000000f70e00720c */ /* 0x080fe40003f06270 */
[C---:B------:R-:W-:Y:S02]  /*2f80*/  ISETP.GE.AND P6, PT, R48.reuse, R247, PT ;  /* 0x000000f73000720c */ /* 0x040fe40003fc6270 */
[C---:B------:R-:W-:Y:S02]  /*2f90*/  ISETP.GE.AND P2, PT, R48.reuse, R246, PT ;  /* 0x000000f63000720c */ /* 0x040fe40003f46270 */
[----:B------:R-:W-:Y:S01]  /*2fa0*/  FSEL R76, R53, -INF , !P3 ;  /* 0xff800000354c7808 */ /* 0x000fe20005800000 */
[----:B------:R-:W-:Y:S01]  /*2fb0*/  HMMA.16816.F32 R36, R4, R50, R36 ;  /* 0x000000320424723c */ /* 0x000fe20000001824 */
[----:B------:R-:W-:-:S02]  /*2fc0*/  ISETP.GE.AND P4, PT, R48, R236, PT ;  /* 0x000000ec3000720c */ /* 0x000fc40003f86270 */
[----:B------:R-:W-:Y:S02]  /*2fd0*/  ISETP.GE.AND P3, PT, R48, R3, PT ;  /* 0x000000033000720c */ /* 0x000fe40003f66270 */
[----:B------:R-:W-:Y:S02]  /*2fe0*/  FSEL R141, R44, -INF , !P6 ;  /* 0xff8000002c8d7808 */ /* 0x000fe40007000000 */
[----:B------:R-:W-:Y:S01]  /*2ff0*/  FSEL R210, R46, -INF , !P2 ;  /* 0xff8000002ed27808 */ /* 0x000fe20005000000 */
[----:B------:R-:W-:Y:S01]  /*3000*/  HMMA.16816.F32 R48, R8, R50, R32 ;  /* 0x000000320830723c */ /* 0x000fe20000001820 */
[----:B------:R-:W1:Y:S01]  /*3010*/  LDSM.16.M88.4 R32, [R213+0x8c00] ;  /* 0x008c0000d520783b */ /* 0x000e620000000200 */
[----:B------:R-:W-:Y:S01]  /*3020*/  FSEL R179, R45, -INF , !P0 ;  /* 0xff8000002db37808 */ /* 0x000fe20004000000 */
[----:B------:R-:W-:-:S04]  /*3030*/  DEPBAR.LE SB0, 0x0 ;  /* 0x000080000000791a */ /* 0x000fc80000000000 */
[C---:B------:R-:W-:Y:S01]  /*3040*/  ISETP.GE.AND P6, PT, R14.reuse, R246, PT ;  /* 0x000000f60e00720c */ /* 0x040fe20003fc6270 */
[-C--:B--2---:R-:W-:Y:S01]  /*3050*/  HMMA.16816.F32 R100, R8, R64.reuse, R100 ;  /* 0x000000400864723c */ /* 0x084fe20000001864 */
[C---:B------:R-:W-:Y:S02]  /*3060*/  ISETP.GE.AND P2, PT, R14.reuse, R236, PT ;  /* 0x000000ec0e00720c */ /* 0x040fe40003f46270 */
[----:B------:R-:W-:Y:S02]  /*3070*/  ISETP.GE.AND P0, PT, R14, R3, PT ;  /* 0x000000030e00720c */ /* 0x000fe40003f06270 */
[C---:B------:R-:W-:Y:S02]  /*3080*/  IADD3 R44, R69.reuse, 0x18, RZ ;  /* 0x00000018452c7810 */ /* 0x040fe40007ffe0ff */
[----:B------:R-:W-:Y:S01]  /*3090*/  IADD3 R14, R69, 0x19, RZ ;  /* 0x00000019450e7810 */ /* 0x000fe20007ffe0ff */
[----:B------:R-:W-:Y:S01]  /*30a0*/  HMMA.16816.F32 R28, R4, R64, R28 ;  /* 0x00000040041c723c */ /* 0x000fe2000000181c */
[----:B------:R-:W-:-:S02]  /*30b0*/  FSEL R208, R47, -INF , !P6 ;  /* 0xff8000002fd07808 */ /* 0x000fc40007000000 */
[----:B------:R-:W-:Y:S02]  /*30c0*/  FSEL R140, R42, -INF , !P3 ;  /* 0xff8000002a8c7808 */ /* 0x000fe40005800000 */
[----:B------:R-:W-:Y:S02]  /*30d0*/  FSEL R142, R43, -INF , !P0 ;  /* 0xff8000002b8e7808 */ /* 0x000fe40004000000 */
[CC--:B------:R-:W-:Y:S01]  /*30e0*/  ISETP.GE.AND P6, PT, R44.reuse, R247.reuse, PT ;  /* 0x000000f72c00720c */ /* 0x0c0fe20003fc6270 */
[----:B------:R-:W-:Y:S01]  /*30f0*/  HMMA.16816.F32 R96, R8, R66, R96 ;  /* 0x000000420860723c */ /* 0x000fe20000001860 */
[----:B------:R-:W-:Y:S02]  /*3100*/  ISETP.GE.AND P3, PT, R44, R246, PT ;  /* 0x000000f62c00720c */ /* 0x000fe40003f66270 */
[----:B------:R-:W-:Y:S02]  /*3110*/  ISETP.GE.AND P0, PT, R14, R247, PT ;  /* 0x000000f70e00720c */ /* 0x000fe40003f06270 */
[----:B------:R-:W-:-:S02]  /*3120*/  FSEL R72, R40, -INF , !P4 ;  /* 0xff80000028487808 */ /* 0x000fc40006000000 */
[----:B------:R-:W-:Y:S01]  /*3130*/  FSEL R144, R41, -INF , !P2 ;  /* 0xff80000029907808 */ /* 0x000fe20005000000 */
[----:B------:R-:W-:Y:S01]  /*3140*/  HMMA.16816.F32 R24, R4, R66, R24 ;  /* 0x000000420418723c */ /* 0x000fe20000001818 */
[----:B------:R-:W-:Y:S02]  /*3150*/  FSEL R183, R48, -INF , !P6 ;  /* 0xff80000030b77808 */ /* 0x000fe40007000000 */
[----:B------:R-:W-:Y:S02]  /*3160*/  FSEL R240, R50, -INF , !P3 ;  /* 0xff80000032f07808 */ /* 0x000fe40005800000 */
[----:B------:R-:W-:Y:S02]  /*3170*/  FSEL R65, R49, -INF , !P0 ;  /* 0xff80000031417808 */ /* 0x000fe40004000000 */
[C---:B------:R-:W-:Y:S01]  /*3180*/  ISETP.GE.AND P4, PT, R44.reuse, R236, PT ;  /* 0x000000ec2c00720c */ /* 0x040fe20003f86270 */
[----:B------:R-:W-:Y:S01]  /*3190*/  HMMA.16816.F32 R60, R8, R12, R60 ;  /* 0x0000000c083c723c */ /* 0x000fe2000000183c */
[----:B------:R-:W-:-:S02]  /*31a0*/  ISETP.GE.AND P2, PT, R44, R3, PT ;  /* 0x000000032c00720c */ /* 0x000fc40003f46270 */
[C---:B------:R-:W-:Y:S02]  /*31b0*/  ISETP.GE.AND P6, PT, R14.reuse, R246, PT ;  /* 0x000000f60e00720c */ /* 0x040fe40003fc6270 */
[C---:B------:R-:W-:Y:S02]  /*31c0*/  ISETP.GE.AND P3, PT, R14.reuse, R236, PT ;  /* 0x000000ec0e00720c */ /* 0x040fe40003f66270 */
[----:B------:R-:W-:Y:S01]  /*31d0*/  ISETP.GE.AND P0, PT, R14, R3, PT ;  /* 0x000000030e00720c */ /* 0x000fe20003f06270 */
[----:B-1----:R-:W-:Y:S01]  /*31e0*/  HMMA.16816.F32 R92, R8, R32, R92 ;  /* 0x00000020085c723c */ /* 0x002fe2000000185c */
[C---:B------:R-:W-:Y:S02]  /*31f0*/  IADD3 R14, R69.reuse, 0x20, RZ ;  /* 0x00000020450e7810 */ /* 0x040fe40007ffe0ff */
        /* <DEDUP_REMOVED lines=8> */
[----:B------:R-:W-:Y:S01]  /*3280*/  HMMA.16816.F32 R16, R4, R34, R16 ;  /* 0x000000220410723c */ /* 0x000fe20000001810 */
[----:B------:R-:W-:-:S02]  /*3290*/  ISETP.GE.AND P4, PT, R14, R236, PT ;  /* 0x000000ec0e00720c */ /* 0x000fc40003f86270 */
[----:B------:R-:W-:Y:S02]  /*32a0*/  ISETP.GE.AND P3, PT, R14, R3, PT ;  /* 0x000000030e00720c */ /* 0x000fe40003f66270 */
[----:B------:R-:W-:Y:S02]  /*32b0*/  FSEL R14, R39, -INF , !P0 ;  /* 0xff800000270e7808 */ /* 0x000fe40004000000 */
[C---:B------:R-:W-:Y:S01]  /*32c0*/  ISETP.GE.AND P0, PT, R40.reuse, R247, PT ;  /* 0x000000f72800720c */ /* 0x040fe20003f06270 */
[----:B------:R-:W-:Y:S01]  /*32d0*/  HMMA.16816.F32 R88, R8, R34, R88 ;  /* 0x000000220858723c */ /* 0x000fe20000001858 */
[----:B------:R-:W-:Y:S02]  /*32e0*/  IADD3 R36, R69, 0x29, RZ ;  /* 0x0000002945247810 */ /* 0x000fe40007ffe0ff */
[----:B------:R-:W-:Y:S02]  /*32f0*/  FSEL R197, R101, -INF , !P0 ;  /* 0xff80000065c57808 */ /* 0x000fe40004000000 */
[----:B------:R-:W-:-:S02]  /*3300*/  ISETP.GE.AND P0, PT, R40, R3, PT ;  /* 0x000000032800720c */ /* 0x000fc40003f06270 */
[----:B------:R-:W-:Y:S02]  /*3310*/  FSEL R174, R28, -INF , !P4 ;  /* 0xff8000001cae7808 */ /* 0x000fe40006000000 */
[----:B------:R-:W-:Y:S02]  /*3320*/  FSEL R28, R31, -INF , !P0 ;  /* 0xff8000001f1c7808 */ /* 0x000fe40004000000 */
[C---:B------:R-:W-:Y:S02]  /*3330*/  ISETP.GE.AND P0, PT, R36.reuse, R247, PT ;  /* 0x000000f72400720c */ /* 0x040fe40003f06270 */
[----:B------:R-:W-:Y:S02]  /*3340*/  IADD3 R12, R69, 0x31, RZ ;  /* 0x00000031450c7810 */ /* 0x000fe40007ffe0ff */
[----:B------:R-:W-:Y:S02]  /*3350*/  FSEL R193, R97, -INF , !P0 ;  /* 0xff80000061c17808 */ /* 0x000fe40004000000 */
[----:B------:R-:W-:-:S02]  /*3360*/  ISETP.GE.AND P0, PT, R36, R3, PT ;  /* 0x000000032400720c */ /* 0x000fc40003f06270 */
[----:B------:R-:W-:Y:S02]  /*3370*/  FSEL R191, R100, -INF , !P6 ;  /* 0xff80000064bf7808 */ /* 0x000fe40007000000 */
[----:B------:R-:W-:Y:S02]  /*3380*/  FSEL R186, R27, -INF , !P0 ;  /* 0xff8000001bba7808 */ /* 0x000fe40004000000 */
[----:B------:R-:W-:Y:S02]  /*3390*/  ISETP.GE.AND P0, PT, R12, R247, PT ;  /* 0x000000f70c00720c */ /* 0x000fe40003f06270 */
[----:B------:R-:W-:Y:S02]  /*33a0*/  ISETP.GE.AND P6, PT, R40, R246, PT ;  /* 0x000000f62800720c */ /* 0x000fe40003fc6270 */
[----:B------:R-:W-:Y:S02]  /*33b0*/  IADD3 R37, R69, 0x28, RZ ;  /* 0x0000002845257810 */ /* 0x000fe40007ffe0ff */
[----:B------:R-:W-:-:S02]  /*33c0*/  FSEL R175, R93, -INF , !P0 ;  /* 0xff8000005daf7808 */ /* 0x000fc40004000000 */
[----:B------:R-:W-:Y:S02]  /*33d0*/  FSEL R202, R102, -INF , !P2 ;  /* 0xff80000066ca7808 */ /* 0x000fe40005000000 */
[----:B------:R-:W-:Y:S02]  /*33e0*/  FSEL R196, R103, -INF , !P6 ;  /* 0xff80000067c47808 */ /* 0x000fe40007000000 */
[----:B------:R-:W-:Y:S02]  /*33f0*/  ISETP.GE.AND P0, PT, R12, R3, PT ;  /* 0x000000030c00720c */ /* 0x000fe40003f06270 */
[----:B------:R-:W-:Y:S02]  /*3400*/  ISETP.GE.AND P2, PT, R40, R236, PT ;  /* 0x000000ec2800720c */ /* 0x000fe40003f46270 */
[----:B------:R-:W-:Y:S02]  /*3410*/  ISETP.GE.AND P6, PT, R37, R247, PT ;  /* 0x000000f72500720c */ /* 0x000fe40003fc6270 */
[----:B------:R-:W-:-:S02]  /*3420*/  FSEL R182, R23, -INF , !P0 ;  /* 0xff80000017b67808 */ /* 0x000fc40004000000 */
[----:B------:R-:W-:Y:S02]  /*3430*/  FSEL R30, R30, -INF , !P3 ;  /* 0xff8000001e1e7808 */ /* 0x000fe40005800000 */
[----:B------:R-:W-:Y:S02]  /*3440*/  FSEL R178, R29, -INF , !P2 ;  /* 0xff8000001db27808 */ /* 0x000fe40005000000 */
[----:B------:R-:W-:Y:S02]  /*3450*/  FSEL R195, R96, -INF , !P6 ;  /* 0xff80000060c37808 */ /* 0x000fe40007000000 */
[----:B------:R-:W-:Y:S02]  /*3460*/  ISETP.GE.AND P0, PT, R69, R247, PT ;  /* 0x000000f74500720c */ /* 0x000fe40003f06270 */
[C---:B------:R-:W-:Y:S02]  /*3470*/  ISETP.GE.AND P3, PT, R37.reuse, R246, PT ;  /* 0x000000f62500720c */ /* 0x040fe40003f66270 */
[----:B------:R-:W-:-:S02]  /*3480*/  ISETP.GE.AND P2, PT, R37, R3, PT ;  /* 0x000000032500720c */ /* 0x000fc40003f46270 */
[----:B------:R-:W-:Y:S02]  /*3490*/  ISETP.GE.AND P6, PT, R36, R246, PT ;  /* 0x000000f62400720c */ /* 0x000fe40003fc6270 */
[----:B------:R-:W-:Y:S02]  /*34a0*/  IADD3 R13, R69, 0x30, RZ ;  /* 0x00000030450d7810 */ /* 0x000fe40007ffe0ff */
[----:B------:R-:W-:Y:S02]  /*34b0*/  FSEL R60, R60, -INF , !P0 ;  /* 0xff8000003c3c7808 */ /* 0x000fe40004000000 */
[----:B------:R-:W-:Y:S02]  /*34c0*/  FSEL R198, R98, -INF , !P3 ;  /* 0xff80000062c67808 */ /* 0x000fe40005800000 */
[----:B------:R-:W-:Y:S02]  /*34d0*/  FSEL R200, R99, -INF , !P6 ;  /* 0xff80000063c87808 */ /* 0x000fe40007000000 */
[----:B------:R-:W-:Y:S01]  /*34e0*/  FSEL R194, R26, -INF , !P2 ;  /* 0xff8000001ac27808 */ /* 0x000fe20005000000 */
[----:B------:R-:W-:Y:S01]  /*34f0*/  BAR.SYNC.DEFER_BLOCKING 0x0 ;  /* 0x0000000000007b1d */ /* 0x000fe20000010000 */
[----:B------:R-:W-:-:S02]  /*3500*/  ISETP.GE.AND P0, PT, R69, R3, PT ;  /* 0x000000034500720c */ /* 0x000fc40003f06270 */
[----:B------:R-:W-:Y:S02]  /*3510*/  ISETP.GE.AND P3, PT, R36, R236, PT ;  /* 0x000000ec2400720c */ /* 0x000fe40003f66270 */
[C---:B------:R-:W-:Y:S02]  /*3520*/  ISETP.GE.AND P6, PT, R13.reuse, R247, PT ;  /* 0x000000f70d00720c */ /* 0x040fe40003fc6270 */
[----:B------:R-:W-:Y:S02]  /*3530*/  ISETP.GE.AND P2, PT, R13, R246, PT ;  /* 0x000000f60d00720c */ /* 0x000fe40003f46270 */
[----:B------:R-:W-:Y:S02]  /*3540*/  FSEL R58, R58, -INF , !P0 ;  /* 0xff8000003a3a7808 */ /* 0x000fe40004000000 */
[----:B------:R-:W-:Y:S02]  /*3550*/  FSEL R204, R25, -INF , !P3 ;  /* 0xff80000019cc7808 */ /* 0x000fe40005800000 */
[----:B------:R-:W-:-:S02]  /*3560*/  FSEL R177, R92, -INF , !P6 ;  /* 0xff8000005cb17808 */ /* 0x000fc40007000000 */
[----:B------:R-:W-:Y:S02]  /*3570*/  FSEL R66, R94, -INF , !P2 ;  /* 0xff8000005e427808 */ /* 0x000fe40005000000 */
[----:B------:R-:W-:Y:S02]  /*3580*/  PLOP3.LUT P0, PT, PT, PT, UP0, 0x80, 0x0 ;  /* 0x000000000000781c */ /* 0x000fe40003f0f008 */
[----:B------:R-:W-:Y:S02]  /*3590*/  ISETP.GE.AND P4, PT, R37, R236, PT ;  /* 0x000000ec2500720c */ /* 0x000fe40003f86270 */
[----:B------:R-:W-:Y:S02]  /*35a0*/  ISETP.GE.AND P3, PT, R13, R3, PT ;  /* 0x000000030d00720c */ /* 0x000fe40003f66270 */
[C---:B------:R-:W-:Y:S02]  /*35b0*/  ISETP.GE.AND P6, PT, R12.reuse, R246, PT ;  /* 0x000000f60c00720c */ /* 0x040fe40003fc6270 */
[----:B------:R-:W-:-:S02]  /*35c0*/  ISETP.GE.AND P2, PT, R12, R236, PT ;  /* 0x000000ec0c00720c */ /* 0x000fc40003f46270 */
[----:B------:R-:W-:Y:S02]  /*35d0*/  IADD3 R12, R69, 0x38, RZ ;  /* 0x00000038450c7810 */ /* 0x000fe40007ffe0ff */
[----:B------:R-:W-:Y:S02]  /*35e0*/  FSEL R206, R24, -INF , !P4 ;  /* 0xff80000018ce7808 */ /* 0x000fe40006000000 */
[----:B------:R-:W-:Y:S02]  /*35f0*/  FSEL R184, R22, -INF , !P3 ;  /* 0xff80000016b87808 */ /* 0x000fe40005800000 */
[----:B------:R-:W-:Y:S02]  /*3600*/  FSEL R185, R21, -INF , !P2 ;  /* 0xff80000015b97808 */ /* 0x000fe40005000000 */
[----:B------:R-:W-:Y:S02]  /*3610*/  FSEL R61, R61, -INF , !P5 ;  /* 0xff8000003d3d7808 */ /* 0x000fe40006800000 */
[----:B------:R-:W-:-:S02]  /*3620*/  FSEL R8, R63, -INF , !P1 ;  /* 0xff8000003f087808 */ /* 0x000fc40004800000 */
[-C--:B------:R-:W-:Y:S02]  /*3630*/  ISETP.GE.AND P4, PT, R13, R236.reuse, PT ;  /* 0x000000ec0d00720c */ /* 0x080fe40003f86270 */
[C---:B------:R-:W-:Y:S02]  /*3640*/  ISETP.GE.AND P3, PT, R12.reuse, R236, PT ;  /* 0x000000ec0c00720c */ /* 0x040fe40003f66270 */
[----:B------:R-:W-:Y:S02]  /*3650*/  ISETP.GE.AND P2, PT, R12, R3, PT ;  /* 0x000000030c00720c */ /* 0x000fe40003f46270 */
[C---:B------:R-:W-:Y:S02]  /*3660*/  ISETP.GE.AND P5, PT, R69.reuse, R246, PT ;  /* 0x000000f64500720c */ /* 0x040fe40003fa6270 */
[C---:B------:R-:W-:Y:S02]  /*3670*/  ISETP.GE.AND P1, PT, R69.reuse, R236, PT ;  /* 0x000000ec4500720c */ /* 0x040fe40003f26270 */
[----:B------:R-:W-:-:S02]  /*3680*/  IADD3 R69, R69, 0x39, RZ ;  /* 0x0000003945457810 */ /* 0x000fc40007ffe0ff */
[----:B------:R-:W-:Y:S02]  /*3690*/  FSEL R170, R95, -INF , !P6 ;  /* 0xff8000005faa7808 */ /* 0x000fe40007000000 */
[----:B------:R-:W-:Y:S02]  /*36a0*/  FSEL R192, R20, -INF , !P4 ;  /* 0xff80000014c07808 */ /* 0x000fe40006000000 */
[----:B------:R-:W-:Y:S02]  /*36b0*/  FSEL R62, R62, -INF , !P5 ;  /* 0xff8000003e3e7808 */ /* 0x000fe40006800000 */
[----:B------:R-:W-:Y:S02]  /*36c0*/  FSEL R190, R16, -INF , !P3 ;  /* 0xff80000010be7808 */ /* 0x000fe40005800000 */
[----:B------:R-:W-:Y:S02]  /*36d0*/  FSEL R180, R18, -INF , !P2 ;  /* 0xff80000012b47808 */ /* 0x000fe40005000000 */
[----:B------:R-:W-:-:S02]  /*36e0*/  FSEL R56, R56, -INF , !P1 ;  /* 0xff80000038387808 */ /* 0x000fc40004800000 */
[CC--:B------:R-:W-:Y:S02]  /*36f0*/  ISETP.GE.AND P6, PT, R12.reuse, R247.reuse, PT ;  /* 0x000000f70c00720c */ /* 0x0c0fe40003fc6270 */
[-C--:B------:R-:W-:Y:S02]  /*3700*/  ISETP.GE.AND P4, PT, R12, R246.reuse, PT ;  /* 0x000000f60c00720c */ /* 0x080fe40003f86270 */
[C---:B------:R-:W-:Y:S02]  /*3710*/  ISETP.GE.AND P5, PT, R69.reuse, R247, PT ;  /* 0x000000f74500720c */ /* 0x040fe40003fa6270 */
[C---:B------:R-:W-:Y:S02]  /*3720*/  ISETP.GE.AND P3, PT, R69.reuse, R246, PT ;  /* 0x000000f64500720c */ /* 0x040fe40003f66270 */
[C---:B------:R-:W-:Y:S02]  /*3730*/  ISETP.GE.AND P2, PT, R69.reuse, R236, PT ;  /* 0x000000ec4500720c */ /* 0x040fe40003f46270 */
        /* <DEDUP_REMOVED lines=8> */
[----:B------:R-:W-:Y:S01]  /*37c0*/  UIADD3 UR5, UR8, -0x2, URZ ;  /* 0xfffffffe08057890 */ /* 0x000fe2000fffe03f */
[----:B------:R-:W-:Y:S01]  /*37d0*/  ISETP.GE.AND P5, PT, R228, c[0x0][0x220], PT ;  /* 0x00008800e4007a0c */ /* 0x000fe20003fa6270 */
[----:B------:R-:W-:Y:S01]  /*37e0*/  BSSY B0, `(.L_x_65) ;  /* 0x0000037000007945 */ /* 0x000fe20003800000 */
[----:B------:R-:W-:Y:S01]  /*37f0*/  ISETP.GE.AND P4, PT, R223, c[0x0][0x220], PT ;  /* 0x00008800df007a0c */ /* 0x000fe20003f86270 */
[----:B------:R-:W-:Y:S01]  /*3800*/  USHF.R.S32.HI UR4, URZ, 0x1f, UR5 ;  /* 0x0000001f3f047899 */ /* 0x000fe20008011405 */
[----:B------:R-:W-:Y:S01]  /*3810*/  ISETP.GE.AND P2, PT, R222, c[0x0][0x220], PT ;  /* 0x00008800de007a0c */ /* 0x000fe20003f46270 */
[----:B------:R-:W-:Y:S01]  /*3820*/  UIMAD UR20, UR20, UR5, URZ ;  /* 0x00000005141472a4 */ /* 0x000fe2000f8e023f */
[----:B------:R-:W-:-:S03]  /*3830*/  IMAD.WIDE.U32 R6, R117, UR5, R226 ;  /* 0x0000000575067c25 */ /* 0x000fc6000f8e00e2 */
[----:B------:R-:W-:-:S04]  /*3840*/  UIMAD UR4, UR4, UR21, UR20 ;  /* 0x00000015040472a4 */ /* 0x000fc8000f8e0214 */
[C---:B------:R-:W-:Y:S01]  /*3850*/  @!P5 LEA R18, P6, R6.reuse, c[0x0][0x168], 0x1 ;  /* 0x00005a000612da11 */ /* 0x040fe200078c08ff */
[----:B------:R1:W-:Y:S01]  /*3860*/  @P5 STS [R221+0x6000], RZ ;  /* 0x006000ffdd005388 */ /* 0x0003e20000000800 */
[----:B------:R-:W-:Y:S02]  /*3870*/  IADD3 R4, R7, UR4, RZ ;  /* 0x0000000407047c10 */ /* 0x000fe4000fffe0ff */
[C---:B------:R-:W-:Y:S01]  /*3880*/  @!P4 LEA R12, P3, R6.reuse, c[0x0][0x168], 0x1 ;  /* 0x00005a00060cca11 */ /* 0x040fe200078608ff */
[----:B------:R1:W-:Y:S01]  /*3890*/  @P5 STS [R221+0x6004], RZ ;  /* 0x006004ffdd005388 */ /* 0x0003e20000000800 */
[C---:B------:R-:W-:Y:S02]  /*38a0*/  @!P2 LEA R10, P1, R6.reuse, c[0x0][0x168], 0x1 ;  /* 0x00005a00060aaa11 */ /* 0x040fe400078208ff */
[C---:B------:R-:W-:Y:S01]  /*38b0*/  @!P5 LEA.HI.X R19, R6.reuse, c[0x0][0x16c], R4, 0x1, P6 ;  /* 0x00005b000613da11 */ /* 0x040fe200030f0c04 */
[----:B------:R1:W-:Y:S01]  /*38c0*/  @P5 STS.64 [R221+0x6008], RZ ;  /* 0x006008ffdd005388 */ /* 0x0003e20000000a00 */
[----:B------:R-:W-:-:S02]  /*38d0*/  IADD3 R5, P6, R6, UR7, RZ ;  /* 0x0000000706057c10 */ /* 0x000fc4000ffde0ff */
[C-C-:B------:R-:W-:Y:S01]  /*38e0*/  @!P4 LEA.HI.X R13, R6.reuse, c[0x0][0x16c], R4.reuse, 0x1, P3 ;  /* 0x00005b00060dca11 */ /* 0x140fe200018f0c04 */
[----:B------:R-:W-:Y:S01]  /*38f0*/  @!PT LDS RZ, [RZ] ;  /* 0x00000000fffff984 */ /* 0x000fe20000000800 */
[----:B------:R-:W-:Y:S01]  /*3900*/  @!PT LDS RZ, [RZ] ;  /* 0x00000000fffff984 */ /* 0x000fe20000000800 */
[----:B------:R-:W-:Y:S01]  /*3910*/  @!PT LDS RZ, [RZ] ;  /* 0x00000000fffff984 */ /* 0x000fe20000000800 */
[----:B------:R1:W-:Y:S01]  /*3920*/  @!P5 LDGSTS.E.BYPASS.LTC128B.128 [R221+0x6000], [R18.64] ;  /* 0x0600000012dddfae */ /* 0x0003e2000b901d50 */
[----:B------:R-:W-:Y:S02]  /*3930*/  @!P2 LEA.HI.X R11, R6, c[0x0][0x16c], R4, 0x1, P1 ;  /* 0x00005b00060baa11 */ /* 0x000fe400008f0c04 */
[C---:B------:R-:W-:Y:S01]  /*3940*/  @!P5 LEA R16, P3, R5.reuse, c[0x0][0x168], 0x1 ;  /* 0x00005a000510da11 */ /* 0x040fe200078608ff */
[----:B------:R1:W-:Y:S01]  /*3950*/  @P4 STS.128 [R221+0x7000], RZ ;  /* 0x007000ffdd004388 */ /* 0x0003e20000000c00 */
[----:B------:R-:W-:Y:S02]  /*3960*/  IADD3.X R4, R4, UR6, RZ, P6, !PT ;  /* 0x0000000604047c10 */ /* 0x000fe4000b7fe4ff */
[C---:B------:R-:W-:Y:S01]  /*3970*/  @!P4 LEA R6, P1, R5.reuse, c[0x0][0x168], 0x1 ;  /* 0x00005a000506ca11 */ /* 0x040fe200078208ff */
[----:B------:R-:W-:Y:S01]  /*3980*/  @!PT LDS RZ, [RZ] ;  /* 0x00000000fffff984 */ /* 0x000fe20000000800 */
[----:B------:R-:W-:Y:S01]  /*3990*/  @!PT LDS RZ, [RZ] ;  /* 0x00000000fffff984 */ /* 0x000fe20000000800 */
[----:B------:R-:W-:Y:S01]  /*39a0*/  @!PT LDS RZ, [RZ] ;  /* 0x00000000fffff984 */ /* 0x000fe20000000800 */
[----:B------:R1:W-:Y:S01]  /*39b0*/  @!P4 LDGSTS.E.BYPASS.LTC128B.128 [R221+0x7000], [R12.64+0x40] ;  /* 0x070000400cddcfae */ /* 0x0003e2000b901d50 */
[----:B------:R-:W-:-:S02]  /*39c0*/  @!P5 LEA.HI.X R17, R5, c[0x0][0x16c], R4, 0x1, P3 ;  /* 0x00005b000511da11 */ /* 0x000fc400018f0c04 */
[----:B------:R-:W-:Y:S01]  /*39d0*/  @!P4 LEA.HI.X R7, R5, c[0x0][0x16c], R4, 0x1, P1 ;  /* 0x00005b000507ca11 */ /* 0x000fe200008f0c04 */
[----:B------:R1:W-:Y:S04]  /*39e0*/  @P2 STS.128 [R221+0x8000], RZ ;  /* 0x008000ffdd002388 */ /* 0x0003e80000000c00 */
[----:B------:R-:W-:Y:S01]  /*39f0*/  @!PT LDS RZ, [RZ] ;  /* 0x00000000fffff984 */ /* 0x000fe20000000800 */
[----:B------:R-:W-:Y:S01]  /*3a00*/  @!PT LDS RZ, [RZ] ;  /* 0x00000000fffff984 */ /* 0x000fe20000000800 */
[----:B------:R-:W-:Y:S01]  /*3a10*/  @!PT LDS RZ, [RZ] ;  /* 0x00000000fffff984 */ /* 0x000fe20000000800 */
[----:B------:R1:W-:Y:S04]  /*3a20*/  @!P2 LDGSTS.E.BYPASS.LTC128B.128 [R221+0x8000], [R10.64+0x80] ;  /* 0x080000800addafae */ /* 0x0003e8000b901d50 */
[----:B------:R1:W-:Y:S04]  /*3a30*/  @P5 STS.128 [R221+0x6800], RZ ;  /* 0x006800ffdd005388 */ /* 0x0003e80000000c00 */
        /* <DEDUP_REMOVED lines=17> */
.L_x_66:
[----:B------:R-:W-:Y:S05]  /*3b50*/  BSYNC B0 ;  /* 0x0000000000007941 */ /* 0x000fea0003800000 */
.L_x_65:
[----:B------:R-:W0:Y:S02]  /*3b60*/  LDGDEPBAR ;  /* 0x00000000000079af */ /* 0x000e240000000000 */
.L_x_64:
[----:B------:R-:W-:Y:S02]  /*3b70*/  FMNMX.FTZ R5, R56, R70, !PT ;  /* 0x0000004638057209 */ /* 0x000fe40007810000 */
[----:B-1----:R-:W-:Y:S02]  /*3b80*/  FMNMX.FTZ R11, R58, R68, !PT ;  /* 0x000000443a0b7209 */ /* 0x002fe40007810000 */
        /* <DEDUP_REMOVED lines=62> */
[----:B------:R-:W-:Y:S02]  /*3f70*/  FMNMX.FTZ R167, R164, R167, !PT ;  /* 0x000000a7a4a77209 */ /* 0x000fe40007810000 */
[----:B------:R-:W-:Y:S01]  /*3f80*/  SHF.L.U32 R214, R2, 0x1, RZ ;  /* 0x0000000102d67819 */ /* 0x000fe200000006ff */
[----:B------:R-:W3:Y:S01]  /*3f90*/  SHFL.BFLY PT, R168, R5, 0x2, 0x1f ;  /* 0x0c401f0005a87f89 */ /* 0x000ee200000e0000 */
[----:B------:R-:W-:Y:S02]  /*3fa0*/  FMNMX.FTZ R167, R64, R167, !PT ;  /* 0x000000a740a77209 */ /* 0x000fe40007810000 */
[----:B--2---:R-:W-:Y:S01]  /*3fb0*/  FMNMX.FTZ R166, R9, R166, !PT ;  /* 0x000000a609a67209 */ /* 0x004fe20007810000 */
[----:B------:R-:W-:Y:S01]  /*3fc0*/  LDSM.16.MT88.4 R100, [R214+0xa000] ;  /* 0x00a00000d664783b */ /* 0x000fe20000004200 */
[----:B------:R-:W-:Y:S02]  /*3fd0*/  LEA R212, R0, R214, 0x1 ;  /* 0x000000d600d47211 */ /* 0x000fe400078e08ff */
[C---:B------:R-:W-:Y:S01]  /*3fe0*/  FSETP.NEU.FTZ.AND P1, PT, R166.reuse, -INF , PT ;  /* 0xff800000a600780b */ /* 0x040fe20003f3d000 */
[----:B------:R-:W-:Y:S01]  /*3ff0*/  FMUL.FTZ R189, R166, c[0x0][0x23c] ;  /* 0x00008f00a6bd7a20 */ /* 0x000fe20000410000 */
[----:B------:R-:W-:Y:S04]  /*4000*/  LDSM.16.MT88.4 R124, [R214+0xb000] ;  /* 0x00b00000d67c783b */ /* 0x000fe80000004200 */
[----:B------:R-:W-:Y:S01]  /*4010*/  FSEL R189, R189, RZ, P1 ;  /* 0x000000ffbdbd7208 */ /* 0x000fe20000800000 */
[----:B------:R-:W-:Y:S01]  /*4020*/  LDSM.16.MT88.4 R84, [R212+0x9000] ;  /* 0x00900000d454783b */ /* 0x000fe20000004200 */
[----:B-1----:R-:W-:-:S03]  /*4030*/  FMNMX.FTZ R165, R4, R165, !PT ;  /* 0x000000a504a57209 */ /* 0x002fc60007810000 */
[--C-:B------:R-:W-:Y:S01]  /*4040*/  FFMA.FTZ R45, R70, c[0x0][0x23c], -R189.reuse ;  /* 0x00008f00462d7a23 */ /* 0x100fe200000108bd */
[----:B------:R-:W1:Y:S01]  /*4050*/  SHFL.BFLY PT, R4, R167, 0x2, 0x1f ;  /* 0x0c401f00a7047f89 */ /* 0x000e6200000e0000 */
[--C-:B------:R-:W-:Y:S01]  /*4060*/  FFMA.FTZ R48, R56, c[0x0][0x23c], -R189.reuse ;  /* 0x00008f0038307a23 */ /* 0x100fe200000108bd */
[C---:B------:R-:W-:Y:S01]  /*4070*/  FSETP.NEU.FTZ.AND P1, PT, R165.reuse, -INF , PT ;  /* 0xff800000a500780b */ /* 0x040fe20003f3d000 */
[----:B------:R-:W-:Y:S01]  /*4080*/  FMUL.FTZ R181, R165, c[0x0][0x23c] ;  /* 0x00008f00a5b57a20 */ /* 0x000fe20000410000 */
[----:B---3--:R-:W-:Y:S01]  /*4090*/  FMNMX.FTZ R168, R5, R168, !PT ;  /* 0x000000a805a87209 */ /* 0x008fe20007810000 */
[----:B------:R-:W-:Y:S01]  /*40a0*/  LDSM.16.MT88.4 R112, [R212+0xa000] ;  /* 0x00a00000d470783b */ /* 0x000fe20000004200 */
[--C-:B------:R-:W-:Y:S01]  /*40b0*/  FFMA.FTZ R46, R78, c[0x0][0x23c], -R189.reuse ;  /* 0x00008f004e2e7a23 */ /* 0x100fe200000108bd */
[----:B------:R-:W-:Y:S01]  /*40c0*/  MUFU.EX2 R48, R48 ;  /* 0x0000003000307308 */ /* 0x000fe20000000800 */
[----:B------:R-:W-:Y:S01]  /*40d0*/  FSEL R181, R181, RZ, P1 ;  /* 0x000000ffb5b57208 */ /* 0x000fe20000800000 */
[----:B------:R-:W2:Y:S01]  /*40e0*/  SHFL.BFLY PT, R5, R168, 0x1, 0x1f ;  /* 0x0c201f00a8057f89 */ /* 0x000ea200000e0000 */
[----:B------:R-:W-:-:S02]  /*40f0*/  FFMA.FTZ R39, R76, c[0x0][0x23c], -R189 ;  /* 0x00008f004c277a23 */ /* 0x000fc400000108bd */
[----:B------:R-:W-:Y:S01]  /*4100*/  FFMA.FTZ R43, R72, c[0x0][0x23c], -R189 ;  /* 0x00008f00482b7a23 */ /* 0x000fe200000108bd */
[----:B------:R-:W-:Y:S01]  /*4110*/  LDSM.16.MT88.4 R24, [R214+0x9400] ;  /* 0x00940000d618783b */ /* 0x000fe20000004200 */
[--C-:B------:R-:W-:Y:S01]  /*4120*/  FFMA.FTZ R51, R68, c[0x0][0x23c], -R181.reuse ;  /* 0x00008f0044337a23 */ /* 0x100fe200000108b5 */
[----:B------:R-:W3:Y:S01]  /*4130*/  MUFU.EX2 R45, R45 ;  /* 0x0000002d002d7308 */ /* 0x000ee20000000800 */
[--C-:B------:R-:W-:Y:S01]  /*4140*/  FFMA.FTZ R44, R58, c[0x0][0x23c], -R181.reuse ;  /* 0x00008f003a2c7a23 */ /* 0x100fe200000108b5 */
[----:B------:R-:W-:Y:S01]  /*4150*/  LDSM.16.MT88.4 R68, [R214+0x9000] ;  /* 0x00900000d644783b */ /* 0x000fe20000004200 */
[--C-:B------:R-:W-:Y:S02]  /*4160*/  FFMA.FTZ R49, R54, c[0x0][0x23c], -R181.reuse ;  /* 0x00008f0036317a23 */ /* 0x100fe400000108b5 */
[--C-:B------:R-:W-:Y:S01]  /*4170*/  FFMA.FTZ R40, R52, c[0x0][0x23c], -R181.reuse ;  /* 0x00008f0034287a23 */ /* 0x100fe200000108b5 */
[----:B------:R-:W-:Y:S01]  /*4180*/  LDSM.16.MT88.4 R20, [R212+0x9400] ;  /* 0x00940000d414783b */ /* 0x000fe20000004200 */
[----:B------:R-:W-:Y:S01]  /*4190*/  FFMA.FTZ R47, R14, c[0x0][0x23c], -R181 ;  /* 0x00008f000e2f7a23 */ /* 0x000fe200000108b5 */
[----:B------:R-:W-:Y:S01]  /*41a0*/  MUFU.EX2 R46, R46 ;  /* 0x0000002e002e7308 */ /* 0x000fe20000000800 */
[----:B-1----:R-:W-:Y:S01]  /*41b0*/  FMNMX.FTZ R167, R167, R4, !PT ;  /* 0x00000004a7a77209 */ /* 0x002fe20007810000 */
[----:B------:R-:W-:Y:S01]  /*41c0*/  LDSM.16.MT88.4 R16, [R214+0xa400] ;  /* 0x00a40000d610783b */ /* 0x000fe20000004200 */
[----:B------:R-:W-:-:S02]  /*41d0*/  FFMA.FTZ R36, R144, c[0x0][0x23c], -R189 ;  /* 0x00008f0090247a23 */ /* 0x000fc400000108bd */
[--C-:B------:R-:W-:Y:S01]  /*41e0*/  FFMA.FTZ R37, R148, c[0x0][0x23c], -R189.reuse ;  /* 0x00008f0094257a23 */ /* 0x100fe200000108bd */
[----:B------:R-:W1:Y:S01]  /*41f0*/  SHFL.BFLY PT, R0, R167, 0x1, 0x1f ;  /* 0x0c201f00a7007f89 */ /* 0x000e6200000e0000 */
[----:B------:R-:W-:Y:S01]  /*4200*/  FFMA.FTZ R2, R146, c[0x0][0x23c], -R189 ;  /* 0x00008f0092027a23 */ /* 0x000fe200000108bd */
[----:B------:R-:W4:Y:S01]  /*4210*/  MUFU.EX2 R39, R39 ;  /* 0x0000002700277308 */ /* 0x000f220000000800 */
[----:B---3--:R-:W-:Y:S01]  /*4220*/  F2FP.PACK_AB R132, R45, R48 ;  /* 0x000000302d84723e */ /* 0x008fe200000000ff */
[----:B------:R-:W-:Y:S01]  /*4230*/  LDSM.16.MT88.4 R32, [R212+0xb400] ;  /* 0x00b40000d420783b */ /* 0x000fe20000004200 */
[----:B--2---:R-:W-:Y:S01]  /*4240*/  FMNMX.FTZ R168, R168, R5, !PT ;  /* 0x00000005a8a87209 */ /* 0x004fe20007810000 */
[--C-:B------:R-:W-:Y:S02]  /*4250*/  FFMA.FTZ R41, R140, c[0x0][0x23c], -R181.reuse ;  /* 0x00008f008c297a23 */ /* 0x100fe400000108b5 */
[----:B------:R-:W2:Y:S01]  /*4260*/  LDSM.16.MT88.4 R4, [R212+0xb000] ;  /* 0x00b00000d404783b */ /* 0x000ea20000004200 */
[C---:B------:R-:W-:Y:S01]  /*4270*/  FSETP.NEU.FTZ.AND P1, PT, R168.reuse, -INF , PT ;  /* 0xff800000a800780b */ /* 0x040fe20003f3d000 */
[----:B------:R-:W-:Y:S01]  /*4280*/  FMUL.FTZ R172, R168, c[0x0][0x23c] ;  /* 0x00008f00a8ac7a20 */ /* 0x000fe20000410000 */
[----:B------:R-:W-:Y:S01]  /*4290*/  MUFU.EX2 R44, R44 ;  /* 0x0000002c002c7308 */ /* 0x000fe20000000800 */
[----:B------:R-:W-:-:S02]  /*42a0*/  FFMA.FTZ R38, R38, c[0x0][0x23c], -R181 ;  /* 0x00008f0026267a23 */ /* 0x000fc400000108b5 */
[----:B------:R-:W-:Y:S01]  /*42b0*/  FFMA.FTZ R174, R174, c[0x0][0x23c], -R189 ;  /* 0x00008f00aeae7a23 */ /* 0x000fe200000108bd */
[----:B------:R-:W-:Y:S01]  /*42c0*/  FSEL R172, R172, RZ, P1 ;  /* 0x000000ffacac7208 */ /* 0x000fe20000800000 */
[----:B------:R-:W-:Y:S01]  /*42d0*/  FFMA.FTZ R187, R194, c[0x0][0x23c], -R181 ;  /* 0x00008f00c2bb7a23 */ /* 0x000fe200000108b5 */
[----:B----4-:R-:W-:Y:S02]  /*42e0*/  F2FP.PACK_AB R134, R39, R46 ;  /* 0x0000002e2786723e */ /* 0x010fe400000000ff */
[----:B------:R-:W3:Y:S01]  /*42f0*/  MUFU.EX2 R51, R51 ;  /* 0x0000003300337308 */ /* 0x000ee20000000800 */
[--C-:B------:R-:W-:Y:S02]  /*4300*/  FFMA.FTZ R59, R60, c[0x0][0x23c], -R172.reuse ;  /* 0x00008f003c3b7a23 */ /* 0x100fe400000108ac */
[--C-:B------:R-:W-:Y:S01]  /*4310*/  FFMA.FTZ R54, R61, c[0x0][0x23c], -R172.reuse ;  /* 0x00008f003d367a23 */ /* 0x100fe200000108ac */
[----:B-1----:R-:W-:Y:S01]  /*4320*/  FMNMX.FTZ R167, R167, R0, !PT ;  /* 0x00000000a7a77209 */ /* 0x002fe20007810000 */
[----:B------:R-:W-:-:S03]  /*4330*/  FFMA.FTZ R55, R15, c[0x0][0x23c], -R172 ;  /* 0x00008f000f377a23 */ /* 0x000fc600000108ac */
[----:B------:R-:W-:Y:S01]  /*4340*/  MUFU.EX2 R49, R49 ;  /* 0x0000003100317308 */ /* 0x000fe20000000800 */
[C---:B------:R-:W-:Y:S01]  /*4350*/  FSETP.NEU.FTZ.AND P1, PT, R167.reuse, -INF , PT ;  /* 0xff800000a700780b */ /* 0x040fe20003f3d000 */
[----:B------:R-:W-:Y:S01]  /*4360*/  FMUL.FTZ R169, R167, c[0x0][0x23c] ;  /* 0x00008f00a7a97a20 */ /* 0x000fe20000410000 */
[----:B------:R-:W1:Y:S01]  /*4370*/  LDSM.16.MT88.4 R12, [R212+0xa400] ;  /* 0x00a40000d40c783b */ /* 0x000e620000004200 */
[--C-:B------:R-:W-:Y:S02]  /*4380*/  FFMA.FTZ R50, R105, c[0x0][0x23c], -R172.reuse ;  /* 0x00008f0069327a23 */ /* 0x100fe400000108ac */
[----:B------:R-:W-:Y:S01]  /*4390*/  FFMA.FTZ R0, R142, c[0x0][0x23c], -R181 ;  /* 0x00008f008e007a23 */ /* 0x000fe200000108b5 */
[----:B------:R-:W-:Y:S01]  /*43a0*/  FSEL R169, R169, RZ, P1 ;  /* 0x000000ffa9a97208 */ /* 0x000fe20000800000 */
[----:B------:R-:W4:Y:S01]  /*43b0*/  MUFU.EX2 R40, R40 ;  /* 0x0000002800287308 */ /* 0x000f220000000800 */
[----:B---3--:R-:W-:Y:S01]  /*43c0*/  F2FP.PACK_AB R133, R51, R44 ;  /* 0x0000002c3385723e */ /* 0x008fe200000000ff */
[----:B------:R-:W-:-:S02]  /*43d0*/  FFMA.FTZ R63, R65, c[0x0][0x23c], -R172 ;  /* 0x00008f00413f7a23 */ /* 0x000fc400000108ac */
[--C-:B------:R-:W-:Y:S02]  /*43e0*/  FFMA.FTZ R57, R62, c[0x0][0x23c], -R169.reuse ;  /* 0x00008f003e397a23 */ /* 0x100fe400000108a9 */
[--C-:B------:R-:W-:Y:S02]  /*43f0*/  FFMA.FTZ R52, R8, c[0x0][0x23c], -R169.reuse ;  /* 0x00008f0008347a23 */ /* 0x100fe400000108a9 */
[--C-:B------:R-:W-:Y:S01]  /*4400*/  FFMA.FTZ R53, R80, c[0x0][0x23c], -R169.reuse ;  /* 0x00008f0050357a23 */ /* 0x100fe200000108a9 */
[----:B------:R-:W-:Y:S01]  /*4410*/  MUFU.EX2 R59, R59 ;  /* 0x0000003b003b7308 */ /* 0x000fe20000000800 */
[----:B------:R-:W-:Y:S01]  /*4420*/  FFMA.FTZ R42, R74, c[0x0][0x23c], -R169 ;  /* 0x00008f004a2a7a23 */ /* 0x000fe200000108a9 */
[----:B------:R-:W3:Y:S01]  /*4430*/  LDSM.16.MT88.4 R8, [R214+0xb400] ;  /* 0x00b40000d608783b */ /* 0x000ee20000004200 */
[--C-:B------:R-:W-:Y:S02]  /*4440*/  FFMA.FTZ R56, R141, c[0x0][0x23c], -R172.reuse ;  /* 0x00008f008d387a23 */ /* 0x100fe400000108ac */
[----:B------:R-:W-:Y:S01]  /*4450*/  FFMA.FTZ R61, R179, c[0x0][0x23c], -R172 ;  /* 0x00008f00b33d7a23 */ /* 0x000fe200000108ac */
[----:B----4-:R-:W-:-:S02]  /*4460*/  F2FP.PACK_AB R135, R40, R49 ;  /* 0x000000312887723e */ /* 0x010fc400000000ff */
[----:B------:R-:W4:Y:S01]  /*4470*/  MUFU.EX2 R54, R54 ;  /* 0x0000003600367308 */ /* 0x000f220000000800 */
[----:B------:R-:W-:Y:S02]  /*4480*/  FFMA.FTZ R58, R183, c[0x0][0x23c], -R172 ;  /* 0x00008f00b73a7a23 */ /* 0x000fe400000108ac */
[--C-:B------:R-:W-:Y:S02]  /*4490*/  FFMA.FTZ R65, R210, c[0x0][0x23c], -R169.reuse ;  /* 0x00008f00d2417a23 */ /* 0x100fe400000108a9 */
[--C-:B------:R-:W-:Y:S01]  /*44a0*/  FFMA.FTZ R60, R208, c[0x0][0x23c], -R169.reuse ;  /* 0x00008f00d03c7a23 */ /* 0x100fe200000108a9 */
[----:B------:R-:W-:Y:S01]  /*44b0*/  HMMA.16816.F32 R156, R132, R68, RZ ;  /* 0x00000044849c723c */ /* 0x000fe200000018ff */
[--C-:B------:R-:W-:Y:S01]  /*44c0*/  FFMA.FTZ R62, R240, c[0x0][0x23c], -R169.reuse ;  /* 0x00008f00f03e7a23 */ /* 0x100fe200000108a9 */
[----:B------:R-:W-:Y:S01]  /*44d0*/  MUFU.EX2 R55, R55 ;  /* 0x0000003700377308 */ /* 0x000fe20000000800 */
[----:B------:R-:W-:Y:S02]  /*44e0*/  FFMA.FTZ R67, R232, c[0x0][0x23c], -R169 ;  /* 0x00008f00e8437a23 */ /* 0x000fe400000108a9 */
[----:B------:R-:W-:-:S02]  /*44f0*/  FFMA.FTZ R179, R178, c[0x0][0x23c], -R189 ;  /* 0x00008f00b2b37a23 */ /* 0x000fc400000108bd */
[--C-:B------:R-:W-:Y:S01]  /*4500*/  FFMA.FTZ R178, R30, c[0x0][0x23c], -R181.reuse ;  /* 0x00008f001eb27a23 */ /* 0x100fe200000108b5 */
[C---:B------:R-:W-:Y:S01]  /*4510*/  HMMA.16816.F32 R76, R132.reuse, R84, RZ ;  /* 0x00000054844c723c */ /* 0x040fe200000018ff */
[--C-:B------:R-:W-:Y:S01]  /*4520*/  FFMA.FTZ R183, R28, c[0x0][0x23c], -R181.reuse ;  /* 0x00008f001cb77a23 */ /* 0x100fe200000108b5 */
[----:B------:R-:W5:Y:S01]  /*4530*/  MUFU.EX2 R50, R50 ;  /* 0x0000003200327308 */ /* 0x000f620000000800 */
[----:B----4-:R-:W-:Y:S01]  /*4540*/  F2FP.PACK_AB R136, R54, R59 ;  /* 0x0000003b3688723e */ /* 0x010fe200000000ff */
[----:B------:R-:W4:Y:S01]  /*4550*/  LDSM.16.MT88.4 R28, [R214+0x9800] ;  /* 0x00980000d61c783b */ /* 0x000f220000004200 */
[----:B------:R-:W-:Y:S02]  /*4560*/  FFMA.FTZ R186, R186, c[0x0][0x23c], -R181 ;  /* 0x00008f00baba7a23 */ /* 0x000fe400000108b5 */
[--C-:B------:R-:W-:Y:S01]  /*4570*/  FFMA.FTZ R194, R193, c[0x0][0x23c], -R172.reuse ;  /* 0x00008f00c1c27a23 */ /* 0x100fe200000108ac */
[----:B------:R-:W-:Y:S01]  /*4580*/  HMMA.16816.F32 R92, R132, R100, RZ ;  /* 0x00000064845c723c */ /* 0x000fe200000018ff */
[----:B------:R-:W-:Y:S01]  /*4590*/  FFMA.FTZ R191, R191, c[0x0][0x23c], -R172 ;  /* 0x00008f00bfbf7a23 */ /* 0x000fe200000108ac */
[----:B------:R-:W-:Y:S01]  /*45a0*/  MUFU.EX2 R57, R57 ;  /* 0x0000003900397308 */ /* 0x000fe20000000800 */
[----:B------:R-:W-:-:S02]  /*45b0*/  FFMA.FTZ R193, R202, c[0x0][0x23c], -R169 ;  /* 0x00008f00cac17a23 */ /* 0x000fc400000108a9 */
[----:B------:R-:W-:Y:S02]  /*45c0*/  FFMA.FTZ R196, R196, c[0x0][0x23c], -R169 ;  /* 0x00008f00c4c47a23 */ /* 0x000fe400000108a9 */
[----:B------:R-:W-:Y:S01]  /*45d0*/  FFMA.FTZ R197, R197, c[0x0][0x23c], -R172 ;  /* 0x00008f00c5c57a23 */ /* 0x000fe200000108ac */
[C---:B------:R-:W-:Y:S01]  /*45e0*/  HMMA.16816.F32 R104, R132.reuse, R112, RZ ;  /* 0x000000708468723c */ /* 0x040fe200000018ff */
[----:B------:R-:W-:Y:S01]  /*45f0*/  FADD.FTZ R54, R59, R54 ;  /* 0x000000363b367221 */ /* 0x000fe20000010000 */
[----:B------:R-:W1:Y:S01]  /*4600*/  MUFU.EX2 R52, R52 ;  /* 0x0000003400347308 */ /* 0x000e620000000800 */
[----:B-----5:R-:W-:Y:S01]  /*4610*/  F2FP.PACK_AB R138, R50, R55 ;  /* 0x00000037328a723e */ /* 0x020fe200000000ff */
[----:B------:R-:W-:Y:S02]  /*4620*/  FADD.FTZ R45, R48, R45 ;  /* 0x0000002d302d7221 */ /* 0x000fe40000010000 */
[----:B------:R-:W-:Y:S02]  /*4630*/  FADD.FTZ R44, R44, R51 ;  /* 0x000000332c2c7221 */ /* 0x000fe40000010000 */
[----:B------:R-:W-:Y:S01]  /*4640*/  HMMA.16816.F32 R116, R132, R124, RZ ;  /* 0x0000007c8474723c */ /* 0x000fe200000018ff */
[----:B------:R-:W-:Y:S01]  /*4650*/  FADD.FTZ R55, R55, R54 ;  /* 0x0000003637377221 */ /* 0x000fe20000010000 */
[----:B------:R-:W-:Y:S01]  /*4660*/  MUFU.EX2 R53, R53 ;  /* 0x0000003500357308 */ /* 0x000fe20000000800 */
[----:B------:R-:W-:-:S02]  /*4670*/  FADD.FTZ R46, R46, R45 ;  /* 0x0000002d2e2e7221 */ /* 0x000fc40000010000 */
[----:B------:R-:W-:Y:S02]  /*4680*/  FADD.FTZ R49, R49, R44 ;  /* 0x0000002c31317221 */ /* 0x000fe40000010000 */
[----:B------:R-:W-:Y:S01]  /*4690*/  FADD.FTZ R55, R50, R55 ;  /* 0x0000003732377221 */ /* 0x000fe20000010000 */
[C---:B--2---:R-:W-:Y:S01]  /*46a0*/  HMMA.16816.F32 R128, R132.reuse, R4, RZ ;  /* 0x000000048480723c */ /* 0x044fe200000018ff */
[----:B------:R-:W-:Y:S01]  /*46b0*/  FADD.FTZ R46, R39, R46 ;  /* 0x0000002e272e7221 */ /* 0x000fe20000010000 */
[----:B------:R-:W2:Y:S01]  /*46c0*/  MUFU.EX2 R42, R42 ;  /* 0x0000002a002a7308 */ /* 0x000ea20000000800 */
[----:B-1----:R-:W-:Y:S01]  /*46d0*/  F2FP.PACK_AB R137, R52, R57 ;  /* 0x000000393489723e */ /* 0x002fe200000000ff */
[----:B------:R-:W-:Y:S02]  /*46e0*/  FADD.FTZ R52, R57, R52 ;  /* 0x0000003439347221 */ /* 0x000fe40000010000 */
[----:B------:R-:W-:Y:S02]  /*46f0*/  FADD.FTZ R40, R40, R49 ;  /* 0x0000003128287221 */ /* 0x000fe40000010000 */
[----:B------:R-:W-:Y:S01]  /*4700*/  HMMA.16816.F32 R152, R132, R70, RZ ;  /* 0x000000468498723c */ /* 0x000fe200000018ff */
[--C-:B------:R-:W-:Y:S01]  /*4710*/  FFMA.FTZ R192, R192, c[0x0][0x23c], -R189.reuse ;  /* 0x00008f00c0c07a23 */ /* 0x100fe200000108bd */
[----:B------:R-:W-:Y:S01]  /*4720*/  MUFU.EX2 R43, R43 ;  /* 0x0000002b002b7308 */ /* 0x000fe20000000800 */
[----:B------:R-:W-:-:S02]  /*4730*/  FFMA.FTZ R185, R185, c[0x0][0x23c], -R189 ;  /* 0x00008f00b9b97a23 */ /* 0x000fc400000108bd */
[--C-:B------:R-:W-:Y:S02]  /*4740*/  FFMA.FTZ R190, R190, c[0x0][0x23c], -R189.reuse ;  /* 0x00008f00bebe7a23 */ /* 0x100fe400000108bd */
[----:B------:R-:W-:Y:S01]  /*4750*/  FFMA.FTZ R235, R188, c[0x0][0x23c], -R189 ;  /* 0x00008f00bceb7a23 */ /* 0x000fe200000108bd */
[C---:B------:R-:W-:Y:S01]  /*4760*/  HMMA.16816.F32 R80, R132.reuse, R86, RZ ;  /* 0x000000568450723c */ /* 0x040fe200000018ff */
[--C-:B------:R-:W-:Y:S01]  /*4770*/  FFMA.FTZ R184, R184, c[0x0][0x23c], -R181.reuse ;  /* 0x00008f00b8b87a23 */ /* 0x100fe200000108b5 */
[----:B--2---:R-:W-:Y:S01]  /*4780*/  F2FP.PACK_AB R139, R42, R53 ;  /* 0x000000352a8b723e */ /* 0x004fe200000000ff */
[----:B------:R-:W1:Y:S01]  /*4790*/  MUFU.EX2 R36, R36 ;  /* 0x0000002400247308 */ /* 0x000e620000000800 */
[----:B------:R-:W-:Y:S02]  /*47a0*/  FADD.FTZ R53, R53, R52 ;  /* 0x0000003435357221 */ /* 0x000fe40000010000 */
[----:B------:R-:W-:Y:S02]  /*47b0*/  FFMA.FTZ R180, R180, c[0x0][0x23c], -R181 ;  /* 0x00008f00b4b47a23 */ /* 0x000fe400000108b5 */
[----:B------:R-:W-:Y:S01]  /*47c0*/  HMMA.16816.F32 R96, R132, R102, RZ ;  /* 0x000000668460723c */ /* 0x000fe200000018ff */
[----:B------:R-:W-:-:S02]  /*47d0*/  FADD.FTZ R42, R42, R53 ;  /* 0x000000352a2a7221 */ /* 0x000fc40000010000 */
[----:B------:R-:W-:Y:S01]  /*47e0*/  MUFU.EX2 R37, R37 ;  /* 0x0000002500257308 */ /* 0x000fe20000000800 */
[----:B------:R-:W-:Y:S02]  /*47f0*/  FFMA.FTZ R233, R176, c[0x0][0x23c], -R181 ;  /* 0x00008f00b0e97a23 */ /* 0x000fe400000108b5 */
[--C-:B------:R-:W-:Y:S02]  /*4800*/  FFMA.FTZ R176, R177, c[0x0][0x23c], -R172.reuse ;  /* 0x00008f00b1b07a23 */ /* 0x100fe400000108ac */
[----:B------:R-:W-:Y:S01]  /*4810*/  HMMA.16816.F32 R108, R132, R114, RZ ;  /* 0x00000072846c723c */ /* 0x000fe200000018ff */
[--C-:B------:R-:W-:Y:S02]  /*4820*/  FFMA.FTZ R175, R175, c[0x0][0x23c], -R172.reuse ;  /* 0x00008f00afaf7a23 */ /* 0x100fe400000108ac */
[----:B------:R-:W-:Y:S01]  /*4830*/  MUFU.EX2 R2, R2 ;  /* 0x0000000200027308 */ /* 0x000fe20000000800 */
[----:B------:R-:W-:Y:S02]  /*4840*/  FFMA.FTZ R173, R173, c[0x0][0x23c], -R172 ;  /* 0x00008f00adad7a23 */ /* 0x000fe400000108ac */
[----:B------:R-:W-:-:S02]  /*4850*/  FFMA.FTZ R66, R66, c[0x0][0x23c], -R169 ;  /* 0x00008f0042427a23 */ /* 0x000fc400000108a9 */
[C---:B------:R-:W-:Y:S01]  /*4860*/  HMMA.16816.F32 R120, R132.reuse, R126, RZ ;  /* 0x0000007e8478723c */ /* 0x040fe200000018ff */
[----:B------:R-:W-:Y:S02]  /*4870*/  FFMA.FTZ R164, R164, c[0x0][0x23c], -R169 ;  /* 0x00008f00a4a47a23 */ /* 0x000fe400000108a9 */
[----:B------:R-:W-:Y:S05]  /*4880*/  MUFU.EX2 R41, R41 ;  /* 0x0000002900297308 */ /* 0x000fea0000000800 */
[----:B------:R-:W-:Y:S03]  /*4890*/  HMMA.16816.F32 R132, R132, R6, RZ ;  /* 0x000000068484723c */ /* 0x000fe600000018ff */
[----:B------:R-:W2:Y:S05]  /*48a0*/  MUFU.EX2 R0, R0 ;  /* 0x0000000000007308 */ /* 0x000eaa0000000800 */
[C---:B------:R-:W-:Y:S03]  /*48b0*/  HMMA.16816.F32 R160, R136.reuse, R68, RZ ;  /* 0x0000004488a0723c */ /* 0x040fe600000018ff */
[----:B------:R-:W-:Y:S05]  /*48c0*/  MUFU.EX2 R38, R38 ;  /* 0x0000002600267308 */ /* 0x000fea0000000800 */
[C---:B------:R-:W-:Y:S03]  /*48d0*/  HMMA.16816.F32 R72, R136.reuse, R84, RZ ;  /* 0x000000548848723c */ /* 0x040fe600000018ff */
[----:B------:R-:W5:Y:S05]  /*48e0*/  MUFU.EX2 R47, R47 ;  /* 0x0000002f002f7308 */ /* 0x000f6a0000000800 */
[C---:B------:R-:W-:Y:S03]  /*48f0*/  HMMA.16816.F32 R88, R136.reuse, R100, RZ ;  /* 0x000000648858723c */ /* 0x040fe600000018ff */
[----:B------:R-:W-:Y:S05]  /*4900*/  MUFU.EX2 R56, R56 ;  /* 0x0000003800387308 */ /* 0x000fea0000000800 */
[C---:B------:R-:W-:Y:S03]  /*4910*/  HMMA.16816.F32 R148, R136.reuse, R112, RZ ;  /* 0x000000708894723c */ /* 0x040fe600000018ff */
[----:B------:R-:W1:Y:S05]  /*4920*/  MUFU.EX2 R61, R61 ;  /* 0x0000003d003d7308 */ /* 0x000e6a0000000800 */
[C---:B------:R-:W-:Y:S03]  /*4930*/  HMMA.16816.F32 R144, R136.reuse, R124, RZ ;  /* 0x0000007c8890723c */ /* 0x040fe600000018ff */
[----:B------:R-:W-:Y:S05]  /*4940*/  MUFU.EX2 R58, R58 ;  /* 0x0000003a003a7308 */ /* 0x000fea0000000800 */
[C---:B------:R-:W-:Y:S03]  /*4950*/  HMMA.16816.F32 R68, R136.reuse, R70, RZ ;  /* 0x000000468844723c */ /* 0x040fe600000018ff */
[----:B------:R-:W-:Y:S05]  /*4960*/  MUFU.EX2 R63, R63 ;  /* 0x0000003f003f7308 */ /* 0x000fea0000000800 */
[C---:B------:R-:W-:Y:S03]  /*4970*/  HMMA.16816.F32 R84, R136.reuse, R86, RZ ;  /* 0x000000568854723c */ /* 0x040fe600000018ff */
[----:B------:R-:W-:Y:S05]  /*4980*/  MUFU.EX2 R65, R65 ;  /* 0x0000004100417308 */ /* 0x000fea0000000800 */
[C---:B------:R-:W-:Y:S03]  /*4990*/  HMMA.16816.F32 R100, R136.reuse, R102, RZ ;  /* 0x000000668864723c */ /* 0x040fe600000018ff */
[----:B------:R-:W1:Y:S05]  /*49a0*/  MUFU.EX2 R60, R60 ;  /* 0x0000003c003c7308 */ /* 0x000e6a0000000800 */
[C---:B------:R-:W-:Y:S03]  /*49b0*/  HMMA.16816.F32 R112, R136.reuse, R114, RZ ;  /* 0x000000728870723c */ /* 0x040fe600000018ff */
[----:B------:R-:W-:Y:S05]  /*49c0*/  MUFU.EX2 R62, R62 ;  /* 0x0000003e003e7308 */ /* 0x000fea0000000800 */
[C---:B------:R-:W-:Y:S03]  /*49d0*/  HMMA.16816.F32 R124, R136.reuse, R126, RZ ;  /* 0x0000007e887c723c */ /* 0x040fe600000018ff */
[----:B------:R-:W3:Y:S05]  /*49e0*/  MUFU.EX2 R67, R67 ;  /* 0x0000004300437308 */ /* 0x000eea0000000800 */
[C---:B------:R-:W-:Y:S03]  /*49f0*/  HMMA.16816.F32 R140, R136.reuse, R4, RZ ;  /* 0x00000004888c723c */ /* 0x040fe600000018ff */
[----:B------:R-:W-:Y:S04]  /*4a00*/  MUFU.EX2 R174, R174 ;  /* 0x000000ae00ae7308 */ /* 0x000fe80000000800 */
[----:B-1----:R-:W-:Y:S01]  /*4a10*/  F2FP.PACK_AB R4, R36, R43 ;  /* 0x0000002b2404723e */ /* 0x002fe200000000ff */
[----:B------:R-:W-:Y:S01]  /*4a20*/  HMMA.16816.F32 R136, R136, R6, RZ ;  /* 0x000000068888723c */ /* 0x000fe200000018ff */
[----:B--2---:R-:W-:Y:S01]  /*4a30*/  F2FP.PACK_AB R5, R0, R41 ;  /* 0x000000290005723e */ /* 0x004fe200000000ff */
[----:B------:R-:W-:Y:S01]  /*4a40*/  FADD.FTZ R43, R43, R46 ;  /* 0x0000002e2b2b7221 */ /* 0x000fe20000010000 */
[----:B------:R-:W1:Y:S01]  /*4a50*/  MUFU.EX2 R179, R179 ;  /* 0x000000b300b37308 */ /* 0x000e620000000800 */
[----:B------:R-:W-:-:S02]  /*4a60*/  FADD.FTZ R41, R41, R40 ;  /* 0x0000002829297221 */ /* 0x000fc40000010000 */
[----:B------:R-:W-:Y:S01]  /*4a70*/  FADD.FTZ R36, R36, R43 ;  /* 0x0000002b24247221 */ /* 0x000fe20000010000 */
[----:B------:R-:W-:Y:S01]  /*4a80*/  F2FP.PACK_AB R6, R2, R37 ;  /* 0x000000250206723e */ /* 0x000fe200000000ff */
[----:B------:R-:W-:Y:S01]  /*4a90*/  FADD.FTZ R41, R0, R41 ;  /* 0x0000002900297221 */ /* 0x000fe20000010000 */
[----:B-----5:R-:W-:Y:S01]  /*4aa0*/  F2FP.PACK_AB R7, R47, R38 ;  /* 0x000000262f07723e */ /* 0x020fe200000000ff */
[----:B------:R-:W-:Y:S01]  /*4ab0*/  FADD.FTZ R37, R37, R36 ;  /* 0x0000002425257221 */ /* 0x000fe20000010000 */
[----:B------:R-:W-:Y:S01]  /*4ac0*/  MUFU.EX2 R178, R178 ;  /* 0x000000b200b27308 */ /* 0x000fe20000000800 */
[----:B------:R-:W-:Y:S02]  /*4ad0*/  FADD.FTZ R38, R38, R41 ;  /* 0x0000002926267221 */ /* 0x000fe40000010000 */
[----:B------:R-:W-:Y:S02]  /*4ae0*/  FADD.FTZ R37, R2, R37 ;  /* 0x0000002502257221 */ /* 0x000fe40000010000 */
[----:B------:R-:W-:Y:S01]  /*4af0*/  HMMA.16816.F32 R156, R4, R24, R156 ;  /* 0x00000018049c723c */ /* 0x000fe2000000189c */
[----:B------:R-:W-:-:S02]  /*4b00*/  FADD.FTZ R47, R47, R38 ;  /* 0x000000262f2f7221 */ /* 0x000fc40000010000 */
[----:B------:R-:W2:Y:S05]  /*4b10*/  MUFU.EX2 R183, R183 ;  /* 0x000000b700b77308 */ /* 0x000eaa0000000800 */
[C---:B------:R-:W-:Y:S03]  /*4b20*/  HMMA.16816.F32 R76, R4.reuse, R20, R76 ;  /* 0x00000014044c723c */ /* 0x040fe6000000184c */
[----:B------:R-:W-:Y:S05]  /*4b30*/  MUFU.EX2 R187, R187 ;  /* 0x000000bb00bb7308 */ /* 0x000fea0000000800 */
[C---:B------:R-:W-:Y:S03]  /*4b40*/  HMMA.16816.F32 R92, R4.reuse, R16, R92 ;  /* 0x00000010045c723c */ /* 0x040fe6000000185c */
[----:B------:R-:W5:Y:S05]  /*4b50*/  MUFU.EX2 R186, R186 ;  /* 0x000000ba00ba7308 */ /* 0x000f6a0000000800 */
[C---:B------:R-:W-:Y:S03]  /*4b60*/  HMMA.16816.F32 R104, R4.reuse, R12, R104 ;  /* 0x0000000c0468723c */ /* 0x040fe60000001868 */
[----:B------:R-:W-:Y:S05]  /*4b70*/  MUFU.EX2 R191, R191 ;  /* 0x000000bf00bf7308 */ /* 0x000fea0000000800 */
[C---:B---3--:R-:W-:Y:S03]  /*4b80*/  HMMA.16816.F32 R116, R4.reuse, R8, R116 ;  /* 0x000000080474723c */ /* 0x048fe60000001874 */
[----:B------:R-:W-:Y:S05]  /*4b90*/  MUFU.EX2 R194, R194 ;  /* 0x000000c200c27308 */ /* 0x000fea0000000800 */
[C---:B------:R-:W-:Y:S03]  /*4ba0*/  HMMA.16816.F32 R128, R4.reuse, R32, R128 ;  /* 0x000000200480723c */ /* 0x040fe60000001880 */
        /* <DEDUP_REMOVED lines=11> */
[----:B------:R-:W-:Y:S03]  /*4c60*/  HMMA.16816.F32 R132, R4, R34, R132 ;  /* 0x000000220484723c */ /* 0x000fe60000001884 */
[----:B------:R-:W-:Y:S04]  /*4c70*/  MUFU.EX2 R184, R184 ;  /* 0x000000b800b87308 */ /* 0x000fe80000000800 */
[----:B------:R-:W-:Y:S01]  /*4c80*/  F2FP.PACK_AB R4, R61, R56 ;  /* 0x000000383d04723e */ /* 0x000fe200000000ff */
[----:B------:R-:W-:Y:S01]  /*4c90*/  FADD.FTZ R56, R56, R55 ;  /* 0x0000003738387221 */ /* 0x000fe20000010000 */
[C---:B------:R-:W-:Y:S01]  /*4ca0*/  F2FP.PACK_AB R5, R60.reuse, R65 ;  /* 0x000000413c05723e */ /* 0x040fe200000000ff */
[----:B------:R-:W-:Y:S01]  /*4cb0*/  FADD.FTZ R65, R65, R42 ;  /* 0x0000002a41417221 */ /* 0x000fe20000010000 */
[----:B------:R-:W-:Y:S01]  /*4cc0*/  F2FP.PACK_AB R6, R63, R58 ;  /* 0x0000003a3f06723e */ /* 0x000fe200000000ff */
[----:B------:R-:W-:Y:S01]  /*4cd0*/  FADD.FTZ R61, R61, R56 ;  /* 0x000000383d3d7221 */ /* 0x000fe20000010000 */
[----:B------:R-:W-:Y:S01]  /*4ce0*/  F2FP.PACK_AB R7, R67, R62 ;  /* 0x0000003e4307723e */ /* 0x000fe200000000ff */
[----:B------:R-:W-:Y:S01]  /*4cf0*/  FADD.FTZ R65, R60, R65 ;  /* 0x000000413c417221 */ /* 0x000fe20000010000 */
[----:B------:R-:W-:Y:S01]  /*4d00*/  MUFU.EX2 R180, R180 ;  /* 0x000000b400b47308 */ /* 0x000fe20000000800 */
[----:B------:R-:W-:-:S02]  /*4d10*/  FADD.FTZ R58, R58, R61 ;  /* 0x0000003d3a3a7221 */ /* 0x000fc40000010000 */
[----:B------:R-:W-:Y:S02]  /*4d20*/  FADD.FTZ R62, R62, R65 ;  /* 0x000000413e3e7221 */ /* 0x000fe40000010000 */
[----:B------:R-:W-:Y:S01]  /*4d30*/  HMMA.16816.F32 R160, R4, R24, R160 ;  /* 0x0000001804a0723c */ /* 0x000fe200000018a0 */
[----:B------:R-:W-:Y:S02]  /*4d40*/  FADD.FTZ R58, R63, R58 ;  /* 0x0000003a3f3a7221 */ /* 0x000fe40000010000 */
[----:B------:R-:W-:Y:S01]  /*4d50*/  MUFU.EX2 R233, R233 ;  /* 0x000000e900e97308 */ /* 0x000fe20000000800 */
[----:B------:R-:W-:-:S04]  /*4d60*/  FADD.FTZ R62, R67, R62 ;  /* 0x0000003e433e7221 */ /* 0x000fc80000010000 */
        /* <DEDUP_REMOVED lines=8> */
[C---:B------:R-:W-:Y:S01]  /*4df0*/  HMMA.16816.F32 R68, R4.reuse, R26, R68 ;  /* 0x0000001a0444723c */ /* 0x040fe20000001844 */
[----:B------:R-:W3:Y:S02]  /*4e00*/  LDSM.16.MT88.4 R24, [R212+0x9800] ;  /* 0x00980000d418783b */ /* 0x000ee40000004200 */
[----:B------:R-:W-:Y:S05]  /*4e10*/  MUFU.EX2 R164, R164 ;  /* 0x000000a400a47308 */ /* 0x000fea0000000800 */
[C---:B------:R-:W-:Y:S01]  /*4e20*/  HMMA.16816.F32 R84, R4.reuse, R22, R84 ;  /* 0x000000160454723c */ /* 0x040fe20000001854 */
[----:B------:R-:W1:Y:S07]  /*4e30*/  LDSM.16.MT88.4 R20, [R214+0xa800] ;  /* 0x00a80000d614783b */ /* 0x000e6e0000004200 */
[C---:B------:R-:W-:Y:S01]  /*4e40*/  HMMA.16816.F32 R100, R4.reuse, R18, R100 ;  /* 0x000000120464723c */ /* 0x040fe20000001864 */
[----:B------:R-:W2:Y:S07]  /*4e50*/  LDSM.16.MT88.4 R16, [R212+0xa800] ;  /* 0x00a80000d410783b */ /* 0x000eae0000004200 */
[C---:B------:R-:W-:Y:S01]  /*4e60*/  HMMA.16816.F32 R112, R4.reuse, R14, R112 ;  /* 0x0000000e0470723c */ /* 0x040fe20000001870 */
[----:B------:R-:W3:Y:S07]  /*4e70*/  LDSM.16.MT88.4 R12, [R214+0xb800] ;  /* 0x00b80000d60c783b */ /* 0x000eee0000004200 */
[C---:B------:R-:W-:Y:S01]  /*4e80*/  HMMA.16816.F32 R124, R4.reuse, R10, R124 ;  /* 0x0000000a047c723c */ /* 0x040fe2000000187c */
[----:B------:R-:W3:Y:S07]  /*4e90*/  LDSM.16.MT88.4 R8, [R212+0xb800] ;  /* 0x00b80000d408783b */ /* 0x000eee0000004200 */
[C---:B------:R-:W-:Y:S07]  /*4ea0*/  HMMA.16816.F32 R140, R4.reuse, R32, R140 ;  /* 0x00000020048c723c */ /* 0x040fee000000188c */
[--C-:B------:R-:W-:Y:S01]  /*4eb0*/  FFMA.FTZ R32, R206, c[0x0][0x23c], -R189.reuse ;  /* 0x00008f00ce207a23 */ /* 0x100fe200000108bd */
[----:B------:R-:W-:Y:S01]  /*4ec0*/  HMMA.16816.F32 R136, R4, R34, R136 ;  /* 0x000000220488723c */ /* 0x000fe20000001888 */
[----:B------:R-:W-:Y:S01]  /*4ed0*/  FFMA.FTZ R33, R204, c[0x0][0x23c], -R189 ;  /* 0x00008f00cc217a23 */ /* 0x000fe200000108bd */
[----:B------:R-:W-:Y:S01]  /*4ee0*/  MUFU.EX2 R34, R197 ;  /* 0x000000c500227308 */ /* 0x000fe20000000800 */
[----:B------:R-:W-:-:S04]  /*4ef0*/  FFMA.FTZ R189, R182, c[0x0][0x23c], -R181 ;  /* 0x00008f00b6bd7a23 */ /* 0x000fc800000108b5 */
[--C-:B------:R-:W-:Y:S01]  /*4f00*/  FFMA.FTZ R35, R195, c[0x0][0x23c], -R172.reuse ;  /* 0x00008f00c3237a23 */ /* 0x100fe200000108ac */
[----:B-1----:R-:W-:Y:S01]  /*4f10*/  F2FP.PACK_AB R4, R179, R174 ;  /* 0x000000aeb304723e */ /* 0x002fe200000000ff */
[--C-:B------:R-:W-:Y:S01]  /*4f20*/  FFMA.FTZ R195, R198, c[0x0][0x23c], -R169.reuse ;  /* 0x00008f00c6c37a23 */ /* 0x100fe200000108a9 */
[----:B------:R-:W-:Y:S01]  /*4f30*/  MUFU.EX2 R32, R32 ;  /* 0x0000002000207308 */ /* 0x000fe20000000800 */
[--C-:B------:R-:W-:Y:S01]  /*4f40*/  FFMA.FTZ R198, R200, c[0x0][0x23c], -R169.reuse ;  /* 0x00008f00c8c67a23 */ /* 0x100fe200000108a9 */
[----:B--2---:R-:W-:Y:S01]  /*4f50*/  F2FP.PACK_AB R5, R183, R178 ;  /* 0x000000b2b705723e */ /* 0x004fe200000000ff */
[----:B------:R-:W-:Y:S01]  /*4f60*/  FFMA.FTZ R172, R171, c[0x0][0x23c], -R172 ;  /* 0x00008f00abac7a23 */ /* 0x000fe200000108ac */
[----:B-----5:R-:W-:Y:S01]  /*4f70*/  F2FP.PACK_AB R7, R186, R187 ;  /* 0x000000bbba07723e */ /* 0x020fe200000000ff */
[--C-:B------:R-:W-:Y:S02]  /*4f80*/  FFMA.FTZ R171, R170, c[0x0][0x23c], -R169.reuse ;  /* 0x00008f00aaab7a23 */ /* 0x100fe400000108a9 */
[----:B------:R-:W-:Y:S01]  /*4f90*/  FFMA.FTZ R169, R64, c[0x0][0x23c], -R169 ;  /* 0x00008f0040a97a23 */ /* 0x000fe200000108a9 */
[----:B------:R-:W1:Y:S01]  /*4fa0*/  MUFU.EX2 R33, R33 ;  /* 0x0000002100217308 */ /* 0x000e620000000800 */
[----:B------:R-:W-:-:S02]  /*4fb0*/  FADD.FTZ R174, R174, R37 ;  /* 0x00000025aeae7221 */ /* 0x000fc40000010000 */
[----:B------:R-:W-:Y:S02]  /*4fc0*/  FADD.FTZ R178, R178, R47 ;  /* 0x0000002fb2b27221 */ /* 0x000fe40000010000 */
[----:B------:R-:W-:Y:S02]  /*4fd0*/  FADD.FTZ R179, R179, R174 ;  /* 0x000000aeb3b37221 */ /* 0x000fe40000010000 */
[----:B------:R-:W-:Y:S01]  /*4fe0*/  FADD.FTZ R178, R183, R178 ;  /* 0x000000b2b7b27221 */ /* 0x000fe20000010000 */
[----:B------:R-:W2:Y:S03]  /*4ff0*/  MUFU.EX2 R35, R35 ;  /* 0x0000002300237308 */ /* 0x000ea60000000800 */
[----:B------:R-:W-:-:S04]  /*5000*/  FADD.FTZ R187, R187, R178 ;  /* 0x000000b2bbbb7221 */ /* 0x000fc80000010000 */
[----:B------:R-:W-:Y:S01]  /*5010*/  FADD.FTZ R187, R186, R187 ;  /* 0x000000bbbabb7221 */ /* 0x000fe20000010000 */
[----:B------:R-:W-:Y:S01]  /*5020*/  MUFU.EX2 R195, R195 ;  /* 0x000000c300c37308 */ /* 0x000fe20000000800 */
[----:B-1----:R-:W-:Y:S01]  /*5030*/  F2FP.PACK_AB R6, R33, R32 ;  /* 0x000000202106723e */ /* 0x002fe200000000ff */
[----:B------:R-:W-:-:S04]  /*5040*/  FADD.FTZ R32, R32, R179 ;  /* 0x000000b320207221 */ /* 0x000fc80000010000 */
[----:B------:R-:W-:Y:S02]  /*5050*/  FADD.FTZ R33, R33, R32 ;  /* 0x0000002021217221 */ /* 0x000fe40000010000 */
[----:B------:R-:W1:Y:S01]  /*5060*/  MUFU.EX2 R198, R198 ;  /* 0x000000c600c67308 */ /* 0x000e620000000800 */
[C---:B----4-:R-:W-:Y:S07]  /*5070*/  HMMA.16816.F32 R156, R4.reuse, R28, R156 ;  /* 0x0000001c049c723c */ /* 0x050fee000000189c */
[----:B------:R-:W4:Y:S01]  /*5080*/  MUFU.EX2 R189, R189 ;  /* 0x000000bd00bd7308 */ /* 0x000f220000000800 */
[C---:B---3--:R-:W-:Y:S07]  /*5090*/  HMMA.16816.F32 R76, R4.reuse, R24, R76 ;  /* 0x00000018044c723c */ /* 0x048fee000000184c */
[----:B------:R-:W3:Y:S01]  /*50a0*/  MUFU.EX2 R171, R171 ;  /* 0x000000ab00ab7308 */ /* 0x000ee20000000800 */
[C---:B------:R-:W-:Y:S07]  /*50b0*/  HMMA.16816.F32 R92, R4.reuse, R20, R92 ;  /* 0x00000014045c723c */ /* 0x040fee000000185c */
[----:B------:R-:W5:Y:S01]  /*50c0*/  MUFU.EX2 R172, R172 ;  /* 0x000000ac00ac7308 */ /* 0x000f620000000800 */
[C---:B------:R-:W-:Y:S07]  /*50d0*/  HMMA.16816.F32 R104, R4.reuse, R16, R104 ;  /* 0x000000100468723c */ /* 0x040fee0000001868 */
[----:B------:R-:W1:Y:S01]  /*50e0*/  MUFU.EX2 R169, R169 ;  /* 0x000000a900a97308 */ /* 0x000e620000000800 */
        /* <DEDUP_REMOVED lines=14> */
[----:B-1----:R-:W-:Y:S01]  /*51d0*/  F2FP.PACK_AB R7, R198, R195 ;  /* 0x000000c3c607723e */ /* 0x002fe200000000ff */
        /* <DEDUP_REMOVED lines=25> */
[----:B----4-:R-:W-:Y:S01]  /*5370*/  F2FP.PACK_AB R5, R189, R184 ;  /* 0x000000b8bd05723e */ /* 0x010fe200000000ff */
        /* <DEDUP_REMOVED lines=25> */
[----:B-----5:R-:W-:Y:S01]  /*5510*/  F2FP.PACK_AB R6, R172, R173 ;  /* 0x000000adac06723e */ /* 0x020fe200000000ff */
        /* <DEDUP_REMOVED lines=19> */
[----:B------:R-:W-:Y:S11]  /*5650*/  @!P0 BRA `(.L_x_67) ;  /* 0x000077b000008947 */ /* 0x000ff60003800000 */
[----:B------:R-:W-:-:S04]  /*5660*/  DEPBAR.LE SB0, 0x0 ;  /* 0x000080000000791a */ /* 0x000fc80000000000 */
[----:B------:R-:W-:Y:S01]  /*5670*/  UIADD3 UR4, UR8, -0x2, URZ ;  /* 0xfffffffe08047890 */ /* 0x000fe2000fffe03f */
[----:B------:R-:W-:Y:S01]  /*5680*/  ISETP.GE.AND P4, PT, R228, c[0x0][0x220], PT ;  /* 0x00008800e4007a0c */ /* 0x000fe20003f86270 */
[----:B------:R-:W-:Y:S01]  /*5690*/  BAR.SYNC.DEFER_BLOCKING 0x0 ;  /* 0x0000000000007b1d */ /* 0x000fe20000010000 */
[----:B------:R-:W-:Y:S01]  /*56a0*/  ISETP.GE.AND P3, PT, R223, c[0x0][0x220], PT ;  /* 0x00008800df007a0c */ /* 0x000fe20003f66270 */
[----:B------:R-:W-:Y:S01]  /*56b0*/  USHF.R.S32.HI UR13, URZ, 0x1f, UR4 ;  /* 0x0000001f3f0d7899 */ /* 0x000fe20008011404 */
[----:B------:R-:W-:Y:S01]  /*56c0*/  ISETP.GE.AND P2, PT, R222, c[0x0][0x220], PT ;  /* 0x00008800de007a0c */ /* 0x000fe20003f46270 */
[----:B------:R-:W-:Y:S01]  /*56d0*/  UIMAD UR5, UR11, UR4, URZ ;  /* 0x000000040b0572a4 */ /* 0x000fe2000f8e023f */
[----:B------:R-:W-:Y:S01]  /*56e0*/  IMAD.WIDE.U32 R4, R218, UR4, R244 ;  /* 0x00000004da047c25 */ /* 0x000fe2000f8e00f4 */
[----:B------:R-:W-:Y:S02]  /*56f0*/  UIADD3 UR19, UR8, -0x2, URZ ;  /* 0xfffffffe08137890 */ /* 0x000fe4000fffe03f */
[----:B------:R-:W-:-:S02]  /*5700*/  UIMAD UR5, UR13, UR14, UR5 ;  /* 0x0000000e0d0572a4 */ /* 0x000fc4000f8e0205 */
[----:B------:R-:W-:Y:S02]  /*5710*/  UISETP.GE.AND UP0, UPT, UR8, 0x3, UPT ;  /* 0x000000030800788c */ /* 0x000fe4000bf06270 */
[C---:B------:R-:W-:Y:S02]  /*5720*/  @!P4 LEA R12, P6, R4.reuse, c[0x0][0x170], 0x1 ;  /* 0x00005c00040cca11 */ /* 0x040fe400078c08ff */
[----:B------:R-:W-:Y:S02]  /*5730*/  IADD3 R0, R5, UR5, RZ ;  /* 0x0000000505007c10 */ /* 0x000fe4000fffe0ff */
[C---:B------:R-:W-:Y:S02]  /*5740*/  @!P3 LEA R6, P1, R4.reuse, c[0x0][0x170], 0x1 ;  /* 0x00005c000406ba11 */ /* 0x040fe400078208ff */
[C---:B------:R-:W-:Y:S02]  /*5750*/  @!P2 LEA R8, P0, R4.reuse, c[0x0][0x170], 0x1 ;  /* 0x00005c000408aa11 */ /* 0x040fe400078008ff */
[----:B------:R-:W-:-:S02]  /*5760*/  IADD3 R5, P5, R4, UR12, RZ ;  /* 0x0000000c04057c10 */ /* 0x000fc4000ffbe0ff */
[C-C-:B------:R-:W-:Y:S02]  /*5770*/  @!P4 LEA.HI.X R13, R4.reuse, c[0x0][0x174], R0.reuse, 0x1, P6 ;  /* 0x00005d00040dca11 */ /* 0x140fe400030f0c00 */
[C-C-:B------:R-:W-:Y:S01]  /*5780*/  @!P3 LEA.HI.X R7, R4.reuse, c[0x0][0x174], R0.reuse, 0x1, P1 ;  /* 0x00005d000407ba11 */ /* 0x140fe200008f0c00 */
[----:B------:R-:W-:Y:S01]  /*5790*/  @P4 STS [R221+0x9000], RZ ;  /* 0x009000ffdd004388 */ /* 0x000fe20000000800 */
[----:B------:R-:W-:Y:S02]  /*57a0*/  @!P2 LEA.HI.X R9, R4, c[0x0][0x174], R0, 0x1, P0 ;  /* 0x00005d000409aa11 */ /* 0x000fe400000f0c00 */
[C---:B------:R-:W-:Y:S01]  /*57b0*/  @!P4 LEA R10, P0, R5.reuse, c[0x0][0x170], 0x1 ;  /* 0x00005c00050aca11 */ /* 0x040fe200078008ff */
[----:B------:R-:W-:Y:S01]  /*57c0*/  @P4 STS [R221+0x9004], RZ ;  /* 0x009004ffdd004388 */ /* 0x000fe20000000800 */
[----:B------:R-:W-:Y:S02]  /*57d0*/  IADD3.X R0, R0, UR18, RZ, P5, !PT ;  /* 0x0000001200007c10 */ /* 0x000fe4000affe4ff */
[C---:B------:R-:W-:Y:S01]  /*57e0*/  @!P3 LEA R16, P5, R5.reuse, c[0x0][0x170], 0x1 ;  /* 0x00005c000510ba11 */ /* 0x040fe200078a08ff */
[----:B------:R-:W-:Y:S01]  /*57f0*/  @P4 STS.64 [R221+0x9008], RZ ;  /* 0x009008ffdd004388 */ /* 0x000fe20000000a00 */
[----:B------:R-:W-:-:S02]  /*5800*/  @!P2 LEA R14, P1, R5, c[0x0][0x170], 0x1 ;  /* 0x00005c00050eaa11 */ /* 0x000fc400078208ff */
[C-C-:B------:R-:W-:Y:S01]  /*5810*/  @!P4 LEA.HI.X R11, R5.reuse, c[0x0][0x174], R0.reuse, 0x1, P0 ;  /* 0x00005d00050bca11 */ /* 0x140fe200000f0c00 */
[----:B------:R-:W-:Y:S01]  /*5820*/  @!PT LDS RZ, [RZ] ;  /* 0x00000000fffff984 */ /* 0x000fe20000000800 */
[----:B------:R-:W-:Y:S01]  /*5830*/  @!PT LDS RZ, [RZ] ;  /* 0x00000000fffff984 */ /* 0x000fe20000000800 */
[----:B------:R-:W-:Y:S01]  /*5840*/  @!PT LDS RZ, [RZ] ;  /* 0x00000000fffff984 */ /* 0x000fe20000000800 */
[----:B------:R1:W-:Y:S01]  /*5850*/  @!P4 LDGSTS.E.BYPASS.LTC128B.128 [R221+0x9000], [R12.64] ;  /* 0x090000000cddcfae */ /* 0x0003e2000b901d50 */
[C-C-:B------:R-:W-:Y:S02]  /*5860*/  @!P3 LEA.HI.X R17, R5.reuse, c[0x0][0x174], R0.reuse, 0x1, P5 ;  /* 0x00005d000511ba11 */ /* 0x140fe400028f0c00 */
[----:B------:R-:W-:Y:S01]  /*5870*/  @!P2 LEA.HI.X R15, R5, c[0x0][0x174], R0, 0x1, P1 ;  /* 0x00005d00050faa11 */ /* 0x000fe200008f0c00 */
[----:B------:R-:W-:Y:S04]  /*5880*/  @P3 STS.128 [R221+0xa000], RZ ;  /* 0x00a000ffdd003388 */ /* 0x000fe80000000c00 */
[----:B------:R-:W-:Y:S01]  /*5890*/  @!PT LDS RZ, [RZ] ;  /* 0x00000000fffff984 */ /* 0x000fe20000000800 */
[----:B------:R-:W-:Y:S01]  /*58a0*/  @!PT LDS RZ, [RZ] ;  /* 0x00000000fffff984 */ /* 0x000fe20000000800 */
[----:B------:R-:W-:Y:S01]  /*58b0*/  @!PT LDS RZ, [RZ] ;  /* 0x00000000fffff984 */ /* 0x000fe20000000800 */
[----:B------:R2:W-:Y:S04]  /*58c0*/  @!P3 LDGSTS.E.BYPASS.LTC128B.128 [R221+0xa000], [R6.64+0x40] ;  /* 0x0a00004006ddbfae */ /* 0x0005e8000b901d50 */
        /* <DEDUP_REMOVED lines=9> */
[----:B------:R3:W-:Y:S04]  /*5960*/  @!P4 LDGSTS.E.BYPASS.LTC128B.128 [R221+0x9800], [R10.64] ;  /* 0x098000000addcfae */ /* 0x0007e8000b901d50 */
        /* <DEDUP_REMOVED lines=9> */
[----:B------:R1:W-:Y:S01]  /*5a00*/  @!P2 LDGSTS.E.BYPASS.LTC128B.128 [R221+0xb800], [R14.64+0x80] ;  /* 0x0b8000800eddafae */ /* 0x0003e2000b901d50 */
[----:B------:R-:W-:-:S03]  /*5a10*/  ULDC.64 UR16, c[0x0][0x118] ;  /* 0x0000460000107ab9 */ /* 0x000fc60000000a00 */
[----:B------:R-:W-:Y:S04]  /*5a20*/  LDSM.16.M88.4 R188, [R216+0x6000] ;  /* 0x00600000d8bc783b */ /* 0x000fe80000000200 */
[----:B--2---:R-:W2:Y:S04]  /*5a30*/  LDSM.16.M88.4 R4, [R217+0x1000] ;  /* 0x00100000d904783b */ /* 0x004ea80000000200 */
[----:B------:R-:W5:Y:S04]  /*5a40*/  LDSM.16.M88.4 R180, [R216+0x6400] ;  /* 0x00640000d8b4783b */ /* 0x000f680000000200 */
[----:B------:R-:W4:Y:S04]  /*5a50*/  LDSM.16.M88.4 R172, [R216+0x6800] ;  /* 0x00680000d8ac783b */ /* 0x000f280000000200 */
[----:B------:R-:W3:Y:S04]  /*5a60*/  LDSM.16.M88.4 R36, [R216+0x6c00] ;  /* 0x006c0000d824783b */ /* 0x000ee80000000200 */
[----:B------:R-:W1:Y:S04]  /*5a70*/  LDSM.16.M88.4 R60, [R217] ;  /* 0x00000000d93c783b */ /* 0x000e680000000200 */
[----:B------:R-:W-:Y:S04]  /*5a80*/  LDSM.16.M88.4 R56, [R213+0x6000] ;  /* 0x00600000d538783b */ /* 0x000fe80000000200 */
[----:B------:R-:W1:Y:S04]  /*5a90*/  LDSM.16.M88.4 R240, [R215+0x1000] ;  /* 0x00100000d7f0783b */ /* 0x000e680000000200 */
[----:B------:R-:W1:Y:S04]  /*5aa0*/  LDSM.16.M88.4 R52, [R213+0x6400] ;  /* 0x00640000d534783b */ /* 0x000e680000000200 */
[----:B------:R-:W1:Y:S04]  /*5ab0*/  LDSM.16.M88.4 R48, [R213+0x6800] ;  /* 0x00680000d530783b */ /* 0x000e680000000200 */
[----:B------:R-:W1:Y:S01]  /*5ac0*/  LDSM.16.M88.4 R44, [R213+0x6c00] ;  /* 0x006c0000d52c783b */ /* 0x000e620000000200 */
[C---:B--2---:R-:W-:Y:S03]  /*5ad0*/  HMMA.16816.F32 R32, R4.reuse, R188, RZ ;  /* 0x000000bc0420723c */ /* 0x044fe600000018ff */
[----:B------:R-:W2:Y:S04]  /*5ae0*/  LDSM.16.M88.4 R40, [R215] ;  /* 0x00000000d728783b */ /* 0x000ea80000000200 */
[----:B------:R-:W-:Y:S01]  /*5af0*/  LDSM.16.M88.4 R208, [R216+0x7000] ;  /* 0x00700000d8d0783b */ /* 0x000fe20000000200 */
[C---:B------:R-:W-:Y:S03]  /*5b00*/  HMMA.16816.F32 R28, R4.reuse, R190, RZ ;  /* 0x000000be041c723c */ /* 0x040fe600000018ff */
[----:B------:R-:W-:Y:S04]  /*5b10*/  LDSM.16.M88.4 R204, [R216+0x7400] ;  /* 0x00740000d8cc783b */ /* 0x000fe80000000200 */
[----:B------:R-:W-:Y:S01]  /*5b20*/  LDSM.16.M88.4 R200, [R216+0x7800] ;  /* 0x00780000d8c8783b */ /* 0x000fe20000000200 */
[C---:B-----5:R-:W-:Y:S03]  /*5b30*/  HMMA.16816.F32 R24, R4.reuse, R180, RZ ;  /* 0x000000b40418723c */ /* 0x060fe600000018ff */
[----:B------:R-:W-:Y:S04]  /*5b40*/  LDSM.16.M88.4 R196, [R216+0x7c00] ;  /* 0x007c0000d8c4783b */ /* 0x000fe80000000200 */
[----:B------:R-:W0:Y:S01]  /*5b50*/  LDGDEPBAR ;  /* 0x00000000000079af */ /* 0x000e220000000000 */
[C---:B----4-:R-:W-:Y:S08]  /*5b60*/  HMMA.16816.F32 R16, R4.reuse, R172, RZ ;  /* 0x000000ac0410723c */ /* 0x050ff000000018ff */
[C---:B---3--:R-:W-:Y:S08]  /*5b70*/  HMMA.16816.F32 R8, R4.reuse, R36, RZ ;  /* 0x000000240408723c */ /* 0x048ff000000018ff */
[C---:B------:R-:W-:Y:S08]  /*5b80*/  HMMA.16816.F32 R20, R4.reuse, R182, RZ ;  /* 0x000000b60414723c */ /* 0x040ff000000018ff */
[C---:B-1----:R-:W-:Y:S08]  /*5b90*/  HMMA.16816.F32 R12, R4.reuse, R174, RZ ;  /* 0x000000ae040c723c */ /* 0x042ff000000018ff */
        /* <DEDUP_REMOVED lines=18> */
[----:B------:R-:W3:Y:S07]  /*5cc0*/  LDSM.16.M88.4 R240, [R217+0x2000] ;  /* 0x00200000d9f0783b */ /* 0x000eee0000000200 */
[C---:B--2---:R-:W-:Y:S08]  /*5cd0*/  HMMA.16816.F32 R184, R40.reuse, R52, R184 ;  /* 0x0000003428b8723c */ /* 0x044ff000000018b8 */
[C---:B------:R-:W-:Y:S01]  /*5ce0*/  HMMA.16816.F32 R180, R40.reuse, R54, R180 ;  /* 0x0000003628b4723c */ /* 0x040fe200000018b4 */
[----:B------:R-:W-:Y:S07]  /*5cf0*/  LDSM.16.M88.4 R52, [R215+0x3000] ;  /* 0x00300000d734783b */ /* 0x000fee0000000200 */
[C---:B------:R-:W-:Y:S08]  /*5d00*/  HMMA.16816.F32 R192, R40.reuse, R56, R192 ;  /* 0x0000003828c0723c */ /* 0x040ff000000018c0 */
[C---:B------:R-:W-:Y:S01]  /*5d10*/  HMMA.16816.F32 R188, R40.reuse, R58, R188 ;  /* 0x0000003a28bc723c */ /* 0x040fe200000018bc */
[----:B------:R-:W-:Y:S07]  /*5d20*/  LDSM.16.M88.4 R56, [R215+0x2000] ;  /* 0x00200000d738783b */ /* 0x000fee0000000200 */
[C---:B------:R-:W-:Y:S08]  /*5d30*/  HMMA.16816.F32 R176, R40.reuse, R48, R176 ;  /* 0x0000003028b0723c */ /* 0x040ff000000018b0 */
[C---:B------:R-:W-:Y:S08]  /*5d40*/  HMMA.16816.F32 R64, R40.reuse, R44, R64 ;  /* 0x0000002c2840723c */ /* 0x040ff00000001840 */
[C---:B------:R-:W-:Y:S01]  /*5d50*/  HMMA.16816.F32 R172, R40.reuse, R50, R172 ;  /* 0x0000003228ac723c */ /* 0x040fe200000018ac */
[----:B------:R-:W2:Y:S07]  /*5d60*/  LDSM.16.M88.4 R48, [R213+0x7000] ;  /* 0x00700000d530783b */ /* 0x000eae0000000200 */
[----:B------:R-:W-:Y:S01]  /*5d70*/  HMMA.16816.F32 R60, R40, R46, R60 ;  /* 0x0000002e283c723c */ /* 0x000fe2000000183c */
[----:B------:R-:W4:Y:S04]  /*5d80*/  LDSM.16.M88.4 R44, [R213+0x7400] ;  /* 0x00740000d52c783b */ /* 0x000f280000000200 */
[----:B------:R-:W5:Y:S03]  /*5d90*/  LDSM.16.M88.4 R40, [R213+0x7800] ;  /* 0x00780000d528783b */ /* 0x000f660000000200 */
        /* <DEDUP_REMOVED lines=9> */
[C---:B---3--:R-:W-:Y:S08]  /*5e30*/  HMMA.16816.F32 R184, R240.reuse, R204, R184 ;  /* 0x000000ccf0b8723c */ /* 0x048ff000000018b8 */
[C---:B------:R-:W-:Y:S01]  /*5e40*/  HMMA.16816.F32 R180, R240.reuse, R206, R180 ;  /* 0x000000cef0b4723c */ /* 0x040fe200000018b4 */
[----:B------:R-:W-:Y:S07]  /*5e50*/  LDSM.16.M88.4 R204, [R215+0x4000] ;  /* 0x00400000d7cc783b */ /* 0x000fee0000000200 */
[C---:B------:R-:W-:Y:S08]  /*5e60*/  HMMA.16816.F32 R192, R240.reuse, R208, R192 ;  /* 0x000000d0f0c0723c */ /* 0x040ff000000018c0 */
[C---:B------:R-:W-:Y:S08]  /*5e70*/  HMMA.16816.F32 R188, R240.reuse, R210, R188 ;  /* 0x000000d2f0bc723c */ /* 0x040ff000000018bc */
[C---:B------:R-:W-:Y:S08]  /*5e80*/  HMMA.16816.F32 R176, R240.reuse, R200, R176 ;  /* 0x000000c8f0b0723c */ /* 0x040ff000000018b0 */
[C---:B------:R-:W-:Y:S01]  /*5e90*/  HMMA.16816.F32 R172, R240.reuse, R202, R172 ;  /* 0x000000caf0ac723c */ /* 0x040fe200000018ac */
[----:B------:R-:W-:Y:S07]  /*5ea0*/  LDSM.16.M88.4 R200, [R216+0x8800] ;  /* 0x00880000d8c8783b */ /* 0x000fee0000000200 */
[C---:B------:R-:W-:Y:S08]  /*5eb0*/  HMMA.16816.F32 R64, R240.reuse, R196, R64 ;  /* 0x000000c4f040723c */ /* 0x040ff00000001840 */
[----:B------:R-:W-:Y:S01]  /*5ec0*/  HMMA.16816.F32 R60, R240, R198, R60 ;  /* 0x000000c6f03c723c */ /* 0x000fe2000000183c */
[----:B------:R-:W-:Y:S07]  /*5ed0*/  LDSM.16.M88.4 R196, [R216+0x8c00] ;  /* 0x008c0000d8c4783b */ /* 0x000fee0000000200 */
[C---:B--2---:R-:W-:Y:S08]  /*5ee0*/  HMMA.16816.F32 R32, R52.reuse, R48, R32 ;  /* 0x000000303420723c */ /* 0x044ff00000001820 */
[C---:B------:R-:W-:Y:S08]  /*5ef0*/  HMMA.16816.F32 R28, R52.reuse, R50, R28 ;  /* 0x00000032341c723c */ /* 0x040ff0000000181c */
[C---:B----4-:R-:W-:Y:S08]  /*5f00*/  HMMA.16816.F32 R24, R52.reuse, R44, R24 ;  /* 0x0000002c3418723c */ /* 0x050ff00000001818 */
[C---:B------:R-:W-:Y:S08]  /*5f10*/  HMMA.16816.F32 R20, R52.reuse, R46, R20 ;  /* 0x0000002e3414723c */ /* 0x040ff00000001814 */
[C---:B-----5:R-:W-:Y:S08]  /*5f20*/  HMMA.16816.F32 R16, R52.reuse, R40, R16 ;  /* 0x000000283410723c */ /* 0x060ff00000001810 */
[C---:B------:R-:W-:Y:S08]  /*5f30*/  HMMA.16816.F32 R12, R52.reuse, R42, R12 ;  /* 0x0000002a340c723c */ /* 0x040ff0000000180c */
[C---:B-1----:R-:W-:Y:S08]  /*5f40*/  HMMA.16816.F32 R8, R52.reuse, R36, R8 ;  /* 0x000000243408723c */ /* 0x042ff00000001808 */
[----:B------:R-:W-:Y:S01]  /*5f50*/  HMMA.16816.F32 R4, R52, R38, R4 ;  /* 0x000000263404723c */ /* 0x000fe20000001804 */
[----:B------:R-:W-:Y:S07]  /*5f60*/  LDSM.16.M88.4 R52, [R217+0x4000] ;  /* 0x00400000d934783b */ /* 0x000fee0000000200 */
[C---:B------:R-:W-:Y:S08]  /*5f70*/  HMMA.16816.F32 R184, R56.reuse, R44, R184 ;  /* 0x0000002c38b8723c */ /* 0x040ff000000018b8 */
[C---:B------:R-:W-:Y:S01]  /*5f80*/  HMMA.16816.F32 R180, R56.reuse, R46, R180 ;  /* 0x0000002e38b4723c */ /* 0x040fe200000018b4 */
[----:B------:R-:W1:Y:S07]  /*5f90*/  LDSM.16.M88.4 R44, [R216+0x8000] ;  /* 0x00800000d82c783b */ /* 0x000e6e0000000200 */
[C---:B------:R-:W-:Y:S08]  /*5fa0*/  HMMA.16816.F32 R192, R56.reuse, R48, R192 ;  /* 0x0000003038c0723c */ /* 0x040ff000000018c0 */
[C---:B------:R-:W-:Y:S01]  /*5fb0*/  HMMA.16816.F32 R188, R56.reuse, R50, R188 ;  /* 0x0000003238bc723c */ /* 0x040fe200000018bc */
[----:B------:R-:W2:Y:S07]  /*5fc0*/  LDSM.16.M88.4 R48, [R217+0x5000] ;  /* 0x00500000d930783b */ /* 0x000eae0000000200 */
[C---:B------:R-:W-:Y:S08]  /*5fd0*/  HMMA.16816.F32 R176, R56.reuse, R40, R176 ;  /* 0x0000002838b0723c */ /* 0x040ff000000018b0 */
[C---:B------:R-:W-:Y:S01]  /*5fe0*/  HMMA.16816.F32 R172, R56.reuse, R42, R172 ;  /* 0x0000002a38ac723c */ /* 0x040fe200000018ac */
[----:B------:R-:W3:Y:S07]  /*5ff0*/  LDSM.16.M88.4 R40, [R216+0x8400] ;  /* 0x00840000d828783b */ /* 0x000eee0000000200 */
[C---:B------:R-:W-:Y:S08]  /*6000*/  HMMA.16816.F32 R64, R56.reuse, R36, R64 ;  /* 0x000000243840723c */ /* 0x040ff00000001840 */
[----:B------:R-:W-:Y:S01]  /*6010*/  HMMA.16816.F32 R208, R56, R38, R60 ;  /* 0x0000002638d0723c */ /* 0x000fe2000000183c */
[----:B------:R-:W4:Y:S04]  /*6020*/  LDSM.16.M88.4 R56, [R213+0x8000] ;  /* 0x00800000d538783b */ /* 0x000f280000000200 */
[----:B------:R-:W5:Y:S03]  /*6030*/  LDSM.16.M88.4 R60, [R215+0x5000] ;  /* 0x00500000d73c783b */ /* 0x000f660000000200 */
[-C--:B-1----:R-:W-:Y:S01]  /*6040*/  HMMA.16816.F32 R188, R52, R46.reuse, R188 ;  /* 0x0000002e34bc723c */ /* 0x082fe200000018bc */
[----:B------:R-:W1:Y:S07]  /*6050*/  LDSM.16.M88.4 R36, [R213+0x8400] ;  /* 0x00840000d524783b */ /* 0x000e6e0000000200 */
[C---:B--2---:R-:W-:Y:S08]  /*6060*/  HMMA.16816.F32 R28, R48.reuse, R46, R28 ;  /* 0x0000002e301c723c */ /* 0x044ff0000000181c */
[----:B------:R-:W-:Y:S08]  /*6070*/  HMMA.16816.F32 R32, R48, R44, R32 ;  /* 0x0000002c3020723c */ /* 0x000ff00000001820 */
[-C--:B---3--:R-:W-:Y:S08]  /*6080*/  HMMA.16816.F32 R184, R52, R40.reuse, R184 ;  /* 0x0000002834b8723c */ /* 0x088ff000000018b8 */
[----:B------:R-:W-:Y:S08]  /*6090*/  HMMA.16816.F32 R24, R48, R40, R24 ;  /* 0x000000283018723c */ /* 0x000ff00000001818 */
[-C--:B----4-:R-:W-:Y:S08]  /*60a0*/  HMMA.16816.F32 R188, R204, R58.reuse, R188 ;  /* 0x0000003accbc723c */ /* 0x090ff000000018bc */
[----:B-----5:R-:W-:Y:S08]  /*60b0*/  HMMA.16816.F32 R28, R60, R58, R28 ;  /* 0x0000003a3c1c723c */ /* 0x020ff0000000181c */
[----:B------:R-:W-:Y:S07]  /*60c0*/  HMMA.16816.F32 R192, R52, R44, R192 ;  /* 0x0000002c34c0723c */ /* 0x000fee00000018c0 */
[----:B------:R-:W-:Y:S01]  /*60d0*/  IMAD.U32 R45, RZ, RZ, UR19 ;  /* 0x00000013ff2d7e24 */ /* 0x000fe2000f8e00ff */
[----:B------:R-:W-:Y:S03]  /*60e0*/  HMMA.16816.F32 R20, R48, R42, R20 ;  /* 0x0000002a3014723c */ /* 0x000fe60000001814 */
[----:B------:R-:W-:-:S05]  /*60f0*/  IMAD R0, R45, 0x40, R234 ;  /* 0x000000402d007824 */ /* 0x000fca00078e02ea */
[----:B------:R-:W-:Y:S01]  /*6100*/  HMMA.16816.F32 R180, R52, R42, R180 ;  /* 0x0000002a34b4723c */ /* 0x000fe200000018b4 */
[----:B------:R-:W2:Y:S01]  /*6110*/  LDSM.16.M88.4 R40, [R213+0x8800] ;  /* 0x00880000d528783b */ /* 0x000ea20000000200 */
[----:B------:R-:W-:-:S06]  /*6120*/  IADD3 R2, R0, 0x9, RZ ;  /* 0x0000000900027810 */ /* 0x000fcc0007ffe0ff */
[-C--:B-1----:R-:W-:Y:S08]  /*6130*/  HMMA.16816.F32 R184, R204, R36.reuse, R184 ;  /* 0x00000024ccb8723c */ /* 0x082ff000000018b8 */
[----:B------:R-:W-:Y:S07]  /*6140*/  HMMA.16816.F32 R24, R60, R36, R24 ;  /* 0x000000243c18723c */ /* 0x000fee0000001818 */
[----:B------:R-:W-:Y:S01]  /*6150*/  IADD3 R36, R0, 0x8, RZ ;  /* 0x0000000800247810 */ /* 0x000fe20007ffe0ff */
[----:B------:R-:W-:Y:S03]  /*6160*/  HMMA.16816.F32 R16, R48, R200, R16 ;  /* 0x000000c83010723c */ /* 0x000fe60000001810 */
[----:B------:R-:W-:-:S02]  /*6170*/  ISETP.GE.AND P1, PT, R36, R247, PT ;  /* 0x000000f72400720c */ /* 0x000fc40003f26270 */
[C---:B------:R-:W-:Y:S02]  /*6180*/  ISETP.GE.AND P6, PT, R36.reuse, R236, PT ;  /* 0x000000ec2400720c */ /* 0x040fe40003fc6270 */
[CC--:B------:R-:W-:Y:S01]  /*6190*/  ISETP.GE.AND P0, PT, R36.reuse, R3.reuse, PT ;  /* 0x000000032400720c */ /* 0x0c0fe20003f06270 */
[C---:B------:R-:W-:Y:S01]  /*61a0*/  HMMA.16816.F32 R12, R48.reuse, R202, R12 ;  /* 0x000000ca300c723c */ /* 0x040fe2000000180c */
[----:B------:R-:W-:Y:S02]  /*61b0*/  ISETP.GE.AND P5, PT, R36, R246, PT ;  /* 0x000000f62400720c */ /* 0x000fe40003fa6270 */
[----:B------:R-:W-:Y:S02]  /*61c0*/  FSEL R46, R30, -INF , !P0 ;  /* 0xff8000001e2e7808 */ /* 0x000fe40004000000 */
[----:B------:R-:W-:Y:S02]  /*61d0*/  ISETP.GE.AND P0, PT, R2, R3, PT ;  /* 0x000000030200720c */ /* 0x000fe40003f06270 */
[----:B------:R-:W-:Y:S01]  /*61e0*/  FSEL R243, R190, -INF , !P5 ;  /* 0xff800000bef37808 */ /* 0x000fe20006800000 */
[C---:B------:R-:W-:Y:S08]  /*61f0*/  HMMA.16816.F32 R8, R48.reuse, R196, R8 ;  /* 0x000000c43008723c */ /* 0x040ff00000001808 */
[----:B------:R-:W-:Y:S07]  /*6200*/  HMMA.16816.F32 R4, R48, R198, R4 ;  /* 0x000000c63004723c */ /* 0x000fee0000001804 */
[----:B------:R-:W-:Y:S01]  /*6210*/  FSEL R51, R188, -INF , !P1 ;  /* 0xff800000bc337808 */ /* 0x000fe20004800000 */
[----:B------:R-:W-:Y:S01]  /*6220*/  HMMA.16816.F32 R176, R52, R200, R176 ;  /* 0x000000c834b0723c */ /* 0x000fe200000018b0 */
[----:B------:R-:W-:-:S02]  /*6230*/  ISETP.GE.AND P1, PT, R2, R236, PT ;  /* 0x000000ec0200720c */ /* 0x000fc40003f26270 */
[----:B------:R-:W-:-:S05]  /*6240*/  FSEL R50, R31, -INF , !P0 ;  /* 0xff8000001f327808 */ /* 0x000fca0004000000 */
[C---:B------:R-:W-:Y:S08]  /*6250*/  HMMA.16816.F32 R172, R52.reuse, R202, R172 ;  /* 0x000000ca34ac723c */ /* 0x040ff000000018ac */
[C---:B------:R-:W-:Y:S08]  /*6260*/  HMMA.16816.F32 R64, R52.reuse, R196, R64 ;  /* 0x000000c43440723c */ /* 0x040ff00000001840 */
[----:B------:R-:W-:Y:S07]  /*6270*/  HMMA.16816.F32 R208, R52, R198, R208 ;  /* 0x000000c634d0723c */ /* 0x000fee00000018d0 */
[----:B------:R-:W-:Y:S01]  /*6280*/  FSEL R54, R28, -INF , !P6 ;  /* 0xff8000001c367808 */ /* 0x000fe20007000000 */
[----:B------:R-:W-:Y:S01]  /*6290*/  HMMA.16816.F32 R20, R60, R38, R20 ;  /* 0x000000263c14723c */ /* 0x000fe20000001814 */
[----:B------:R-:W-:-:S02]  /*62a0*/  FSEL R52, R29, -INF , !P1 ;  /* 0xff8000001d347808 */ /* 0x000fc40004800000 */
[CC--:B------:R-:W-:Y:S02]  /*62b0*/  ISETP.GE.AND P6, PT, R2.reuse, R247.reuse, PT ;  /* 0x000000f70200720c */ /* 0x0c0fe40003fc6270 */
[----:B------:R-:W-:Y:S02]  /*62c0*/  ISETP.GE.AND P1, PT, R2, R246, PT ;  /* 0x000000f60200720c */ /* 0x000fe40003f26270 */
[----:B------:R-:W-:Y:S01]  /*62d0*/  IADD3 R28, R0, 0x10, RZ ;  /* 0x00000010001c7810 */ /* 0x000fe20007ffe0ff */
[----:B------:R-:W-:Y:S01]  /*62e0*/  HMMA.16816.F32 R180, R204, R38, R180 ;  /* 0x00000026ccb4723c */ /* 0x000fe200000018b4 */
[----:B------:R-:W-:Y:S02]  /*62f0*/  FSEL R53, R189, -INF , !P6 ;  /* 0xff800000bd357808 */ /* 0x000fe40007000000 */
[----:B------:R-:W-:Y:S02]  /*6300*/  FSEL R58, R191, -INF , !P1 ;  /* 0xff800000bf3a7808 */ /* 0x000fe40004800000 */
[----:B------:R-:W-:-:S02]  /*6310*/  ISETP.GE.AND P0, PT, R28, R247, PT ;  /* 0x000000f71c00720c */ /* 0x000fc40003f06270 */
[C---:B------:R-:W-:Y:S01]  /*6320*/  ISETP.GE.AND P6, PT, R28.reuse, R246, PT ;  /* 0x000000f61c00720c */ /* 0x040fe20003fc6270 */
[----:B--2---:R-:W-:Y:S01]  /*6330*/  HMMA.16816.F32 R176, R204, R40, R176 ;  /* 0x00000028ccb0723c */ /* 0x004fe200000018b0 */
[C---:B------:R-:W-:Y:S02]  /*6340*/  ISETP.GE.AND P5, PT, R28.reuse, R236, PT ;  /* 0x000000ec1c00720c */ /* 0x040fe40003fa6270 */
[----:B------:R-:W-:Y:S02]  /*6350*/  ISETP.GE.AND P1, PT, R28, R3, PT ;  /* 0x000000031c00720c */ /* 0x000fe40003f26270 */
[----:B------:R-:W1:Y:S01]  /*6360*/  LDSM.16.M88.4 R28, [R213+0x8c00] ;  /* 0x008c0000d51c783b */ /* 0x000e620000000200 */
[----:B------:R-:W-:Y:S01]  /*6370*/  IADD3 R2, R0, 0x11, RZ ;  /* 0x0000001100027810 */ /* 0x000fe20007ffe0ff */
[----:B------:R-:W-:-:S04]  /*6380*/  DEPBAR.LE SB0, 0x0 ;  /* 0x000080000000791a */ /* 0x000fc80000000000 */
[----:B------:R-:W-:Y:S01]  /*6390*/  FSEL R197, R184, -INF , !P0 ;  /* 0xff800000b8c57808 */ /* 0x000fe20004000000 */
[----:B------:R-:W-:Y:S01]  /*63a0*/  HMMA.16816.F32 R16, R60, R40, R16 ;  /* 0x000000283c10723c */ /* 0x000fe20000001810 */
[----:B------:R-:W-:Y:S02]  /*63b0*/  ISETP.GE.AND P0, PT, R2, R247, PT ;  /* 0x000000f70200720c */ /* 0x000fe40003f06270 */
[----:B------:R-:W-:Y:S02]  /*63c0*/  FSEL R240, R186, -INF , !P6 ;  /* 0xff800000baf07808 */ /* 0x000fe40007000000 */
[----:B------:R-:W-:Y:S02]  /*63d0*/  FSEL R189, R185, -INF , !P0 ;  /* 0xff800000b9bd7808 */ /* 0x000fe40004000000 */
[----:B------:R-:W-:Y:S01]  /*63e0*/  FSEL R199, R24, -INF , !P5 ;  /* 0xff80000018c77808 */ /* 0x000fe20006800000 */
[----:B------:R-:W-:Y:S01]  /*63f0*/  HMMA.16816.F32 R172, R204, R42, R172 ;  /* 0x0000002accac723c */ /* 0x000fe200000018ac */
[----:B------:R-:W-:-:S02]  /*6400*/  ISETP.GE.AND P0, PT, R2, R3, PT ;  /* 0x000000030200720c */ /* 0x000fc40003f06270 */
[----:B------:R-:W-:Y:S02]  /*6410*/  ISETP.GE.AND P6, PT, R2, R246, PT ;  /* 0x000000f60200720c */ /* 0x000fe40003fc6270 */
[----:B------:R-:W-:Y:S02]  /*6420*/  IADD3 R24, R0, 0x18, RZ ;  /* 0x0000001800187810 */ /* 0x000fe40007ffe0ff */
[----:B------:R-:W-:Y:S01]  /*6430*/  FSEL R185, R26, -INF , !P1 ;  /* 0xff8000001ab97808 */ /* 0x000fe20004800000 */
[----:B------:R-:W-:Y:S01]  /*6440*/  HMMA.16816.F32 R12, R60, R42, R12 ;  /* 0x0000002a3c0c723c */ /* 0x000fe2000000180c */
[----:B------:R-:W-:Y:S02]  /*6450*/  FSEL R188, R27, -INF , !P0 ;  /* 0xff8000001bbc7808 */ /* 0x000fe40004000000 */
[----:B------:R-:W-:Y:S02]  /*6460*/  ISETP.GE.AND P5, PT, R2, R236, PT ;  /* 0x000000ec0200720c */ /* 0x000fe40003fa6270 */
[----:B------:R-:W-:-:S02]  /*6470*/  FSEL R242, R187, -INF , !P6 ;  /* 0xff800000bbf27808 */ /* 0x000fc40007000000 */
[C---:B------:R-:W-:Y:S01]  /*6480*/  ISETP.GE.AND P1, PT, R24.reuse, R247, PT ;  /* 0x000000f71800720c */ /* 0x040fe20003f26270 */
[-C--:B------:R-:W-:Y:S01]  /*6490*/  HMMA.16816.F32 R192, R204, R56.reuse, R192 ;  /* 0x00000038ccc0723c */ /* 0x080fe200000018c0 */
[----:B------:R-:W-:Y:S02]  /*64a0*/  ISETP.GE.AND P0, PT, R24, R3, PT ;  /* 0x000000031800720c */ /* 0x000fe40003f06270 */
[----:B------:R-:W-:Y:S02]  /*64b0*/  IADD3 R2, R0, 0x19, RZ ;  /* 0x0000001900027810 */ /* 0x000fe40007ffe0ff */
[----:B------:R-:W-:Y:S02]  /*64c0*/  ISETP.GE.AND P6, PT, R24, R236, PT ;  /* 0x000000ec1800720c */ /* 0x000fe40003fc6270 */
[----:B------:R-:W-:Y:S01]  /*64d0*/  FSEL R187, R180, -INF , !P1 ;  /* 0xff800000b4bb7808 */ /* 0x000fe20004800000 */
[----:B------:R-:W-:Y:S01]  /*64e0*/  HMMA.16816.F32 R32, R60, R56, R32 ;  /* 0x000000383c20723c */ /* 0x000fe20000001820 */
[----:B------:R-:W-:-:S02]  /*64f0*/  FSEL R252, R22, -INF , !P0 ;  /* 0xff80000016fc7808 */ /* 0x000fc40004000000 */
[----:B------:R-:W-:Y:S02]  /*6500*/  FSEL R203, R25, -INF , !P5 ;  /* 0xff80000019cb7808 */ /* 0x000fe40006800000 */
[----:B------:R-:W-:Y:S02]  /*6510*/  ISETP.GE.AND P1, PT, R2, R236, PT ;  /* 0x000000ec0200720c */ /* 0x000fe40003f26270 */
[----:B------:R-:W-:Y:S01]  /*6520*/  FSEL R241, R20, -INF , !P6 ;  /* 0xff80000014f17808 */ /* 0x000fe20007000000 */
[-C--:B-1----:R-:W-:Y:S01]  /*6530*/  HMMA.16816.F32 R64, R204, R28.reuse, R64 ;  /* 0x0000001ccc40723c */ /* 0x082fe20000001840 */
[----:B------:R-:W-:Y:S02]  /*6540*/  ISETP.GE.AND P0, PT, R2, R3, PT ;  /* 0x000000030200720c */ /* 0x000fe40003f06270 */
[----:B------:R-:W-:Y:S02]  /*6550*/  ISETP.GE.AND P5, PT, R24, R246, PT ;  /* 0x000000f61800720c */ /* 0x000fe40003fa6270 */
[----:B------:R-:W-:Y:S01]  /*6560*/  IADD3 R20, R0, 0x20, RZ ;  /* 0x0000002000147810 */ /* 0x000fe20007ffe0ff */
[----:B------:R-:W-:Y:S01]  /*6570*/  BAR.SYNC.DEFER_BLOCKING 0x0 ;  /* 0x0000000000007b1d */ /* 0x000fe20000010000 */
[----:B------:R-:W-:Y:S01]  /*6580*/  ISETP.GE.AND P6, PT, R2, R247, PT ;  /* 0x000000f70200720c */ /* 0x000fe20003fc6270 */
[----:B------:R-:W-:Y:S01]  /*6590*/  HMMA.16816.F32 R8, R60, R28, R8 ;  /* 0x0000001c3c08723c */ /* 0x000fe20000001808 */
[----:B------:R-:W-:-:S02]  /*65a0*/  FSEL R201, R21, -INF , !P1 ;  /* 0xff80000015c97808 */ /* 0x000fc40004800000 */
[----:B------:R-:W-:Y:S02]  /*65b0*/  FSEL R202, R23, -INF , !P0 ;  /* 0xff80000017ca7808 */ /* 0x000fe40004000000 */
[----:B------:R-:W-:Y:S02]  /*65c0*/  ISETP.GE.AND P1, PT, R2, R246, PT ;  /* 0x000000f60200720c */ /* 0x000fe40003f26270 */
[----:B------:R-:W-:Y:S01]  /*65d0*/  FSEL R250, R182, -INF , !P5 ;  /* 0xff800000b6fa7808 */ /* 0x000fe20006800000 */
[----:B------:R-:W-:Y:S01]  /*65e0*/  HMMA.16816.F32 R208, R204, R30, R208 ;  /* 0x0000001eccd0723c */ /* 0x000fe200000018d0 */
[----:B------:R-:W-:Y:S02]  /*65f0*/  ISETP.GE.AND P0, PT, R20, R247, PT ;  /* 0x000000f71400720c */ /* 0x000fe40003f06270 */
[----:B------:R-:W-:Y:S02]  /*6600*/  IADD3 R2, R0, 0x21, RZ ;  /* 0x0000002100027810 */ /* 0x000fe40007ffe0ff */
[----:B------:R-:W-:-:S02]  /*6610*/  ISETP.GE.AND P5, PT, R20, R236, PT ;  /* 0x000000ec1400720c */ /* 0x000fc40003fa6270 */
[----:B------:R-:W-:Y:S01]  /*6620*/  FSEL R191, R181, -INF , !P6 ;  /* 0xff800000b5bf7808 */ /* 0x000fe20007000000 */
[----:B------:R-:W-:Y:S01]  /*6630*/  HMMA.16816.F32 R4, R60, R30, R4 ;  /* 0x0000001e3c04723c */ /* 0x000fe20000001804 */
[----:B------:R-:W-:Y:S02]  /*6640*/  FSEL R248, R183, -INF , !P1 ;  /* 0xff800000b7f87808 */ /* 0x000fe40004800000 */
[----:B------:R-:W-:Y:S02]  /*6650*/  FSEL R181, R176, -INF , !P0 ;  /* 0xff800000b0b57808 */ /* 0x000fe40004000000 */
[C---:B------:R-:W-:Y:S02]  /*6660*/  ISETP.GE.AND P6, PT, R20.reuse, R246, PT ;  /* 0x000000f61400720c */ /* 0x040fe40003fc6270 */
[----:B------:R-:W-:Y:S02]  /*6670*/  ISETP.GE.AND P1, PT, R20, R3, PT ;  /* 0x000000031400720c */ /* 0x000fe40003f26270 */
[----:B------:R-:W-:-:S02]  /*6680*/  ISETP.GE.AND P0, PT, R2, R247, PT ;  /* 0x000000f70200720c */ /* 0x000fc40003f06270 */
[----:B------:R-:W-:Y:S02]  /*6690*/  FSEL R190, R16, -INF , !P5 ;  /* 0xff80000010be7808 */ /* 0x000fe40006800000 */
[----:B------:R-:W-:Y:S02]  /*66a0*/  IADD3 R16, R0, 0x28, RZ ;  /* 0x0000002800107810 */ /* 0x000fe40007ffe0ff */
[----:B------:R-:W-:Y:S02]  /*66b0*/  FSEL R178, R178, -INF , !P6 ;  /* 0xff800000b2b27808 */ /* 0x000fe40007000000 */
[----:B------:R-:W-:Y:S02]  /*66c0*/  FSEL R183, R177, -INF , !P0 ;  /* 0xff800000b1b77808 */ /* 0x000fe40004000000 */
[----:B------:R-:W-:Y:S02]  /*66d0*/  FSEL R182, R18, -INF , !P1 ;  /* 0xff80000012b67808 */ /* 0x000fe40004800000 */
[----:B------:R-:W-:-:S02]  /*66e0*/  ISETP.GE.AND P6, PT, R2, R246, PT ;  /* 0x000000f60200720c */ /* 0x000fc40003fc6270 */
[C---:B------:R-:W-:Y:S02]  /*66f0*/  ISETP.GE.AND P5, PT, R2.reuse, R236, PT ;  /* 0x000000ec0200720c */ /* 0x040fe40003fa6270 */
[----:B------:R-:W-:Y:S02]  /*6700*/  ISETP.GE.AND P0, PT, R2, R3, PT ;  /* 0x000000030200720c */ /* 0x000fe40003f06270 */
[----:B------:R-:W-:Y:S02]  /*6710*/  ISETP.GE.AND P1, PT, R16, R247, PT ;  /* 0x000000f71000720c */ /* 0x000fe40003f26270 */
[----:B------:R-:W-:Y:S02]  /*6720*/  IADD3 R2, R0, 0x29, RZ ;  /* 0x0000002900027810 */ /* 0x000fe40007ffe0ff */
[----:B------:R-:W-:Y:S02]  /*6730*/  FSEL R176, R179, -INF , !P6 ;  /* 0xff800000b3b07808 */ /* 0x000fe40007000000 */
[----:B------:R-:W-:-:S02]  /*6740*/  FSEL R180, R19, -INF , !P0 ;  /* 0xff80000013b47808 */ /* 0x000fc40004000000 */
[----:B------:R-:W-:Y:S02]  /*6750*/  FSEL R177, R172, -INF , !P1 ;  /* 0xff800000acb17808 */ /* 0x000fe40004800000 */
[CC--:B------:R-:W-:Y:S02]  /*6760*/  ISETP.GE.AND P6, PT, R16.reuse, R236.reuse, PT ;  /* 0x000000ec1000720c */ /* 0x0c0fe40003fc6270 */
[----:B------:R-:W-:Y:S02]  /*6770*/  ISETP.GE.AND P0, PT, R16, R3, PT ;  /* 0x000000031000720c */ /* 0x000fe40003f06270 */
[----:B------:R-:W-:Y:S02]  /*6780*/  ISETP.GE.AND P1, PT, R2, R236, PT ;  /* 0x000000ec0200720c */ /* 0x000fe40003f26270 */
[----:B------:R-:W-:Y:S02]  /*6790*/  FSEL R196, R17, -INF , !P5 ;  /* 0xff80000011c47808 */ /* 0x000fe40006800000 */
[----:B------:R-:W-:-:S02]  /*67a0*/  FSEL R200, R12, -INF , !P6 ;  /* 0xff8000000cc87808 */ /* 0x000fc40007000000 */
[----:B------:R-:W-:Y:S02]  /*67b0*/  FSEL R186, R14, -INF , !P0 ;  /* 0xff8000000eba7808 */ /* 0x000fe40004000000 */
[----:B------:R-:W-:Y:S02]  /*67c0*/  FSEL R198, R13, -INF , !P1 ;  /* 0xff8000000dc67808 */ /* 0x000fe40004800000 */
[-C--:B------:R-:W-:Y:S02]  /*67d0*/  ISETP.GE.AND P5, PT, R16, R246.reuse, PT ;  /* 0x000000f61000720c */ /* 0x080fe40003fa6270 */
[C---:B------:R-:W-:Y:S02]  /*67e0*/  ISETP.GE.AND P6, PT, R2.reuse, R247, PT ;  /* 0x000000f70200720c */ /* 0x040fe40003fc6270 */
[C---:B------:R-:W-:Y:S02]  /*67f0*/  ISETP.GE.AND P0, PT, R2.reuse, R3, PT ;  /* 0x000000030200720c */ /* 0x040fe40003f06270 */
[----:B------:R-:W-:-:S02]  /*6800*/  ISETP.GE.AND P1, PT, R2, R246, PT ;  /* 0x000000f60200720c */ /* 0x000fc40003f26270 */
[C---:B------:R-:W-:Y:S02]  /*6810*/  IADD3 R2, R0.reuse, 0x1, RZ ;  /* 0x0000000100027810 */ /* 0x040fe40007ffe0ff */
[----:B------:R-:W-:Y:S02]  /*6820*/  IADD3 R13, R0, 0x30, RZ ;  /* 0x00000030000d7810 */ /* 0x000fe40007ffe0ff */
[----:B------:R-:W-:Y:S02]  /*6830*/  FSEL R174, R174, -INF , !P5 ;  /* 0xff800000aeae7808 */ /* 0x000fe40006800000 */
[----:B------:R-:W-:Y:S02]  /*6840*/  FSEL R184, R15, -INF , !P0 ;  /* 0xff8000000fb87808 */ /* 0x000fe40004000000 */
[----:B------:R-:W-:Y:S02]  /*6850*/  FSEL R173, R173, -INF , !P6 ;  /* 0xff800000adad7808 */ /* 0x000fe40007000000 */
[----:B------:R-:W-:-:S02]  /*6860*/  ISETP.GE.AND P5, PT, R2, R247, PT ;  /* 0x000000f70200720c */ /* 0x000fc40003fa6270 */
[-C--:B------:R-:W-:Y:S02]  /*6870*/  ISETP.GE.AND P0, PT, R2, R246.reuse, PT ;  /* 0x000000f60200720c */ /* 0x080fe40003f06270 */
[----:B------:R-:W-:Y:S02]  /*6880*/  ISETP.GE.AND P6, PT, R13, R246, PT ;  /* 0x000000f60d00720c */ /* 0x000fe40003fc6270 */
[----:B------:R-:W-:Y:S02]  /*6890*/  IADD3 R12, R0, 0x31, RZ ;  /* 0x00000031000c7810 */ /* 0x000fe40007ffe0ff */
[----:B------:R-:W-:Y:S02]  /*68a0*/  FSEL R193, R193, -INF , !P5 ;  /* 0xff800000c1c17808 */ /* 0x000fe40006800000 */
[----:B------:R-:W-:Y:S02]  /*68b0*/  FSEL R172, R175, -INF , !P1 ;  /* 0xff800000afac7808 */ /* 0x000fe40004800000 */
[----:B------:R-:W-:-:S02]  /*68c0*/  FSEL R56, R195, -INF , !P0 ;  /* 0xff800000c3387808 */ /* 0x000fc40004000000 */
[C---:B------:R-:W-:Y:S02]  /*68d0*/  ISETP.GE.AND P5, PT, R13.reuse, R236, PT ;  /* 0x000000ec0d00720c */ /* 0x040fe40003fa6270 */
[----:B------:R-:W-:Y:S02]  /*68e0*/  FSEL R36, R66, -INF , !P6 ;  /* 0xff80000042247808 */ /* 0x000fe40007000000 */
[C---:B------:R-:W-:Y:S02]  /*68f0*/  ISETP.GE.AND P1, PT, R13.reuse, R247, PT ;  /* 0x000000f70d00720c */ /* 0x040fe40003f26270 */
[----:B------:R-:W-:Y:S02]  /*6900*/  ISETP.GE.AND P0, PT, R13, R3, PT ;  /* 0x000000030d00720c */ /* 0x000fe40003f06270 */
[----:B------:R-:W-:Y:S02]  /*6910*/  ISETP.GE.AND P6, PT, R12, R246, PT ;  /* 0x000000f60c00720c */ /* 0x000fe40003fc6270 */
[----:B------:R-:W-:-:S02]  /*6920*/  FSEL R66, R8, -INF , !P5 ;  /* 0xff80000008427808 */ /* 0x000fc40006800000 */
[----:B------:R-:W-:Y:S02]  /*6930*/  FSEL R38, R64, -INF , !P1 ;  /* 0xff80000040267808 */ /* 0x000fe40004800000 */
[----:B------:R-:W-:Y:S02]  /*6940*/  ISETP.GE.AND P5, PT, R12, R236, PT ;  /* 0x000000ec0c00720c */ /* 0x000fe40003fa6270 */
[----:B------:R-:W-:Y:S02]  /*6950*/  FSEL R37, R67, -INF , !P6 ;  /* 0xff80000043257808 */ /* 0x000fe40007000000 */
[----:B------:R-:W-:Y:S02]  /*6960*/  FSEL R62, R10, -INF , !P0 ;  /* 0xff8000000a3e7808 */ /* 0x000fe40004000000 */
[-C--:B------:R-:W-:Y:S02]  /*6970*/  ISETP.GE.AND P1, PT, R12, R247.reuse, PT ;  /* 0x000000f70c00720c */ /* 0x080fe40003f26270 */
[----:B------:R-:W-:-:S02]  /*6980*/  ISETP.GE.AND P0, PT, R0, R247, PT ;  /* 0x000000f70000720c */ /* 0x000fc40003f06270 */
[----:B------:R-:W-:Y:S02]  /*6990*/  ISETP.GE.AND P6, PT, R0, R246, PT ;  /* 0x000000f60000720c */ /* 0x000fe40003fc6270 */
[----:B------:R-:W-:Y:S02]  /*69a0*/  FSEL R164, R9, -INF , !P5 ;  /* 0xff80000009a47808 */ /* 0x000fe40006800000 */
[----:B------:R-:W-:Y:S02]  /*69b0*/  FSEL R39, R65, -INF , !P1 ;  /* 0xff80000041277808 */ /* 0x000fe40004800000 */
[----:B------:R-:W-:Y:S02]  /*69c0*/  FSEL R9, R192, -INF , !P0 ;  /* 0xff800000c0097808 */ /* 0x000fe40004000000 */
[----:B------:R-:W-:Y:S02]  /*69d0*/  FSEL R194, R194, -INF , !P6 ;  /* 0xff800000c2c27808 */ /* 0x000fe40007000000 */
[----:B------:R-:W-:-:S02]  /*69e0*/  ISETP.GE.AND P1, PT, R12, R3, PT ;  /* 0x000000030c00720c */ /* 0x000fc40003f26270 */
[----:B------:R-:W-:Y:S02]  /*69f0*/  ISETP.GE.AND P0, PT, R2, R3, PT ;  /* 0x000000030200720c */ /* 0x000fe40003f06270 */
[C---:B------:R-:W-:Y:S02]  /*6a00*/  ISETP.GE.AND P6, PT, R0.reuse, R236, PT ;  /* 0x000000ec0000720c */ /* 0x040fe40003fc6270 */
[----:B------:R-:W-:Y:S02]  /*6a10*/  IADD3 R12, R0, 0x38, RZ ;  /* 0x00000038000c7810 */ /* 0x000fe40007ffe0ff */
[----:B------:R-:W-:Y:S02]  /*6a20*/  FSEL R8, R35, -INF , !P0 ;  /* 0xff80000023087808 */ /* 0x000fe40004000000 */
[----:B------:R-:W-:Y:S02]  /*6a30*/  FSEL R32, R32, -INF , !P6 ;  /* 0xff80000020207808 */ /* 0x000fe40007000000 */
[----:B------:R-:W-:-:S02]  /*6a40*/  ISETP.GE.AND P0, PT, R12, R247, PT ;  /* 0x000000f70c00720c */ /* 0x000fc40003f06270 */
[C---:B------:R-:W-:Y:S02]  /*6a50*/  ISETP.GE.AND P6, PT, R0.reuse, R3, PT ;  /* 0x000000030000720c */ /* 0x040fe40003fc6270 */
[----:B------:R-:W-:Y:S02]  /*6a60*/  IADD3 R0, R0, 0x39, RZ ;  /* 0x0000003900007810 */ /* 0x000fe40007ffe0ff */
[----:B------:R-:W-:Y:S02]  /*6a70*/  FSEL R45, R208, -INF , !P0 ;  /* 0xff800000d02d7808 */ /* 0x000fe40004000000 */
[----:B------:R-:W-:Y:S02]  /*6a80*/  ISETP.GE.AND P0, PT, R0, R236, PT ;  /* 0x000000ec0000720c */ /* 0x000fe40003f06270 */
[----:B------:R-:W-:Y:S02]  /*6a90*/  FSEL R60, R11, -INF , !P1 ;  /* 0xff8000000b3c7808 */ /* 0x000fe40004800000 */
[----:B------:R-:W-:-:S02]  /*6aa0*/  FSEL R170, R5, -INF , !P0 ;  /* 0xff80000005aa7808 */ /* 0x000fc40004000000 */
[----:B------:R-:W-:Y:S02]  /*6ab0*/  PLOP3.LUT P0, PT, PT, PT, UP0, 0x40, 0x0 ;  /* 0x000000000000781c */ /* 0x000fe40003f0e808 */
[-C--:B------:R-:W-:Y:S02]  /*6ac0*/  ISETP.GE.AND P5, PT, R2, R236.reuse, PT ;  /* 0x000000ec0200720c */ /* 0x080fe40003fa6270 */
[----:B------:R-:W-:Y:S02]  /*6ad0*/  ISETP.GE.AND P1, PT, R12, R236, PT ;  /* 0x000000ec0c00720c */ /* 0x000fe40003f26270 */
[----:B------:R-:W-:Y:S02]  /*6ae0*/  FSEL R10, R33, -INF , !P5 ;  /* 0xff800000210a7808 */ /* 0x000fe40006800000 */
[----:B------:R-:W-:Y:S02]  /*6af0*/  FSEL R169, R4, -INF , !P1 ;  /* 0xff80000004a97808 */ /* 0x000fe40004800000 */
[----:B------:R-:W-:-:S02]  /*6b00*/  ISETP.GE.AND P1, PT, R12, R246, PT ;  /* 0x000000f60c00720c */ /* 0x000fc40003f26270 */
[----:B------:R-:W-:Y:S02]  /*6b10*/  ISETP.GE.AND P5, PT, R12, R3, PT ;  /* 0x000000030c00720c */ /* 0x000fe40003fa6270 */
[----:B------:R-:W-:Y:S02]  /*6b20*/  FSEL R34, R34, -INF , !P6 ;  /* 0xff80000022227808 */ /* 0x000fe40007000000 */
[----:B------:R-:W-:Y:S02]  /*6b30*/  FSEL R64, R6, -INF , !P5 ;  /* 0xff80000006407808 */ /* 0x000fe40006800000 */
[----:B------:R-:W-:Y:S02]  /*6b40*/  FSEL R44, R210, -INF , !P1 ;  /* 0xff800000d22c7808 */ /* 0x000fe40004800000 */
[C---:B------:R-:W-:Y:S02]  /*6b50*/  ISETP.GE.AND P6, PT, R0.reuse, R247, PT ;  /* 0x000000f70000720c */ /* 0x040fe40003fc6270 */
[----:B------:R-:W-:-:S02]  /*6b60*/  ISETP.GE.AND P5, PT, R0, R246, PT ;  /* 0x000000f60000720c */ /* 0x000fc40003fa6270 */
[----:B------:R-:W-:Y:S02]  /*6b70*/  ISETP.GE.AND P1, PT, R0, R3, PT ;  /* 0x000000030000720c */ /* 0x000fe40003f26270 */
[----:B------:R-:W-:Y:S02]  /*6b80*/  FSEL R49, R209, -INF , !P6 ;  /* 0xff800000d1317808 */ /* 0x000fe40007000000 */
[----:B------:R-:W-:Y:S02]  /*6b90*/  FSEL R59, R7, -INF , !P1 ;  /* 0xff800000073b7808 */ /* 0x000fe40004800000 */
[----:B------:R-:W-:Y:S01]  /*6ba0*/  FSEL R48, R211, -INF , !P5 ;  /* 0xff800000d3307808 */ /* 0x000fe20006800000 */
[----:B------:R-:W-:Y:S05]  /*6bb0*/  @P0 BRA `(.L_x_68) ;  /* 0x000003e000000947 */ /* 0x000fea0003800000 */
[----:B------:R-:W-:Y:S01]  /*6bc0*/  UIADD3 UR20, UR8, -0x3, URZ ;  /* 0xfffffffd08147890 */ /* 0x000fe2000fffe03f */
[----:B------:R1:W-:Y:S01]  /*6bd0*/  @P4 STS [R221+0x6000], RZ ;  /* 0x006000ffdd004388 */ /* 0x0003e20000000800 */
[----:B------:R-:W-:Y:S01]  /*6be0*/  ULDC.64 UR4, c[0x0][0x198] ;  /* 0x0000660000047ab9 */ /* 0x000fe20000000a00 */
[----:B------:R-:W-:Y:S01]  /*6bf0*/  BSSY B0, `(.L_x_69) ;  /* 0x0000039000007945 */ /* 0x000fe20003800000 */
[----:B------:R-:W-:Y:S01]  /*6c00*/  USHF.R.S32.HI UR13, URZ, 0x1f, UR20 ;  /* 0x0000001f3f0d7899 */ /* 0x000fe20008011414 */
[----:B------:R1:W-:Y:S01]  /*6c10*/  @P4 STS [R221+0x6004], RZ ;  /* 0x006004ffdd004388 */ /* 0x0003e20000000800 */
[----:B------:R-:W-:-:S02]  /*6c20*/  UIMAD.WIDE.U32 UR22, UR20, UR4, URZ ;  /* 0x00000004141672a5 */ /* 0x000fc4000f8e003f */
[----:B------:R-:W-:Y:S01]  /*6c30*/  UIMAD UR13, UR13, UR4, URZ ;  /* 0x000000040d0d72a4 */ /* 0x000fe2000f8e023f */
[----:B------:R1:W-:Y:S03]  /*6c40*/  @P4 STS.64 [R221+0x6008], RZ ;  /* 0x006008ffdd004388 */ /* 0x0003e60000000a00 */
[----:B------:R-:W-:Y:S01]  /*6c50*/  UIMAD UR5, UR20, UR5, UR13 ;  /* 0x00000005140572a4 */ /* 0x000fe2000f8e020d */
[----:B------:R-:W-:Y:S02]  /*6c60*/  IMAD.U32 R5, RZ, RZ, UR22 ;  /* 0x00000016ff057e24 */ /* 0x000fe4000f8e00ff */
[----:B------:R-:W-:Y:S01]  /*6c70*/  IMAD.U32 R0, RZ, RZ, UR22 ;  /* 0x00000016ff007e24 */ /* 0x000fe2000f8e00ff */
[----:B------:R-:W-:Y:S02]  /*6c80*/  UIADD3 UR5, UR23, UR5, URZ ;  /* 0x0000000517057290 */ /* 0x000fe4000fffe03f */
[----:B------:R-:W-:-:S04]  /*6c90*/  LEA R2, P0, R5, R224, 0x6 ;  /* 0x000000e005027211 */ /* 0x000fc800078030ff */
[----:B------:R-:W-:Y:S01]  /*6ca0*/  IMAD.U32 R5, RZ, RZ, UR5 ;  /* 0x00000005ff057e24 */ /* 0x000fe2000f8e00ff */
[C---:B------:R-:W-:Y:S02]  /*6cb0*/  @!P4 LEA R18, P5, R2.reuse, c[0x0][0x168], 0x1 ;  /* 0x00005a000212ca11 */ /* 0x040fe400078a08ff */
[----:B------:R-:W-:Y:S02]  /*6cc0*/  @!P2 LEA R12, P1, R2, c[0x0][0x168], 0x1 ;  /* 0x00005a00020caa11 */ /* 0x000fe400078208ff */
[----:B------:R-:W-:Y:S02]  /*6cd0*/  LEA.HI.X R5, R0, R227, R5, 0x6, P0 ;  /* 0x000000e300057211 */ /* 0x000fe400000f3405 */
[C---:B------:R-:W-:Y:S02]  /*6ce0*/  @!P3 LEA R14, P0, R2.reuse, c[0x0][0x168], 0x1 ;  /* 0x00005a00020eba11 */ /* 0x040fe400078008ff */
[C---:B------:R-:W-:Y:S02]  /*6cf0*/  IADD3 R0, P6, R2.reuse, UR7, RZ ;  /* 0x0000000702007c10 */ /* 0x040fe4000ffde0ff */
[----:B------:R-:W-:-:S02]  /*6d00*/  @!P4 LEA.HI.X R19, R2, c[0x0][0x16c], R5, 0x1, P5 ;  /* 0x00005b000213ca11 */ /* 0x000fc400028f0c05 */
[C-C-:B------:R-:W-:Y:S02]  /*6d10*/  @!P3 LEA.HI.X R15, R2.reuse, c[0x0][0x16c], R5.reuse, 0x1, P0 ;  /* 0x00005b00020fba11 */ /* 0x140fe400000f0c05 */
[----:B------:R-:W-:Y:S01]  /*6d20*/  @!P2 LEA.HI.X R13, R2, c[0x0][0x16c], R5, 0x1, P1 ;  /* 0x00005b00020daa11 */ /* 0x000fe200008f0c05 */
[----:B------:R-:W-:Y:S01]  /*6d30*/  @!PT LDS RZ, [RZ] ;  /* 0x00000000fffff984 */ /* 0x000fe20000000800 */
[----:B------:R-:W-:Y:S01]  /*6d40*/  @!PT LDS RZ, [RZ] ;  /* 0x00000000fffff984 */ /* 0x000fe20000000800 */
[----:B------:R-:W-:Y:S01]  /*6d50*/  @!PT LDS RZ, [RZ] ;  /* 0x00000000fffff984 */ /* 0x000fe20000000800 */
[----:B------:R1:W-:Y:S01]  /*6d60*/  @!P4 LDGSTS.E.BYPASS.LTC128B.128 [R221+0x6000], [R18.64] ;  /* 0x0600000012ddcfae */ /* 0x0003e2000b901d50 */
[C---:B------:R-:W-:Y:S02]  /*6d70*/  @!P4 LEA R16, P5, R0.reuse, c[0x0][0x168], 0x1 ;  /* 0x00005a000010ca11 */ /* 0x040fe400078a08ff */
[----:B------:R-:W-:Y:S01]  /*6d80*/  IADD3.X R5, R5, UR6, RZ, P6, !PT ;  /* 0x0000000605057c10 */ /* 0x000fe2000b7fe4ff */
[----:B------:R1:W-:Y:S01]  /*6d90*/  @P3 STS.128 [R221+0x7000], RZ ;  /* 0x007000ffdd003388 */ /* 0x0003e20000000c00 */
[C---:B------:R-:W-:Y:S02]  /*6da0*/  @!P3 LEA R6, P0, R0.reuse, c[0x0][0x168], 0x1 ;  /* 0x00005a000006ba11 */ /* 0x040fe400078008ff */
[C-C-:B------:R-:W-:Y:S01]  /*6db0*/  @!P4 LEA.HI.X R17, R0.reuse, c[0x0][0x16c], R5.reuse, 0x1, P5 ;  /* 0x00005b000011ca11 */ /* 0x140fe200028f0c05 */
[----:B------:R-:W-:Y:S01]  /*6dc0*/  @!PT LDS RZ, [RZ] ;  /* 0x00000000fffff984 */ /* 0x000fe20000000800 */
[----:B------:R-:W-:Y:S01]  /*6dd0*/  @!PT LDS RZ, [RZ] ;  /* 0x00000000fffff984 */ /* 0x000fe20000000800 */
[----:B------:R-:W-:Y:S01]  /*6de0*/  @!PT LDS RZ, [RZ] ;  /* 0x00000000fffff984 */ /* 0x000fe20000000800 */
[----:B------:R1:W-:Y:S01]  /*6df0*/  @!P3 LDGSTS.E.BYPASS.LTC128B.128 [R221+0x7000], [R14.64+0x40] ;  /* 0x070000400eddbfae */ /* 0x0003e2000b901d50 */
[----:B------:R-:W-:-:S03]  /*6e00*/  @!P3 LEA.HI.X R7, R0, c[0x0][0x16c], R5, 0x1, P0 ;  /* 0x00005b000007ba11 */ /* 0x000fc600000f0c05 */
        /* <DEDUP_REMOVED lines=23> */
.L_x_70:
[----:B------:R-:W-:Y:S05]  /*6f80*/  BSYNC B0 ;  /* 0x0000000000007941 */ /* 0x000fea0003800000 */
.L_x_69:
[----:B------:R-:W0:Y:S02]  /*6f90*/  LDGDEPBAR ;  /* 0x00000000000079af */ /* 0x000e240000000000 */
.L_x_68:
[----:B--2---:R-:W-:Y:S01]  /*6fa0*/  FMNMX.FTZ R5, R166, R32, !PT ;  /* 0x00000020a6057209 */ /* 0x004fe20007810000 */
[----:B------:R-:W-:Y:S03]  /*6fb0*/  LDSM.16.MT88.4 R24, [R214+0x9000] ;  /* 0x00900000d618783b */ /* 0x000fe60000004200 */
[----:B------:R-:W-:Y:S01]  /*6fc0*/  FMNMX.FTZ R5, R10, R5, !PT ;  /* 0x000000050a057209 */ /* 0x000fe20007810000 */
[----:B------:R-:W-:Y:S03]  /*6fd0*/  LDSM.16.MT88.4 R20, [R212+0x9000] ;  /* 0x00900000d414783b */ /* 0x000fe60000004200 */
[----:B------:R-:W-:Y:S01]  /*6fe0*/  FMNMX.FTZ R5, R54, R5, !PT ;  /* 0x0000000536057209 */ /* 0x000fe20007810000 */
[----:B-1----:R-:W-:Y:S03]  /*6ff0*/  LDSM.16.MT88.4 R16, [R214+0xa000] ;  /* 0x00a00000d610783b */ /* 0x002fe60000004200 */
[----:B------:R-:W-:Y:S01]  /*7000*/  FMNMX.FTZ R0, R52, R5, !PT ;  /* 0x0000000534007209 */ /* 0x000fe20007810000 */
[----:B------:R-:W-:Y:S01]  /*7010*/  LDSM.16.MT88.4 R12, [R212+0xa000] ;  /* 0x00a00000d40c783b */ /* 0x000fe20000004200 */
[----:B------:R-:W-:-:S02]  /*7020*/  FMNMX.FTZ R5, R165, R34, !PT ;  /* 0x00000022a5057209 */ /* 0x000fc40007810000 */
[----:B------:R-:W-:Y:S02]  /*7030*/  FMNMX.FTZ R0, R199, R0, !PT ;  /* 0x00000000c7007209 */ /* 0x000fe40007810000 */
[----:B------:R-:W-:Y:S02]  /*7040*/  FMNMX.FTZ R5, R8, R5, !PT ;  /* 0x0000000508057209 */ /* 0x000fe40007810000 */
[----:B------:R-:W-:Y:S02]  /*7050*/  FMNMX.FTZ R0, R203, R0, !PT ;  /* 0x00000000cb007209 */ /* 0x000fe40007810000 */
[----:B------:R-:W-:Y:S02]  /*7060*/  FMNMX.FTZ R5, R46, R5, !PT ;  /* 0x000000052e057209 */ /* 0x000fe40007810000 */
[----:B------:R-:W-:-:S04]  /*7070*/  FMNMX.FTZ R0, R241, R0, !PT ;  /* 0x00000000f1007209 */ /* 0x000fc80007810000 */
        /* <DEDUP_REMOVED lines=30> */
[----:B------:R-:W-:Y:S01]  /*7260*/  FMNMX.FTZ R0, R189, R0, !PT ;  /* 0x00000000bd007209 */ /* 0x000fe20007810000 */
[----:B------:R-:W2:Y:S01]  /*7270*/  SHFL.BFLY PT, R5, R4, 0x2, 0x1f ;  /* 0x0c401f0004057f89 */ /* 0x000ea200000e0000 */
[----:B------:R-:W-:-:S02]  /*7280*/  FMNMX.FTZ R7, R243, R6, !PT ;  /* 0x00000006f3077209 */ /* 0x000fc40007810000 */
[----:B-1----:R-:W-:Y:S02]  /*7290*/  FMNMX.FTZ R11, R2, R11, !PT ;  /* 0x0000000b020b7209 */ /* 0x002fe40007810000 */
[----:B------:R-:W-:Y:S02]  /*72a0*/  FMNMX.FTZ R0, R187, R0, !PT ;  /* 0x00000000bb007209 */ /* 0x000fe40007810000 */
[----:B------:R-:W-:Y:S01]  /*72b0*/  FMNMX.FTZ R7, R58, R7, !PT ;  /* 0x000000073a077209 */ /* 0x000fe20007810000 */
[----:B------:R-:W1:Y:S01]  /*72c0*/  SHFL.BFLY PT, R2, R11, 0x1, 0x1f ;  /* 0x0c201f000b027f89 */ /* 0x000e6200000e0000 */
        /* <DEDUP_REMOVED lines=9> */
[----:B------:R-:W-:-:S04]  /*7360*/  FMNMX.FTZ R7, R178, R7, !PT ;  /* 0x00000007b2077209 */ /* 0x000fc80007810000 */
[----:B------:R-:W-:Y:S02]  /*7370*/  FMNMX.FTZ R7, R176, R7, !PT ;  /* 0x00000007b0077209 */ /* 0x000fe40007810000 */
[----:B-1----:R-:W-:Y:S02]  /*7380*/  FMNMX.FTZ R2, R11, R2, !PT ;  /* 0x000000020b027209 */ /* 0x002fe40007810000 */
[----:B------:R-:W-:Y:S02]  /*7390*/  FMNMX.FTZ R11, R173, R0, !PT ;  /* 0x00000000ad0b7209 */ /* 0x000fe40007810000 */
[----:B------:R-:W-:Y:S01]  /*73a0*/  FMNMX.FTZ R7, R174, R7, !PT ;  /* 0x00000007ae077209 */ /* 0x000fe20007810000 */
[----:B------:R-:W1:Y:S01]  /*73b0*/  SHFL.BFLY PT, R0, R5, 0x1, 0x1f ;  /* 0x0c201f0005007f89 */ /* 0x000e6200000e0000 */
[----:B------:R-:W-:Y:S01]  /*73c0*/  FMNMX.FTZ R4, R38, R11, !PT ;  /* 0x0000000b26047209 */ /* 0x000fe20007810000 */
[----:B------:R-:W-:Y:S01]  /*73d0*/  FMUL.FTZ R171, R2, c[0x0][0x23c] ;  /* 0x00008f0002ab7a20 */ /* 0x000fe20000410000 */
[----:B------:R-:W-:-:S02]  /*73e0*/  FMNMX.FTZ R7, R172, R7, !PT ;  /* 0x00000007ac077209 */ /* 0x000fc40007810000 */
[----:B------:R-:W-:Y:S02]  /*73f0*/  FMNMX.FTZ R4, R39, R4, !PT ;  /* 0x0000000427047209 */ /* 0x000fe40007810000 */
[----:B------:R-:W-:Y:S02]  /*7400*/  FMNMX.FTZ R6, R36, R7, !PT ;  /* 0x0000000724067209 */ /* 0x000fe40007810000 */
[----:B------:R-:W-:Y:S02]  /*7410*/  FMNMX.FTZ R4, R45, R4, !PT ;  /* 0x000000042d047209 */ /* 0x000fe40007810000 */
[----:B------:R-:W-:Y:S02]  /*7420*/  FMNMX.FTZ R7, R37, R6, !PT ;  /* 0x0000000625077209 */ /* 0x000fe40007810000 */
[----:B------:R-:W-:Y:S02]  /*7430*/  FMNMX.FTZ R4, R49, R4, !PT ;  /* 0x0000000431047209 */ /* 0x000fe40007810000 */
[----:B------:R-:W-:-:S02]  /*7440*/  FMNMX.FTZ R7, R44, R7, !PT ;  /* 0x000000072c077209 */ /* 0x000fc40007810000 */
[----:B------:R-:W-:Y:S01]  /*7450*/  FSETP.NEU.FTZ.AND P1, PT, R2, -INF , PT ;  /* 0xff8000000200780b */ /* 0x000fe20003f3d000 */
[----:B------:R-:W2:Y:S01]  /*7460*/  SHFL.BFLY PT, R209, R4, 0x2, 0x1f ;  /* 0x0c401f0004d17f89 */ /* 0x000ea200000e0000 */
[----:B------:R-:W-:Y:S02]  /*7470*/  FMNMX.FTZ R208, R48, R7, !PT ;  /* 0x0000000730d07209 */ /* 0x000fe40007810000 */
[----:B------:R-:W-:Y:S02]  /*7480*/  FSEL R171, R171, RZ, P1 ;  /* 0x000000ffabab7208 */ /* 0x000fe40000800000 */
[----:B------:R-:W-:Y:S02]  /*7490*/  FSEL R7, R2, RZ, P1 ;  /* 0x000000ff02077208 */ /* 0x000fe40000800000 */
[----:B-1----:R-:W-:Y:S01]  /*74a0*/  FMNMX.FTZ R0, R5, R0, !PT ;  /* 0x0000000005007209 */ /* 0x002fe20007810000 */
[----:B------:R-:W-:Y:S01]  /*74b0*/  FFMA.FTZ R35, R52, c[0x0][0x23c], -R171 ;  /* 0x00008f0034237a23 */ /* 0x000fe200000108ab */
[----:B------:R-:W1:Y:S01]  /*74c0*/  SHFL.BFLY PT, R5, R208, 0x2, 0x1f ;  /* 0x0c401f00d0057f89 */ /* 0x000e6200000e0000 */
[----:B------:R-:W-:Y:S01]  /*74d0*/  FADD.FTZ R6, R166, -R7 ;  /* 0x80000007a6067221 */ /* 0x000fe20000010000 */
[C---:B------:R-:W-:Y:S01]  /*74e0*/  FSETP.NEU.FTZ.AND P0, PT, R0.reuse, -INF , PT ;  /* 0xff8000000000780b */ /* 0x040fe20003f1d000 */
[----:B------:R-:W-:-:S02]  /*74f0*/  FMUL.FTZ R61, R0, c[0x0][0x23c] ;  /* 0x00008f00003d7a20 */ /* 0x000fc40000410000 */
[----:B------:R-:W-:Y:S01]  /*7500*/  FMUL.FTZ R6, R6, c[0x0][0x23c] ;  /* 0x00008f0006067a20 */ /* 0x000fe20000410000 */
[----:B------:R-:W-:Y:S01]  /*7510*/  MUFU.EX2 R35, R35 ;  /* 0x0000002300237308 */ /* 0x000fe20000000800 */
[--C-:B------:R-:W-:Y:S01]  /*7520*/  FFMA.FTZ R42, R32, c[0x0][0x23c], -R171.reuse ;  /* 0x00008f00202a7a23 */ /* 0x100fe200000108ab */
[----:B------:R-:W-:Y:S01]  /*7530*/  FSEL R61, R61, RZ, P0 ;  /* 0x000000ff3d3d7208 */ /* 0x000fe20000000000 */
[--C-:B------:R-:W-:Y:S02]  /*7540*/  FFMA.FTZ R41, R10, c[0x0][0x23c], -R171.reuse ;  /* 0x00008f000a297a23 */ /* 0x100fe400000108ab */
[----:B------:R-:W-:Y:S02]  /*7550*/  FFMA.FTZ R40, R54, c[0x0][0x23c], -R171 ;  /* 0x00008f0036287a23 */ /* 0x000fe400000108ab */
[--C-:B------:R-:W-:Y:S01]  /*7560*/  FFMA.FTZ R33, R8, c[0x0][0x23c], -R61.reuse ;  /* 0x00008f0008217a23 */ /* 0x100fe2000001083d */
[----:B------:R-:W-:Y:S01]  /*7570*/  FSEL R8, R0, RZ, P0 ;  /* 0x000000ff00087208 */ /* 0x000fe20000000000 */
[--C-:B------:R-:W-:Y:S01]  /*7580*/  FFMA.FTZ R32, R46, c[0x0][0x23c], -R61.reuse ;  /* 0x00008f002e207a23 */ /* 0x100fe2000001083d */
[----:B--2---:R-:W-:Y:S01]  /*7590*/  FMNMX.FTZ R209, R4, R209, !PT ;  /* 0x000000d104d17209 */ /* 0x004fe20007810000 */
[----:B------:R-:W-:Y:S01]  /*75a0*/  FFMA.FTZ R43, R50, c[0x0][0x23c], -R61 ;  /* 0x00008f00322b7a23 */ /* 0x000fe2000001083d */
[----:B------:R-:W2:Y:S01]  /*75b0*/  MUFU.EX2 R47, R6 ;  /* 0x00000006002f7308 */ /* 0x000ea20000000800 */
[----:B------:R-:W-:-:S02]  /*75c0*/  FADD.FTZ R8, R165, -R8 ;  /* 0x80000008a5087221 */ /* 0x000fc40000010000 */
[----:B------:R-:W3:Y:S01]  /*75d0*/  SHFL.BFLY PT, R4, R209, 0x1, 0x1f ;  /* 0x0c201f00d1047f89 */ /* 0x000ee200000e0000 */
[----:B------:R-:W-:Y:S01]  /*75e0*/  FFMA.FTZ R34, R34, c[0x0][0x23c], -R61 ;  /* 0x00008f0022227a23 */ /* 0x000fe2000001083d */
[----:B-1----:R-:W-:Y:S01]  /*75f0*/  FMNMX.FTZ R208, R208, R5, !PT ;  /* 0x00000005d0d07209 */ /* 0x002fe20007810000 */
[----:B------:R-:W-:Y:S02]  /*7600*/  FMUL.FTZ R46, R8, c[0x0][0x23c] ;  /* 0x00008f00082e7a20 */ /* 0x000fe40000410000 */
[----:B------:R-:W-:Y:S01]  /*7610*/  MUFU.EX2 R42, R42 ;  /* 0x0000002a002a7308 */ /* 0x000fe20000000800 */
[--C-:B------:R-:W-:Y:S01]  /*7620*/  FFMA.FTZ R165, R199, c[0x0][0x23c], -R171.reuse ;  /* 0x00008f00c7a57a23 */ /* 0x100fe200000108ab */
[----:B------:R-:W1:Y:S01]  /*7630*/  SHFL.BFLY PT, R5, R208, 0x1, 0x1f ;  /* 0x0c201f00d0057f89 */ /* 0x000e6200000e0000 */
[----:B------:R-:W-:Y:S02]  /*7640*/  FFMA.FTZ R175, R201, c[0x0][0x23c], -R171 ;  /* 0x00008f00c9af7a23 */ /* 0x000fe400000108ab */
[----:B------:R-:W-:-:S03]  /*7650*/  FFMA.FTZ R188, R188, c[0x0][0x23c], -R61 ;  /* 0x00008f00bcbc7a23 */ /* 0x000fc6000001083d */
[----:B------:R-:W4:Y:S01]  /*7660*/  MUFU.EX2 R41, R41 ;  /* 0x0000002900297308 */ /* 0x000f220000000800 */
[-C--:B--2---:R-:W-:Y:S02]  /*7670*/  FMUL.FTZ R156, R156, R47.reuse ;  /* 0x0000002f9c9c7220 */ /* 0x084fe40000410000 */
[-C--:B------:R-:W-:Y:S02]  /*7680*/  FMUL.FTZ R157, R157, R47.reuse ;  /* 0x0000002f9d9d7220 */ /* 0x080fe40000410000 */
[-C--:B------:R-:W-:Y:S02]  /*7690*/  FMUL.FTZ R152, R152, R47.reuse ;  /* 0x0000002f98987220 */ /* 0x080fe40000410000 */
[-C--:B------:R-:W-:Y:S01]  /*76a0*/  FMUL.FTZ R153, R153, R47.reuse ;  /* 0x0000002f99997220 */ /* 0x080fe20000410000 */
[----:B------:R-:W2:Y:S01]  /*76b0*/  MUFU.EX2 R40, R40 ;  /* 0x0000002800287308 */ /* 0x000ea20000000800 */
[-C--:B------:R-:W-:Y:S01]  /*76c0*/  FMUL.FTZ R76, R76, R47.reuse ;  /* 0x0000002f4c4c7220 */ /* 0x080fe20000410000 */
[----:B---3--:R-:W-:Y:S01]  /*76d0*/  FMNMX.FTZ R209, R209, R4, !PT ;  /* 0x00000004d1d17209 */ /* 0x008fe20007810000 */
[----:B------:R-:W-:-:S02]  /*76e0*/  FMUL.FTZ R77, R77, R47 ;  /* 0x0000002f4d4d7220 */ /* 0x000fc40000410000 */
[-C--:B------:R-:W-:Y:S01]  /*76f0*/  FMUL.FTZ R80, R80, R47.reuse ;  /* 0x0000002f50507220 */ /* 0x080fe20000410000 */
[C---:B------:R-:W-:Y:S01]  /*7700*/  FSETP.NEU.FTZ.AND P1, PT, R209.reuse, -INF , PT ;  /* 0xff800000d100780b */ /* 0x040fe20003f3d000 */
[----:B------:R-:W-:Y:S01]  /*7710*/  FMUL.FTZ R52, R209, c[0x0][0x23c] ;  /* 0x00008f00d1347a20 */ /* 0x000fe20000410000 */
[----:B------:R-:W-:Y:S01]  /*7720*/  MUFU.EX2 R34, R34 ;  /* 0x0000002200227308 */ /* 0x000fe20000000800 */
[----:B----4-:R-:W-:Y:S01]  /*7730*/  F2FP.PACK_AB R28, R41, R42 ;  /* 0x0000002a291c723e */ /* 0x010fe200000000ff */
[----:B------:R-:W-:Y:S01]  /*7740*/  FMUL.FTZ R81, R81, R47 ;  /* 0x0000002f51517220 */ /* 0x000fe20000410000 */
[----:B-1----:R-:W-:Y:S01]  /*7750*/  FMNMX.FTZ R208, R208, R5, !PT ;  /* 0x00000005d0d07209 */ /* 0x002fe20007810000 */
[----:B------:R-:W-:Y:S01]  /*7760*/  FMUL.FTZ R92, R92, R47 ;  /* 0x0000002f5c5c7220 */ /* 0x000fe20000410000 */
[----:B------:R-:W-:Y:S01]  /*7770*/  FSEL R52, R52, RZ, P1 ;  /* 0x000000ff34347208 */ /* 0x000fe20000800000 */
[----:B------:R-:W1:Y:S01]  /*7780*/  LDSM.16.MT88.4 R4, [R214+0xb000] ;  /* 0x00b00000d604783b */ /* 0x000e620000004200 */
[C---:B------:R-:W-:Y:S01]  /*7790*/  FSETP.NEU.FTZ.AND P0, PT, R208.reuse, -INF , PT ;  /* 0xff800000d000780b */ /* 0x040fe20003f1d000 */
[C---:B------:R-:W-:Y:S01]  /*77a0*/  FMUL.FTZ R55, R208.reuse, c[0x0][0x23c] ;  /* 0x00008f00d0377a20 */ /* 0x040fe20000410000 */
[----:B------:R-:W3:Y:S01]  /*77b0*/  MUFU.EX2 R33, R33 ;  /* 0x0000002100217308 */ /* 0x000ee20000000800 */
[--C-:B------:R-:W-:Y:S01]  /*77c0*/  FFMA.FTZ R50, R9, c[0x0][0x23c], -R52.reuse ;  /* 0x00008f0009327a23 */ /* 0x100fe20000010834 */
[----:B------:R-:W-:Y:S01]  /*77d0*/  FSEL R166, R208, RZ, P0 ;  /* 0x000000ffd0a67208 */ /* 0x000fe20000000000 */
[----:B------:R-:W4:Y:S01]  /*77e0*/  LDSM.16.MT88.4 R8, [R212+0xb000] ;  /* 0x00b00000d408783b */ /* 0x000f220000004200 */
[--C-:B------:R-:W-:Y:S01]  /*77f0*/  FFMA.FTZ R63, R51, c[0x0][0x23c], -R52.reuse ;  /* 0x00008f00333f7a23 */ /* 0x100fe20000010834 */
[----:B------:R-:W-:Y:S01]  /*7800*/  FSEL R55, R55, RZ, P0 ;  /* 0x000000ff37377208 */ /* 0x000fe20000000000 */
[----:B------:R-:W-:Y:S01]  /*7810*/  FFMA.FTZ R54, R53, c[0x0][0x23c], -R52 ;  /* 0x00008f0035367a23 */ /* 0x000fe20000010834 */
[----:B--2---:R-:W-:Y:S01]  /*7820*/  F2FP.PACK_AB R30, R35, R40 ;  /* 0x00000028231e723e */ /* 0x004fe200000000ff */
[----:B------:R2:W-:Y:S01]  /*7830*/  MUFU.EX2 R53, R63 ;  /* 0x0000003f00357308 */ /* 0x0005e20000000800 */
[----:B------:R-:W-:Y:S01]  /*7840*/  FADD.FTZ R166, R167, -R166 ;  /* 0x800000a6a7a67221 */ /* 0x000fe20000010000 */
[----:B------:R-:W-:Y:S01]  /*7850*/  PLOP3.LUT P0, PT, PT, PT, UP0, 0x40, 0x0 ;  /* 0x000000000000781c */ /* 0x000fe20003f0e808 */
[----:B------:R-:W-:-:S02]  /*7860*/  FFMA.FTZ R57, R194, c[0x0][0x23c], -R55 ;  /* 0x00008f00c2397a23 */ /* 0x000fc40000010837 */
[--C-:B------:R-:W-:Y:S02]  /*7870*/  FFMA.FTZ R56, R56, c[0x0][0x23c], -R55.reuse ;  /* 0x00008f0038387a23 */ /* 0x100fe40000010837 */
[--C-:B------:R-:W-:Y:S01]  /*7880*/  FFMA.FTZ R67, R58, c[0x0][0x23c], -R55.reuse ;  /* 0x00008f003a437a23 */ /* 0x100fe20000010837 */
[----:B------:R-:W-:Y:S01]  /*7890*/  MUFU.EX2 R32, R32 ;  /* 0x0000002000207308 */ /* 0x000fe20000000800 */
[----:B------:R-:W-:Y:S01]  /*78a0*/  FFMA.FTZ R193, R193, c[0x0][0x23c], -R52 ;  /* 0x00008f00c1c17a23 */ /* 0x000fe20000010834 */
[----:B---3--:R-:W-:Y:S01]  /*78b0*/  F2FP.PACK_AB R29, R33, R34 ;  /* 0x00000022211d723e */ /* 0x008fe200000000ff */
[----:B------:R-:W-:Y:S02]  /*78c0*/  FFMA.FTZ R243, R243, c[0x0][0x23c], -R55 ;  /* 0x00008f00f3f37a23 */ /* 0x000fe40000010837 */
[----:B------:R-:W-:Y:S02]  /*78d0*/  FMUL.FTZ R166, R166, c[0x0][0x23c] ;  /* 0x00008f00a6a67a20 */ /* 0x000fe40000410000 */
[-C--:B------:R-:W-:Y:S01]  /*78e0*/  FMUL.FTZ R93, R93, R47.reuse ;  /* 0x0000002f5d5d7220 */ /* 0x080fe20000410000 */
[----:B--2---:R-:W-:Y:S01]  /*78f0*/  FSEL R63, R209, RZ, P1 ;  /* 0x000000ffd13f7208 */ /* 0x004fe20000800000 */
[----:B------:R-:W2:Y:S01]  /*7900*/  MUFU.EX2 R43, R43 ;  /* 0x0000002b002b7308 */ /* 0x000ea20000000800 */
[----:B------:R-:W-:-:S02]  /*7910*/  FMUL.FTZ R96, R96, R47 ;  /* 0x0000002f60607220 */ /* 0x000fc40000410000 */
[-C--:B------:R-:W-:Y:S02]  /*7920*/  FMUL.FTZ R97, R97, R47.reuse ;  /* 0x0000002f61617220 */ /* 0x080fe40000410000 */
[----:B------:R-:W-:Y:S02]  /*7930*/  FADD.FTZ R63, R168, -R63 ;  /* 0x8000003fa83f7221 */ /* 0x000fe40000010000 */
[-C--:B------:R-:W-:Y:S01]  /*7940*/  FMUL.FTZ R104, R104, R47.reuse ;  /* 0x0000002f68687220 */ /* 0x080fe20000410000 */
[----:B------:R-:W3:Y:S01]  /*7950*/  MUFU.EX2 R46, R46 ;  /* 0x0000002e002e7308 */ /* 0x000ee20000000800 */
[----:B------:R-:W-:Y:S02]  /*7960*/  FMUL.FTZ R65, R63, c[0x0][0x23c] ;  /* 0x00008f003f417a20 */ /* 0x000fe40000410000 */
[-C--:B------:R-:W-:Y:S02]  /*7970*/  FMUL.FTZ R105, R105, R47.reuse ;  /* 0x0000002f69697220 */ /* 0x080fe40000410000 */
[----:B------:R-:W-:-:S02]  /*7980*/  FMUL.FTZ R108, R108, R47 ;  /* 0x0000002f6c6c7220 */ /* 0x000fc40000410000 */
[-C--:B------:R-:W-:Y:S01]  /*7990*/  FMUL.FTZ R109, R109, R47.reuse ;  /* 0x0000002f6d6d7220 */ /* 0x080fe20000410000 */
[----:B------:R-:W-:Y:S01]  /*79a0*/  MUFU.EX2 R63, R67 ;  /* 0x00000043003f7308 */ /* 0x000fe20000000800 */
[----:B--2---:R-:W-:Y:S01]  /*79b0*/  F2FP.PACK_AB R31, R43, R32 ;  /* 0x000000202b1f723e */ /* 0x004fe200000000ff */
[-C--:B------:R-:W-:Y:S02]  /*79c0*/  FMUL.FTZ R116, R116, R47.reuse ;  /* 0x0000002f74747220 */ /* 0x080fe40000410000 */
[-C--:B------:R-:W-:Y:S02]  /*79d0*/  FMUL.FTZ R117, R117, R47.reuse ;  /* 0x0000002f75757220 */ /* 0x080fe40000410000 */
[----:B------:R-:W-:Y:S02]  /*79e0*/  FMUL.FTZ R120, R120, R47 ;  /* 0x0000002f78787220 */ /* 0x000fe40000410000 */
[----:B------:R-:W-:Y:S01]  /*79f0*/  MUFU.EX2 R50, R50 ;  /* 0x0000003200327308 */ /* 0x000fe20000000800 */
[----:B---3--:R-:W-:-:S02]  /*7a00*/  FMUL.FTZ R158, R158, R46 ;  /* 0x0000002e9e9e7220 */ /* 0x008fc40000410000 */
[-C--:B------:R-:W-:Y:S02]  /*7a10*/  FMUL.FTZ R159, R159, R46.reuse ;  /* 0x0000002e9f9f7220 */ /* 0x080fe40000410000 */
[-C--:B------:R-:W-:Y:S02]  /*7a20*/  FMUL.FTZ R154, R154, R46.reuse ;  /* 0x0000002e9a9a7220 */ /* 0x080fe40000410000 */
[-C--:B------:R-:W-:Y:S01]  /*7a30*/  FMUL.FTZ R155, R155, R46.reuse ;  /* 0x0000002e9b9b7220 */ /* 0x080fe20000410000 */
[----:B------:R-:W-:Y:S01]  /*7a40*/  MUFU.EX2 R51, R193 ;  /* 0x000000c100337308 */ /* 0x000fe20000000800 */
[-C--:B------:R-:W-:Y:S01]  /*7a50*/  FMUL.FTZ R78, R78, R46.reuse ;  /* 0x0000002e4e4e7220 */ /* 0x080fe20000410000 */
[----:B------:R-:W-:Y:S01]  /*7a60*/  HMMA.16816.F32 R156, R28, R24, R156 ;  /* 0x000000181c9c723c */ /* 0x000fe2000000189c */
[-C--:B------:R-:W-:Y:S02]  /*7a70*/  FMUL.FTZ R79, R79, R46.reuse ;  /* 0x0000002e4f4f7220 */ /* 0x080fe40000410000 */
[----:B------:R-:W-:-:S02]  /*7a80*/  FMUL.FTZ R82, R82, R46 ;  /* 0x0000002e52527220 */ /* 0x000fc40000410000 */
        /* <DEDUP_REMOVED lines=20> */
[----:B------:R-:W-:Y:S01]  /*7bd0*/  FMUL.FTZ R123, R123, R46 ;  /* 0x0000002e7b7b7220 */ /* 0x000fe20000410000 */
[----:B------:R-:W-:Y:S01]  /*7be0*/  HMMA.16816.F32 R92, R28, R16, R92 ;  /* 0x000000101c5c723c */ /* 0x000fe2000000185c */
[----:B------:R-:W-:-:S02]  /*7bf0*/  FMUL.FTZ R128, R128, R47 ;  /* 0x0000002f80807220 */ /* 0x000fc40000410000 */
[-C--:B------:R-:W-:Y:S02]  /*7c00*/  FMUL.FTZ R129, R129, R47.reuse ;  /* 0x0000002f81817220 */ /* 0x080fe40000410000 */
[-C--:B------:R-:W-:Y:S01]  /*7c10*/  FMUL.FTZ R130, R130, R46.reuse ;  /* 0x0000002e82827220 */ /* 0x080fe20000410000 */
[----:B------:R-:W2:Y:S01]  /*7c20*/  MUFU.EX2 R65, R65 ;  /* 0x0000004100417308 */ /* 0x000ea20000000800 */
[-C--:B------:R-:W-:Y:S01]  /*7c30*/  FMUL.FTZ R131, R131, R46.reuse ;  /* 0x0000002e83837220 */ /* 0x080fe20000410000 */
[C---:B------:R-:W-:Y:S01]  /*7c40*/  HMMA.16816.F32 R96, R28.reuse, R18, R96 ;  /* 0x000000121c60723c */ /* 0x040fe20000001860 */
[-C--:B------:R-:W-:Y:S02]  /*7c50*/  FMUL.FTZ R132, R132, R47.reuse ;  /* 0x0000002f84847220 */ /* 0x080fe40000410000 */
[----:B------:R-:W-:Y:S02]  /*7c60*/  FMUL.FTZ R133, R133, R47 ;  /* 0x0000002f85857220 */ /* 0x000fe40000410000 */
[-C--:B------:R-:W-:Y:S01]  /*7c70*/  FMUL.FTZ R134, R134, R46.reuse ;  /* 0x0000002e86867220 */ /* 0x080fe20000410000 */
[----:B------:R-:W3:Y:S01]  /*7c80*/  MUFU.EX2 R67, R166 ;  /* 0x000000a600437308 */ /* 0x000ee20000000800 */
[----:B------:R-:W-:Y:S01]  /*7c90*/  FMUL.FTZ R135, R135, R46 ;  /* 0x0000002e87877220 */ /* 0x000fe20000410000 */
[----:B------:R-:W-:Y:S01]  /*7ca0*/  HMMA.16816.F32 R104, R28, R12, R104 ;  /* 0x0000000c1c68723c */ /* 0x000fe20000001868 */
[----:B------:R-:W-:-:S02]  /*7cb0*/  FFMA.FTZ R168, R203, c[0x0][0x23c], -R171 ;  /* 0x00008f00cba87a23 */ /* 0x000fc400000108ab */
[--C-:B------:R-:W-:Y:S02]  /*7cc0*/  FFMA.FTZ R167, R185, c[0x0][0x23c], -R61.reuse ;  /* 0x00008f00b9a77a23 */ /* 0x100fe4000001083d */
[----:B------:R-:W-:Y:S01]  /*7cd0*/  FFMA.FTZ R179, R252, c[0x0][0x23c], -R61 ;  /* 0x00008f00fcb37a23 */ /* 0x000fe2000001083d */
[----:B------:R-:W-:Y:S01]  /*7ce0*/  MUFU.EX2 R165, R165 ;  /* 0x000000a500a57308 */ /* 0x000fe20000000800 */
[-C--:B--2---:R-:W-:Y:S01]  /*7cf0*/  FMUL.FTZ R160, R160, R65.reuse ;  /* 0x00000041a0a07220 */ /* 0x084fe20000410000 */
[C---:B------:R-:W-:Y:S01]  /*7d00*/  HMMA.16816.F32 R108, R28.reuse, R14, R108 ;  /* 0x0000000e1c6c723c */ /* 0x040fe2000000186c */
[-C--:B------:R-:W-:Y:S02]  /*7d10*/  FMUL.FTZ R161, R161, R65.reuse ;  /* 0x00000041a1a17220 */ /* 0x080fe40000410000 */
[-C--:B------:R-:W-:Y:S02]  /*7d20*/  FMUL.FTZ R68, R68, R65.reuse ;  /* 0x0000004144447220 */ /* 0x080fe40000410000 */
[----:B------:R-:W-:Y:S01]  /*7d30*/  FMUL.FTZ R69, R69, R65 ;  /* 0x0000004145457220 */ /* 0x000fe20000410000 */
[----:B------:R-:W2:Y:S01]  /*7d40*/  MUFU.EX2 R168, R168 ;  /* 0x000000a800a87308 */ /* 0x000ea20000000800 */
[-C--:B---3--:R-:W-:Y:S01]  /*7d50*/  FMUL.FTZ R162, R162, R67.reuse ;  /* 0x00000043a2a27220 */ /* 0x088fe20000410000 */
[----:B-1----:R-:W-:Y:S01]  /*7d60*/  HMMA.16816.F32 R116, R28, R4, R116 ;  /* 0x000000041c74723c */ /* 0x002fe20000001874 */
        /* <DEDUP_REMOVED lines=11> */
[----:B----4-:R-:W-:Y:S01]  /*7e20*/  HMMA.16816.F32 R128, R28, R8, R128 ;  /* 0x000000081c80723c */ /* 0x010fe20000001880 */
[----:B------:R-:W-:-:S02]  /*7e30*/  FMUL.FTZ R85, R85, R65 ;  /* 0x0000004155557220 */ /* 0x000fc40000410000 */
[-C--:B------:R-:W-:Y:S02]  /*7e40*/  FMUL.FTZ R86, R86, R67.reuse ;  /* 0x0000004356567220 */ /* 0x080fe40000410000 */
[----:B------:R-:W-:Y:S01]  /*7e50*/  FMUL.FTZ R87, R87, R67 ;  /* 0x0000004357577220 */ /* 0x000fe20000410000 */
[----:B------:R-:W1:Y:S01]  /*7e60*/  MUFU.EX2 R188, R188 ;  /* 0x000000bc00bc7308 */ /* 0x000e620000000800 */
[-C--:B------:R-:W-:Y:S01]  /*7e70*/  FMUL.FTZ R88, R88, R65.reuse ;  /* 0x0000004158587220 */ /* 0x080fe20000410000 */
[----:B------:R-:W-:Y:S01]  /*7e80*/  HMMA.16816.F32 R132, R28, R10, R132 ;  /* 0x0000000a1c84723c */ /* 0x000fe20000001884 */
[----:B------:R-:W-:Y:S02]  /*7e90*/  FMUL.FTZ R89, R89, R65 ;  /* 0x0000004159597220 */ /* 0x000fe40000410000 */
[-C--:B------:R-:W-:Y:S02]  /*7ea0*/  FMUL.FTZ R90, R90, R67.reuse ;  /* 0x000000435a5a7220 */ /* 0x080fe40000410000 */
[----:B------:R-:W-:Y:S01]  /*7eb0*/  FMUL.FTZ R91, R91, R67 ;  /* 0x000000435b5b7220 */ /* 0x000fe20000410000 */
[----:B------:R-:W-:Y:S01]  /*7ec0*/  MUFU.EX2 R179, R179 ;  /* 0x000000b300b37308 */ /* 0x000fe20000000800 */
[----:B------:R-:W-:Y:S01]  /*7ed0*/  F2FP.PACK_AB R28, R51, R50 ;  /* 0x00000032331c723e */ /* 0x000fe200000000ff */
[----:B------:R-:W-:Y:S01]  /*7ee0*/  FMUL.FTZ R100, R100, R65 ;  /* 0x0000004164647220 */ /* 0x000fe20000410000 */
[----:B------:R-:W-:Y:S01]  /*7ef0*/  F2FP.PACK_AB R29, R56, R57 ;  /* 0x00000039381d723e */ /* 0x000fe200000000ff */
[----:B------:R-:W-:Y:S01]  /*7f00*/  FMUL.FTZ R101, R101, R65 ;  /* 0x0000004165657220 */ /* 0x000fe20000410000 */
[----:B------:R-:W-:Y:S01]  /*7f10*/  F2FP.PACK_AB R30, R54, R53 ;  /* 0x00000035361e723e */ /* 0x000fe200000000ff */
[-C--:B------:R-:W-:Y:S01]  /*7f20*/  FMUL.FTZ R102, R102, R67.reuse ;  /* 0x0000004366667220 */ /* 0x080fe20000410000 */
[----:B------:R-:W-:Y:S01]  /*7f30*/  F2FP.PACK_AB R31, R63, R58 ;  /* 0x0000003a3f1f723e */ /* 0x000fe200000000ff */
[----:B------:R-:W-:-:S02]  /*7f40*/  FMUL.FTZ R103, R103, R67 ;  /* 0x0000004367677220 */ /* 0x000fc40000410000 */
[-C--:B------:R-:W-:Y:S02]  /*7f50*/  FMUL.FTZ R148, R148, R65.reuse ;  /* 0x0000004194947220 */ /* 0x080fe40000410000 */
[----:B------:R-:W-:Y:S02]  /*7f60*/  FMUL.FTZ R149, R149, R65 ;  /* 0x0000004195957220 */ /* 0x000fe40000410000 */
[-C--:B------:R-:W-:Y:S01]  /*7f70*/  FMUL.FTZ R150, R150, R67.reuse ;  /* 0x0000004396967220 */ /* 0x080fe20000410000 */
[----:B------:R-:W-:Y:S01]  /*7f80*/  HMMA.16816.F32 R160, R28, R24, R160 ;  /* 0x000000181ca0723c */ /* 0x000fe200000018a0 */
[----:B------:R-:W-:Y:S02]  /*7f90*/  FMUL.FTZ R151, R151, R67 ;  /* 0x0000004397977220 */ /* 0x000fe40000410000 */
[-C--:B------:R-:W-:Y:S02]  /*7fa0*/  FMUL.FTZ R112, R112, R65.reuse ;  /* 0x0000004170707220 */ /* 0x080fe40000410000 */
[----:B------:R-:W-:-:S02]  /*7fb0*/  FMUL.FTZ R113, R113, R65 ;  /* 0x0000004171717220 */ /* 0x000fc40000410000 */
[-C--:B------:R-:W-:Y:S01]  /*7fc0*/  FMUL.FTZ R114, R114, R67.reuse ;  /* 0x0000004372727220 */ /* 0x080fe20000410000 */
[C---:B------:R-:W-:Y:S01]  /*7fd0*/  HMMA.16816.F32 R68, R28.reuse, R26, R68 ;  /* 0x0000001a1c44723c */ /* 0x040fe20000001844 */
[----:B------:R-:W-:Y:S01]  /*7fe0*/  FMUL.FTZ R115, R115, R67 ;  /* 0x0000004373737220 */ /* 0x000fe20000410000 */
[----:B------:R-:W3:Y:S01]  /*7ff0*/  LDSM.16.MT88.4 R24, [R214+0x9400] ;  /* 0x00940000d618783b */ /* 0x000ee20000004200 */
[-C--:B------:R-:W-:Y:S02]  /*8000*/  FMUL.FTZ R144, R144, R65.reuse ;  /* 0x0000004190907220 */ /* 0x080fe40000410000 */
[----:B------:R-:W-:Y:S02]  /*8010*/  FMUL.FTZ R145, R145, R65 ;  /* 0x0000004191917220 */ /* 0x000fe40000410000 */
[-C--:B------:R-:W-:Y:S01]  /*8020*/  FMUL.FTZ R146, R146, R67.reuse ;  /* 0x0000004392927220 */ /* 0x080fe20000410000 */
[----:B------:R-:W-:Y:S01]  /*8030*/  HMMA.16816.F32 R72, R28, R20, R72 ;  /* 0x000000141c48723c */ /* 0x000fe20000001848 */
[----:B------:R-:W-:-:S02]  /*8040*/  FMUL.FTZ R147, R147, R67 ;  /* 0x0000004393937220 */ /* 0x000fc40000410000 */
[-C--:B------:R-:W-:Y:S02]  /*8050*/  FMUL.FTZ R124, R124, R65.reuse ;  /* 0x000000417c7c7220 */ /* 0x080fe40000410000 */
[----:B------:R-:W-:Y:S02]  /*8060*/  FMUL.FTZ R125, R125, R65 ;  /* 0x000000417d7d7220 */ /* 0x000fe40000410000 */
[-C--:B------:R-:W-:Y:S01]  /*8070*/  FMUL.FTZ R126, R126, R67.reuse ;  /* 0x000000437e7e7220 */ /* 0x080fe20000410000 */
[----:B------:R-:W-:Y:S01]  /*8080*/  HMMA.16816.F32 R84, R28, R22, R84 ;  /* 0x000000161c54723c */ /* 0x000fe20000001854 */
[----:B------:R-:W-:Y:S01]  /*8090*/  FMUL.FTZ R127, R127, R67 ;  /* 0x000000437f7f7220 */ /* 0x000fe20000410000 */
[----:B------:R-:W4:Y:S01]  /*80a0*/  LDSM.16.MT88.4 R20, [R212+0x9400] ;  /* 0x00940000d414783b */ /* 0x000f220000004200 */
[-C--:B------:R-:W-:Y:S02]  /*80b0*/  FMUL.FTZ R140, R140, R65.reuse ;  /* 0x000000418c8c7220 */ /* 0x080fe40000410000 */
[----:B------:R-:W-:-:S02]  /*80c0*/  FMUL.FTZ R141, R141, R65 ;  /* 0x000000418d8d7220 */ /* 0x000fc40000410000 */
[-C--:B------:R-:W-:Y:S01]  /*80d0*/  FMUL.FTZ R142, R142, R67.reuse ;  /* 0x000000438e8e7220 */ /* 0x080fe20000410000 */
[C---:B------:R-:W-:Y:S01]  /*80e0*/  HMMA.16816.F32 R88, R28.reuse, R16, R88 ;  /* 0x000000101c58723c */ /* 0x040fe20000001858 */
[----:B------:R-:W-:Y:S02]  /*80f0*/  FMUL.FTZ R143, R143, R67 ;  /* 0x000000438f8f7220 */ /* 0x000fe40000410000 */
[-C--:B------:R-:W-:Y:S02]  /*8100*/  FMUL.FTZ R136, R136, R65.reuse ;  /* 0x0000004188887220 */ /* 0x080fe40000410000 */
[----:B------:R-:W-:Y:S02]  /*8110*/  FMUL.FTZ R137, R137, R65 ;  /* 0x0000004189897220 */ /* 0x000fe40000410000 */
[-C--:B------:R-:W-:Y:S01]  /*8120*/  FMUL.FTZ R138, R138, R67.reuse ;  /* 0x000000438a8a7220 */ /* 0x080fe20000410000 */
[----:B------:R-:W-:Y:S01]  /*8130*/  HMMA.16816.F32 R100, R28, R18, R100 ;  /* 0x000000121c64723c */ /* 0x000fe20000001864 */
[----:B------:R-:W-:Y:S01]  /*8140*/  FMUL.FTZ R139, R139, R67 ;  /* 0x000000438b8b7220 */ /* 0x000fe20000410000 */
[----:B------:R-:W5:Y:S01]  /*8150*/  LDSM.16.MT88.4 R16, [R214+0xa400] ;  /* 0x00a40000d610783b */ /* 0x000f620000004200 */
[----:B------:R-:W-:-:S02]  /*8160*/  FFMA.FTZ R166, R241, c[0x0][0x23c], -R171 ;  /* 0x00008f00f1a67a23 */ /* 0x000fc400000108ab */
[----:B------:R-:W-:Y:S02]  /*8170*/  FFMA.FTZ R192, R202, c[0x0][0x23c], -R61 ;  /* 0x00008f00cac07a23 */ /* 0x000fe4000001083d */
[--C-:B------:R-:W-:Y:S01]  /*8180*/  FFMA.FTZ R194, R189, c[0x0][0x23c], -R52.reuse ;  /* 0x00008f00bdc27a23 */ /* 0x100fe20000010834 */
[C---:B------:R-:W-:Y:S01]  /*8190*/  HMMA.16816.F32 R148, R28.reuse, R12, R148 ;  /* 0x0000000c1c94723c */ /* 0x040fe20000001894 */
[----:B------:R-:W1:Y:S01]  /*81a0*/  MUFU.EX2 R166, R166 ;  /* 0x000000a600a67308 */ /* 0x000e620000000800 */
[--C-:B------:R-:W-:Y:S02]  /*81b0*/  FFMA.FTZ R202, R191, c[0x0][0x23c], -R52.reuse ;  /* 0x00008f00bfca7a23 */ /* 0x100fe40000010834 */
[--C-:B------:R-:W-:Y:S02]  /*81c0*/  FFMA.FTZ R185, R197, c[0x0][0x23c], -R52.reuse ;  /* 0x00008f00c5b97a23 */ /* 0x100fe40000010834 */
[----:B------:R-:W-:Y:S02]  /*81d0*/  FFMA.FTZ R187, R187, c[0x0][0x23c], -R52 ;  /* 0x00008f00bbbb7a23 */ /* 0x000fe40000010834 */
[----:B------:R-:W-:Y:S01]  /*81e0*/  HMMA.16816.F32 R112, R28, R14, R112 ;  /* 0x0000000e1c70723c */ /* 0x000fe20000001870 */
[----:B------:R-:W1:Y:S01]  /*81f0*/  LDSM.16.MT88.4 R12, [R212+0xa400] ;  /* 0x00a40000d40c783b */ /* 0x000e620000004200 */
[----:B------:R-:W1:Y:S01]  /*8200*/  MUFU.EX2 R192, R192 ;  /* 0x000000c000c07308 */ /* 0x000e620000000800 */
[----:B------:R-:W-:-:S02]  /*8210*/  FFMA.FTZ R189, R240, c[0x0][0x23c], -R55 ;  /* 0x00008f00f0bd7a23 */ /* 0x000fc40000010837 */
[--C-:B------:R-:W-:Y:S02]  /*8220*/  FFMA.FTZ R204, R242, c[0x0][0x23c], -R55.reuse ;  /* 0x00008f00f2cc7a23 */ /* 0x100fe40000010837 */
[--C-:B------:R-:W-:Y:S01]  /*8230*/  FFMA.FTZ R191, R250, c[0x0][0x23c], -R55.reuse ;  /* 0x00008f00fabf7a23 */ /* 0x100fe20000010837 */
[C---:B------:R-:W-:Y:S01]  /*8240*/  HMMA.16816.F32 R144, R28.reuse, R4, R144 ;  /* 0x000000041c90723c */ /* 0x040fe20000001890 */
[----:B------:R-:W-:Y:S01]  /*8250*/  FFMA.FTZ R206, R248, c[0x0][0x23c], -R55 ;  /* 0x00008f00f8ce7a23 */ /* 0x000fe20000010837 */
[----:B------:R-:W-:Y:S01]  /*8260*/  MUFU.EX2 R185, R185 ;  /* 0x000000b900b97308 */ /* 0x000fe20000000800 */
[----:B------:R-:W-:Y:S02]  /*8270*/  FFMA.FTZ R193, R196, c[0x0][0x23c], -R171 ;  /* 0x00008f00c4c17a23 */ /* 0x000fe400000108ab */
[----:B------:R-:W-:Y:S02]  /*8280*/  FFMA.FTZ R197, R180, c[0x0][0x23c], -R61 ;  /* 0x00008f00b4c57a23 */ /* 0x000fe4000001083d */
[--C-:B------:R-:W-:Y:S01]  /*8290*/  FFMA.FTZ R190, R190, c[0x0][0x23c], -R171.reuse ;  /* 0x00008f00bebe7a23 */ /* 0x100fe200000108ab */
[----:B------:R-:W-:Y:S01]  /*82a0*/  HMMA.16816.F32 R124, R28, R6, R124 ;  /* 0x000000061c7c723c */ /* 0x000fe2000000187c */
[----:B------:R-:W-:Y:S01]  /*82b0*/  LDSM.16.MT88.4 R4, [R212+0xb400] ;  /* 0x00b40000d404783b */ /* 0x000fe20000004200 */
[----:B------:R-:W1:Y:S01]  /*82c0*/  MUFU.EX2 R194, R194 ;  /* 0x000000c200c27308 */ /* 0x000e620000000800 */
[----:B------:R-:W-:-:S02]  /*82d0*/  FFMA.FTZ R195, R200, c[0x0][0x23c], -R171 ;  /* 0x00008f00c8c37a23 */ /* 0x000fc400000108ab */
[----:B------:R-:W-:Y:S02]  /*82e0*/  FFMA.FTZ R196, R198, c[0x0][0x23c], -R171 ;  /* 0x00008f00c6c47a23 */ /* 0x000fe400000108ab */
[--C-:B------:R-:W-:Y:S01]  /*82f0*/  FFMA.FTZ R182, R182, c[0x0][0x23c], -R61.reuse ;  /* 0x00008f00b6b67a23 */ /* 0x100fe2000001083d */
[C---:B------:R-:W-:Y:S01]  /*8300*/  HMMA.16816.F32 R140, R28.reuse, R8, R140 ;  /* 0x000000081c8c723c */ /* 0x040fe2000000188c */
[--C-:B------:R-:W-:Y:S01]  /*8310*/  FFMA.FTZ R180, R186, c[0x0][0x23c], -R61.reuse ;  /* 0x00008f00bab47a23 */ /* 0x100fe2000001083d */
[----:B------:R-:W-:Y:S01]  /*8320*/  MUFU.EX2 R187, R187 ;  /* 0x000000bb00bb7308 */ /* 0x000fe20000000800 */
[----:B------:R-:W-:Y:S02]  /*8330*/  FFMA.FTZ R199, R184, c[0x0][0x23c], -R61 ;  /* 0x00008f00b8c77a23 */ /* 0x000fe4000001083d */
[--C-:B------:R-:W-:Y:S02]  /*8340*/  FFMA.FTZ R184, R183, c[0x0][0x23c], -R52.reuse ;  /* 0x00008f00b7b87a23 */ /* 0x100fe40000010834 */
[--C-:B------:R-:W-:Y:S01]  /*8350*/  FFMA.FTZ R186, R173, c[0x0][0x23c], -R52.reuse ;  /* 0x00008f00adba7a23 */ /* 0x100fe20000010834 */
[----:B------:R-:W-:Y:S01]  /*8360*/  HMMA.16816.F32 R136, R28, R10, R136 ;  /* 0x0000000a1c88723c */ /* 0x000fe20000001888 */
[----:B------:R-:W5:Y:S01]  /*8370*/  LDSM.16.MT88.4 R8, [R214+0xb400] ;  /* 0x00b40000d608783b */ /* 0x000f620000004200 */
[----:B------:R-:W-:Y:S01]  /*8380*/  MUFU.EX2 R202, R202 ;  /* 0x000000ca00ca7308 */ /* 0x000fe20000000800 */
[----:B------:R-:W-:-:S02]  /*8390*/  FFMA.FTZ R181, R181, c[0x0][0x23c], -R52 ;  /* 0x00008f00b5b57a23 */ /* 0x000fc40000010834 */
[----:B------:R-:W-:Y:S02]  /*83a0*/  FFMA.FTZ R177, R177, c[0x0][0x23c], -R52 ;  /* 0x00008f00b1b17a23 */ /* 0x000fe40000010834 */
[----:B--2---:R-:W-:Y:S01]  /*83b0*/  F2FP.PACK_AB R28, R168, R165 ;  /* 0x000000a5a81c723e */ /* 0x004fe200000000ff */
[--C-:B------:R-:W-:Y:S01]  /*83c0*/  FFMA.FTZ R173, R178, c[0x0][0x23c], -R55.reuse ;  /* 0x00008f00b2ad7a23 */ /* 0x100fe20000010837 */
[----:B-1----:R-:W-:Y:S01]  /*83d0*/  F2FP.PACK_AB R29, R188, R167 ;  /* 0x000000a7bc1d723e */ /* 0x002fe200000000ff */
[----:B------:R-:W-:Y:S01]  /*83e0*/  MUFU.EX2 R189, R189 ;  /* 0x000000bd00bd7308 */ /* 0x000fe20000000800 */
[----:B------:R-:W-:Y:S01]  /*83f0*/  F2FP.PACK_AB R30, R175, R166 ;  /* 0x000000a6af1e723e */ /* 0x000fe200000000ff */
[--C-:B------:R-:W-:Y:S01]  /*8400*/  FFMA.FTZ R176, R176, c[0x0][0x23c], -R55.reuse ;  /* 0x00008f00b0b07a23 */ /* 0x100fe20000010837 */
[----:B------:R-:W-:Y:S01]  /*8410*/  F2FP.PACK_AB R31, R192, R179 ;  /* 0x000000b3c01f723e */ /* 0x000fe200000000ff */
[--C-:B------:R-:W-:Y:S02]  /*8420*/  FFMA.FTZ R174, R174, c[0x0][0x23c], -R55.reuse ;  /* 0x00008f00aeae7a23 */ /* 0x100fe40000010837 */
[----:B------:R-:W-:-:S02]  /*8430*/  FFMA.FTZ R183, R172, c[0x0][0x23c], -R55 ;  /* 0x00008f00acb77a23 */ /* 0x000fc40000010837 */
[----:B------:R-:W1:Y:S01]  /*8440*/  MUFU.EX2 R204, R204 ;  /* 0x000000cc00cc7308 */ /* 0x000e620000000800 */
[----:B------:R-:W-:Y:S01]  /*8450*/  FFMA.FTZ R50, R237, R65, R50 ;  /* 0x00000041ed327223 */ /* 0x000fe20000010032 */
[C---:B---3--:R-:W-:Y:S01]  /*8460*/  HMMA.16816.F32 R156, R28.reuse, R24, R156 ;  /* 0x000000181c9c723c */ /* 0x048fe2000000189c */
[----:B------:R-:W-:Y:S02]  /*8470*/  FFMA.FTZ R57, R232, R67, R57 ;  /* 0x00000043e8397223 */ /* 0x000fe40000010039 */
[----:B------:R-:W-:Y:S02]  /*8480*/  FFMA.FTZ R42, R235, R47, R42 ;  /* 0x0000002feb2a7223 */ /* 0x000fe4000001002a */
[----:B------:R-:W-:Y:S01]  /*8490*/  FFMA.FTZ R34, R233, R46, R34 ;  /* 0x0000002ee9227223 */ /* 0x000fe20000010022 */
        /* <DEDUP_REMOVED lines=18> */
[----:B------:R-:W3:Y:S01]  /*85c0*/  MUFU.EX2 R193, R193 ;  /* 0x000000c100c17308 */ /* 0x000ee20000000800 */
[--C-:B------:R-:W-:Y:S01]  /*85d0*/  FFMA.FTZ R201, R164, c[0x0][0x23c], -R171.reuse ;  /* 0x00008f00a4c97a23 */ /* 0x100fe200000108ab */
[C---:B-----5:R-:W-:Y:S01]  /*85e0*/  HMMA.16816.F32 R92, R28.reuse, R16, R92 ;  /* 0x000000101c5c723c */ /* 0x060fe2000000185c */
[--C-:B------:R-:W-:Y:S02]  /*85f0*/  FFMA.FTZ R164, R169, c[0x0][0x23c], -R171.reuse ;  /* 0x00008f00a9a47a23 */ /* 0x100fe400000108ab */
[--C-:B------:R-:W-:Y:S02]  /*8600*/  FFMA.FTZ R66, R66, c[0x0][0x23c], -R171.reuse ;  /* 0x00008f0042427a23 */ /* 0x100fe400000108ab */
[----:B------:R-:W-:Y:S01]  /*8610*/  FFMA.FTZ R169, R170, c[0x0][0x23c], -R171 ;  /* 0x00008f00aaa97a23 */ /* 0x000fe200000108ab */
        /* <DEDUP_REMOVED lines=9> */
[----:B------:R-:W-:Y:S02]  /*86b0*/  FFMA.FTZ R59, R59, c[0x0][0x23c], -R61 ;  /* 0x00008f003b3b7a23 */ /* 0x000fe4000001083d */
[----:B------:R-:W-:Y:S01]  /*86c0*/  FADD.FTZ R165, R168, R165 ;  /* 0x000000a5a8a57221 */ /* 0x000fe20000010000 */
[----:B------:R-:W-:Y:S01]  /*86d0*/  MOV R168, R209 ;  /* 0x000000d100a87202 */ /* 0x000fe20000000f00 */
[----:B------:R-:W-:Y:S01]  /*86e0*/  FADD.FTZ R188, R188, R167 ;  /* 0x000000a7bcbc7221 */ /* 0x000fe20000010000 */
[----:B------:R-:W-:Y:S01]  /*86f0*/  MUFU.EX2 R182, R182 ;  /* 0x000000b600b67308 */ /* 0x000fe20000000800 */
[----:B------:R-:W-:Y:S01]  /*8700*/  FADD.FTZ R166, R166, R165 ;  /* 0x000000a5a6a67221 */ /* 0x000fe20000010000 */
[C---:B------:R-:W-:Y:S01]  /*8710*/  HMMA.16816.F32 R108, R28.reuse, R14, R108 ;  /* 0x0000000e1c6c723c */ /* 0x040fe2000000186c */
[----:B------:R-:W-:Y:S01]  /*8720*/  FADD.FTZ R179, R179, R188 ;  /* 0x000000bcb3b37221 */ /* 0x000fe20000010000 */
[----:B------:R-:W-:Y:S01]  /*8730*/  MOV R167, R208 ;  /* 0x000000d000a77202 */ /* 0x000fe20000000f00 */
[--C-:B------:R-:W-:Y:S01]  /*8740*/  FFMA.FTZ R38, R38, c[0x0][0x23c], -R52.reuse ;  /* 0x00008f0026267a23 */ /* 0x100fe20000010834 */
[----:B------:R-:W-:Y:S01]  /*8750*/  MOV R165, R0 ;  /* 0x0000000000a57202 */ /* 0x000fe20000000f00 */
[----:B------:R-:W-:Y:S01]  /*8760*/  FFMA.FTZ R39, R39, c[0x0][0x23c], -R52 ;  /* 0x00008f0027277a23 */ /* 0x000fe20000010834 */
[----:B------:R-:W4:Y:S01]  /*8770*/  MUFU.EX2 R197, R197 ;  /* 0x000000c500c57308 */ /* 0x000f220000000800 */
[--C-:B------:R-:W-:Y:S01]  /*8780*/  FFMA.FTZ R36, R36, c[0x0][0x23c], -R55.reuse ;  /* 0x00008f0024247a23 */ /* 0x100fe20000010837 */
[----:B------:R-:W-:Y:S01]  /*8790*/  HMMA.16816.F32 R116, R28, R8, R116 ;  /* 0x000000081c74723c */ /* 0x000fe20000001874 */
[----:B------:R-:W-:-:S02]  /*87a0*/  FFMA.FTZ R37, R37, c[0x0][0x23c], -R55 ;  /* 0x00008f0025257a23 */ /* 0x000fc40000010837 */
[--C-:B------:R-:W-:Y:S02]  /*87b0*/  FFMA.FTZ R45, R45, c[0x0][0x23c], -R52.reuse ;  /* 0x00008f002d2d7a23 */ /* 0x100fe40000010834 */
[----:B------:R-:W-:Y:S01]  /*87c0*/  FFMA.FTZ R52, R49, c[0x0][0x23c], -R52 ;  /* 0x00008f0031347a23 */ /* 0x000fe20000010834 */
[----:B------:R-:W-:Y:S01]  /*87d0*/  MUFU.EX2 R180, R180 ;  /* 0x000000b400b47308 */ /* 0x000fe20000000800 */
[--C-:B------:R-:W-:Y:S01]  /*87e0*/  FFMA.FTZ R44, R44, c[0x0][0x23c], -R55.reuse ;  /* 0x00008f002c2c7a23 */ /* 0x100fe20000010837 */
[C---:B------:R-:W-:Y:S01]  /*87f0*/  HMMA.16816.F32 R120, R28.reuse, R10, R120 ;  /* 0x0000000a1c78723c */ /* 0x040fe20000001878 */
[----:B------:R-:W-:Y:S02]  /*8800*/  FFMA.FTZ R49, R48, c[0x0][0x23c], -R55 ;  /* 0x00008f0030317a23 */ /* 0x000fe40000010837 */
[----:B------:R-:W-:Y:S01]  /*8810*/  FADD.FTZ R175, R175, R166 ;  /* 0x000000a6afaf7221 */ /* 0x000fe20000010000 */
[----:B------:R-:W-:Y:S01]  /*8820*/  MOV R166, R2 ;  /* 0x0000000200a67202 */ /* 0x000fe20000000f00 */
[----:B------:R-:W-:Y:S01]  /*8830*/  FADD.FTZ R179, R192, R179 ;  /* 0x000000b3c0b37221 */ /* 0x000fe20000010000 */
[----:B------:R-:W5:Y:S02]  /*8840*/  MUFU.EX2 R199, R199 ;  /* 0x000000c700c77308 */ /* 0x000f640000000800 */
[C---:B------:R-:W-:Y:S06]  /*8850*/  HMMA.16816.F32 R128, R28.reuse, R4, R128 ;  /* 0x000000041c80723c */ /* 0x040fec0000001880 */
[----:B------:R-:W-:Y:S02]  /*8860*/  MUFU.EX2 R181, R181 ;  /* 0x000000b500b57308 */ /* 0x000fe40000000800 */
[----:B------:R-:W-:Y:S06]  /*8870*/  HMMA.16816.F32 R132, R28, R6, R132 ;  /* 0x000000061c84723c */ /* 0x000fec0000001884 */
[----:B------:R-:W3:Y:S01]  /*8880*/  MUFU.EX2 R184, R184 ;  /* 0x000000b800b87308 */ /* 0x000ee20000000800 */
        /* <DEDUP_REMOVED lines=16> */
[----:B------:R-:W1:Y:S01]  /*8990*/  LDSM.16.MT88.4 R24, [R214+0x9800] ;  /* 0x00980000d618783b */ /* 0x000e620000004200 */
[----:B------:R-:W-:Y:S06]  /*89a0*/  MUFU.EX2 R173, R173 ;  /* 0x000000ad00ad7308 */ /* 0x000fec0000000800 */
[C---:B------:R-:W-:Y:S02]  /*89b0*/  HMMA.16816.F32 R72, R28.reuse, R20, R72 ;  /* 0x000000141c48723c */ /* 0x040fe40000001848 */
[----:B------:R-:W2:Y:S06]  /*89c0*/  MUFU.EX2 R176, R176 ;  /* 0x000000b000b07308 */ /* 0x000eac0000000800 */
        /* <DEDUP_REMOVED lines=14> */
[----:B------:R-:W-:Y:S06]  /*8ab0*/  MUFU.EX2 R169, R169 ;  /* 0x000000a900a97308 */ /* 0x000fec0000000800 */
[C---:B------:R-:W-:Y:S01]  /*8ac0*/  HMMA.16816.F32 R124, R28.reuse, R10, R124 ;  /* 0x0000000a1c7c723c */ /* 0x040fe2000000187c */
[----:B------:R-:W2:Y:S01]  /*8ad0*/  LDSM.16.MT88.4 R8, [R214+0xb800] ;  /* 0x00b80000d608783b */ /* 0x000ea20000004200 */
[----:B------:R-:W-:Y:S06]  /*8ae0*/  MUFU.EX2 R62, R62 ;  /* 0x0000003e003e7308 */ /* 0x000fec0000000800 */
[C---:B------:R-:W-:Y:S02]  /*8af0*/  HMMA.16816.F32 R140, R28.reuse, R4, R140 ;  /* 0x000000041c8c723c */ /* 0x040fe4000000188c */
[----:B------:R-:W1:Y:S06]  /*8b00*/  MUFU.EX2 R171, R171 ;  /* 0x000000ab00ab7308 */ /* 0x000e6c0000000800 */
[----:B------:R-:W-:Y:S01]  /*8b10*/  HMMA.16816.F32 R136, R28, R6, R136 ;  /* 0x000000061c88723c */ /* 0x000fe20000001888 */
[----:B------:R-:W2:Y:S01]  /*8b20*/  LDSM.16.MT88.4 R4, [R212+0xb800] ;  /* 0x00b80000d404783b */ /* 0x000ea20000004200 */
[----:B------:R-:W-:Y:S05]  /*8b30*/  MUFU.EX2 R60, R60 ;  /* 0x0000003c003c7308 */ /* 0x000fea0000000800 */
[----:B---3--:R-:W-:Y:S01]  /*8b40*/  F2FP.PACK_AB R28, R193, R190 ;  /* 0x000000bec11c723e */ /* 0x008fe200000000ff */
[----:B------:R-:W-:Y:S01]  /*8b50*/  FADD.FTZ R190, R190, R175 ;  /* 0x000000afbebe7221 */ /* 0x000fe20000010000 */
[----:B----4-:R-:W-:Y:S01]  /*8b60*/  F2FP.PACK_AB R29, R197, R182 ;  /* 0x000000b6c51d723e */ /* 0x010fe200000000ff */
[----:B------:R-:W3:Y:S01]  /*8b70*/  MUFU.EX2 R59, R59 ;  /* 0x0000003b003b7308 */ /* 0x000ee20000000800 */
[----:B------:R-:W-:Y:S01]  /*8b80*/  F2FP.PACK_AB R30, R196, R195 ;  /* 0x000000c3c41e723e */ /* 0x000fe200000000ff */
[----:B------:R-:W-:Y:S01]  /*8b90*/  FADD.FTZ R182, R182, R179 ;  /* 0x000000b3b6b67221 */ /* 0x000fe20000010000 */
[----:B-----5:R-:W-:Y:S01]  /*8ba0*/  F2FP.PACK_AB R31, R199, R180 ;  /* 0x000000b4c71f723e */ /* 0x020fe200000000ff */
[----:B------:R-:W-:-:S02]  /*8bb0*/  FADD.FTZ R190, R193, R190 ;  /* 0x000000bec1be7221 */ /* 0x000fc40000010000 */
[----:B------:R-:W-:Y:S02]  /*8bc0*/  FADD.FTZ R197, R197, R182 ;  /* 0x000000b6c5c57221 */ /* 0x000fe40000010000 */
[----:B------:R-:W-:Y:S01]  /*8bd0*/  MUFU.EX2 R38, R38 ;  /* 0x0000002600267308 */ /* 0x000fe20000000800 */
[----:B------:R-:W-:Y:S01]  /*8be0*/  FADD.FTZ R195, R195, R190 ;  /* 0x000000bec3c37221 */ /* 0x000fe20000010000 */
[C---:B-1----:R-:W-:Y:S01]  /*8bf0*/  HMMA.16816.F32 R156, R28.reuse, R24, R156 ;  /* 0x000000181c9c723c */ /* 0x042fe2000000189c */
[----:B------:R-:W-:Y:S02]  /*8c00*/  FADD.FTZ R180, R180, R197 ;  /* 0x000000c5b4b47221 */ /* 0x000fe40000010000 */
[----:B------:R-:W-:Y:S02]  /*8c10*/  FADD.FTZ R195, R196, R195 ;  /* 0x000000c3c4c37221 */ /* 0x000fe40000010000 */
[----:B------:R-:W-:Y:S01]  /*8c20*/  FADD.FTZ R199, R199, R180 ;  /* 0x000000b4c7c77221 */ /* 0x000fe20000010000 */
[----:B------:R-:W1:Y:S02]  /*8c30*/  MUFU.EX2 R39, R39 ;  /* 0x0000002700277308 */ /* 0x000e640000000800 */
        /* <DEDUP_REMOVED lines=12> */
[C---:B------:R-:W-:Y:S08]  /*8d00*/  HMMA.16816.F32 R108, R28.reuse, R14, R108 ;  /* 0x0000000e1c6c723c */ /* 0x040ff0000000186c */
[C---:B--2---:R-:W-:Y:S08]  /*8d10*/  HMMA.16816.F32 R116, R28.reuse, R8, R116 ;  /* 0x000000081c74723c */ /* 0x044ff00000001874 */
        /* <DEDUP_REMOVED lines=32> */
[----:B------:R-:W4:Y:S06]  /*8f20*/  LDSM.16.MT88.4 R4, [R212+0xbc00] ;  /* 0x00bc0000d404783b */ /* 0x000f2c0000004200 */
[----:B------:R-:W-:Y:S01]  /*8f30*/  F2FP.PACK_AB R28, R201, R66 ;  /* 0x00000042c91c723e */ /* 0x000fe200000000ff */
[----:B------:R-:W-:Y:S01]  /*8f40*/  FADD.FTZ R66, R66, R195 ;  /* 0x000000c342427221 */ /* 0x000fe20000010000 */
[----:B------:R-:W-:Y:S01]  /*8f50*/  F2FP.PACK_AB R29, R171, R62 ;  /* 0x0000003eab1d723e */ /* 0x000fe200000000ff */
[----:B------:R-:W-:Y:S01]  /*8f60*/  FADD.FTZ R62, R62, R199 ;  /* 0x000000c73e3e7221 */ /* 0x000fe20000010000 */
[----:B------:R-:W-:Y:S01]  /*8f70*/  F2FP.PACK_AB R30, R169, R164 ;  /* 0x000000a4a91e723e */ /* 0x000fe200000000ff */
[----:B------:R-:W-:Y:S01]  /*8f80*/  FADD.FTZ R201, R201, R66 ;  /* 0x00000042c9c97221 */ /* 0x000fe20000010000 */
[----:B---3--:R-:W-:Y:S01]  /*8f90*/  F2FP.PACK_AB R31, R59, R60 ;  /* 0x0000003c3b1f723e */ /* 0x008fe200000000ff */
[----:B------:R-:W-:-:S02]  /*8fa0*/  FADD.FTZ R171, R171, R62 ;  /* 0x0000003eabab7221 */ /* 0x000fc40000010000 */
[----:B------:R-:W-:Y:S02]  /*8fb0*/  FADD.FTZ R164, R164, R201 ;  /* 0x000000c9a4a47221 */ /* 0x000fe40000010000 */
[----:B------:R-:W-:Y:S02]  /*8fc0*/  FADD.FTZ R60, R60, R171 ;  /* 0x000000ab3c3c7221 */ /* 0x000fe40000010000 */
[----:B--2---:R-:W-:Y:S01]  /*8fd0*/  HMMA.16816.F32 R156, R28, R24, R156 ;  /* 0x000000181c9c723c */ /* 0x004fe2000000189c */
[----:B------:R-:W-:Y:S02]  /*8fe0*/  FADD.FTZ R235, R169, R164 ;  /* 0x000000a4a9eb7221 */ /* 0x000fe40000010000 */
[----:B------:R-:W-:-:S05]  /*8ff0*/  FADD.FTZ R233, R59, R60 ;  /* 0x0000003c3be97221 */ /* 0x000fca0000010000 */
        /* <DEDUP_REMOVED lines=35> */
[----:B------:R-:W-:Y:S11]  /*9230*/  @P0 BRA `(.L_x_67) ;  /* 0x00003bd000000947 */ /* 0x000ff60003800000 */
[----:B------:R-:W-:Y:S01]  /*9240*/  UIADD3 UR13, UR8, -0x3, URZ ;  /* 0xfffffffd080d7890 */ /* 0x000fe2000fffe03f */
[----:B------:R-:W-:-:S04]  /*9250*/  DEPBAR.LE SB0, 0x0 ;  /* 0x000080000000791a */ /* 0x000fc80000000000 */
[----:B------:R-:W-:Y:S01]  /*9260*/  USHF.R.S32.HI UR19, URZ, 0x1f, UR13 ;  /* 0x0000001f3f137899 */ /* 0x000fe2000801140d */
[----:B------:R-:W-:Y:S01]  /*9270*/  BAR.SYNC.DEFER_BLOCKING 0x0 ;  /* 0x0000000000007b1d */ /* 0x000fe20000010000 */
[----:B------:R-:W-:-:S05]  /*9280*/  UISETP.GE.AND UP0, UPT, UR8, 0x4, UPT ;  /* 0x000000040800788c */ /* 0x000fca000bf06270 */
[----:B------:R-:W-:Y:S02]  /*9290*/  ULDC.64 UR4, c[0x0][0x1a0] ;  /* 0x0000680000047ab9 */ /* 0x000fe40000000a00 */
[----:B------:R-:W-:Y:S02]  /*92a0*/  UIMAD UR19, UR19, UR4, URZ ;  /* 0x00000004131372a4 */ /* 0x000fe4000f8e023f */
[----:B------:R-:W-:Y:S02]  /*92b0*/  UIMAD.WIDE.U32 UR20, UR13, UR4, URZ ;  /* 0x000000040d1472a5 */ /* 0x000fe4000f8e003f */
[----:B------:R-:W-:Y:S02]  /*92c0*/  UIMAD UR5, UR13, UR5, UR19 ;  /* 0x000000050d0572a4 */ /* 0x000fe4000f8e0213 */
[----:B------:R-:W-:Y:S02]  /*92d0*/  UIADD3 UR19, UR8, -0x3, URZ ;  /* 0xfffffffd08137890 */ /* 0x000fe4000fffe03f */
[----:B------:R-:W-:Y:S01]  /*92e0*/  UIADD3 UR5, UR21, UR5, URZ ;  /* 0x0000000515057290 */ /* 0x000fe2000fffe03f */
[----:B------:R-:W-:-:S02]  /*92f0*/  IMAD.U32 R4, RZ, RZ, UR20 ;  /* 0x00000014ff047e24 */ /* 0x000fc4000f8e00ff */
[----:B------:R-:W-:-:S03]  /*9300*/  IMAD.U32 R5, RZ, RZ, UR21 ;  /* 0x00000015ff057e24 */ /* 0x000fc6000f8e00ff */
[----:B------:R-:W-:Y:S01]  /*9310*/  IMAD.U32 R5, RZ, RZ, UR5 ;  /* 0x00000005ff057e24 */ /* 0x000fe2000f8e00ff */
[----:B------:R-:W-:Y:S01]  /*9320*/  LEA R6, P0, R4, R238, 0x6 ;  /* 0x000000ee04067211 */ /* 0x000fe200078030ff */
[----:B------:R-:W-:Y:S03]  /*9330*/  @P4 STS [R221+0x9000], RZ ;  /* 0x009000ffdd004388 */ /* 0x000fe60000000800 */
[----:B------:R-:W-:Y:S01]  /*9340*/  @!P4 LEA R8, P5, R6, c[0x0][0x170], 0x1 ;  /* 0x00005c000608ca11 */ /* 0x000fe200078a08ff */
[----:B------:R-:W-:Y:S01]  /*9350*/  @P4 STS [R221+0x9004], RZ ;  /* 0x009004ffdd004388 */ /* 0x000fe20000000800 */
[----:B------:R-:W-:Y:S02]  /*9360*/  LEA.HI.X R5, R4, R245, R5, 0x6, P0 ;  /* 0x000000f504057211 */ /* 0x000fe400000f3405 */
[C---:B------:R-:W-:Y:S01]  /*9370*/  @!P3 LEA R12, P1, R6.reuse, c[0x0][0x170], 0x1 ;  /* 0x00005c00060cba11 */ /* 0x040fe200078208ff */
[----:B------:R-:W-:Y:S01]  /*9380*/  @P4 STS.64 [R221+0x9008], RZ ;  /* 0x009008ffdd004388 */ /* 0x000fe20000000a00 */
[----:B------:R-:W-:-:S02]  /*9390*/  @!P2 LEA R10, P0, R6, c[0x0][0x170], 0x1 ;  /* 0x00005c00060aaa11 */ /* 0x000fc400078008ff */
[C---:B------:R-:W-:Y:S02]  /*93a0*/  IADD3 R4, P6, R6.reuse, UR12, RZ ;  /* 0x0000000c06047c10 */ /* 0x040fe4000ffde0ff */
[C-C-:B------:R-:W-:Y:S02]  /*93b0*/  @!P4 LEA.HI.X R9, R6.reuse, c[0x0][0x174], R5.reuse, 0x1, P5 ;  /* 0x00005d000609ca11 */ /* 0x140fe400028f0c05 */
        /* <DEDUP_REMOVED lines=8> */
[----:B------:R-:W-:Y:S01]  /*9440*/  @P3 STS.128 [R221+0xa000], RZ ;  /* 0x00a000ffdd003388 */ /* 0x000fe20000000c00 */
[----:B------:R-:W-:-:S02]  /*9450*/  @!P3 LEA R18, P1, R4, c[0x0][0x170], 0x1 ;  /* 0x00005c000412ba11 */ /* 0x000fc400078208ff */
[C---:B------:R-:W-:Y:S01]  /*9460*/  @!P2 LEA R16, P0, R4.reuse, c[0x0][0x170], 0x1 ;  /* 0x00005c000410aa11 */ /* 0x040fe200078008ff */
[----:B------:R-:W-:Y:S01]  /*9470*/  @!PT LDS RZ, [RZ] ;  /* 0x00000000fffff984 */ /* 0x000fe20000000800 */
[----:B------:R-:W-:Y:S01]  /*9480*/  @!PT LDS RZ, [RZ] ;  /* 0x00000000fffff984 */ /* 0x000fe20000000800 */
[----:B------:R-:W-:Y:S01]  /*9490*/  @!PT LDS RZ, [RZ] ;  /* 0x00000000fffff984 */ /* 0x000fe20000000800 */
[----:B------:R2:W-:Y:S01]  /*94a0*/  @!P3 LDGSTS.E.BYPASS.LTC128B.128 [R221+0xa000], [R12.64+0x40] ;  /* 0x0a0000400cddbfae */ /* 0x0005e2000b901d50 */
[C-C-:B------:R-:W-:Y:S02]  /*94b0*/  @!P4 LEA.HI.X R15, R4.reuse, c[0x0][0x174], R5.reuse, 0x1, P5 ;  /* 0x00005d00040fca11 */ /* 0x140fe400028f0c05 */
[C-C-:B------:R-:W-:Y:S01]  /*94c0*/  @!P3 LEA.HI.X R19, R4.reuse, c[0x0][0x174], R5.reuse, 0x1, P1 ;  /* 0x00005d000413ba11 */ /* 0x140fe200008f0c05 */
[----:B------:R-:W-:Y:S01]  /*94d0*/  @P2 STS.128 [R221+0xb000], RZ ;  /* 0x00b000ffdd002388 */ /* 0x000fe20000000c00 */
[----:B------:R-:W-:-:S03]  /*94e0*/  @!P2 LEA.HI.X R17, R4, c[0x0][0x174], R5, 0x1, P0 ;  /* 0x00005d000411aa11 */ /* 0x000fc600000f0c05 */
        /* <DEDUP_REMOVED lines=19> */
[----:B------:R-:W-:Y:S04]  /*9620*/  LDSM.16.M88.4 R180, [R216+0x6000] ;  /* 0x00600000d8b4783b */ /* 0x000fe80000000200 */
[----:B------:R-:W4:Y:S04]  /*9630*/  LDSM.16.M88.4 R4, [R217+0x1000] ;  /* 0x00100000d904783b */ /* 0x000f280000000200 */
[----:B------:R-:W5:Y:S04]  /*9640*/  LDSM.16.M88.4 R172, [R216+0x6400] ;  /* 0x00640000d8ac783b */ /* 0x000f680000000200 */
[----:B------:R-:W1:Y:S04]  /*9650*/  LDSM.16.M88.4 R40, [R216+0x6c00] ;  /* 0x006c0000d828783b */ /* 0x000e680000000200 */
[----:B------:R-:W3:Y:S04]  /*9660*/  LDSM.16.M88.4 R164, [R216+0x6800] ;  /* 0x00680000d8a4783b */ /* 0x000ee80000000200 */
[----:B------:R-:W1:Y:S04]  /*9670*/  LDSM.16.M88.4 R60, [R217] ;  /* 0x00000000d93c783b */ /* 0x000e680000000200 */
[----:B------:R-:W-:Y:S04]  /*9680*/  LDSM.16.M88.4 R200, [R213+0x6000] ;  /* 0x00600000d5c8783b */ /* 0x000fe80000000200 */
[----:B------:R-:W1:Y:S04]  /*9690*/  LDSM.16.M88.4 R36, [R215+0x1000] ;  /* 0x00100000d724783b */ /* 0x000e680000000200 */
[----:B------:R-:W1:Y:S04]  /*96a0*/  LDSM.16.M88.4 R196, [R213+0x6400] ;  /* 0x00640000d5c4783b */ /* 0x000e680000000200 */
[----:B------:R-:W1:Y:S04]  /*96b0*/  LDSM.16.M88.4 R188, [R213+0x6c00] ;  /* 0x006c0000d5bc783b */ /* 0x000e680000000200 */
[----:B------:R-:W2:Y:S04]  /*96c0*/  LDSM.16.M88.4 R192, [R213+0x6800] ;  /* 0x00680000d5c0783b */ /* 0x000ea80000000200 */
[----:B------:R-:W2:Y:S01]  /*96d0*/  LDSM.16.M88.4 R204, [R215] ;  /* 0x00000000d7cc783b */ /* 0x000ea20000000200 */
[C---:B----4-:R-:W-:Y:S03]  /*96e0*/  HMMA.16816.F32 R32, R4.reuse, R180, RZ ;  /* 0x000000b40420723c */ /* 0x050fe600000018ff */
[----:B------:R-:W-:Y:S04]  /*96f0*/  LDSM.16.M88.4 R52, [R217+0x3000] ;  /* 0x00300000d934783b */ /* 0x000fe80000000200 */
[----:B------:R-:W4:Y:S01]  /*9700*/  LDSM.16.M88.4 R48, [R216+0x7000] ;  /* 0x00700000d830783b */ /* 0x000f220000000200 */
[C---:B------:R-:W-:Y:S03]  /*9710*/  HMMA.16816.F32 R28, R4.reuse, R182, RZ ;  /* 0x000000b6041c723c */ /* 0x040fe600000018ff */
[----:B------:R-:W4:Y:S04]  /*9720*/  LDSM.16.M88.4 R56, [R217+0x2000] ;  /* 0x00200000d938783b */ /* 0x000f280000000200 */
[----:B------:R-:W4:Y:S01]  /*9730*/  LDSM.16.M88.4 R44, [R216+0x7400] ;  /* 0x00740000d82c783b */ /* 0x000f220000000200 */
[C---:B-----5:R-:W-:Y:S03]  /*9740*/  HMMA.16816.F32 R24, R4.reuse, R172, RZ ;  /* 0x000000ac0418723c */ /* 0x060fe600000018ff */
[----:B------:R-:W0:Y:S05]  /*9750*/  LDGDEPBAR ;  /* 0x00000000000079af */ /* 0x000e2a0000000000 */
[C---:B------:R-:W-:Y:S08]  /*9760*/  HMMA.16816.F32 R20, R4.reuse, R174, RZ ;  /* 0x000000ae0414723c */ /* 0x040ff000000018ff */
[C---:B-1----:R-:W-:Y:S08]  /*9770*/  HMMA.16816.F32 R8, R4.reuse, R40, RZ ;  /* 0x000000280408723c */ /* 0x042ff000000018ff */
[C---:B---3--:R-:W-:Y:S08]  /*9780*/  HMMA.16816.F32 R16, R4.reuse, R164, RZ ;  /* 0x000000a40410723c */ /* 0x048ff000000018ff */
[C---:B--2---:R-:W-:Y:S08]  /*9790*/  HMMA.16816.F32 R12, R4.reuse, R166, RZ ;  /* 0x000000a6040c723c */ /* 0x044ff000000018ff */
        /* <DEDUP_REMOVED lines=28> */
[----:B------:R-:W-:Y:S07]  /*9960*/  LDSM.16.M88.4 R192, [R215+0x3000] ;  /* 0x00300000d7c0783b */ /* 0x000fee0000000200 */
[----:B------:R-:W-:Y:S01]  /*9970*/  HMMA.16816.F32 R60, R204, R190, R60 ;  /* 0x000000becc3c723c */ /* 0x000fe2000000183c */
[----:B------:R-:W3:Y:S07]  /*9980*/  LDSM.16.M88.4 R188, [R213+0x7000] ;  /* 0x00700000d5bc783b */ /* 0x000eee0000000200 */
[C---:B----4-:R-:W-:Y:S08]  /*9990*/  HMMA.16816.F32 R32, R52.reuse, R48, R32 ;  /* 0x000000303420723c */ /* 0x050ff00000001820 */
[----:B------:R-:W-:Y:S08]  /*99a0*/  HMMA.16816.F32 R28, R52, R50, R28 ;  /* 0x00000032341c723c */ /* 0x000ff0000000181c */
[C---:B------:R-:W-:Y:S08]  /*99b0*/  HMMA.16816.F32 R184, R56.reuse, R48, R184 ;  /* 0x0000003038b8723c */ /* 0x040ff000000018b8 */
[----:B------:R-:W-:Y:S01]  /*99c0*/  HMMA.16816.F32 R180, R56, R50, R180 ;  /* 0x0000003238b4723c */ /* 0x000fe200000018b4 */
[----:B------:R-:W-:Y:S07]  /*99d0*/  LDSM.16.M88.4 R48, [R213+0x7800] ;  /* 0x00780000d530783b */ /* 0x000fee0000000200 */
[C---:B------:R-:W-:Y:S08]  /*99e0*/  HMMA.16816.F32 R24, R52.reuse, R44, R24 ;  /* 0x0000002c3418723c */ /* 0x040ff00000001818 */
[C---:B------:R-:W-:Y:S08]  /*99f0*/  HMMA.16816.F32 R20, R52.reuse, R46, R20 ;  /* 0x0000002e3414723c */ /* 0x040ff00000001814 */
[C---:B-1----:R-:W-:Y:S08]  /*9a00*/  HMMA.16816.F32 R16, R52.reuse, R40, R16 ;  /* 0x000000283410723c */ /* 0x042ff00000001810 */
[----:B------:R-:W-:Y:S08]  /*9a10*/  HMMA.16816.F32 R12, R52, R42, R12 ;  /* 0x0000002a340c723c */ /* 0x000ff0000000180c */
[C---:B------:R-:W-:Y:S08]  /*9a20*/  HMMA.16816.F32 R176, R56.reuse, R44, R176 ;  /* 0x0000002c38b0723c */ /* 0x040ff000000018b0 */
[C---:B------:R-:W-:Y:S01]  /*9a30*/  HMMA.16816.F32 R172, R56.reuse, R46, R172 ;  /* 0x0000002e38ac723c */ /* 0x040fe200000018ac */
[----:B------:R-:W-:Y:S07]  /*9a40*/  LDSM.16.M88.4 R44, [R217+0x5000] ;  /* 0x00500000d92c783b */ /* 0x000fee0000000200 */
[C---:B------:R-:W-:Y:S08]  /*9a50*/  HMMA.16816.F32 R168, R56.reuse, R40, R168 ;  /* 0x0000002838a8723c */ /* 0x040ff000000018a8 */
[C---:B------:R-:W-:Y:S01]  /*9a60*/  HMMA.16816.F32 R164, R56.reuse, R42, R164 ;  /* 0x0000002a38a4723c */ /* 0x040fe200000018a4 */
[----:B------:R-:W1:Y:S07]  /*9a70*/  LDSM.16.M88.4 R40, [R216+0x8000] ;  /* 0x00800000d828783b */ /* 0x000e6e0000000200 */
[-C--:B--2---:R-:W-:Y:S01]  /*9a80*/  HMMA.16816.F32 R204, R56, R36.reuse, R64 ;  /* 0x0000002438cc723c */ /* 0x084fe20000001840 */
[----:B------:R-:W2:Y:S07]  /*9a90*/  LDSM.16.M88.4 R64, [R217+0x4000] ;  /* 0x00400000d940783b */ /* 0x000eae0000000200 */
[C---:B------:R-:W-:Y:S08]  /*9aa0*/  HMMA.16816.F32 R8, R52.reuse, R36, R8 ;  /* 0x000000243408723c */ /* 0x040ff00000001808 */
[----:B------:R-:W-:Y:S01]  /*9ab0*/  HMMA.16816.F32 R4, R52, R38, R4 ;  /* 0x000000263404723c */ /* 0x000fe20000001804 */
[----:B------:R-:W4:Y:S07]  /*9ac0*/  LDSM.16.M88.4 R52, [R213+0x7400] ;  /* 0x00740000d534783b */ /* 0x000f2e0000000200 */
[-C--:B---3--:R-:W-:Y:S08]  /*9ad0*/  HMMA.16816.F32 R32, R192, R188.reuse, R32 ;  /* 0x000000bcc020723c */ /* 0x088ff00000001820 */
[----:B------:R-:W-:Y:S08]  /*9ae0*/  HMMA.16816.F32 R184, R196, R188, R184 ;  /* 0x000000bcc4b8723c */ /* 0x000ff000000018b8 */
[-C--:B------:R-:W-:Y:S08]  /*9af0*/  HMMA.16816.F32 R28, R192, R190.reuse, R28 ;  /* 0x000000bec01c723c */ /* 0x080ff0000000181c */
[----:B------:R-:W-:Y:S01]  /*9b00*/  HMMA.16816.F32 R180, R196, R190, R180 ;  /* 0x000000bec4b4723c */ /* 0x000fe200000018b4 */
[----:B------:R-:W-:Y:S07]  /*9b10*/  LDSM.16.M88.4 R188, [R215+0x4000] ;  /* 0x00400000d7bc783b */ /* 0x000fee0000000200 */
[----:B------:R-:W-:Y:S01]  /*9b20*/  HMMA.16816.F32 R60, R56, R38, R60 ;  /* 0x00000026383c723c */ /* 0x000fe2000000183c */
[----:B------:R-:W3:Y:S04]  /*9b30*/  LDSM.16.M88.4 R36, [R216+0x8400] ;  /* 0x00840000d824783b */ /* 0x000ee80000000200 */
[----:B------:R-:W-:Y:S03]  /*9b40*/  LDSM.16.M88.4 R56, [R215+0x5000] ;  /* 0x00500000d738783b */ /* 0x000fe60000000200 */
[-C--:B-1----:R-:W-:Y:S08]  /*9b50*/  HMMA.16816.F32 R32, R44, R40.reuse, R32 ;  /* 0x000000282c20723c */ /* 0x082ff00000001820 */
[----:B--2---:R-:W-:Y:S08]  /*9b60*/  HMMA.16816.F32 R184, R64, R40, R184 ;  /* 0x0000002840b8723c */ /* 0x004ff000000018b8 */
[-C--:B------:R-:W-:Y:S08]  /*9b70*/  HMMA.16816.F32 R28, R44, R42.reuse, R28 ;  /* 0x0000002a2c1c723c */ /* 0x080ff0000000181c */
[----:B------:R-:W-:Y:S01]  /*9b80*/  HMMA.16816.F32 R180, R64, R42, R180 ;  /* 0x0000002a40b4723c */ /* 0x000fe200000018b4 */
[----:B------:R-:W1:Y:S07]  /*9b90*/  LDSM.16.M88.4 R40, [R213+0x8000] ;  /* 0x00800000d528783b */ /* 0x000e6e0000000200 */
[C---:B----4-:R-:W-:Y:S08]  /*9ba0*/  HMMA.16816.F32 R24, R192.reuse, R52, R24 ;  /* 0x00000034c018723c */ /* 0x050ff00000001818 */
[----:B------:R-:W-:Y:S08]  /*9bb0*/  HMMA.16816.F32 R20, R192, R54, R20 ;  /* 0x00000036c014723c */ /* 0x000ff00000001814 */
[C---:B------:R-:W-:Y:S08]  /*9bc0*/  HMMA.16816.F32 R176, R196.reuse, R52, R176 ;  /* 0x00000034c4b0723c */ /* 0x040ff000000018b0 */
[----:B------:R-:W-:Y:S01]  /*9bd0*/  HMMA.16816.F32 R172, R196, R54, R172 ;  /* 0x00000036c4ac723c */ /* 0x000fe200000018ac */
[----:B------:R-:W2:Y:S07]  /*9be0*/  LDSM.16.M88.4 R52, [R216+0x8800] ;  /* 0x00880000d834783b */ /* 0x000eae0000000200 */
[C---:B------:R-:W-:Y:S08]  /*9bf0*/  HMMA.16816.F32 R16, R192.reuse, R48, R16 ;  /* 0x00000030c010723c */ /* 0x040ff00000001810 */
[----:B------:R-:W-:Y:S08]  /*9c00*/  HMMA.16816.F32 R12, R192, R50, R12 ;  /* 0x00000032c00c723c */ /* 0x000ff0000000180c */
[C---:B------:R-:W-:Y:S08]  /*9c10*/  HMMA.16816.F32 R168, R196.reuse, R48, R168 ;  /* 0x00000030c4a8723c */ /* 0x040ff000000018a8 */
[----:B------:R-:W-:Y:S01]  /*9c20*/  HMMA.16816.F32 R164, R196, R50, R164 ;  /* 0x00000032c4a4723c */ /* 0x000fe200000018a4 */
[----:B------:R-:W4:Y:S07]  /*9c30*/  LDSM.16.M88.4 R48, [R216+0x8c00] ;  /* 0x008c0000d830783b */ /* 0x000f2e0000000200 */
[C---:B------:R-:W-:Y:S08]  /*9c40*/  HMMA.16816.F32 R8, R192.reuse, R200, R8 ;  /* 0x000000c8c008723c */ /* 0x040ff00000001808 */
[----:B------:R-:W-:Y:S08]  /*9c50*/  HMMA.16816.F32 R4, R192, R202, R4 ;  /* 0x000000cac004723c */ /* 0x000ff00000001804 */
[-C--:B---3--:R-:W-:Y:S08]  /*9c60*/  HMMA.16816.F32 R176, R64, R36.reuse, R176 ;  /* 0x0000002440b0723c */ /* 0x088ff000000018b0 */
[C---:B------:R-:W-:Y:S08]  /*9c70*/  HMMA.16816.F32 R24, R44.reuse, R36, R24 ;  /* 0x000000242c18723c */ /* 0x040ff00000001818 */
[-C--:B------:R-:W-:Y:S08]  /*9c80*/  HMMA.16816.F32 R20, R44, R38.reuse, R20 ;  /* 0x000000262c14723c */ /* 0x080ff00000001814 */
[----:B------:R-:W-:Y:S01]  /*9c90*/  HMMA.16816.F32 R172, R64, R38, R172 ;  /* 0x0000002640ac723c */ /* 0x000fe200000018ac */
[----:B------:R-:W3:Y:S07]  /*9ca0*/  LDSM.16.M88.4 R36, [R213+0x8400] ;  /* 0x00840000d524783b */ /* 0x000eee0000000200 */
[-C--:B-1----:R-:W-:Y:S08]  /*9cb0*/  HMMA.16816.F32 R184, R188, R40.reuse, R184 ;  /* 0x00000028bcb8723c */ /* 0x082ff000000018b8 */
[----:B------:R-:W-:Y:S07]  /*9cc0*/  HMMA.16816.F32 R32, R56, R40, R32 ;  /* 0x000000283820723c */ /* 0x000fee0000001820 */
[----:B------:R-:W-:Y:S01]  /*9cd0*/  IMAD.U32 R41, RZ, RZ, UR19 ;  /* 0x00000013ff297e24 */ /* 0x000fe2000f8e00ff */
[----:B------:R-:W-:Y:S08]  /*9ce0*/  HMMA.16816.F32 R204, R196, R200, R204 ;  /* 0x000000c8c4cc723c */ /* 0x000ff000000018cc */
[C---:B--2---:R-:W-:Y:S08]  /*9cf0*/  HMMA.16816.F32 R16, R44.reuse, R52, R16 ;  /* 0x000000342c10723c */ /* 0x044ff00000001810 */
[C---:B------:R-:W-:Y:S08]  /*9d00*/  HMMA.16816.F32 R12, R44.reuse, R54, R12 ;  /* 0x000000362c0c723c */ /* 0x040ff0000000180c */
[C---:B----4-:R-:W-:Y:S08]  /*9d10*/  HMMA.16816.F32 R8, R44.reuse, R48, R8 ;  /* 0x000000302c08723c */ /* 0x050ff00000001808 */
[----:B------:R-:W-:Y:S07]  /*9d20*/  HMMA.16816.F32 R4, R44, R50, R4 ;  /* 0x000000322c04723c */ /* 0x000fee0000001804 */
[----:B------:R-:W-:Y:S01]  /*9d30*/  IMAD R44, R41, 0x40, R234 ;  /* 0x00000040292c7824 */ /* 0x000fe200078e02ea */
[----:B------:R-:W-:Y:S04]  /*9d40*/  HMMA.16816.F32 R28, R56, R42, R28 ;  /* 0x0000002a381c723c */ /* 0x000fe8000000181c */
[----:B------:R-:W-:-:S02]  /*9d50*/  IADD3 R45, R44, 0x1, RZ ;  /* 0x000000012c2d7810 */ /* 0x000fc40007ffe0ff */
[-C--:B------:R-:W-:Y:S02]  /*9d60*/  ISETP.GE.AND P0, PT, R44, R247.reuse, PT ;  /* 0x000000f72c00720c */ /* 0x080fe40003f06270 */
[----:B------:R-:W-:Y:S01]  /*9d70*/  HMMA.16816.F32 R180, R188, R42, R180 ;  /* 0x0000002abcb4723c */ /* 0x000fe200000018b4 */
[----:B------:R-:W1:Y:S01]  /*9d80*/  LDSM.16.M88.4 R40, [R213+0x8800] ;  /* 0x00880000d528783b */ /* 0x000e620000000200 */
[C---:B------:R-:W-:Y:S02]  /*9d90*/  ISETP.GE.AND P1, PT, R45.reuse, R247, PT ;  /* 0x000000f72d00720c */ /* 0x040fe40003f26270 */
[----:B------:R-:W-:Y:S02]  /*9da0*/  FSEL R47, R184, -INF , !P0 ;  /* 0xff800000b82f7808 */ /* 0x000fe40004000000 */
[----:B------:R-:W-:Y:S02]  /*9db0*/  ISETP.GE.AND P5, PT, R44, R246, PT ;  /* 0x000000f62c00720c */ /* 0x000fe40003fa6270 */
[----:B------:R-:W-:Y:S01]  /*9dc0*/  ISETP.GE.AND P0, PT, R45, R236, PT ;  /* 0x000000ec2d00720c */ /* 0x000fe20003f06270 */
[----:B------:R-:W-:Y:S01]  /*9dd0*/  HMMA.16816.F32 R168, R64, R52, R168 ;  /* 0x0000003440a8723c */ /* 0x000fe200000018a8 */
[----:B------:R-:W-:-:S02]  /*9de0*/  FSEL R46, R185, -INF , !P1 ;  /* 0xff800000b92e7808 */ /* 0x000fc40004800000 */
[C---:B------:R-:W-:Y:S02]  /*9df0*/  ISETP.GE.AND P6, PT, R45.reuse, R246, PT ;  /* 0x000000f62d00720c */ /* 0x040fe40003fc6270 */
[-C--:B------:R-:W-:Y:S02]  /*9e00*/  ISETP.GE.AND P1, PT, R45, R3.reuse, PT ;  /* 0x000000032d00720c */ /* 0x080fe40003f26270 */
[----:B------:R-:W-:Y:S01]  /*9e10*/  FSEL R52, R186, -INF , !P5 ;  /* 0xff800000ba347808 */ /* 0x000fe20006800000 */
[----:B------:R-:W-:Y:S01]  /*9e20*/  HMMA.16816.F32 R204, R64, R48, R204 ;  /* 0x0000003040cc723c */ /* 0x000fe200000018cc */
[----:B------:R-:W-:Y:S02]  /*9e30*/  FSEL R45, R33, -INF , !P0 ;  /* 0xff800000212d7808 */ /* 0x000fe40004000000 */
[C---:B------:R-:W-:Y:S02]  /*9e40*/  ISETP.GE.AND P5, PT, R44.reuse, R236, PT ;  /* 0x000000ec2c00720c */ /* 0x040fe40003fa6270 */
[----:B------:R-:W-:-:S02]  /*9e50*/  ISETP.GE.AND P0, PT, R44, R3, PT ;  /* 0x000000032c00720c */ /* 0x000fc40003f06270 */
[C---:B------:R-:W-:Y:S01]  /*9e60*/  IADD3 R49, R44.reuse, 0x8, RZ ;  /* 0x000000082c317810 */ /* 0x040fe20007ffe0ff */
[----:B------:R-:W-:Y:S01]  /*9e70*/  HMMA.16816.F32 R60, R196, R202, R60 ;  /* 0x000000cac43c723c */ /* 0x000fe2000000183c */
[----:B------:R-:W-:Y:S02]  /*9e80*/  IADD3 R48, R44, 0x9, RZ ;  /* 0x000000092c307810 */ /* 0x000fe40007ffe0ff */
[----:B------:R-:W-:Y:S02]  /*9e90*/  FSEL R53, R32, -INF , !P5 ;  /* 0xff80000020357808 */ /* 0x000fe40006800000 */
[----:B------:R-:W-:Y:S02]  /*9ea0*/  FSEL R241, R34, -INF , !P0 ;  /* 0xff80000022f17808 */ /* 0x000fe40004000000 */
[----:B------:R-:W-:Y:S01]  /*9eb0*/  FSEL R211, R35, -INF , !P1 ;  /* 0xff80000023d37808 */ /* 0x000fe20004800000 */
[----:B---3--:R-:W-:Y:S01]  /*9ec0*/  HMMA.16816.F32 R176, R188, R36, R176 ;  /* 0x00000024bcb0723c */ /* 0x008fe200000018b0 */
[----:B------:R-:W-:-:S02]  /*9ed0*/  ISETP.GE.AND P5, PT, R48, R236, PT ;  /* 0x000000ec3000720c */ /* 0x000fc40003fa6270 */
[-C--:B------:R-:W-:Y:S02]  /*9ee0*/  ISETP.GE.AND P0, PT, R49, R3.reuse, PT ;  /* 0x000000033100720c */ /* 0x080fe40003f06270 */
[----:B------:R-:W-:Y:S02]  /*9ef0*/  ISETP.GE.AND P1, PT, R48, R3, PT ;  /* 0x000000033000720c */ /* 0x000fe40003f26270 */
[----:B------:R-:W-:Y:S01]  /*9f00*/  FSEL R243, R30, -INF , !P0 ;  /* 0xff8000001ef37808 */ /* 0x000fe20004000000 */
[----:B------:R-:W-:Y:S01]  /*9f10*/  HMMA.16816.F32 R164, R64, R54, R164 ;  /* 0x0000003640a4723c */ /* 0x000fe200000018a4 */
[----:B------:R-:W-:Y:S02]  /*9f20*/  FSEL R249, R31, -INF , !P1 ;  /* 0xff8000001ff97808 */ /* 0x000fe40004800000 */
[----:B------:R-:W-:Y:S02]  /*9f30*/  IADD3 R32, R44, 0x11, RZ ;  /* 0x000000112c207810 */ /* 0x000fe40007ffe0ff */
[----:B------:R-:W-:-:S02]  /*9f40*/  ISETP.GE.AND P0, PT, R48, R246, PT ;  /* 0x000000f63000720c */ /* 0x000fc40003f06270 */
[----:B------:R-:W-:Y:S01]  /*9f50*/  FSEL R54, R187, -INF , !P6 ;  /* 0xff800000bb367808 */ /* 0x000fe20007000000 */
[C---:B------:R-:W-:Y:S01]  /*9f60*/  HMMA.16816.F32 R24, R56.reuse, R36, R24 ;  /* 0x000000243818723c */ /* 0x040fe20000001818 */
[----:B------:R-:W-:Y:S02]  /*9f70*/  ISETP.GE.AND P6, PT, R49, R236, PT ;  /* 0x000000ec3100720c */ /* 0x000fe40003fc6270 */
[----:B------:R-:W-:Y:S02]  /*9f80*/  ISETP.GE.AND P1, PT, R32, R247, PT ;  /* 0x000000f72000720c */ /* 0x000fe40003f26270 */
[----:B------:R-:W-:Y:S02]  /*9f90*/  IADD3 R33, R44, 0x10, RZ ;  /* 0x000000102c217810 */ /* 0x000fe40007ffe0ff */
[----:B------:R-:W-:Y:S01]  /*9fa0*/  FSEL R37, R28, -INF , !P6 ;  /* 0xff8000001c257808 */ /* 0x000fe20007000000 */
[----:B------:R-:W-:Y:S01]  /*9fb0*/  HMMA.16816.F32 R20, R56, R38, R20 ;  /* 0x000000263814723c */ /* 0x000fe20000001814 */
[----:B------:R-:W-:-:S02]  /*9fc0*/  FSEL R36, R29, -INF , !P5 ;  /* 0xff8000001d247808 */ /* 0x000fc40006800000 */
[----:B------:R-:W2:Y:S01]  /*9fd0*/  LDSM.16.M88.4 R28, [R213+0x8c00] ;  /* 0x008c0000d51c783b */ /* 0x000ea20000000200 */
[----:B------:R-:W-:Y:S01]  /*9fe0*/  ISETP.GE.AND P6, PT, R49, R247, PT ;  /* 0x000000f73100720c */ /* 0x000fe20003fc6270 */
[----:B------:R-:W-:-:S04]  /*9ff0*/  DEPBAR.LE SB0, 0x0 ;  /* 0x000080000000791a */ /* 0x000fc80000000000 */
[----:B------:R-:W-:Y:S01]  /*a000*/  HMMA.16816.F32 R60, R64, R50, R60 ;  /* 0x00000032403c723c */ /* 0x000fe2000000183c */
[----:B------:R-:W-:Y:S02]  /*a010*/  FSEL R194, R177, -INF , !P1 ;  /* 0xff800000b1c27808 */ /* 0x000fe40004800000 */
[----:B------:R-:W-:Y:S02]  /*a020*/  FSEL R201, R183, -INF , !P0 ;  /* 0xff800000b7c97808 */ /* 0x000fe40004000000 */
[-C--:B------:R-:W-:Y:S02]  /*a030*/  ISETP.GE.AND P1, PT, R32, R246.reuse, PT ;  /* 0x000000f62000720c */ /* 0x080fe40003f26270 */
[----:B------:R-:W-:Y:S01]  /*a040*/  FSEL R51, R180, -INF , !P6 ;  /* 0xff800000b4337808 */ /* 0x000fe20007000000 */
[----:B------:R-:W-:Y:S01]  /*a050*/  HMMA.16816.F32 R172, R188, R38, R172 ;  /* 0x00000026bcac723c */ /* 0x000fe200000018ac */
[----:B------:R-:W-:Y:S02]  /*a060*/  ISETP.GE.AND P5, PT, R49, R246, PT ;  /* 0x000000f63100720c */ /* 0x000fe40003fa6270 */
[----:B------:R-:W-:-:S02]  /*a070*/  ISETP.GE.AND P6, PT, R48, R247, PT ;  /* 0x000000f73000720c */ /* 0x000fc40003fc6270 */
[----:B------:R-:W-:Y:S02]  /*a080*/  ISETP.GE.AND P0, PT, R33, R247, PT ;  /* 0x000000f72100720c */ /* 0x000fe40003f06270 */
[----:B------:R-:W-:Y:S01]  /*a090*/  FSEL R234, R179, -INF , !P1 ;  /* 0xff800000b3ea7808 */ /* 0x000fe20004800000 */
[-C--:B-1----:R-:W-:Y:S01]  /*a0a0*/  HMMA.16816.F32 R168, R188, R40.reuse, R168 ;  /* 0x00000028bca8723c */ /* 0x082fe200000018a8 */
[----:B------:R-:W-:Y:S02]  /*a0b0*/  FSEL R49, R181, -INF , !P6 ;  /* 0xff800000b5317808 */ /* 0x000fe40007000000 */
[----:B------:R-:W-:Y:S02]  /*a0c0*/  FSEL R203, R182, -INF , !P5 ;  /* 0xff800000b6cb7808 */ /* 0x000fe40006800000 */
[----:B------:R-:W-:Y:S02]  /*a0d0*/  FSEL R192, R176, -INF , !P0 ;  /* 0xff800000b0c07808 */ /* 0x000fe40004000000 */
[----:B------:R-:W-:Y:S01]  /*a0e0*/  ISETP.GE.AND P1, PT, R32, R236, PT ;  /* 0x000000ec2000720c */ /* 0x000fe20003f26270 */
[----:B------:R-:W-:Y:S01]  /*a0f0*/  HMMA.16816.F32 R16, R56, R40, R16 ;  /* 0x000000283810723c */ /* 0x000fe20000001810 */
[----:B------:R-:W-:-:S02]  /*a100*/  ISETP.GE.AND P6, PT, R33, R246, PT ;  /* 0x000000f62100720c */ /* 0x000fc40003fc6270 */
[C---:B------:R-:W-:Y:S02]  /*a110*/  ISETP.GE.AND P5, PT, R33.reuse, R236, PT ;  /* 0x000000ec2100720c */ /* 0x040fe40003fa6270 */
[----:B------:R-:W-:Y:S02]  /*a120*/  ISETP.GE.AND P0, PT, R33, R3, PT ;  /* 0x000000032100720c */ /* 0x000fe40003f06270 */
[C---:B------:R-:W-:Y:S01]  /*a130*/  IADD3 R33, R44.reuse, 0x19, RZ ;  /* 0x000000192c217810 */ /* 0x040fe20007ffe0ff */
[----:B------:R-:W-:Y:S01]  /*a140*/  HMMA.16816.F32 R12, R56, R42, R12 ;  /* 0x0000002a380c723c */ /* 0x000fe2000000180c */
[----:B------:R-:W-:Y:S02]  /*a150*/  FSEL R197, R25, -INF , !P1 ;  /* 0xff80000019c57808 */ /* 0x000fe40004800000 */
[----:B------:R-:W-:Y:S02]  /*a160*/  IADD3 R34, R44, 0x18, RZ ;  /* 0x000000182c227810 */ /* 0x000fe40007ffe0ff */
[----:B------:R-:W-:-:S02]  /*a170*/  FSEL R199, R24, -INF , !P5 ;  /* 0xff80000018c77808 */ /* 0x000fc40006800000 */
[-C--:B------:R-:W-:Y:S01]  /*a180*/  ISETP.GE.AND P1, PT, R32, R3.reuse, PT ;  /* 0x000000032000720c */ /* 0x080fe20003f26270 */
[C---:B------:R-:W-:Y:S01]  /*a190*/  HMMA.16816.F32 R164, R188.reuse, R42, R164 ;  /* 0x0000002abca4723c */ /* 0x040fe200000018a4 */
[-C--:B------:R-:W-:Y:S02]  /*a1a0*/  ISETP.GE.AND P5, PT, R33, R236.reuse, PT ;  /* 0x000000ec2100720c */ /* 0x080fe40003fa6270 */
[----:B------:R-:W-:Y:S02]  /*a1b0*/  FSEL R240, R178, -INF , !P6 ;  /* 0xff800000b2f07808 */ /* 0x000fe40007000000 */
[----:B------:R-:W-:Y:S02]  /*a1c0*/  FSEL R195, R26, -INF , !P0 ;  /* 0xff8000001ac37808 */ /* 0x000fe40004000000 */
[C---:B------:R-:W-:Y:S01]  /*a1d0*/  ISETP.GE.AND P6, PT, R34.reuse, R236, PT ;  /* 0x000000ec2200720c */ /* 0x040fe20003fc6270 */
[----:B--2---:R-:W-:Y:S01]  /*a1e0*/  HMMA.16816.F32 R204, R188, R28, R204 ;  /* 0x0000001cbccc723c */ /* 0x004fe200000018cc */
[----:B------:R-:W-:Y:S01]  /*a1f0*/  BAR.SYNC.DEFER_BLOCKING 0x0 ;  /* 0x0000000000007b1d */ /* 0x000fe20000010000 */
[----:B------:R-:W-:-:S02]  /*a200*/  ISETP.GE.AND P0, PT, R34, R3, PT ;  /* 0x000000032200720c */ /* 0x000fc40003f06270 */
[----:B------:R-:W-:Y:S02]  /*a210*/  FSEL R193, R27, -INF , !P1 ;  /* 0xff8000001bc17808 */ /* 0x000fe40004800000 */
[----:B------:R-:W-:Y:S02]  /*a220*/  FSEL R252, R21, -INF , !P5 ;  /* 0xff80000015fc7808 */ /* 0x000fe40006800000 */
[----:B------:R-:W-:Y:S01]  /*a230*/  ISETP.GE.AND P1, PT, R33, R3, PT ;  /* 0x000000032100720c */ /* 0x000fe20003f26270 */
[----:B------:R-:W-:Y:S01]  /*a240*/  HMMA.16816.F32 R8, R56, R28, R8 ;  /* 0x0000001c3808723c */ /* 0x000fe20000001808 */
[----:B------:R-:W-:Y:S02]  /*a250*/  IADD3 R21, R44, 0x20, RZ ;  /* 0x000000202c157810 */ /* 0x000fe40007ffe0ff */
[----:B------:R-:W-:Y:S02]  /*a260*/  FSEL R184, R20, -INF , !P6 ;  /* 0xff80000014b87808 */ /* 0x000fe40007000000 */
[----:B------:R-:W-:-:S02]  /*a270*/  FSEL R183, R22, -INF , !P0 ;  /* 0xff80000016b77808 */ /* 0x000fc40004000000 */
[CC--:B------:R-:W-:Y:S01]  /*a280*/  ISETP.GE.AND P6, PT, R34.reuse, R247.reuse, PT ;  /* 0x000000f72200720c */ /* 0x0c0fe20003fc6270 */
[-C--:B------:R-:W-:Y:S01]  /*a290*/  HMMA.16816.F32 R4, R56, R30.reuse, R4 ;  /* 0x0000001e3804723c */ /* 0x080fe20000001804 */
[-C--:B------:R-:W-:Y:S02]  /*a2a0*/  ISETP.GE.AND P5, PT, R34, R246.reuse, PT ;  /* 0x000000f62200720c */ /* 0x080fe40003fa6270 */
[----:B------:R-:W-:Y:S02]  /*a2b0*/  ISETP.GE.AND P0, PT, R33, R246, PT ;  /* 0x000000f62100720c */ /* 0x000fe40003f06270 */
[----:B------:R-:W-:Y:S02]  /*a2c0*/  FSEL R177, R23, -INF , !P1 ;  /* 0xff80000017b17808 */ /* 0x000fe40004800000 */
[----:B------:R-:W-:Y:S01]  /*a2d0*/  IADD3 R20, R44, 0x21, RZ ;  /* 0x000000212c147810 */ /* 0x000fe20007ffe0ff */
[----:B------:R-:W-:Y:S01]  /*a2e0*/  HMMA.16816.F32 R60, R188, R30, R60 ;  /* 0x0000001ebc3c723c */ /* 0x000fe2000000183c */
[----:B------:R-:W-:-:S02]  /*a2f0*/  ISETP.GE.AND P1, PT, R21, R247, PT ;  /* 0x000000f71500720c */ /* 0x000fc40003f26270 */
[----:B------:R-:W-:Y:S02]  /*a300*/  FSEL R196, R172, -INF , !P6 ;  /* 0xff800000acc47808 */ /* 0x000fe40007000000 */
[----:B------:R-:W-:Y:S02]  /*a310*/  FSEL R248, R174, -INF , !P5 ;  /* 0xff800000aef87808 */ /* 0x000fe40006800000 */
[----:B------:R-:W-:Y:S02]  /*a320*/  FSEL R242, R175, -INF , !P0 ;  /* 0xff800000aff27808 */ /* 0x000fe40004000000 */
[-C--:B------:R-:W-:Y:S02]  /*a330*/  ISETP.GE.AND P6, PT, R33, R247.reuse, PT ;  /* 0x000000f72100720c */ /* 0x080fe40003fc6270 */
[----:B------:R-:W-:Y:S02]  /*a340*/  ISETP.GE.AND P5, PT, R21, R246, PT ;  /* 0x000000f61500720c */ /* 0x000fe40003fa6270 */
[----:B------:R-:W-:-:S02]  /*a350*/  ISETP.GE.AND P0, PT, R20, R247, PT ;  /* 0x000000f71400720c */ /* 0x000fc40003f06270 */
[----:B------:R-:W-:Y:S02]  /*a360*/  FSEL R176, R168, -INF , !P1 ;  /* 0xff800000a8b07808 */ /* 0x000fe40004800000 */
[----:B------:R-:W-:Y:S02]  /*a370*/  ISETP.GE.AND P1, PT, R20, R246, PT ;  /* 0x000000f61400720c */ /* 0x000fe40003f26270 */
[----:B------:R-:W-:Y:S02]  /*a380*/  FSEL R250, R173, -INF , !P6 ;  /* 0xff800000adfa7808 */ /* 0x000fe40007000000 */
[----:B------:R-:W-:Y:S02]  /*a390*/  FSEL R178, R169, -INF , !P0 ;  /* 0xff800000a9b27808 */ /* 0x000fe40004000000 */
[----:B------:R-:W-:Y:S02]  /*a3a0*/  FSEL R172, R170, -INF , !P5 ;  /* 0xff800000aaac7808 */ /* 0x000fe40006800000 */
[----:B------:R-:W-:-:S02]  /*a3b0*/  ISETP.GE.AND P6, PT, R21, R236, PT ;  /* 0x000000ec1500720c */ /* 0x000fc40003fc6270 */
[-C--:B------:R-:W-:Y:S02]  /*a3c0*/  ISETP.GE.AND P0, PT, R21, R3.reuse, PT ;  /* 0x000000031500720c */ /* 0x080fe40003f06270 */
[----:B------:R-:W-:Y:S02]  /*a3d0*/  FSEL R170, R171, -INF , !P1 ;  /* 0xff800000abaa7808 */ /* 0x000fe40004800000 */
[----:B------:R-:W-:Y:S02]  /*a3e0*/  IADD3 R21, R44, 0x28, RZ ;  /* 0x000000282c157810 */ /* 0x000fe40007ffe0ff */
[C---:B------:R-:W-:Y:S02]  /*a3f0*/  ISETP.GE.AND P5, PT, R20.reuse, R236, PT ;  /* 0x000000ec1400720c */ /* 0x040fe40003fa6270 */
[----:B------:R-:W-:Y:S02]  /*a400*/  ISETP.GE.AND P1, PT, R20, R3, PT ;  /* 0x000000031400720c */ /* 0x000fe40003f26270 */
[----:B------:R-:W-:-:S02]  /*a410*/  IADD3 R20, R44, 0x29, RZ ;  /* 0x000000292c147810 */ /* 0x000fc40007ffe0ff */
[----:B------:R-:W-:Y:S02]  /*a420*/  FSEL R187, R18, -INF , !P0 ;  /* 0xff80000012bb7808 */ /* 0x000fe40004000000 */
[----:B------:R-:W-:Y:S02]  /*a430*/  FSEL R200, R17, -INF , !P5 ;  /* 0xff80000011c87808 */ /* 0x000fe40006800000 */
[----:B------:R-:W-:Y:S02]  /*a440*/  ISETP.GE.AND P0, PT, R21, R3, PT ;  /* 0x000000031500720c */ /* 0x000fe40003f06270 */
[----:B------:R-:W-:Y:S02]  /*a450*/  ISETP.GE.AND P5, PT, R20, R236, PT ;  /* 0x000000ec1400720c */ /* 0x000fe40003fa6270 */
[----:B------:R-:W-:Y:S02]  /*a460*/  FSEL R181, R14, -INF , !P0 ;  /* 0xff8000000eb57808 */ /* 0x000fe40004000000 */
[----:B------:R-:W-:-:S02]  /*a470*/  FSEL R198, R13, -INF , !P5 ;  /* 0xff8000000dc67808 */ /* 0x000fc40006800000 */
[----:B------:R-:W-:Y:S02]  /*a480*/  ISETP.GE.AND P0, PT, R20, R246, PT ;  /* 0x000000f61400720c */ /* 0x000fe40003f06270 */
[----:B------:R-:W-:Y:S02]  /*a490*/  IADD3 R13, R44, 0x31, RZ ;  /* 0x000000312c0d7810 */ /* 0x000fe40007ffe0ff */
[----:B------:R-:W-:Y:S02]  /*a4a0*/  FSEL R174, R167, -INF , !P0 ;  /* 0xff800000a7ae7808 */ /* 0x000fe40004000000 */
[----:B------:R-:W-:Y:S02]  /*a4b0*/  ISETP.GE.AND P0, PT, R13, R247, PT ;  /* 0x000000f70d00720c */ /* 0x000fe40003f06270 */
[----:B------:R-:W-:Y:S02]  /*a4c0*/  FSEL R210, R16, -INF , !P6 ;  /* 0xff80000010d27808 */ /* 0x000fe40007000000 */
[----:B------:R-:W-:-:S02]  /*a4d0*/  FSEL R50, R205, -INF , !P0 ;  /* 0xff800000cd327808 */ /* 0x000fc40004000000 */
[----:B------:R-:W-:Y:S02]  /*a4e0*/  ISETP.GE.AND P6, PT, R21, R236, PT ;  /* 0x000000ec1500720c */ /* 0x000fe40003fc6270 */
[----:B------:R-:W-:Y:S02]  /*a4f0*/  ISETP.GE.AND P0, PT, R13, R246, PT ;  /* 0x000000f60d00720c */ /* 0x000fe40003f06270 */
[----:B------:R-:W-:Y:S02]  /*a500*/  FSEL R202, R12, -INF , !P6 ;  /* 0xff8000000cca7808 */ /* 0x000fe40007000000 */
[----:B------:R-:W-:Y:S02]  /*a510*/  FSEL R34, R207, -INF , !P0 ;  /* 0xff800000cf227808 */ /* 0x000fe40004000000 */
[C---:B------:R-:W-:Y:S02]  /*a520*/  IADD3 R14, R44.reuse, 0x30, RZ ;  /* 0x000000302c0e7810 */ /* 0x040fe40007ffe0ff */
[----:B------:R-:W-:-:S02]  /*a530*/  IADD3 R12, R44, 0x38, RZ ;  /* 0x000000382c0c7810 */ /* 0x000fc40007ffe0ff */
[----:B------:R-:W-:Y:S02]  /*a540*/  ISETP.GE.AND P0, PT, R13, R236, PT ;  /* 0x000000ec0d00720c */ /* 0x000fe40003f06270 */
[----:B------:R-:W-:Y:S02]  /*a550*/  ISETP.GE.AND P6, PT, R21, R247, PT ;  /* 0x000000f71500720c */ /* 0x000fe40003fc6270 */
[----:B------:R-:W-:Y:S02]  /*a560*/  IADD3 R44, R44, 0x39, RZ ;  /* 0x000000392c2c7810 */ /* 0x000fe40007ffe0ff */
[----:B------:R-:W-:Y:S02]  /*a570*/  FSEL R179, R19, -INF , !P1 ;  /* 0xff80000013b37808 */ /* 0x000fe40004800000 */
[----:B------:R-:W-:Y:S02]  /*a580*/  ISETP.GE.AND P1, PT, R20, R3, PT ;  /* 0x000000031400720c */ /* 0x000fe40003f26270 */
[----:B------:R-:W-:-:S02]  /*a590*/  FSEL R67, R9, -INF , !P0 ;  /* 0xff80000009437808 */ /* 0x000fc40004000000 */
[----:B------:R-:W-:Y:S02]  /*a5a0*/  FSEL R182, R164, -INF , !P6 ;  /* 0xff800000a4b67808 */ /* 0x000fe40007000000 */
[----:B------:R-:W-:Y:S02]  /*a5b0*/  ISETP.GE.AND P0, PT, R44, R236, PT ;  /* 0x000000ec2c00720c */ /* 0x000fe40003f06270 */
[----:B------:R-:W-:Y:S02]  /*a5c0*/  ISETP.GE.AND P5, PT, R21, R246, PT ;  /* 0x000000f61500720c */ /* 0x000fe40003fa6270 */
[-C--:B------:R-:W-:Y:S02]  /*a5d0*/  ISETP.GE.AND P6, PT, R20, R247.reuse, PT ;  /* 0x000000f71400720c */ /* 0x080fe40003fc6270 */
[----:B------:R-:W-:Y:S02]  /*a5e0*/  FSEL R185, R15, -INF , !P1 ;  /* 0xff8000000fb97808 */ /* 0x000fe40004800000 */
[----:B------:R-:W-:-:S02]  /*a5f0*/  ISETP.GE.AND P1, PT, R44, R247, PT ;  /* 0x000000f72c00720c */ /* 0x000fc40003f26270 */
[----:B------:R-:W-:Y:S02]  /*a600*/  FSEL R64, R5, -INF , !P0 ;  /* 0xff80000005407808 */ /* 0x000fe40004000000 */
[----:B------:R-:W-:Y:S02]  /*a610*/  FSEL R186, R165, -INF , !P6 ;  /* 0xff800000a5ba7808 */ /* 0x000fe40007000000 */
[----:B------:R-:W-:Y:S02]  /*a620*/  FSEL R180, R166, -INF , !P5 ;  /* 0xff800000a6b47808 */ /* 0x000fe40006800000 */
[----:B------:R-:W-:Y:S02]  /*a630*/  ISETP.GE.AND P0, PT, R12, R3, PT ;  /* 0x000000030c00720c */ /* 0x000fe40003f06270 */
[-C--:B------:R-:W-:Y:S02]  /*a640*/  ISETP.GE.AND P5, PT, R14, R247.reuse, PT ;  /* 0x000000f70e00720c */ /* 0x080fe40003fa6270 */
[----:B------:R-:W-:-:S02]  /*a650*/  ISETP.GE.AND P6, PT, R12, R247, PT ;  /* 0x000000f70c00720c */ /* 0x000fc40003fc6270 */
[----:B------:R-:W-:Y:S02]  /*a660*/  FSEL R35, R61, -INF , !P1 ;  /* 0xff8000003d237808 */ /* 0x000fe40004800000 */
[----:B------:R-:W-:Y:S02]  /*a670*/  FSEL R61, R6, -INF , !P0 ;  /* 0xff800000063d7808 */ /* 0x000fe40004000000 */
[----:B------:R-:W-:Y:S02]  /*a680*/  FSEL R48, R204, -INF , !P5 ;  /* 0xff800000cc307808 */ /* 0x000fe40006800000 */
[----:B------:R-:W-:Y:S02]  /*a690*/  FSEL R32, R60, -INF , !P6 ;  /* 0xff8000003c207808 */ /* 0x000fe40007000000 */
[----:B------:R-:W-:Y:S02]  /*a6a0*/  PLOP3.LUT P0, PT, PT, PT, UP0, 0x80, 0x0 ;  /* 0x000000000000781c */ /* 0x000fe40003f0f008 */
[----:B------:R-:W-:-:S02]  /*a6b0*/  ISETP.GE.AND P5, PT, R14, R246, PT ;  /* 0x000000f60e00720c */ /* 0x000fc40003fa6270 */
[-C--:B------:R-:W-:Y:S02]  /*a6c0*/  ISETP.GE.AND P6, PT, R14, R236.reuse, PT ;  /* 0x000000ec0e00720c */ /* 0x080fe40003fc6270 */
[----:B------:R-:W-:Y:S02]  /*a6d0*/  FSEL R33, R206, -INF , !P5 ;  /* 0xff800000ce217808 */ /* 0x000fe40006800000 */
[----:B------:R-:W-:Y:S02]  /*a6e0*/  FSEL R164, R8, -INF , !P6 ;  /* 0xff80000008a47808 */ /* 0x000fe40007000000 */
[-C--:B------:R-:W-:Y:S02]  /*a6f0*/  ISETP.GE.AND P5, PT, R14, R3.reuse, PT ;  /* 0x000000030e00720c */ /* 0x080fe40003fa6270 */
[----:B------:R-:W-:Y:S02]  /*a700*/  ISETP.GE.AND P1, PT, R13, R3, PT ;  /* 0x000000030d00720c */ /* 0x000fe40003f26270 */
[----:B------:R-:W-:-:S02]  /*a710*/  ISETP.GE.AND P6, PT, R12, R236, PT ;  /* 0x000000ec0c00720c */ /* 0x000fc40003fc6270 */
[----:B------:R-:W-:Y:S02]  /*a720*/  FSEL R65, R10, -INF , !P5 ;  /* 0xff8000000a417808 */ /* 0x000fe40006800000 */
[----:B------:R-:W-:Y:S02]  /*a730*/  FSEL R66, R4, -INF , !P6 ;  /* 0xff80000004427808 */ /* 0x000fe40007000000 */
[----:B------:R-:W-:Y:S02]  /*a740*/  FSEL R59, R11, -INF , !P1 ;  /* 0xff8000000b3b7808 */ /* 0x000fe40004800000 */
[-C--:B------:R-:W-:Y:S02]  /*a750*/  ISETP.GE.AND P6, PT, R12, R246.reuse, PT ;  /* 0x000000f60c00720c */ /* 0x080fe40003fc6270 */
[C---:B------:R-:W-:Y:S02]  /*a760*/  ISETP.GE.AND P5, PT, R44.reuse, R246, PT ;  /* 0x000000f62c00720c */ /* 0x040fe40003fa6270 */
[----:B------:R-:W-:-:S02]  /*a770*/  ISETP.GE.AND P1, PT, R44, R3, PT ;  /* 0x000000032c00720c */ /* 0x000fc40003f26270 */
[----:B------:R-:W-:Y:S02]  /*a780*/  FSEL R43, R62, -INF , !P6 ;  /* 0xff8000003e2b7808 */ /* 0x000fe40007000000 */
[----:B------:R-:W-:Y:S02]  /*a790*/  FSEL R55, R7, -INF , !P1 ;  /* 0xff80000007377808 */ /* 0x000fe40004800000 */
[----:B------:R-:W-:Y:S01]  /*a7a0*/  FSEL R44, R63, -INF , !P5 ;  /* 0xff8000003f2c7808 */ /* 0x000fe20006800000 */
[----:B------:R-:W-:Y:S05]  /*a7b0*/  @!P0 BRA `(.L_x_71) ;  /* 0x000003f000008947 */ /* 0x000fea0003800000 */
        /* <DEDUP_REMOVED lines=15> */
[----:B------:R-:W-:Y:S01]  /*a8b0*/  @!P3 LEA R8, P5, R5, c[0x0][0x168], 0x1 ;  /* 0x00005a000508ba11 */ /* 0x000fe200078a08ff */
[----:B------:R-:W-:-:S03]  /*a8c0*/  ULDC.64 UR4, c[0x0][0x118] ;  /* 0x0000460000047ab9 */ /* 0x000fc60000000a00 */
[----:B------:R-:W-:Y:S02]  /*a8d0*/  LEA.HI.X R4, R4, R227, R3, 0x6, P1 ;  /* 0x000000e304047211 */ /* 0x000fe400008f3403 */
[C---:B------:R-:W-:Y:S02]  /*a8e0*/  @!P4 LEA R12, P1, R5.reuse, c[0x0][0x168], 0x1 ;  /* 0x00005a00050cca11 */ /* 0x040fe400078208ff */
[C---:B------:R-:W-:Y:S02]  /*a8f0*/  IADD3 R3, P6, R5.reuse, UR7, RZ ;  /* 0x0000000705037c10 */ /* 0x040fe4000ffde0ff */
[C-C-:B------:R-:W-:Y:S02]  /*a900*/  @!P4 LEA.HI.X R13, R5.reuse, c[0x0][0x16c], R4.reuse, 0x1, P1 ;  /* 0x00005b00050dca11 */ /* 0x140fe400008f0c04 */
[C---:B------:R-:W-:Y:S02]  /*a910*/  @!P2 LEA R6, P1, R5.reuse, c[0x0][0x168], 0x1 ;  /* 0x00005a000506aa11 */ /* 0x040fe400078208ff */
[C-C-:B------:R-:W-:Y:S01]  /*a920*/  @!P3 LEA.HI.X R9, R5.reuse, c[0x0][0x16c], R4.reuse, 0x1, P5 ;  /* 0x00005b000509ba11 */ /* 0x140fe200028f0c04 */
[----:B------:R-:W-:Y:S01]  /*a930*/  @!PT LDS RZ, [RZ] ;  /* 0x00000000fffff984 */ /* 0x000fe20000000800 */
[----:B------:R-:W-:Y:S01]  /*a940*/  @!PT LDS RZ, [RZ] ;  /* 0x00000000fffff984 */ /* 0x000fe20000000800 */
[----:B------:R-:W-:Y:S01]  /*a950*/  @!PT LDS RZ, [RZ] ;  /* 0x00000000fffff984 */ /* 0x000fe20000000800 */
[----:B------:R1:W-:Y:S01]  /*a960*/  @!P4 LDGSTS.E.BYPASS.LTC128B.128 [R221+0x6000], [R12.64] ;  /* 0x060000000cddcfae */ /* 0x0003e2000b901d44 */
[----:B------:R-:W-:-:S02]  /*a970*/  @!P2 LEA.HI.X R7, R5, c[0x0][0x16c], R4, 0x1, P1 ;  /* 0x00005b000507aa11 */ /* 0x000fc400008f0c04 */
        /* <DEDUP_REMOVED lines=8> */
[C-C-:B------:R-:W-:Y:S02]  /*aa00*/  @!P4 LEA.HI.X R11, R3.reuse, c[0x0][0x16c], R4.reuse, 0x1, P5 ;  /* 0x00005b00030bca11 */ /* 0x140fe400028f0c04 */
        /* <DEDUP_REMOVED lines=24> */
.L_x_73:
[----:B------:R-:W-:Y:S05]  /*ab90*/  BSYNC B0 ;  /* 0x0000000000007941 */ /* 0x000fea0003800000 */
.L_x_72:
[----:B------:R-:W0:Y:S02]  /*aba0*/  LDGDEPBAR ;  /* 0x00000000000079af */ /* 0x000e240000000000 */
.L_x_71:
[----:B------:R-:W-:Y:S01]  /*abb0*/  FMNMX.FTZ R4, R2, R53, !PT ;  /* 0x0000003502047209 */ /* 0x000fe20007810000 */
[----:B------:R-:W-:Y:S01]  /*abc0*/  LDSM.16.MT88.4 R24, [R214+0x9000] ;  /* 0x00900000d618783b */ /* 0x000fe20000004200 */
[----:B-1----:R-:W-:Y:S01]  /*abd0*/  FMNMX.FTZ R10, R0, R241, !PT ;  /* 0x000000f1000a7209 */ /* 0x002fe20007810000 */
[----:B------:R-:W-:Y:S01]  /*abe0*/  @UP0 UIADD3 UR8, UR8, -0x4, URZ ;  /* 0xfffffffc08080890 */ /* 0x000fe2000fffe03f */
[----:B------:R-:W-:Y:S01]  /*abf0*/  FMNMX.FTZ R4, R45, R4, !PT ;  /* 0x000000042d047209 */ /* 0x000fe20007810000 */
[----:B------:R-:W-:Y:S01]  /*ac00*/  LDSM.16.MT88.4 R20, [R212+0x9000] ;  /* 0x00900000d414783b */ /* 0x000fe20000004200 */
[----:B------:R-:W-:Y:S02]  /*ac10*/  FMNMX.FTZ R10, R211, R10, !PT ;  /* 0x0000000ad30a7209 */ /* 0x000fe40007810000 */
[----:B------:R-:W-:Y:S01]  /*ac20*/  FMNMX.FTZ R3, R37, R4, !PT ;  /* 0x0000000425037209 */ /* 0x000fe20007810000 */
[----:B------:R-:W-:Y:S01]  /*ac30*/  LDSM.16.MT88.4 R16, [R214+0xa000] ;  /* 0x00a00000d610783b */ /* 0x000fe20000004200 */
[----:B------:R-:W-:-:S02]  /*ac40*/  FMNMX.FTZ R10, R243, R10, !PT ;  /* 0x0000000af30a7209 */ /* 0x000fc40007810000 */
        /* <DEDUP_REMOVED lines=27> */
[----:B------:R-:W-:Y:S01]  /*ae00*/  FMNMX.FTZ R10, R59, R10, !PT ;  /* 0x0000000a3b0a7209 */ /* 0x000fe20007810000 */
[----:B------:R-:W-:Y:S01]  /*ae10*/  SHFL.BFLY PT, R7, R6, 0x2, 0x1f ;  /* 0x0c401f0006077f89 */ /* 0x000fe200000e0000 */
        /* <DEDUP_REMOVED lines=9> */
[----:B------:R-:W1:Y:S01]  /*aeb0*/  SHFL.BFLY PT, R4, R9, 0x2, 0x1f ;  /* 0x0c401f0009047f89 */ /* 0x000e6200000e0000 */
        /* <DEDUP_REMOVED lines=13> */
[----:B-1----:R-:W-:Y:S02]  /*af90*/  FMNMX.FTZ R4, R9, R4, !PT ;  /* 0x0000000409047209 */ /* 0x002fe40007810000 */
[----:B------:R-:W-:Y:S02]  /*afa0*/  FMNMX.FTZ R7, R6, R7, !PT ;  /* 0x0000000706077209 */ /* 0x000fe40007810000 */
[----:B------:R-:W-:Y:S01]  /*afb0*/  FMNMX.FTZ R6, R174, R3, !PT ;  /* 0x00000003ae067209 */ /* 0x000fe20007810000 */
[----:B------:R-:W1:Y:S01]  /*afc0*/  SHFL.BFLY PT, R165, R4, 0x1, 0x1f ;  /* 0x0c201f0004a57f89 */ /* 0x000e6200000e0000 */
        /* <DEDUP_REMOVED lines=8> */
[----:B------:R-:W-:-:S03]  /*b050*/  FMNMX.FTZ R167, R44, R167, !PT ;  /* 0x000000a72ca77209 */ /* 0x000fc60007810000 */
[----:B------:R-:W3:Y:S01]  /*b060*/  SHFL.BFLY PT, R168, R3, 0x2, 0x1f ;  /* 0x0c401f0003a87f89 */ /* 0x000ee200000e0000 */
[----:B-1----:R-:W-:-:S03]  /*b070*/  FMNMX.FTZ R165, R4, R165, !PT ;  /* 0x000000a504a57209 */ /* 0x002fc60007810000 */
[----:B------:R-:W1:Y:S01]  /*b080*/  SHFL.BFLY PT, R4, R167, 0x2, 0x1f ;  /* 0x0c401f00a7047f89 */ /* 0x000e6200000e0000 */
[----:B--2---:R-:W-:Y:S01]  /*b090*/  FMNMX.FTZ R166, R7, R166, !PT ;  /* 0x000000a607a67209 */ /* 0x004fe20007810000 */
[C---:B------:R-:W-:Y:S01]  /*b0a0*/  FMUL.FTZ R58, R165.reuse, c[0x0][0x23c] ;  /* 0x00008f00a53a7a20 */ /* 0x040fe20000410000 */
[----:B------:R-:W-:Y:S02]  /*b0b0*/  FSETP.NEU.FTZ.AND P1, PT, R165, -INF , PT ;  /* 0xff800000a500780b */ /* 0x000fe40003f3d000 */
[C---:B------:R-:W-:Y:S01]  /*b0c0*/  FSETP.NEU.FTZ.AND P2, PT, R166.reuse, -INF , PT ;  /* 0xff800000a600780b */ /* 0x040fe20003f5d000 */
[----:B------:R-:W-:Y:S01]  /*b0d0*/  FMUL.FTZ R63, R166, c[0x0][0x23c] ;  /* 0x00008f00a63f7a20 */ /* 0x000fe20000410000 */
[----:B------:R-:W-:Y:S02]  /*b0e0*/  FSEL R58, R58, RZ, P1 ;  /* 0x000000ff3a3a7208 */ /* 0x000fe40000800000 */
[----:B------:R-:W-:Y:S02]  /*b0f0*/  FSEL R7, R166, RZ, P2 ;  /* 0x000000ffa6077208 */ /* 0x000fe40001000000 */
[----:B------:R-:W-:Y:S01]  /*b100*/  FSEL R63, R63, RZ, P2 ;  /* 0x000000ff3f3f7208 */ /* 0x000fe20001000000 */
[----:B------:R-:W-:-:S02]  /*b110*/  FFMA.FTZ R173, R195, c[0x0][0x23c], -R58 ;  /* 0x00008f00c3ad7a23 */ /* 0x000fc4000001083a */
[----:B------:R-:W-:Y:S01]  /*b120*/  FADD.FTZ R6, R2, -R7 ;  /* 0x8000000702067221 */ /* 0x000fe20000010000 */
[----:B---3--:R-:W-:Y:S01]  /*b130*/  FMNMX.FTZ R168, R3, R168, !PT ;  /* 0x000000a803a87209 */ /* 0x008fe20007810000 */
[--C-:B------:R-:W-:Y:S01]  /*b140*/  FFMA.FTZ R40, R45, c[0x0][0x23c], -R63.reuse ;  /* 0x00008f002d287a23 */ /* 0x100fe2000001083f */
[----:B------:R-:W-:Y:S01]  /*b150*/  FSEL R7, R165, RZ, P1 ;  /* 0x000000ffa5077208 */ /* 0x000fe20000800000 */
[----:B------:R-:W-:Y:S01]  /*b160*/  FMUL.FTZ R6, R6, c[0x0][0x23c] ;  /* 0x00008f0006067a20 */ /* 0x000fe20000410000 */
[----:B------:R-:W-:Y:S01]  /*b170*/  MUFU.EX2 R173, R173 ;  /* 0x000000ad00ad7308 */ /* 0x000fe20000000800 */
[----:B------:R-:W2:Y:S01]  /*b180*/  SHFL.BFLY PT, R5, R168, 0x1, 0x1f ;  /* 0x0c201f00a8057f89 */ /* 0x000ea200000e0000 */
[----:B------:R-:W-:Y:S01]  /*b190*/  FFMA.FTZ R39, R37, c[0x0][0x23c], -R63 ;  /* 0x00008f0025277a23 */ /* 0x000fe2000001083f */
[----:B-1----:R-:W-:Y:S01]  /*b1a0*/  FMNMX.FTZ R167, R167, R4, !PT ;  /* 0x00000004a7a77209 */ /* 0x002fe20007810000 */
[----:B------:R-:W-:Y:S02]  /*b1b0*/  FADD.FTZ R0, R0, -R7 ;  /* 0x8000000700007221 */ /* 0x000fe40000010000 */
[----:B------:R-:W-:-:S02]  /*b1c0*/  FFMA.FTZ R38, R36, c[0x0][0x23c], -R63 ;  /* 0x00008f0024267a23 */ /* 0x000fc4000001083f */
[----:B------:R-:W1:Y:S01]  /*b1d0*/  MUFU.EX2 R42, R6 ;  /* 0x00000006002a7308 */ /* 0x000e620000000800 */
[----:B------:R-:W3:Y:S01]  /*b1e0*/  SHFL.BFLY PT, R4, R167, 0x1, 0x1f ;  /* 0x0c201f00a7047f89 */ /* 0x000ee200000e0000 */
[----:B------:R-:W-:Y:S02]  /*b1f0*/  FFMA.FTZ R41, R53, c[0x0][0x23c], -R63 ;  /* 0x00008f0035297a23 */ /* 0x000fe4000001083f */
[--C-:B------:R-:W-:Y:S02]  /*b200*/  FFMA.FTZ R37, R241, c[0x0][0x23c], -R58.reuse ;  /* 0x00008f00f1257a23 */ /* 0x100fe4000001083a */
[--C-:B------:R-:W-:Y:S02]  /*b210*/  FFMA.FTZ R36, R211, c[0x0][0x23c], -R58.reuse ;  /* 0x00008f00d3247a23 */ /* 0x100fe4000001083a */
[--C-:B------:R-:W-:Y:S01]  /*b220*/  FFMA.FTZ R3, R243, c[0x0][0x23c], -R58.reuse ;  /* 0x00008f00f3037a23 */ /* 0x100fe2000001083a */
[----:B------:R-:W-:Y:S01]  /*b230*/  MUFU.EX2 R41, R41 ;  /* 0x0000002900297308 */ /* 0x000fe20000000800 */
[----:B------:R-:W-:-:S02]  /*b240*/  FFMA.FTZ R2, R249, c[0x0][0x23c], -R58 ;  /* 0x00008f00f9027a23 */ /* 0x000fc4000001083a */
[----:B------:R-:W-:Y:S02]  /*b250*/  FMUL.FTZ R0, R0, c[0x0][0x23c] ;  /* 0x00008f0000007a20 */ /* 0x000fe40000410000 */
[----:B------:R-:W-:Y:S02]  /*b260*/  FFMA.FTZ R171, R184, c[0x0][0x23c], -R63 ;  /* 0x00008f00b8ab7a23 */ /* 0x000fe4000001083f */
[-C--:B-1----:R-:W-:Y:S01]  /*b270*/  FMUL.FTZ R156, R156, R42.reuse ;  /* 0x0000002a9c9c7220 */ /* 0x082fe20000410000 */
[----:B--2---:R-:W-:Y:S01]  /*b280*/  FMNMX.FTZ R168, R168, R5, !PT ;  /* 0x00000005a8a87209 */ /* 0x004fe20007810000 */
[----:B------:R-:W1:Y:S01]  /*b290*/  MUFU.EX2 R40, R40 ;  /* 0x0000002800287308 */ /* 0x000e620000000800 */
[----:B------:R-:W-:Y:S02]  /*b2a0*/  FMUL.FTZ R157, R157, R42 ;  /* 0x0000002a9d9d7220 */ /* 0x000fe40000410000 */
[C---:B------:R-:W-:Y:S01]  /*b2b0*/  FSETP.NEU.FTZ.AND P2, PT, R168.reuse, -INF , PT ;  /* 0xff800000a800780b */ /* 0x040fe20003f5d000 */
[----:B------:R-:W-:-:S02]  /*b2c0*/  FMUL.FTZ R45, R168, c[0x0][0x23c] ;  /* 0x00008f00a82d7a20 */ /* 0x000fc40000410000 */
[----:B------:R-:W-:Y:S01]  /*b2d0*/  FMUL.FTZ R152, R152, R42 ;  /* 0x0000002a98987220 */ /* 0x000fe20000410000 */
[----:B---3--:R-:W-:Y:S01]  /*b2e0*/  FMNMX.FTZ R167, R167, R4, !PT ;  /* 0x00000004a7a77209 */ /* 0x008fe20007810000 */
[----:B------:R-:W-:Y:S01]  /*b2f0*/  MUFU.EX2 R39, R39 ;  /* 0x0000002700277308 */ /* 0x000fe20000000800 */
[----:B------:R-:W-:Y:S01]  /*b300*/  FSEL R45, R45, RZ, P2 ;  /* 0x000000ff2d2d7208 */ /* 0x000fe20001000000 */
[----:B------:R-:W2:Y:S01]  /*b310*/  LDSM.16.MT88.4 R4, [R214+0xb000] ;  /* 0x00b00000d604783b */ /* 0x000ea20000004200 */
[C---:B------:R-:W-:Y:S01]  /*b320*/  FSETP.NEU.FTZ.AND P1, PT, R167.reuse, -INF , PT ;  /* 0xff800000a700780b */ /* 0x040fe20003f3d000 */
[----:B------:R-:W-:Y:S02]  /*b330*/  FMUL.FTZ R8, R167, c[0x0][0x23c] ;  /* 0x00008f00a7087a20 */ /* 0x000fe40000410000 */
[--C-:B------:R-:W-:Y:S01]  /*b340*/  FFMA.FTZ R9, R47, c[0x0][0x23c], -R45.reuse ;  /* 0x00008f002f097a23 */ /* 0x100fe2000001082d */
[----:B------:R-:W-:Y:S01]  /*b350*/  FSEL R169, R167, RZ, P1 ;  /* 0x000000ffa7a97208 */ /* 0x000fe20000800000 */
[--C-:B------:R-:W-:Y:S01]  /*b360*/  FFMA.FTZ R47, R46, c[0x0][0x23c], -R45.reuse ;  /* 0x00008f002e2f7a23 */ /* 0x100fe2000001082d */
[----:B------:R-:W3:Y:S01]  /*b370*/  MUFU.EX2 R38, R38 ;  /* 0x0000002600267308 */ /* 0x000ee20000000800 */
[--C-:B------:R-:W-:Y:S01]  /*b380*/  FFMA.FTZ R56, R51, c[0x0][0x23c], -R45.reuse ;  /* 0x00008f0033387a23 */ /* 0x100fe2000001082d */
[----:B------:R-:W-:Y:S01]  /*b390*/  FSEL R51, R8, RZ, P1 ;  /* 0x000000ff08337208 */ /* 0x000fe20000800000 */
[----:B------:R-:W-:Y:S01]  /*b3a0*/  FFMA.FTZ R57, R49, c[0x0][0x23c], -R45 ;  /* 0x00008f0031397a23 */ /* 0x000fe2000001082d */
[----:B-1----:R-:W-:Y:S01]  /*b3b0*/  F2FP.PACK_AB R28, R40, R41 ;  /* 0x00000029281c723e */ /* 0x002fe200000000ff */
[----:B------:R-:W-:-:S02]  /*b3c0*/  FADD.FTZ R169, R208, -R169 ;  /* 0x800000a9d0a97221 */ /* 0x000fc40000010000 */
[--C-:B------:R-:W-:Y:S01]  /*b3d0*/  FFMA.FTZ R53, R52, c[0x0][0x23c], -R51.reuse ;  /* 0x00008f0034357a23 */ /* 0x100fe20000010833 */
[----:B------:R1:W-:Y:S01]  /*b3e0*/  MUFU.EX2 R46, R9 ;  /* 0x00000009002e7308 */ /* 0x0003e20000000800 */
[--C-:B------:R-:W-:Y:S02]  /*b3f0*/  FFMA.FTZ R54, R54, c[0x0][0x23c], -R51.reuse ;  /* 0x00008f0036367a23 */ /* 0x100fe40000010833 */
[----:B------:R-:W-:Y:S02]  /*b400*/  FMUL.FTZ R62, R169, c[0x0][0x23c] ;  /* 0x00008f00a93e7a20 */ /* 0x000fe40000410000 */
[----:B------:R-:W-:Y:S02]  /*b410*/  FFMA.FTZ R201, R201, c[0x0][0x23c], -R51 ;  /* 0x00008f00c9c97a23 */ /* 0x000fe40000010833 */
[-C--:B------:R-:W-:Y:S01]  /*b420*/  FMUL.FTZ R153, R153, R42.reuse ;  /* 0x0000002a99997220 */ /* 0x080fe20000410000 */
[----:B------:R4:W-:Y:S01]  /*b430*/  MUFU.EX2 R49, R56 ;  /* 0x0000003800317308 */ /* 0x0009e20000000800 */
[----:B---3--:R-:W-:Y:S01]  /*b440*/  F2FP.PACK_AB R30, R38, R39 ;  /* 0x00000027261e723e */ /* 0x008fe200000000ff */
[----:B------:R-:W-:-:S02]  /*b450*/  FMUL.FTZ R76, R76, R42 ;  /* 0x0000002a4c4c7220 */ /* 0x000fc40000410000 */
[-C--:B------:R-:W-:Y:S02]  /*b460*/  FMUL.FTZ R77, R77, R42.reuse ;  /* 0x0000002a4d4d7220 */ /* 0x080fe40000410000 */
[-C--:B------:R-:W-:Y:S01]  /*b470*/  FMUL.FTZ R80, R80, R42.reuse ;  /* 0x0000002a50507220 */ /* 0x080fe20000410000 */
[----:B-1----:R-:W1:Y:S01]  /*b480*/  LDSM.16.MT88.4 R8, [R212+0xb000] ;  /* 0x00b00000d408783b */ /* 0x002e620000004200 */
[----:B------:R3:W-:Y:S01]  /*b490*/  MUFU.EX2 R52, R57 ;  /* 0x0000003900347308 */ /* 0x0007e20000000800 */
[-C--:B------:R-:W-:Y:S02]  /*b4a0*/  FMUL.FTZ R81, R81, R42.reuse ;  /* 0x0000002a51517220 */ /* 0x080fe40000410000 */
[-C--:B------:R-:W-:Y:S02]  /*b4b0*/  FMUL.FTZ R92, R92, R42.reuse ;  /* 0x0000002a5c5c7220 */ /* 0x080fe40000410000 */
[----:B------:R-:W-:Y:S01]  /*b4c0*/  FMUL.FTZ R93, R93, R42 ;  /* 0x0000002a5d5d7220 */ /* 0x000fe20000410000 */
[----:B----4-:R-:W-:-:S02]  /*b4d0*/  FSEL R56, R168, RZ, P2 ;  /* 0x000000ffa8387208 */ /* 0x010fc40001000000 */
[----:B------:R-:W-:Y:S01]  /*b4e0*/  MUFU.EX2 R37, R37 ;  /* 0x0000002500257308 */ /* 0x000fe20000000800 */
[-C--:B------:R-:W-:Y:S02]  /*b4f0*/  FMUL.FTZ R96, R96, R42.reuse ;  /* 0x0000002a60607220 */ /* 0x080fe40000410000 */
[-C--:B------:R-:W-:Y:S02]  /*b500*/  FMUL.FTZ R97, R97, R42.reuse ;  /* 0x0000002a61617220 */ /* 0x080fe40000410000 */
[-C--:B------:R-:W-:Y:S02]  /*b510*/  FMUL.FTZ R104, R104, R42.reuse ;  /* 0x0000002a68687220 */ /* 0x080fe40000410000 */
[----:B------:R-:W-:Y:S01]  /*b520*/  FMUL.FTZ R105, R105, R42 ;  /* 0x0000002a69697220 */ /* 0x000fe20000410000 */
[----:B------:R-:W4:Y:S01]  /*b530*/  MUFU.EX2 R36, R36 ;  /* 0x0000002400247308 */ /* 0x000f220000000800 */
[----:B---3--:R-:W-:Y:S02]  /*b540*/  FADD.FTZ R57, R209, -R56 ;  /* 0x80000038d1397221 */ /* 0x008fe40000010000 */
[----:B------:R-:W-:-:S02]  /*b550*/  FFMA.FTZ R56, R203, c[0x0][0x23c], -R51 ;  /* 0x00008f00cb387a23 */ /* 0x000fc40000010833 */
[----:B------:R-:W-:Y:S02]  /*b560*/  FMUL.FTZ R60, R57, c[0x0][0x23c] ;  /* 0x00008f00393c7a20 */ /* 0x000fe40000410000 */
[-C--:B------:R-:W-:Y:S01]  /*b570*/  FMUL.FTZ R108, R108, R42.reuse ;  /* 0x0000002a6c6c7220 */ /* 0x080fe20000410000 */
[----:B------:R-:W-:Y:S01]  /*b580*/  MUFU.EX2 R3, R3 ;  /* 0x0000000300037308 */ /* 0x000fe20000000800 */
[-C--:B------:R-:W-:Y:S02]  /*b590*/  FMUL.FTZ R109, R109, R42.reuse ;  /* 0x0000002a6d6d7220 */ /* 0x080fe40000410000 */
[-C--:B------:R-:W-:Y:S02]  /*b5a0*/  FMUL.FTZ R116, R116, R42.reuse ;  /* 0x0000002a74747220 */ /* 0x080fe40000410000 */
[-C--:B------:R-:W-:Y:S02]  /*b5b0*/  FMUL.FTZ R117, R117, R42.reuse ;  /* 0x0000002a75757220 */ /* 0x080fe40000410000 */
[-C--:B------:R-:W-:Y:S01]  /*b5c0*/  FMUL.FTZ R120, R120, R42.reuse ;  /* 0x0000002a78787220 */ /* 0x080fe20000410000 */
[----:B------:R-:W3:Y:S01]  /*b5d0*/  MUFU.EX2 R2, R2 ;  /* 0x0000000200027308 */ /* 0x000ee20000000800 */
[----:B----4-:R-:W-:Y:S01]  /*b5e0*/  F2FP.PACK_AB R29, R36, R37 ;  /* 0x00000025241d723e */ /* 0x010fe200000000ff */
[----:B------:R-:W-:-:S02]  /*b5f0*/  FMUL.FTZ R121, R121, R42 ;  /* 0x0000002a79797220 */ /* 0x000fc40000410000 */
[-C--:B------:R-:W-:Y:S02]  /*b600*/  FMUL.FTZ R128, R128, R42.reuse ;  /* 0x0000002a80807220 */ /* 0x080fe40000410000 */
[-C--:B------:R-:W-:Y:S02]  /*b610*/  FMUL.FTZ R129, R129, R42.reuse ;  /* 0x0000002a81817220 */ /* 0x080fe40000410000 */
[----:B------:R-:W4:Y:S01]  /*b620*/  MUFU.EX2 R0, R0 ;  /* 0x0000000000007308 */ /* 0x000f220000000800 */
[-C--:B------:R-:W-:Y:S02]  /*b630*/  FMUL.FTZ R132, R132, R42.reuse ;  /* 0x0000002a84847220 */ /* 0x080fe40000410000 */
[----:B------:R-:W-:Y:S02]  /*b640*/  FMUL.FTZ R133, R133, R42 ;  /* 0x0000002a85857220 */ /* 0x000fe40000410000 */
[--C-:B------:R-:W-:Y:S02]  /*b650*/  FFMA.FTZ R169, R199, c[0x0][0x23c], -R63.reuse ;  /* 0x00008f00c7a97a23 */ /* 0x100fe4000001083f */
[----:B------:R-:W-:Y:S01]  /*b660*/  FFMA.FTZ R188, R252, c[0x0][0x23c], -R63 ;  /* 0x00008f00fcbc7a23 */ /* 0x000fe2000001083f */
[----:B------:R-:W-:Y:S01]  /*b670*/  MUFU.EX2 R47, R47 ;  /* 0x0000002f002f7308 */ /* 0x000fe20000000800 */
[----:B---3--:R-:W-:Y:S01]  /*b680*/  F2FP.PACK_AB R31, R2, R3 ;  /* 0x00000003021f723e */ /* 0x008fe200000000ff */
[----:B------:R-:W-:-:S02]  /*b690*/  FFMA.FTZ R190, R193, c[0x0][0x23c], -R58 ;  /* 0x00008f00c1be7a23 */ /* 0x000fc4000001083a */
[----:B------:R-:W-:Y:S02]  /*b6a0*/  FFMA.FTZ R175, R183, c[0x0][0x23c], -R58 ;  /* 0x00008f00b7af7a23 */ /* 0x000fe4000001083a */
[----:B------:R-:W-:Y:S02]  /*b6b0*/  FFMA.FTZ R197, R197, c[0x0][0x23c], -R63 ;  /* 0x00008f00c5c57a23 */ /* 0x000fe4000001083f */
[----:B------:R-:W-:Y:S01]  /*b6c0*/  MUFU.EX2 R53, R53 ;  /* 0x0000003500357308 */ /* 0x000fe20000000800 */
[-C--:B----4-:R-:W-:Y:S02]  /*b6d0*/  FMUL.FTZ R158, R158, R0.reuse ;  /* 0x000000009e9e7220 */ /* 0x090fe40000410000 */
        /* <DEDUP_REMOVED lines=21> */
[----:B------:R-:W3:Y:S01]  /*b830*/  MUFU.EX2 R60, R60 ;  /* 0x0000003c003c7308 */ /* 0x000ee20000000800 */
[-C--:B------:R-:W-:Y:S01]  /*b840*/  FMUL.FTZ R118, R118, R0.reuse ;  /* 0x0000000076767220 */ /* 0x080fe20000410000 */
[C---:B------:R-:W-:Y:S01]  /*b850*/  HMMA.16816.F32 R80, R28.reuse, R22, R80 ;  /* 0x000000161c50723c */ /* 0x040fe20000001850 */
[-C--:B------:R-:W-:Y:S02]  /*b860*/  FMUL.FTZ R119, R119, R0.reuse ;  /* 0x0000000077777220 */ /* 0x080fe40000410000 */
[-C--:B------:R-:W-:Y:S02]  /*b870*/  FMUL.FTZ R122, R122, R0.reuse ;  /* 0x000000007a7a7220 */ /* 0x080fe40000410000 */
[-C--:B------:R-:W-:Y:S01]  /*b880*/  FMUL.FTZ R123, R123, R0.reuse ;  /* 0x000000007b7b7220 */ /* 0x080fe20000410000 */
[----:B------:R-:W4:Y:S01]  /*b890*/  MUFU.EX2 R62, R62 ;  /* 0x0000003e003e7308 */ /* 0x000f220000000800 */
[-C--:B------:R-:W-:Y:S01]  /*b8a0*/  FMUL.FTZ R130, R130, R0.reuse ;  /* 0x0000000082827220 */ /* 0x080fe20000410000 */
[----:B------:R-:W-:Y:S01]  /*b8b0*/  HMMA.16816.F32 R92, R28, R16, R92 ;  /* 0x000000101c5c723c */ /* 0x000fe2000000185c */
[----:B------:R-:W-:-:S02]  /*b8c0*/  FMUL.FTZ R131, R131, R0 ;  /* 0x0000000083837220 */ /* 0x000fc40000410000 */
[-C--:B------:R-:W-:Y:S02]  /*b8d0*/  FMUL.FTZ R134, R134, R0.reuse ;  /* 0x0000000086867220 */ /* 0x080fe40000410000 */
[----:B------:R-:W-:Y:S01]  /*b8e0*/  FMUL.FTZ R135, R135, R0 ;  /* 0x0000000087877220 */ /* 0x000fe20000410000 */
[----:B------:R-:W-:Y:S01]  /*b8f0*/  MUFU.EX2 R169, R169 ;  /* 0x000000a900a97308 */ /* 0x000fe20000000800 */
[-C--:B---3--:R-:W-:Y:S01]  /*b900*/  FMUL.FTZ R144, R144, R60.reuse ;  /* 0x0000003c90907220 */ /* 0x088fe20000410000 */
[C---:B------:R-:W-:Y:S01]  /*b910*/  HMMA.16816.F32 R96, R28.reuse, R18, R96 ;  /* 0x000000121c60723c */ /* 0x040fe20000001860 */
[-C--:B------:R-:W-:Y:S02]  /*b920*/  FMUL.FTZ R145, R145, R60.reuse ;  /* 0x0000003c91917220 */ /* 0x080fe40000410000 */
[-C--:B------:R-:W-:Y:S02]  /*b930*/  FMUL.FTZ R160, R160, R60.reuse ;  /* 0x0000003ca0a07220 */ /* 0x080fe40000410000 */
[----:B------:R-:W-:Y:S01]  /*b940*/  FMUL.FTZ R161, R161, R60 ;  /* 0x0000003ca1a17220 */ /* 0x000fe20000410000 */
[----:B------:R3:W5:Y:S01]  /*b950*/  MUFU.EX2 R184, R197 ;  /* 0x000000c500b87308 */ /* 0x0007620000000800 */
[-C--:B----4-:R-:W-:Y:S01]  /*b960*/  FMUL.FTZ R146, R146, R62.reuse ;  /* 0x0000003e92927220 */ /* 0x090fe20000410000 */
        /* <DEDUP_REMOVED lines=12> */
[----:B--2---:R-:W-:Y:S01]  /*ba30*/  HMMA.16816.F32 R116, R28, R4, R116 ;  /* 0x000000041c74723c */ /* 0x004fe20000001874 */
[----:B------:R-:W-:-:S02]  /*ba40*/  FMUL.FTZ R73, R73, R60 ;  /* 0x0000003c49497220 */ /* 0x000fc40000410000 */
[-C--:B------:R-:W-:Y:S02]  /*ba50*/  FMUL.FTZ R74, R74, R62.reuse ;  /* 0x0000003e4a4a7220 */ /* 0x080fe40000410000 */
[----:B------:R-:W-:Y:S01]  /*ba60*/  FMUL.FTZ R75, R75, R62 ;  /* 0x0000003e4b4b7220 */ /* 0x000fe20000410000 */
[----:B------:R-:W2:Y:S01]  /*ba70*/  MUFU.EX2 R190, R190 ;  /* 0x000000be00be7308 */ /* 0x000ea20000000800 */
[-C--:B------:R-:W-:Y:S01]  /*ba80*/  FMUL.FTZ R84, R84, R60.reuse ;  /* 0x0000003c54547220 */ /* 0x080fe20000410000 */
[C---:B------:R-:W-:Y:S01]  /*ba90*/  HMMA.16816.F32 R120, R28.reuse, R6, R120 ;  /* 0x000000061c78723c */ /* 0x040fe20000001878 */
[----:B------:R-:W-:Y:S02]  /*baa0*/  FMUL.FTZ R85, R85, R60 ;  /* 0x0000003c55557220 */ /* 0x000fe40000410000 */
[-C--:B------:R-:W-:Y:S02]  /*bab0*/  FMUL.FTZ R86, R86, R62.reuse ;  /* 0x0000003e56567220 */ /* 0x080fe40000410000 */
[----:B------:R-:W-:Y:S01]  /*bac0*/  FMUL.FTZ R87, R87, R62 ;  /* 0x0000003e57577220 */ /* 0x000fe20000410000 */
[----:B------:R-:W-:Y:S01]  /*bad0*/  MUFU.EX2 R175, R175 ;  /* 0x000000af00af7308 */ /* 0x000fe20000000800 */
[-C--:B------:R-:W-:Y:S01]  /*bae0*/  FMUL.FTZ R88, R88, R60.reuse ;  /* 0x0000003c58587220 */ /* 0x080fe20000410000 */
[----:B-1----:R-:W-:Y:S01]  /*baf0*/  HMMA.16816.F32 R128, R28, R8, R128 ;  /* 0x000000081c80723c */ /* 0x002fe20000001880 */
        /* <DEDUP_REMOVED lines=13> */
[----:B------:R-:W-:Y:S01]  /*bbd0*/  FMUL.FTZ R150, R150, R62 ;  /* 0x0000003e96967220 */ /* 0x000fe20000410000 */
[----:B------:R-:W-:Y:S01]  /*bbe0*/  F2FP.PACK_AB R31, R57, R56 ;  /* 0x00000038391f723e */ /* 0x000fe200000000ff */
[----:B------:R-:W-:Y:S02]  /*bbf0*/  FMUL.FTZ R151, R151, R62 ;  /* 0x0000003e97977220 */ /* 0x000fe40000410000 */
        /* <DEDUP_REMOVED lines=15> */
[----:B------:R-:W1:Y:S01]  /*bcf0*/  LDSM.16.MT88.4 R24, [R214+0x9400] ;  /* 0x00940000d618783b */ /* 0x000e620000004200 */
[-C--:B------:R-:W-:Y:S02]  /*bd00*/  FMUL.FTZ R136, R136, R60.reuse ;  /* 0x0000003c88887220 */ /* 0x080fe40000410000 */
[----:B------:R-:W-:-:S02]  /*bd10*/  FMUL.FTZ R137, R137, R60 ;  /* 0x0000003c89897220 */ /* 0x000fc40000410000 */
[-C--:B------:R-:W-:Y:S01]  /*bd20*/  FMUL.FTZ R138, R138, R62.reuse ;  /* 0x0000003e8a8a7220 */ /* 0x080fe20000410000 */
[C---:B------:R-:W-:Y:S01]  /*bd30*/  HMMA.16816.F32 R72, R28.reuse, R20, R72 ;  /* 0x000000141c48723c */ /* 0x040fe20000001848 */
[----:B------:R-:W-:Y:S02]  /*bd40*/  FMUL.FTZ R139, R139, R62 ;  /* 0x0000003e8b8b7220 */ /* 0x000fe40000410000 */
[----:B------:R-:W-:Y:S02]  /*bd50*/  FFMA.FTZ R4, R177, c[0x0][0x23c], -R58 ;  /* 0x00008f00b1047a23 */ /* 0x000fe4000001083a */
[--C-:B------:R-:W-:Y:S02]  /*bd60*/  FFMA.FTZ R177, R192, c[0x0][0x23c], -R45.reuse ;  /* 0x00008f00c0b17a23 */ /* 0x100fe4000001082d */
[----:B------:R4:W1:Y:S01]  /*bd70*/  MUFU.EX2 R192, R4 ;  /* 0x0000000400c07308 */ /* 0x0008620000000800 */
[----:B------:R-:W-:Y:S01]  /*bd80*/  HMMA.16816.F32 R84, R28, R22, R84 ;  /* 0x000000161c54723c */ /* 0x000fe20000001854 */
[----:B------:R-:W1:Y:S01]  /*bd90*/  LDSM.16.MT88.4 R20, [R212+0x9400] ;  /* 0x00940000d414783b */ /* 0x000e620000004200 */
[----:B------:R-:W-:-:S02]  /*bda0*/  FFMA.FTZ R183, R196, c[0x0][0x23c], -R45 ;  /* 0x00008f00c4b77a23 */ /* 0x000fc4000001082d */
[--C-:B------:R-:W-:Y:S02]  /*bdb0*/  FFMA.FTZ R194, R194, c[0x0][0x23c], -R45.reuse ;  /* 0x00008f00c2c27a23 */ /* 0x100fe4000001082d */
[----:B------:R-:W-:Y:S01]  /*bdc0*/  FFMA.FTZ R196, R250, c[0x0][0x23c], -R45 ;  /* 0x00008f00fac47a23 */ /* 0x000fe2000001082d */
[----:B------:R-:W-:Y:S01]  /*bdd0*/  MUFU.EX2 R177, R177 ;  /* 0x000000b100b17308 */ /* 0x000fe20000000800 */
[C---:B------:R-:W-:Y:S01]  /*bde0*/  HMMA.16816.F32 R88, R28.reuse, R16, R88 ;  /* 0x000000101c58723c */ /* 0x040fe20000001858 */
[--C-:B------:R-:W-:Y:S02]  /*bdf0*/  FFMA.FTZ R189, R240, c[0x0][0x23c], -R51.reuse ;  /* 0x00008f00f0bd7a23 */ /* 0x100fe40000010833 */
[--C-:B------:R-:W-:Y:S02]  /*be00*/  FFMA.FTZ R204, R234, c[0x0][0x23c], -R51.reuse ;  /* 0x00008f00eacc7a23 */ /* 0x100fe40000010833 */
[--C-:B------:R-:W-:Y:S02]  /*be10*/  FFMA.FTZ R191, R248, c[0x0][0x23c], -R51.reuse ;  /* 0x00008f00f8bf7a23 */ /* 0x100fe40000010833 */
[----:B------:R-:W-:Y:S01]  /*be20*/  FFMA.FTZ R206, R242, c[0x0][0x23c], -R51 ;  /* 0x00008f00f2ce7a23 */ /* 0x000fe20000010833 */
[----:B------:R-:W-:Y:S01]  /*be30*/  HMMA.16816.F32 R100, R28, R18, R100 ;  /* 0x000000121c64723c */ /* 0x000fe20000001864 */
[----:B------:R-:W1:Y:S01]  /*be40*/  LDSM.16.MT88.4 R16, [R214+0xa400] ;  /* 0x00a40000d610783b */ /* 0x000e620000004200 */
[----:B------:R-:W1:Y:S01]  /*be50*/  MUFU.EX2 R194, R194 ;  /* 0x000000c200c27308 */ /* 0x000e620000000800 */
[----:B------:R-:W-:-:S02]  /*be60*/  FFMA.FTZ R195, R202, c[0x0][0x23c], -R63 ;  /* 0x00008f00cac37a23 */ /* 0x000fc4000001083f */
[--C-:B------:R-:W-:Y:S02]  /*be70*/  FFMA.FTZ R202, R179, c[0x0][0x23c], -R58.reuse ;  /* 0x00008f00b3ca7a23 */ /* 0x100fe4000001083a */
        /* <DEDUP_REMOVED lines=8> */
[----:B------:R-:W1:Y:S01]  /*bf00*/  LDSM.16.MT88.4 R12, [R212+0xa400] ;  /* 0x00a40000d40c783b */ /* 0x000e620000004200 */
[----:B------:R-:W-:Y:S01]  /*bf10*/  MUFU.EX2 R196, R196 ;  /* 0x000000c400c47308 */ /* 0x000fe20000000800 */
[----:B------:R-:W-:-:S02]  /*bf20*/  FFMA.FTZ R208, R185, c[0x0][0x23c], -R58 ;  /* 0x00008f00b9d07a23 */ /* 0x000fc4000001083a */
[----:B------:R-:W-:Y:S02]  /*bf30*/  FFMA.FTZ R181, R178, c[0x0][0x23c], -R45 ;  /* 0x00008f00b2b57a23 */ /* 0x000fe4000001082d */
[----:B---3--:R-:W-:Y:S01]  /*bf40*/  FFMA.FTZ R197, R170, c[0x0][0x23c], -R51 ;  /* 0x00008f00aac57a23 */ /* 0x008fe20000010833 */
[C---:B------:R-:W-:Y:S01]  /*bf50*/  HMMA.16816.F32 R124, R28.reuse, R6, R124 ;  /* 0x000000061c7c723c */ /* 0x040fe2000000187c */
[----:B----4-:R-:W-:Y:S01]  /*bf60*/  LDSM.16.MT88.4 R4, [R212+0xb400] ;  /* 0x00b40000d404783b */ /* 0x010fe20000004200 */
[----:B------:R-:W-:Y:S01]  /*bf70*/  MUFU.EX2 R189, R189 ;  /* 0x000000bd00bd7308 */ /* 0x000fe20000000800 */
[--C-:B------:R-:W-:Y:S02]  /*bf80*/  FFMA.FTZ R176, R176, c[0x0][0x23c], -R45.reuse ;  /* 0x00008f00b0b07a23 */ /* 0x100fe4000001082d */
[--C-:B------:R-:W-:Y:S02]  /*bf90*/  FFMA.FTZ R178, R182, c[0x0][0x23c], -R45.reuse ;  /* 0x00008f00b6b27a23 */ /* 0x100fe4000001082d */
[----:B------:R-:W-:Y:S01]  /*bfa0*/  FFMA.FTZ R185, R186, c[0x0][0x23c], -R45 ;  /* 0x00008f00bab97a23 */ /* 0x000fe2000001082d */
[----:B------:R-:W-:Y:S01]  /*bfb0*/  HMMA.16816.F32 R140, R28, R8, R140 ;  /* 0x000000081c8c723c */ /* 0x000fe2000000188c */
[--C-:B------:R-:W-:Y:S01]  /*bfc0*/  FFMA.FTZ R172, R172, c[0x0][0x23c], -R51.reuse ;  /* 0x00008f00acac7a23 */ /* 0x100fe20000010833 */
[----:B------:R-:W3:Y:S01]  /*bfd0*/  MUFU.EX2 R204, R204 ;  /* 0x000000cc00cc7308 */ /* 0x000ee20000000800 */
[----:B------:R-:W-:-:S02]  /*bfe0*/  FFMA.FTZ R170, R180, c[0x0][0x23c], -R51 ;  /* 0x00008f00b4aa7a23 */ /* 0x000fc40000010833 */
[----:B------:R-:W-:Y:S02]  /*bff0*/  FFMA.FTZ R199, R174, c[0x0][0x23c], -R51 ;  /* 0x00008f00aec77a23 */ /* 0x000fe40000010833 */
[----:B------:R-:W-:Y:S01]  /*c000*/  FFMA.FTZ R46, R237, R60, R46 ;  /* 0x0000003ced2e7223 */ /* 0x000fe2000001002e */
[----:B------:R-:W-:Y:S01]  /*c010*/  HMMA.16816.F32 R136, R28, R10, R136 ;  /* 0x0000000a1c88723c */ /* 0x000fe20000001888 */
[----:B------:R-:W4:Y:S01]  /*c020*/  LDSM.16.MT88.4 R8, [R214+0xb400] ;  /* 0x00b40000d608783b */ /* 0x000f220000004200 */
[----:B------:R-:W-:Y:S01]  /*c030*/  MUFU.EX2 R191, R191 ;  /* 0x000000bf00bf7308 */ /* 0x000fe20000000800 */
[----:B------:R-:W-:Y:S02]  /*c040*/  FFMA.FTZ R53, R232, R62, R53 ;  /* 0x0000003ee8357223 */ /* 0x000fe40000010035 */
[----:B------:R-:W-:Y:S02]  /*c050*/  FFMA.FTZ R41, R235, R42, R41 ;  /* 0x0000002aeb297223 */ /* 0x000fe40000010029 */
[----:B-----5:R-:W-:Y:S01]  /*c060*/  F2FP.PACK_AB R28, R184, R169 ;  /* 0x000000a9b81c723e */ /* 0x020fe200000000ff */
[----:B------:R-:W-:Y:S01]  /*c070*/  FFMA.FTZ R37, R233, R0, R37 ;  /* 0x00000000e9257223 */ /* 0x000fe20000010025 */
[----:B--2---:R-:W-:Y:S01]  /*c080*/  F2FP.PACK_AB R29, R190, R173 ;  /* 0x000000adbe1d723e */ /* 0x004fe200000000ff */
[----:B------:R-:W2:Y:S01]  /*c090*/  MUFU.EX2 R206, R206 ;  /* 0x000000ce00ce7308 */ /* 0x000ea20000000800 */
[----:B------:R-:W-:Y:S01]  /*c0a0*/  F2FP.PACK_AB R30, R188, R171 ;  /* 0x000000abbc1e723e */ /* 0x000fe200000000ff */
[----:B------:R-:W-:Y:S01]  /*c0b0*/  FADD.FTZ R46, R47, R46 ;  /* 0x0000002e2f2e7221 */ /* 0x000fe20000010000 */
[----:B-1----:R-:W-:Y:S01]  /*c0c0*/  F2FP.PACK_AB R31, R192, R175 ;  /* 0x000000afc01f723e */ /* 0x002fe200000000ff */
[----:B------:R-:W-:-:S02]  /*c0d0*/  FADD.FTZ R53, R54, R53 ;  /* 0x0000003536357221 */ /* 0x000fc40000010000 */
[----:B------:R-:W-:Y:S02]  /*c0e0*/  FADD.FTZ R40, R40, R41 ;  /* 0x0000002928287221 */ /* 0x000fe40000010000 */
[----:B------:R-:W-:Y:S01]  /*c0f0*/  MUFU.EX2 R193, R193 ;  /* 0x000000c100c17308 */ /* 0x000fe20000000800 */
[----:B------:R-:W-:Y:S01]  /*c100*/  FADD.FTZ R36, R36, R37 ;  /* 0x0000002524247221 */ /* 0x000fe20000010000 */
[C---:B------:R-:W-:Y:S01]  /*c110*/  HMMA.16816.F32 R156, R28.reuse, R24, R156 ;  /* 0x000000181c9c723c */ /* 0x040fe2000000189c */
[----:B------:R-:W-:Y:S02]  /*c120*/  FADD.FTZ R49, R49, R46 ;  /* 0x0000002e31317221 */ /* 0x000fe40000010000 */
[----:B------:R-:W-:Y:S02]  /*c130*/  FADD.FTZ R56, R56, R53 ;  /* 0x0000003538387221 */ /* 0x000fe40000010000 */
[----:B------:R-:W-:Y:S01]  /*c140*/  FADD.FTZ R39, R39, R40 ;  /* 0x0000002827277221 */ /* 0x000fe20000010000 */
[----:B------:R-:W1:Y:S01]  /*c150*/  MUFU.EX2 R200, R200 ;  /* 0x000000c800c87308 */ /* 0x000e620000000800 */
[----:B------:R-:W-:Y:S01]  /*c160*/  FADD.FTZ R3, R3, R36 ;  /* 0x0000002403037221 */ /* 0x000fe20000010000 */
[----:B------:R-:W-:Y:S01]  /*c170*/  HMMA.16816.F32 R152, R28, R26, R152 ;  /* 0x0000001a1c98723c */ /* 0x000fe20000001898 */
[----:B------:R-:W-:-:S02]  /*c180*/  FADD.FTZ R52, R52, R49 ;  /* 0x0000003134347221 */ /* 0x000fc40000010000 */
[----:B------:R-:W-:Y:S02]  /*c190*/  FADD.FTZ R56, R57, R56 ;  /* 0x0000003839387221 */ /* 0x000fe40000010000 */
[----:B------:R-:W-:Y:S01]  /*c1a0*/  FADD.FTZ R38, R38, R39 ;  /* 0x0000002726267221 */ /* 0x000fe20000010000 */
[----:B------:R-:W-:Y:S01]  /*c1b0*/  MUFU.EX2 R195, R195 ;  /* 0x000000c300c37308 */ /* 0x000fe20000000800 */
[----:B------:R-:W-:Y:S01]  /*c1c0*/  FADD.FTZ R2, R2, R3 ;  /* 0x0000000302027221 */ /* 0x000fe20000010000 */
        /* <DEDUP_REMOVED lines=11> */
[----:B------:R-:W-:Y:S01]  /*c280*/  FADD.FTZ R169, R169, R38 ;  /* 0x00000026a9a97221 */ /* 0x000fe20000010000 */
[C---:B------:R-:W-:Y:S01]  /*c290*/  HMMA.16816.F32 R92, R28.reuse, R16, R92 ;  /* 0x000000101c5c723c */ /* 0x040fe2000000185c */
[----:B------:R-:W-:Y:S02]  /*c2a0*/  FADD.FTZ R173, R173, R2 ;  /* 0x00000002adad7221 */ /* 0x000fe40000010000 */
[----:B------:R-:W-:Y:S02]  /*c2b0*/  FFMA.FTZ R58, R55, c[0x0][0x23c], -R58 ;  /* 0x00008f00373a7a23 */ /* 0x000fe4000001083a */
[----:B------:R-:W-:Y:S01]  /*c2c0*/  FADD.FTZ R184, R184, R169 ;  /* 0x000000a9b8b87221 */ /* 0x000fe20000010000 */
[----:B------:R-:W5:Y:S01]  /*c2d0*/  MUFU.EX2 R202, R202 ;  /* 0x000000ca00ca7308 */ /* 0x000f620000000800 */
[----:B------:R-:W-:Y:S01]  /*c2e0*/  FADD.FTZ R190, R190, R173 ;  /* 0x000000adbebe7221 */ /* 0x000fe20000010000 */
[----:B------:R-:W-:Y:S01]  /*c2f0*/  HMMA.16816.F32 R96, R28, R18, R96 ;  /* 0x000000121c60723c */ /* 0x000fe20000001860 */
[----:B------:R-:W-:-:S02]  /*c300*/  FADD.FTZ R171, R171, R184 ;  /* 0x000000b8abab7221 */ /* 0x000fc40000010000 */
[----:B------:R-:W-:Y:S02]  /*c310*/  FADD.FTZ R175, R175, R190 ;  /* 0x000000beafaf7221 */ /* 0x000fe40000010000 */
[--C-:B------:R-:W-:Y:S01]  /*c320*/  FFMA.FTZ R48, R48, c[0x0][0x23c], -R45.reuse ;  /* 0x00008f0030307a23 */ /* 0x100fe2000001082d */
[----:B------:R-:W-:Y:S01]  /*c330*/  MUFU.EX2 R179, R179 ;  /* 0x000000b300b37308 */ /* 0x000fe20000000800 */
[----:B------:R-:W-:Y:S01]  /*c340*/  FFMA.FTZ R55, R50, c[0x0][0x23c], -R45 ;  /* 0x00008f0032377a23 */ /* 0x000fe2000001082d */
[C---:B------:R-:W-:Y:S01]  /*c350*/  HMMA.16816.F32 R104, R28.reuse, R12, R104 ;  /* 0x0000000c1c68723c */ /* 0x040fe20000001868 */
[--C-:B------:R-:W-:Y:S02]  /*c360*/  FFMA.FTZ R33, R33, c[0x0][0x23c], -R51.reuse ;  /* 0x00008f0021217a23 */ /* 0x100fe40000010833 */
[----:B------:R-:W-:Y:S02]  /*c370*/  FFMA.FTZ R34, R34, c[0x0][0x23c], -R51 ;  /* 0x00008f0022227a23 */ /* 0x000fe40000010833 */
[--C-:B------:R-:W-:Y:S01]  /*c380*/  FFMA.FTZ R32, R32, c[0x0][0x23c], -R45.reuse ;  /* 0x00008f0020207a23 */ /* 0x100fe2000001082d */
[----:B------:R-:W1:Y:S01]  /*c390*/  MUFU.EX2 R208, R208 ;  /* 0x000000d000d07308 */ /* 0x000e620000000800 */
[----:B------:R-:W-:Y:S01]  /*c3a0*/  FFMA.FTZ R35, R35, c[0x0][0x23c], -R45 ;  /* 0x00008f0023237a23 */ /* 0x000fe2000001082d */
[----:B------:R-:W-:Y:S01]  /*c3b0*/  HMMA.16816.F32 R108, R28, R14, R108 ;  /* 0x0000000e1c6c723c */ /* 0x000fe2000000186c */
[----:B------:R-:W-:-:S02]  /*c3c0*/  FFMA.FTZ R43, R43, c[0x0][0x23c], -R51 ;  /* 0x00008f002b2b7a23 */ /* 0x000fc40000010833 */
[----:B------:R-:W-:Y:S02]  /*c3d0*/  FFMA.FTZ R44, R44, c[0x0][0x23c], -R51 ;  /* 0x00008f002c2c7a23 */ /* 0x000fe40000010833 */
[----:B------:R-:W-:Y:S01]  /*c3e0*/  FADD.FTZ R188, R188, R171 ;  /* 0x000000abbcbc7221 */ /* 0x000fe20000010000 */
[----:B------:R-:W-:Y:S01]  /*c3f0*/  MUFU.EX2 R176, R176 ;  /* 0x000000b000b07308 */ /* 0x000fe20000000800 */
[----:B------:R-:W-:Y:S01]  /*c400*/  FADD.FTZ R192, R192, R175 ;  /* 0x000000afc0c07221 */ /* 0x000fe20000010000 */
[C---:B----4-:R-:W-:Y:S06]  /*c410*/  HMMA.16816.F32 R116, R28.reuse, R8, R116 ;  /* 0x000000081c74723c */ /* 0x050fec0000001874 */
[----:B------:R-:W4:Y:S02]  /*c420*/  MUFU.EX2 R181, R181 ;  /* 0x000000b500b57308 */ /* 0x000f240000000800 */
[C---:B------:R-:W-:Y:S06]  /*c430*/  HMMA.16816.F32 R120, R28.reuse, R10, R120 ;  /* 0x0000000a1c78723c */ /* 0x040fec0000001878 */
[----:B------:R-:W-:Y:S02]  /*c440*/  MUFU.EX2 R178, R178 ;  /* 0x000000b200b27308 */ /* 0x000fe40000000800 */
[C---:B------:R-:W-:Y:S06]  /*c450*/  HMMA.16816.F32 R128, R28.reuse, R4, R128 ;  /* 0x000000041c80723c */ /* 0x040fec0000001880 */
[----:B------:R-:W-:Y:S02]  /*c460*/  MUFU.EX2 R185, R185 ;  /* 0x000000b900b97308 */ /* 0x000fe40000000800 */
[----:B------:R-:W-:Y:S06]  /*c470*/  HMMA.16816.F32 R132, R28, R6, R132 ;  /* 0x000000061c84723c */ /* 0x000fec0000001884 */
[----:B------:R-:W-:Y:S01]  /*c480*/  MUFU.EX2 R172, R172 ;  /* 0x000000ac00ac7308 */ /* 0x000fe20000000800 */
[----:B------:R-:W-:Y:S01]  /*c490*/  F2FP.PACK_AB R28, R194, R177 ;  /* 0x000000b1c21c723e */ /* 0x000fe200000000ff */
[----:B------:R-:W-:Y:S01]  /*c4a0*/  FADD.FTZ R177, R177, R52 ;  /* 0x00000034b1b17221 */ /* 0x000fe20000010000 */
[----:B---3--:R-:W-:Y:S01]  /*c4b0*/  F2FP.PACK_AB R29, R204, R189 ;  /* 0x000000bdcc1d723e */ /* 0x008fe200000000ff */
[----:B------:R-:W-:Y:S01]  /*c4c0*/  FADD.FTZ R189, R189, R56 ;  /* 0x00000038bdbd7221 */ /* 0x000fe20000010000 */
[----:B------:R-:W-:Y:S01]  /*c4d0*/  F2FP.PACK_AB R30, R196, R183 ;  /* 0x000000b7c41e723e */ /* 0x000fe200000000ff */
[----:B------:R-:W-:Y:S01]  /*c4e0*/  FADD.FTZ R194, R194, R177 ;  /* 0x000000b1c2c27221 */ /* 0x000fe20000010000 */
[----:B--2---:R-:W-:Y:S01]  /*c4f0*/  F2FP.PACK_AB R31, R206, R191 ;  /* 0x000000bfce1f723e */ /* 0x004fe200000000ff */
[----:B------:R-:W2:Y:S01]  /*c500*/  MUFU.EX2 R197, R197 ;  /* 0x000000c500c57308 */ /* 0x000ea20000000800 */
        /* <DEDUP_REMOVED lines=8> */
[----:B------:R-:W3:Y:S01]  /*c590*/  LDSM.16.MT88.4 R24, [R214+0x9800] ;  /* 0x00980000d618783b */ /* 0x000ee20000004200 */
        /* <DEDUP_REMOVED lines=14> */
[----:B------:R-:W2:Y:S01]  /*c680*/  LDSM.16.MT88.4 R12, [R212+0xa800] ;  /* 0x00a80000d40c783b */ /* 0x000ea20000004200 */
[----:B------:R-:W1:Y:S06]  /*c690*/  MUFU.EX2 R59, R59 ;  /* 0x0000003b003b7308 */ /* 0x000e6c0000000800 */
[C---:B------:R-:W-:Y:S02]  /*c6a0*/  HMMA.16816.F32 R144, R28.reuse, R8, R144 ;  /* 0x000000081c90723c */ /* 0x040fe40000001890 */
[----:B------:R-:W-:Y:S06]  /*c6b0*/  MUFU.EX2 R61, R61 ;  /* 0x0000003d003d7308 */ /* 0x000fec0000000800 */
[C---:B------:R-:W-:Y:S01]  /*c6c0*/  HMMA.16816.F32 R124, R28.reuse, R10, R124 ;  /* 0x0000000a1c7c723c */ /* 0x040fe2000000187c */
[----:B------:R-:W2:Y:S01]  /*c6d0*/  LDSM.16.MT88.4 R8, [R214+0xb800] ;  /* 0x00b80000d608783b */ /* 0x000ea20000004200 */
[----:B------:R-:W1:Y:S06]  /*c6e0*/  MUFU.EX2 R58, R58 ;  /* 0x0000003a003a7308 */ /* 0x000e6c0000000800 */
[C---:B------:R-:W-:Y:S02]  /*c6f0*/  HMMA.16816.F32 R140, R28.reuse, R4, R140 ;  /* 0x000000041c8c723c */ /* 0x040fe4000000188c */
[----:B------:R-:W-:Y:S06]  /*c700*/  MUFU.EX2 R48, R48 ;  /* 0x0000003000307308 */ /* 0x000fec0000000800 */
[----:B------:R-:W-:Y:S01]  /*c710*/  HMMA.16816.F32 R136, R28, R6, R136 ;  /* 0x000000061c88723c */ /* 0x000fe20000001888 */
[----:B------:R-:W2:Y:S01]  /*c720*/  LDSM.16.MT88.4 R4, [R212+0xb800] ;  /* 0x00b80000d404783b */ /* 0x000ea20000004200 */
[----:B------:R-:W2:Y:S05]  /*c730*/  MUFU.EX2 R55, R55 ;  /* 0x0000003700377308 */ /* 0x000eaa0000000800 */
[----:B-1----:R-:W-:Y:S01]  /*c740*/  F2FP.PACK_AB R28, R200, R193 ;  /* 0x000000c1c81c723e */ /* 0x002fe200000000ff */
[----:B------:R-:W-:Y:S01]  /*c750*/  FADD.FTZ R193, R193, R188 ;  /* 0x000000bcc1c17221 */ /* 0x000fe20000010000 */
[----:B-----5:R-:W-:Y:S01]  /*c760*/  F2FP.PACK_AB R29, R202, R187 ;  /* 0x000000bbca1d723e */ /* 0x020fe200000000ff */
[----:B------:R-:W-:Y:S01]  /*c770*/  MUFU.EX2 R33, R33 ;  /* 0x0000002100217308 */ /* 0x000fe20000000800 */
[----:B------:R-:W-:Y:S01]  /*c780*/  F2FP.PACK_AB R30, R198, R195 ;  /* 0x000000c3c61e723e */ /* 0x000fe200000000ff */
[----:B------:R-:W-:Y:S01]  /*c790*/  FADD.FTZ R187, R187, R192 ;  /* 0x000000c0bbbb7221 */ /* 0x000fe20000010000 */
[----:B------:R-:W-:Y:S01]  /*c7a0*/  F2FP.PACK_AB R31, R208, R179 ;  /* 0x000000b3d01f723e */ /* 0x000fe200000000ff */
[----:B------:R-:W-:-:S02]  /*c7b0*/  FADD.FTZ R200, R200, R193 ;  /* 0x000000c1c8c87221 */ /* 0x000fc40000010000 */
[----:B------:R-:W-:Y:S02]  /*c7c0*/  FADD.FTZ R202, R202, R187 ;  /* 0x000000bbcaca7221 */ /* 0x000fe40000010000 */
[----:B------:R-:W1:Y:S01]  /*c7d0*/  MUFU.EX2 R34, R34 ;  /* 0x0000002200227308 */ /* 0x000e620000000800 */
[----:B------:R-:W-:Y:S01]  /*c7e0*/  FADD.FTZ R195, R195, R200 ;  /* 0x000000c8c3c37221 */ /* 0x000fe20000010000 */
[C---:B---3--:R-:W-:Y:S01]  /*c7f0*/  HMMA.16816.F32 R156, R28.reuse, R24, R156 ;  /* 0x000000181c9c723c */ /* 0x048fe2000000189c */
[----:B------:R-:W-:Y:S02]  /*c800*/  FADD.FTZ R179, R179, R202 ;  /* 0x000000cab3b37221 */ /* 0x000fe40000010000 */
[----:B------:R-:W-:Y:S02]  /*c810*/  FADD.FTZ R195, R198, R195 ;  /* 0x000000c3c6c37221 */ /* 0x000fe40000010000 */
[----:B------:R-:W-:Y:S01]  /*c820*/  FADD.FTZ R179, R208, R179 ;  /* 0x000000b3d0b37221 */ /* 0x000fe20000010000 */
[----:B------:R-:W-:Y:S02]  /*c830*/  MUFU.EX2 R32, R32 ;  /* 0x0000002000207308 */ /* 0x000fe40000000800 */
[C---:B------:R-:W-:Y:S06]  /*c840*/  HMMA.16816.F32 R152, R28.reuse, R26, R152 ;  /* 0x0000001a1c98723c */ /* 0x040fec0000001898 */
[----:B------:R-:W3:Y:S02]  /*c850*/  MUFU.EX2 R35, R35 ;  /* 0x0000002300237308 */ /* 0x000ee40000000800 */
[C---:B------:R-:W-:Y:S06]  /*c860*/  HMMA.16816.F32 R76, R28.reuse, R20, R76 ;  /* 0x000000141c4c723c */ /* 0x040fec000000184c */
[----:B------:R-:W-:Y:S02]  /*c870*/  MUFU.EX2 R43, R43 ;  /* 0x0000002b002b7308 */ /* 0x000fe40000000800 */
[C---:B------:R-:W-:Y:S06]  /*c880*/  HMMA.16816.F32 R80, R28.reuse, R22, R80 ;  /* 0x000000161c50723c */ /* 0x040fec0000001850 */
[----:B------:R-:W5:Y:S02]  /*c890*/  MUFU.EX2 R44, R44 ;  /* 0x0000002c002c7308 */ /* 0x000f640000000800 */
[C---:B------:R-:W-:Y:S08]  /*c8a0*/  HMMA.16816.F32 R92, R28.reuse, R16, R92 ;  /* 0x000000101c5c723c */ /* 0x040ff0000000185c */
[C---:B------:R-:W-:Y:S08]  /*c8b0*/  HMMA.16816.F32 R96, R28.reuse, R18, R96 ;  /* 0x000000121c60723c */ /* 0x040ff00000001860 */
[C---:B--2---:R-:W-:Y:S08]  /*c8c0*/  HMMA.16816.F32 R104, R28.reuse, R12, R104 ;  /* 0x0000000c1c68723c */ /* 0x044ff00000001868 */
[C---:B------:R-:W-:Y:S08]  /*c8d0*/  HMMA.16816.F32 R108, R28.reuse, R14, R108 ;  /* 0x0000000e1c6c723c */ /* 0x040ff0000000186c */
[C---:B------:R-:W-:Y:S08]  /*c8e0*/  HMMA.16816.F32 R116, R28.reuse, R8, R116 ;  /* 0x000000081c74723c */ /* 0x040ff00000001874 */
[C---:B------:R-:W-:Y:S08]  /*c8f0*/  HMMA.16816.F32 R120, R28.reuse, R10, R120 ;  /* 0x0000000a1c78723c */ /* 0x040ff00000001878 */
[C---:B------:R-:W-:Y:S08]  /*c900*/  HMMA.16816.F32 R128, R28.reuse, R4, R128 ;  /* 0x000000041c80723c */ /* 0x040ff00000001880 */
[----:B------:R-:W-:Y:S07]  /*c910*/  HMMA.16816.F32 R132, R28, R6, R132 ;  /* 0x000000061c84723c */ /* 0x000fee0000001884 */
[----:B----4-:R-:W-:Y:S01]  /*c920*/  F2FP.PACK_AB R28, R181, R176 ;  /* 0x000000b0b51c723e */ /* 0x010fe200000000ff */
        /* <DEDUP_REMOVED lines=16> */
[----:B------:R-:W4:Y:S07]  /*ca30*/  LDSM.16.MT88.4 R20, [R212+0x9c00] ;  /* 0x009c0000d414783b */ /* 0x000f2e0000004200 */
        /* <DEDUP_REMOVED lines=22> */
[----:B--2---:R-:W-:Y:S01]  /*cba0*/  HMMA.16816.F32 R156, R28, R24, R156 ;  /* 0x000000181c9c723c */ /* 0x004fe2000000189c */
[----:B------:R-:W-:Y:S02]  /*cbb0*/  FADD.FTZ R235, R63, R66 ;  /* 0x000000423feb7221 */ /* 0x000fe40000010000 */
[----:B------:R-:W-:-:S05]  /*cbc0*/  FADD.FTZ R233, R58, R61 ;  /* 0x0000003d3ae97221 */ /* 0x000fca0000010000 */
[C---:B------:R-:W-:Y:S08]  /*cbd0*/  HMMA.16816.F32 R152, R28.reuse, R26, R152 ;  /* 0x0000001a1c98723c */ /* 0x040ff00000001898 */
[C---:B----4-:R-:W-:Y:S08]  /*cbe0*/  HMMA.16816.F32 R76, R28.reuse, R20, R76 ;  /* 0x000000141c4c723c */ /* 0x050ff0000000184c */
        /* <DEDUP_REMOVED lines=34> */
.L_x_67:
[----:B------:R-:W-:-:S12]  /*ce10*/  UIADD3 UR8, UR19, -0x1, URZ ;  /* 0xffffffff13087890 */ /* 0x000fd8000fffe03f */
.L_x_74:
[----:B------:R-:W-:Y:S01]  /*ce20*/  ISETP.LE.AND P0, PT, RZ, UR8, PT ;  /* 0x00000008ff007c0c */ /* 0x000fe2000bf03270 */
[----:B------:R-:W-:-:S12]  /*ce30*/  ULDC.64 UR16, c[0x0][0x118] ;  /* 0x0000460000107ab9 */ /* 0x000fd80000000a00 */
[----:B------:R-:W-:Y:S05]  /*ce40*/  @!P0 BRA `(.L_x_75) ;  /* 0x0000329000008947 */ /* 0x000fea0003800000 */
[----:B------:R-:W-:Y:S01]  /*ce50*/  IMAD.MOV.U32 R2, RZ, RZ, R167 ;  /* 0x000000ffff027224 */ /* 0x000fe200078e00a7 */
[----:B------:R-:W-:Y:S01]  /*ce60*/  MOV R0, R165 ;  /* 0x000000a500007202 */ /* 0x000fe20000000f00 */
[----:B------:R-:W-:Y:S01]  /*ce70*/  IMAD.MOV.U32 R3, RZ, RZ, R168 ;  /* 0x000000ffff037224 */ /* 0x000fe200078e00a8 */
[----:B------:R-:W-:Y:S01]  /*ce80*/  ISETP.GE.AND P4, PT, R228, c[0x0][0x220], PT ;  /* 0x00008800e4007a0c */ /* 0x000fe20003f86270 */
[----:B------:R-:W-:Y:S01]  /*ce90*/  IMAD.MOV.U32 R169, RZ, RZ, R166 ;  /* 0x000000ffffa97224 */ /* 0x000fe200078e00a6 */
[----:B------:R-:W-:Y:S02]  /*cea0*/  ISETP.GE.AND P3, PT, R223, c[0x0][0x220], PT ;  /* 0x00008800df007a0c */ /* 0x000fe40003f66270 */
[----:B------:R-:W-:Y:S02]  /*ceb0*/  ISETP.GE.AND P2, PT, R222, c[0x0][0x220], PT ;  /* 0x00008800de007a0c */ /* 0x000fe40003f46270 */
[----:B------:R-:W-:Y:S01]  /*cec0*/  MOV R239, R245 ;  /* 0x000000f500ef7202 */ /* 0x000fe20000000f00 */
[----:B------:R-:W-:Y:S05]  /*ced0*/  BRA `(.L_x_76) ;  /* 0x000003c000007947 */ /* 0x000fea0003800000 */
.L_x_78:
[----:B------:R1:W-:Y:S01]  /*cee0*/  @P4 STS [R221+0x6000], RZ ;  /* 0x006000ffdd004388 */ /* 0x0003e20000000800 */
[----:B------:R-:W-:Y:S02]  /*cef0*/  UIADD3 UR19, UR8, -0x1, URZ ;  /* 0xffffffff08137890 */ /* 0x000fe4000fffe03f */
[----:B------:R-:W-:Y:S01]  /*cf00*/  ULDC.64 UR4, c[0x0][0x198] ;  /* 0x0000660000047ab9 */ /* 0x000fe20000000a00 */
[----:B------:R1:W-:Y:S01]  /*cf10*/  @P4 STS [R221+0x6004], RZ ;  /* 0x006004ffdd004388 */ /* 0x0003e20000000800 */
[----:B------:R-:W-:Y:S02]  /*cf20*/  USHF.R.S32.HI UR13, URZ, 0x1f, UR19 ;  /* 0x0000001f3f0d7899 */ /* 0x000fe40008011413 */
[----:B------:R-:W-:Y:S01]  /*cf30*/  UIMAD.WIDE.U32 UR20, UR19, UR4, URZ ;  /* 0x00000004131472a5 */ /* 0x000fe2000f8e003f */
[----:B------:R1:W-:Y:S01]  /*cf40*/  @P4 STS.64 [R221+0x6008], RZ ;  /* 0x006008ffdd004388 */ /* 0x0003e20000000a00 */
[----:B------:R-:W-:Y:S04]  /*cf50*/  UIMAD UR13, UR13, UR4, URZ ;  /* 0x000000040d0d72a4 */ /* 0x000fe8000f8e023f */
[----:B------:R-:W-:Y:S01]  /*cf60*/  UIMAD UR13, UR19, UR5, UR13 ;  /* 0x00000005130d72a4 */ /* 0x000fe2000f8e020d */
[----:B------:R-:W-:Y:S02]  /*cf70*/  IMAD.U32 R165, RZ, RZ, UR20 ;  /* 0x00000014ffa57e24 */ /* 0x000fe4000f8e00ff */
[----:B------:R-:W-:Y:S01]  /*cf80*/  IMAD.U32 R164, RZ, RZ, UR20 ;  /* 0x00000014ffa47e24 */ /* 0x000fe2000f8e00ff */
[----:B------:R-:W-:Y:S02]  /*cf90*/  UIADD3 UR13, UR21, UR13, URZ ;  /* 0x0000000d150d7290 */ /* 0x000fe4000fffe03f */
[----:B------:R-:W-:Y:S04]  /*cfa0*/  LEA R166, P1, R165, R224, 0x6 ;  /* 0x000000e0a5a67211 */ /* 0x000fe800078230ff */
[----:B------:R-:W-:Y:S01]  /*cfb0*/  IMAD.U32 R165, RZ, RZ, UR13 ;  /* 0x0000000dffa57e24 */ /* 0x000fe2000f8e00ff */
[C---:B------:R-:W-:Y:S02]  /*cfc0*/  @!P4 LEA R170, P0, R166.reuse, c[0x0][0x168], 0x1 ;  /* 0x00005a00a6aaca11 */ /* 0x040fe400078008ff */
[----:B------:R-:W-:Y:S02]  /*cfd0*/  @!P3 LEA R174, P6, R166, c[0x0][0x168], 0x1 ;  /* 0x00005a00a6aeba11 */ /* 0x000fe400078c08ff */
[----:B------:R-:W-:Y:S02]  /*cfe0*/  LEA.HI.X R165, R164, R227, R165, 0x6, P1 ;  /* 0x000000e3a4a57211 */ /* 0x000fe400008f34a5 */
[C---:B------:R-:W-:Y:S02]  /*cff0*/  IADD3 R164, P1, R166.reuse, UR7, RZ ;  /* 0x00000007a6a47c10 */ /* 0x040fe4000ff3e0ff */
[C-C-:B------:R-:W-:Y:S02]  /*d000*/  @!P4 LEA.HI.X R171, R166.reuse, c[0x0][0x16c], R165.reuse, 0x1, P0 ;  /* 0x00005b00a6abca11 */ /* 0x140fe400000f0ca5 */
[C-C-:B------:R-:W-:Y:S02]  /*d010*/  @!P3 LEA.HI.X R175, R166.reuse, c[0x0][0x16c], R165.reuse, 0x1, P6 ;  /* 0x00005b00a6afba11 */ /* 0x140fe400030f0ca5 */
[----:B------:R-:W-:Y:S01]  /*d020*/  @!P2 LEA R172, P0, R166, c[0x0][0x168], 0x1 ;  /* 0x00005a00a6acaa11 */ /* 0x000fe200078008ff */
[----:B------:R-:W-:Y:S01]  /*d030*/  @!PT LDS RZ, [RZ] ;  /* 0x00000000fffff984 */ /* 0x000fe20000000800 */
[----:B------:R-:W-:Y:S01]  /*d040*/  @!PT LDS RZ, [RZ] ;  /* 0x00000000fffff984 */ /* 0x000fe20000000800 */
[----:B------:R-:W-:Y:S01]  /*d050*/  @!PT LDS RZ, [RZ] ;  /* 0x00000000fffff984 */ /* 0x000fe20000000800 */
[----:B------:R1:W-:Y:S01]  /*d060*/  @!P4 LDGSTS.E.BYPASS.LTC128B.128 [R221+0x6000], [R170.64] ;  /* 0x06000000aaddcfae */ /* 0x0003e2000b901d50 */
[----:B------:R-:W-:Y:S02]  /*d070*/  @!P4 LEA R176, P6, R164, c[0x0][0x168], 0x1 ;  /* 0x00005a00a4b0ca11 */ /* 0x000fe400078c08ff */
[----:B------:R-:W-:Y:S01]  /*d080*/  @!P2 LEA.HI.X R173, R166, c[0x0][0x16c], R165, 0x1, P0 ;  /* 0x00005b00a6adaa11 */ /* 0x000fe200000f0ca5 */
[----:B------:R1:W-:Y:S01]  /*d090*/  @P3 STS.128 [R221+0x7000], RZ ;  /* 0x007000ffdd003388 */ /* 0x0003e20000000c00 */
[C---:B------:R-:W-:Y:S02]  /*d0a0*/  @!P2 LEA R166, P0, R164.reuse, c[0x0][0x168], 0x1 ;  /* 0x00005a00a4a6aa11 */ /* 0x040fe400078008ff */
[----:B------:R-:W-:Y:S01]  /*d0b0*/  IADD3.X R165, R165, UR6, RZ, P1, !PT ;  /* 0x00000006a5a57c10 */ /* 0x000fe20008ffe4ff */
[----:B------:R-:W-:Y:S01]  /*d0c0*/  @!PT LDS RZ, [RZ] ;  /* 0x00000000fffff984 */ /* 0x000fe20000000800 */
[----:B------:R-:W-:Y:S01]  /*d0d0*/  @!PT LDS RZ, [RZ] ;  /* 0x00000000fffff984 */ /* 0x000fe20000000800 */
[----:B------:R-:W-:Y:S01]  /*d0e0*/  @!PT LDS RZ, [RZ] ;  /* 0x00000000fffff984 */ /* 0x000fe20000000800 */
[----:B------:R1:W-:Y:S01]  /*d0f0*/  @!P3 LDGSTS.E.BYPASS.LTC128B.128 [R221+0x7000], [R174.64+0x40] ;  /* 0x07000040aeddbfae */ /* 0x0003e2000b901d50 */
[C---:B------:R-:W-:Y:S02]  /*d100*/  @!P3 LEA R178, P1, R164.reuse, c[0x0][0x168], 0x1 ;  /* 0x00005a00a4b2ba11 */ /* 0x040fe400078208ff */
[C-C-:B------:R-:W-:Y:S01]  /*d110*/  @!P4 LEA.HI.X R177, R164.reuse, c[0x0][0x16c], R165.reuse, 0x1, P6 ;  /* 0x00005b00a4b1ca11 */ /* 0x140fe200030f0ca5 */
[----:B------:R1:W-:Y:S01]  /*d120*/  @P2 STS.128 [R221+0x8000], RZ ;  /* 0x008000ffdd002388 */ /* 0x0003e20000000c00 */
[C-C-:B------:R-:W-:Y:S02]  /*d130*/  @!P3 LEA.HI.X R179, R164.reuse, c[0x0][0x16c], R165.reuse, 0x1, P1 ;  /* 0x00005b00a4b3ba11 */ /* 0x140fe400008f0ca5 */
[----:B------:R-:W-:Y:S01]  /*d140*/  @!P2 LEA.HI.X R167, R164, c[0x0][0x16c], R165, 0x1, P0 ;  /* 0x00005b00a4a7aa11 */ /* 0x000fe200000f0ca5 */
        /* <DEDUP_REMOVED lines=18> */
[----:B------:R1:W-:Y:S04]  /*d270*/  @!P2 LDGSTS.E.BYPASS.LTC128B.128 [R221+0x8800], [R166.64+0x80] ;  /* 0x08800080a6ddafae */ /* 0x0003e8000b901d50 */
[----:B------:R-:W0:Y:S01]  /*d280*/  LDGDEPBAR ;  /* 0x00000000000079af */ /* 0x000e220000000000 */
[----:B------:R-:W-:-:S05]  /*d290*/  BRA `(.L_x_77) ;  /* 0x00000be000007947 */ /* 0x000fca0003800000 */
.L_x_76:
[----:B------:R-:W-:Y:S04]  /*d2a0*/  DEPBAR.LE SB0, 0x0 ;  /* 0x000080000000791a */ /* 0x000fe80000000000 */
[----:B------:R-:W-:Y:S01]  /*d2b0*/  BAR.SYNC.DEFER_BLOCKING 0x0 ;  /* 0x0000000000007b1d */ /* 0x000fe20000010000 */
[----:B------:R-:W-:Y:S01]  /*d2c0*/  USHF.R.S32.HI UR5, URZ, 0x1f, UR8 ;  /* 0x0000001f3f057899 */ /* 0x000fe20008011408 */
[----:B------:R-:W-:Y:S01]  /*d2d0*/  IMAD.WIDE.U32 R248, R218, UR8, R238 ;  /* 0x00000008daf87c25 */ /* 0x000fe2000f8e00ee */
[----:B------:R-:W-:Y:S04]  /*d2e0*/  UIMAD UR4, UR11, UR8, URZ ;  /* 0x000000080b0472a4 */ /* 0x000fe8000f8e023f */
[----:B------:R-:W-:Y:S01]  /*d2f0*/  UIMAD UR4, UR5, UR14, UR4 ;  /* 0x0000000e050472a4 */ /* 0x000fe2000f8e0204 */
[C---:B------:R-:W-:Y:S02]  /*d300*/  @!P4 LEA R6, P1, R248.reuse, c[0x0][0x170], 0x1 ;  /* 0x00005c00f806ca11 */ /* 0x040fe400078208ff */
[C---:B------:R-:W-:Y:S02]  /*d310*/  @!P3 LEA R246, P0, R248.reuse, c[0x0][0x170], 0x1 ;  /* 0x00005c00f8f6ba11 */ /* 0x040fe400078008ff */
[C---:B------:R-:W-:Y:S02]  /*d320*/  @!P2 LEA R244, P5, R248.reuse, c[0x0][0x170], 0x1 ;  /* 0x00005c00f8f4aa11 */ /* 0x040fe400078a08ff */
[----:B------:R-:W-:Y:S02]  /*d330*/  IADD3 R170, R249, UR4, RZ ;  /* 0x00000004f9aa7c10 */ /* 0x000fe4000fffe0ff */
[C---:B------:R-:W-:Y:S02]  /*d340*/  IADD3 R171, P6, R248.reuse, UR12, RZ ;  /* 0x0000000cf8ab7c10 */ /* 0x040fe4000ffde0ff */
[C-C-:B------:R-:W-:Y:S02]  /*d350*/  @!P4 LEA.HI.X R7, R248.reuse, c[0x0][0x174], R170.reuse, 0x1, P1 ;  /* 0x00005d00f807ca11 */ /* 0x140fe400008f0caa */
[C-C-:B------:R-:W-:Y:S02]  /*d360*/  @!P3 LEA.HI.X R247, R248.reuse, c[0x0][0x174], R170.reuse, 0x1, P0 ;  /* 0x00005d00f8f7ba11 */ /* 0x140fe400000f0caa */
[----:B------:R-:W-:Y:S01]  /*d370*/  @!P2 LEA.HI.X R245, R248, c[0x0][0x174], R170, 0x1, P5 ;  /* 0x00005d00f8f5aa11 */ /* 0x000fe200028f0caa */
[----:B------:R-:W-:Y:S01]  /*d380*/  @P4 STS [R221+0x9000], RZ ;  /* 0x009000ffdd004388 */ /* 0x000fe20000000800 */
[----:B------:R-:W-:Y:S02]  /*d390*/  IADD3.X R168, R170, UR18, RZ, P6, !PT ;  /* 0x00000012aaa87c10 */ /* 0x000fe4000b7fe4ff */
[C---:B------:R-:W-:Y:S02]  /*d3a0*/  @!P4 LEA R250, P6, R171.reuse, c[0x0][0x170], 0x1 ;  /* 0x00005c00abfaca11 */ /* 0x040fe400078c08ff */
[C---:B------:R-:W-:Y:S01]  /*d3b0*/  @!P3 LEA R242, P1, R171.reuse, c[0x0][0x170], 0x1 ;  /* 0x00005c00abf2ba11 */ /* 0x040fe200078208ff */
[----:B------:R-:W-:Y:S01]  /*d3c0*/  @P4 STS [R221+0x9004], RZ ;  /* 0x009004ffdd004388 */ /* 0x000fe20000000800 */
[C-C-:B------:R-:W-:Y:S02]  /*d3d0*/  @!P4 LEA.HI.X R251, R171.reuse, c[0x0][0x174], R168.reuse, 0x1, P6 ;  /* 0x00005d00abfbca11 */ /* 0x140fe400030f0ca8 */
[C-C-:B------:R-:W-:Y:S02]  /*d3e0*/  @!P3 LEA.HI.X R243, R171.reuse, c[0x0][0x174], R168.reuse, 0x1, P1 ;  /* 0x00005d00abf3ba11 */ /* 0x140fe400008f0ca8 */
[C---:B------:R-:W-:Y:S01]  /*d3f0*/  @!P2 LEA R240, P0, R171.reuse, c[0x0][0x170], 0x1 ;  /* 0x00005c00abf0aa11 */ /* 0x040fe200078008ff */
[----:B------:R-:W-:Y:S01]  /*d400*/  @P4 STS.64 [R221+0x9008], RZ ;  /* 0x009008ffdd004388 */ /* 0x000fe20000000a00 */
[----:B------:R-:W-:Y:S02]  /*d410*/  ISETP.LT.AND P5, PT, RZ, UR8, PT ;  /* 0x00000008ff007c0c */ /* 0x000fe4000bfa1270 */
[----:B------:R-:W-:Y:S03]  /*d420*/  @!P2 LEA.HI.X R241, R171, c[0x0][0x174], R168, 0x1, P0 ;  /* 0x00005d00abf1aa11 */ /* 0x000fe600000f0ca8 */
[----:B------:R-:W-:Y:S01]  /*d430*/  @!PT LDS RZ, [RZ] ;  /* 0x00000000fffff984 */ /* 0x000fe20000000800 */
[----:B------:R-:W-:Y:S01]  /*d440*/  @!PT LDS RZ, [RZ] ;  /* 0x00000000fffff984 */ /* 0x000fe20000000800 */
[----:B------:R-:W-:Y:S01]  /*d450*/  @!PT LDS RZ, [RZ] ;  /* 0x00000000fffff984 */ /* 0x000fe20000000800 */
[----:B------:R1:W-:Y:S06]  /*d460*/  @!P4 LDGSTS.E.BYPASS.LTC128B.128 [R221+0x9000], [R6.64] ;  /* 0x0900000006ddcfae */ /* 0x0003ec000b901d50 */
[----:B------:R-:W-:Y:S06]  /*d470*/  @P3 STS.128 [R221+0xa000], RZ ;  /* 0x00a000ffdd003388 */ /* 0x000fec0000000c00 */
[----:B------:R-:W-:Y:S01]  /*d480*/  @!PT LDS RZ, [RZ] ;  /* 0x00000000fffff984 */ /* 0x000fe20000000800 */
[----:B------:R-:W-:Y:S01]  /*d490*/  @!PT LDS RZ, [RZ] ;  /* 0x00000000fffff984 */ /* 0x000fe20000000800 */
[----:B------:R-:W-:Y:S01]  /*d4a0*/  @!PT LDS RZ, [RZ] ;  /* 0x00000000fffff984 */ /* 0x000fe20000000800 */
[----:B------:R2:W-:Y:S06]  /*d4b0*/  @!P3 LDGSTS.E.BYPASS.LTC128B.128 [R221+0xa000], [R246.64+0x40] ;  /* 0x0a000040f6ddbfae */ /* 0x0005ec000b901d50 */
        /* <DEDUP_REMOVED lines=20> */
[----:B------:R-:W-:Y:S06]  /*d600*/  LDSM.16.M88.4 R164, [R217] ;  /* 0x00000000d9a4783b */ /* 0x000fec0000000200 */
[----:B------:R-:W1:Y:S06]  /*d610*/  LDSM.16.M88.4 R172, [R216+0x6000] ;  /* 0x00600000d8ac783b */ /* 0x000e6c0000000200 */
[----:B------:R-:W3:Y:S06]  /*d620*/  LDSM.16.M88.4 R176, [R217+0x1000] ;  /* 0x00100000d9b0783b */ /* 0x000eec0000000200 */
[----:B------:R-:W4:Y:S06]  /*d630*/  LDSM.16.M88.4 R180, [R216+0x6400] ;  /* 0x00640000d8b4783b */ /* 0x000f2c0000000200 */
[----:B------:R-:W0:Y:S06]  /*d640*/  LDGDEPBAR ;  /* 0x00000000000079af */ /* 0x000e2c0000000000 */
[----:B------:R-:W5:Y:S06]  /*d650*/  LDSM.16.M88.4 R184, [R216+0x6800] ;  /* 0x00680000d8b8783b */ /* 0x000f6c0000000200 */
[----:B------:R-:W2:Y:S06]  /*d660*/  LDSM.16.M88.4 R188, [R216+0x6c00] ;  /* 0x006c0000d8bc783b */ /* 0x000eac0000000200 */
[----:B------:R-:W-:Y:S01]  /*d670*/  LDSM.16.M88.4 R192, [R215] ;  /* 0x00000000d7c0783b */ /* 0x000fe20000000200 */
[-C--:B-1----:R-:W-:Y:S05]  /*d680*/  HMMA.16816.F32 R4, R164, R172.reuse, RZ ;  /* 0x000000aca404723c */ /* 0x082fea00000018ff */
[----:B------:R-:W1:Y:S03]  /*d690*/  LDSM.16.M88.4 R196, [R213+0x6000] ;  /* 0x00600000d5c4783b */ /* 0x000e660000000200 */
[C---:B---3--:R-:W-:Y:S03]  /*d6a0*/  HMMA.16816.F32 R8, R176.reuse, R172, RZ ;  /* 0x000000acb008723c */ /* 0x048fe600000018ff */
[----:B------:R-:W3:Y:S06]  /*d6b0*/  LDSM.16.M88.4 R200, [R215+0x1000] ;  /* 0x00100000d7c8783b */ /* 0x000eec0000000200 */
[----:B------:R-:W-:Y:S01]  /*d6c0*/  LDSM.16.M88.4 R204, [R213+0x6800] ;  /* 0x00680000d5cc783b */ /* 0x000fe20000000200 */
[-C--:B------:R-:W-:Y:S05]  /*d6d0*/  HMMA.16816.F32 R12, R176, R174.reuse, RZ ;  /* 0x000000aeb00c723c */ /* 0x080fea00000018ff */
[----:B------:R-:W-:Y:S03]  /*d6e0*/  LDSM.16.M88.4 R208, [R213+0x6c00] ;  /* 0x006c0000d5d0783b */ /* 0x000fe60000000200 */
[C---:B------:R-:W-:Y:S03]  /*d6f0*/  HMMA.16816.F32 R16, R164.reuse, R174, RZ ;  /* 0x000000aea410723c */ /* 0x040fe600000018ff */
[----:B------:R-:W1:Y:S05]  /*d700*/  LDSM.16.M88.4 R172, [R213+0x6400] ;  /* 0x00640000d5ac783b */ /* 0x000e6a0000000200 */
[-C--:B----4-:R-:W-:Y:S08]  /*d710*/  HMMA.16816.F32 R20, R164, R180.reuse, RZ ;  /* 0x000000b4a414723c */ /* 0x090ff000000018ff */
[C---:B------:R-:W-:Y:S08]  /*d720*/  HMMA.16816.F32 R24, R176.reuse, R180, RZ ;  /* 0x000000b4b018723c */ /* 0x040ff000000018ff */
        /* <DEDUP_REMOVED lines=8> */
[-C--:B--2---:R-:W-:Y:S08]  /*d7b0*/  HMMA.16816.F32 R52, R164, R188.reuse, RZ ;  /* 0x000000bca434723c */ /* 0x084ff000000018ff */
[C---:B------:R-:W-:Y:S08]  /*d7c0*/  HMMA.16816.F32 R56, R176.reuse, R188, RZ ;  /* 0x000000bcb038723c */ /* 0x040ff000000018ff */
[-C--:B------:R-:W-:Y:S01]  /*d7d0*/  HMMA.16816.F32 R60, R176, R190.reuse, RZ ;  /* 0x000000beb03c723c */ /* 0x080fe200000018ff */
[----:B------:R-:W-:Y:S07]  /*d7e0*/  LDSM.16.M88.4 R176, [R216+0x7000] ;  /* 0x00700000d8b0783b */ /* 0x000fee0000000200 */
[----:B------:R-:W-:Y:S01]  /*d7f0*/  HMMA.16816.F32 R64, R164, R190, RZ ;  /* 0x000000bea440723c */ /* 0x000fe200000018ff */
[----:B------:R-:W2:Y:S06]  /*d800*/  LDSM.16.M88.4 R164, [R217+0x2000] ;  /* 0x00200000d9a4783b */ /* 0x000eac0000000200 */
[----:B------:R-:W-:Y:S01]  /*d810*/  LDSM.16.M88.4 R188, [R216+0x7c00] ;  /* 0x007c0000d8bc783b */ /* 0x000fe20000000200 */
[-C--:B-1----:R-:W-:Y:S08]  /*d820*/  HMMA.16816.F32 R4, R192, R196.reuse, R4 ;  /* 0x000000c4c004723c */ /* 0x082ff00000001804 */
        /* <DEDUP_REMOVED lines=19> */
[----:B------:R-:W3:Y:S06]  /*d960*/  LDSM.16.M88.4 R192, [R215+0x2000] ;  /* 0x00200000d7c0783b */ /* 0x000eec0000000200 */
[----:B------:R-:W-:Y:S01]  /*d970*/  LDSM.16.M88.4 R208, [R213+0x7c00] ;  /* 0x007c0000d5d0783b */ /* 0x000fe20000000200 */
[-C--:B--2---:R-:W-:Y:S08]  /*d980*/  HMMA.16816.F32 R4, R164, R176.reuse, R4 ;  /* 0x000000b0a404723c */ /* 0x084ff00000001804 */
[C---:B------:R-:W-:Y:S08]  /*d990*/  HMMA.16816.F32 R8, R180.reuse, R176, R8 ;  /* 0x000000b0b408723c */ /* 0x040ff00000001808 */
[-C--:B------:R-:W-:Y:S08]  /*d9a0*/  HMMA.16816.F32 R12, R180, R178.reuse, R12 ;  /* 0x000000b2b40c723c */ /* 0x080ff0000000180c */
[C---:B------:R-:W-:Y:S01]  /*d9b0*/  HMMA.16816.F32 R16, R164.reuse, R178, R16 ;  /* 0x000000b2a410723c */ /* 0x040fe20000001810 */
[----:B------:R-:W2:Y:S07]  /*d9c0*/  LDSM.16.M88.4 R176, [R213+0x7400] ;  /* 0x00740000d5b0783b */ /* 0x000eae0000000200 */
[-C--:B------:R-:W-:Y:S08]  /*d9d0*/  HMMA.16816.F32 R20, R164, R184.reuse, R20 ;  /* 0x000000b8a414723c */ /* 0x080ff00000001814 */
        /* <DEDUP_REMOVED lines=14> */
[----:B------:R-:W1:Y:S06]  /*dac0*/  LDSM.16.M88.4 R164, [R217+0x4000] ;  /* 0x00400000d9a4783b */ /* 0x000e6c0000000200 */
[----:B------:R-:W-:Y:S01]  /*dad0*/  LDSM.16.M88.4 R188, [R216+0x8c00] ;  /* 0x008c0000d8bc783b */ /* 0x000fe20000000200 */
[-C--:B---3--:R-:W-:Y:S08]  /*dae0*/  HMMA.16816.F32 R4, R192, R196.reuse, R4 ;  /* 0x000000c4c004723c */ /* 0x088ff00000001804 */
        /* <DEDUP_REMOVED lines=20> */
[----:B------:R-:W4:Y:S01]  /*dc30*/  LDSM.16.M88.4 R208, [R213+0x8800] ;  /* 0x00880000d5d0783b */ /* 0x000f220000000200 */
[-C--:B-1----:R-:W-:Y:S08]  /*dc40*/  HMMA.16816.F32 R4, R164, R172.reuse, R4 ;  /* 0x000000aca404723c */ /* 0x082ff00000001804 */
[C---:B------:R-:W-:Y:S08]  /*dc50*/  HMMA.16816.F32 R8, R180.reuse, R172, R8 ;  /* 0x000000acb408723c */ /* 0x040ff00000001808 */
[-C--:B------:R-:W-:Y:S08]  /*dc60*/  HMMA.16816.F32 R12, R180, R174.reuse, R12 ;  /* 0x000000aeb40c723c */ /* 0x080ff0000000180c */
[C---:B------:R-:W-:Y:S01]  /*dc70*/  HMMA.16816.F32 R16, R164.reuse, R174, R16 ;  /* 0x000000aea410723c */ /* 0x040fe20000001810 */
[----:B------:R-:W1:Y:S01]  /*dc80*/  LDSM.16.M88.4 R172, [R213+0x8c00] ;  /* 0x008c0000d5ac783b */ /* 0x000e620000000200 */
[----:B------:R-:W-:Y:S05]  /*dc90*/  DEPBAR.LE SB0, 0x0 ;  /* 0x000080000000791a */ /* 0x000fea0000000000 */
[----:B------:R-:W-:Y:S01]  /*dca0*/  BAR.SYNC.DEFER_BLOCKING 0x0 ;  /* 0x0000000000007b1d */ /* 0x000fe20000010000 */
[-C--:B--2---:R-:W-:Y:S08]  /*dcb0*/  HMMA.16816.F32 R20, R164, R176.reuse, R20 ;  /* 0x000000b0a414723c */ /* 0x084ff00000001814 */
        /* <DEDUP_REMOVED lines=19> */
[-C--:B----4-:R-:W-:Y:S08]  /*ddf0*/  HMMA.16816.F32 R36, R192, R208.reuse, R36 ;  /* 0x000000d0c024723c */ /* 0x090ff00000001824 */
[C---:B------:R-:W-:Y:S08]  /*de00*/  HMMA.16816.F32 R40, R200.reuse, R208, R40 ;  /* 0x000000d0c828723c */ /* 0x040ff00000001828 */
[-C--:B------:R-:W-:Y:S08]  /*de10*/  HMMA.16816.F32 R44, R200, R210.reuse, R44 ;  /* 0x000000d2c82c723c */ /* 0x080ff0000000182c */
[C---:B------:R-:W-:Y:S08]  /*de20*/  HMMA.16816.F32 R48, R192.reuse, R210, R48 ;  /* 0x000000d2c030723c */ /* 0x040ff00000001830 */
[-C--:B-1----:R-:W-:Y:S08]  /*de30*/  HMMA.16816.F32 R52, R192, R172.reuse, R52 ;  /* 0x000000acc034723c */ /* 0x082ff00000001834 */
[C---:B------:R-:W-:Y:S08]  /*de40*/  HMMA.16816.F32 R56, R200.reuse, R172, R56 ;  /* 0x000000acc838723c */ /* 0x040ff00000001838 */
[-C--:B------:R-:W-:Y:S08]  /*de50*/  HMMA.16816.F32 R60, R200, R174.reuse, R60 ;  /* 0x000000aec83c723c */ /* 0x080ff0000000183c */
[----:B------:R-:W-:Y:S01]  /*de60*/  HMMA.16816.F32 R64, R192, R174, R64 ;  /* 0x000000aec040723c */ /* 0x000fe20000001840 */
[----:B------:R-:W-:-:S07]  /*de70*/  @P5 BRA `(.L_x_78) ;  /* 0xfffff06000005947 */ /* 0x000fce000383ffff */
.L_x_77:
[----:B------:R-:W-:Y:S01]  /*de80*/  FMNMX.FTZ R164, R4, R3, !PT ;  /* 0x0000000304a47209 */ /* 0x000fe20007810000 */
[----:B-1----:R-:W-:Y:S01]  /*de90*/  LDSM.16.MT88.4 R176, [R212+0x9000] ;  /* 0x00900000d4b0783b */ /* 0x002fe20000004200 */
[----:B------:R-:W-:Y:S01]  /*dea0*/  FMNMX.FTZ R166, R6, R2, !PT ;  /* 0x0000000206a67209 */ /* 0x000fe20007810000 */
[----:B------:R-:W-:Y:S01]  /*deb0*/  UIADD3 UR8, UR8, -0x1, URZ ;  /* 0xffffffff08087890 */ /* 0x000fe2000fffe03f */
        /* <DEDUP_REMOVED lines=62> */
[----:B------:R-:W-:Y:S04]  /*e2a0*/  FMNMX.FTZ R164, R62, R165, !PT ;  /* 0x000000a53ea47209 */ /* 0x000fe80007810000 */
        /* <DEDUP_REMOVED lines=97> */
[--C-:B------:R-:W-:Y:S02]  /*e8c0*/  FFMA.FTZ R250, R62, c[0x0][0x23c], -R189.reuse ;  /* 0x00008f003efa7a23 */ /* 0x100fe400000108bd */
[C---:B------:R-:W-:Y:S01]  /*e8d0*/  FMUL.FTZ R68, R164.reuse, R68 ;  /* 0x00000044a4447220 */ /* 0x040fe20000410000 */
[----:B------:R-:W3:Y:S01]  /*e8e0*/  MUFU.EX2 R0, R0 ;  /* 0x0000000000007308 */ /* 0x000ee20000000800 */
[C---:B------:R-:W-:Y:S02]  /*e8f0*/  FMUL.FTZ R69, R164.reuse, R69 ;  /* 0x00000045a4457220 */ /* 0x040fe40000410000 */
[C---:B------:R-:W-:Y:S02]  /*e900*/  FMUL.FTZ R70, R3.reuse, R70 ;  /* 0x0000004603467220 */ /* 0x040fe40000410000 */
[C---:B------:R-:W-:Y:S02]  /*e910*/  FMUL.FTZ R71, R3.reuse, R71 ;  /* 0x0000004703477220 */ /* 0x040fe40000410000 */
[C---:B------:R-:W-:Y:S02]  /*e920*/  FMUL.FTZ R88, R164.reuse, R88 ;  /* 0x00000058a4587220 */ /* 0x040fe40000410000 */
[----:B------:R-:W-:Y:S01]  /*e930*/  FMUL.FTZ R89, R164, R89 ;  /* 0x00000059a4597220 */ /* 0x000fe20000410000 */
[----:B------:R-:W-:Y:S01]  /*e940*/  MUFU.EX2 R181, R181 ;  /* 0x000000b500b57308 */ /* 0x000fe20000000800 */
[C---:B------:R-:W-:Y:S02]  /*e950*/  FMUL.FTZ R90, R3.reuse, R90 ;  /* 0x0000005a035a7220 */ /* 0x040fe40000410000 */
[C---:B------:R-:W-:Y:S01]  /*e960*/  FMUL.FTZ R91, R3.reuse, R91 ;  /* 0x0000005b035b7220 */ /* 0x040fe20000410000 */
        /* <DEDUP_REMOVED lines=14> */
[----:B------:R-:W-:Y:S02]  /*ea50*/  FMUL.FTZ R95, R0, R95 ;  /* 0x0000005f005f7220 */ /* 0x000fe40000410000 */
[----:B------:R-:W-:Y:S01]  /*ea60*/  FMUL.FTZ R97, R2, R97 ;  /* 0x0000006102617220 */ /* 0x000fe20000410000 */
[----:B--2---:R-:W-:Y:S01]  /*ea70*/  F2FP.PACK_AB R156, R184, R181 ;  /* 0x000000b5b89c723e */ /* 0x004fe200000000ff */
[C---:B------:R-:W-:Y:S02]  /*ea80*/  FMUL.FTZ R98, R0.reuse, R98 ;  /* 0x0000006200627220 */ /* 0x040fe40000410000 */
[----:B------:R-:W-:Y:S02]  /*ea90*/  FMUL.FTZ R99, R0, R99 ;  /* 0x0000006300637220 */ /* 0x000fe40000410000 */
[C---:B------:R-:W-:Y:S01]  /*eaa0*/  FMUL.FTZ R100, R164.reuse, R100 ;  /* 0x00000064a4647220 */ /* 0x040fe20000410000 */
[----:B------:R-:W-:Y:S01]  /*eab0*/  MUFU.EX2 R185, R185 ;  /* 0x000000b900b97308 */ /* 0x000fe20000000800 */
[----:B------:R-:W-:Y:S02]  /*eac0*/  FMUL.FTZ R101, R164, R101 ;  /* 0x00000065a4657220 */ /* 0x000fe40000410000 */
[C---:B------:R-:W-:Y:S02]  /*ead0*/  FMUL.FTZ R102, R3.reuse, R102 ;  /* 0x0000006603667220 */ /* 0x040fe40000410000 */
[----:B------:R-:W-:Y:S02]  /*eae0*/  FMUL.FTZ R103, R3, R103 ;  /* 0x0000006703677220 */ /* 0x000fe40000410000 */
[--C-:B------:R-:W-:Y:S02]  /*eaf0*/  FFMA.FTZ R192, R32, c[0x0][0x23c], -R194.reuse ;  /* 0x00008f0020c07a23 */ /* 0x100fe400000108c2 */
[C---:B------:R-:W-:Y:S01]  /*eb00*/  FMUL.FTZ R32, R164.reuse, R144 ;  /* 0x00000090a4207220 */ /* 0x040fe20000410000 */
[----:B------:R-:W2:Y:S01]  /*eb10*/  MUFU.EX2 R188, R188 ;  /* 0x000000bc00bc7308 */ /* 0x000ea20000000800 */
[--C-:B------:R-:W-:Y:S02]  /*eb20*/  FFMA.FTZ R195, R33, c[0x0][0x23c], -R194.reuse ;  /* 0x00008f0021c37a23 */ /* 0x100fe400000108c2 */
[----:B------:R-:W-:Y:S01]  /*eb30*/  FMUL.FTZ R33, R164, R145 ;  /* 0x00000091a4217220 */ /* 0x000fe20000410000 */
[----:B---3--:R-:W-:Y:S01]  /*eb40*/  F2FP.PACK_AB R157, R186, R183 ;  /* 0x000000b7ba9d723e */ /* 0x008fe200000000ff */
[C---:B------:R-:W-:Y:S02]  /*eb50*/  FMUL.FTZ R116, R2.reuse, R116 ;  /* 0x0000007402747220 */ /* 0x040fe40000410000 */
[----:B------:R-:W-:Y:S02]  /*eb60*/  FMUL.FTZ R117, R2, R117 ;  /* 0x0000007502757220 */ /* 0x000fe40000410000 */
[C---:B------:R-:W-:Y:S01]  /*eb70*/  FMUL.FTZ R118, R0.reuse, R118 ;  /* 0x0000007600767220 */ /* 0x040fe20000410000 */
[----:B------:R-:W-:Y:S01]  /*eb80*/  MUFU.EX2 R187, R187 ;  /* 0x000000bb00bb7308 */ /* 0x000fe20000000800 */
[----:B------:R-:W-:Y:S02]  /*eb90*/  FMUL.FTZ R119, R0, R119 ;  /* 0x0000007700777220 */ /* 0x000fe40000410000 */
[C---:B------:R-:W-:Y:S02]  /*eba0*/  FMUL.FTZ R120, R2.reuse, R120 ;  /* 0x0000007802787220 */ /* 0x040fe40000410000 */
[----:B------:R-:W-:Y:S02]  /*ebb0*/  FMUL.FTZ R121, R2, R121 ;  /* 0x0000007902797220 */ /* 0x000fe40000410000 */
[C---:B------:R-:W-:Y:S02]  /*ebc0*/  FMUL.FTZ R122, R0.reuse, R122 ;  /* 0x0000007a007a7220 */ /* 0x040fe40000410000 */
[----:B------:R-:W-:Y:S01]  /*ebd0*/  FMUL.FTZ R123, R0, R123 ;  /* 0x0000007b007b7220 */ /* 0x000fe20000410000 */
[----:B------:R-:W3:Y:S01]  /*ebe0*/  MUFU.EX2 R190, R190 ;  /* 0x000000be00be7308 */ /* 0x000ee20000000800 */
[C---:B------:R-:W-:Y:S02]  /*ebf0*/  FMUL.FTZ R124, R164.reuse, R124 ;  /* 0x0000007ca47c7220 */ /* 0x040fe40000410000 */
[----:B------:R-:W-:Y:S01]  /*ec00*/  FMUL.FTZ R125, R164, R125 ;  /* 0x0000007da47d7220 */ /* 0x000fe20000410000 */
[----:B--2---:R-:W-:Y:S01]  /*ec10*/  F2FP.PACK_AB R158, R188, R185 ;  /* 0x000000b9bc9e723e */ /* 0x004fe200000000ff */
[C---:B------:R-:W-:Y:S02]  /*ec20*/  FMUL.FTZ R126, R3.reuse, R126 ;  /* 0x0000007e037e7220 */ /* 0x040fe40000410000 */
[C---:B------:R-:W-:Y:S02]  /*ec30*/  FMUL.FTZ R127, R3.reuse, R127 ;  /* 0x0000007f037f7220 */ /* 0x040fe40000410000 */
[--C-:B------:R-:W-:Y:S01]  /*ec40*/  FFMA.FTZ R196, R26, c[0x0][0x23c], -R189.reuse ;  /* 0x00008f001ac47a23 */ /* 0x100fe200000108bd */
[----:B------:R-:W-:Y:S01]  /*ec50*/  MUFU.EX2 R210, R210 ;  /* 0x000000d200d27308 */ /* 0x000fe20000000800 */
[----:B------:R-:W-:Y:S02]  /*ec60*/  FMUL.FTZ R26, R3, R142 ;  /* 0x0000008e031a7220 */ /* 0x000fe40000410000 */
[----:B------:R-:W-:Y:S02]  /*ec70*/  FFMA.FTZ R197, R27, c[0x0][0x23c], -R189 ;  /* 0x00008f001bc57a23 */ /* 0x000fe400000108bd */
[----:B------:R-:W-:Y:S02]  /*ec80*/  FMUL.FTZ R27, R3, R143 ;  /* 0x0000008f031b7220 */ /* 0x000fe40000410000 */
[--C-:B------:R-:W-:Y:S02]  /*ec90*/  FFMA.FTZ R198, R28, c[0x0][0x23c], -R191.reuse ;  /* 0x00008f001cc67a23 */ /* 0x100fe400000108bf */
[----:B------:R-:W-:Y:S01]  /*eca0*/  FFMA.FTZ R199, R29, c[0x0][0x23c], -R191 ;  /* 0x00008f001dc77a23 */ /* 0x000fe200000108bf */
[----:B------:R-:W2:Y:S01]  /*ecb0*/  MUFU.EX2 R211, R211 ;  /* 0x000000d300d37308 */ /* 0x000ea20000000800 */
[--C-:B------:R-:W-:Y:S02]  /*ecc0*/  FFMA.FTZ R200, R30, c[0x0][0x23c], -R189.reuse ;  /* 0x00008f001ec87a23 */ /* 0x100fe400000108bd */
[----:B------:R-:W-:Y:S01]  /*ecd0*/  FFMA.FTZ R201, R31, c[0x0][0x23c], -R189 ;  /* 0x00008f001fc97a23 */ /* 0x000fe200000108bd */
[----:B---3--:R-:W-:Y:S01]  /*ece0*/  F2FP.PACK_AB R159, R190, R187 ;  /* 0x000000bbbe9f723e */ /* 0x008fe200000000ff */
[--C-:B------:R-:W-:Y:S02]  /*ecf0*/  FFMA.FTZ R236, R44, c[0x0][0x23c], -R191.reuse ;  /* 0x00008f002cec7a23 */ /* 0x100fe400000108bf */
[----:B------:R-:W-:Y:S02]  /*ed00*/  FFMA.FTZ R243, R45, c[0x0][0x23c], -R191 ;  /* 0x00008f002df37a23 */ /* 0x000fe400000108bf */
[--C-:B------:R-:W-:Y:S01]  /*ed10*/  FFMA.FTZ R240, R46, c[0x0][0x23c], -R189.reuse ;  /* 0x00008f002ef07a23 */ /* 0x100fe200000108bd */
[----:B------:R-:W-:Y:S01]  /*ed20*/  MUFU.EX2 R234, R234 ;  /* 0x000000ea00ea7308 */ /* 0x000fe20000000800 */
[C---:B------:R-:W-:Y:S04]  /*ed30*/  HMMA.16816.F32 R12, R156.reuse, R172, R12 ;  /* 0x000000ac9c0c723c */ /* 0x040fe8000000180c */
[--C-:B------:R-:W-:Y:S02]  /*ed40*/  FFMA.FTZ R245, R47, c[0x0][0x23c], -R189.reuse ;  /* 0x00008f002ff57a23 */ /* 0x100fe400000108bd */
[----:B------:R-:W-:Y:S02]  /*ed50*/  FFMA.FTZ R189, R63, c[0x0][0x23c], -R189 ;  /* 0x00008f003fbd7a23 */ /* 0x000fe400000108bd */
[-C--:B------:R-:W-:Y:S01]  /*ed60*/  HMMA.16816.F32 R16, R156, R174.reuse, R16 ;  /* 0x000000ae9c10723c */ /* 0x080fe20000001810 */
[----:B------:R-:W3:Y:S03]  /*ed70*/  MUFU.EX2 R241, R241 ;  /* 0x000000f100f17308 */ /* 0x000ee60000000800 */
[C---:B------:R-:W-:Y:S01]  /*ed80*/  FMUL.FTZ R72, R164.reuse, R72 ;  /* 0x00000048a4487220 */ /* 0x040fe20000410000 */
[----:B--2---:R-:W-:Y:S01]  /*ed90*/  F2FP.PACK_AB R44, R211, R210 ;  /* 0x000000d2d32c723e */ /* 0x004fe200000000ff */
[C---:B------:R-:W-:Y:S02]  /*eda0*/  FMUL.FTZ R73, R164.reuse, R73 ;  /* 0x00000049a4497220 */ /* 0x040fe40000410000 */
[C---:B------:R-:W-:Y:S01]  /*edb0*/  HMMA.16816.F32 R68, R160.reuse, R174, R68 ;  /* 0x000000aea044723c */ /* 0x040fe20000001844 */
[----:B------:R-:W2:Y:S02]  /*edc0*/  LDSM.16.MT88.4 R172, [R212+0xa000] ;  /* 0x00a00000d4ac783b */ /* 0x000ea40000004200 */
[----:B------:R-:W-:Y:S01]  /*edd0*/  MUFU.EX2 R236, R236 ;  /* 0x000000ec00ec7308 */ /* 0x000fe20000000800 */
[C---:B------:R-:W-:Y:S02]  /*ede0*/  FMUL.FTZ R74, R3.reuse, R74 ;  /* 0x0000004a034a7220 */ /* 0x040fe40000410000 */
[----:B------:R-:W-:Y:S02]  /*edf0*/  FMUL.FTZ R75, R3, R75 ;  /* 0x0000004b034b7220 */ /* 0x000fe40000410000 */
[C---:B------:R-:W-:Y:S04]  /*ee00*/  FMUL.FTZ R84, R164.reuse, R84 ;  /* 0x00000054a4547220 */ /* 0x040fe80000410000 */
[----:B------:R-:W-:Y:S01]  /*ee10*/  FMUL.FTZ R85, R164, R85 ;  /* 0x00000055a4557220 */ /* 0x000fe20000410000 */
[-C--:B------:R-:W-:Y:S01]  /*ee20*/  HMMA.16816.F32 R72, R160, R176.reuse, R72 ;  /* 0x000000b0a048723c */ /* 0x080fe20000001848 */
[----:B------:R-:W4:Y:S02]  /*ee30*/  MUFU.EX2 R243, R243 ;  /* 0x000000f300f37308 */ /* 0x000f240000000800 */
[C---:B------:R-:W-:Y:S01]  /*ee40*/  FMUL.FTZ R76, R2.reuse, R76 ;  /* 0x0000004c024c7220 */ /* 0x040fe20000410000 */
[----:B---3--:R-:W-:Y:S01]  /*ee50*/  F2FP.PACK_AB R45, R241, R234 ;  /* 0x000000eaf12d723e */ /* 0x008fe200000000ff */
[----:B------:R-:W-:Y:S02]  /*ee60*/  FMUL.FTZ R77, R2, R77 ;  /* 0x0000004d024d7220 */ /* 0x000fe40000410000 */
[C---:B------:R-:W-:Y:S02]  /*ee70*/  FMUL.FTZ R78, R0.reuse, R78 ;  /* 0x0000004e004e7220 */ /* 0x040fe40000410000 */
[----:B------:R-:W-:Y:S02]  /*ee80*/  FMUL.FTZ R79, R0, R79 ;  /* 0x0000004f004f7220 */ /* 0x000fe40000410000 */
[----:B------:R-:W-:Y:S01]  /*ee90*/  MUFU.EX2 R240, R240 ;  /* 0x000000f000f07308 */ /* 0x000fe20000000800 */
[C---:B------:R-:W-:Y:S02]  /*eea0*/  FMUL.FTZ R86, R3.reuse, R86 ;  /* 0x0000005603567220 */ /* 0x040fe40000410000 */
[----:B------:R-:W-:Y:S02]  /*eeb0*/  FMUL.FTZ R87, R3, R87 ;  /* 0x0000005703577220 */ /* 0x000fe40000410000 */
[C---:B------:R-:W-:Y:S04]  /*eec0*/  HMMA.16816.F32 R76, R156.reuse, R176, R76 ;  /* 0x000000b09c4c723c */ /* 0x040fe8000000184c */
[C---:B------:R-:W-:Y:S01]  /*eed0*/  FMUL.FTZ R80, R2.reuse, R80 ;  /* 0x0000005002507220 */ /* 0x040fe20000410000 */
[----:B------:R-:W3:Y:S01]  /*eee0*/  MUFU.EX2 R245, R245 ;  /* 0x000000f500f57308 */ /* 0x000ee20000000800 */
[----:B------:R-:W-:Y:S02]  /*eef0*/  FMUL.FTZ R81, R2, R81 ;  /* 0x0000005102517220 */ /* 0x000fe40000410000 */
[C---:B------:R-:W-:Y:S01]  /*ef00*/  FMUL.FTZ R82, R0.reuse, R82 ;  /* 0x0000005200527220 */ /* 0x040fe20000410000 */
[----:B----4-:R-:W-:Y:S03]  /*ef10*/  F2FP.PACK_AB R46, R243, R236 ;  /* 0x000000ecf32e723e */ /* 0x010fe600000000ff */
[----:B------:R-:W-:Y:S02]  /*ef20*/  FMUL.FTZ R83, R0, R83 ;  /* 0x0000005300537220 */ /* 0x000fe40000410000 */
[--C-:B------:R-:W-:Y:S01]  /*ef30*/  FFMA.FTZ R176, R20, c[0x0][0x23c], -R194.reuse ;  /* 0x00008f0014b07a23 */ /* 0x100fe200000108c2 */
[----:B------:R-:W-:Y:S01]  /*ef40*/  MUFU.EX2 R192, R192 ;  /* 0x000000c000c07308 */ /* 0x000fe20000000800 */
[C---:B------:R-:W-:Y:S02]  /*ef50*/  FMUL.FTZ R20, R164.reuse, R148 ;  /* 0x00000094a4147220 */ /* 0x040fe40000410000 */
[--C-:B------:R-:W-:Y:S01]  /*ef60*/  FFMA.FTZ R177, R21, c[0x0][0x23c], -R194.reuse ;  /* 0x00008f0015b17a23 */ /* 0x100fe200000108c2 */
[-C--:B------:R-:W-:Y:S03]  /*ef70*/  HMMA.16816.F32 R80, R156, R178.reuse, R80 ;  /* 0x000000b29c50723c */ /* 0x080fe60000001850 */
[----:B------:R-:W-:Y:S02]  /*ef80*/  FMUL.FTZ R21, R164, R149 ;  /* 0x00000095a4157220 */ /* 0x000fe40000410000 */
[C---:B------:R-:W-:Y:S01]  /*ef90*/  FMUL.FTZ R104, R2.reuse, R104 ;  /* 0x0000006802687220 */ /* 0x040fe20000410000 */
[----:B------:R-:W-:Y:S01]  /*efa0*/  MUFU.EX2 R176, R176 ;  /* 0x000000b000b07308 */ /* 0x000fe20000000800 */
[----:B------:R-:W-:Y:S01]  /*efb0*/  FMUL.FTZ R105, R2, R105 ;  /* 0x0000006902697220 */ /* 0x000fe20000410000 */
[C---:B------:R-:W-:Y:S04]  /*efc0*/  HMMA.16816.F32 R84, R160.reuse, R178, R84 ;  /* 0x000000b2a054723c */ /* 0x040fe80000001854 */
[----:B---3--:R-:W-:Y:S01]  /*efd0*/  F2FP.PACK_AB R47, R245, R240 ;  /* 0x000000f0f52f723e */ /* 0x008fe200000000ff */
[----:B------:R-:W-:Y:S02]  /*efe0*/  FMUL.FTZ R106, R0, R106 ;  /* 0x0000006a006a7220 */ /* 0x000fe40000410000 */
[--C-:B------:R-:W-:Y:S01]  /*eff0*/  FFMA.FTZ R178, R22, c[0x0][0x23c], -R193.reuse ;  /* 0x00008f0016b27a23 */ /* 0x100fe200000108c1 */
[-C--:B-1----:R-:W-:Y:S01]  /*f000*/  HMMA.16816.F32 R88, R160, R152.reuse, R88 ;  /* 0x00000098a058723c */ /* 0x082fe20000001858 */
[----:B------:R-:W1:Y:S03]  /*f010*/  MUFU.EX2 R177, R177 ;  /* 0x000000b100b17308 */ /* 0x000e660000000800 */
[----:B------:R-:W-:Y:S02]  /*f020*/  FMUL.FTZ R22, R3, R150 ;  /* 0x0000009603167220 */ /* 0x000fe40000410000 */
[--C-:B------:R-:W-:Y:S02]  /*f030*/  FFMA.FTZ R179, R23, c[0x0][0x23c], -R193.reuse ;  /* 0x00008f0017b37a23 */ /* 0x100fe400000108c1 */
[C---:B------:R-:W-:Y:S03]  /*f040*/  HMMA.16816.F32 R92, R156.reuse, R152, R92 ;  /* 0x000000989c5c723c */ /* 0x040fe6000000185c */
[----:B------:R-:W-:Y:S01]  /*f050*/  MUFU.EX2 R178, R178 ;  /* 0x000000b200b27308 */ /* 0x000fe20000000800 */
[C---:B------:R-:W-:Y:S02]  /*f060*/  FMUL.FTZ R23, R3.reuse, R151 ;  /* 0x0000009703177220 */ /* 0x040fe40000410000 */
[----:B------:R-:W3:Y:S01]  /*f070*/  LDSM.16.MT88.4 R148, [R214+0xb000] ;  /* 0x00b00000d694783b */ /* 0x000ee20000004200 */
[----:B------:R-:W-:Y:S01]  /*f080*/  FMUL.FTZ R107, R0, R107 ;  /* 0x0000006b006b7220 */ /* 0x000fe20000410000 */
[-C--:B------:R-:W-:Y:S04]  /*f090*/  HMMA.16816.F32 R96, R156, R154.reuse, R96 ;  /* 0x0000009a9c60723c */ /* 0x080fe80000001860 */
[C---:B------:R-:W-:Y:S01]  /*f0a0*/  FMUL.FTZ R108, R2.reuse, R108 ;  /* 0x0000006c026c7220 */ /* 0x040fe20000410000 */
[----:B------:R-:W4:Y:S01]  /*f0b0*/  MUFU.EX2 R179, R179 ;  /* 0x000000b300b37308 */ /* 0x000f220000000800 */
[----:B------:R-:W-:Y:S02]  /*f0c0*/  FMUL.FTZ R109, R2, R109 ;  /* 0x0000006d026d7220 */ /* 0x000fe40000410000 */
[C---:B------:R-:W-:Y:S01]  /*f0d0*/  HMMA.16816.F32 R100, R160.reuse, R154, R100 ;  /* 0x0000009aa064723c */ /* 0x040fe20000001864 */
[----:B------:R-:W-:Y:S03]  /*f0e0*/  LDSM.16.MT88.4 R152, [R214+0xa400] ;  /* 0x00a40000d698783b */ /* 0x000fe60000004200 */
[C---:B------:R-:W-:Y:S02]  /*f0f0*/  FMUL.FTZ R110, R0.reuse, R110 ;  /* 0x0000006e006e7220 */ /* 0x040fe40000410000 */
[----:B------:R-:W-:Y:S01]  /*f100*/  FMUL.FTZ R111, R0, R111 ;  /* 0x0000006f006f7220 */ /* 0x000fe20000410000 */
[----:B------:R-:W5:Y:S01]  /*f110*/  MUFU.EX2 R195, R195 ;  /* 0x000000c300c37308 */ /* 0x000f620000000800 */
[-C--:B--2---:R-:W-:Y:S04]  /*f120*/  HMMA.16816.F32 R20, R160, R172.reuse, R20 ;  /* 0x000000aca014723c */ /* 0x084fe80000001814 */
[C---:B------:R-:W-:Y:S02]  /*f130*/  FMUL.FTZ R112, R164.reuse, R112 ;  /* 0x00000070a4707220 */ /* 0x040fe40000410000 */
[----:B------:R-:W-:Y:S02]  /*f140*/  FMUL.FTZ R113, R164, R113 ;  /* 0x00000071a4717220 */ /* 0x000fe40000410000 */
[C---:B------:R-:W-:Y:S01]  /*f150*/  HMMA.16816.F32 R104, R156.reuse, R172, R104 ;  /* 0x000000ac9c68723c */ /* 0x040fe20000001868 */
[----:B------:R-:W-:Y:S03]  /*f160*/  MUFU.EX2 R196, R196 ;  /* 0x000000c400c47308 */ /* 0x000fe60000000800 */
[C---:B------:R-:W-:Y:S02]  /*f170*/  FMUL.FTZ R114, R3.reuse, R114 ;  /* 0x0000007203727220 */ /* 0x040fe40000410000 */
[C---:B------:R-:W-:Y:S02]  /*f180*/  FMUL.FTZ R115, R3.reuse, R115 ;  /* 0x0000007303737220 */ /* 0x040fe40000410000 */
[-C--:B------:R-:W-:Y:S03]  /*f190*/  HMMA.16816.F32 R108, R156, R174.reuse, R108 ;  /* 0x000000ae9c6c723c */ /* 0x080fe6000000186c */
[----:B------:R-:W-:Y:S01]  /*f1a0*/  MUFU.EX2 R197, R197 ;  /* 0x000000c500c57308 */ /* 0x000fe20000000800 */
[--C-:B------:R-:W-:Y:S02]  /*f1b0*/  FFMA.FTZ R172, R34, c[0x0][0x23c], -R193.reuse ;  /* 0x00008f0022ac7a23 */ /* 0x100fe400000108c1 */
[----:B------:R-:W-:Y:S02]  /*f1c0*/  FMUL.FTZ R34, R3, R146 ;  /* 0x0000009203227220 */ /* 0x000fe40000410000 */
[C---:B------:R-:W-:Y:S04]  /*f1d0*/  HMMA.16816.F32 R112, R160.reuse, R174, R112 ;  /* 0x000000aea070723c */ /* 0x040fe80000001870 */
[----:B------:R-:W-:Y:S01]  /*f1e0*/  FFMA.FTZ R173, R35, c[0x0][0x23c], -R193 ;  /* 0x00008f0023ad7a23 */ /* 0x000fe200000108c1 */
[----:B------:R-:W-:Y:S01]  /*f1f0*/  MUFU.EX2 R172, R172 ;  /* 0x000000ac00ac7308 */ /* 0x000fe20000000800 */
[----:B------:R-:W-:Y:S02]  /*f200*/  FMUL.FTZ R35, R3, R147 ;  /* 0x0000009303237220 */ /* 0x000fe40000410000 */
[----:B------:R-:W2:Y:S01]  /*f210*/  LDSM.16.MT88.4 R144, [R212+0xb000] ;  /* 0x00b00000d490783b */ /* 0x000ea20000004200 */
[--C-:B------:R-:W-:Y:S03]  /*f220*/  FFMA.FTZ R174, R24, c[0x0][0x23c], -R191.reuse ;  /* 0x00008f0018ae7a23 */ /* 0x100fe600000108bf */
[C---:B------:R-:W-:Y:S01]  /*f230*/  FMUL.FTZ R24, R164.reuse, R140 ;  /* 0x0000008ca4187220 */ /* 0x040fe20000410000 */
[-C--:B---3--:R-:W-:Y:S02]  /*f240*/  HMMA.16816.F32 R32, R160, R148.reuse, R32 ;  /* 0x00000094a020723c */ /* 0x088fe40000001820 */
[----:B------:R-:W3:Y:S01]  /*f250*/  MUFU.EX2 R173, R173 ;  /* 0x000000ad00ad7308 */ /* 0x000ee20000000800 */
[----:B------:R-:W-:Y:S02]  /*f260*/  FFMA.FTZ R175, R25, c[0x0][0x23c], -R191 ;  /* 0x00008f0019af7a23 */ /* 0x000fe400000108bf */
[----:B------:R-:W-:Y:S02]  /*f270*/  FMUL.FTZ R25, R164, R141 ;  /* 0x0000008da4197220 */ /* 0x000fe40000410000 */
[----:B------:R-:W3:Y:S01]  /*f280*/  LDSM.16.MT88.4 R140, [R214+0x9400] ;  /* 0x00940000d68c783b */ /* 0x000ee20000004200 */
[C---:B------:R-:W-:Y:S04]  /*f290*/  HMMA.16816.F32 R116, R156.reuse, R148, R116 ;  /* 0x000000949c74723c */ /* 0x040fe80000001874 */
[C---:B------:R-:W-:Y:S01]  /*f2a0*/  FMUL.FTZ R128, R2.reuse, R128 ;  /* 0x0000008002807220 */ /* 0x040fe20000410000 */
[----:B------:R-:W-:Y:S01]  /*f2b0*/  MUFU.EX2 R174, R174 ;  /* 0x000000ae00ae7308 */ /* 0x000fe20000000800 */
[----:B------:R-:W-:Y:S02]  /*f2c0*/  FMUL.FTZ R129, R2, R129 ;  /* 0x0000008102817220 */ /* 0x000fe40000410000 */
[-C--:B------:R-:W-:Y:S04]  /*f2d0*/  HMMA.16816.F32 R120, R156, R150.reuse, R120 ;  /* 0x000000969c78723c */ /* 0x080fe80000001878 */
[C---:B------:R-:W-:Y:S02]  /*f2e0*/  FMUL.FTZ R130, R0.reuse, R130 ;  /* 0x0000008200827220 */ /* 0x040fe40000410000 */
[----:B------:R-:W-:Y:S01]  /*f2f0*/  FMUL.FTZ R131, R0, R131 ;  /* 0x0000008300837220 */ /* 0x000fe20000410000 */
[----:B------:R-:W3:Y:S01]  /*f300*/  MUFU.EX2 R175, R175 ;  /* 0x000000af00af7308 */ /* 0x000ee20000000800 */
[C---:B------:R-:W-:Y:S01]  /*f310*/  HMMA.16816.F32 R124, R160.reuse, R150, R124 ;  /* 0x00000096a07c723c */ /* 0x040fe2000000187c */
[----:B------:R-:W3:Y:S03]  /*f320*/  LDSM.16.MT88.4 R148, [R212+0x9400] ;  /* 0x00940000d494783b */ /* 0x000ee60000004200 */
[C---:B------:R-:W-:Y:S02]  /*f330*/  FMUL.FTZ R132, R2.reuse, R132 ;  /* 0x0000008402847220 */ /* 0x040fe40000410000 */
[----:B------:R-:W-:Y:S02]  /*f340*/  FMUL.FTZ R133, R2, R133 ;  /* 0x0000008502857220 */ /* 0x000fe40000410000 */
[C---:B------:R-:W-:Y:S01]  /*f350*/  FMUL.FTZ R134, R0.reuse, R134 ;  /* 0x0000008600867220 */ /* 0x040fe20000410000 */
[----:B------:R-:W-:Y:S01]  /*f360*/  MUFU.EX2 R198, R198 ;  /* 0x000000c600c67308 */ /* 0x000fe20000000800 */
[-C--:B--2---:R-:W-:Y:S03]  /*f370*/  HMMA.16816.F32 R24, R160, R144.reuse, R24 ;  /* 0x00000090a018723c */ /* 0x084fe60000001818 */
[----:B------:R-:W-:Y:S02]  /*f380*/  FMUL.FTZ R135, R0, R135 ;  /* 0x0000008700877220 */ /* 0x000fe40000410000 */
[C---:B------:R-:W-:Y:S01]  /*f390*/  FMUL.FTZ R28, R164.reuse, R136 ;  /* 0x00000088a41c7220 */ /* 0x040fe20000410000 */
[----:B-1----:R-:W-:Y:S01]  /*f3a0*/  F2FP.PACK_AB R136, R177, R176 ;  /* 0x000000b0b188723e */ /* 0x002fe200000000ff */
[----:B------:R-:W-:Y:S01]  /*f3b0*/  FMUL.FTZ R29, R164, R137 ;  /* 0x00000089a41d7220 */ /* 0x000fe20000410000 */
[C---:B------:R-:W-:Y:S01]  /*f3c0*/  HMMA.16816.F32 R128, R156.reuse, R144, R128 ;  /* 0x000000909c80723c */ /* 0x040fe20000001880 */
[----:B------:R-:W1:Y:S03]  /*f3d0*/  MUFU.EX2 R199, R199 ;  /* 0x000000c700c77308 */ /* 0x000e660000000800 */
[----:B----4-:R-:W-:Y:S01]  /*f3e0*/  F2FP.PACK_AB R137, R179, R178 ;  /* 0x000000b2b389723e */ /* 0x010fe200000000ff */
[----:B------:R-:W-:Y:S01]  /*f3f0*/  FMUL.FTZ R30, R3, R138 ;  /* 0x0000008a031e7220 */ /* 0x000fe20000410000 */
[----:B-----5:R-:W-:Y:S01]  /*f400*/  F2FP.PACK_AB R138, R195, R192 ;  /* 0x000000c0c38a723e */ /* 0x020fe200000000ff */
[----:B------:R-:W-:Y:S01]  /*f410*/  FMUL.FTZ R31, R3, R139 ;  /* 0x0000008b031f7220 */ /* 0x000fe20000410000 */
[-C--:B------:R-:W-:Y:S03]  /*f420*/  HMMA.16816.F32 R132, R156, R146.reuse, R132 ;  /* 0x000000929c84723c */ /* 0x080fe60000001884 */
[----:B------:R-:W-:Y:S01]  /*f430*/  MUFU.EX2 R200, R200 ;  /* 0x000000c800c87308 */ /* 0x000fe20000000800 */
[----:B---3--:R-:W-:Y:S01]  /*f440*/  F2FP.PACK_AB R139, R173, R172 ;  /* 0x000000acad8b723e */ /* 0x008fe200000000ff */
[--C-:B------:R-:W-:Y:S01]  /*f450*/  FFMA.FTZ R64, R64, c[0x0][0x23c], -R194.reuse ;  /* 0x00008f0040407a23 */ /* 0x100fe200000108c2 */
[----:B------:R-:W-:Y:S01]  /*f460*/  F2FP.PACK_AB R144, R175, R174 ;  /* 0x000000aeaf90723e */ /* 0x000fe200000000ff */
[----:B------:R-:W-:Y:S01]  /*f470*/  FFMA.FTZ R194, R65, c[0x0][0x23c], -R194 ;  /* 0x00008f0041c27a23 */ /* 0x000fe200000108c2 */
[----:B------:R-:W-:Y:S04]  /*f480*/  HMMA.16816.F32 R28, R160, R146, R28 ;  /* 0x00000092a01c723c */ /* 0x000fe8000000181c */
[----:B------:R-:W-:Y:S01]  /*f490*/  F2FP.PACK_AB R145, R197, R196 ;  /* 0x000000c4c591723e */ /* 0x000fe200000000ff */
[----:B------:R-:W2:Y:S01]  /*f4a0*/  MUFU.EX2 R201, R201 ;  /* 0x000000c900c97308 */ /* 0x000ea20000000800 */
[--C-:B------:R-:W-:Y:S02]  /*f4b0*/  FFMA.FTZ R66, R66, c[0x0][0x23c], -R193.reuse ;  /* 0x00008f0042427a23 */ /* 0x100fe400000108c1 */
[-C--:B------:R-:W-:Y:S05]  /*f4c0*/  HMMA.16816.F32 R8, R136, R140.reuse, R8 ;  /* 0x0000008c8808723c */ /* 0x080fea0000001808 */
[----:B-1----:R-:W-:Y:S01]  /*f4d0*/  F2FP.PACK_AB R146, R199, R198 ;  /* 0x000000c6c792723e */ /* 0x002fe200000000ff */
[----:B------:R-:W-:Y:S01]  /*f4e0*/  FFMA.FTZ R193, R67, c[0x0][0x23c], -R193 ;  /* 0x00008f0043c17a23 */ /* 0x000fe200000108c1 */
[----:B------:R1:W-:Y:S01]  /*f4f0*/  MUFU.EX2 R65, R194 ;  /* 0x000000c200417308 */ /* 0x0003e20000000800 */
[----:B------:R-:W-:Y:S04]  /*f500*/  FFMA.FTZ R67, R56, c[0x0][0x23c], -R191 ;  /* 0x00008f0038437a23 */ /* 0x000fe800000108bf */
[----:B------:R-:W-:Y:S02]  /*f510*/  FFMA.FTZ R169, R164, R237, R169 ;  /* 0x000000eda4a97223 */ /* 0x000fe400000100a9 */
[----:B------:R-:W-:Y:S01]  /*f520*/  FFMA.FTZ R5, R3, R232, R5 ;  /* 0x000000e803057223 */ /* 0x000fe20000010005 */
[----:B------:R-:W-:Y:S01]  /*f530*/  MOV R3, R168 ;  /* 0x000000a800037202 */ /* 0x000fe20000000f00 */
[----:B------:R-:W-:Y:S01]  /*f540*/  FFMA.FTZ R181, R2, R235, R181 ;  /* 0x000000eb02b57223 */ /* 0x000fe200000100b5 */
[----:B------:R-:W-:Y:S01]  /*f550*/  MUFU.EX2 R202, R202 ;  /* 0x000000ca00ca7308 */ /* 0x000fe20000000800 */
[----:B------:R-:W-:Y:S01]  /*f560*/  FFMA.FTZ R183, R0, R233, R183 ;  /* 0x000000e900b77223 */ /* 0x000fe200000100b7 */
[----:B------:R-:W-:Y:S01]  /*f570*/  MOV R0, R165 ;  /* 0x000000a500007202 */ /* 0x000fe20000000f00 */
[----:B------:R-:W-:Y:S01]  /*f580*/  FADD.FTZ R170, R170, R169 ;  /* 0x000000a9aaaa7221 */ /* 0x000fe20000010000 */
[----:B--2---:R-:W-:Y:S01]  /*f590*/  F2FP.PACK_AB R147, R201, R200 ;  /* 0x000000c8c993723e */ /* 0x004fe200000000ff */
[----:B------:R-:W-:Y:S01]  /*f5a0*/  FADD.FTZ R6, R6, R5 ;  /* 0x0000000506067221 */ /* 0x000fe20000010000 */
[----:B------:R-:W-:Y:S01]  /*f5b0*/  MOV R2, R167 ;  /* 0x000000a700027202 */ /* 0x000fe20000000f00 */
[----:B------:R-:W-:Y:S01]  /*f5c0*/  FADD.FTZ R184, R184, R181 ;  /* 0x000000b5b8b87221 */ /* 0x000fe20000010000 */
[----:B------:R-:W-:Y:S01]  /*f5d0*/  MOV R169, R166 ;  /* 0x000000a600a97202 */ /* 0x000fe20000000f00 */
        /* <DEDUP_REMOVED lines=9> */
[----:B------:R-:W-:Y:S01]  /*f670*/  LDSM.16.MT88.4 R60, [R212+0xac00] ;  /* 0x00ac0000d43c783b */ /* 0x000fe20000004200 */
[----:B------:R-:W-:Y:S01]  /*f680*/  FADD.FTZ R171, R171, R6 ;  /* 0x00000006abab7221 */ /* 0x000fe20000010000 */
[C---:B------:R-:W-:Y:S03]  /*f690*/  HMMA.16816.F32 R68, R136.reuse, R142, R68 ;  /* 0x0000008e8844723c */ /* 0x040fe60000001844 */
[----:B------:R-:W1:Y:S01]  /*f6a0*/  MUFU.EX2 R205, R205 ;  /* 0x000000cd00cd7308 */ /* 0x000e620000000800 */
[----:B------:R-:W-:Y:S02]  /*f6b0*/  FADD.FTZ R185, R185, R184 ;  /* 0x000000b8b9b97221 */ /* 0x000fe40000010000 */
[----:B------:R-:W3:Y:S01]  /*f6c0*/  LDSM.16.MT88.4 R140, [R212+0xa400] ;  /* 0x00a40000d48c783b */ /* 0x000ee20000004200 */
[----:B------:R-:W-:Y:S01]  /*f6d0*/  FADD.FTZ R187, R187, R186 ;  /* 0x000000babbbb7221 */ /* 0x000fe20000010000 */
        /* <DEDUP_REMOVED lines=26> */
[----:B------:R-:W1:Y:S01]  /*f880*/  MUFU.EX2 R247, R247 ;  /* 0x000000f700f77308 */ /* 0x000e620000000800 */
[C---:B------:R-:W-:Y:S04]  /*f890*/  HMMA.16816.F32 R100, R136.reuse, R154, R100 ;  /* 0x0000009a8864723c */ /* 0x040fe80000001864 */
[----:B------:R-:W-:Y:S02]  /*f8a0*/  FADD.FTZ R198, R198, R175 ;  /* 0x000000afc6c67221 */ /* 0x000fe40000010000 */
[----:B------:R-:W-:Y:S02]  /*f8b0*/  FADD.FTZ R200, R200, R197 ;  /* 0x000000c5c8c87221 */ /* 0x000fe40000010000 */
[-C--:B---3--:R-:W-:Y:S01]  /*f8c0*/  HMMA.16816.F32 R20, R136, R140.reuse, R20 ;  /* 0x0000008c8814723c */ /* 0x088fe20000001814 */
[----:B------:R-:W-:Y:S03]  /*f8d0*/  MUFU.EX2 R244, R244 ;  /* 0x000000f400f47308 */ /* 0x000fe60000000800 */
[----:B------:R-:W-:Y:S02]  /*f8e0*/  FADD.FTZ R195, R195, R192 ;  /* 0x000000c0c3c37221 */ /* 0x000fe40000010000 */
[----:B------:R-:W-:Y:S02]  /*f8f0*/  FADD.FTZ R173, R173, R172 ;  /* 0x000000acadad7221 */ /* 0x000fe40000010000 */
[C---:B------:R-:W-:Y:S03]  /*f900*/  HMMA.16816.F32 R104, R144.reuse, R140, R104 ;  /* 0x0000008c9068723c */ /* 0x040fe60000001868 */
[----:B------:R-:W3:Y:S01]  /*f910*/  MUFU.EX2 R249, R249 ;  /* 0x000000f900f97308 */ /* 0x000ee20000000800 */
[----:B------:R-:W-:Y:S02]  /*f920*/  FADD.FTZ R199, R199, R198 ;  /* 0x000000c6c7c77221 */ /* 0x000fe40000010000 */
[----:B------:R-:W-:Y:S02]  /*f930*/  FADD.FTZ R201, R201, R200 ;  /* 0x000000c8c9c97221 */ /* 0x000fe40000010000 */
[-C--:B------:R-:W-:Y:S04]  /*f940*/  HMMA.16816.F32 R108, R144, R142.reuse, R108 ;  /* 0x0000008e906c723c */ /* 0x080fe8000000186c */
[----:B------:R-:W-:Y:S01]  /*f950*/  FADD.FTZ R210, R210, R199 ;  /* 0x000000c7d2d27221 */ /* 0x000fe20000010000 */
[----:B------:R-:W1:Y:S01]  /*f960*/  MUFU.EX2 R64, R64 ;  /* 0x0000004000407308 */ /* 0x000e620000000800 */
[----:B------:R-:W-:Y:S02]  /*f970*/  FADD.FTZ R234, R234, R201 ;  /* 0x000000c9eaea7221 */ /* 0x000fe40000010000 */
[C---:B------:R-:W-:Y:S01]  /*f980*/  HMMA.16816.F32 R112, R136.reuse, R142, R112 ;  /* 0x0000008e8870723c */ /* 0x040fe20000001870 */
[----:B------:R-:W3:Y:S03]  /*f990*/  LDSM.16.MT88.4 R140, [R212+0x9800] ;  /* 0x00980000d48c783b */ /* 0x000ee60000004200 */
[----:B------:R-:W-:Y:S02]  /*f9a0*/  FADD.FTZ R211, R211, R210 ;  /* 0x000000d2d3d37221 */ /* 0x000fe40000010000 */
[----:B------:R-:W-:Y:S01]  /*f9b0*/  FADD.FTZ R241, R241, R234 ;  /* 0x000000eaf1f17221 */ /* 0x000fe20000010000 */
[----:B------:R-:W-:Y:S01]  /*f9c0*/  MUFU.EX2 R66, R66 ;  /* 0x0000004200427308 */ /* 0x000fe20000000800 */
[-C--:B------:R-:W-:Y:S04]  /*f9d0*/  HMMA.16816.F32 R32, R136, R36.reuse, R32 ;  /* 0x000000248820723c */ /* 0x080fe80000001820 */
[----:B------:R-:W-:Y:S02]  /*f9e0*/  FADD.FTZ R236, R236, R211 ;  /* 0x000000d3ecec7221 */ /* 0x000fe40000010000 */
[----:B------:R-:W-:Y:S02]  /*f9f0*/  FADD.FTZ R240, R240, R241 ;  /* 0x000000f1f0f07221 */ /* 0x000fe40000010000 */
[C---:B------:R-:W-:Y:S01]  /*fa00*/  HMMA.16816.F32 R116, R144.reuse, R36, R116 ;  /* 0x000000249074723c */ /* 0x040fe20000001874 */
[----:B------:R-:W3:Y:S03]  /*fa10*/  MUFU.EX2 R193, R193 ;  /* 0x000000c100c17308 */ /* 0x000ee60000000800 */
[----:B------:R-:W-:Y:S02]  /*fa20*/  FADD.FTZ R236, R243, R236 ;  /* 0x000000ecf3ec7221 */ /* 0x000fe40000010000 */
[----:B------:R-:W-:Y:S01]  /*fa30*/  FADD.FTZ R245, R245, R240 ;  /* 0x000000f0f5f57221 */ /* 0x000fe20000010000 */
[----:B--2---:R-:W-:Y:S01]  /*fa40*/  F2FP.PACK_AB R36, R203, R202 ;  /* 0x000000cacb24723e */ /* 0x004fe200000000ff */
[-C--:B------:R-:W-:Y:S03]  /*fa50*/  HMMA.16816.F32 R120, R144, R38.reuse, R120 ;  /* 0x000000269078723c */ /* 0x080fe60000001878 */
[----:B------:R-:W-:Y:S01]  /*fa60*/  MUFU.EX2 R67, R67 ;  /* 0x0000004300437308 */ /* 0x000fe20000000800 */
[----:B-1----:R-:W-:Y:S01]  /*fa70*/  F2FP.PACK_AB R37, R205, R204 ;  /* 0x000000cccd25723e */ /* 0x002fe200000000ff */
[----:B------:R-:W-:Y:S02]  /*fa80*/  FADD.FTZ R202, R202, R195 ;  /* 0x000000c3caca7221 */ /* 0x000fe40000010000 */
[----:B------:R-:W-:Y:S01]  /*fa90*/  FADD.FTZ R204, R204, R173 ;  /* 0x000000adcccc7221 */ /* 0x000fe20000010000 */
[C---:B------:R-:W-:Y:S04]  /*faa0*/  HMMA.16816.F32 R124, R136.reuse, R38, R124 ;  /* 0x00000026887c723c */ /* 0x040fe8000000187c */
[----:B------:R-:W-:Y:S01]  /*fab0*/  FADD.FTZ R203, R203, R202 ;  /* 0x000000cacbcb7221 */ /* 0x000fe20000010000 */
[----:B------:R-:W1:Y:S01]  /*fac0*/  MUFU.EX2 R194, R194 ;  /* 0x000000c200c27308 */ /* 0x000e620000000800 */
        /* <DEDUP_REMOVED lines=13> */
[----:B------:R-:W4:Y:S02]  /*fba0*/  LDSM.16.MT88.4 R48, [R214+0xa800] ;  /* 0x00a80000d630783b */ /* 0x000f240000004200 */
[----:B------:R-:W-:Y:S04]  /*fbb0*/  MUFU.EX2 R248, R248 ;  /* 0x000000f800f87308 */ /* 0x000fe80000000800 */
[----:B------:R-:W-:Y:S01]  /*fbc0*/  F2FP.PACK_AB R136, R247, R242 ;  /* 0x000000f2f788723e */ /* 0x000fe200000000ff */
[-C--:B------:R-:W-:Y:S05]  /*fbd0*/  HMMA.16816.F32 R8, R36, R40.reuse, R8 ;  /* 0x000000282408723c */ /* 0x080fea0000001808 */
[----:B---3--:R-:W-:Y:S01]  /*fbe0*/  F2FP.PACK_AB R137, R249, R244 ;  /* 0x000000f4f989723e */ /* 0x008fe200000000ff */
[----:B------:R-:W3:Y:S01]  /*fbf0*/  MUFU.EX2 R191, R191 ;  /* 0x000000bf00bf7308 */ /* 0x000ee20000000800 */
[----:B------:R-:W-:Y:S01]  /*fc00*/  F2FP.PACK_AB R138, R65, R64 ;  /* 0x00000040418a723e */ /* 0x000fe200000000ff */
[C---:B------:R-:W-:Y:S04]  /*fc10*/  HMMA.16816.F32 R12, R44.reuse, R40, R12 ;  /* 0x000000282c0c723c */ /* 0x040fe8000000180c */
[----:B------:R-:W-:Y:S01]  /*fc20*/  F2FP.PACK_AB R139, R193, R66 ;  /* 0x00000042c18b723e */ /* 0x000fe200000000ff */
[----:B------:R-:W-:Y:S02]  /*fc30*/  FADD.FTZ R242, R242, R207 ;  /* 0x000000cff2f27221 */ /* 0x000fe40000010000 */
[----:B------:R-:W-:Y:S01]  /*fc40*/  FADD.FTZ R244, R244, R209 ;  /* 0x000000d1f4f47221 */ /* 0x000fe20000010000 */
[-C--:B------:R-:W-:Y:S01]  /*fc50*/  HMMA.16816.F32 R16, R44, R42.reuse, R16 ;  /* 0x0000002a2c10723c */ /* 0x080fe20000001810 */
[----:B------:R-:W-:Y:S03]  /*fc60*/  MUFU.EX2 R250, R250 ;  /* 0x000000fa00fa7308 */ /* 0x000fe60000000800 */
[----:B------:R-:W-:Y:S02]  /*fc70*/  FADD.FTZ R247, R247, R242 ;  /* 0x000000f2f7f77221 */ /* 0x000fe40000010000 */
[----:B------:R-:W-:Y:S02]  /*fc80*/  FADD.FTZ R249, R249, R244 ;  /* 0x000000f4f9f97221 */ /* 0x000fe40000010000 */
[C---:B------:R-:W-:Y:S01]  /*fc90*/  HMMA.16816.F32 R68, R36.reuse, R42, R68 ;  /* 0x0000002a2444723c */ /* 0x040fe20000001844 */
[----:B------:R-:W5:Y:S02]  /*fca0*/  LDSM.16.MT88.4 R40, [R212+0xa800] ;  /* 0x00a80000d428783b */ /* 0x000f640000004200 */
[----:B------:R-:W1:Y:S01]  /*fcb0*/  MUFU.EX2 R189, R189 ;  /* 0x000000bd00bd7308 */ /* 0x000e620000000800 */
[----:B------:R-:W-:Y:S02]  /*fcc0*/  FADD.FTZ R64, R64, R247 ;  /* 0x000000f740407221 */ /* 0x000fe40000010000 */
[----:B------:R-:W-:Y:S02]  /*fcd0*/  FADD.FTZ R66, R66, R249 ;  /* 0x000000f942427221 */ /* 0x000fe40000010000 */
[-C--:B------:R-:W-:Y:S04]  /*fce0*/  HMMA.16816.F32 R72, R36, R140.reuse, R72 ;  /* 0x0000008c2448723c */ /* 0x080fe80000001848 */
[----:B------:R-:W-:Y:S02]  /*fcf0*/  FADD.FTZ R237, R65, R64 ;  /* 0x0000004041ed7221 */ /* 0x000fe40000010000 */
[----:B------:R-:W-:Y:S02]  /*fd00*/  FADD.FTZ R232, R193, R66 ;  /* 0x00000042c1e87221 */ /* 0x000fe40000010000 */
[C---:B------:R-:W-:Y:S08]  /*fd10*/  HMMA.16816.F32 R76, R44.reuse, R140, R76 ;  /* 0x0000008c2c4c723c */ /* 0x040ff0000000184c */
[-C--:B------:R-:W-:Y:S08]  /*fd20*/  HMMA.16816.F32 R80, R44, R142.reuse, R80 ;  /* 0x0000008e2c50723c */ /* 0x080ff00000001850 */
[C---:B------:R-:W-:Y:S08]  /*fd30*/  HMMA.16816.F32 R84, R36.reuse, R142, R84 ;  /* 0x0000008e2454723c */ /* 0x040ff00000001854 */
[-C--:B----4-:R-:W-:Y:S08]  /*fd40*/  HMMA.16816.F32 R88, R36, R48.reuse, R88 ;  /* 0x000000302458723c */ /* 0x090ff00000001858 */
[C---:B------:R-:W-:Y:S08]  /*fd50*/  HMMA.16816.F32 R92, R44.reuse, R48, R92 ;  /* 0x000000302c5c723c */ /* 0x040ff0000000185c */
[-C--:B------:R-:W-:Y:S08]  /*fd60*/  HMMA.16816.F32 R96, R44, R50.reuse, R96 ;  /* 0x000000322c60723c */ /* 0x080ff00000001860 */
[C---:B------:R-:W-:Y:S01]  /*fd70*/  HMMA.16816.F32 R100, R36.reuse, R50, R100 ;  /* 0x000000322464723c */ /* 0x040fe20000001864 */
[----:B------:R-:W4:Y:S07]  /*fd80*/  LDSM.16.MT88.4 R48, [R212+0xb800] ;  /* 0x00b80000d430783b */ /* 0x000f2e0000004200 */
[-C--:B-----5:R-:W-:Y:S08]  /*fd90*/  HMMA.16816.F32 R20, R36, R40.reuse, R20 ;  /* 0x000000282414723c */ /* 0x0a0ff00000001814 */
[C---:B------:R-:W-:Y:S08]  /*fda0*/  HMMA.16816.F32 R104, R44.reuse, R40, R104 ;  /* 0x000000282c68723c */ /* 0x040ff00000001868 */
[-C--:B------:R-:W-:Y:S08]  /*fdb0*/  HMMA.16816.F32 R108, R44, R42.reuse, R108 ;  /* 0x0000002a2c6c723c */ /* 0x080ff0000000186c */
[C---:B------:R-:W-:Y:S01]  /*fdc0*/  HMMA.16816.F32 R112, R36.reuse, R42, R112 ;  /* 0x0000002a2470723c */ /* 0x040fe20000001870 */
[----:B------:R-:W5:Y:S07]  /*fdd0*/  LDSM.16.MT88.4 R40, [R214+0x9c00] ;  /* 0x009c0000d628783b */ /* 0x000f6e0000004200 */
[-C--:B------:R-:W-:Y:S08]  /*fde0*/  HMMA.16816.F32 R32, R36, R52.reuse, R32 ;  /* 0x000000342420723c */ /* 0x080ff00000001820 */
[C---:B------:R-:W-:Y:S08]  /*fdf0*/  HMMA.16816.F32 R116, R44.reuse, R52, R116 ;  /* 0x000000342c74723c */ /* 0x040ff00000001874 */
[-C--:B------:R-:W-:Y:S08]  /*fe00*/  HMMA.16816.F32 R120, R44, R54.reuse, R120 ;  /* 0x000000362c78723c */ /* 0x080ff00000001878 */
[C---:B------:R-:W-:Y:S01]  /*fe10*/  HMMA.16816.F32 R124, R36.reuse, R54, R124 ;  /* 0x00000036247c723c */ /* 0x040fe2000000187c */
[----:B------:R-:W2:Y:S07]  /*fe20*/  LDSM.16.MT88.4 R52, [R212+0x9c00] ;  /* 0x009c0000d434783b */ /* 0x000eae0000004200 */
[-C--:B----4-:R-:W-:Y:S08]  /*fe30*/  HMMA.16816.F32 R24, R36, R48.reuse, R24 ;  /* 0x000000302418723c */ /* 0x090ff00000001818 */
[C---:B------:R-:W-:Y:S08]  /*fe40*/  HMMA.16816.F32 R128, R44.reuse, R48, R128 ;  /* 0x000000302c80723c */ /* 0x040ff00000001880 */
[-C--:B------:R-:W-:Y:S01]  /*fe50*/  HMMA.16816.F32 R132, R44, R50.reuse, R132 ;  /* 0x000000322c84723c */ /* 0x080fe20000001884 */
[----:B------:R-:W4:Y:S07]  /*fe60*/  LDSM.16.MT88.4 R44, [R214+0xbc00] ;  /* 0x00bc0000d62c783b */ /* 0x000f2e0000004200 */
[----:B------:R-:W-:Y:S07]  /*fe70*/  HMMA.16816.F32 R28, R36, R50, R28 ;  /* 0x00000032241c723c */ /* 0x000fee000000181c */
[----:B-1----:R-:W-:Y:S01]  /*fe80*/  F2FP.PACK_AB R36, R194, R67 ;  /* 0x00000043c224723e */ /* 0x002fe200000000ff */
[-C--:B-----5:R-:W-:Y:S01]  /*fe90*/  HMMA.16816.F32 R160, R136, R40.reuse, R8 ;  /* 0x0000002888a0723c */ /* 0x0a0fe20000001808 */
[----:B------:R-:W1:Y:S04]  /*fea0*/  LDSM.16.MT88.4 R8, [R212+0xbc00] ;  /* 0x00bc0000d408783b */ /* 0x000e680000004200 */
[----:B--2---:R-:W-:Y:S01]  /*feb0*/  F2FP.PACK_AB R37, R251, R246 ;  /* 0x000000f6fb25723e */ /* 0x004fe200000000ff */
[----:B------:R-:W-:Y:S01]  /*fec0*/  FADD.FTZ R67, R67, R236 ;  /* 0x000000ec43437221 */ /* 0x000fe20000010000 */
[----:B---3--:R-:W-:Y:S01]  /*fed0*/  F2FP.PACK_AB R38, R191, R248 ;  /* 0x000000f8bf26723e */ /* 0x008fe200000000ff */
[----:B------:R-:W-:Y:S01]  /*fee0*/  FADD.FTZ R246, R246, R245 ;  /* 0x000000f5f6f67221 */ /* 0x000fe20000010000 */
[----:B------:R-:W-:Y:S03]  /*fef0*/  F2FP.PACK_AB R39, R189, R250 ;  /* 0x000000fabd27723e */ /* 0x000fe600000000ff */
[----:B------:R-:W-:Y:S02]  /*ff00*/  FADD.FTZ R67, R194, R67 ;  /* 0x00000043c2437221 */ /* 0x000fe40000010000 */
[----:B------:R-:W-:Y:S02]  /*ff10*/  FADD.FTZ R251, R251, R246 ;  /* 0x000000f6fbfb7221 */ /* 0x000fe40000010000 */
[C---:B------:R-:W-:Y:S04]  /*ff20*/  HMMA.16816.F32 R156, R36.reuse, R40, R12 ;  /* 0x00000028249c723c */ /* 0x040fe8000000180c */
        /* <DEDUP_REMOVED lines=27> */
.L_x_75:
[----:B------:R-:W1:Y:S01]  /*100e0*/  SHFL.BFLY PT, R0, R237, 0x2, 0x1f ;  /* 0x0c401f00ed007f89 */ /* 0x000e6200000e0000 */
[----:B------:R-:W2:Y:S01]  /*100f0*/  S2UR UR6, SR_CTAID.Y ;  /* 0x00000000000679c3 */ /* 0x000ea20000002600 */
[----:B------:R-:W-:Y:S01]  /*10100*/  UISETP.NE.AND UP0, UPT, UR9, -0x1, UPT ;  /* 0xffffffff0900788c */ /* 0x000fe2000bf05270 */
[----:B------:R-:W-:Y:S01]  /*10110*/  BSSY B0, `(.L_x_79) ;  /* 0x000016b000007945 */ /* 0x000fe20003800000 */
[----:B------:R-:W3:Y:S01]  /*10120*/  SHFL.BFLY PT, R3, R232, 0x2, 0x1f ;  /* 0x0c401f00e8037f89 */ /* 0x000ee200000e0000 */
[----:B------:R-:W-:-:S02]  /*10130*/  ULDC.64 UR4, c[0x0][0x1e8] ;  /* 0x00007a0000047ab9 */ /* 0x000fc40000000a00 */
[----:B------:R-:W-:Y:S01]  /*10140*/  ULDC UR8, c[0x0][0x214] ;  /* 0x0000850000087ab9 */ /* 0x000fe20000000800 */
[----:B------:R-:W4:Y:S01]  /*10150*/  SHFL.BFLY PT, R2, R235, 0x2, 0x1f ;  /* 0x0c401f00eb027f89 */ /* 0x000f2200000e0000 */
[----:B------:R-:W5:Y:S01]  /*10160*/  S2UR UR11, SR_CTAID.X ;  /* 0x00000000000b79c3 */ /* 0x000f620000002500 */
[----:B------:R-:W-:Y:S02]  /*10170*/  UMOV UR24, URZ ;  /* 0x0000003f00187c82 */ /* 0x000fe40008000000 */
[----:B------:R-:W-:Y:S02]  /*10180*/  UMOV UR25, URZ ;  /* 0x0000003f00197c82 */ /* 0x000fe40008000000 */
[----:B------:R-:W-:-:S03]  /*10190*/  @UP0 UIMAD.WIDE.U32 UR18, UR9, UR4, URZ ;  /* 0x00000004091202a5 */ /* 0x000fc6000f8e003f */
[----:B------:R-:W5:Y:S01]  /*101a0*/  S2UR UR12, SR_CTAID.Z ;  /* 0x00000000000c79c3 */ /* 0x000f620000002700 */
[----:B------:R-:W-:-:S03]  /*101b0*/  @UP0 UIMAD UR7, UR9, UR5, UR19 ;  /* 0x00000005090702a4 */ /* 0x000fc6000f8e0213 */
[----:B------:R-:W-:Y:S01]  /*101c0*/  ULDC.64 UR4, c[0x0][0x1e0] ;  /* 0x0000780000047ab9 */ /* 0x000fe20000000a00 */
[----:B-1----:R-:W-:Y:S01]  /*101d0*/  FADD.FTZ R5, R0, R237 ;  /* 0x000000ed00057221 */ /* 0x002fe20000010000 */
[----:B--2---:R-:W-:Y:S01]  /*101e0*/  @!UP0 USHF.R.S32.HI UR13, URZ, 0x1f, UR6 ;  /* 0x0000001f3f0d8899 */ /* 0x004fe20008011406 */
[----:B------:R-:W1:Y:S01]  /*101f0*/  SHFL.BFLY PT, R0, R233, 0x2, 0x1f ;  /* 0x0c401f00e9007f89 */ /* 0x000e6200000e0000 */
[----:B------:R-:W-:Y:S01]  /*10200*/  @!UP0 UIMAD.WIDE.U32 UR22, UR6, UR4, URZ ;  /* 0x00000004061682a5 */ /* 0x000fe2000f8e003f */
[----:B---3--:R-:W-:Y:S01]  /*10210*/  FADD.FTZ R6, R3, R232 ;  /* 0x000000e803067221 */ /* 0x008fe20000010000 */
[----:B------:R-:W-:Y:S01]  /*10220*/  @!UP0 UIMAD UR13, UR13, UR4, URZ ;  /* 0x000000040d0d82a4 */ /* 0x000fe2000f8e023f */
[----:B------:R-:W2:Y:S01]  /*10230*/  SHFL.BFLY PT, R4, R5, 0x1, 0x1f ;  /* 0x0c201f0005047f89 */ /* 0x000ea200000e0000 */
[----:B----4-:R-:W-:Y:S01]  /*10240*/  FADD.FTZ R2, R2, R235 ;  /* 0x000000eb02027221 */ /* 0x010fe20000010000 */
[----:B------:R-:W-:Y:S02]  /*10250*/  ULDC.U8 UR4, c[0x0][0x329] ;  /* 0x0000ca4000047ab9 */ /* 0x000fe40000000000 */
[----:B------:R-:W3:Y:S01]  /*10260*/  SHFL.BFLY PT, R3, R6, 0x1, 0x1f ;  /* 0x0c201f0006037f89 */ /* 0x000ee200000e0000 */
[----:B------:R-:W-:-:S02]  /*10270*/  UISETP.NE.AND UP1, UPT, UR4, URZ, UPT ;  /* 0x0000003f0400728c */ /* 0x000fc4000bf25270 */
[----:B------:R-:W-:Y:S01]  /*10280*/  @!UP0 UIMAD UR13, UR6, UR5, UR13 ;  /* 0x00000005060d82a4 */ /* 0x000fe2000f8e020d */
[----:B------:R-:W4:Y:S01]  /*10290*/  SHFL.BFLY PT, R9, R2, 0x1, 0x1f ;  /* 0x0c201f0002097f89 */ /* 0x000f2200000e0000 */
[----:B------:R-:W-:Y:S02]  /*102a0*/  @!UP0 UMOV UR18, UR22 ;  /* 0x0000001600128c82 */ /* 0x000fe40008000000 */
[----:B------:R-:W-:Y:S02]  /*102b0*/  ULDC.U8 UR5, c[0x0][0x328] ;  /* 0x0000ca0000057ab9 */ /* 0x000fe40000000000 */
[----:B------:R-:W-:Y:S02]  /*102c0*/  UISETP.NE.AND UP2, UPT, UR5, URZ, UPT ;  /* 0x0000003f0500728c */ /* 0x000fe4000bf45270 */
[----:B------:R-:W-:Y:S02]  /*102d0*/  @!UP0 UIADD3 UR7, UR23, UR13, URZ ;  /* 0x0000000d17078290 */ /* 0x000fe4000fffe03f */
[----:B------:R-:W-:-:S02]  /*102e0*/  UISETP.NE.OR UP3, UPT, UR4, URZ, !UP2 ;  /* 0x0000003f0400728c */ /* 0x000fc4000d765670 */
[----:B------:R-:W-:Y:S01]  /*102f0*/  @UP1 ULDC UR14, c[0x0][0x210] ;  /* 0x00008400000e1ab9 */ /* 0x000fe20000000800 */
[----:B-1----:R-:W-:Y:S01]  /*10300*/  FADD.FTZ R8, R0, R233 ;  /* 0x000000e900087221 */ /* 0x002fe20000010000 */
[----:B------:R-:W-:Y:S01]  /*10310*/  MOV R0, 0x3f800000 ;  /* 0x3f80000000007802 */ /* 0x000fe20000000f00 */
[----:B------:R-:W-:Y:S01]  /*10320*/  ULDC UR5, c[0x0][0x234] ;  /* 0x00008d0000057ab9 */ /* 0x000fe20000000800 */
[----:B--2---:R-:W-:Y:S02]  /*10330*/  FADD.FTZ R4, R5, R4 ;  /* 0x0000000405047221 */ /* 0x004fe40000010000 */
[----:B------:R-:W1:Y:S01]  /*10340*/  SHFL.BFLY PT, R7, R8, 0x1, 0x1f ;  /* 0x0c201f0008077f89 */ /* 0x000e6200000e0000 */
[----:B------:R-:W-:Y:S01]  /*10350*/  MOV R5, 0x3f800000 ;  /* 0x3f80000000057802 */ /* 0x000fe20000000f00 */
[----:B------:R-:W-:Y:S01]  /*10360*/  @UP1 UIMAD UR14, UR14, UR8, URZ ;  /* 0x000000080e0e12a4 */ /* 0x000fe2000f8e023f */
[----:B---3--:R-:W-:Y:S01]  /*10370*/  FADD.FTZ R3, R6, R3 ;  /* 0x0000000306037221 */ /* 0x008fe20000010000 */
[----:B------:R-:W-:Y:S01]  /*10380*/  FSETP.NE.FTZ.AND P5, PT, R4, RZ, PT ;  /* 0x000000ff0400720b */ /* 0x000fe20003fb5000 */
[----:B------:R-:W-:Y:S01]  /*10390*/  @!UP1 USEL UR14, UR8, UR5, !UP2 ;  /* 0x00000005080e9287 */ /* 0x000fe2000d000000 */
[----:B----4-:R-:W-:-:S02]  /*103a0*/  FADD.FTZ R6, R2, R9 ;  /* 0x0000000902067221 */ /* 0x010fc40000010000 */
[----:B------:R-:W-:Y:S01]  /*103b0*/  FSETP.NE.FTZ.AND P4, PT, R3, RZ, PT ;  /* 0x000000ff0300720b */ /* 0x000fe20003f95000 */
[----:B------:R-:W-:Y:S01]  /*103c0*/  ULDC UR4, c[0x0][0x1c0] ;  /* 0x0000700000047ab9 */ /* 0x000fe20000000800 */
[----:B------:R-:W-:Y:S01]  /*103d0*/  MOV R2, 0x3f800000 ;  /* 0x3f80000000027802 */ /* 0x000fe20000000f00 */
[----:B------:R-:W-:Y:S01]  /*103e0*/  @UP1 UMOV UR19, 0x1 ;  /* 0x0000000100131882 */ /* 0x000fe20000000000 */
[----:B------:R-:W-:Y:S01]  /*103f0*/  FSETP.NE.FTZ.AND P3, PT, R6, RZ, PT ;  /* 0x000000ff0600720b */ /* 0x000fe20003f75000 */
[----:B------:R-:W-:Y:S02]  /*10400*/  @!UP1 UIMAD UR19, UR14, UR4, URZ ;  /* 0x000000040e1392a4 */ /* 0x000fe4000f8e023f */
[----:B------:R-:W-:Y:S02]  /*10410*/  @!UP3 UIMAD UR21, UR6, UR8, URZ ;  /* 0x000000080615b2a4 */ /* 0x000fe4000f8e023f */
[----:B------:R-:W2:Y:S01]  /*10420*/  @P5 MUFU.RCP R0, R4 ;  /* 0x0000000400005308 */ /* 0x000ea20000001000 */
[----:B------:R-:W-:-:S02]  /*10430*/  @UP1 ULDC UR20, c[0x0][0x210] ;  /* 0x0000840000141ab9 */ /* 0x000fc40000000800 */
[----:B------:R-:W-:Y:S02]  /*10440*/  UIMAD UR5, UR6, UR19, URZ ;  /* 0x00000013060572a4 */ /* 0x000fe4000f8e023f */
[----:B------:R-:W-:Y:S01]  /*10450*/  @!UP1 UMOV UR20, 0x1 ;  /* 0x0000000100149882 */ /* 0x000fe20000000000 */
[----:B-1----:R-:W-:Y:S02]  /*10460*/  FADD.FTZ R7, R8, R7 ;  /* 0x0000000708077221 */ /* 0x002fe40000010000 */
[----:B------:R-:W1:Y:S01]  /*10470*/  @P4 MUFU.RCP R5, R3 ;  /* 0x0000000300054308 */ /* 0x000e620000001000 */
[----:B------:R-:W-:Y:S02]  /*10480*/  @!UP3 USEL UR21, UR21, UR9, !UP0 ;  /* 0x000000091515b287 */ /* 0x000fe4000c000000 */
[----:B-----5:R-:W-:Y:S01]  /*10490*/  UIMAD UR4, UR11, UR20, URZ ;  /* 0x000000140b0472a4 */ /* 0x020fe2000f8e023f */
[----:B------:R-:W-:Y:S01]  /*104a0*/  FSETP.NE.FTZ.AND P2, PT, R7, RZ, PT ;  /* 0x000000ff0700720b */ /* 0x000fe20003f55000 */
[----:B------:R-:W-:-:S02]  /*104b0*/  USEL UR5, UR5, URZ, UP3 ;  /* 0x0000003f05057287 */ /* 0x000fc40009800000 */
[----:B------:R-:W-:Y:S01]  /*104c0*/  USHF.L.U32 UR4, UR4, 0x7, URZ ;  /* 0x0000000704047899 */ /* 0x000fe2000800063f */
[C---:B--2---:R-:W-:Y:S01]  /*104d0*/  FMUL.FTZ R160, R0.reuse, R160 ;  /* 0x000000a000a07220 */ /* 0x044fe20000410000 */
[----:B------:R-:W-:Y:S01]  /*104e0*/  @P5 MUFU.LG2 R4, R4 ;  /* 0x0000000400045308 */ /* 0x000fe20000000c00 */
[C---:B------:R-:W-:Y:S01]  /*104f0*/  FMUL.FTZ R161, R0.reuse, R161 ;  /* 0x000000a100a17220 */ /* 0x040fe20000410000 */
[----:B------:R-:W-:Y:S01]  /*10500*/  UIMAD UR14, UR12, UR14, UR5 ;  /* 0x0000000e0c0e72a4 */ /* 0x000fe2000f8e0205 */
[C---:B------:R-:W-:Y:S01]  /*10510*/  FMUL.FTZ R68, R0.reuse, R68 ;  /* 0x0000004400447220 */ /* 0x040fe20000410000 */
[----:B------:R-:W-:Y:S01]  /*10520*/  @!UP3 UMOV UR24, UR21 ;  /* 0x000000150018bc82 */ /* 0x000fe20008000000 */
[C---:B------:R-:W-:Y:S01]  /*10530*/  FMUL.FTZ R69, R0.reuse, R69 ;  /* 0x0000004500457220 */ /* 0x040fe20000410000 */
[----:B------:R-:W-:Y:S01]  /*10540*/  F2FP.PACK_AB R160, R161, R160 ;  /* 0x000000a0a1a0723e */ /* 0x000fe200000000ff */
[C---:B------:R-:W-:Y:S01]  /*10550*/  FMUL.FTZ R72, R0.reuse, R72 ;  /* 0x0000004800487220 */ /* 0x040fe20000410000 */
[----:B------:R-:W-:Y:S01]  /*10560*/  @P2 MUFU.RCP R2, R7 ;  /* 0x0000000700022308 */ /* 0x000fe20000001000 */
[C---:B------:R-:W-:Y:S01]  /*10570*/  FMUL.FTZ R73, R0.reuse, R73 ;  /* 0x0000004900497220 */ /* 0x040fe20000410000 */
[----:B------:R-:W-:Y:S01]  /*10580*/  F2FP.PACK_AB R68, R69, R68 ;  /* 0x000000444544723e */ /* 0x000fe200000000ff */
[C---:B------:R-:W-:Y:S01]  /*10590*/  FMUL.FTZ R84, R0.reuse, R84 ;  /* 0x0000005400547220 */ /* 0x040fe20000410000 */
[----:B------:R-:W-:Y:S01]  /*105a0*/  USHF.R.S32.HI UR5, URZ, 0x1f, UR4 ;  /* 0x0000001f3f057899 */ /* 0x000fe20008011404 */
[C---:B------:R-:W-:Y:S01]  /*105b0*/  FMUL.FTZ R85, R0.reuse, R85 ;  /* 0x0000005500557220 */ /* 0x040fe20000410000 */
[----:B------:R-:W-:Y:S01]  /*105c0*/  F2FP.PACK_AB R72, R73, R72 ;  /* 0x000000484948723e */ /* 0x000fe200000000ff */
[C---:B------:R-:W-:Y:S01]  /*105d0*/  FMUL.FTZ R88, R0.reuse, R88 ;  /* 0x0000005800587220 */ /* 0x040fe20000410000 */
[----:B------:R-:W-:Y:S01]  /*105e0*/  @P4 MUFU.LG2 R3, R3 ;  /* 0x0000000300034308 */ /* 0x000fe20000000c00 */
[C---:B------:R-:W-:Y:S01]  /*105f0*/  FMUL.FTZ R89, R0.reuse, R89 ;  /* 0x0000005900597220 */ /* 0x040fe20000410000 */
[----:B------:R-:W-:Y:S01]  /*10600*/  F2FP.PACK_AB R84, R85, R84 ;  /* 0x000000545554723e */ /* 0x000fe200000000ff */
[C---:B------:R-:W-:Y:S01]  /*10610*/  FMUL.FTZ R100, R0.reuse, R100 ;  /* 0x0000006400647220 */ /* 0x040fe20000410000 */
[----:B------:R-:W-:Y:S01]  /*10620*/  @!UP3 USHF.R.S32.HI UR25, URZ, 0x1f, UR21 ;  /* 0x0000001f3f19b899 */ /* 0x000fe20008011415 */
[C---:B------:R-:W-:Y:S01]  /*10630*/  FMUL.FTZ R101, R0.reuse, R101 ;  /* 0x0000006500657220 */ /* 0x040fe20000410000 */
[----:B------:R-:W-:Y:S01]  /*10640*/  F2FP.PACK_AB R88, R89, R88 ;  /* 0x000000585958723e */ /* 0x000fe200000000ff */
[C---:B------:R-:W-:Y:S01]  /*10650*/  FMUL.FTZ R148, R0.reuse, R148 ;  /* 0x0000009400947220 */ /* 0x040fe20000410000 */
[----:B------:R-:W-:Y:S01]  /*10660*/  @P2 MUFU.LG2 R7, R7 ;  /* 0x0000000700072308 */ /* 0x000fe20000000c00 */
[C---:B------:R-:W-:Y:S01]  /*10670*/  FMUL.FTZ R149, R0.reuse, R149 ;  /* 0x0000009500957220 */ /* 0x040fe20000410000 */
[----:B------:R-:W-:Y:S01]  /*10680*/  F2FP.PACK_AB R100, R101, R100 ;  /* 0x000000646564723e */ /* 0x000fe200000000ff */
[C---:B------:R-:W-:Y:S01]  /*10690*/  FMUL.FTZ R112, R0.reuse, R112 ;  /* 0x0000007000707220 */ /* 0x040fe20000410000 */
[----:B------:R-:W-:Y:S01]  /*106a0*/  USHF.R.S32.HI UR6, URZ, 0x1f, UR14 ;  /* 0x0000001f3f067899 */ /* 0x000fe2000801140e */
[C---:B------:R-:W-:Y:S01]  /*106b0*/  FMUL.FTZ R113, R0.reuse, R113 ;  /* 0x0000007100717220 */ /* 0x040fe20000410000 */
[----:B------:R-:W-:Y:S01]  /*106c0*/  F2FP.PACK_AB R148, R149, R148 ;  /* 0x000000949594723e */ /* 0x000fe200000000ff */
[C---:B------:R-:W-:Y:S01]  /*106d0*/  FMUL.FTZ R144, R0.reuse, R144 ;  /* 0x0000009000907220 */ /* 0x040fe20000410000 */
[----:B------:R-:W-:Y:S01]  /*106e0*/  UIADD3 UR4, UP2, UP1, UR4, UR24, UR14 ;  /* 0x0000001804047290 */ /* 0x000fe2000f95e00e */
[C---:B------:R-:W-:Y:S01]  /*106f0*/  FMUL.FTZ R145, R0.reuse, R145 ;  /* 0x0000009100917220 */ /* 0x040fe20000410000 */
[----:B------:R-:W-:Y:S01]  /*10700*/  F2FP.PACK_AB R112, R113, R112 ;  /* 0x000000707170723e */ /* 0x000fe200000000ff */
[C---:B------:R-:W-:Y:S01]  /*10710*/  FMUL.FTZ R124, R0.reuse, R124 ;  /* 0x0000007c007c7220 */ /* 0x040fe20000410000 */
[----:B------:R-:W-:Y:S01]  /*10720*/  UIADD3.X UR5, UR5, UR25, UR6, UP2, UP1 ;  /* 0x0000001905057290 */ /* 0x000fe200097e2406 */
        /* <DEDUP_REMOVED lines=8> */
[----:B-1----:R-:W-:Y:S01]  /*107b0*/  FMUL.FTZ R162, R5, R162 ;  /* 0x000000a205a27220 */ /* 0x002fe20000410000 */
        /* <DEDUP_REMOVED lines=72> */
[C---:B------:R-:W-:Y:S01]  /*10c40*/  FMUL.FTZ R138, R5.reuse, R138 ;  /* 0x0000008a058a7220 */ /* 0x040fe20000410000 */
[----:B-1----:R-:W-:Y:S01]  /*10c50*/  SHF.R.S32.HI R9, RZ, 0x1f, R0 ;  /* 0x0000001fff097819 */ /* 0x002fe20000011400 */
[----:B------:R-:W-:Y:S01]  /*10c60*/  FMUL.FTZ R5, R5, R139 ;  /* 0x0000008b05057220 */ /* 0x000fe20000410000 */
        /* <DEDUP_REMOVED lines=13> */
[C---:B------:R-:W-:Y:S01]  /*10d40*/  FMUL.FTZ R83, R2.reuse, R83 ;  /* 0x0000005302537220 */ /* 0x040fe20000410000 */
[----:B------:R-:W-:Y:S01]  /*10d50*/  LEA.HI R11, R11, R10, RZ, 0x3 ;  /* 0x0000000a0b0b7211 */ /* 0x000fe200078f18ff */
[C---:B------:R-:W-:Y:S01]  /*10d60*/  FMUL.FTZ R82, R2.reuse, R82 ;  /* 0x0000005202527220 */ /* 0x040fe20000410000 */
[----:B------:R-:W-:Y:S01]  /*10d70*/  IADD3 R16, -R15, R0, RZ ;  /* 0x000000000f107210 */ /* 0x000fe20007ffe1ff */
[C---:B------:R-:W-:Y:S01]  /*10d80*/  FMUL.FTZ R95, R2.reuse, R95 ;  /* 0x0000005f025f7220 */ /* 0x040fe20000410000 */
[----:B------:R-:W-:Y:S01]  /*10d90*/  LOP3.LUT R11, R11, 0xfffffff8, RZ, 0xc0, !PT ;  /* 0xfffffff80b0b7812 */ /* 0x000fe200078ec0ff */
[C---:B------:R-:W-:Y:S01]  /*10da0*/  FMUL.FTZ R94, R2.reuse, R94 ;  /* 0x0000005e025e7220 */ /* 0x040fe20000410000 */
[----:B------:R-:W-:Y:S01]  /*10db0*/  F2FP.PACK_AB R138, R5, R138 ;  /* 0x0000008a058a723e */ /* 0x000fe200000000ff */
[----:B------:R-:W-:Y:S01]  /*10dc0*/  FMUL.FTZ R99, R2, R99 ;  /* 0x0000006302637220 */ /* 0x000fe20000410000 */
[----:B------:R-:W-:Y:S01]  /*10dd0*/  IADD3 R11, R10, -R11, RZ ;  /* 0x8000000b0a0b7210 */ /* 0x000fe20007ffe0ff */
[C---:B------:R-:W-:Y:S01]  /*10de0*/  FMUL.FTZ R98, R2.reuse, R98 ;  /* 0x0000006202627220 */ /* 0x040fe20000410000 */
[----:B------:R-:W-:Y:S01]  /*10df0*/  F2FP.PACK_AB R158, R159, R158 ;  /* 0x0000009e9f9e723e */ /* 0x000fe200000000ff */
[C---:B------:R-:W-:Y:S01]  /*10e00*/  FMUL.FTZ R107, R2.reuse, R107 ;  /* 0x0000006b026b7220 */ /* 0x040fe20000410000 */
[----:B------:R-:W-:Y:S01]  /*10e10*/  LEA.HI R12, R11, R11, RZ, 0x1 ;  /* 0x0000000b0b0c7211 */ /* 0x000fe200078f08ff */
[C---:B------:R-:W-:Y:S01]  /*10e20*/  FMUL.FTZ R106, R2.reuse, R106 ;  /* 0x0000006a026a7220 */ /* 0x040fe20000410000 */
[----:B------:R-:W-:Y:S01]  /*10e30*/  F2FP.PACK_AB R154, R155, R154 ;  /* 0x0000009a9b9a723e */ /* 0x000fe200000000ff */
[C---:B------:R-:W-:Y:S01]  /*10e40*/  FMUL.FTZ R111, R2.reuse, R111 ;  /* 0x0000006f026f7220 */ /* 0x040fe20000410000 */
[----:B------:R-:W-:Y:S01]  /*10e50*/  SHF.R.S32.HI R14, RZ, 0x1, R12 ;  /* 0x00000001ff0e7819 */ /* 0x000fe2000001140c */
[----:B------:R-:W-:Y:S01]  /*10e60*/  FMUL.FTZ R110, R2, R110 ;  /* 0x0000006e026e7220 */ /* 0x000fe20000410000 */
[----:B------:R-:W-:Y:S01]  /*10e70*/  LOP3.LUT R12, R12, 0x3fffffe, RZ, 0xc0, !PT ;  /* 0x03fffffe0c0c7812 */ /* 0x000fe200078ec0ff */
[----:B------:R-:W-:Y:S01]  /*10e80*/  FMUL.FTZ R119, R2, R119 ;  /* 0x0000007702777220 */ /* 0x000fe20000410000 */
[----:B------:R-:W-:Y:S01]  /*10e90*/  SHF.L.U32 R15, R14, 0x6, RZ ;  /* 0x000000060e0f7819 */ /* 0x000fe200000006ff */
[C---:B------:R-:W-:Y:S01]  /*10ea0*/  FMUL.FTZ R118, R2.reuse, R118 ;  /* 0x0000007602767220 */ /* 0x040fe20000410000 */
[----:B------:R-:W-:Y:S01]  /*10eb0*/  IADD3 R12, R11, -R12, RZ ;  /* 0x8000000c0b0c7210 */ /* 0x000fe20007ffe0ff */
[C---:B------:R-:W-:Y:S01]  /*10ec0*/  FMUL.FTZ R123, R2.reuse, R123 ;  /* 0x0000007b027b7220 */ /* 0x040fe20000410000 */
[----:B------:R-:W-:Y:S01]  /*10ed0*/  LEA R11, R13, R16, 0x8 ;  /* 0x000000100d0b7211 */ /* 0x000fe200078e40ff */
[C---:B------:R-:W-:Y:S01]  /*10ee0*/  FMUL.FTZ R122, R2.reuse, R122 ;  /* 0x0000007a027a7220 */ /* 0x040fe20000410000 */
[----:B------:R-:W-:Y:S01]  /*10ef0*/  LOP3.LUT R15, R15, 0xc0, RZ, 0xc0, !PT ;  /* 0x000000c00f0f7812 */ /* 0x000fe200078ec0ff */
[----:B------:R-:W-:Y:S01]  /*10f00*/  FMUL.FTZ R131, R2, R131 ;  /* 0x0000008302837220 */ /* 0x000fe20000410000 */
[----:B------:R-:W-:Y:S01]  /*10f10*/  LEA R11, R12, R11, 0x4 ;  /* 0x0000000b0c0b7211 */ /* 0x000fe200078e20ff */
[----:B------:R-:W-:Y:S01]  /*10f20*/  FMUL.FTZ R130, R2, R130 ;  /* 0x0000008202827220 */ /* 0x000fe20000410000 */
[----:B------:R-:W-:Y:S01]  /*10f30*/  LOP3.LUT R12, R14, 0x1, RZ, 0xc0, !PT ;  /* 0x000000010e0c7812 */ /* 0x000fe200078ec0ff */
[C---:B------:R-:W-:Y:S01]  /*10f40*/  FMUL.FTZ R135, R2.reuse, R135 ;  /* 0x0000008702877220 */ /* 0x040fe20000410000 */
[----:B------:R-:W-:Y:S01]  /*10f50*/  LEA.HI R16, R15, R15, RZ, 0x1d ;  /* 0x0000000f0f107211 */ /* 0x000fe200078fe8ff */
[----:B------:R-:W-:Y:S01]  /*10f60*/  FMUL.FTZ R2, R2, R134 ;  /* 0x0000008602027220 */ /* 0x000fe20000410000 */
[----:B------:R-:W-:-:S02]  /*10f70*/  ISETP.NE.U32.AND P1, PT, R12, 0x1, PT ;  /* 0x000000010c00780c */ /* 0x000fc40003f25070 */
[----:B------:R-:W-:Y:S02]  /*10f80*/  LEA R11, R11, R16, 0x1 ;  /* 0x000000100b0b7211 */ /* 0x000fe400078e08ff */
[----:B------:R-:W-:Y:S02]  /*10f90*/  LOP3.LUT P0, RZ, R14, 0x2, RZ, 0xc0, !PT ;  /* 0x000000020eff7812 */ /* 0x000fe4000780c0ff */
[----:B------:R-:W-:Y:S02]  /*10fa0*/  SHF.L.U32 R11, R11, 0x1, RZ ;  /* 0x000000010b0b7819 */ /* 0x000fe400000006ff */
[----:B------:R-:W-:Y:S02]  /*10fb0*/  MOV R12, 0x20 ;  /* 0x00000020000c7802 */ /* 0x000fe40000000f00 */
[----:B------:R-:W-:Y:S01]  /*10fc0*/  IADD3 R5, R11, -0x10, RZ ;  /* 0xfffffff00b057810 */ /* 0x000fe20007ffe0ff */
[----:B------:R-:W-:Y:S01]  /*10fd0*/  STS [R11], R160 ;  /* 0x000000a00b007388 */ /* 0x000fe20000000800 */
[----:B------:R-:W-:-:S02]  /*10fe0*/  SEL R12, R12, 0xffffffe0, !P0 ;  /* 0xffffffe00c0c7807 */ /* 0x000fc40004000000 */
[C---:B------:R-:W-:Y:S01]  /*10ff0*/  @P1 IADD3 R5, R11.reuse, 0x10, RZ ;  /* 0x000000100b051810 */ /* 0x040fe20007ffe0ff */
[----:B------:R-:W-:Y:S01]  /*11000*/  STS [R11+0x200], R162 ;  /* 0x000200a20b007388 */ /* 0x000fe20000000800 */
[----:B------:R-:W-:Y:S02]  /*11010*/  IADD3 R15, R11, R12, RZ ;  /* 0x0000000c0b0f7210 */ /* 0x000fe40007ffe0ff */
[----:B------:R-:W-:Y:S01]  /*11020*/  IADD3 R17, R12, R5, RZ ;  /* 0x000000050c117210 */ /* 0x000fe20007ffe0ff */
[----:B------:R-:W-:Y:S01]  /*11030*/  STS [R5], R68 ;  /* 0x0000004405007388 */ /* 0x000fe20000000800 */
[----:B------:R-:W-:Y:S02]  /*11040*/  F2FP.PACK_AB R78, R79, R78 ;  /* 0x0000004e4f4e723e */ /* 0x000fe400000000ff */
[----:B------:R-:W-:Y:S01]  /*11050*/  F2FP.PACK_AB R82, R83, R82 ;  /* 0x000000525352723e */ /* 0x000fe200000000ff */
[----:B------:R-:W-:Y:S01]  /*11060*/  STS [R5+0x200], R70 ;  /* 0x0002004605007388 */ /* 0x000fe20000000800 */
[----:B------:R-:W-:-:S02]  /*11070*/  F2FP.PACK_AB R94, R95, R94 ;  /* 0x0000005e5f5e723e */ /* 0x000fc400000000ff */
[----:B------:R-:W-:Y:S01]  /*11080*/  F2FP.PACK_AB R98, R99, R98 ;  /* 0x000000626362723e */ /* 0x000fe200000000ff */
[----:B------:R-:W-:Y:S01]  /*11090*/  STS [R11+0x1000], R156 ;  /* 0x0010009c0b007388 */ /* 0x000fe20000000800 */
[----:B------:R-:W-:Y:S02]  /*110a0*/  F2FP.PACK_AB R106, R107, R106 ;  /* 0x0000006a6b6a723e */ /* 0x000fe400000000ff */
        /* <DEDUP_REMOVED lines=11> */
[----:B------:R-:W-:Y:S01]  /*11160*/  MOV R0, 0x7f800000 ;  /* 0x7f80000000007802 */ /* 0x000fe20000000f00 */
[----:B------:R-:W-:Y:S01]  /*11170*/  STS [R15+0x200], R74 ;  /* 0x0002004a0f007388 */ /* 0x000fe20000000800 */
[----:B------:R-:W-:Y:S02]  /*11180*/  LOP3.LUT P0, RZ, R9, 0x3, RZ, 0xc0, !PT ;  /* 0x0000000309ff7812 */ /* 0x000fe4000780c0ff */
[----:B------:R-:W-:Y:S01]  /*11190*/  MOV R9, 0x7f800000 ;  /* 0x7f80000000097802 */ /* 0x000fe20000000f00 */
[----:B------:R-:W-:Y:S04]  /*111a0*/  STS [R17], R84 ;  /* 0x0000005411007388 */ /* 0x000fe80000000800 */
        /* <DEDUP_REMOVED lines=28> */
[----:B------:R3:W-:Y:S04]  /*11370*/  STS [R5+0x5200], R122 ;  /* 0x0052007a05007388 */ /* 0x0007e80000000800 */
[----:B------:R-:W-:Y:S04]  /*11380*/  STS [R15+0x4000], R140 ;  /* 0x0040008c0f007388 */ /* 0x000fe80000000800 */
[----:B------:R-:W-:Y:S04]  /*11390*/  STS [R15+0x4200], R142 ;  /* 0x0042008e0f007388 */ /* 0x000fe80000000800 */
[----:B------:R-:W-:Y:S04]  /*113a0*/  STS [R17+0x4000], R136 ;  /* 0x0040008811007388 */ /* 0x000fe80000000800 */
[----:B------:R-:W-:Y:S01]  /*113b0*/  STS [R17+0x4200], R138 ;  /* 0x0042008a11007388 */ /* 0x000fe20000000800 */
[----:B-1----:R-:W-:-:S02]  /*113c0*/  @P5 FMUL.FTZ R11, R4, 0.69314718246459960938 ;  /* 0x3f317218040b5820 */ /* 0x002fc40000410000 */
[----:B------:R-:W-:Y:S01]  /*113d0*/  @P4 FMUL.FTZ R4, R3, 0.69314718246459960938 ;  /* 0x3f31721803044820 */ /* 0x000fe20000410000 */
[----:B------:R-:W-:Y:S01]  /*113e0*/  STS [R15+0x5000], R128 ;  /* 0x005000800f007388 */ /* 0x000fe20000000800 */
[----:B--2---:R-:W-:Y:S02]  /*113f0*/  @P3 FMUL.FTZ R3, R6, 0.69314718246459960938 ;  /* 0x3f31721806033820 */ /* 0x004fe40000410000 */
[----:B------:R-:W-:Y:S01]  /*11400*/  @P2 FMUL.FTZ R6, R7, 0.69314718246459960938 ;  /* 0x3f31721807062820 */ /* 0x000fe20000410000 */
[----:B------:R-:W-:Y:S01]  /*11410*/  STS [R15+0x5200], R130 ;  /* 0x005200820f007388 */ /* 0x000fe20000000800 */
[----:B---3--:R-:W-:Y:S01]  /*11420*/  MOV R5, 0x7f800000 ;  /* 0x7f80000000057802 */ /* 0x008fe20000000f00 */
[----:B------:R-:W-:Y:S02]  /*11430*/  @P5 FFMA.FTZ R5, R168, c[0x0][0x238], R11 ;  /* 0x00008e00a8055a23 */ /* 0x000fe4000001000b */
[----:B------:R-:W-:Y:S01]  /*11440*/  STS [R17+0x5000], R132 ;  /* 0x0050008411007388 */ /* 0x000fe20000000800 */
[----:B------:R-:W-:-:S02]  /*11450*/  @P4 FFMA.FTZ R9, R167, c[0x0][0x238], R4 ;  /* 0x00008e00a7094a23 */ /* 0x000fc40000010004 */
[----:B------:R-:W-:Y:S01]  /*11460*/  @P3 FFMA.FTZ R0, R166, c[0x0][0x238], R3 ;  /* 0x00008e00a6003a23 */ /* 0x000fe20000010003 */
[----:B------:R1:W-:Y:S04]  /*11470*/  STS [R17+0x5200], R2 ;  /* 0x0052000211007388 */ /* 0x0003e80000000800 */
[----:B------:R-:W-:Y:S01]  /*11480*/  BAR.SYNC.DEFER_BLOCKING 0x0 ;  /* 0x0000000000007b1d */ /* 0x000fe20000010000 */
[----:B-1----:R-:W-:Y:S01]  /*11490*/  MOV R2, 0x7f800000 ;  /* 0x7f80000000027802 */ /* 0x002fe20000000f00 */
[----:B------:R-:W-:-:S04]  /*114a0*/  @P2 FFMA.FTZ R2, R165, c[0x0][0x238], R6 ;  /* 0x00008e00a5022a23 */ /* 0x000fc80000010006 */
[----:B------:R1:W2:Y:S04]  /*114b0*/  LDS.128 R56, [R221] ;  /* 0x00000000dd387984 */ /* 0x0002a80000000c00 */
[----:B------:R1:W3:Y:S04]  /*114c0*/  LDS.128 R52, [R221+0x800] ;  /* 0x00080000dd347984 */ /* 0x0002e80000000c00 */
[----:B------:R1:W4:Y:S04]  /*114d0*/  LDS.128 R48, [R221+0x1000] ;  /* 0x00100000dd307984 */ /* 0x0003280000000c00 */
[----:B------:R1:W1:Y:S04]  /*114e0*/  LDS.128 R44, [R221+0x1800] ;  /* 0x00180000dd2c7984 */ /* 0x0002680000000c00 */
[----:B------:R1:W1:Y:S04]  /*114f0*/  LDS.128 R40, [R221+0x2000] ;  /* 0x00200000dd287984 */ /* 0x0002680000000c00 */
        /* <DEDUP_REMOVED lines=8> */
[----:B--23--:R-:W-:-:S04]  /*11580*/  SHF.R.S32.HI R4, RZ, 0x1f, R13 ;  /* 0x0000001fff047819 */ /* 0x00cfc8000001140d */
[----:B------:R-:W-:-:S04]  /*11590*/  LEA.HI R4, R4, R13, RZ, 0x2 ;  /* 0x0000000d04047211 */ /* 0x000fc800078f10ff */
[----:B------:R-:W-:-:S05]  /*115a0*/  LOP3.LUT R4, R4, 0xffffffc, RZ, 0xc0, !PT ;  /* 0x0ffffffc04047812 */ /* 0x000fca00078ec0ff */
[----:B------:R-:W-:-:S04]  /*115b0*/  IMAD.IADD R4, R13, 0x1, -R4 ;  /* 0x000000010d047824 */ /* 0x000fc800078e0a04 */
[----:B------:R-:W-:-:S05]  /*115c0*/  IMAD R3, R4, 0x10, R219 ;  /* 0x0000001004037824 */ /* 0x000fca00078e02db */
[C---:B------:R-:W-:Y:S02]  /*115d0*/  ISETP.GE.AND P6, PT, R3.reuse, UR10, PT ;  /* 0x0000000a03007c0c */ /* 0x040fe4000bfc6270 */
[C---:B------:R-:W-:Y:S02]  /*115e0*/  IADD3 R7, R3.reuse, 0x8, RZ ;  /* 0x0000000803077810 */ /* 0x040fe40007ffe0ff */
[----:B------:R-:W-:Y:S02]  /*115f0*/  IADD3 R12, R3, 0x40, RZ ;  /* 0x00000040030c7810 */ /* 0x000fe40007ffe0ff */
[----:B------:R-:W-:Y:S02]  /*11600*/  ISETP.GE.AND P5, PT, R7, UR10, PT ;  /* 0x0000000a07007c0c */ /* 0x000fe4000bfa6270 */
[----:B------:R-:W-:Y:S02]  /*11610*/  IADD3 R11, R3, 0x48, RZ ;  /* 0x00000048030b7810 */ /* 0x000fe40007ffe0ff */
[----:B------:R-:W-:-:S02]  /*11620*/  ISETP.GE.AND P4, PT, R12, UR10, PT ;  /* 0x0000000a0c007c0c */ /* 0x000fc4000bf86270 */
[----:B------:R-:W-:Y:S01]  /*11630*/  ISETP.GE.AND P3, PT, R11, UR10, PT ;  /* 0x0000000a0b007c0c */ /* 0x000fe2000bf66270 */
[----:B------:R-:W-:-:S05]  /*11640*/  @!P6 IMAD R3, R3, UR20, RZ ;  /* 0x000000140303ec24 */ /* 0x000fca000f8e02ff */
[----:B------:R-:W-:Y:S01]  /*11650*/  @!P6 IADD3 R6, P0, R3, UR4, RZ ;  /* 0x000000040306ec10 */ /* 0x000fe2000ff1e0ff */
[----:B------:R-:W-:-:S03]  /*11660*/  @!P5 IMAD R7, R7, UR20, RZ ;  /* 0x000000140707dc24 */ /* 0x000fc6000f8e02ff */
[----:B------:R-:W-:Y:S01]  /*11670*/  @!P6 LEA.HI.X.SX32 R3, R3, UR5, 0x1, P0 ;  /* 0x000000050303ec11 */ /* 0x000fe200080f0eff */
[----:B------:R-:W-:Y:S01]  /*11680*/  @!P4 IMAD R12, R12, UR20, RZ ;  /* 0x000000140c0ccc24 */ /* 0x000fe2000f8e02ff */
[C---:B------:R-:W-:Y:S01]  /*11690*/  @!P6 LEA R14, P1, R6.reuse, c[0x0][0x200], 0x2 ;  /* 0x00008000060eea11 */ /* 0x040fe200078210ff */
[----:B------:R-:W-:Y:S01]  /*116a0*/  @!P3 IMAD R11, R11, UR20, RZ ;  /* 0x000000140b0bbc24 */ /* 0x000fe2000f8e02ff */
[C---:B------:R-:W-:Y:S02]  /*116b0*/  @!P5 IADD3 R4, P0, R7.reuse, UR4, RZ ;  /* 0x000000040704dc10 */ /* 0x040fe4000ff1e0ff */
[----:B------:R-:W-:Y:S02]  /*116c0*/  @!P6 LEA.HI.X R15, R6, c[0x0][0x204], R3, 0x2, P1 ;  /* 0x00008100060fea11 */ /* 0x000fe400008f1403 */
[----:B------:R-:W-:Y:S02]  /*116d0*/  @!P5 LEA.HI.X.SX32 R3, R7, UR5, 0x1, P0 ;  /* 0x000000050703dc11 */ /* 0x000fe400080f0eff */
[----:B------:R-:W-:Y:S01]  /*116e0*/  @!P5 LEA R64, P2, R4, c[0x0][0x200], 0x2 ;  /* 0x000080000440da11 */ /* 0x000fe200078410ff */
[----:B------:R2:W-:Y:S01]  /*116f0*/  @!P6 STG.E [R14.64], R5 ;  /* 0x000000050e00e986 */ /* 0x0005e2000c101910 */
[----:B------:R-:W-:-:S02]  /*11700*/  @!P4 IADD3 R6, P1, R12, UR4, RZ ;  /* 0x000000040c06cc10 */ /* 0x000fc4000ff3e0ff */
[C---:B------:R-:W-:Y:S02]  /*11710*/  @!P3 IADD3 R7, P0, R11.reuse, UR4, RZ ;  /* 0x000000040b07bc10 */ /* 0x040fe4000ff1e0ff */
[----:B------:R-:W-:Y:S02]  /*11720*/  @!P5 LEA.HI.X R65, R4, c[0x0][0x204], R3, 0x2, P2 ;  /* 0x000081000441da11 */ /* 0x000fe400010f1403 */
[----:B------:R-:W-:Y:S02]  /*11730*/  @!P4 LEA.HI.X.SX32 R3, R12, UR5, 0x1, P1 ;  /* 0x000000050c03cc11 */ /* 0x000fe400088f0eff */
[----:B------:R-:W-:Y:S01]  /*11740*/  @!P3 LEA.HI.X.SX32 R4, R11, UR5, 0x1, P0 ;  /* 0x000000050b04bc11 */ /* 0x000fe200080f0eff */
[----:B------:R2:W-:Y:S01]  /*11750*/  @!P5 STG.E [R64.64], R9 ;  /* 0x000000094000d986 */ /* 0x0005e2000c101910 */
[----:B------:R-:W-:Y:S02]  /*11760*/  @!P4 LEA R66, P1, R6, c[0x0][0x200], 0x2 ;  /* 0x000080000642ca11 */ /* 0x000fe400078210ff */
[----:B------:R-:W-:-:S02]  /*11770*/  @!P3 LEA R12, P0, R7, c[0x0][0x200], 0x2 ;  /* 0x00008000070cba11 */ /* 0x000fc400078010ff */
[----:B------:R-:W-:Y:S02]  /*11780*/  @!P4 LEA.HI.X R67, R6, c[0x0][0x204], R3, 0x2, P1 ;  /* 0x000081000643ca11 */ /* 0x000fe400008f1403 */
[----:B------:R-:W-:-:S03]  /*11790*/  @!P3 LEA.HI.X R13, R7, c[0x0][0x204], R4, 0x2, P0 ;  /* 0x00008100070dba11 */ /* 0x000fc600000f1404 */
[----:B------:R2:W-:Y:S04]  /*117a0*/  @!P4 STG.E [R66.64], R0 ;  /* 0x000000004200c986 */ /* 0x0005e8000c101910 */
[----:B------:R2:W-:Y:S02]  /*117b0*/  @!P3 STG.E [R12.64], R2 ;  /* 0x000000020c00b986 */ /* 0x0005e4000c101910 */
.L_x_80:
[----:B--23--:R-:W-:Y:S05]  /*117c0*/  BSYNC B0 ;  /* 0x0000000000007941 */ /* 0x00cfea0003800000 */
.L_x_79:
[----:B------:R-:W2:Y:S01]  /*117d0*/  S2R R0, SR_CTAID.Z ;  /* 0x0000000000007919 */ /* 0x000ea20000002700 */
[----:B------:R-:W-:Y:S01]  /*117e0*/  UIMAD UR11, UR11, -0x80, UR15 ;  /* 0xffffff800b0b78a4 */ /* 0x000fe2000f8e020f */
[----:B------:R-:W-:Y:S01]  /*117f0*/  SHF.R.S32.HI R2, RZ, 0x1f, R228 ;  /* 0x0000001fff027819 */ /* 0x000fe200000114e4 */
[----:B------:R-:W-:Y:S01]  /*11800*/  USHF.R.S32.HI UR6, URZ, 0x1f, UR12 ;  /* 0x0000001f3f067899 */ /* 0x000fe2000801140c */
[----:B------:R-:W-:Y:S01]  /*11810*/  IADD3 R4, P0, R228, UR18, RZ ;  /* 0x00000012e4047c10 */ /* 0x000fe2000ff1e0ff */
[----:B------:R-:W-:Y:S01]  /*11820*/  ULDC.64 UR4, c[0x0][0x1f0] ;  /* 0x00007c0000047ab9 */ /* 0x000fe20000000a00 */
[----:B------:R-:W-:Y:S01]  /*11830*/  BSSY B0, `(.L_x_81) ;  /* 0x0000015000007945 */ /* 0x000fe20003800000 */
[----:B------:R-:W-:Y:S01]  /*11840*/  UIMAD UR4, UR6, UR4, URZ ;  /* 0x00000004060472a4 */ /* 0x000fe2000f8e023f */
[----:B------:R-:W-:-:S02]  /*11850*/  IADD3.X R5, R2, UR7, RZ, P0, !PT ;  /* 0x0000000702057c10 */ /* 0x000fc400087fe4ff */
[----:B------:R-:W-:Y:S01]  /*11860*/  ISETP.GE.AND P0, PT, R10, UR11, PT ;  /* 0x0000000b0a007c0c */ /* 0x000fe2000bf06270 */
[----:B------:R-:W-:Y:S02]  /*11870*/  UIMAD UR4, UR12, UR5, UR4 ;  /* 0x000000050c0472a4 */ /* 0x000fe4000f8e0204 */
[----:B--2---:R-:W-:-:S05]  /*11880*/  IMAD.WIDE.U32 R4, R0, c[0x0][0x1f0], R4 ;  /* 0x00007c0000047a25 */ /* 0x004fca00078e0004 */
[----:B------:R-:W-:-:S05]  /*11890*/  IADD3 R7, R5, UR4, RZ ;  /* 0x0000000405077c10 */ /* 0x000fca000fffe0ff */
[----:B------:R-:W-:Y:S05]  /*118a0*/  @P0 BRA `(.L_x_82) ;  /* 0x000000d000000947 */ /* 0x000fea0003800000 */
[----:B------:R-:W-:Y:S01]  /*118b0*/  IMAD R3, R231, c[0x0][0x1e8], RZ ;  /* 0x00007a00e7037a24 */ /* 0x000fe200078e02ff */
[----:B------:R-:W-:Y:S01]  /*118c0*/  ISETP.GE.AND P3, PT, R228, c[0x0][0x220], PT ;  /* 0x00008800e4007a0c */ /* 0x000fe20003f66270 */
[----:B------:R-:W-:Y:S01]  /*118d0*/  IMAD.MOV.U32 R6, RZ, RZ, R4 ;  /* 0x000000ffff067224 */ /* 0x000fe200078e0004 */
[----:B------:R-:W-:Y:S01]  /*118e0*/  ISETP.GE.AND P2, PT, R223, c[0x0][0x220], PT ;  /* 0x00008800df007a0c */ /* 0x000fe20003f46270 */
[----:B------:R-:W-:Y:S01]  /*118f0*/  IMAD R0, R230, c[0x0][0x1ec], R3 ;  /* 0x00007b00e6007a24 */ /* 0x000fe200078e0203 */
[----:B------:R-:W-:Y:S01]  /*11900*/  ISETP.GE.AND P1, PT, R222, c[0x0][0x220], PT ;  /* 0x00008800de007a0c */ /* 0x000fe20003f26270 */
[----:B------:R-:W-:-:S04]  /*11910*/  IMAD.WIDE.U32 R10, R230, c[0x0][0x1e8], R6 ;  /* 0x00007a00e60a7a25 */ /* 0x000fc800078e0006 */
[----:B------:R-:W-:Y:S01]  /*11920*/  IMAD.IADD R0, R11, 0x1, R0 ;  /* 0x000000010b007824 */ /* 0x000fe200078e0200 */
[----:B------:R-:W-:-:S04]  /*11930*/  LEA R2, P0, R10, c[0x0][0x1d0], 0x1 ;  /* 0x000074000a027a11 */ /* 0x000fc800078008ff */
[----:B------:R-:W-:-:S05]  /*11940*/  LEA.HI.X R3, R10, c[0x0][0x1d4], R0, 0x1, P0 ;  /* 0x000075000a037a11 */ /* 0x000fca00000f0c00 */
[----:B------:R2:W-:Y:S04]  /*11950*/  @!P3 STG.E.128 [R2.64], R56 ;  /* 0x000000380200b986 */ /* 0x0005e8000c101d10 */
[----:B-1----:R2:W-:Y:S04]  /*11960*/  @!P2 STG.E.128 [R2.64+0x40], R40 ;  /* 0x000040280200a986 */ /* 0x0025e8000c101d10 */
[----:B------:R2:W-:Y:S02]  /*11970*/  @!P1 STG.E.128 [R2.64+0x80], R24 ;  /* 0x0000801802009986 */ /* 0x0005e4000c101d10 */
.L_x_82:
[----:B------:R-:W-:Y:S05]  /*11980*/  BSYNC B0 ;  /* 0x0000000000007941 */ /* 0x000fea0003800000 */
.L_x_81:
[----:B------:R-:W-:Y:S01]  /*11990*/  LEA.HI.SX32 R8, R8, 0x20, 0x1e ;  /* 0x0000002008087811 */ /* 0x000fe200078ff2ff */
[----:B------:R-:W-:Y:S03]  /*119a0*/  BSSY B0, `(.L_x_83) ;  /* 0x0000013000007945 */ /* 0x000fe60003800000 */
[----:B------:R-:W-:-:S13]  /*119b0*/  ISETP.GE.AND P0, PT, R8, UR11, PT ;  /* 0x0000000b08007c0c */ /* 0x000fda000bf06270 */
[----:B------:R-:W-:Y:S05]  /*119c0*/  @P0 BRA `(.L_x_84) ;  /* 0x0000010000000947 */ /* 0x000fea0003800000 */
[----:B--2---:R-:W-:Y:S01]  /*119d0*/  IADD3 R2, P0, R230, 0x20, RZ ;  /* 0x00000020e6027810 */ /* 0x004fe20007f1e0ff */
[----:B------:R-:W-:Y:S01]  /*119e0*/  IMAD.MOV.U32 R8, RZ, RZ, R4 ;  /* 0x000000ffff087224 */ /* 0x000fe200078e0004 */
[----:B------:R-:W-:Y:S02]  /*119f0*/  MOV R9, R7 ;  /* 0x0000000700097202 */ /* 0x000fe40000000f00 */
[----:B------:R-:W-:Y:S01]  /*11a00*/  ISETP.GE.AND P2, PT, R228, c[0x0][0x220], PT ;  /* 0x00008800e4007a0c */ /* 0x000fe20003f46270 */
[----:B------:R-:W-:Y:S01]  /*11a10*/  IMAD.X R0, RZ, RZ, R231, P0 ;  /* 0x000000ffff007224 */ /* 0x000fe200000e06e7 */
[----:B------:R-:W-:Y:S01]  /*11a20*/  ISETP.GE.AND P1, PT, R223, c[0x0][0x220], PT ;  /* 0x00008800df007a0c */ /* 0x000fe20003f26270 */
[----:B------:R-:W-:Y:S01]  /*11a30*/  IMAD.WIDE.U32 R8, R2, c[0x0][0x1e8], R8 ;  /* 0x00007a0002087a25 */ /* 0x000fe200078e0008 */
[----:B------:R-:W-:-:S03]  /*11a40*/  ISETP.GE.AND P0, PT, R222, c[0x0][0x220], PT ;  /* 0x00008800de007a0c */ /* 0x000fc60003f06270 */
[----:B------:R-:W-:-:S04]  /*11a50*/  IMAD R3, R0, c[0x0][0x1e8], RZ ;  /* 0x00007a0000037a24 */ /* 0x000fc800078e02ff */
[----:B------:R-:W-:Y:S01]  /*11a60*/  IMAD R3, R2, c[0x0][0x1ec], R3 ;  /* 0x00007b0002037a24 */ /* 0x000fe200078e0203 */
[----:B------:R-:W-:-:S03]  /*11a70*/  LEA R2, P3, R8, c[0x0][0x1d0], 0x1 ;  /* 0x0000740008027a11 */ /* 0x000fc600078608ff */
[----:B------:R-:W-:-:S05]  /*11a80*/  IMAD.IADD R3, R9, 0x1, R3 ;  /* 0x0000000109037824 */ /* 0x000fca00078e0203 */
[----:B------:R-:W-:-:S05]  /*11a90*/  LEA.HI.X R3, R8, c[0x0][0x1d4], R3, 0x1, P3 ;  /* 0x0000750008037a11 */ /* 0x000fca00018f0c03 */
[----:B------:R2:W-:Y:S04]  /*11aa0*/  @!P2 STG.E.128 [R2.64], R52 ;  /* 0x000000340200a986 */ /* 0x0005e8000c101d10 */
[----:B-1----:R2:W-:Y:S04]  /*11ab0*/  @!P1 STG.E.128 [R2.64+0x40], R36 ;  /* 0x0000402402009986 */ /* 0x0025e8000c101d10 */
[----:B------:R2:W-:Y:S02]  /*11ac0*/  @!P0 STG.E.128 [R2.64+0x80], R20 ;  /* 0x0000801402008986 */ /* 0x0005e4000c101d10 */
.L_x_84:
[----:B------:R-:W-:Y:S05]  /*11ad0*/  BSYNC B0 ;  /* 0x0000000000007941 */ /* 0x000fea0003800000 */
.L_x_83:
[----:B--2---:R-:W2:Y:S01]  /*11ae0*/  S2R R3, SR_TID.X ;  /* 0x0000000000037919 */ /* 0x004ea20000002100 */
[----:B------:R-:W-:Y:S01]  /*11af0*/  BSSY B0, `(.L_x_85) ;  /* 0x0000017000007945 */ /* 0x000fe20003800000 */
[----:B--2---:R-:W-:-:S04]  /*11b00*/  SHF.R.S32.HI R0, RZ, 0x1f, R3 ;  /* 0x0000001fff007819 */ /* 0x004fc80000011403 */
[----:B------:R-:W-:-:S04]  /*11b10*/  LEA.HI R0, R0, R3, RZ, 0x2 ;  /* 0x0000000300007211 */ /* 0x000fc800078f10ff */
[----:B------:R-:W-:-:S04]  /*11b20*/  SHF.R.S32.HI R0, RZ, 0x2, R0 ;  /* 0x00000002ff007819 */ /* 0x000fc80000011400 */
[----:B------:R-:W-:-:S04]  /*11b30*/  IADD3 R0, R0, 0x40, RZ ;  /* 0x0000004000007810 */ /* 0x000fc80007ffe0ff */
[----:B------:R-:W-:-:S13]  /*11b40*/  ISETP.GE.AND P0, PT, R0, UR10, PT ;  /* 0x0000000a00007c0c */ /* 0x000fda000bf06270 */
[----:B------:R-:W-:Y:S05]  /*11b50*/  @P0 BRA `(.L_x_86) ;  /* 0x0000010000000947 */ /* 0x000fea0003800000 */
[----:B------:R-:W-:Y:S01]  /*11b60*/  IADD3 R2, P0, R230, 0x40, RZ ;  /* 0x00000040e6027810 */ /* 0x000fe20007f1e0ff */
        /* <DEDUP_REMOVED lines=12> */
[----:B----4-:R2:W-:Y:S04]  /*11c30*/  @!P2 STG.E.128 [R2.64], R48 ;  /* 0x000000300200a986 */ /* 0x0105e8000c101d10 */
[----:B-1----:R2:W-:Y:S04]  /*11c40*/  @!P1 STG.E.128 [R2.64+0x40], R32 ;  /* 0x0000402002009986 */ /* 0x0025e8000c101d10 */
[----:B------:R2:W-:Y:S02]  /*11c50*/  @!P0 STG.E.128 [R2.64+0x80], R16 ;  /* 0x0000801002008986 */ /* 0x0005e4000c101d10 */
.L_x_86:
[----:B------:R-:W-:Y:S05]  /*11c60*/  BSYNC B0 ;  /* 0x0000000000007941 */ /* 0x000fea0003800000 */
.L_x_85:
[----:B------:R-:W-:-:S13]  /*11c70*/  ISETP.GE.AND P0, PT, R220, UR10, PT ;  /* 0x0000000adc007c0c */ /* 0x000fda000bf06270 */
[----:B------:R-:W-:Y:S05]  /*11c80*/  @P0 EXIT ;  /* 0x000000000000094d */ /* 0x000fea0003800000 */
[----:B------:R-:W-:Y:S01]  /*11c90*/  IADD3 R0, P0, R230, 0x60, RZ ;  /* 0x00000060e6007810 */ /* 0x000fe20007f1e0ff */
[----:B------:R-:W-:Y:S01]  /*11ca0*/  IMAD.MOV.U32 R5, RZ, RZ, R7 ;  /* 0x000000ffff057224 */ /* 0x000fe200078e0007 */
[----:B------:R-:W-:-:S03]  /*11cb0*/  ISETP.GE.AND P1, PT, R228, c[0x0][0x220], PT ;  /* 0x00008800e4007a0c */ /* 0x000fc60003f26270 */
[----:B------:R-:W-:Y:S01]  /*11cc0*/  IMAD.X R230, RZ, RZ, R231, P0 ;  /* 0x000000ffffe67224 */ /* 0x000fe200000e06e7 */
[----:B------:R-:W-:Y:S01]  /*11cd0*/  ISETP.GE.AND P0, PT, R223, c[0x0][0x220], PT ;  /* 0x00008800df007a0c */ /* 0x000fe20003f06270 */
[----:B------:R-:W-:-:S04]  /*11ce0*/  IMAD.WIDE.U32 R4, R0, c[0x0][0x1e8], R4 ;  /* 0x00007a0000047a25 */ /* 0x000fc800078e0004 */
[----:B--2---:R-:W-:Y:S01]  /*11cf0*/  IMAD R3, R230, c[0x0][0x1e8], RZ ;  /* 0x00007a00e6037a24 */ /* 0x004fe200078e02ff */
[----:B------:R-:W-:-:S03]  /*11d00*/  LEA R2, P2, R4, c[0x0][0x1d0], 0x1 ;  /* 0x0000740004027a11 */ /* 0x000fc600078408ff */
[----:B------:R-:W-:-:S04]  /*11d10*/  IMAD R3, R0, c[0x0][0x1ec], R3 ;  /* 0x00007b0000037a24 */ /* 0x000fc800078e0203 */
[----:B------:R-:W-:-:S05]  /*11d20*/  IMAD.IADD R3, R5, 0x1, R3 ;  /* 0x0000000105037824 */ /* 0x000fca00078e0203 */
[----:B------:R-:W-:-:S05]  /*11d30*/  LEA.HI.X R3, R4, c[0x0][0x1d4], R3, 0x1, P2 ;  /* 0x0000750004037a11 */ /* 0x000fca00010f0c03 */
[----:B-1----:R1:W-:Y:S01]  /*11d40*/  @!P0 STG.E.128 [R2.64+0x40], R28 ;  /* 0x0000401c02008986 */ /* 0x0023e2000c101d10 */
[----:B------:R-:W-:-:S03]  /*11d50*/  ISETP.GE.AND P0, PT, R222, c[0x0][0x220], PT ;  /* 0x00008800de007a0c */ /* 0x000fc60003f06270 */
[----:B------:R1:W-:Y:S10]  /*11d60*/  @!P1 STG.E.128 [R2.64], R44 ;  /* 0x0000002c02009986 */ /* 0x0003f4000c101d10 */
[----:B------:R-:W-:Y:S05]  /*11d70*/  @P0 EXIT ;  /* 0x000000000000094d */ /* 0x000fea0003800000 */
[----:B------:R-:W-:Y:S01]  /*11d80*/  STG.E.128 [R2.64+0x80], R60 ;  /* 0x0000803c02007986 */ /* 0x000fe2000c101d10 */
[----:B------:R-:W-:Y:S05]  /*11d90*/  EXIT ;  /* 0x000000000000794d */ /* 0x000fea0003800000 */
.L_x_45:
[----:B-1----:R-:W-:Y:S01]  /*11da0*/  UISETP.NE.AND UP4, UPT, UR9, -0x1, UPT ;  /* 0xffffffff0900788c */ /* 0x002fe2000bf85270 */
[----:B------:R-:W-:Y:S01]  /*11db0*/  SHF.R.S32.HI R3, RZ, 0x1f, R2 ;  /* 0x0000001fff037819 */ /* 0x000fe20000011402 */
[----:B------:R-:W-:Y:S01]  /*11dc0*/  ULDC.64 UR6, c[0x0][0x1e8] ;  /* 0x00007a0000067ab9 */ /* 0x000fe20000000a00 */
[----:B------:R-:W1:Y:S01]  /*11dd0*/  S2R R10, SR_CTAID.Z ;  /* 0x00000000000a7919 */ /* 0x000e620000002700 */
[----:B------:R-:W-:Y:S01]  /*11de0*/  ULDC.64 UR4, c[0x0][0x1e0] ;  /* 0x0000780000047ab9 */ /* 0x000fe20000000a00 */
[----:B------:R-:W-:Y:S01]  /*11df0*/  LEA.HI R14, R3, R2, RZ, 0x2 ;  /* 0x00000002030e7211 */ /* 0x000fe200078f10ff */
[----:B------:R-:W-:Y:S01]  /*11e00*/  ULDC.U8 UR18, c[0x0][0x328] ;  /* 0x0000ca0000127ab9 */ /* 0x000fe20000000000 */
[----:B------:R-:W2:Y:S01]  /*11e10*/  S2R R17, SR_CTAID.X ;  /* 0x0000000000117919 */ /* 0x000ea20000002500 */
[----:B------:R-:W-:Y:S01]  /*11e20*/  USHF.R.S32.HI UR14, URZ, 0x1f, UR11 ;  /* 0x0000001f3f0e7899 */ /* 0x000fe2000801140b */
[----:B------:R-:W-:Y:S01]  /*11e30*/  LOP3.LUT R7, R14, 0xfffffffc, RZ, 0xc0, !PT ;  /* 0xfffffffc0e077812 */ /* 0x000fe200078ec0ff */
[----:B------:R-:W-:Y:S01]  /*11e40*/  UISETP.NE.AND UP3, UPT, UR18, URZ, UPT ;  /* 0x0000003f1200728c */ /* 0x000fe2000bf65270 */
[----:B------:R-:W-:Y:S01]  /*11e50*/  SHF.R.S32.HI R14, RZ, 0x2, R14 ;  /* 0x00000002ff0e7819 */ /* 0x000fe2000001140e */
[----:B------:R-:W-:Y:S01]  /*11e60*/  @UP4 UIMAD.WIDE.U32 UR16, UR9, UR6, URZ ;  /* 0x00000006091042a5 */ /* 0x000fe2000f8e003f */
[----:B------:R-:W-:Y:S01]  /*11e70*/  BSSY B0, `(.L_x_87) ;  /* 0x0000041000007945 */ /* 0x000fe20003800000 */
[----:B------:R-:W-:Y:S01]  /*11e80*/  @!UP4 USHF.R.S32.HI UR19, URZ, 0x1f, UR10 ;  /* 0x0000001f3f13c899 */ /* 0x000fe2000801140a */
[----:B------:R-:W-:Y:S01]  /*11e90*/  IMAD.IADD R7, R2, 0x1, -R7 ;  /* 0x0000000102077824 */ /* 0x000fe200078e0a07 */
[----:B------:R-:W-:Y:S01]  /*11ea0*/  @UP4 UIMAD UR7, UR9, UR7, UR17 ;  /* 0x00000007090742a4 */ /* 0x000fe2000f8e0211 */
[----:B------:R-:W-:Y:S01]  /*11eb0*/  SHF.R.S32.HI R15, RZ, 0x1f, R14 ;  /* 0x0000001fff0f7819 */ /* 0x000fe2000001140e */
[----:B------:R-:W-:Y:S01]  /*11ec0*/  @!UP4 UIMAD UR19, UR19, UR4, URZ ;  /* 0x000000041313c2a4 */ /* 0x000fe2000f8e023f */
[----:B------:R-:W-:Y:S01]  /*11ed0*/  IMAD.SHL.U32 R6, R7, 0x8, RZ ;  /* 0x0000000807067824 */ /* 0x000fe200078e00ff */
[----:B------:R-:W-:-:S02]  /*11ee0*/  ULDC.U8 UR17, c[0x0][0x329] ;  /* 0x0000ca4000117ab9 */ /* 0x000fc40000000000 */
[----:B------:R-:W-:Y:S02]  /*11ef0*/  UISETP.NE.AND UP1, UPT, UR17, URZ, UPT ;  /* 0x0000003f1100728c */ /* 0x000fe4000bf25270 */
[----:B------:R-:W-:Y:S01]  /*11f00*/  @!UP4 UIMAD.WIDE.U32 UR20, UR10, UR4, URZ ;  /* 0x000000040a14c2a5 */ /* 0x000fe2000f8e003f */
[C---:B------:R-:W-:Y:S01]  /*11f10*/  IADD3 R5, R6.reuse, 0x20, RZ ;  /* 0x0000002006057810 */ /* 0x040fe20007ffe0ff */
[----:B------:R-:W-:Y:S01]  /*11f20*/  @!UP4 UIMAD UR19, UR10, UR5, UR19 ;  /* 0x000000050a13c2a4 */ /* 0x000fe2000f8e0213 */
[----:B------:R-:W-:Y:S01]  /*11f30*/  IADD3 R4, R6, 0x40, RZ ;  /* 0x0000004006047810 */ /* 0x000fe20007ffe0ff */
[----:B------:R-:W-:Y:S02]  /*11f40*/  UISETP.NE.OR UP2, UPT, UR17, URZ, !UP3 ;  /* 0x0000003f1100728c */ /* 0x000fe4000df45670 */
[----:B------:R-:W-:Y:S01]  /*11f50*/  ULDC.64 UR4, c[0x0][0x1f0] ;  /* 0x00007c0000047ab9 */ /* 0x000fe20000000a00 */
[----:B--2---:R-:W-:Y:S01]  /*11f60*/  IMAD.WIDE R16, R17, 0x80, R14 ;  /* 0x0000008011107825 */ /* 0x004fe200078e020e */
[----:B------:R-:W-:-:S02]  /*11f70*/  UIMAD UR4, UR14, UR4, URZ ;  /* 0x000000040e0472a4 */ /* 0x000fc4000f8e023f */
[----:B------:R-:W-:Y:S02]  /*11f80*/  ULDC UR13, c[0x0][0x214] ;  /* 0x00008500000d7ab9 */ /* 0x000fe40000000800 */
[----:B------:R-:W-:Y:S02]  /*11f90*/  @UP1 ULDC UR14, c[0x0][0x210] ;  /* 0x00008400000e1ab9 */ /* 0x000fe40000000800 */
[----:B------:R-:W-:Y:S02]  /*11fa0*/  ULDC UR8, c[0x0][0x234] ;  /* 0x00008d0000087ab9 */ /* 0x000fe40000000800 */
[----:B------:R-:W-:Y:S02]  /*11fb0*/  @UP1 UIMAD UR14, UR14, UR13, URZ ;  /* 0x0000000d0e0e12a4 */ /* 0x000fe4000f8e023f */
[----:B------:R-:W-:Y:S02]  /*11fc0*/  UISETP.NE.OR UP0, UPT, UR9, -0x1, UP2 ;  /* 0xffffffff0900788c */ /* 0x000fe40009705670 */
[----:B------:R-:W-:-:S02]  /*11fd0*/  @!UP1 USEL UR14, UR13, UR8, !UP3 ;  /* 0x000000080d0e9287 */ /* 0x000fc4000d800000 */
[----:B------:R-:W-:Y:S02]  /*11fe0*/  ULDC UR6, c[0x0][0x1c0] ;  /* 0x0000700000067ab9 */ /* 0x000fe40000000800 */
[----:B------:R-:W-:Y:S02]  /*11ff0*/  @UP1 UMOV UR17, 0x1 ;  /* 0x0000000100111882 */ /* 0x000fe40000000000 */
[----:B------:R-:W-:Y:S02]  /*12000*/  @!UP1 UIMAD UR17, UR14, UR6, URZ ;  /* 0x000000060e1192a4 */ /* 0x000fe4000f8e023f */
[----:B------:R-:W-:Y:S02]  /*12010*/  @!UP4 UMOV UR16, UR20 ;  /* 0x000000140010cc82 */ /* 0x000fe40008000000 */
[----:B------:R-:W-:Y:S01]  /*12020*/  @!UP4 UIADD3 UR7, UR21, UR19, URZ ;  /* 0x000000131507c290 */ /* 0x000fe2000fffe03f */
[----:B------:R-:W-:Y:S01]  /*12030*/  IADD3 R2, P0, R6, UR16, RZ ;  /* 0x0000001006027c10 */ /* 0x000fe2000ff1e0ff */
[----:B------:R-:W-:-:S02]  /*12040*/  UIADD3 UR15, -UR12, UR15, URZ ;  /* 0x0000000f0c0f7290 */ /* 0x000fc4000fffe13f */
[----:B------:R-:W-:Y:S02]  /*12050*/  UIMAD UR17, UR10, UR17, URZ ;  /* 0x000000110a1172a4 */ /* 0x000fe4000f8e023f */
[----:B------:R-:W-:Y:S01]  /*12060*/  @!UP0 UIMAD UR9, UR10, UR13, URZ ;  /* 0x0000000d0a0982a4 */ /* 0x000fe2000f8e023f */
[----:B------:R-:W-:Y:S01]  /*12070*/  LEA.HI.X.SX32 R3, R6, UR7, 0x1, P0 ;  /* 0x0000000706037c11 */ /* 0x000fe200080f0eff */
[----:B------:R-:W-:Y:S01]  /*12080*/  @UP1 ULDC UR18, c[0x0][0x210] ;  /* 0x0000840000121ab9 */ /* 0x000fe20000000800 */
[----:B------:R-:W-:Y:S01]  /*12090*/  ISETP.GE.AND P0, PT, R14, UR15, PT ;  /* 0x0000000f0e007c0c */ /* 0x000fe2000bf06270 */
[----:B------:R-:W-:Y:S02]  /*120a0*/  USEL UR17, UR17, URZ, UP2 ;  /* 0x0000003f11117287 */ /* 0x000fe40009000000 */
[----:B------:R-:W-:Y:S01]  /*120b0*/  @!UP1 UMOV UR18, 0x1 ;  /* 0x0000000100129882 */ /* 0x000fe20000000000 */
[----:B-1----:R-:W-:Y:S01]  /*120c0*/  IMAD.WIDE.U32 R10, R10, c[0x0][0x1f0], R2 ;  /* 0x00007c000a0a7a25 */ /* 0x002fe200078e0002 */
[----:B------:R-:W-:-:S02]  /*120d0*/  UIMAD UR12, UR12, UR18, URZ ;  /* 0x000000120c0c72a4 */ /* 0x000fc4000f8e023f */
[----:B------:R-:W-:Y:S02]  /*120e0*/  UIMAD UR17, UR11, UR14, UR17 ;  /* 0x0000000e0b1172a4 */ /* 0x000fe4000f8e0211 */
[----:B------:R-:W-:Y:S02]  /*120f0*/  UMOV UR22, URZ ;  /* 0x0000003f00167c82 */ /* 0x000fe40008000000 */
[----:B------:R-:W-:Y:S02]  /*12100*/  UIMAD UR4, UR11, UR5, UR4 ;  /* 0x000000050b0472a4 */ /* 0x000fe4000f8e0204 */
[----:B------:R-:W-:Y:S02]  /*12110*/  @!UP2 UMOV UR22, UR9 ;  /* 0x000000090016ac82 */ /* 0x000fe40008000000 */
[----:B------:R-:W-:Y:S02]  /*12120*/  UMOV UR23, URZ ;  /* 0x0000003f00177c82 */ /* 0x000fe40008000000 */
[----:B------:R-:W-:Y:S01]  /*12130*/  USHF.R.S32.HI UR6, URZ, 0x1f, UR12 ;  /* 0x0000001f3f067899 */ /* 0x000fe2000801140c */
[----:B------:R-:W-:Y:S01]  /*12140*/  IADD3 R13, R11, UR4, RZ ;  /* 0x000000040b0d7c10 */ /* 0x000fe2000fffe0ff */
[----:B------:R-:W-:-:S02]  /*12150*/  @!UP2 USHF.R.S32.HI UR23, URZ, 0x1f, UR9 ;  /* 0x0000001f3f17a899 */ /* 0x000fc40008011409 */
[----:B------:R-:W-:Y:S02]  /*12160*/  USHF.R.S32.HI UR7, URZ, 0x1f, UR17 ;  /* 0x0000001f3f077899 */ /* 0x000fe40008011411 */
[----:B------:R-:W-:Y:S02]  /*12170*/  UIADD3 UR12, UP1, UP0, UR12, UR22, UR17 ;  /* 0x000000160c0c7290 */ /* 0x000fe4000f83e011 */
[----:B------:R-:W-:Y:S02]  /*12180*/  ULDC.64 UR4, c[0x0][0x118] ;  /* 0x0000460000047ab9 */ /* 0x000fe40000000a00 */
[----:B------:R-:W-:Y:S01]  /*12190*/  UIADD3.X UR6, UR6, UR23, UR7, UP1, UP0 ;  /* 0x0000001706067290 */ /* 0x000fe20008fe0407 */
[----:B------:R-:W-:Y:S06]  /*121a0*/  @P0 BRA `(.L_x_88) ;  /* 0x000000d000000947 */ /* 0x000fec0003800000 */
        /* <DEDUP_REMOVED lines=10> */
[----:B------:R1:W-:Y:S04]  /*12250*/  @!P2 STG.E.128 [R2.64], RZ ;  /* 0x000000ff0200a986 */ /* 0x0003e8000c101d04 */
[----:B------:R1:W-:Y:S04]  /*12260*/  @!P1 STG.E.128 [R2.64+0x40], RZ ;  /* 0x000040ff02009986 */ /* 0x0003e8000c101d04 */
[----:B------:R1:W-:Y:S02]  /*12270*/  @!P0 STG.E.128 [R2.64+0x80], RZ ;  /* 0x000080ff02008986 */ /* 0x0003e4000c101d04 */
.L_x_88:
[----:B------:R-:W-:Y:S05]  /*12280*/  BSYNC B0 ;  /* 0x0000000000007941 */ /* 0x000fea0003800000 */
.L_x_87:
[----:B-1----:R-:W-:Y:S01]  /*12290*/  IADD3 R3, R14, 0x20, RZ ;  /* 0x000000200e037810 */ /* 0x002fe20007ffe0ff */
[----:B------:R-:W-:Y:S03]  /*122a0*/  BSSY B0, `(.L_x_89) ;  /* 0x0000013000007945 */ /* 0x000fe60003800000 */
        /* <DEDUP_REMOVED lines=10> */
[----:B------:R-:W-:Y:S01]  /*12350*/  IMAD R0, R0, c[0x0][0x1e8], RZ ;  /* 0x00007a0000007a24 */ /* 0x000fe200078e02ff */
[----:B------:R-:W-:-:S03]  /*12360*/  LEA R8, P3, R18, c[0x0][0x1d0], 0x1 ;  /* 0x0000740012087a11 */ /* 0x000fc600078608ff */
[----:B------:R-:W-:-:S04]  /*12370*/  IMAD R0, R9, c[0x0][0x1ec], R0 ;  /* 0x00007b0009007a24 */ /* 0x000fc800078e0200 */
[----:B------:R-:W-:-:S05]  /*12380*/  IMAD.IADD R0, R19, 0x1, R0 ;  /* 0x0000000113007824 */ /* 0x000fca00078e0200 */
[----:B------:R-:W-:-:S05]  /*12390*/  LEA.HI.X R9, R18, c[0x0][0x1d4], R0, 0x1, P3 ;  /* 0x0000750012097a11 */ /* 0x000fca00018f0c00 */
[----:B------:R1:W-:Y:S04]  /*123a0*/  @!P2 STG.E.128 [R8.64], RZ ;  /* 0x000000ff0800a986 */ /* 0x0003e8000c101d04 */
[----:B------:R1:W-:Y:S04]  /*123b0*/  @!P1 STG.E.128 [R8.64+0x40], RZ ;  /* 0x000040ff08009986 */ /* 0x0003e8000c101d04 */
[----:B------:R1:W-:Y:S02]  /*123c0*/  @!P0 STG.E.128 [R8.64+0x80], RZ ;  /* 0x000080ff08008986 */ /* 0x0003e4000c101d04 */
.L_x_90:
[----:B------:R-:W-:Y:S05]  /*123d0*/  BSYNC B0 ;  /* 0x0000000000007941 */ /* 0x000fea0003800000 */
.L_x_89:
[----:B------:R-:W-:Y:S01]  /*123e0*/  IADD3 R2, R14, 0x40, RZ ;  /* 0x000000400e027810 */ /* 0x000fe20007ffe0ff */
[----:B------:R-:W-:Y:S03]  /*123f0*/  BSSY B0, `(.L_x_91) ;  /* 0x0000013000007945 */ /* 0x000fe60003800000 */
[----:B------:R-:W-:-:S13]  /*12400*/  ISETP.GE.AND P0, PT, R2, UR15, PT ;  /* 0x0000000f02007c0c */ /* 0x000fda000bf06270 */
[----:B------:R-:W-:Y:S05]  /*12410*/  @P0 BRA `(.L_x_92) ;  /* 0x0000010000000947 */ /* 0x000fea0003800000 */
[----:B-1----:R-:W-:Y:S01]  /*12420*/  IADD3 R9, P0, R16, 0x40, RZ ;  /* 0x0000004010097810 */ /* 0x002fe20007f1e0ff */
        /* <DEDUP_REMOVED lines=15> */
.L_x_92:
[----:B------:R-:W-:Y:S05]  /*12520*/  BSYNC B0 ;  /* 0x0000000000007941 */ /* 0x000fea0003800000 */
.L_x_91:
[----:B------:R-:W-:Y:S01]  /*12530*/  IADD3 R0, R14, 0x60, RZ ;  /* 0x000000600e007810 */ /* 0x000fe20007ffe0ff */
[----:B------:R-:W-:Y:S03]  /*12540*/  BSSY B0, `(.L_x_93) ;  /* 0x0000012000007945 */ /* 0x000fe60003800000 */
[----:B------:R-:W-:-:S13]  /*12550*/  ISETP.GE.AND P0, PT, R0, UR15, PT ;  /* 0x0000000f00007c0c */ /* 0x000fda000bf06270 */
        /* <DEDUP_REMOVED lines=16> */
.L_x_94:
[----:B------:R-:W-:Y:S05]  /*12660*/  BSYNC B0 ;  /* 0x0000000000007941 */ /* 0x000fea0003800000 */
.L_x_93:
[----:B------:R-:W-:-:S04]  /*12670*/  ISETP.NE.AND P6, PT, R7, RZ, PT ;  /* 0x000000ff0700720c */ /* 0x000fc80003fc5270 */
[----:B------:R-:W-:Y:S02]  /*12680*/  ISETP.GE.OR P5, PT, R14, UR15, P6 ;  /* 0x0000000f0e007c0c */ /* 0x000fe4000b7a6670 */
[----:B------:R-:W-:Y:S02]  /*12690*/  ISETP.GE.OR P4, PT, R3, UR15, P6 ;  /* 0x0000000f03007c0c */ /* 0x000fe4000b786670 */
[----:B------:R-:W-:Y:S02]  /*126a0*/  ISETP.GE.OR P3, PT, R2, UR15, P6 ;  /* 0x0000000f02007c0c */ /* 0x000fe4000b766670 */
[----:B------:R-:W-:-:S07]  /*126b0*/  ISETP.GE.OR P6, PT, R0, UR15, P6 ;  /* 0x0000000f00007c0c */ /* 0x000fce000b7c6670 */
[----:B------:R-:W-:Y:S02]  /*126c0*/  @!P5 IMAD R7, R14, UR18, RZ ;  /* 0x000000120e07dc24 */ /* 0x000fe4000f8e02ff */
[----:B-1----:R-:W-:Y:S02]  /*126d0*/  @!P4 IMAD R8, R3, UR18, RZ ;  /* 0x000000120308cc24 */ /* 0x002fe4000f8e02ff */
[----:B------:R-:W-:Y:S01]  /*126e0*/  @!P3 IMAD R4, R2, UR18, RZ ;  /* 0x000000120204bc24 */ /* 0x000fe2000f8e02ff */
[C---:B------:R-:W-:Y:S02]  /*126f0*/  @!P5 IADD3 R6, P0, R7.reuse, UR12, RZ ;  /* 0x0000000c0706dc10 */ /* 0x040fe4000ff1e0ff */
[----:B------:R-:W-:Y:S02]  /*12700*/  @!P4 IADD3 R3, P1, R8, UR12, RZ ;  /* 0x0000000c0803cc10 */ /* 0x000fe4000ff3e0ff */
[----:B------:R-:W-:Y:S02]  /*12710*/  @!P5 LEA.HI.X.SX32 R7, R7, UR6, 0x1, P0 ;  /* 0x000000060707dc11 */ /* 0x000fe400080f0eff */
[----:B------:R-:W-:-:S02]  /*12720*/  @!P5 LEA R10, P2, R6, c[0x0][0x200], 0x2 ;  /* 0x00008000060ada11 */ /* 0x000fc400078410ff */
[----:B------:R-:W-:Y:S02]  /*12730*/  @!P3 IADD3 R5, P0, R4, UR12, RZ ;  /* 0x0000000c0405bc10 */ /* 0x000fe4000ff1e0ff */
[----:B------:R-:W-:Y:S02]  /*12740*/  @!P4 LEA.HI.X.SX32 R2, R8, UR6, 0x1, P1 ;  /* 0x000000060802cc11 */ /* 0x000fe400088f0eff */
[----:B------:R-:W-:Y:S02]  /*12750*/  @!P5 LEA.HI.X R11, R6, c[0x0][0x204], R7, 0x2, P2 ;  /* 0x00008100060bda11 */ /* 0x000fe400010f1407 */
[----:B------:R-:W-:Y:S02]  /*12760*/  @!P4 LEA R8, P1, R3, c[0x0][0x200], 0x2 ;  /* 0x000080000308ca11 */ /* 0x000fe400078210ff */
[----:B------:R-:W-:Y:S02]  /*12770*/  @!P3 LEA.HI.X.SX32 R4, R4, UR6, 0x1, P0 ;  /* 0x000000060404bc11 */ /* 0x000fe400080f0eff */
[----:B------:R-:W-:-:S02]  /*12780*/  @!P3 LEA R6, P0, R5, c[0x0][0x200], 0x2 ;  /* 0x000080000506ba11 */ /* 0x000fc400078010ff */
[----:B------:R-:W-:Y:S01]  /*12790*/  @!P4 LEA.HI.X R9, R3, c[0x0][0x204], R2, 0x2, P1 ;  /* 0x000081000309ca11 */ /* 0x000fe200008f1402 */
[----:B------:R-:W-:Y:S01]  /*127a0*/  @!P5 IMAD.MOV.U32 R2, RZ, RZ, 0x7f800000 ;  /* 0x7f800000ff02d424 */ /* 0x000fe200078e00ff */
[----:B------:R-:W-:Y:S01]  /*127b0*/  @!P3 LEA.HI.X R7, R5, c[0x0][0x204], R4, 0x2, P0 ;  /* 0x000081000507ba11 */ /* 0x000fe200000f1404 */
[----:B------:R-:W-:Y:S02]  /*127c0*/  @!P4 IMAD.MOV.U32 R5, RZ, RZ, 0x7f800000 ;  /* 0x7f800000ff05c424 */ /* 0x000fe400078e00ff */
[----:B------:R-:W-:Y:S01]  /*127d0*/  @!P3 IMAD.MOV.U32 R3, RZ, RZ, 0x7f800000 ;  /* 0x7f800000ff03b424 */ /* 0x000fe200078e00ff */
[----:B------:R1:W-:Y:S04]  /*127e0*/  @!P5 STG.E [R10.64], R2 ;  /* 0x000000020a00d986 */ /* 0x0003e8000c101904 */
[----:B------:R1:W-:Y:S04]  /*127f0*/  @!P4 STG.E [R8.64], R5 ;  /* 0x000000050800c986 */ /* 0x0003e8000c101904 */
[----:B------:R1:W-:Y:S01]  /*12800*/  @!P3 STG.E [R6.64], R3 ;  /* 0x000000030600b986 */ /* 0x0003e2000c101904 */
[----:B------:R-:W-:Y:S05]  /*12810*/  @P6 EXIT ;  /* 0x000000000000694d */ /* 0x000fea0003800000 */
[----:B------:R-:W-:Y:S02]  /*12820*/  IMAD R0, R0, UR18, RZ ;  /* 0x0000001200007c24 */ /* 0x000fe4000f8e02ff */
[----:B-1----:R-:W-:-:S03]  /*12830*/  IMAD.MOV.U32 R5, RZ, RZ, 0x7f800000 ;  /* 0x7f800000ff057424 */ /* 0x002fc600078e00ff */
[----:B------:R-:W-:-:S04]  /*12840*/  IADD3 R3, P0, R0, UR12, RZ ;  /* 0x0000000c00037c10 */ /* 0x000fc8000ff1e0ff */
[----:B------:R-:W-:Y:S02]  /*12850*/  LEA.HI.X.SX32 R0, R0, UR6, 0x1, P0 ;  /* 0x0000000600007c11 */ /* 0x000fe400080f0eff */
[----:B------:R-:W-:-:S04]  /*12860*/  LEA R2, P0, R3, c[0x0][0x200], 0x2 ;  /* 0x0000800003027a11 */ /* 0x000fc800078010ff */
[----:B------:R-:W-:-:S05]  /*12870*/  LEA.HI.X R3, R3, c[0x0][0x204], R0, 0x2, P0 ;  /* 0x0000810003037a11 */ /* 0x000fca00000f1400 */
[----:B------:R-:W-:Y:S01]  /*12880*/  STG.E [R2.64], R5 ;  /* 0x0000000502007986 */ /* 0x000fe2000c101904 */
[----:B------:R-:W-:Y:S05]  /*12890*/  EXIT ;  /* 0x000000000000794d */ /* 0x000fea0003800000 */
.L_x_95:
        /* <DEDUP_REMOVED lines=14> */
.L_x_980:


//--------------------- .text._ZN5flash16flash_fwd_kernelI23Flash_fwd_kernel_traitsILi96ELi128ELi64ELi4ELb0ELb0EN7cutlass6half_tE19Flash_kernel_traitsILi96ELi128ELi64ELi4ES3_EELb0ELb1ELb0ELb1ELb0ELb0ELb0ELb0EEEvNS_16Flash_fwd_paramsE --------------------------
	.section	.text._ZN5flash16flash_fwd_kernelI23Flash_fwd_kernel_traitsILi96ELi128ELi64ELi4ELb0ELb0EN7cutlass6half_tE19Flash_kernel_traitsILi96ELi128ELi64ELi4ES3_EELb0ELb1ELb0ELb1ELb0ELb0ELb0ELb0EEEvNS_16Flash_fwd_paramsE,"ax",@progbits
	.sectioninfo	@"SHI_REGISTERS=255"
	.align	128
        .global         _ZN5flash16flash_fwd_kernelI23Flash_fwd_kernel_traitsILi96ELi128ELi64ELi4ELb0ELb0EN7cutlass6half_tE19Flash_kernel_traitsILi96ELi128ELi64ELi4ES3_EELb0ELb1ELb0ELb1ELb0ELb0ELb0ELb0EEEvNS_16Flash_fwd_paramsE
        .type           _ZN5flash16flash_fwd_kernelI23Flash_fwd_kernel_traitsILi96ELi128ELi64ELi4ELb0ELb0EN7cutlass6half_tE19Flash_kernel_traitsILi96ELi128ELi64ELi4ES3_EELb0ELb1ELb0ELb1ELb0ELb0ELb0ELb0EEEvNS_16Flash_fwd_paramsE,@function
        .size           _ZN5flash16flash_fwd_kernelI23Flash_fwd_kernel_traitsILi96ELi128ELi64ELi4ELb0ELb0EN7cutlass6half_tE19Flash_kernel_traitsILi96ELi128ELi64ELi4ES3_EELb0ELb1ELb0ELb1ELb0ELb0ELb0ELb0EEEvNS_16Flash_fwd_paramsE,(.L_x_981 - _ZN5flash16flash_fwd_kernelI23Flash_fwd_kernel_traitsILi96ELi128ELi64ELi4ELb0ELb0EN7cutlass6half_tE19Flash_kernel_traitsILi96ELi128ELi64ELi4ES3_EELb0ELb1ELb0ELb1ELb0ELb0ELb0ELb0EEEvNS_16Flash_fwd_paramsE)
        .other          _ZN5flash16flash_fwd_kernelI23Flash_fwd_kernel_traitsILi96ELi128ELi64ELi4ELb0ELb0EN7cutlass6half_tE19Flash_kernel_traitsILi96ELi128ELi64ELi4ES3_EELb0ELb1ELb0ELb1ELb0ELb0ELb0ELb0EEEvNS_16Flash_fwd_paramsE,@"STO_CUDA_ENTRY STV_DEFAULT"
_ZN5flash16flash_fwd_kernelI23Flash_fwd_kernel_traitsILi96ELi128ELi64ELi4ELb0ELb0EN7cutlass6half_tE19Flash_kernel_traitsILi96ELi128ELi64ELi4ES3_EELb0ELb1ELb0ELb1ELb0ELb0ELb0ELb0EEEvNS_16Flash_fwd_paramsE:
.text._ZN5flash16flash_fwd_kernelI23Flash_fwd_kernel_traitsILi96ELi128ELi64ELi4ELb0ELb0EN7cutlass6half_tE19Flash_kernel_traitsILi96ELi128ELi64ELi4ES3_EELb0ELb1ELb0ELb1ELb0ELb0ELb0ELb0EEEvNS_16Flash_fwd_paramsE:
        /* <DEDUP_REMOVED lines=55> */
.L_x_96:
[----:B------:R-:W-:Y:S02]  /*0370*/  ULDC UR6, c[0x0][0x218] ;  /* 0x0000860000067ab9 */ /* 0x000fe40000000800 */
.L_x_97:
        /* <DEDUP_REMOVED lines=43> */
[----:B------:R-:W-:Y:S02]  /*0630*/  @UP0 UIADD3 UR18, UR14, UR15, URZ ;  /* 0x0000000f0e120290 */ /* 0x000fe4000fffe03f */
[----:B------:R-:W-:Y:S02]  /*0640*/  @UP1 UIMAD UR13, UR9, UR5, UR17 ;  /* 0x00000005090d12a4 */ /* 0x000fe4000f8e0211 */
[----:B------:R-:W-:Y:S02]  /*0650*/  @!UP1 USHF.R.S32.HI UR17, URZ, 0x1f, UR24 ;  /* 0x0000001f3f119899 */ /* 0x000fe40008011418 */
[----:B------:R-:W-:Y:S02]  /*0660*/  ULDC.64 UR4, c[0x0][0x198] ;  /* 0x0000660000047ab9 */ /* 0x000fe40000000a00 */
[----:B------:R-:W-:-:S02]  /*0670*/  @!UP1 UIMAD UR17, UR17, UR6, URZ ;  /* 0x00000006111192a4 */ /* 0x000fc4000f8e023f */
[----:B------:R-:W-:Y:S02]  /*0680*/  @!UP1 UIMAD.WIDE.U32 UR28, UR24, UR6, URZ ;  /* 0x00000006181c92a5 */ /* 0x000fe4000f8e003f */
[----:B------:R-:W-:Y:S02]  /*0690*/  @UP0 UIMAD.WIDE.U32 UR22, UR18, UR4, URZ ;  /* 0x00000004121602a5 */ /* 0x000fe4000f8e003f */
[----:B------:R-:W-:Y:S02]  /*06a0*/  @!UP1 UIMAD UR17, UR24, UR7, UR17 ;  /* 0x00000007181192a4 */ /* 0x000fe4000f8e0211 */
[----:B------:R-:W-:Y:S02]  /*06b0*/  @UP0 UIMAD UR7, UR18, UR5, UR23 ;  /* 0x00000005120702a4 */ /* 0x000fe4000f8e0217 */
[----:B------:R-:W-:Y:S02]  /*06c0*/  @UP1 UMOV UR6, UR16 ;  /* 0x0000001000061c82 */ /* 0x000fe40008000000 */
[----:B------:R-:W-:-:S02]  /*06d0*/  USHF.R.S32.HI UR23, URZ, 0x1f, UR26 ;  /* 0x0000001f3f177899 */ /* 0x000fc4000801141a */
[----:B------:R-:W-:Y:S02]  /*06e0*/  @!UP1 UIADD3 UR13, UR29, UR17, URZ ;  /* 0x000000111d0d9290 */ /* 0x000fe4000fffe03f */
[----:B------:R-:W-:Y:S01]  /*06f0*/  @!UP1 UMOV UR6, UR28 ;  /* 0x0000001c00069c82 */ /* 0x000fe20008000000 */
        /* <DEDUP_REMOVED lines=8> */
[----:B------:R-:W-:Y:S02]  /*0780*/  UIMAD UR7, UR7, UR4, URZ ;  /* 0x00000004070772a4 */ /* 0x000fe4000f8e023f */
[----:B------:R-:W-:Y:S02]  /*0790*/  UIADD3 UR17, UR19, UR16, URZ ;  /* 0x0000001013117290 */ /* 0x000fe4000fffe03f */
[----:B------:R-:W-:Y:S02]  /*07a0*/  UIMAD UR7, UR24, UR5, UR7 ;  /* 0x00000005180772a4 */ /* 0x000fe4000f8e0207 */
[----:B------:R-:W-:-:S02]  /*07b0*/  UMOV UR16, UR18 ;  /* 0x0000001200107c82 */ /* 0x000fc40008000000 */
[----:B------:R-:W-:-:S04]  /*07c0*/  UIMAD.WIDE.U32 UR4, UR24, UR4, UR16 ;  /* 0x00000004180472a5 */ /* 0x000fc8000f8e0010 */
[----:B------:R-:W-:-:S03]  /*07d0*/  UIADD3 UR7, UR5, UR7, URZ ;  /* 0x0000000705077290 */ /* 0x000fc6000fffe03f */
[----:B------:R-:W-:Y:S02]  /*07e0*/  UMOV UR22, UR4 ;  /* 0x0000000400167c82 */ /* 0x000fe40008000000 */
.L_x_99:
        /* <DEDUP_REMOVED lines=11> */
[----:B-1----:R-:W-:Y:S02]  /*08a0*/  IABS R0, R0 ;  /* 0x0000000000007213 */ /* 0x002fe40000000000 */
[----:B--2---:R-:W-:-:S05]  /*08b0*/  IADD3 R6, R6, 0xffffffe, RZ ;  /* 0x0ffffffe06067810 */ /* 0x004fca0007ffe0ff */
        /* <DEDUP_REMOVED lines=29> */
.L_x_100:
[----:B------:R-:W-:Y:S01]  /*0a90*/  SHF.R.S32.HI R5, RZ, 0x1f, R2 ;  /* 0x0000001fff057819 */ /* 0x000fe20000011402 */
[----:B------:R-:W1:Y:S01]  /*0aa0*/  S2R R18, SR_CTAID.Z ;  /* 0x0000000000127919 */ /* 0x000e620000002700 */
[----:B------:R-:W-:Y:S01]  /*0ab0*/  UIADD3 UR5, -UR25, UR12, URZ ;  /* 0x0000000c19057290 */ /* 0x000fe2000fffe13f */
[----:B------:R-:W-:Y:S01]  /*0ac0*/  SHF.R.S32.HI R241, RZ, 0x1f, R234 ;  /* 0x0000001ffff17819 */ /* 0x000fe200000114ea */
[----:B------:R-:W-:Y:S01]  /*0ad0*/  IMAD.MOV.U32 R4, RZ, RZ, 0x10 ;  /* 0x00000010ff047424 */ /* 0x000fe200078e00ff */
[CC--:B------:R-:W-:Y:S01]  /*0ae0*/  LEA.HI R15, R5.reuse, R2.reuse, RZ, 0x2 ;  /* 0x00000002050f7211 */ /* 0x0c0fe200078f10ff */
[----:B------:R-:W-:Y:S01]  /*0af0*/  IMAD.U32 R23, RZ, RZ, UR10 ;  /* 0x0000000aff177e24 */ /* 0x000fe2000f8e00ff */
[-C--:B------:R-:W-:Y:S01]  /*0b00*/  LEA.HI R12, R5, R2.reuse, RZ, 0x3 ;  /* 0x00000002050c7211 */ /* 0x080fe200078f18ff */
[----:B------:R-:W-:Y:S01]  /*0b10*/  IMAD R227, R241, c[0x0][0x1b0], RZ ;  /* 0x00006c00f1e37a24 */ /* 0x000fe200078e02ff */
[----:B------:R-:W-:Y:S01]  /*0b20*/  LOP3.LUT R3, R15, 0xfffffffc, RZ, 0xc0, !PT ;  /* 0xfffffffc0f037812 */ /* 0x000fe200078ec0ff */
[----:B------:R-:W-:Y:S01]  /*0b30*/  IMAD R241, R241, c[0x0][0x1b8], RZ ;  /* 0x00006e00f1f17a24 */ /* 0x000fe200078e02ff */
[----:B------:R-:W-:Y:S01]  /*0b40*/  SHF.R.S32.HI R7, RZ, 0x3, R12 ;  /* 0x00000003ff077819 */ /* 0x000fe2000001140c */
[----:B------:R-:W-:Y:S01]  /*0b50*/  IMAD R227, R234, c[0x0][0x1b4], R227 ;  /* 0x00006d00eae37a24 */ /* 0x000fe200078e02e3 */
[----:B------:R-:W-:Y:S01]  /*0b60*/  LEA.HI R11, R5, R2, RZ, 0x4 ;  /* 0x00000002050b7211 */ /* 0x000fe200078f20ff */
[----:B------:R-:W-:Y:S01]  /*0b70*/  IMAD.IADD R228, R2, 0x1, -R3 ;  /* 0x0000000102e47824 */ /* 0x000fe200078e0a03 */
[----:B------:R-:W-:Y:S01]  /*0b80*/  SHF.R.S32.HI R16, RZ, 0x2, R15 ;  /* 0x00000002ff107819 */ /* 0x000fe2000001140f */
[----:B------:R-:W-:Y:S01]  /*0b90*/  IMAD.SHL.U32 R19, R7, 0x40, RZ ;  /* 0x0000004007137824 */ /* 0x000fe200078e00ff */
[----:B------:R-:W-:Y:S01]  /*0ba0*/  LOP3.LUT R3, R11, 0xfffffff0, RZ, 0xc0, !PT ;  /* 0xfffffff00b037812 */ /* 0x000fe200078ec0ff */
[----:B------:R-:W-:Y:S01]  /*0bb0*/  IMAD.SHL.U32 R228, R228, 0x8, RZ ;  /* 0x00000008e4e47824 */ /* 0x000fe200078e00ff */
[----:B------:R-:W-:Y:S01]  /*0bc0*/  LEA.HI R15, R15, R16, RZ, 0x1 ;  /* 0x000000100f0f7211 */ /* 0x000fe200078f08ff */
[----:B------:R-:W-:Y:S01]  /*0bd0*/  IMAD R241, R234, c[0x0][0x1bc], R241 ;  /* 0x00006f00eaf17a24 */ /* 0x000fe200078e02f1 */
[----:B------:R-:W-:Y:S01]  /*0be0*/  LOP3.LUT R19, R19, 0xc0, RZ, 0xc0, !PT ;  /* 0x000000c013137812 */ /* 0x000fe200078ec0ff */
[----:B------:R-:W-:Y:S01]  /*0bf0*/  IMAD.IADD R10, R2, 0x1, -R3 ;  /* 0x00000001020a7824 */ /* 0x000fe200078e0a03 */
[----:B------:R-:W-:Y:S01]  /*0c00*/  LEA.HI R5, R5, R2, RZ, 0x5 ;  /* 0x0000000205057211 */ /* 0x000fe200078f28ff */
[----:B------:R-:W-:Y:S01]  /*0c10*/  BSSY B0, `(.L_x_101) ;  /* 0x0000050000007945 */ /* 0x000fe20003800000 */
[----:B------:R-:W-:-:S02]  /*0c20*/  LOP3.LUT R0, R19, 0x18, R228, 0xf8, !PT ;  /* 0x0000001813007812 */ /* 0x000fc400078ef8e4 */
[----:B------:R-:W-:Y:S02]  /*0c30*/  SHF.R.U32.HI R19, RZ, 0x3, R19 ;  /* 0x00000003ff137819 */ /* 0x000fe40000011613 */
[----:B------:R-:W-:Y:S02]  /*0c40*/  LEA.HI R9, R10, R10, RZ, 0x1 ;  /* 0x0000000a0a097211 */ /* 0x000fe400078f08ff */
[----:B------:R-:W-:Y:S02]  /*0c50*/  LOP3.LUT R19, R0, R19, RZ, 0x3c, !PT ;  /* 0x0000001300137212 */ /* 0x000fe400078e3cff */
[----:B------:R-:W-:Y:S02]  /*0c60*/  LOP3.LUT R15, R15, 0x7fffffe, RZ, 0xc0, !PT ;  /* 0x07fffffe0f0f7812 */ /* 0x000fe400078ec0ff */
[--C-:B------:R-:W-:Y:S02]  /*0c70*/  SHF.R.S32.HI R0, RZ, 0x1, R9.reuse ;  /* 0x00000001ff007819 */ /* 0x100fe40000011409 */
[----:B------:R-:W-:Y:S01]  /*0c80*/  SHF.R.S32.HI R3, RZ, 0x1f, R9 ;  /* 0x0000001fff037819 */ /* 0x000fe20000011409 */
[----:B------:R-:W-:Y:S01]  /*0c90*/  IMAD.IADD R15, R16, 0x1, -R15 ;  /* 0x00000001100f7824 */ /* 0x000fe200078e0a0f */
[----:B------:R-:W-:-:S02]  /*0ca0*/  SHF.R.S32.HI R6, RZ, 0x5, R5 ;  /* 0x00000005ff067819 */ /* 0x000fc40000011405 */
[----:B------:R-:W-:Y:S02]  /*0cb0*/  LEA.HI R3, R3, R0, RZ, 0x2 ;  /* 0x0000000003037211 */ /* 0x000fe400078f10ff */
[----:B------:R-:W-:Y:S01]  /*0cc0*/  SHF.R.S32.HI R17, RZ, 0x1f, R16 ;  /* 0x0000001fff117819 */ /* 0x000fe20000011410 */
[----:B------:R-:W-:Y:S01]  /*0cd0*/  IMAD R220, R6, 0x8, R15 ;  /* 0x0000000806dc7824 */ /* 0x000fe200078e020f */
[--C-:B------:R-:W-:Y:S02]  /*0ce0*/  SHF.R.S32.HI R229, RZ, 0x1f, R228.reuse ;  /* 0x0000001fffe57819 */ /* 0x100fe400000114e4 */
[----:B------:R-:W-:Y:S01]  /*0cf0*/  IADD3 R20, P0, R228, UR6, RZ ;  /* 0x00000006e4147c10 */ /* 0x000fe2000ff1e0ff */
[----:B------:R-:W-:Y:S01]  /*0d00*/  IMAD R13, R17, c[0x0][0x198], RZ ;  /* 0x00006600110d7a24 */ /* 0x000fe200078e02ff */
[----:B------:R-:W-:Y:S01]  /*0d10*/  LOP3.LUT R3, R3, 0xfffffffc, RZ, 0xc0, !PT ;  /* 0xfffffffc03037812 */ /* 0x000fe200078ec0ff */
[----:B------:R-:W-:Y:S01]  /*0d20*/  IMAD.WIDE.U32 R14, R16, c[0x0][0x198], R228 ;  /* 0x00006600100e7a25 */ /* 0x000fe200078e00e4 */
[----:B------:R-:W-:-:S02]  /*0d30*/  IADD3.X R21, R229, UR13, RZ, P0, !PT ;  /* 0x0000000de5157c10 */ /* 0x000fc400087fe4ff */
[----:B------:R-:W-:Y:S01]  /*0d40*/  LOP3.LUT R5, R5, 0xffffffe0, RZ, 0xc0, !PT ;  /* 0xffffffe005057812 */ /* 0x000fe200078ec0ff */
[----:B------:R-:W-:Y:S01]  /*0d50*/  IMAD.IADD R3, R0, 0x1, -R3 ;  /* 0x0000000100037824 */ /* 0x000fe200078e0a03 */
[----:B------:R-:W-:Y:S01]  /*0d60*/  IADD3 R224, P0, R14, UR22, RZ ;  /* 0x000000160ee07c10 */ /* 0x000fe2000ff1e0ff */
[----:B------:R-:W-:Y:S01]  /*0d70*/  IMAD.U32 R220, R220, 0x20, R19 ;  /* 0x00000020dcdc7824 */ /* 0x000fe200078e0013 */
[----:B------:R-:W-:Y:S01]  /*0d80*/  IADD3 R222, R228, 0x20, RZ ;  /* 0x00000020e4de7810 */ /* 0x000fe20007ffe0ff */
[----:B------:R-:W-:Y:S01]  /*0d90*/  IMAD R0, R16, c[0x0][0x19c], R13 ;  /* 0x0000670010007a24 */ /* 0x000fe200078e020d */
[----:B------:R-:W-:Y:S01]  /*0da0*/  LOP3.LUT P1, RZ, R3, 0x2, RZ, 0xc0, !PT ;  /* 0x0000000203ff7812 */ /* 0x000fe2000782c0ff */
[----:B-1----:R-:W-:Y:S01]  /*0db0*/  IMAD.WIDE.U32 R18, R18, c[0x0][0x1a8], R20 ;  /* 0x00006a0012127a25 */ /* 0x002fe200078e0014 */
[----:B------:R-:W-:Y:S02]  /*0dc0*/  IADD3 R221, R228, 0x40, RZ ;  /* 0x00000040e4dd7810 */ /* 0x000fe40007ffe0ff */
[----:B------:R-:W-:Y:S01]  /*0dd0*/  IADD3.X R225, R15, UR7, R0, P0, !PT ;  /* 0x000000070fe17c10 */ /* 0x000fe200087fe400 */
[----:B------:R-:W-:Y:S01]  /*0de0*/  IMAD R13, R17, c[0x0][0x1a0], RZ ;  /* 0x00006800110d7a24 */ /* 0x000fe200078e02ff */
[----:B------:R-:W-:Y:S01]  /*0df0*/  ULDC.64 UR6, c[0x0][0x1a8] ;  /* 0x00006a0000067ab9 */ /* 0x000fe20000000a00 */
[----:B------:R-:W-:Y:S01]  /*0e00*/  IMAD.WIDE.U32 R20, R16, c[0x0][0x1a0], R228 ;  /* 0x0000680010147a25 */ /* 0x000fe200078e00e4 */
[----:B------:R-:W-:-:S03]  /*0e10*/  UIMAD UR6, UR23, UR6, URZ ;  /* 0x00000006170672a4 */ /* 0x000fc6000f8e023f */
[----:B------:R-:W-:Y:S01]  /*0e20*/  IMAD R0, R16, c[0x0][0x1a4], R13 ;  /* 0x0000690010007a24 */ /* 0x000fe200078e020d */
[----:B------:R-:W-:Y:S01]  /*0e30*/  IADD3 R14, P0, R20, UR16, RZ ;  /* 0x00000010140e7c10 */ /* 0x000fe2000ff1e0ff */
[----:B------:R-:W-:Y:S01]  /*0e40*/  UIMAD UR6, UR26, UR7, UR6 ;  /* 0x000000071a0672a4 */ /* 0x000fe2000f8e0206 */
[----:B------:R-:W-:Y:S02]  /*0e50*/  IMAD.WIDE.U32 R224, R234, c[0x0][0x1b0], R224 ;  /* 0x00006c00eae07a25 */ /* 0x000fe400078e00e0 */
[----:B------:R-:W-:Y:S02]  /*0e60*/  IADD3.X R15, R21, UR4, R0, P0, !PT ;  /* 0x00000004150f7c10 */ /* 0x000fe400087fe400 */
[----:B------:R-:W-:Y:S01]  /*0e70*/  ISETP.GE.AND P0, PT, R16, UR5, PT ;  /* 0x0000000510007c0c */ /* 0x000fe2000bf06270 */
[----:B------:R-:W-:Y:S01]  /*0e80*/  IMAD.WIDE R22, R23, 0x80, R16 ;  /* 0x0000008017167825 */ /* 0x000fe200078e0210 */
[----:B------:R-:W-:Y:S02]  /*0e90*/  IADD3 R21, R19, UR6, RZ ;  /* 0x0000000613157c10 */ /* 0x000fe4000fffe0ff */
[----:B------:R-:W-:Y:S01]  /*0ea0*/  SEL R0, R4, 0xfffffff0, !P1 ;  /* 0xfffffff004007807 */ /* 0x000fe20004800000 */
[----:B------:R-:W-:-:S04]  /*0eb0*/  IMAD.WIDE.U32 R234, R234, c[0x0][0x1b8], R14 ;  /* 0x00006e00eaea7a25 */ /* 0x000fc800078e000e */
        /* <DEDUP_REMOVED lines=37> */
.L_x_102:
[----:B------:R-:W-:Y:S05]  /*1110*/  BSYNC B0 ;  /* 0x0000000000007941 */ /* 0x000fea0003800000 */
.L_x_101:
        /* <DEDUP_REMOVED lines=37> */
.L_x_104:
[----:B------:R-:W-:Y:S05]  /*1370*/  BSYNC B0 ;  /* 0x0000000000007941 */ /* 0x000fea0003800000 */
.L_x_103:
        /* <DEDUP_REMOVED lines=37> */
.L_x_106:
[----:B------:R-:W-:Y:S05]  /*15d0*/  BSYNC B0 ;  /* 0x0000000000007941 */ /* 0x000fea0003800000 */
.L_x_105:
        /* <DEDUP_REMOVED lines=8> */
[----:B------:R-:W-:Y:S01]  /*1660*/  IADD3 R13, P0, R22, 0x60, RZ ;  /* 0x00000060160d7810 */ /* 0x000fe20007f1e0ff */
[----:B------:R-:W-:Y:S01]  /*1670*/  IMAD.MOV.U32 R19, RZ, RZ, R21 ;  /* 0x000000ffff137224 */ /* 0x000fe200078e0015 */
[----:B------:R-:W-:Y:S02]  /*1680*/  ISETP.GE.AND P3, PT, R228, c[0x0][0x220], PT ;  /* 0x00008800e4007a0c */ /* 0x000fe40003f66270 */
[----:B------:R-:W-:Y:S01]  /*1690*/  ISETP.GE.AND P2, PT, R222, c[0x0][0x220], PT ;  /* 0x00008800de007a0c */ /* 0x000fe20003f46270 */
[----:B-1----:R-:W-:Y:S01]  /*16a0*/  IMAD.X R14, RZ, RZ, R23, P0 ;  /* 0x000000ffff0e7224 */ /* 0x002fe200000e0617 */
        /* <DEDUP_REMOVED lines=27> */
.L_x_108:
[----:B------:R-:W-:Y:S05]  /*1860*/  BSYNC B0 ;  /* 0x0000000000007941 */ /* 0x000fea0003800000 */
.L_x_107:
        /* <DEDUP_REMOVED lines=39> */
.L_x_110:
[----:B------:R-:W-:Y:S05]  /*1ae0*/  BSYNC B0 ;  /* 0x0000000000007941 */ /* 0x000fea0003800000 */
.L_x_109:
[----:B------:R-:W-:Y:S01]  /*1af0*/  ISETP.GE.AND P0, PT, R5, UR13, PT ;  /* 0x0000000d05007c0c */ /* 0x000fe2000bf06270 */
[----:B------:R-:W-:Y:S01]  /*1b00*/  UMOV UR15, 0x5 ;  /* 0x00000005000f7882 */ /* 0x000fe20000000000 */
[----:B------:R-:W-:Y:S01]  /*1b10*/  BSSY B0, `(.L_x_111) ;  /* 0x0000020000007945 */ /* 0x000fe20003800000 */
[----:B------:R-:W-:Y:S02]  /*1b20*/  ULDC UR22, c[0x0][0x19c] ;  /* 0x0000670000167ab9 */ /* 0x000fe40000000800 */
[----:B------:R-:W-:Y:S02]  /*1b30*/  USHF.L.U32 UR18, UR6, 0x5, URZ ;  /* 0x0000000506127899 */ /* 0x000fe4000800063f */
[----:B------:R-:W-:-:S06]  /*1b40*/  USHF.L.U64.HI UR22, UR6, UR15, UR22 ;  /* 0x0000000f06167299 */ /* 0x000fcc0008010216 */
[----:B------:R-:W-:Y:S05]  /*1b50*/  @P0 BRA `(.L_x_112) ;  /* 0x000001b000000947 */ /* 0x000fea0003800000 */
        /* <DEDUP_REMOVED lines=27> */
.L_x_112:
[----:B------:R-:W-:Y:S05]  /*1d10*/  BSYNC B0 ;  /* 0x0000000000007941 */ /* 0x000fea0003800000 */
.L_x_111:
[----:B------:R-:W-:Y:S01]  /*1d20*/  ULDC.64 UR6, c[0x0][0x318] ;  /* 0x0000c60000067ab9 */ /* 0x000fe20000000a00 */
[----:B------:R-:W0:Y:S01]  /*1d30*/  LDGDEPBAR ;  /* 0x00000000000079af */ /* 0x000e220000000000 */
[----:B------:R-:W-:-:S04]  /*1d40*/  UISETP.NE.U32.AND UP1, UPT, URZ, UR6, UPT ;  /* 0x000000063f00728c */ /* 0x000fc8000bf25070 */
[----:B------:R-:W-:-:S03]  /*1d50*/  UISETP.NE.AND.EX UP1, UPT, URZ, UR7, UPT, UP1 ;  /* 0x000000073f00728c */ /* 0x000fc6000bf25310 */
[----:B------:R-:W-:-:S03]  /*1d60*/  ULDC.64 UR6, c[0x0][0x320] ;  /* 0x0000c80000067ab9 */ /* 0x000fc60000000a00 */
[----:B------:R-:W-:-:S05]  /*1d70*/  PLOP3.LUT P0, PT, PT, PT, UP1, 0x80, 0x0 ;  /* 0x000000000000781c */ /* 0x000fca0003f0f018 */
[----:B------:R-:W-:Y:S02]  /*1d80*/  @UP1 USHF.R.S32.HI UR27, URZ, 0x1f, UR24 ;  /* 0x0000001f3f1b1899 */ /* 0x000fe40008011418 */
[----:B------:R-:W-:Y:S02]  /*1d90*/  @UP1 UMOV UR28, UR26 ;  /* 0x0000001a001c1c82 */ /* 0x000fe40008000000 */
[----:B------:R-:W-:Y:S02]  /*1da0*/  @UP1 UIMAD UR27, UR27, UR6, URZ ;  /* 0x000000061b1b12a4 */ /* 0x000fe4000f8e023f */
[----:B------:R-:W-:Y:S02]  /*1db0*/  @UP1 UMOV UR29, UR23 ;  /* 0x00000017001d1c82 */ /* 0x000fe40008000000 */
[----:B------:R-:W-:Y:S01]  /*1dc0*/  @UP1 UIMAD.WIDE.U32 UR28, UR24, UR6, UR28 ;  /* 0x00000006181c12a5 */ /* 0x000fe2000f8e001c */
[----:B------:R-:W-:Y:S01]  /*1dd0*/  ISETP.GE.AND P1, PT, R16, UR13, PT ;  /* 0x0000000d10007c0c */ /* 0x000fe2000bf26270 */
[----:B------:R-:W-:Y:S01]  /*1de0*/  @UP1 UIMAD UR7, UR24, UR7, UR27 ;  /* 0x00000007180712a4 */ /* 0x000fe2000f8e021b */
[----:B------:R-:W-:-:S04]  /*1df0*/  DEPBAR.LE SB0, 0x0 ;  /* 0x000080000000791a */ /* 0x000fc80000000000 */
[----:B------:R-:W-:Y:S02]  /*1e00*/  ULDC UR6, c[0x0][0x318] ;  /* 0x0000c60000067ab9 */ /* 0x000fe40000000800 */
[----:B------:R-:W-:Y:S02]  /*1e10*/  @UP1 ULEA UR26, UP0, UR28, UR6, 0x2 ;  /* 0x000000061c1a1291 */ /* 0x000fe4000f80103f */
[----:B------:R-:W-:Y:S02]  /*1e20*/  @UP1 UIADD3 UR7, UR29, UR7, URZ ;  /* 0x000000071d071290 */ /* 0x000fe4000fffe03f */
[----:B------:R-:W-:Y:S02]  /*1e30*/  ULDC UR6, c[0x0][0x31c] ;  /* 0x0000c70000067ab9 */ /* 0x000fe40000000800 */
[----:B------:R-:W-:Y:S01]  /*1e40*/  @UP1 ULEA.HI.X UR27, UR28, UR6, UR7, 0x2, UP0 ;  /* 0x000000061c1b1291 */ /* 0x000fe200080f1407 */
[----:B-1----:R-:W-:Y:S01]  /*1e50*/  IMAD.U32 R18, RZ, RZ, UR26 ;  /* 0x0000001aff127e24 */ /* 0x002fe2000f8e00ff */
[----:B------:R-:W1:Y:S01]  /*1e60*/  @P0 MUFU.RCP R14, c[0x0][0x238] ;  /* 0x00008e00000e0b08 */ /* 0x000e620000001000 */
[----:B------:R-:W-:Y:S01]  /*1e70*/  SHF.R.S32.HI R16, RZ, 0x4, R11 ;  /* 0x00000004ff107819 */ /* 0x000fe2000001140b */
[----:B------:R-:W-:-:S02]  /*1e80*/  ULDC.64 UR6, c[0x0][0x1a0] ;  /* 0x0000680000067ab9 */ /* 0x000fc40000000a00 */
[----:B------:R-:W-:-:S05]  /*1e90*/  IMAD.U32 R19, RZ, RZ, UR27 ;  /* 0x0000001bff137e24 */ /* 0x000fca000f8e00ff */
[----:B------:R2:W1:Y:S01]  /*1ea0*/  @P0 LDG.E R13, [R18.64] ;  /* 0x00000014120d0981 */ /* 0x000462000c1e1900 */
[----:B------:R-:W-:Y:S01]  /*1eb0*/  SHF.R.S32.HI R15, RZ, 0x1f, R10 ;  /* 0x0000001fff0f7819 */ /* 0x000fe2000001140a */
[----:B------:R-:W-:Y:S01]  /*1ec0*/  USHF.L.U32 UR24, UR6, 0x6, URZ ;  /* 0x0000000606187899 */ /* 0x000fe2000800063f */
[----:B------:R-:W-:Y:S01]  /*1ed0*/  LOP3.LUT R21, R12, 0xfffffff8, RZ, 0xc0, !PT ;  /* 0xfffffff80c157812 */ /* 0x000fe200078ec0ff */
[----:B------:R-:W-:Y:S01]  /*1ee0*/  BAR.SYNC.DEFER_BLOCKING 0x0 ;  /* 0x0000000000007b1d */ /* 0x000fe20000010000 */
[----:B------:R-:W-:Y:S01]  /*1ef0*/  SHF.R.S32.HI R17, RZ, 0x1f, R8 ;  /* 0x0000001fff117819 */ /* 0x000fe20000011408 */
[----:B------:R-:W-:Y:S01]  /*1f00*/  USHF.L.U64.HI UR23, UR6, UR4, UR7 ;  /* 0x0000000406177299 */ /* 0x000fe20008010207 */
[----:B------:R-:W-:Y:S01]  /*1f10*/  LEA.HI R12, R11, R16, RZ, 0x1 ;  /* 0x000000100b0c7211 */ /* 0x000fe200078f08ff */
[----:B------:R-:W-:Y:S01]  /*1f20*/  IMAD.IADD R21, R2, 0x1, -R21 ;  /* 0x0000000102157824 */ /* 0x000fe200078e0a15 */
[----:B------:R-:W-:Y:S01]  /*1f30*/  LEA.HI R11, R15, R10, RZ, 0x3 ;  /* 0x0000000a0f0b7211 */ /* 0x000fe200078f18ff */
[----:B------:R-:W-:Y:S01]  /*1f40*/  IMAD.SHL.U32 R215, R7, 0x8, RZ ;  /* 0x0000000807d77824 */ /* 0x000fe200078e00ff */
[----:B------:R-:W-:Y:S01]  /*1f50*/  LEA.HI R17, R17, R8, RZ, 0x2 ;  /* 0x0000000811117211 */ /* 0x000fe200078f10ff */
[----:B------:R-:W-:Y:S01]  /*1f60*/  UIMAD UR4, UR23, UR14, URZ ;  /* 0x0000000e170472a4 */ /* 0x000fe2000f8e023f */
[----:B------:R-:W-:Y:S01]  /*1f70*/  LOP3.LUT R9, R9, 0x7fffffe, RZ, 0xc0, !PT ;  /* 0x07fffffe09097812 */ /* 0x000fe200078ec0ff */
[----:B------:R-:W-:Y:S01]  /*1f80*/  IMAD.SHL.U32 R11, R11, 0x20, RZ ;  /* 0x000000200b0b7824 */ /* 0x000fe200078e00ff */
[----:B------:R-:W-:Y:S01]  /*1f90*/  LOP3.LUT R15, R12, 0xfffffffe, RZ, 0xc0, !PT ;  /* 0xfffffffe0c0f7812 */ /* 0x000fe200078ec0ff */
[----:B------:R-:W-:Y:S01]  /*1fa0*/  IMAD.U32 R217, RZ, RZ, UR24 ;  /* 0x00000018ffd97e24 */ /* 0x000fe2000f8e00ff */
[----:B------:R-:W-:Y:S01]  /*1fb0*/  LEA R12, R6, UR25, 0x4 ;  /* 0x00000019060c7c11 */ /* 0x000fe2000f8e20ff */
[----:B------:R-:W-:Y:S01]  /*1fc0*/  IMAD.IADD R9, R10, 0x1, -R9 ;  /* 0x000000010a097824 */ /* 0x000fe200078e0a09 */
[----:B------:R-:W-:Y:S01]  /*1fd0*/  SHF.R.S32.HI R17, RZ, 0x2, R17 ;  /* 0x00000002ff117819 */ /* 0x000fe20000011411 */
[----:B------:R-:W-:Y:S01]  /*1fe0*/  IMAD.IADD R15, R16, 0x1, -R15 ;  /* 0x00000001100f7824 */ /* 0x000fe200078e0a0f */
[----:B------:R-:W-:Y:S01]  /*1ff0*/  LOP3.LUT R11, R11, 0xffffff00, RZ, 0xc0, !PT ;  /* 0xffffff000b0b7812 */ /* 0x000fe200078ec0ff */
[----:B------:R-:W-:Y:S01]  /*2000*/  IMAD.MOV.U32 R240, RZ, RZ, R234 ;  /* 0x000000fffff07224 */ /* 0x000fe200078e00ea */
[----:B------:R-:W-:Y:S01]  /*2010*/  IADD3 R17, R12, 0x1, R17 ;  /* 0x000000010c117810 */ /* 0x000fe20007ffe011 */
[----:B------:R-:W-:Y:S01]  /*2020*/  IMAD.U32 R12, RZ, RZ, UR11 ;  /* 0x0000000bff0c7e24 */ /* 0x000fe2000f8e00ff */
[----:B--2---:R-:W-:Y:S01]  /*2030*/  SHF.R.S32.HI R19, RZ, 0x1f, R6 ;  /* 0x0000001fff137819 */ /* 0x004fe20000011406 */
[--C-:B------:R-:W-:Y:S01]  /*2040*/  IMAD R16, R6, 0x200, R11.reuse ;  /* 0x0000020006107824 */ /* 0x100fe200078e020b */
[----:B------:R-:W-:Y:S01]  /*2050*/  LEA.HI R10, R21, R21, RZ, 0x1 ;  /* 0x00000015150a7211 */ /* 0x000fe200078f08ff */
[----:B------:R2:W-:Y:S01]  /*2060*/  @P1 STS [R220+0x9000], RZ ;  /* 0x009000ffdc001388 */ /* 0x0005e20000000800 */
[----:B------:R-:W-:Y:S01]  /*2070*/  LEA.HI R19, R19, R6, RZ, 0x2 ;  /* 0x0000000613137211 */ /* 0x000fe200078f10ff */
[----:B------:R-:W-:Y:S01]  /*2080*/  UIMAD UR19, UR19, UR24, UR4 ;  /* 0x00000018131372a4 */ /* 0x000fe2000f8e0204 */
[----:B------:R-:W-:Y:S01]  /*2090*/  LOP3.LUT R8, R10, 0x7fffffe, RZ, 0xc0, !PT ;  /* 0x07fffffe0a087812 */ /* 0x000fe200078ec0ff */
[----:B------:R2:W-:Y:S01]  /*20a0*/  @P1 STS [R220+0x9004], RZ ;  /* 0x009004ffdc001388 */ /* 0x0005e20000000800 */
[----:B------:R-:W-:Y:S01]  /*20b0*/  LOP3.LUT R19, R19, 0xfffffffc, RZ, 0xc0, !PT ;  /* 0xfffffffc13137812 */ /* 0x000fe200078ec0ff */
[----:B------:R-:W-:Y:S01]  /*20c0*/  IMAD R11, R9, 0x20, R11 ;  /* 0x00000020090b7824 */ /* 0x000fe200078e020b */
[----:B------:R-:W-:Y:S01]  /*20d0*/  SHF.R.S32.HI R10, RZ, 0x1, R10 ;  /* 0x00000001ff0a7819 */ /* 0x000fe2000001140a */
[----:B------:R2:W-:Y:S01]  /*20e0*/  @P1 STS.64 [R220+0x9008], RZ ;  /* 0x009008ffdc001388 */ /* 0x0005e20000000a00 */
[----:B------:R-:W-:Y:S01]  /*20f0*/  IMAD.IADD R8, R21, 0x1, -R8 ;  /* 0x0000000115087824 */ /* 0x000fe200078e0a08 */
[----:B------:R-:W-:Y:S01]  /*2100*/  UMOV UR4, URZ ;  /* 0x0000003f00047c82 */ /* 0x000fe20008000000 */
[----:B------:R-:W-:Y:S01]  /*2110*/  IMAD.IADD R218, R6, 0x1, -R19 ;  /* 0x0000000106da7824 */ /* 0x000fe200078e0a13 */
[----:B------:R-:W-:Y:S01]  /*2120*/  IADD3 R6, R12, -UR12, R17 ;  /* 0x8000000c0c067c10 */ /* 0x000fe2000fffe011 */
[----:B------:R-:W-:Y:S01]  /*2130*/  IMAD.SHL.U32 R12, R3, 0x40, RZ ;  /* 0x00000040030c7824 */ /* 0x000fe200078e00ff */
[----:B------:R2:W-:Y:S01]  /*2140*/  @P1 STS.128 [R220+0xa000], RZ ;  /* 0x00a000ffdc001388 */ /* 0x0005e20000000c00 */
[----:B------:R-:W-:Y:S01]  /*2150*/  IMAD.SHL.U32 R3, R15, 0x8, RZ ;  /* 0x000000080f037824 */ /* 0x000fe200078e00ff */
[----:B------:R-:W-:Y:S01]  /*2160*/  BSSY B0, `(.L_x_113) ;  /* 0x0000036000007945 */ /* 0x000fe20003800000 */
[----:B------:R-:W-:Y:S01]  /*2170*/  IMAD R16, R9, 0x20, R16 ;  /* 0x0000002009107824 */ /* 0x000fe200078e0210 */
[----:B------:R2:W-:Y:S01]  /*2180*/  @P1 STS.128 [R220+0xb000], RZ ;  /* 0x00b000ffdc001388 */ /* 0x0005e20000000c00 */
[----:B------:R-:W-:Y:S01]  /*2190*/  LOP3.LUT R12, R12, 0xc0, RZ, 0xc0, !PT ;  /* 0x000000c00c0c7812 */ /* 0x000fe200078ec0ff */
[----:B------:R-:W-:-:S02]  /*21a0*/  IMAD.SHL.U32 R219, R2, 0x2, RZ ;  /* 0x0000000202db7824 */ /* 0x000fc400078e00ff */
[----:B------:R-:W-:Y:S01]  /*21b0*/  IMAD R8, R15, 0x8, R8 ;  /* 0x000000080f087824 */ /* 0x000fe200078e0208 */
[----:B------:R-:W-:Y:S02]  /*21c0*/  LOP3.LUT R3, R12, 0x8, R3, 0xf8, !PT ;  /* 0x000000080c037812 */ /* 0x000fe400078ef803 */
[----:B------:R-:W-:Y:S02]  /*21d0*/  SHF.R.U32.HI R12, RZ, 0x3, R12 ;  /* 0x00000003ff0c7819 */ /* 0x000fe4000001160c */
[----:B------:R-:W-:Y:S02]  /*21e0*/  LOP3.LUT R219, R219, 0x6, RZ, 0xc0, !PT ;  /* 0x00000006dbdb7812 */ /* 0x000fe400078ec0ff */
[----:B------:R-:W-:-:S05]  /*21f0*/  LOP3.LUT R3, R3, R12, RZ, 0x3c, !PT ;  /* 0x0000000c03037212 */ /* 0x000fca00078e3cff */
[C---:B------:R-:W-:Y:S02]  /*2200*/  IMAD.IADD R216, R3.reuse, 0x1, R16 ;  /* 0x0000000103d87824 */ /* 0x040fe400078e0210 */
[----:B------:R-:W-:Y:S01]  /*2210*/  IMAD.IADD R2, R3, 0x1, R11 ;  /* 0x0000000103027824 */ /* 0x000fe200078e020b */
[----:B------:R-:W-:Y:S01]  /*2220*/  IADD3 R3, R6, c[0x0][0x2e8], RZ ;  /* 0x0000ba0006037a10 */ /* 0x000fe20007ffe0ff */
[----:B-1----:R-:W-:-:S04]  /*2230*/  @P0 FMUL.FTZ R13, R13, R14 ;  /* 0x0000000e0d0d0220 */ /* 0x002fc80000410000 */
[----:B------:R1:W3:Y:S01]  /*2240*/  @P0 R2UR UR25, R13 ;  /* 0x000000000d1903c2 */ /* 0x0002e200000e0000 */
[C---:B------:R-:W-:Y:S01]  /*2250*/  LOP3.LUT P0, RZ, R10.reuse, 0x2, RZ, 0xc0, !PT ;  /* 0x000000020aff7812 */ /* 0x040fe2000780c0ff */
[----:B------:R-:W-:-:S03]  /*2260*/  IMAD.SHL.U32 R10, R10, 0x40, RZ ;  /* 0x000000400a0a7824 */ /* 0x000fc600078e00ff */
[----:B------:R-:W-:Y:S02]  /*2270*/  SEL R4, R4, 0xfffffff0, !P0 ;  /* 0xfffffff004047807 */ /* 0x000fe40004000000 */
[----:B------:R-:W-:-:S04]  /*2280*/  LOP3.LUT R10, R10, 0xc0, RZ, 0xc0, !PT ;  /* 0x000000c00a0a7812 */ /* 0x000fc800078ec0ff */
[----:B------:R-:W-:Y:S02]  /*2290*/  LOP3.LUT R215, R10, 0x8, R215, 0xf8, !PT ;  /* 0x000000080ad77812 */ /* 0x000fe400078ef8d7 */
[----:B------:R-:W-:-:S04]  /*22a0*/  SHF.R.U32.HI R10, RZ, 0x3, R10 ;  /* 0x00000003ff0a7819 */ /* 0x000fc8000001160a */
[----:B------:R-:W-:-:S05]  /*22b0*/  LOP3.LUT R215, R215, R10, RZ, 0x3c, !PT ;  /* 0x0000000ad7d77212 */ /* 0x000fca00078e3cff */
[----:B------:R-:W-:Y:S02]  /*22c0*/  IMAD.U32 R215, R8, 0x20, R215 ;  /* 0x0000002008d77824 */ /* 0x000fe400078e00d7 */
[----:B-1----:R-:W-:Y:S01]  /*22d0*/  IMAD.WIDE.U32 R12, R217, UR14, R240 ;  /* 0x0000000ed90c7c25 */ /* 0x002fe2000f8e00f0 */
[----:B---3--:R-:W-:-:S04]  /*22e0*/  @UP1 UMOV UR4, UR25 ;  /* 0x0000001900041c82 */ /* 0x008fc80008000000 */
[----:B------:R-:W-:Y:S01]  /*22f0*/  IADD3 R7, R13, UR19, RZ ;  /* 0x000000130d077c10 */ /* 0x000fe2000fffe0ff */
[----:B------:R-:W-:Y:S05]  /*2300*/  @P1 BRA `(.L_x_114) ;  /* 0x000001b000001947 */ /* 0x000fea0003800000 */
[----:B--2---:R-:W-:Y:S02]  /*2310*/  ISETP.GE.AND P3, PT, R228, c[0x0][0x220], PT ;  /* 0x00008800e4007a0c */ /* 0x004fe40003f66270 */
[----:B------:R-:W-:Y:S02]  /*2320*/  ISETP.GE.AND P2, PT, R222, c[0x0][0x220], PT ;  /* 0x00008800de007a0c */ /* 0x000fe40003f46270 */
        /* <DEDUP_REMOVED lines=25> */
.L_x_114:
[----:B--2---:R-:W-:Y:S05]  /*24c0*/  BSYNC B0 ;  /* 0x0000000000007941 */ /* 0x004fea0003800000 */
.L_x_113:
        /* <DEDUP_REMOVED lines=14> */
[C---:B-1----:R-:W-:Y:S01]  /*25b0*/  @!P3 LEA R10, P4, R12.reuse, c[0x0][0x170], 0x1 ;  /* 0x00005c000c0aba11 */ /* 0x042fe200078808ff */
        /* <DEDUP_REMOVED lines=21> */
.L_x_116:
[----:B------:R-:W-:Y:S05]  /*2710*/  BSYNC B0 ;  /* 0x0000000000007941 */ /* 0x000fea0003800000 */
.L_x_115:
[----:B------:R-:W-:Y:S01]  /*2720*/  IMAD.SHL.U32 R216, R216, 0x2, RZ ;  /* 0x00000002d8d87824 */ /* 0x000fe200078e00ff */
[----:B------:R-:W-:Y:S01]  /*2730*/  IADD3 R170, R3, 0x8, RZ ;  /* 0x0000000803aa7810 */ /* 0x000fe20007ffe0ff */
[----:B------:R-:W-:Y:S01]  /*2740*/  IMAD.SHL.U32 R215, R215, 0x2, RZ ;  /* 0x00000002d7d77824 */ /* 0x000fe200078e00ff */
[C---:B------:R-:W-:Y:S01]  /*2750*/  IADD3 R169, R3.reuse, 0x40, RZ ;  /* 0x0000004003a97810 */ /* 0x040fe20007ffe0ff */
[----:B------:R-:W-:Y:S01]  /*2760*/  IMAD R214, R0, 0x2, R216 ;  /* 0x0000000200d67824 */ /* 0x000fe200078e02d8 */
[----:B------:R-:W-:Y:S01]  /*2770*/  LDSM.16.M88.4 R80, [R216] ;  /* 0x00000000d850783b */ /* 0x000fe20000000200 */
[----:B------:R-:W-:Y:S01]  /*2780*/  IMAD R212, R4, 0x2, R215 ;  /* 0x0000000204d47824 */ /* 0x000fe200078e02d7 */
[----:B------:R-:W-:Y:S01]  /*2790*/  IMNMX R232, R3, UR11, PT ;  /* 0x0000000b03e87c17 */ /* 0x000fe2000b800200 */
[----:B------:R-:W-:Y:S01]  /*27a0*/  UISETP.GE.AND UP0, UPT, UR8, 0x2, UPT ;  /* 0x000000020800788c */ /* 0x000fe2000bf06270 */
[----:B------:R-:W4:Y:S01]  /*27b0*/  LDSM.16.M88.4 R48, [R215+0x6000] ;  /* 0x00600000d730783b */ /* 0x000f220000000200 */
[----:B------:R-:W-:-:S02]  /*27c0*/  IMNMX R170, R170, UR11, PT ;  /* 0x0000000baaaa7c17 */ /* 0x000fc4000b800200 */
[----:B------:R-:W-:Y:S01]  /*27d0*/  IMNMX R169, R169, UR11, PT ;  /* 0x0000000ba9a97c17 */ /* 0x000fe2000b800200 */
[----:B------:R-:W5:Y:S04]  /*27e0*/  LDSM.16.M88.4 R24, [R216+0x1000] ;  /* 0x00100000d818783b */ /* 0x000f680000000200 */
[----:B------:R-:W1:Y:S04]  /*27f0*/  LDSM.16.M88.4 R96, [R215+0x6400] ;  /* 0x00640000d760783b */ /* 0x000e680000000200 */
[----:B------:R-:W2:Y:S04]  /*2800*/  LDSM.16.M88.4 R88, [R215+0x6800] ;  /* 0x00680000d758783b */ /* 0x000ea80000000200 */
[----:B-1----:R-:W1:Y:S04]  /*2810*/  LDSM.16.M88.4 R8, [R215+0x6c00] ;  /* 0x006c0000d708783b */ /* 0x002e680000000200 */
[----:B---3--:R-:W-:Y:S04]  /*2820*/  LDSM.16.M88.4 R4, [R214] ;  /* 0x00000000d604783b */ /* 0x008fe80000000200 */
[----:B------:R-:W3:Y:S04]  /*2830*/  LDSM.16.M88.4 R112, [R212+0x6000] ;  /* 0x00600000d470783b */ /* 0x000ee80000000200 */
[----:B------:R-:W1:Y:S04]  /*2840*/  LDSM.16.M88.4 R108, [R214+0x1000] ;  /* 0x00100000d66c783b */ /* 0x000e680000000200 */
[----:B------:R-:W1:Y:S04]  /*2850*/  LDSM.16.M88.4 R104, [R212+0x6400] ;  /* 0x00640000d468783b */ /* 0x000e680000000200 */
[----:B------:R-:W1:Y:S04]  /*2860*/  LDSM.16.M88.4 R76, [R212+0x6800] ;  /* 0x00680000d44c783b */ /* 0x000e680000000200 */
[----:B------:R-:W1:Y:S01]  /*2870*/  LDSM.16.M88.4 R72, [R212+0x6c00] ;  /* 0x006c0000d448783b */ /* 0x000e620000000200 */
[-C--:B----4-:R-:W-:Y:S03]  /*2880*/  HMMA.16816.F32 R60, R80, R48.reuse, RZ ;  /* 0x00000030503c723c */ /* 0x090fe600000018ff */
[----:B------:R-:W-:Y:S04]  /*2890*/  LDSM.16.M88.4 R64, [R216+0x3000] ;  /* 0x00300000d840783b */ /* 0x000fe80000000200 */
[----:B------:R-:W4:Y:S01]  /*28a0*/  LDSM.16.M88.4 R68, [R215+0x7000] ;  /* 0x00700000d744783b */ /* 0x000f220000000200 */
[C---:B-----5:R-:W-:Y:S03]  /*28b0*/  HMMA.16816.F32 R56, R24.reuse, R48, RZ ;  /* 0x000000301838723c */ /* 0x060fe600000018ff */
[----:B------:R-:W-:Y:S04]  /*28c0*/  LDSM.16.M88.4 R20, [R215+0x7400] ;  /* 0x00740000d714783b */ /* 0x000fe80000000200 */
[----:B------:R-:W-:Y:S01]  /*28d0*/  LDSM.16.M88.4 R16, [R215+0x7800] ;  /* 0x00780000d710783b */ /* 0x000fe20000000200 */
[C---:B------:R-:W-:Y:S03]  /*28e0*/  HMMA.16816.F32 R52, R24.reuse, R50, RZ ;  /* 0x000000321834723c */ /* 0x040fe600000018ff */
[----:B------:R-:W-:Y:S04]  /*28f0*/  LDSM.16.M88.4 R12, [R215+0x7c00] ;  /* 0x007c0000d70c783b */ /* 0x000fe80000000200 */
[----:B------:R-:W-:Y:S01]  /*2900*/  LDSM.16.M88.4 R120, [R212+0x7000] ;  /* 0x00700000d478783b */ /* 0x000fe20000000200 */
[C---:B------:R-:W-:Y:S03]  /*2910*/  HMMA.16816.F32 R44, R24.reuse, R96, RZ ;  /* 0x00000060182c723c */ /* 0x040fe600000018ff */
[----:B------:R-:W-:Y:S04]  /*2920*/  LDSM.16.M88.4 R116, [R214+0x2000] ;  /* 0x00200000d674783b */ /* 0x000fe80000000200 */
[----:B------:R-:W0:Y:S01]  /*2930*/  LDGDEPBAR ;  /* 0x00000000000079af */ /* 0x000e220000000000 */
[C---:B--2---:R-:W-:Y:S08]  /*2940*/  HMMA.16816.F32 R36, R24.reuse, R88, RZ ;  /* 0x000000581824723c */ /* 0x044ff000000018ff */
[C---:B------:R-:W-:Y:S08]  /*2950*/  HMMA.16816.F32 R40, R24.reuse, R98, RZ ;  /* 0x000000621828723c */ /* 0x040ff000000018ff */
[----:B------:R-:W-:Y:S08]  /*2960*/  HMMA.16816.F32 R32, R24, R90, RZ ;  /* 0x0000005a1820723c */ /* 0x000ff000000018ff */
[C---:B------:R-:W-:Y:S08]  /*2970*/  HMMA.16816.F32 R100, R80.reuse, R96, RZ ;  /* 0x000000605064723c */ /* 0x040ff000000018ff */
[C---:B------:R-:W-:Y:S08]  /*2980*/  HMMA.16816.F32 R92, R80.reuse, R88, RZ ;  /* 0x00000058505c723c */ /* 0x040ff000000018ff */
[----:B------:R-:W-:Y:S08]  /*2990*/  HMMA.16816.F32 R48, R80, R50, RZ ;  /* 0x000000325030723c */ /* 0x000ff000000018ff */
[----:B-1----:R-:W-:Y:S08]  /*29a0*/  HMMA.16816.F32 R28, R24, R8, RZ ;  /* 0x00000008181c723c */ /* 0x002ff000000018ff */
[C---:B------:R-:W-:Y:S08]  /*29b0*/  HMMA.16816.F32 R96, R80.reuse, R98, RZ ;  /* 0x000000625060723c */ /* 0x040ff000000018ff */
[C---:B------:R-:W-:Y:S08]  /*29c0*/  HMMA.16816.F32 R88, R80.reuse, R90, RZ ;  /* 0x0000005a5058723c */ /* 0x040ff000000018ff */
[----:B------:R-:W-:Y:S08]  /*29d0*/  HMMA.16816.F32 R84, R80, R8, RZ ;  /* 0x000000085054723c */ /* 0x000ff000000018ff */
[-C--:B------:R-:W-:Y:S08]  /*29e0*/  HMMA.16816.F32 R24, R24, R10.reuse, RZ ;  /* 0x0000000a1818723c */ /* 0x080ff000000018ff */
[----:B------:R-:W-:Y:S01]  /*29f0*/  HMMA.16816.F32 R80, R80, R10, RZ ;  /* 0x0000000a5050723c */ /* 0x000fe200000018ff */
[----:B------:R-:W1:Y:S07]  /*2a00*/  LDSM.16.M88.4 R8, [R216+0x2000] ;  /* 0x00200000d808783b */ /* 0x000e6e0000000200 */
[-C--:B---3--:R-:W-:Y:S08]  /*2a10*/  HMMA.16816.F32 R60, R4, R112.reuse, R60 ;  /* 0x00000070043c723c */ /* 0x088ff0000000183c */
        /* <DEDUP_REMOVED lines=9> */
[C---:B------:R-:W-:Y:S08]  /*2ab0*/  HMMA.16816.F32 R100, R4.reuse, R104, R100 ;  /* 0x000000680464723c */ /* 0x040ff00000001864 */
[C---:B------:R-:W-:Y:S08]  /*2ac0*/  HMMA.16816.F32 R92, R4.reuse, R76, R92 ;  /* 0x0000004c045c723c */ /* 0x040ff0000000185c */
[C---:B------:R-:W-:Y:S08]  /*2ad0*/  HMMA.16816.F32 R84, R4.reuse, R72, R84 ;  /* 0x000000480454723c */ /* 0x040ff00000001854 */
[C---:B------:R-:W-:Y:S01]  /*2ae0*/  HMMA.16816.F32 R48, R4.reuse, R114, R48 ;  /* 0x000000720430723c */ /* 0x040fe20000001830 */
[----:B------:R-:W-:Y:S07]  /*2af0*/  LDSM.16.M88.4 R112, [R212+0x7400] ;  /* 0x00740000d470783b */ /* 0x000fee0000000200 */
[C---:B------:R-:W-:Y:S01]  /*2b00*/  HMMA.16816.F32 R96, R4.reuse, R106, R96 ;  /* 0x0000006a0460723c */ /* 0x040fe20000001860 */
[----:B------:R-:W-:Y:S07]  /*2b10*/  LDSM.16.M88.4 R104, [R212+0x7c00] ;  /* 0x007c0000d468783b */ /* 0x000fee0000000200 */
[C---:B------:R-:W-:Y:S01]  /*2b20*/  HMMA.16816.F32 R88, R4.reuse, R78, R88 ;  /* 0x0000004e0458723c */ /* 0x040fe20000001858 */
[----:B------:R-:W-:Y:S07]  /*2b30*/  LDSM.16.M88.4 R76, [R216+0x5000] ;  /* 0x00500000d84c783b */ /* 0x000fee0000000200 */
[----:B------:R-:W-:Y:S01]  /*2b40*/  HMMA.16816.F32 R80, R4, R74, R80 ;  /* 0x0000004a0450723c */ /* 0x000fe20000001850 */
[----:B------:R-:W2:Y:S04]  /*2b50*/  LDSM.16.M88.4 R4, [R214+0x3000] ;  /* 0x00300000d604783b */ /* 0x000ea80000000200 */
[----:B------:R-:W3:Y:S03]  /*2b60*/  LDSM.16.M88.4 R72, [R215+0x8000] ;  /* 0x00800000d748783b */ /* 0x000ee60000000200 */
[-C--:B----4-:R-:W-:Y:S08]  /*2b70*/  HMMA.16816.F32 R56, R64, R68.reuse, R56 ;  /* 0x000000444038723c */ /* 0x090ff00000001838 */
        /* <DEDUP_REMOVED lines=10> */
[C---:B------:R-:W-:Y:S01]  /*2c20*/  HMMA.16816.F32 R80, R8.reuse, R14, R80 ;  /* 0x0000000e0850723c */ /* 0x040fe20000001850 */
[----:B------:R-:W1:Y:S07]  /*2c30*/  LDSM.16.M88.4 R12, [R216+0x4000] ;  /* 0x00400000d80c783b */ /* 0x000e6e0000000200 */
[C---:B------:R-:W-:Y:S01]  /*2c40*/  HMMA.16816.F32 R48, R8.reuse, R70, R48 ;  /* 0x000000460830723c */ /* 0x040fe20000001830 */
[----:B------:R-:W-:Y:S07]  /*2c50*/  LDSM.16.M88.4 R68, [R215+0x8400] ;  /* 0x00840000d744783b */ /* 0x000fee0000000200 */
[C---:B------:R-:W-:Y:S08]  /*2c60*/  HMMA.16816.F32 R92, R8.reuse, R16, R92 ;  /* 0x00000010085c723c */ /* 0x040ff0000000185c */
[C---:B------:R-:W-:Y:S01]  /*2c70*/  HMMA.16816.F32 R88, R8.reuse, R18, R88 ;  /* 0x000000120858723c */ /* 0x040fe20000001858 */
[----:B------:R-:W4:Y:S07]  /*2c80*/  LDSM.16.M88.4 R16, [R215+0x8c00] ;  /* 0x008c0000d710783b */ /* 0x000f2e0000000200 */
[----:B------:R-:W-:Y:S08]  /*2c90*/  HMMA.16816.F32 R100, R8, R20, R100 ;  /* 0x000000140864723c */ /* 0x000ff00000001864 */
[-C--:B--2---:R-:W-:Y:S08]  /*2ca0*/  HMMA.16816.F32 R56, R4, R120.reuse, R56 ;  /* 0x000000780438723c */ /* 0x084ff00000001838 */
[----:B------:R-:W-:Y:S08]  /*2cb0*/  HMMA.16816.F32 R60, R116, R120, R60 ;  /* 0x00000078743c723c */ /* 0x000ff0000000183c */
[----:B------:R-:W-:Y:S01]  /*2cc0*/  HMMA.16816.F32 R96, R8, R22, R96 ;  /* 0x000000160860723c */ /* 0x000fe20000001860 */
[----:B------:R-:W-:Y:S04]  /*2cd0*/  LDSM.16.M88.4 R20, [R212+0x8000] ;  /* 0x00800000d414783b */ /* 0x000fe80000000200 */
[----:B------:R-:W-:Y:S03]  /*2ce0*/  LDSM.16.M88.4 R8, [R214+0x4000] ;  /* 0x00400000d608783b */ /* 0x000fe60000000200 */
        /* <DEDUP_REMOVED lines=9> */
[C---:B------:R-:W-:Y:S08]  /*2d80*/  HMMA.16816.F32 R92, R116.reuse, R108, R92 ;  /* 0x0000006c745c723c */ /* 0x040ff0000000185c */
[C---:B------:R-:W-:Y:S08]  /*2d90*/  HMMA.16816.F32 R88, R116.reuse, R110, R88 ;  /* 0x0000006e7458723c */ /* 0x040ff00000001858 */
[C---:B------:R-:W-:Y:S08]  /*2da0*/  HMMA.16816.F32 R84, R116.reuse, R104, R84 ;  /* 0x000000687454723c */ /* 0x040ff00000001854 */
[----:B------:R-:W-:Y:S08]  /*2db0*/  HMMA.16816.F32 R100, R116, R112, R100 ;  /* 0x000000707464723c */ /* 0x000ff00000001864 */
[-C--:B---3--:R-:W-:Y:S08]  /*2dc0*/  HMMA.16816.F32 R56, R76, R72.reuse, R56 ;  /* 0x000000484c38723c */ /* 0x088ff00000001838 */
[----:B-1----:R-:W-:Y:S08]  /*2dd0*/  HMMA.16816.F32 R60, R12, R72, R60 ;  /* 0x000000480c3c723c */ /* 0x002ff0000000183c */
[C---:B------:R-:W-:Y:S08]  /*2de0*/  HMMA.16816.F32 R52, R76.reuse, R74, R52 ;  /* 0x0000004a4c34723c */ /* 0x040ff00000001834 */
[C---:B------:R-:W-:Y:S08]  /*2df0*/  HMMA.16816.F32 R36, R76.reuse, R64, R36 ;  /* 0x000000404c24723c */ /* 0x040ff00000001824 */
[----:B------:R-:W-:Y:S08]  /*2e00*/  HMMA.16816.F32 R32, R76, R66, R32 ;  /* 0x000000424c20723c */ /* 0x000ff00000001820 */
[C---:B------:R-:W-:Y:S08]  /*2e10*/  HMMA.16816.F32 R48, R12.reuse, R74, R48 ;  /* 0x0000004a0c30723c */ /* 0x040ff00000001830 */
[C---:B------:R-:W-:Y:S08]  /*2e20*/  HMMA.16816.F32 R92, R12.reuse, R64, R92 ;  /* 0x000000400c5c723c */ /* 0x040ff0000000185c */
[----:B------:R-:W-:Y:S01]  /*2e30*/  HMMA.16816.F32 R88, R12, R66, R88 ;  /* 0x000000420c58723c */ /* 0x000fe20000001858 */
[----:B------:R-:W1:Y:S07]  /*2e40*/  LDSM.16.M88.4 R64, [R212+0x8400] ;  /* 0x00840000d440783b */ /* 0x000e6e0000000200 */
[-C--:B----4-:R-:W-:Y:S08]  /*2e50*/  HMMA.16816.F32 R28, R76, R16.reuse, R28 ;  /* 0x000000104c1c723c */ /* 0x090ff0000000181c */
[----:B------:R-:W-:Y:S07]  /*2e60*/  HMMA.16816.F32 R84, R12, R16, R84 ;  /* 0x000000100c54723c */ /* 0x000fee0000001854 */
[----:B------:R-:W-:Y:S01]  /*2e70*/  IMAD.U32 R16, RZ, RZ, UR14 ;  /* 0x0000000eff107e24 */ /* 0x000fe2000f8e00ff */
[C---:B------:R-:W-:Y:S08]  /*2e80*/  HMMA.16816.F32 R96, R116.reuse, R114, R96 ;  /* 0x000000727460723c */ /* 0x040ff00000001860 */
[----:B------:R-:W-:Y:S08]  /*2e90*/  HMMA.16816.F32 R80, R116, R106, R80 ;  /* 0x0000006a7450723c */ /* 0x000ff00000001850 */
[-C--:B------:R-:W-:Y:S08]  /*2ea0*/  HMMA.16816.F32 R44, R76, R68.reuse, R44 ;  /* 0x000000444c2c723c */ /* 0x080ff0000000182c */
[----:B------:R-:W-:Y:S07]  /*2eb0*/  HMMA.16816.F32 R100, R12, R68, R100 ;  /* 0x000000440c64723c */ /* 0x000fee0000001864 */
[----:B------:R-:W-:Y:S01]  /*2ec0*/  IMAD R69, R16, 0x40, R219 ;  /* 0x0000004010457824 */ /* 0x000fe200078e02db */
[----:B--2---:R-:W-:Y:S04]  /*2ed0*/  HMMA.16816.F32 R56, R4, R20, R56 ;  /* 0x000000140438723c */ /* 0x004fe80000001838 */
[----:B------:R-:W-:-:S04]  /*2ee0*/  IADD3 R17, R69, 0x1, RZ ;  /* 0x0000000145117810 */ /* 0x000fc80007ffe0ff */
[----:B------:R-:W-:Y:S01]  /*2ef0*/  HMMA.16816.F32 R60, R8, R20, R60 ;  /* 0x00000014083c723c */ /* 0x000fe2000000183c */
[----:B------:R-:W2:Y:S01]  /*2f00*/  I2F R16, R17 ;  /* 0x0000001100107306 */ /* 0x000ea20000201400 */
[C---:B------:R-:W-:Y:S02]  /*2f10*/  ISETP.GE.AND P1, PT, R17.reuse, R232, PT ;  /* 0x000000e81100720c */ /* 0x040fe40003f26270 */
[C---:B------:R-:W-:Y:S02]  /*2f20*/  ISETP.GE.AND P0, PT, R17.reuse, R170, PT ;  /* 0x000000aa1100720c */ /* 0x040fe40003f06270 */
[----:B------:R-:W-:Y:S02]  /*2f30*/  ISETP.GE.AND P4, PT, R17, R169, PT ;  /* 0x000000a91100720c */ /* 0x000fe40003f86270 */
[----:B------:R-:W-:Y:S01]  /*2f40*/  IADD3 R20, R3, 0x48, RZ ;  /* 0x0000004803147810 */ /* 0x000fe20007ffe0ff */
[----:B------:R-:W-:Y:S03]  /*2f50*/  HMMA.16816.F32 R52, R4, R22, R52 ;  /* 0x000000160434723c */ /* 0x000fe60000001834 */
[----:B------:R-:W-:-:S02]  /*2f60*/  IMNMX R3, R20, UR11, PT ;  /* 0x0000000b14037c17 */ /* 0x000fc4000b800200 */
[----:B------:R-:W-:Y:S02]  /*2f70*/  IADD3 R20, R69, 0x8, RZ ;  /* 0x0000000845147810 */ /* 0x000fe40007ffe0ff */
[----:B------:R-:W-:Y:S01]  /*2f80*/  ISETP.GE.AND P2, PT, R17, R3, PT ;  /* 0x000000031100720c */ /* 0x000fe20003f46270 */
[----:B------:R-:W-:Y:S01]  /*2f90*/  HMMA.16816.F32 R48, R8, R22, R48 ;  /* 0x000000160830723c */ /* 0x000fe20000001830 */
[----:B------:R-:W3:Y:S01]  /*2fa0*/  I2F R17, R20 ;  /* 0x0000001400117306 */ /* 0x000ee20000201400 */
[----:B--2---:R-:W-:Y:S01]  /*2fb0*/  FFMA.FTZ R57, R16, UR4, R57 ;  /* 0x0000000410397c23 */ /* 0x004fe20008010039 */
[----:B------:R-:W-:Y:S01]  /*2fc0*/  ISETP.GE.AND P6, PT, R20, R232, PT ;  /* 0x000000e81400720c */ /* 0x000fe20003fc6270 */
[----:B------:R-:W-:Y:S01]  /*2fd0*/  FFMA.FTZ R59, R16, UR4, R59 ;  /* 0x00000004103b7c23 */ /* 0x000fe2000801003b */
[----:B------:R-:W-:Y:S02]  /*2fe0*/  ISETP.GE.AND P5, PT, R20, R170, PT ;  /* 0x000000aa1400720c */ /* 0x000fe40003fa6270 */
[C---:B------:R-:W-:Y:S01]  /*2ff0*/  FFMA.FTZ R61, R16.reuse, UR4, R61 ;  /* 0x00000004103d7c23 */ /* 0x040fe2000801003d */
[----:B------:R-:W-:Y:S01]  /*3000*/  HMMA.16816.F32 R96, R12, R70, R96 ;  /* 0x000000460c60723c */ /* 0x000fe20000001860 */
[----:B------:R-:W-:Y:S01]  /*3010*/  FFMA.FTZ R63, R16, UR4, R63 ;  /* 0x00000004103f7c23 */ /* 0x000fe2000801003f */
[----:B------:R-:W-:-:S02]  /*3020*/  ISETP.GE.AND P3, PT, R20, R169, PT ;  /* 0x000000a91400720c */ /* 0x000fc40003f66270 */
[----:B------:R-:W-:Y:S02]  /*3030*/  FSEL R74, R61, -INF , !P1 ;  /* 0xff8000003d4a7808 */ /* 0x000fe40004800000 */
[----:B------:R-:W-:Y:S02]  /*3040*/  ISETP.GE.AND P1, PT, R20, R3, PT ;  /* 0x000000031400720c */ /* 0x000fe40003f26270 */
[----:B------:R-:W-:Y:S01]  /*3050*/  HMMA.16816.F32 R80, R12, R18, R80 ;  /* 0x000000120c50723c */ /* 0x000fe20000001850 */
[----:B---3--:R-:W-:Y:S01]  /*3060*/  FFMA.FTZ R52, R17, UR4, R52 ;  /* 0x0000000411347c23 */ /* 0x008fe20008010034 */
[----:B------:R-:W-:Y:S01]  /*3070*/  FSEL R68, R63, -INF , !P0 ;  /* 0xff8000003f447808 */ /* 0x000fe20004000000 */
[----:B------:R-:W-:-:S03]  /*3080*/  FFMA.FTZ R54, R17, UR4, R54 ;  /* 0x0000000411367c23 */ /* 0x000fc60008010036 */
[----:B------:R-:W-:Y:S02]  /*3090*/  FSEL R52, R52, -INF , !P3 ;  /* 0xff80000034347808 */ /* 0x000fe40005800000 */
[----:B------:R-:W-:Y:S01]  /*30a0*/  IADD3 R12, R69, 0x9, RZ ;  /* 0x00000009450c7810 */ /* 0x000fe20007ffe0ff */
[----:B------:R-:W-:Y:S01]  /*30b0*/  HMMA.16816.F32 R40, R76, R70, R40 ;  /* 0x000000464c28723c */ /* 0x000fe20000001828 */
[C---:B------:R-:W-:Y:S02]  /*30c0*/  FFMA.FTZ R48, R17.reuse, UR4, R48 ;  /* 0x0000000411307c23 */ /* 0x040fe40008010030 */
[----:B------:R-:W2:Y:S01]  /*30d0*/  I2F R16, R12 ;  /* 0x0000000c00107306 */ /* 0x000ea20000201400 */
[----:B------:R-:W-:Y:S01]  /*30e0*/  FFMA.FTZ R50, R17, UR4, R50 ;  /* 0x0000000411327c23 */ /* 0x000fe20008010032 */
[----:B------:R-:W-:Y:S02]  /*30f0*/  ISETP.GE.AND P0, PT, R12, R232, PT ;  /* 0x000000e80c00720c */ /* 0x000fe40003f06270 */
[----:B------:R-:W-:Y:S01]  /*3100*/  FSEL R72, R48, -INF , !P6 ;  /* 0xff80000030487808 */ /* 0x000fe20007000000 */
[----:B-1----:R-:W-:Y:S01]  /*3110*/  HMMA.16816.F32 R100, R8, R64, R100 ;  /* 0x000000400864723c */ /* 0x002fe20000001864 */
[----:B------:R-:W-:-:S07]  /*3120*/  ISETP.GE.AND P6, PT, R12, R3, PT ;  /* 0x000000030c00720c */ /* 0x000fce0003fc6270 */
[----:B------:R-:W-:Y:S01]  /*3130*/  HMMA.16816.F32 R44, R4, R64, R44 ;  /* 0x00000040042c723c */ /* 0x000fe2000000182c */
[----:B--2---:R-:W-:Y:S01]  /*3140*/  FFMA.FTZ R20, R16, UR4, R49 ;  /* 0x0000000410147c23 */ /* 0x004fe20008010031 */
[----:B------:R-:W-:Y:S01]  /*3150*/  FSEL R49, R54, -INF , !P1 ;  /* 0xff80000036317808 */ /* 0x000fe20004800000 */
[C---:B------:R-:W-:Y:S02]  /*3160*/  FFMA.FTZ R51, R16.reuse, UR4, R51 ;  /* 0x0000000410337c23 */ /* 0x040fe40008010033 */
[----:B------:R-:W-:-:S03]  /*3170*/  FFMA.FTZ R53, R16, UR4, R53 ;  /* 0x0000000410357c23 */ /* 0x000fc60008010035 */
[----:B------:R-:W-:Y:S01]  /*3180*/  HMMA.16816.F32 R24, R76, R18, R24 ;  /* 0x000000124c18723c */ /* 0x000fe20000001818 */
[----:B------:R-:W-:-:S06]  /*3190*/  FFMA.FTZ R55, R16, UR4, R55 ;  /* 0x0000000410377c23 */ /* 0x000fcc0008010037 */
[----:B------:R-:W-:Y:S01]  /*31a0*/  IADD3 R19, R69, 0x10, RZ ;  /* 0x0000001045137810 */ /* 0x000fe20007ffe0ff */
[-C--:B------:R-:W-:Y:S01]  /*31b0*/  HMMA.16816.F32 R96, R8, R66.reuse, R96 ;  /* 0x000000420860723c */ /* 0x080fe20000001860 */
[----:B------:R-:W-:Y:S02]  /*31c0*/  FSEL R78, R57, -INF , !P4 ;  /* 0xff800000394e7808 */ /* 0x000fe40006000000 */
[----:B------:R-:W1:Y:S01]  /*31d0*/  I2F R17, R19 ;  /* 0x0000001300117306 */ /* 0x000e620000201400 */
[----:B------:R-:W-:Y:S02]  /*31e0*/  FSEL R57, R59, -INF , !P2 ;  /* 0xff8000003b397808 */ /* 0x000fe40005000000 */
[C---:B------:R-:W-:Y:S02]  /*31f0*/  ISETP.GE.AND P4, PT, R12.reuse, R170, PT ;  /* 0x000000aa0c00720c */ /* 0x040fe40003f86270 */
[----:B------:R-:W-:Y:S01]  /*3200*/  ISETP.GE.AND P2, PT, R12, R169, PT ;  /* 0x000000a90c00720c */ /* 0x000fe20003f46270 */
[----:B------:R-:W-:Y:S01]  /*3210*/  HMMA.16816.F32 R40, R4, R66, R40 ;  /* 0x000000420428723c */ /* 0x000fe20000001828 */
[----:B------:R-:W2:Y:S01]  /*3220*/  LDSM.16.M88.4 R12, [R212+0x8800] ;  /* 0x00880000d40c783b */ /* 0x000ea20000000200 */
[----:B------:R-:W-:-:S02]  /*3230*/  FSEL R76, R50, -INF , !P5 ;  /* 0xff800000324c7808 */ /* 0x000fc40006800000 */
[----:B------:R-:W-:Y:S02]  /*3240*/  FSEL R50, R20, -INF , !P0 ;  /* 0xff80000014327808 */ /* 0x000fe40004000000 */
[C---:B------:R-:W-:Y:S02]  /*3250*/  ISETP.GE.AND P5, PT, R19.reuse, R232, PT ;  /* 0x000000e81300720c */ /* 0x040fe40003fa6270 */
[C---:B------:R-:W-:Y:S02]  /*3260*/  ISETP.GE.AND P3, PT, R19.reuse, R170, PT ;  /* 0x000000aa1300720c */ /* 0x040fe40003f66270 */
[----:B------:R-:W-:Y:S01]  /*3270*/  ISETP.GE.AND P1, PT, R19, R169, PT ;  /* 0x000000a91300720c */ /* 0x000fe20003f26270 */
[----:B-1----:R-:W-:Y:S01]  /*3280*/  FFMA.FTZ R100, R17, UR4, R100 ;  /* 0x0000000411647c23 */ /* 0x002fe20008010064 */
[----:B------:R-:W-:Y:S01]  /*3290*/  ISETP.GE.AND P0, PT, R19, R3, PT ;  /* 0x000000031300720c */ /* 0x000fe20003f06270 */
[----:B------:R-:W-:Y:S01]  /*32a0*/  FFMA.FTZ R102, R17, UR4, R102 ;  /* 0x0000000411667c23 */ /* 0x000fe20008010066 */
[----:B------:R-:W-:Y:S01]  /*32b0*/  IADD3 R18, R69, 0x11, RZ ;  /* 0x0000001145127810 */ /* 0x000fe20007ffe0ff */
[----:B------:R-:W-:Y:S01]  /*32c0*/  FFMA.FTZ R20, R17, UR4, R44 ;  /* 0x0000000411147c23 */ /* 0x000fe2000801002c */
[----:B------:R-:W-:Y:S01]  /*32d0*/  IADD3 R19, R69, 0x18, RZ ;  /* 0x0000001845137810 */ /* 0x000fe20007ffe0ff */
[----:B------:R-:W-:Y:S01]  /*32e0*/  FFMA.FTZ R21, R17, UR4, R46 ;  /* 0x0000000411157c23 */ /* 0x000fe2000801002e */
[----:B------:R-:W1:Y:S01]  /*32f0*/  I2F R16, R18 ;  /* 0x0000001200107306 */ /* 0x000e620000201400 */
[----:B------:R-:W-:-:S02]  /*3300*/  FSEL R54, R53, -INF , !P2 ;  /* 0xff80000035367808 */ /* 0x000fc40005000000 */
[----:B------:R-:W-:Y:S02]  /*3310*/  FSEL R70, R51, -INF , !P4 ;  /* 0xff80000033467808 */ /* 0x000fe40006000000 */
[----:B------:R-:W-:Y:S02]  /*3320*/  FSEL R53, R55, -INF , !P6 ;  /* 0xff80000037357808 */ /* 0x000fe40007000000 */
[----:B------:R-:W-:Y:S01]  /*3330*/  FSEL R124, R100, -INF , !P5 ;  /* 0xff800000647c7808 */ /* 0x000fe20006800000 */
[----:B------:R-:W3:Y:S01]  /*3340*/  I2F R17, R19 ;  /* 0x0000001300117306 */ /* 0x000ee20000201400 */
[C---:B------:R-:W-:Y:S02]  /*3350*/  ISETP.GE.AND P4, PT, R18.reuse, R232, PT ;  /* 0x000000e81200720c */ /* 0x040fe40003f86270 */
[C---:B------:R-:W-:Y:S02]  /*3360*/  ISETP.GE.AND P2, PT, R18.reuse, R170, PT ;  /* 0x000000aa1200720c */ /* 0x040fe40003f46270 */
[----:B------:R-:W-:-:S02]  /*3370*/  ISETP.GE.AND P6, PT, R18, R169, PT ;  /* 0x000000a91200720c */ /* 0x000fc40003fc6270 */
[----:B------:R-:W-:Y:S01]  /*3380*/  ISETP.GE.AND P5, PT, R18, R3, PT ;  /* 0x000000031200720c */ /* 0x000fe20003fa6270 */
[C---:B-1----:R-:W-:Y:S01]  /*3390*/  FFMA.FTZ R101, R16.reuse, UR4, R101 ;  /* 0x0000000410657c23 */ /* 0x042fe20008010065 */
[----:B------:R-:W-:Y:S01]  /*33a0*/  IADD3 R18, R69, 0x19, RZ ;  /* 0x0000001945127810 */ /* 0x000fe20007ffe0ff */
[----:B------:R-:W-:Y:S01]  /*33b0*/  FFMA.FTZ R103, R16, UR4, R103 ;  /* 0x0000000410677c23 */ /* 0x000fe20008010067 */
[----:B------:R-:W-:Y:S01]  /*33c0*/  FSEL R236, R102, -INF , !P3 ;  /* 0xff80000066ec7808 */ /* 0x000fe20005800000 */
[C---:B------:R-:W-:Y:S01]  /*33d0*/  FFMA.FTZ R22, R16.reuse, UR4, R45 ;  /* 0x0000000410167c23 */ /* 0x040fe2000801002d */
[----:B------:R-:W-:Y:S01]  /*33e0*/  ISETP.GE.AND P3, PT, R19, R232, PT ;  /* 0x000000e81300720c */ /* 0x000fe20003f66270 */
[----:B------:R-:W-:Y:S01]  /*33f0*/  FFMA.FTZ R23, R16, UR4, R47 ;  /* 0x0000000410177c23 */ /* 0x000fe2000801002f */
[----:B------:R-:W1:Y:S01]  /*3400*/  I2F R44, R18 ;  /* 0x00000012002c7306 */ /* 0x000e620000201400 */
[C---:B---3--:R-:W-:Y:S01]  /*3410*/  FFMA.FTZ R96, R17.reuse, UR4, R96 ;  /* 0x0000000411607c23 */ /* 0x048fe20008010060 */
[----:B------:R-:W-:Y:S01]  /*3420*/  FSEL R20, R20, -INF , !P1 ;  /* 0xff80000014147808 */ /* 0x000fe20004800000 */
[----:B------:R-:W-:Y:S01]  /*3430*/  FFMA.FTZ R100, R17, UR4, R40 ;  /* 0x0000000411647c23 */ /* 0x000fe20008010028 */
[----:B------:R-:W-:Y:S01]  /*3440*/  FSEL R21, R21, -INF , !P0 ;  /* 0xff80000015157808 */ /* 0x000fe20004000000 */
[----:B------:R-:W-:Y:S01]  /*3450*/  FFMA.FTZ R98, R17, UR4, R98 ;  /* 0x0000000411627c23 */ /* 0x000fe20008010062 */
[----:B------:R-:W-:Y:S01]  /*3460*/  FSEL R246, R101, -INF , !P4 ;  /* 0xff80000065f67808 */ /* 0x000fe20006000000 */
[----:B------:R-:W-:Y:S01]  /*3470*/  FFMA.FTZ R42, R17, UR4, R42 ;  /* 0x00000004112a7c23 */ /* 0x000fe2000801002a */
[----:B------:R-:W-:Y:S01]  /*3480*/  FSEL R188, R103, -INF , !P2 ;  /* 0xff80000067bc7808 */ /* 0x000fe20005000000 */
[----:B--2---:R-:W-:Y:S01]  /*3490*/  HMMA.16816.F32 R92, R8, R12, R92 ;  /* 0x0000000c085c723c */ /* 0x004fe2000000185c */
[----:B------:R-:W-:-:S02]  /*34a0*/  FSEL R22, R22, -INF , !P6 ;  /* 0xff80000016167808 */ /* 0x000fc40007000000 */
[----:B------:R-:W-:Y:S02]  /*34b0*/  FSEL R23, R23, -INF , !P5 ;  /* 0xff80000017177808 */ /* 0x000fe40006800000 */
[----:B------:R-:W-:Y:S02]  /*34c0*/  FSEL R244, R96, -INF , !P3 ;  /* 0xff80000060f47808 */ /* 0x000fe40005800000 */
[C---:B------:R-:W-:Y:S01]  /*34d0*/  ISETP.GE.AND P1, PT, R19.reuse, R170, PT ;  /* 0x000000aa1300720c */ /* 0x040fe20003f26270 */
[----:B------:R-:W-:Y:S01]  /*34e0*/  HMMA.16816.F32 R36, R4, R12, R36 ;  /* 0x0000000c0424723c */ /* 0x000fe20000001824 */
[C---:B------:R-:W-:Y:S01]  /*34f0*/  ISETP.GE.AND P0, PT, R19.reuse, R169, PT ;  /* 0x000000a91300720c */ /* 0x040fe20003f06270 */
[C---:B-1----:R-:W-:Y:S01]  /*3500*/  FFMA.FTZ R97, R44.reuse, UR4, R97 ;  /* 0x000000042c617c23 */ /* 0x042fe20008010061 */
[----:B------:R-:W-:Y:S01]  /*3510*/  ISETP.GE.AND P4, PT, R19, R3, PT ;  /* 0x000000031300720c */ /* 0x000fe20003f86270 */
[----:B------:R-:W-:Y:S01]  /*3520*/  FFMA.FTZ R99, R44, UR4, R99 ;  /* 0x000000042c637c23 */ /* 0x000fe20008010063 */
[----:B------:R-:W-:Y:S01]  /*3530*/  ISETP.GE.AND P2, PT, R18, R232, PT ;  /* 0x000000e81200720c */ /* 0x000fe20003f46270 */
[----:B------:R-:W-:Y:S01]  /*3540*/  FFMA.FTZ R41, R44, UR4, R41 ;  /* 0x000000042c297c23 */ /* 0x000fe20008010029 */
[C---:B------:R-:W-:Y:S01]  /*3550*/  ISETP.GE.AND P6, PT, R18.reuse, R170, PT ;  /* 0x000000aa1200720c */ /* 0x040fe20003fc6270 */
[----:B------:R-:W-:Y:S01]  /*3560*/  HMMA.16816.F32 R88, R8, R14, R88 ;  /* 0x0000000e0858723c */ /* 0x000fe20000001858 */
[----:B------:R-:W-:Y:S01]  /*3570*/  ISETP.GE.AND P5, PT, R18, R169, PT ;  /* 0x000000a91200720c */ /* 0x000fe20003fa6270 */
[----:B------:R-:W-:Y:S01]  /*3580*/  FFMA.FTZ R43, R44, UR4, R43 ;  /* 0x000000042c2b7c23 */ /* 0x000fe2000801002b */
[----:B------:R-:W-:-:S02]  /*3590*/  ISETP.GE.AND P3, PT, R18, R3, PT ;  /* 0x000000031200720c */ /* 0x000fc40003f66270 */
[----:B------:R-:W1:Y:S01]  /*35a0*/  LDSM.16.M88.4 R16, [R212+0x8c00] ;  /* 0x008c0000d410783b */ /* 0x000e620000000200 */
[----:B------:R-:W-:Y:S01]  /*35b0*/  IADD3 R12, R69, 0x20, RZ ;  /* 0x00000020450c7810 */ /* 0x000fe20007ffe0ff */
[----:B------:R-:W-:-:S04]  /*35c0*/  DEPBAR.LE SB0, 0x0 ;  /* 0x000080000000791a */ /* 0x000fc80000000000 */
[----:B------:R-:W-:Y:S01]  /*35d0*/  IADD3 R40, R69, 0x21, RZ ;  /* 0x0000002145287810 */ /* 0x000fe20007ffe0ff */
[----:B------:R-:W2:Y:S01]  /*35e0*/  I2F R13, R12 ;  /* 0x0000000c000d7306 */ /* 0x000ea20000201400 */
[----:B------:R-:W-:Y:S01]  /*35f0*/  FSEL R242, R98, -INF , !P1 ;  /* 0xff80000062f27808 */ /* 0x000fe20004800000 */
[----:B------:R-:W-:Y:S01]  /*3600*/  HMMA.16816.F32 R32, R4, R14, R32 ;  /* 0x0000000e0420723c */ /* 0x000fe20000001820 */
[----:B------:R-:W-:Y:S02]  /*3610*/  FSEL R100, R100, -INF , !P0 ;  /* 0xff80000064647808 */ /* 0x000fe40004000000 */
[----:B------:R-:W-:Y:S02]  /*3620*/  FSEL R61, R42, -INF , !P4 ;  /* 0xff8000002a3d7808 */ /* 0x000fe40006000000 */
[----:B------:R-:W-:Y:S02]  /*3630*/  FSEL R248, R97, -INF , !P2 ;  /* 0xff80000061f87808 */ /* 0x000fe40005000000 */
[----:B------:R-:W-:-:S02]  /*3640*/  ISETP.GE.AND P1, PT, R12, R232, PT ;  /* 0x000000e80c00720c */ /* 0x000fc40003f26270 */
[C---:B------:R-:W-:Y:S02]  /*3650*/  ISETP.GE.AND P0, PT, R12.reuse, R170, PT ;  /* 0x000000aa0c00720c */ /* 0x040fe40003f06270 */
[C---:B------:R-:W-:Y:S02]  /*3660*/  ISETP.GE.AND P4, PT, R12.reuse, R169, PT ;  /* 0x000000a90c00720c */ /* 0x040fe40003f86270 */
[----:B------:R-:W-:Y:S01]  /*3670*/  ISETP.GE.AND P2, PT, R12, R3, PT ;  /* 0x000000030c00720c */ /* 0x000fe20003f46270 */
[----:B--2---:R-:W-:Y:S01]  /*3680*/  FFMA.FTZ R94, R13, UR4, R94 ;  /* 0x000000040d5e7c23 */ /* 0x004fe2000801005e */
[----:B------:R-:W2:Y:S01]  /*3690*/  I2F R12, R40 ;  /* 0x00000028000c7306 */ /* 0x000ea20000201400 */
[----:B------:R-:W-:Y:S01]  /*36a0*/  FSEL R238, R99, -INF , !P6 ;  /* 0xff80000063ee7808 */ /* 0x000fe20007000000 */
[C---:B------:R-:W-:Y:S01]  /*36b0*/  FFMA.FTZ R36, R13.reuse, UR4, R36 ;  /* 0x000000040d247c23 */ /* 0x040fe20008010024 */
[----:B------:R-:W-:Y:S01]  /*36c0*/  ISETP.GE.AND P6, PT, R40, R232, PT ;  /* 0x000000e82800720c */ /* 0x000fe20003fc6270 */
[----:B------:R-:W-:Y:S01]  /*36d0*/  FFMA.FTZ R38, R13, UR4, R38 ;  /* 0x000000040d267c23 */ /* 0x000fe20008010026 */
[----:B------:R-:W-:Y:S01]  /*36e0*/  IADD3 R14, R69, 0x28, RZ ;  /* 0x00000028450e7810 */ /* 0x000fe20007ffe0ff */
[----:B------:R-:W-:Y:S01]  /*36f0*/  FFMA.FTZ R92, R13, UR4, R92 ;  /* 0x000000040d5c7c23 */ /* 0x000fe2000801005c */
[----:B------:R-:W-:-:S02]  /*3700*/  FSEL R102, R41, -INF , !P5 ;  /* 0xff80000029667808 */ /* 0x000fc40006800000 */
[----:B------:R-:W-:Y:S01]  /*3710*/  FSEL R204, R94, -INF , !P0 ;  /* 0xff8000005ecc7808 */ /* 0x000fe20004000000 */
[----:B------:R-:W3:Y:S01]  /*3720*/  I2F R41, R14 ;  /* 0x0000000e00297306 */ /* 0x000ee20000201400 */
[----:B------:R-:W-:Y:S02]  /*3730*/  FSEL R186, R36, -INF , !P4 ;  /* 0xff80000024ba7808 */ /* 0x000fe40006000000 */
[----:B------:R-:W-:Y:S02]  /*3740*/  FSEL R181, R38, -INF , !P2 ;  /* 0xff80000026b57808 */ /* 0x000fe40005000000 */
[----:B------:R-:W-:Y:S01]  /*3750*/  ISETP.GE.AND P0, PT, R14, R232, PT ;  /* 0x000000e80e00720c */ /* 0x000fe20003f06270 */
[----:B--2---:R-:W-:Y:S01]  /*3760*/  FFMA.FTZ R93, R12, UR4, R93 ;  /* 0x000000040c5d7c23 */ /* 0x004fe2000801005d */
[-C--:B------:R-:W-:Y:S01]  /*3770*/  ISETP.GE.AND P4, PT, R14, R170.reuse, PT ;  /* 0x000000aa0e00720c */ /* 0x080fe20003f86270 */
[----:B------:R-:W-:Y:S01]  /*3780*/  FFMA.FTZ R95, R12, UR4, R95 ;  /* 0x000000040c5f7c23 */ /* 0x000fe2000801005f */
[----:B------:R-:W-:Y:S01]  /*3790*/  ISETP.GE.AND P2, PT, R14, R169, PT ;  /* 0x000000a90e00720c */ /* 0x000fe20003f46270 */
[C---:B------:R-:W-:Y:S01]  /*37a0*/  FFMA.FTZ R37, R12.reuse, UR4, R37 ;  /* 0x000000040c257c23 */ /* 0x040fe20008010025 */
[----:B------:R-:W-:Y:S01]  /*37b0*/  FSEL R210, R93, -INF , !P6 ;  /* 0xff8000005dd27808 */ /* 0x000fe20007000000 */
[----:B------:R-:W-:Y:S01]  /*37c0*/  FFMA.FTZ R39, R12, UR4, R39 ;  /* 0x000000040c277c23 */ /* 0x000fe20008010027 */
[----:B------:R-:W-:Y:S01]  /*37d0*/  ISETP.GE.AND P6, PT, R14, R3, PT ;  /* 0x000000030e00720c */ /* 0x000fe20003fc6270 */
[-C--:B-1----:R-:W-:Y:S01]  /*37e0*/  HMMA.16816.F32 R84, R8, R16.reuse, R84 ;  /* 0x000000100854723c */ /* 0x082fe20000001854 */
[----:B------:R-:W-:Y:S01]  /*37f0*/  IADD3 R38, R69, 0x29, RZ ;  /* 0x0000002945267810 */ /* 0x000fe20007ffe0ff */
[----:B---3--:R-:W-:Y:S01]  /*3800*/  FFMA.FTZ R88, R41, UR4, R88 ;  /* 0x0000000429587c23 */ /* 0x008fe20008010058 */
[----:B------:R-:W-:Y:S01]  /*3810*/  FSEL R47, R43, -INF , !P3 ;  /* 0xff8000002b2f7808 */ /* 0x000fe20005800000 */
[C---:B------:R-:W-:Y:S01]  /*3820*/  FFMA.FTZ R34, R41.reuse, UR4, R34 ;  /* 0x0000000429227c23 */ /* 0x040fe20008010022 */
[----:B------:R-:W1:Y:S01]  /*3830*/  I2F R36, R38 ;  /* 0x0000002600247306 */ /* 0x000e620000201400 */
[----:B------:R-:W-:Y:S01]  /*3840*/  ISETP.GE.AND P5, PT, R40, R170, PT ;  /* 0x000000aa2800720c */ /* 0x000fe20003fa6270 */
[----:B------:R-:W-:Y:S01]  /*3850*/  FFMA.FTZ R90, R41, UR4, R90 ;  /* 0x00000004295a7c23 */ /* 0x000fe2000801005a */
[----:B------:R-:W-:Y:S01]  /*3860*/  HMMA.16816.F32 R12, R4, R16, R28 ;  /* 0x00000010040c723c */ /* 0x000fe2000000181c */
[----:B------:R-:W-:-:S02]  /*3870*/  FSEL R208, R88, -INF , !P0 ;  /* 0xff80000058d07808 */ /* 0x000fc40004000000 */
[----:B------:R-:W-:Y:S02]  /*3880*/  ISETP.GE.AND P0, PT, R38, R3, PT ;  /* 0x000000032600720c */ /* 0x000fe40003f06270 */
[----:B------:R-:W-:Y:S02]  /*3890*/  ISETP.GE.AND P3, PT, R40, R169, PT ;  /* 0x000000a92800720c */ /* 0x000fe40003f66270 */
[C---:B------:R-:W-:Y:S01]  /*38a0*/  IADD3 R16, R69.reuse, 0x31, RZ ;  /* 0x0000003145107810 */ /* 0x040fe20007ffe0ff */
[-C--:B------:R-:W-:Y:S01]  /*38b0*/  HMMA.16816.F32 R80, R8, R18.reuse, R80 ;  /* 0x000000120850723c */ /* 0x080fe20000001850 */
[----:B------:R-:W-:Y:S01]  /*38c0*/  IADD3 R29, R69, 0x30, RZ ;  /* 0x00000030451d7810 */ /* 0x000fe20007ffe0ff */
[----:B------:R-:W-:Y:S01]  /*38d0*/  FFMA.FTZ R28, R41, UR4, R32 ;  /* 0x00000004291c7c23 */ /* 0x000fe20008010020 */
[----:B------:R-:W2:Y:S01]  /*38e0*/  I2F R8, R16 ;  /* 0x0000001000087306 */ /* 0x000ea20000201400 */
[----:B------:R-:W-:Y:S01]  /*38f0*/  FSEL R230, R92, -INF , !P1 ;  /* 0xff8000005ce67808 */ /* 0x000fe20004800000 */
[----:B-1----:R-:W-:Y:S01]  /*3900*/  FFMA.FTZ R35, R36, UR4, R35 ;  /* 0x0000000424237c23 */ /* 0x002fe20008010023 */
[----:B------:R-:W-:Y:S01]  /*3910*/  ISETP.GE.AND P1, PT, R40, R3, PT ;  /* 0x000000032800720c */ /* 0x000fe20003f26270 */
[C---:B------:R-:W-:Y:S01]  /*3920*/  FFMA.FTZ R89, R36.reuse, UR4, R89 ;  /* 0x0000000424597c23 */ /* 0x040fe20008010059 */
[----:B------:R-:W-:Y:S01]  /*3930*/  HMMA.16816.F32 R24, R4, R18, R24 ;  /* 0x000000120418723c */ /* 0x000fe20000001818 */
[----:B------:R-:W-:Y:S01]  /*3940*/  FSEL R200, R95, -INF , !P5 ;  /* 0xff8000005fc87808 */ /* 0x000fe20006800000 */
[C---:B------:R-:W-:Y:S01]  /*3950*/  FFMA.FTZ R91, R36.reuse, UR4, R91 ;  /* 0x00000004245b7c23 */ /* 0x040fe2000801005b */
[----:B------:R-:W1:Y:S01]  /*3960*/  I2F R7, R69 ;  /* 0x0000004500077306 */ /* 0x000e620000201400 */
[----:B------:R-:W-:Y:S01]  /*3970*/  FSEL R193, R35, -INF , !P0 ;  /* 0xff80000023c17808 */ /* 0x000fe20004000000 */
[----:B------:R-:W-:Y:S01]  /*3980*/  FFMA.FTZ R30, R36, UR4, R33 ;  /* 0x00000004241e7c23 */ /* 0x000fe20008010021 */
[----:B------:R-:W-:-:S02]  /*3990*/  ISETP.GE.AND P0, PT, R16, R169, PT ;  /* 0x000000a91000720c */ /* 0x000fc40003f06270 */
[C---:B------:R-:W-:Y:S02]  /*39a0*/  IADD3 R6, R69.reuse, 0x39, RZ ;  /* 0x0000003945067810 */ /* 0x040fe40007ffe0ff */
[----:B------:R-:W-:Y:S01]  /*39b0*/  IADD3 R4, R69, 0x38, RZ ;  /* 0x0000003845047810 */ /* 0x000fe20007ffe0ff */
[C---:B--2---:R-:W-:Y:S01]  /*39c0*/  FFMA.FTZ R85, R8.reuse, UR4, R85 ;  /* 0x0000000408557c23 */ /* 0x044fe20008010055 */
[----:B------:R-:W2:Y:S01]  /*39d0*/  I2F R17, R29 ;  /* 0x0000001d00117306 */ /* 0x000ea20000201400 */
[C---:B------:R-:W-:Y:S01]  /*39e0*/  FFMA.FTZ R87, R8.reuse, UR4, R87 ;  /* 0x0000000408577c23 */ /* 0x040fe20008010057 */
[----:B------:R-:W-:Y:S01]  /*39f0*/  FSEL R180, R37, -INF , !P3 ;  /* 0xff80000025b47808 */ /* 0x000fe20005800000 */
[----:B------:R-:W-:Y:S01]  /*3a00*/  FFMA.FTZ R13, R8, UR4, R13 ;  /* 0x00000004080d7c23 */ /* 0x000fe2000801000d */
[----:B------:R-:W-:Y:S01]  /*3a10*/  ISETP.GE.AND P5, PT, R38, R232, PT ;  /* 0x000000e82600720c */ /* 0x000fe20003fa6270 */
[----:B------:R-:W-:Y:S01]  /*3a20*/  FFMA.FTZ R15, R8, UR4, R15 ;  /* 0x00000004080f7c23 */ /* 0x000fe2000801000f */
[----:B------:R-:W-:Y:S01]  /*3a30*/  ISETP.GE.AND P3, PT, R38, R170, PT ;  /* 0x000000aa2600720c */ /* 0x000fe20003f66270 */
[----:B-1----:R-:W-:Y:S01]  /*3a40*/  FFMA.FTZ R62, R7, UR4, R62 ;  /* 0x00000004073e7c23 */ /* 0x002fe2000801003e */
[----:B------:R-:W1:Y:S01]  /*3a50*/  I2F R8, R6 ;  /* 0x0000000600087306 */ /* 0x000e620000201400 */
[----:B------:R-:W-:Y:S01]  /*3a60*/  FSEL R194, R13, -INF , !P0 ;  /* 0xff8000000dc27808 */ /* 0x000fe20004000000 */
[----:B------:R-:W-:Y:S01]  /*3a70*/  FFMA.FTZ R9, R7, UR4, R56 ;  /* 0x0000000407097c23 */ /* 0x000fe20008010038 */
[----:B------:R-:W-:-:S02]  /*3a80*/  FSEL R195, R39, -INF , !P1 ;  /* 0xff80000027c37808 */ /* 0x000fc40004800000 */
[-C--:B------:R-:W-:Y:S02]  /*3a90*/  ISETP.GE.AND P0, PT, R69, R170.reuse, PT ;  /* 0x000000aa4500720c */ /* 0x080fe40003f06270 */
[-C--:B------:R-:W-:Y:S01]  /*3aa0*/  ISETP.GE.AND P1, PT, R38, R169.reuse, PT ;  /* 0x000000a92600720c */ /* 0x080fe20003f26270 */
[----:B------:R-:W3:Y:S01]  /*3ab0*/  I2F R5, R4 ;  /* 0x0000000400057306 */ /* 0x000ee20000201400 */
[----:B------:R-:W-:Y:S01]  /*3ac0*/  FSEL R28, R28, -INF , !P2 ;  /* 0xff8000001c1c7808 */ /* 0x000fe20005000000 */
[C---:B--2---:R-:W-:Y:S01]  /*3ad0*/  FFMA.FTZ R86, R17.reuse, UR4, R86 ;  /* 0x0000000411567c23 */ /* 0x044fe20008010056 */
[----:B------:R-:W-:Y:S01]  /*3ae0*/  FSEL R189, R34, -INF , !P6 ;  /* 0xff80000022bd7808 */ /* 0x000fe20007000000 */
[----:B------:R-:W-:Y:S01]  /*3af0*/  FFMA.FTZ R12, R17, UR4, R12 ;  /* 0x00000004110c7c23 */ /* 0x000fe2000801000c */
[----:B------:R-:W-:Y:S01]  /*3b00*/  FSEL R198, R89, -INF , !P5 ;  /* 0xff80000059c67808 */ /* 0x000fe20006800000 */
[----:B------:R-:W-:Y:S01]  /*3b10*/  FFMA.FTZ R14, R17, UR4, R14 ;  /* 0x00000004110e7c23 */ /* 0x000fe2000801000e */
[----:B------:R-:W-:Y:S01]  /*3b20*/  FSEL R206, R91, -INF , !P3 ;  /* 0xff8000005bce7808 */ /* 0x000fe20005800000 */
[C---:B-1----:R-:W-:Y:S01]  /*3b30*/  FFMA.FTZ R81, R8.reuse, UR4, R81 ;  /* 0x0000000408517c23 */ /* 0x042fe20008010051 */
[C---:B------:R-:W-:Y:S01]  /*3b40*/  ISETP.GE.AND P2, PT, R29.reuse, R170, PT ;  /* 0x000000aa1d00720c */ /* 0x040fe20003f46270 */
[C---:B------:R-:W-:Y:S01]  /*3b50*/  FFMA.FTZ R64, R8.reuse, UR4, R83 ;  /* 0x0000000408407c23 */ /* 0x040fe20008010053 */
[C---:B------:R-:W-:Y:S01]  /*3b60*/  ISETP.GE.AND P6, PT, R29.reuse, R169, PT ;  /* 0x000000a91d00720c */ /* 0x040fe20003fc6270 */
[C---:B------:R-:W-:Y:S01]  /*3b70*/  FFMA.FTZ R25, R8.reuse, UR4, R25 ;  /* 0x0000000408197c23 */ /* 0x040fe20008010019 */
[----:B------:R-:W-:Y:S01]  /*3b80*/  ISETP.GE.AND P5, PT, R29, R3, PT ;  /* 0x000000031d00720c */ /* 0x000fe20003fa6270 */
[----:B------:R-:W-:Y:S01]  /*3b90*/  FFMA.FTZ R27, R8, UR4, R27 ;  /* 0x00000004081b7c23 */ /* 0x000fe2000801001b */
[-C--:B------:R-:W-:Y:S01]  /*3ba0*/  ISETP.GE.AND P3, PT, R16, R232.reuse, PT ;  /* 0x000000e81000720c */ /* 0x080fe20003f66270 */
[----:B------:R-:W-:Y:S01]  /*3bb0*/  FFMA.FTZ R84, R17, UR4, R84 ;  /* 0x0000000411547c23 */ /* 0x000fe20008010054 */
[----:B------:R-:W-:Y:S01]  /*3bc0*/  FSEL R8, R62, -INF , !P0 ;  /* 0xff8000003e087808 */ /* 0x000fe20004000000 */
[C---:B---3--:R-:W-:Y:S01]  /*3bd0*/  FFMA.FTZ R80, R5.reuse, UR4, R80 ;  /* 0x0000000405507c23 */ /* 0x048fe20008010050 */
[----:B------:R-:W-:Y:S01]  /*3be0*/  FSEL R202, R90, -INF , !P4 ;  /* 0xff8000005aca7808 */ /* 0x000fe20006000000 */
[C---:B------:R-:W-:Y:S01]  /*3bf0*/  FFMA.FTZ R24, R5.reuse, UR4, R24 ;  /* 0x0000000405187c23 */ /* 0x040fe20008010018 */
[----:B------:R-:W-:Y:S01]  /*3c00*/  FSEL R30, R30, -INF , !P1 ;  /* 0xff8000001e1e7808 */ /* 0x000fe20004800000 */
[C---:B------:R-:W-:Y:S01]  /*3c10*/  FFMA.FTZ R66, R5.reuse, UR4, R82 ;  /* 0x0000000405427c23 */ /* 0x040fe20008010052 */
[----:B------:R-:W-:Y:S01]  /*3c20*/  PLOP3.LUT P0, PT, PT, PT, UP0, 0x80, 0x0 ;  /* 0x000000000000781c */ /* 0x000fe20003f0f008 */
[----:B------:R-:W-:Y:S01]  /*3c30*/  FFMA.FTZ R26, R5, UR4, R26 ;  /* 0x00000004051a7c23 */ /* 0x000fe2000801001a */
[----:B------:R-:W-:Y:S01]  /*3c40*/  BAR.SYNC.DEFER_BLOCKING 0x0 ;  /* 0x0000000000007b1d */ /* 0x000fe20000010000 */
        /* <DEDUP_REMOVED lines=8> */
[C---:B------:R-:W-:Y:S02]  /*3cd0*/  ISETP.GE.AND P5, PT, R4.reuse, R169, PT ;  /* 0x000000a90400720c */ /* 0x040fe40003fa6270 */
[-C--:B------:R-:W-:Y:S01]  /*3ce0*/  ISETP.GE.AND P3, PT, R4, R3.reuse, PT ;  /* 0x000000030400720c */ /* 0x080fe20003f66270 */
[C---:B------:R-:W-:Y:S01]  /*3cf0*/  FFMA.FTZ R4, R7.reuse, UR4, R60 ;  /* 0x0000000407047c23 */ /* 0x040fe2000801003c */
[----:B------:R-:W-:Y:S01]  /*3d00*/  FSEL R178, R84, -INF , !P4 ;  /* 0xff80000054b27808 */ /* 0x000fe20006000000 */
[----:B------:R-:W-:Y:S01]  /*3d10*/  FFMA.FTZ R7, R7, UR4, R58 ;  /* 0x0000000407077c23 */ /* 0x000fe2000801003a */
[----:B------:R-:W-:Y:S02]  /*3d20*/  FSEL R164, R87, -INF , !P1 ;  /* 0xff80000057a47808 */ /* 0x000fe40004800000 */
[----:B------:R-:W-:-:S02]  /*3d30*/  ISETP.GE.AND P4, PT, R16, R3, PT ;  /* 0x000000031000720c */ /* 0x000fc40003f86270 */
[----:B------:R-:W-:Y:S02]  /*3d40*/  ISETP.GE.AND P1, PT, R69, R232, PT ;  /* 0x000000e84500720c */ /* 0x000fe40003f26270 */
[----:B------:R-:W-:Y:S02]  /*3d50*/  FSEL R185, R15, -INF , !P4 ;  /* 0xff8000000fb97808 */ /* 0x000fe40006000000 */
[----:B------:R-:W-:Y:S02]  /*3d60*/  FSEL R176, R80, -INF , !P2 ;  /* 0xff80000050b07808 */ /* 0x000fe40005000000 */
[----:B------:R-:W-:Y:S02]  /*3d70*/  FSEL R66, R66, -INF , !P6 ;  /* 0xff80000042427808 */ /* 0x000fe40007000000 */
[----:B------:R-:W-:Y:S02]  /*3d80*/  FSEL R192, R24, -INF , !P5 ;  /* 0xff80000018c07808 */ /* 0x000fe40006800000 */
[----:B------:R-:W-:-:S02]  /*3d90*/  FSEL R183, R26, -INF , !P3 ;  /* 0xff8000001ab77808 */ /* 0x000fc40005800000 */
[----:B------:R-:W-:Y:S02]  /*3da0*/  FSEL R4, R4, -INF , !P1 ;  /* 0xff80000004047808 */ /* 0x000fe40004800000 */
[C---:B------:R-:W-:Y:S02]  /*3db0*/  ISETP.GE.AND P4, PT, R69.reuse, R169, PT ;  /* 0x000000a94500720c */ /* 0x040fe40003f86270 */
[----:B------:R-:W-:Y:S02]  /*3dc0*/  ISETP.GE.AND P2, PT, R69, R3, PT ;  /* 0x000000034500720c */ /* 0x000fe40003f46270 */
[C---:B------:R-:W-:Y:S02]  /*3dd0*/  ISETP.GE.AND P6, PT, R6.reuse, R232, PT ;  /* 0x000000e80600720c */ /* 0x040fe40003fc6270 */
[C---:B------:R-:W-:Y:S02]  /*3de0*/  ISETP.GE.AND P5, PT, R6.reuse, R170, PT ;  /* 0x000000aa0600720c */ /* 0x040fe40003fa6270 */
        /* <DEDUP_REMOVED lines=66> */
.L_x_119:
[----:B------:R-:W-:Y:S05]  /*4210*/  BSYNC B0 ;  /* 0x0000000000007941 */ /* 0x000fea0003800000 */
.L_x_118:
[----:B------:R-:W0:Y:S02]  /*4220*/  LDGDEPBAR ;  /* 0x00000000000079af */ /* 0x000e240000000000 */
.L_x_117:
[----:B-1----:R-:W-:Y:S02]  /*4230*/  FMNMX.FTZ R11, R9, R78, !PT ;  /* 0x0000004e090b7209 */ /* 0x002fe40007810000 */
        /* <DEDUP_REMOVED lines=58> */
[----:B-1----:R-:W-:Y:S01]  /*45e0*/  FMNMX.FTZ R6, R15, R6, !PT ;  /* 0x000000060f067209 */ /* 0x002fe20007810000 */
[----:B------:R-:W1:Y:S01]  /*45f0*/  SHFL.BFLY PT, R168, R5, 0x2, 0x1f ;  /* 0x0c401f0005a87f89 */ /* 0x000e6200000e0000 */
[----:B------:R-:W-:Y:S02]  /*4600*/  FMNMX.FTZ R167, R206, R11, !PT ;  /* 0x0000000bcea77209 */ /* 0x000fe40007810000 */
[----:B--2---:R-:W-:Y:S01]  /*4610*/  FMNMX.FTZ R166, R13, R166, !PT ;  /* 0x000000a60da67209 */ /* 0x004fe20007810000 */
[----:B------:R-:W2:Y:S01]  /*4620*/  SHFL.BFLY PT, R165, R6, 0x1, 0x1f ;  /* 0x0c201f0006a57f89 */ /* 0x000ea200000e0000 */
[----:B------:R-:W-:-:S02]  /*4630*/  FMNMX.FTZ R167, R172, R167, !PT ;  /* 0x000000a7aca77209 */ /* 0x000fc40007810000 */
[----:B------:R-:W-:Y:S01]  /*4640*/  SHF.L.U32 R213, R2, 0x1, RZ ;  /* 0x0000000102d57819 */ /* 0x000fe200000006ff */
[----:B------:R-:W-:Y:S01]  /*4650*/  FMUL.FTZ R191, R166, c[0x0][0x23c] ;  /* 0x00008f00a6bf7a20 */ /* 0x000fe20000410000 */
[----:B------:R-:W-:Y:S02]  /*4660*/  FMNMX.FTZ R167, R164, R167, !PT ;  /* 0x000000a7a4a77209 */ /* 0x000fe40007810000 */
[----:B------:R-:W-:Y:S01]  /*4670*/  FSETP.NEU.FTZ.AND P1, PT, R166, -INF , PT ;  /* 0xff800000a600780b */ /* 0x000fe20003f3d000 */
[----:B------:R-:W-:Y:S01]  /*4680*/  LDSM.16.MT88.4 R148, [R213+0x9000] ;  /* 0x00900000d594783b */ /* 0x000fe20000004200 */
[----:B------:R-:W-:Y:S02]  /*4690*/  FMNMX.FTZ R167, R66, R167, !PT ;  /* 0x000000a742a77209 */ /* 0x000fe40007810000 */
[----:B------:R-:W-:Y:S01]  /*46a0*/  LEA R171, R0, R213, 0x1 ;  /* 0x000000d500ab7211 */ /* 0x000fe200078e08ff */
[----:B------:R-:W-:Y:S01]  /*46b0*/  LDSM.16.MT88.4 R96, [R213+0xa000] ;  /* 0x00a00000d560783b */ /* 0x000fe20000004200 */
[----:B------:R-:W-:-:S02]  /*46c0*/  FMNMX.FTZ R167, R64, R167, !PT ;  /* 0x000000a740a77209 */ /* 0x000fc40007810000 */
[----:B------:R-:W-:Y:S01]  /*46d0*/  FSEL R191, R191, RZ, P1 ;  /* 0x000000ffbfbf7208 */ /* 0x000fe20000800000 */
[----:B------:R-:W-:Y:S01]  /*46e0*/  LDSM.16.MT88.4 R80, [R171+0x9000] ;  /* 0x00900000ab50783b */ /* 0x000fe20000004200 */
[----:B-1----:R-:W-:-:S03]  /*46f0*/  FMNMX.FTZ R168, R5, R168, !PT ;  /* 0x000000a805a87209 */ /* 0x002fc60007810000 */
[----:B------:R-:W-:Y:S01]  /*4700*/  LDSM.16.MT88.4 R140, [R171+0xa000] ;  /* 0x00a00000ab8c783b */ /* 0x000fe20000004200 */
[--C-:B------:R-:W-:Y:S01]  /*4710*/  FFMA.FTZ R48, R9, c[0x0][0x23c], -R191.reuse ;  /* 0x00008f0009307a23 */ /* 0x100fe200000108bf */
[----:B--2---:R-:W-:Y:S02]  /*4720*/  FMNMX.FTZ R165, R6, R165, !PT ;  /* 0x000000a506a57209 */ /* 0x004fe40007810000 */
[----:B------:R-:W1:Y:S01]  /*4730*/  SHFL.BFLY PT, R5, R168, 0x1, 0x1f ;  /* 0x0c201f00a8057f89 */ /* 0x000e6200000e0000 */
[--C-:B------:R-:W-:Y:S01]  /*4740*/  FFMA.FTZ R45, R78, c[0x0][0x23c], -R191.reuse ;  /* 0x00008f004e2d7a23 */ /* 0x100fe200000108bf */
[C---:B------:R-:W-:Y:S02]  /*4750*/  FSETP.NEU.FTZ.AND P1, PT, R165.reuse, -INF , PT ;  /* 0xff800000a500780b */ /* 0x040fe40003f3d000 */
[----:B------:R-:W2:Y:S01]  /*4760*/  SHFL.BFLY PT, R6, R167, 0x2, 0x1f ;  /* 0x0c401f00a7067f89 */ /* 0x000ea200000e0000 */
[----:B------:R-:W-:Y:S01]  /*4770*/  FMUL.FTZ R184, R165, c[0x0][0x23c] ;  /* 0x00008f00a5b87a20 */ /* 0x000fe20000410000 */
[----:B------:R-:W-:Y:S01]  /*4780*/  MUFU.EX2 R48, R48 ;  /* 0x0000003000307308 */ /* 0x000fe20000000800 */
[--C-:B------:R-:W-:Y:S01]  /*4790*/  FFMA.FTZ R46, R52, c[0x0][0x23c], -R191.reuse ;  /* 0x00008f00342e7a23 */ /* 0x100fe200000108bf */
[----:B------:R-:W-:Y:S01]  /*47a0*/  LDSM.16.MT88.4 R120, [R213+0xb000] ;  /* 0x00b00000d578783b */ /* 0x000fe20000004200 */
[--C-:B------:R-:W-:Y:S01]  /*47b0*/  FFMA.FTZ R39, R54, c[0x0][0x23c], -R191.reuse ;  /* 0x00008f0036277a23 */ /* 0x100fe200000108bf */
[----:B------:R-:W-:Y:S01]  /*47c0*/  FSEL R184, R184, RZ, P1 ;  /* 0x000000ffb8b87208 */ /* 0x000fe20000800000 */
[--C-:B------:R-:W-:Y:S01]  /*47d0*/  FFMA.FTZ R43, R20, c[0x0][0x23c], -R191.reuse ;  /* 0x00008f00142b7a23 */ /* 0x100fe200000108bf */
[----:B------:R-:W-:Y:S01]  /*47e0*/  LDSM.16.MT88.4 R24, [R213+0x9400] ;  /* 0x00940000d518783b */ /* 0x000fe20000004200 */
[----:B------:R-:W-:Y:S01]  /*47f0*/  FFMA.FTZ R36, R22, c[0x0][0x23c], -R191 ;  /* 0x00008f0016247a23 */ /* 0x000fe200000108bf */
[----:B------:R-:W3:Y:S01]  /*4800*/  MUFU.EX2 R45, R45 ;  /* 0x0000002d002d7308 */ /* 0x000ee20000000800 */
[--C-:B------:R-:W-:Y:S01]  /*4810*/  FFMA.FTZ R44, R7, c[0x0][0x23c], -R184.reuse ;  /* 0x00008f00072c7a23 */ /* 0x100fe200000108b8 */
[----:B------:R-:W-:Y:S01]  /*4820*/  LDSM.16.MT88.4 R16, [R213+0xa400] ;  /* 0x00a40000d510783b */ /* 0x000fe20000004200 */
[----:B------:R-:W-:-:S02]  /*4830*/  FFMA.FTZ R51, R57, c[0x0][0x23c], -R184 ;  /* 0x00008f0039337a23 */ /* 0x000fc400000108b8 */
[--C-:B------:R-:W-:Y:S01]  /*4840*/  FFMA.FTZ R49, R49, c[0x0][0x23c], -R184.reuse ;  /* 0x00008f0031317a23 */ /* 0x100fe200000108b8 */
[----:B------:R-:W-:Y:S01]  /*4850*/  LDSM.16.MT88.4 R12, [R171+0xa400] ;  /* 0x00a40000ab0c783b */ /* 0x000fe20000004200 */
[--C-:B------:R-:W-:Y:S01]  /*4860*/  FFMA.FTZ R40, R53, c[0x0][0x23c], -R184.reuse ;  /* 0x00008f0035287a23 */ /* 0x100fe200000108b8 */
[----:B------:R-:W-:Y:S01]  /*4870*/  MUFU.EX2 R46, R46 ;  /* 0x0000002e002e7308 */ /* 0x000fe20000000800 */
[----:B------:R-:W-:Y:S01]  /*4880*/  FFMA.FTZ R41, R21, c[0x0][0x23c], -R184 ;  /* 0x00008f0015297a23 */ /* 0x000fe200000108b8 */
[----:B-1----:R-:W-:Y:S01]  /*4890*/  FMNMX.FTZ R168, R168, R5, !PT ;  /* 0x00000005a8a87209 */ /* 0x002fe20007810000 */
[----:B------:R-:W-:Y:S01]  /*48a0*/  LDSM.16.MT88.4 R32, [R171+0xb400] ;  /* 0x00b40000ab20783b */ /* 0x000fe20000004200 */
[--C-:B------:R-:W-:Y:S01]  /*48b0*/  FFMA.FTZ R37, R100, c[0x0][0x23c], -R191.reuse ;  /* 0x00008f0064257a23 */ /* 0x100fe200000108bf */
[----:B--2---:R-:W-:Y:S02]  /*48c0*/  FMNMX.FTZ R167, R167, R6, !PT ;  /* 0x00000006a7a77209 */ /* 0x004fe40007810000 */
[C---:B------:R-:W-:Y:S01]  /*48d0*/  FMUL.FTZ R175, R168.reuse, c[0x0][0x23c] ;  /* 0x00008f00a8af7a20 */ /* 0x040fe20000410000 */
[----:B------:R-:W-:Y:S01]  /*48e0*/  FSETP.NEU.FTZ.AND P1, PT, R168, -INF , PT ;  /* 0xff800000a800780b */ /* 0x000fe20003f3d000 */
[----:B------:R-:W1:Y:S01]  /*48f0*/  MUFU.EX2 R39, R39 ;  /* 0x0000002700277308 */ /* 0x000e620000000800 */
[----:B---3--:R-:W-:Y:S01]  /*4900*/  F2FP.PACK_AB R128, R45, R48 ;  /* 0x000000302d80723e */ /* 0x008fe200000000ff */
[----:B------:R-:W2:Y:S01]  /*4910*/  SHFL.BFLY PT, R0, R167, 0x1, 0x1f ;  /* 0x0c201f00a7007f89 */ /* 0x000ea200000e0000 */
[----:B------:R-:W-:Y:S01]  /*4920*/  FSEL R175, R175, RZ, P1 ;  /* 0x000000ffafaf7208 */ /* 0x000fe20000800000 */
[----:B------:R-:W-:-:S02]  /*4930*/  FFMA.FTZ R2, R102, c[0x0][0x23c], -R191 ;  /* 0x00008f0066027a23 */ /* 0x000fc400000108bf */
[--C-:B------:R-:W-:Y:S02]  /*4940*/  FFMA.FTZ R38, R61, c[0x0][0x23c], -R184.reuse ;  /* 0x00008f003d267a23 */ /* 0x100fe400000108b8 */
[--C-:B------:R-:W-:Y:S01]  /*4950*/  FFMA.FTZ R59, R4, c[0x0][0x23c], -R175.reuse ;  /* 0x00008f00043b7a23 */ /* 0x100fe200000108af */
[----:B------:R-:W-:Y:S01]  /*4960*/  MUFU.EX2 R44, R44 ;  /* 0x0000002c002c7308 */ /* 0x000fe20000000800 */
[----:B------:R-:W3:Y:S01]  /*4970*/  LDSM.16.MT88.4 R4, [R171+0xb000] ;  /* 0x00b00000ab04783b */ /* 0x000ee20000004200 */
[--C-:B------:R-:W-:Y:S02]  /*4980*/  FFMA.FTZ R54, R74, c[0x0][0x23c], -R175.reuse ;  /* 0x00008f004a367a23 */ /* 0x100fe400000108af */
[--C-:B------:R-:W-:Y:S02]  /*4990*/  FFMA.FTZ R55, R72, c[0x0][0x23c], -R175.reuse ;  /* 0x00008f0048377a23 */ /* 0x100fe400000108af */
[----:B------:R-:W-:Y:S01]  /*49a0*/  FFMA.FTZ R50, R50, c[0x0][0x23c], -R175 ;  /* 0x00008f0032327a23 */ /* 0x000fe200000108af */
[----:B-1----:R-:W-:Y:S01]  /*49b0*/  F2FP.PACK_AB R130, R39, R46 ;  /* 0x0000002e2782723e */ /* 0x002fe200000000ff */
[----:B------:R-:W1:Y:S01]  /*49c0*/  MUFU.EX2 R51, R51 ;  /* 0x0000003300337308 */ /* 0x000e620000000800 */
[----:B------:R-:W-:-:S02]  /*49d0*/  FFMA.FTZ R47, R47, c[0x0][0x23c], -R184 ;  /* 0x00008f002f2f7a23 */ /* 0x000fc400000108b8 */
[--C-:B------:R-:W-:Y:S02]  /*49e0*/  FFMA.FTZ R56, R124, c[0x0][0x23c], -R175.reuse ;  /* 0x00008f007c387a23 */ /* 0x100fe400000108af */
[--C-:B------:R-:W-:Y:S02]  /*49f0*/  FFMA.FTZ R61, R246, c[0x0][0x23c], -R175.reuse ;  /* 0x00008f00f63d7a23 */ /* 0x100fe400000108af */
[----:B------:R-:W-:Y:S01]  /*4a00*/  FFMA.FTZ R58, R244, c[0x0][0x23c], -R175 ;  /* 0x00008f00f43a7a23 */ /* 0x000fe200000108af */
[----:B------:R-:W-:Y:S01]  /*4a10*/  MUFU.EX2 R49, R49 ;  /* 0x0000003100317308 */ /* 0x000fe20000000800 */
[----:B--2---:R-:W-:Y:S01]  /*4a20*/  FMNMX.FTZ R167, R167, R0, !PT ;  /* 0x00000000a7a77209 */ /* 0x004fe20007810000 */
[----:B------:R-:W-:Y:S02]  /*4a30*/  FFMA.FTZ R0, R23, c[0x0][0x23c], -R184 ;  /* 0x00008f0017007a23 */ /* 0x000fe400000108b8 */
[----:B------:R-:W2:Y:S01]  /*4a40*/  LDSM.16.MT88.4 R20, [R171+0x9400] ;  /* 0x00940000ab14783b */ /* 0x000ea20000004200 */
[C---:B------:R-:W-:Y:S01]  /*4a50*/  FSETP.NEU.FTZ.AND P1, PT, R167.reuse, -INF , PT ;  /* 0xff800000a700780b */ /* 0x040fe20003f3d000 */
[----:B------:R-:W-:-:S02]  /*4a60*/  FMUL.FTZ R173, R167, c[0x0][0x23c] ;  /* 0x00008f00a7ad7a20 */ /* 0x000fc40000410000 */
[----:B------:R-:W4:Y:S01]  /*4a70*/  MUFU.EX2 R40, R40 ;  /* 0x0000002800287308 */ /* 0x000f220000000800 */
[----:B-1----:R-:W-:Y:S01]  /*4a80*/  F2FP.PACK_AB R129, R51, R44 ;  /* 0x0000002c3381723e */ /* 0x002fe200000000ff */
[----:B------:R-:W-:Y:S01]  /*4a90*/  FFMA.FTZ R63, R248, c[0x0][0x23c], -R175 ;  /* 0x00008f00f83f7a23 */ /* 0x000fe200000108af */
[----:B------:R-:W-:Y:S01]  /*4aa0*/  FSEL R173, R173, RZ, P1 ;  /* 0x000000ffadad7208 */ /* 0x000fe20000800000 */
[--C-:B------:R-:W-:Y:S02]  /*4ab0*/  FFMA.FTZ R177, R186, c[0x0][0x23c], -R191.reuse ;  /* 0x00008f00bab17a23 */ /* 0x100fe400000108bf */
[----:B------:R-:W-:Y:S02]  /*4ac0*/  FFMA.FTZ R180, R180, c[0x0][0x23c], -R191 ;  /* 0x00008f00b4b47a23 */ /* 0x000fe400000108bf */
[--C-:B------:R-:W-:Y:S01]  /*4ad0*/  FFMA.FTZ R57, R8, c[0x0][0x23c], -R173.reuse ;  /* 0x00008f0008397a23 */ /* 0x100fe200000108ad */
[----:B------:R-:W-:Y:S01]  /*4ae0*/  MUFU.EX2 R59, R59 ;  /* 0x0000003b003b7308 */ /* 0x000fe20000000800 */
[--C-:B------:R-:W-:Y:S01]  /*4af0*/  FFMA.FTZ R52, R68, c[0x0][0x23c], -R173.reuse ;  /* 0x00008f0044347a23 */ /* 0x100fe200000108ad */
[----:B------:R-:W1:Y:S01]  /*4b00*/  LDSM.16.MT88.4 R8, [R213+0xb400] ;  /* 0x00b40000d508783b */ /* 0x000e620000004200 */
[----:B------:R-:W-:-:S02]  /*4b10*/  FFMA.FTZ R53, R76, c[0x0][0x23c], -R173 ;  /* 0x00008f004c357a23 */ /* 0x000fc400000108ad */
[--C-:B------:R-:W-:Y:S01]  /*4b20*/  FFMA.FTZ R42, R70, c[0x0][0x23c], -R173.reuse ;  /* 0x00008f00462a7a23 */ /* 0x100fe200000108ad */
[----:B----4-:R-:W-:Y:S02]  /*4b30*/  F2FP.PACK_AB R131, R40, R49 ;  /* 0x000000312883723e */ /* 0x010fe400000000ff */
[----:B------:R-:W4:Y:S01]  /*4b40*/  MUFU.EX2 R54, R54 ;  /* 0x0000003600367308 */ /* 0x000f220000000800 */
[--C-:B------:R-:W-:Y:S02]  /*4b50*/  FFMA.FTZ R65, R236, c[0x0][0x23c], -R173.reuse ;  /* 0x00008f00ec417a23 */ /* 0x100fe400000108ad */
[--C-:B------:R-:W-:Y:S02]  /*4b60*/  FFMA.FTZ R60, R188, c[0x0][0x23c], -R173.reuse ;  /* 0x00008f00bc3c7a23 */ /* 0x100fe400000108ad */
[--C-:B------:R-:W-:Y:S01]  /*4b70*/  FFMA.FTZ R62, R242, c[0x0][0x23c], -R173.reuse ;  /* 0x00008f00f23e7a23 */ /* 0x100fe200000108ad */
[----:B------:R-:W-:Y:S01]  /*4b80*/  HMMA.16816.F32 R156, R128, R148, RZ ;  /* 0x00000094809c723c */ /* 0x000fe200000018ff */
[----:B------:R-:W-:Y:S01]  /*4b90*/  FFMA.FTZ R67, R238, c[0x0][0x23c], -R173 ;  /* 0x00008f00ee437a23 */ /* 0x000fe200000108ad */
[----:B------:R-:W-:Y:S01]  /*4ba0*/  MUFU.EX2 R55, R55 ;  /* 0x0000003700377308 */ /* 0x000fe20000000800 */
[----:B------:R-:W-:-:S02]  /*4bb0*/  FFMA.FTZ R181, R181, c[0x0][0x23c], -R184 ;  /* 0x00008f00b5b57a23 */ /* 0x000fc400000108b8 */
[--C-:B------:R-:W-:Y:S02]  /*4bc0*/  FFMA.FTZ R186, R195, c[0x0][0x23c], -R184.reuse ;  /* 0x00008f00c3ba7a23 */ /* 0x100fe400000108b8 */
[--C-:B------:R-:W-:Y:S01]  /*4bd0*/  FFMA.FTZ R189, R189, c[0x0][0x23c], -R184.reuse ;  /* 0x00008f00bdbd7a23 */ /* 0x100fe200000108b8 */
[C---:B------:R-:W-:Y:S01]  /*4be0*/  HMMA.16816.F32 R72, R128.reuse, R80, RZ ;  /* 0x000000508048723c */ /* 0x040fe200000018ff */
[----:B------:R-:W-:Y:S01]  /*4bf0*/  FFMA.FTZ R188, R193, c[0x0][0x23c], -R184 ;  /* 0x00008f00c1bc7a23 */ /* 0x000fe200000108b8 */
[----:B------:R-:W5:Y:S01]  /*4c00*/  MUFU.EX2 R50, R50 ;  /* 0x0000003200327308 */ /* 0x000f620000000800 */
[----:B----4-:R-:W-:Y:S01]  /*4c10*/  F2FP.PACK_AB R132, R54, R59 ;  /* 0x0000003b3684723e */ /* 0x010fe200000000ff */
[----:B------:R-:W-:Y:S02]  /*4c20*/  FFMA.FTZ R197, R202, c[0x0][0x23c], -R173 ;  /* 0x00008f00cac57a23 */ /* 0x000fe400000108ad */
[--C-:B------:R-:W-:Y:S02]  /*4c30*/  FFMA.FTZ R193, R230, c[0x0][0x23c], -R175.reuse ;  /* 0x00008f00e6c17a23 */ /* 0x100fe400000108af */
[----:B------:R-:W-:Y:S01]  /*4c40*/  HMMA.16816.F32 R88, R128, R96, RZ ;  /* 0x000000608058723c */ /* 0x000fe200000018ff */
[----:B------:R-:W-:Y:S01]  /*4c50*/  FFMA.FTZ R198, R198, c[0x0][0x23c], -R175 ;  /* 0x00008f00c6c67a23 */ /* 0x000fe200000108af */
[----:B------:R-:W-:Y:S01]  /*4c60*/  MUFU.EX2 R57, R57 ;  /* 0x0000003900397308 */ /* 0x000fe20000000800 */
[----:B------:R-:W-:-:S02]  /*4c70*/  FFMA.FTZ R195, R204, c[0x0][0x23c], -R173 ;  /* 0x00008f00ccc37a23 */ /* 0x000fc400000108ad */
[--C-:B------:R-:W-:Y:S02]  /*4c80*/  FFMA.FTZ R200, R200, c[0x0][0x23c], -R173.reuse ;  /* 0x00008f00c8c87a23 */ /* 0x100fe400000108ad */
[----:B------:R-:W-:Y:S01]  /*4c90*/  FFMA.FTZ R202, R206, c[0x0][0x23c], -R173 ;  /* 0x00008f00ceca7a23 */ /* 0x000fe200000108ad */
[C---:B------:R-:W-:Y:S01]  /*4ca0*/  HMMA.16816.F32 R144, R128.reuse, R140, RZ ;  /* 0x0000008c8090723c */ /* 0x040fe200000018ff */
[----:B------:R-:W-:Y:S01]  /*4cb0*/  FFMA.FTZ R210, R210, c[0x0][0x23c], -R175 ;  /* 0x00008f00d2d27a23 */ /* 0x000fe200000108af */
[----:B------:R-:W4:Y:S01]  /*4cc0*/  MUFU.EX2 R52, R52 ;  /* 0x0000003400347308 */ /* 0x000f220000000800 */
        /* <DEDUP_REMOVED lines=9> */
[C---:B---3--:R-:W-:Y:S01]  /*4d60*/  HMMA.16816.F32 R136, R128.reuse, R4, RZ ;  /* 0x000000048088723c */ /* 0x048fe200000018ff */
[----:B------:R-:W-:Y:S01]  /*4d70*/  FADD.FTZ R55, R50, R55 ;  /* 0x0000003732377221 */ /* 0x000fe20000010000 */
[----:B------:R-:W3:Y:S01]  /*4d80*/  MUFU.EX2 R42, R42 ;  /* 0x0000002a002a7308 */ /* 0x000ee20000000800 */
[----:B----4-:R-:W-:Y:S01]  /*4d90*/  F2FP.PACK_AB R133, R52, R57 ;  /* 0x000000393485723e */ /* 0x010fe200000000ff */
[----:B------:R-:W-:Y:S02]  /*4da0*/  FADD.FTZ R52, R57, R52 ;  /* 0x0000003439347221 */ /* 0x000fe40000010000 */
[----:B------:R-:W-:Y:S02]  /*4db0*/  FADD.FTZ R46, R39, R46 ;  /* 0x0000002e272e7221 */ /* 0x000fe40000010000 */
[----:B------:R-:W-:Y:S01]  /*4dc0*/  HMMA.16816.F32 R152, R128, R150, RZ ;  /* 0x000000968098723c */ /* 0x000fe200000018ff */
[----:B------:R-:W-:Y:S01]  /*4dd0*/  FADD.FTZ R40, R40, R49 ;  /* 0x0000003128287221 */ /* 0x000fe20000010000 */
[----:B------:R-:W-:Y:S01]  /*4de0*/  MUFU.EX2 R43, R43 ;  /* 0x0000002b002b7308 */ /* 0x000fe20000000800 */
[----:B------:R-:W-:-:S02]  /*4df0*/  FFMA.FTZ R199, R194, c[0x0][0x23c], -R191 ;  /* 0x00008f00c2c77a23 */ /* 0x000fc400000108bf */
[--C-:B------:R-:W-:Y:S02]  /*4e00*/  FFMA.FTZ R231, R190, c[0x0][0x23c], -R191.reuse ;  /* 0x00008f00bee77a23 */ /* 0x100fe400000108bf */
[--C-:B------:R-:W-:Y:S01]  /*4e10*/  FFMA.FTZ R196, R196, c[0x0][0x23c], -R191.reuse ;  /* 0x00008f00c4c47a23 */ /* 0x100fe200000108bf */
[C---:B------:R-:W-:Y:S01]  /*4e20*/  HMMA.16816.F32 R76, R128.reuse, R82, RZ ;  /* 0x00000052804c723c */ /* 0x040fe200000018ff */
[----:B------:R-:W-:Y:S01]  /*4e30*/  FFMA.FTZ R192, R192, c[0x0][0x23c], -R191 ;  /* 0x00008f00c0c07a23 */ /* 0x000fe200000108bf */
[C---:B---3--:R-:W-:Y:S01]  /*4e40*/  F2FP.PACK_AB R135, R42.reuse, R53 ;  /* 0x000000352a87723e */ /* 0x048fe200000000ff */
[----:B------:R-:W3:Y:S01]  /*4e50*/  MUFU.EX2 R36, R36 ;  /* 0x0000002400247308 */ /* 0x000ee20000000800 */
[----:B------:R-:W-:Y:S02]  /*4e60*/  FADD.FTZ R53, R53, R52 ;  /* 0x0000003435357221 */ /* 0x000fe40000010000 */
[----:B------:R-:W-:Y:S02]  /*4e70*/  FFMA.FTZ R187, R187, c[0x0][0x23c], -R184 ;  /* 0x00008f00bbbb7a23 */ /* 0x000fe400000108b8 */
[----:B------:R-:W-:Y:S01]  /*4e80*/  HMMA.16816.F32 R92, R128, R98, RZ ;  /* 0x00000062805c723c */ /* 0x000fe200000018ff */
[----:B------:R-:W-:-:S02]  /*4e90*/  FADD.FTZ R42, R42, R53 ;  /* 0x000000352a2a7221 */ /* 0x000fc40000010000 */
[----:B------:R-:W-:Y:S01]  /*4ea0*/  MUFU.EX2 R37, R37 ;  /* 0x0000002500257308 */ /* 0x000fe20000000800 */
[--C-:B------:R-:W-:Y:S02]  /*4eb0*/  FFMA.FTZ R190, R185, c[0x0][0x23c], -R184.reuse ;  /* 0x00008f00b9be7a23 */ /* 0x100fe400000108b8 */
[--C-:B------:R-:W-:Y:S02]  /*4ec0*/  FFMA.FTZ R194, R183, c[0x0][0x23c], -R184.reuse ;  /* 0x00008f00b7c27a23 */ /* 0x100fe400000108b8 */
[----:B------:R-:W-:Y:S01]  /*4ed0*/  HMMA.16816.F32 R104, R128, R142, RZ ;  /* 0x0000008e8068723c */ /* 0x000fe200000018ff */
[----:B------:R-:W-:Y:S02]  /*4ee0*/  FFMA.FTZ R223, R179, c[0x0][0x23c], -R184 ;  /* 0x00008f00b3df7a23 */ /* 0x000fe400000108b8 */
[----:B------:R-:W-:Y:S01]  /*4ef0*/  MUFU.EX2 R2, R2 ;  /* 0x0000000200027308 */ /* 0x000fe20000000800 */
[--C-:B------:R-:W-:Y:S02]  /*4f00*/  FFMA.FTZ R178, R178, c[0x0][0x23c], -R175.reuse ;  /* 0x00008f00b2b27a23 */ /* 0x100fe400000108af */
[----:B------:R-:W-:-:S02]  /*4f10*/  FFMA.FTZ R179, R182, c[0x0][0x23c], -R175 ;  /* 0x00008f00b6b37a23 */ /* 0x000fc400000108af */
[C---:B------:R-:W-:Y:S01]  /*4f20*/  HMMA.16816.F32 R116, R128.reuse, R122, RZ ;  /* 0x0000007a8074723c */ /* 0x040fe200000018ff */
[--C-:B------:R-:W-:Y:S02]  /*4f30*/  FFMA.FTZ R176, R176, c[0x0][0x23c], -R175.reuse ;  /* 0x00008f00b0b07a23 */ /* 0x100fe400000108af */
[----:B------:R-:W-:Y:S01]  /*4f40*/  MUFU.EX2 R41, R41 ;  /* 0x0000002900297308 */ /* 0x000fe20000000800 */
[----:B------:R-:W-:Y:S02]  /*4f50*/  FFMA.FTZ R233, R174, c[0x0][0x23c], -R175 ;  /* 0x00008f00aee97a23 */ /* 0x000fe400000108af */
[--C-:B------:R-:W-:Y:S02]  /*4f60*/  FFMA.FTZ R172, R172, c[0x0][0x23c], -R173.reuse ;  /* 0x00008f00acac7a23 */ /* 0x100fe400000108ad */
[----:B------:R-:W-:Y:S01]  /*4f70*/  HMMA.16816.F32 R128, R128, R6, RZ ;  /* 0x000000068080723c */ /* 0x000fe200000018ff */
[----:B------:R-:W-:Y:S02]  /*4f80*/  FFMA.FTZ R66, R66, c[0x0][0x23c], -R173 ;  /* 0x00008f0042427a23 */ /* 0x000fe400000108ad */
[----:B------:R-:W4:Y:S05]  /*4f90*/  MUFU.EX2 R0, R0 ;  /* 0x0000000000007308 */ /* 0x000f2a0000000800 */
        /* <DEDUP_REMOVED lines=11> */
[----:B------:R-:W-:Y:S04]  /*5050*/  MUFU.EX2 R63, R63 ;  /* 0x0000003f003f7308 */ /* 0x000fe80000000800 */
[----:B---3--:R-:W-:Y:S01]  /*5060*/  F2FP.PACK_AB R4, R36, R43 ;  /* 0x0000002b2404723e */ /* 0x008fe200000000ff */
[----:B------:R-:W-:Y:S01]  /*5070*/  HMMA.16816.F32 R148, R132, R150, RZ ;  /* 0x000000968494723c */ /* 0x000fe200000018ff */
[----:B----4-:R-:W-:Y:S01]  /*5080*/  F2FP.PACK_AB R5, R0, R41 ;  /* 0x000000290005723e */ /* 0x010fe200000000ff */
[----:B------:R-:W-:Y:S01]  /*5090*/  FADD.FTZ R43, R43, R46 ;  /* 0x0000002e2b2b7221 */ /* 0x000fe20000010000 */
[----:B------:R-:W-:Y:S01]  /*50a0*/  MUFU.EX2 R65, R65 ;  /* 0x0000004100417308 */ /* 0x000fe20000000800 */
[----:B------:R-:W-:-:S02]  /*50b0*/  FADD.FTZ R41, R41, R40 ;  /* 0x0000002829297221 */ /* 0x000fc40000010000 */
[----:B------:R-:W-:Y:S02]  /*50c0*/  FADD.FTZ R36, R36, R43 ;  /* 0x0000002b24247221 */ /* 0x000fe40000010000 */
[C---:B------:R-:W-:Y:S01]  /*50d0*/  HMMA.16816.F32 R80, R132.reuse, R82, RZ ;  /* 0x000000528450723c */ /* 0x040fe200000018ff */
[----:B------:R-:W-:Y:S02]  /*50e0*/  FADD.FTZ R41, R0, R41 ;  /* 0x0000002900297221 */ /* 0x000fe40000010000 */
[----:B------:R-:W3:Y:S05]  /*50f0*/  MUFU.EX2 R60, R60 ;  /* 0x0000003c003c7308 */ /* 0x000eea0000000800 */
[C---:B------:R-:W-:Y:S03]  /*5100*/  HMMA.16816.F32 R96, R132.reuse, R98, RZ ;  /* 0x000000628460723c */ /* 0x040fe600000018ff */
[----:B------:R-:W-:Y:S05]  /*5110*/  MUFU.EX2 R62, R62 ;  /* 0x0000003e003e7308 */ /* 0x000fea0000000800 */
[C---:B------:R-:W-:Y:S03]  /*5120*/  HMMA.16816.F32 R140, R132.reuse, R142, RZ ;  /* 0x0000008e848c723c */ /* 0x040fe600000018ff */
[----:B------:R-:W4:Y:S05]  /*5130*/  MUFU.EX2 R67, R67 ;  /* 0x0000004300437308 */ /* 0x000f2a0000000800 */
[C---:B------:R-:W-:Y:S03]  /*5140*/  HMMA.16816.F32 R120, R132.reuse, R122, RZ ;  /* 0x0000007a8478723c */ /* 0x040fe600000018ff */
[----:B------:R-:W-:Y:S05]  /*5150*/  MUFU.EX2 R177, R177 ;  /* 0x000000b100b17308 */ /* 0x000fea0000000800 */
[----:B------:R-:W-:Y:S03]  /*5160*/  HMMA.16816.F32 R132, R132, R6, RZ ;  /* 0x000000068484723c */ /* 0x000fe600000018ff */
[----:B------:R-:W1:Y:S04]  /*5170*/  MUFU.EX2 R180, R180 ;  /* 0x000000b400b47308 */ /* 0x000e680000000800 */
[----:B------:R-:W-:Y:S01]  /*5180*/  F2FP.PACK_AB R6, R2, R37 ;  /* 0x000000250206723e */ /* 0x000fe200000000ff */
[----:B------:R-:W-:Y:S01]  /*5190*/  FADD.FTZ R37, R37, R36 ;  /* 0x0000002425257221 */ /* 0x000fe20000010000 */
[----:B-----5:R-:W-:Y:S01]  /*51a0*/  F2FP.PACK_AB R7, R47, R38 ;  /* 0x000000262f07723e */ /* 0x020fe200000000ff */
[----:B------:R-:W-:Y:S01]  /*51b0*/  FADD.FTZ R38, R38, R41 ;  /* 0x0000002926267221 */ /* 0x000fe20000010000 */
[----:B------:R-:W-:Y:S01]  /*51c0*/  MUFU.EX2 R181, R181 ;  /* 0x000000b500b57308 */ /* 0x000fe20000000800 */
[----:B------:R-:W-:-:S02]  /*51d0*/  FADD.FTZ R2, R2, R37 ;  /* 0x0000002502027221 */ /* 0x000fc40000010000 */
[----:B------:R-:W-:Y:S02]  /*51e0*/  FADD.FTZ R38, R47, R38 ;  /* 0x000000262f267221 */ /* 0x000fe40000010000 */
[C---:B------:R-:W-:Y:S03]  /*51f0*/  HMMA.16816.F32 R156, R4.reuse, R24, R156 ;  /* 0x00000018049c723c */ /* 0x040fe6000000189c */
[----:B------:R-:W5:Y:S05]  /*5200*/  MUFU.EX2 R186, R186 ;  /* 0x000000ba00ba7308 */ /* 0x000f6a0000000800 */
[C---:B--2---:R-:W-:Y:S03]  /*5210*/  HMMA.16816.F32 R72, R4.reuse, R20, R72 ;  /* 0x000000140448723c */ /* 0x044fe60000001848 */
[----:B------:R-:W-:Y:S05]  /*5220*/  MUFU.EX2 R189, R189 ;  /* 0x000000bd00bd7308 */ /* 0x000fea0000000800 */
[C---:B------:R-:W-:Y:S03]  /*5230*/  HMMA.16816.F32 R88, R4.reuse, R16, R88 ;  /* 0x000000100458723c */ /* 0x040fe60000001858 */
[----:B------:R-:W-:Y:S05]  /*5240*/  MUFU.EX2 R188, R188 ;  /* 0x000000bc00bc7308 */ /* 0x000fea0000000800 */
[C---:B------:R-:W-:Y:S03]  /*5250*/  HMMA.16816.F32 R144, R4.reuse, R12, R144 ;  /* 0x0000000c0490723c */ /* 0x040fe60000001890 */
[----:B------:R-:W-:Y:S05]  /*5260*/  MUFU.EX2 R193, R193 ;  /* 0x000000c100c17308 */ /* 0x000fea0000000800 */
[C---:B-1----:R-:W-:Y:S03]  /*5270*/  HMMA.16816.F32 R112, R4.reuse, R8, R112 ;  /* 0x000000080470723c */ /* 0x042fe60000001870 */
        /* <DEDUP_REMOVED lines=17> */
[C---:B---3--:R-:W-:Y:S01]  /*5390*/  F2FP.PACK_AB R5, R60.reuse, R65 ;  /* 0x000000413c05723e */ /* 0x048fe200000000ff */
[----:B------:R-:W-:Y:S01]  /*53a0*/  FADD.FTZ R65, R65, R42 ;  /* 0x0000002a41417221 */ /* 0x000fe20000010000 */
[----:B------:R-:W-:Y:S01]  /*53b0*/  F2FP.PACK_AB R6, R63, R58 ;  /* 0x0000003a3f06723e */ /* 0x000fe200000000ff */
[----:B------:R-:W-:Y:S01]  /*53c0*/  FADD.FTZ R61, R61, R56 ;  /* 0x000000383d3d7221 */ /* 0x000fe20000010000 */
[----:B----4-:R-:W-:Y:S01]  /*53d0*/  F2FP.PACK_AB R7, R67, R62 ;  /* 0x0000003e4307723e */ /* 0x010fe200000000ff */
        /* <DEDUP_REMOVED lines=28> */
[----:B------:R-:W1:Y:S03]  /*55a0*/  LDSM.16.MT88.4 R16, [R171+0xa800] ;  /* 0x00a80000ab10783b */ /* 0x000e660000004200 */
[----:B------:R-:W-:Y:S04]  /*55b0*/  MUFU.EX2 R172, R172 ;  /* 0x000000ac00ac7308 */ /* 0x000fe80000000800 */
[C---:B------:R-:W-:Y:S01]  /*55c0*/  HMMA.16816.F32 R140, R4.reuse, R14, R140 ;  /* 0x0000000e048c723c */ /* 0x040fe2000000188c */
[----:B------:R-:W3:Y:S03]  /*55d0*/  LDSM.16.MT88.4 R12, [R213+0xb800] ;  /* 0x00b80000d50c783b */ /* 0x000ee60000004200 */
[----:B------:R-:W-:Y:S04]  /*55e0*/  MUFU.EX2 R176, R176 ;  /* 0x000000b000b07308 */ /* 0x000fe80000000800 */
[C---:B------:R-:W-:Y:S01]  /*55f0*/  HMMA.16816.F32 R120, R4.reuse, R10, R120 ;  /* 0x0000000a0478723c */ /* 0x040fe20000001878 */
[----:B------:R-:W4:Y:S03]  /*5600*/  LDSM.16.MT88.4 R8, [R171+0xb800] ;  /* 0x00b80000ab08783b */ /* 0x000f260000004200 */
[----:B------:R-:W-:Y:S04]  /*5610*/  MUFU.EX2 R233, R233 ;  /* 0x000000e900e97308 */ /* 0x000fe80000000800 */
[----:B------:R-:W-:Y:S04]  /*5620*/  HMMA.16816.F32 R132, R4, R34, R132 ;  /* 0x000000220484723c */ /* 0x000fe80000001884 */
[----:B------:R-:W1:Y:S03]  /*5630*/  MUFU.EX2 R34, R210 ;  /* 0x000000d200227308 */ /* 0x000e660000000800 */
[----:B------:R-:W-:Y:S01]  /*5640*/  FFMA.FTZ R35, R208, c[0x0][0x23c], -R175 ;  /* 0x00008f00d0237a23 */ /* 0x000fe200000108af */
[----:B------:R-:W-:Y:S01]  /*5650*/  F2FP.PACK_AB R4, R180, R177 ;  /* 0x000000b1b404723e */ /* 0x000fe200000000ff */
[--C-:B------:R-:W-:Y:S01]  /*5660*/  FFMA.FTZ R175, R164, c[0x0][0x23c], -R173.reuse ;  /* 0x00008f00a4af7a23 */ /* 0x100fe200000108ad */
[----:B-----5:R-:W-:Y:S01]  /*5670*/  F2FP.PACK_AB R5, R186, R181 ;  /* 0x000000b5ba05723e */ /* 0x020fe200000000ff */
[----:B------:R-:W-:Y:S01]  /*5680*/  FFMA.FTZ R173, R64, c[0x0][0x23c], -R173 ;  /* 0x00008f0040ad7a23 */ /* 0x000fe200000108ad */
[----:B--2---:R-:W-:Y:S01]  /*5690*/  F2FP.PACK_AB R6, R33, R32 ;  /* 0x000000202106723e */ /* 0x004fe200000000ff */
[----:B------:R-:W2:Y:S01]  /*56a0*/  MUFU.EX2 R35, R35 ;  /* 0x0000002300237308 */ /* 0x000ea20000000800 */
[----:B------:R-:W-:Y:S01]  /*56b0*/  F2FP.PACK_AB R7, R188, R189 ;  /* 0x000000bdbc07723e */ /* 0x000fe200000000ff */
[----:B------:R-:W-:-:S02]  /*56c0*/  FADD.FTZ R177, R177, R2 ;  /* 0x00000002b1b17221 */ /* 0x000fc40000010000 */
[----:B------:R-:W-:Y:S02]  /*56d0*/  FADD.FTZ R181, R181, R38 ;  /* 0x00000026b5b57221 */ /* 0x000fe40000010000 */
[----:B------:R-:W-:Y:S02]  /*56e0*/  FADD.FTZ R177, R180, R177 ;  /* 0x000000b1b4b17221 */ /* 0x000fe40000010000 */
[----:B-1----:R-:W-:Y:S01]  /*56f0*/  HMMA.16816.F32 R156, R4, R28, R156 ;  /* 0x0000001c049c723c */ /* 0x002fe2000000189c */
[----:B------:R-:W1:Y:S01]  /*5700*/  MUFU.EX2 R175, R175 ;  /* 0x000000af00af7308 */ /* 0x000e620000000800 */
[----:B------:R-:W-:Y:S02]  /*5710*/  FADD.FTZ R186, R186, R181 ;  /* 0x000000b5baba7221 */ /* 0x000fe40000010000 */
[----:B------:R-:W-:Y:S02]  /*5720*/  FADD.FTZ R32, R32, R177 ;  /* 0x000000b120207221 */ /* 0x000fe40000010000 */
[----:B------:R-:W-:-:S02]  /*5730*/  FADD.FTZ R189, R189, R186 ;  /* 0x000000babdbd7221 */ /* 0x000fc40000010000 */
[----:B---3--:R-:W-:Y:S01]  /*5740*/  HMMA.16816.F32 R72, R4, R24, R72 ;  /* 0x000000180448723c */ /* 0x008fe20000001848 */
[----:B------:R-:W-:Y:S01]  /*5750*/  MUFU.EX2 R66, R66 ;  /* 0x0000004200427308 */ /* 0x000fe20000000800 */
[----:B------:R-:W-:Y:S02]  /*5760*/  FADD.FTZ R33, R33, R32 ;  /* 0x0000002021217221 */ /* 0x000fe40000010000 */
[----:B------:R-:W-:-:S04]  /*5770*/  FADD.FTZ R188, R188, R189 ;  /* 0x000000bdbcbc7221 */ /* 0x000fc80000010000 */
[C---:B----4-:R-:W-:Y:S01]  /*5780*/  HMMA.16816.F32 R88, R4.reuse, R20, R88 ;  /* 0x000000140458723c */ /* 0x050fe20000001858 */
[----:B------:R-:W3:Y:S07]  /*5790*/  MUFU.EX2 R173, R173 ;  /* 0x000000ad00ad7308 */ /* 0x000eee0000000800 */
        /* <DEDUP_REMOVED lines=41> */
[C---:B------:R-:W-:Y:S01]  /*5a30*/  F2FP.PACK_AB R5, R190.reuse, R187 ;  /* 0x000000bbbe05723e */ /* 0x040fe200000000ff */
        /* <DEDUP_REMOVED lines=80> */
[----:B------:R-:W-:Y:S01]  /*5f40*/  @P3 STS.128 [R220+0xa000], RZ ;  /* 0x00a000ffdc003388 */ /* 0x000fe20000000c00 */
[----:B------:R-:W-:-:S03]  /*5f50*/  IMAD.U32 R0, RZ, RZ, UR14 ;  /* 0x0000000eff007e24 */ /* 0x000fc6000f8e00ff */
[----:B------:R-:W-:Y:S01]  /*5f60*/  @!PT LDS RZ, [RZ] ;  /* 0x00000000fffff984 */ /* 0x000fe20000000800 */
[----:B------:R-:W-:Y:S01]  /*5f70*/  @!PT LDS RZ, [RZ] ;  /* 0x00000000fffff984 */ /* 0x000fe20000000800 */
[----:B------:R-:W-:Y:S01]  /*5f80*/  @!PT LDS RZ, [RZ] ;  /* 0x00000000fffff984 */ /* 0x000fe20000000800 */
[----:B------:R2:W-:Y:S01]  /*5f90*/  @!P3 LDGSTS.E.BYPASS.LTC128B.128 [R220+0xa000], [R6.64+0x40] ;  /* 0x0a00004006dcbfae */ /* 0x0005e2000b901d54 */
[----:B------:R-:W-:-:S03]  /*5fa0*/  IMAD R0, R0, 0x40, R219 ;  /* 0x0000004000007824 */ /* 0x000fc600078e02db */
[----:B------:R-:W-:Y:S02]  /*5fb0*/  @P2 STS.128 [R220+0xb000], RZ ;  /* 0x00b000ffdc002388 */ /* 0x000fe40000000c00 */
[----:B------:R-:W-:Y:S02]  /*5fc0*/  IADD3 R2, R0, 0x1, RZ ;  /* 0x0000000100027810 */ /* 0x000fe40007ffe0ff */
[----:B------:R-:W-:Y:S01]  /*5fd0*/  @!PT LDS RZ, [RZ] ;  /* 0x00000000fffff984 */ /* 0x000fe20000000800 */
[----:B------:R-:W-:Y:S01]  /*5fe0*/  @!PT LDS RZ, [RZ] ;  /* 0x00000000fffff984 */ /* 0x000fe20000000800 */
[----:B------:R-:W-:Y:S01]  /*5ff0*/  @!PT LDS RZ, [RZ] ;  /* 0x00000000fffff984 */ /* 0x000fe20000000800 */
[----:B------:R3:W-:Y:S02]  /*6000*/  @!P2 LDGSTS.E.BYPASS.LTC128B.128 [R220+0xb000], [R8.64+0x80] ;  /* 0x0b00008008dcafae */ /* 0x0007e4000b901d54 */
[C---:B------:R-:W-:Y:S02]  /*6010*/  ISETP.GE.AND P0, PT, R2.reuse, R232, PT ;  /* 0x000000e80200720c */ /* 0x040fe40003f06270 */
[----:B------:R-:W-:Y:S01]  /*6020*/  @P4 STS.128 [R220+0x9800], RZ ;  /* 0x009800ffdc004388 */ /* 0x000fe20000000c00 */
[C---:B------:R-:W-:Y:S02]  /*6030*/  ISETP.GE.AND P6, PT, R2.reuse, R170, PT ;  /* 0x000000aa0200720c */ /* 0x040fe40003fc6270 */
[C---:B------:R-:W-:Y:S01]  /*6040*/  ISETP.GE.AND P5, PT, R2.reuse, R169, PT ;  /* 0x000000a90200720c */ /* 0x040fe20003fa6270 */
[----:B------:R-:W-:Y:S01]  /*6050*/  @!PT LDS RZ, [RZ] ;  /* 0x00000000fffff984 */ /* 0x000fe20000000800 */
[----:B------:R-:W-:Y:S01]  /*6060*/  @!PT LDS RZ, [RZ] ;  /* 0x00000000fffff984 */ /* 0x000fe20000000800 */
[----:B------:R-:W-:Y:S01]  /*6070*/  @!PT LDS RZ, [RZ] ;  /* 0x00000000fffff984 */ /* 0x000fe20000000800 */
[----:B------:R3:W-:Y:S01]  /*6080*/  @!P4 LDGSTS.E.BYPASS.LTC128B.128 [R220+0x9800], [R10.64] ;  /* 0x098000000adccfae */ /* 0x0007e2000b901d54 */
[----:B------:R-:W-:-:S03]  /*6090*/  ISETP.GE.AND P1, PT, R2, R3, PT ;  /* 0x000000030200720c */ /* 0x000fc60003f26270 */
        /* <DEDUP_REMOVED lines=79> */
[C---:B------:R-:W-:Y:S01]  /*6590*/  HMMA.16816.F32 R180, R236.reuse, R206, R180 ;  /* 0x000000ceecb4723c */ /* 0x040fe200000018b4 */
[----:B------:R-:W-:Y:S07]  /*65a0*/  LDSM.16.M88.4 R204, [R216+0x4000] ;  /* 0x00400000d8cc783b */ /* 0x000fee0000000200 */
        /* <DEDUP_REMOVED lines=14> */
[----:B------:R-:W1:Y:S07]  /*6690*/  LDSM.16.M88.4 R52, [R215+0x8000] ;  /* 0x00800000d734783b */ /* 0x000e6e0000000200 */
[C---:B------:R-:W-:Y:S08]  /*66a0*/  HMMA.16816.F32 R192, R56.reuse, R48, R192 ;  /* 0x0000003038c0723c */ /* 0x040ff000000018c0 */
[C---:B------:R-:W-:Y:S01]  /*66b0*/  HMMA.16816.F32 R188, R56.reuse, R50, R188 ;  /* 0x0000003238bc723c */ /* 0x040fe200000018bc */
[----:B------:R-:W-:Y:S07]  /*66c0*/  LDSM.16.M88.4 R48, [R215+0x8800] ;  /* 0x00880000d730783b */ /* 0x000fee0000000200 */
[C---:B------:R-:W-:Y:S08]  /*66d0*/  HMMA.16816.F32 R184, R56.reuse, R44, R184 ;  /* 0x0000002c38b8723c */ /* 0x040ff000000018b8 */
[C---:B------:R-:W-:Y:S01]  /*66e0*/  HMMA.16816.F32 R180, R56.reuse, R46, R180 ;  /* 0x0000002e38b4723c */ /* 0x040fe200000018b4 */
[----:B------:R-:W-:Y:S07]  /*66f0*/  LDSM.16.M88.4 R44, [R214+0x5000] ;  /* 0x00500000d62c783b */ /* 0x000fee0000000200 */
[C---:B------:R-:W-:Y:S08]  /*6700*/  HMMA.16816.F32 R176, R56.reuse, R40, R176 ;  /* 0x0000002838b0723c */ /* 0x040ff000000018b0 */
[C---:B------:R-:W-:Y:S01]  /*6710*/  HMMA.16816.F32 R172, R56.reuse, R42, R172 ;  /* 0x0000002a38ac723c */ /* 0x040fe200000018ac */
[----:B------:R-:W2:Y:S07]  /*6720*/  LDSM.16.M88.4 R40, [R212+0x8000] ;  /* 0x00800000d428783b */ /* 0x000eae0000000200 */
[----:B------:R-:W-:Y:S01]  /*6730*/  HMMA.16816.F32 R236, R56, R36, R64 ;  /* 0x0000002438ec723c */ /* 0x000fe20000001840 */
[----:B------:R-:W3:Y:S07]  /*6740*/  LDSM.16.M88.4 R64, [R214+0x4000] ;  /* 0x00400000d640783b */ /* 0x000eee0000000200 */
[-C--:B-1----:R-:W-:Y:S08]  /*6750*/  HMMA.16816.F32 R32, R196, R52.reuse, R32 ;  /* 0x00000034c420723c */ /* 0x082ff00000001820 */
[----:B------:R-:W-:Y:S08]  /*6760*/  HMMA.16816.F32 R192, R204, R52, R192 ;  /* 0x00000034ccc0723c */ /* 0x000ff000000018c0 */
[-C--:B------:R-:W-:Y:S08]  /*6770*/  HMMA.16816.F32 R28, R196, R54.reuse, R28 ;  /* 0x00000036c41c723c */ /* 0x080ff0000000181c */
[----:B------:R-:W-:Y:S08]  /*6780*/  HMMA.16816.F32 R188, R204, R54, R188 ;  /* 0x00000036ccbc723c */ /* 0x000ff000000018bc */
[----:B------:R-:W-:Y:S01]  /*6790*/  HMMA.16816.F32 R60, R56, R38, R60 ;  /* 0x00000026383c723c */ /* 0x000fe2000000183c */
[----:B------:R-:W1:Y:S07]  /*67a0*/  LDSM.16.M88.4 R36, [R212+0x8400] ;  /* 0x00840000d424783b */ /* 0x000e6e0000000200 */
[-C--:B--2---:R-:W-:Y:S08]  /*67b0*/  HMMA.16816.F32 R32, R44, R40.reuse, R32 ;  /* 0x000000282c20723c */ /* 0x084ff00000001820 */
[----:B---3--:R-:W-:Y:S01]  /*67c0*/  HMMA.16816.F32 R192, R64, R40, R192 ;  /* 0x0000002840c0723c */ /* 0x008fe200000018c0 */
[----:B------:R-:W2:Y:S07]  /*67d0*/  I2F R40, R2 ;  /* 0x0000000200287306 */ /* 0x000eae0000201400 */
[----:B------:R-:W-:Y:S08]  /*67e0*/  HMMA.16816.F32 R24, R196, R200, R24 ;  /* 0x000000c8c418723c */ /* 0x000ff00000001818 */
[----:B------:R-:W-:Y:S01]  /*67f0*/  HMMA.16816.F32 R28, R44, R42, R28 ;  /* 0x0000002a2c1c723c */ /* 0x000fe2000000181c */
[----:B--2---:R-:W-:Y:S01]  /*6800*/  FFMA.FTZ R33, R40, UR4, R33 ;  /* 0x0000000428217c23 */ /* 0x004fe20008010021 */
[----:B------:R-:W-:Y:S01]  /*6810*/  IADD3 R2, R0, 0x9, RZ ;  /* 0x0000000900027810 */ /* 0x000fe20007ffe0ff */
[----:B------:R-:W-:-:S05]  /*6820*/  FFMA.FTZ R35, R40, UR4, R35 ;  /* 0x0000000428237c23 */ /* 0x000fca0008010023 */
[----:B------:R-:W-:Y:S01]  /*6830*/  HMMA.16816.F32 R188, R64, R42, R188 ;  /* 0x0000002a40bc723c */ /* 0x000fe200000018bc */
[----:B------:R-:W-:Y:S01]  /*6840*/  FFMA.FTZ R55, R40, UR4, R195 ;  /* 0x0000000428377c23 */ /* 0x000fe200080100c3 */
[----:B------:R-:W-:-:S04]  /*6850*/  FSEL R58, R35, -INF , !P1 ;  /* 0xff800000233a7808 */ /* 0x000fc80004800000 */
[----:B------:R-:W-:Y:S02]  /*6860*/  FSEL R55, R55, -INF , !P6 ;  /* 0xff80000037377808 */ /* 0x000fe40007000000 */
[----:B------:R-:W-:Y:S01]  /*6870*/  HMMA.16816.F32 R184, R204, R200, R184 ;  /* 0x000000c8ccb8723c */ /* 0x000fe200000018b8 */
[----:B------:R-:W-:-:S04]  /*6880*/  IADD3 R42, R0, 0x8, RZ ;  /* 0x00000008002a7810 */ /* 0x000fc80007ffe0ff */
[----:B------:R-:W2:Y:S01]  /*6890*/  I2F R41, R42 ;  /* 0x0000002a00297306 */ /* 0x000ea20000201400 */
[C---:B------:R-:W-:Y:S02]  /*68a0*/  ISETP.GE.AND P6, PT, R42.reuse, R170, PT ;  /* 0x000000aa2a00720c */ /* 0x040fe40003fc6270 */
[----:B------:R-:W-:Y:S01]  /*68b0*/  HMMA.16816.F32 R16, R196, R48, R16 ;  /* 0x00000030c410723c */ /* 0x000fe20000001810 */
[----:B------:R-:W-:-:S07]  /*68c0*/  ISETP.GE.AND P1, PT, R42, R3, PT ;  /* 0x000000032a00720c */ /* 0x000fce0003f26270 */
[----:B------:R-:W-:Y:S01]  /*68d0*/  HMMA.16816.F32 R176, R204, R48, R176 ;  /* 0x00000030ccb0723c */ /* 0x000fe200000018b0 */
[----:B--2---:R-:W-:-:S06]  /*68e0*/  FFMA.FTZ R56, R41, UR4, R188 ;  /* 0x0000000429387c23 */ /* 0x004fcc00080100bc */
[----:B------:R-:W-:Y:S01]  /*68f0*/  FFMA.FTZ R48, R40, UR4, R193 ;  /* 0x0000000428307c23 */ /* 0x000fe200080100c1 */
[C---:B------:R-:W-:Y:S01]  /*6900*/  HMMA.16816.F32 R20, R196.reuse, R202, R20 ;  /* 0x000000cac414723c */ /* 0x040fe20000001814 */
[----:B------:R-:W-:Y:S01]  /*6910*/  FSEL R49, R33, -INF , !P5 ;  /* 0xff80000021317808 */ /* 0x000fe20006800000 */
[----:B------:R-:W-:Y:S01]  /*6920*/  FFMA.FTZ R57, R41, UR4, R190 ;  /* 0x0000000429397c23 */ /* 0x000fe200080100be */
[----:B------:R-:W-:Y:S02]  /*6930*/  ISETP.GE.AND P5, PT, R42, R169, PT ;  /* 0x000000a92a00720c */ /* 0x000fe40003fa6270 */
[----:B------:R-:W-:Y:S02]  /*6940*/  FSEL R48, R48, -INF , !P0 ;  /* 0xff80000030307808 */ /* 0x000fe40004000000 */
[----:B------:R-:W-:Y:S01]  /*6950*/  ISETP.GE.AND P0, PT, R42, R232, PT ;  /* 0x000000e82a00720c */ /* 0x000fe20003f06270 */
[----:B------:R-:W-:Y:S01]  /*6960*/  HMMA.16816.F32 R12, R196, R50, R12 ;  /* 0x00000032c40c723c */ /* 0x000fe2000000180c */
[----:B------:R-:W-:-:S02]  /*6970*/  IADD3 R33, R0, 0x10, RZ ;  /* 0x0000001000217810 */ /* 0x000fc40007ffe0ff */
[----:B------:R-:W-:Y:S02]  /*6980*/  FSEL R56, R56, -INF , !P0 ;  /* 0xff80000038387808 */ /* 0x000fe40004000000 */
[----:B------:R-:W2:Y:S01]  /*6990*/  I2F R35, R33 ;  /* 0x0000002100237306 */ /* 0x000ea20000201400 */
[----:B------:R-:W-:Y:S02]  /*69a0*/  FSEL R57, R57, -INF , !P6 ;  /* 0xff80000039397808 */ /* 0x000fe40007000000 */
[----:B------:R-:W-:Y:S01]  /*69b0*/  HMMA.16816.F32 R172, R204, R50, R172 ;  /* 0x00000032ccac723c */ /* 0x000fe200000018ac */
[C---:B------:R-:W-:Y:S02]  /*69c0*/  ISETP.GE.AND P0, PT, R2.reuse, R232, PT ;  /* 0x000000e80200720c */ /* 0x040fe40003f06270 */
[----:B------:R-:W-:-:S04]  /*69d0*/  ISETP.GE.AND P6, PT, R2, R170, PT ;  /* 0x000000aa0200720c */ /* 0x000fc80003fc6270 */
[C---:B------:R-:W-:Y:S01]  /*69e0*/  FFMA.FTZ R51, R41.reuse, UR4, R28 ;  /* 0x0000000429337c23 */ /* 0x040fe2000801001c */
[----:B-1----:R-:W-:Y:S01]  /*69f0*/  HMMA.16816.F32 R24, R44, R36, R24 ;  /* 0x000000242c18723c */ /* 0x002fe20000001818 */
[----:B------:R-:W-:Y:S02]  /*6a00*/  FFMA.FTZ R28, R41, UR4, R30 ;  /* 0x00000004291c7c23 */ /* 0x000fe4000801001e */
[----:B------:R-:W1:Y:S01]  /*6a10*/  LDSM.16.M88.4 R40, [R212+0x8800] ;  /* 0x00880000d428783b */ /* 0x000e620000000200 */
[----:B------:R-:W-:Y:S02]  /*6a20*/  FSEL R51, R51, -INF , !P5 ;  /* 0xff80000033337808 */ /* 0x000fe40006800000 */
[----:B------:R-:W-:Y:S02]  /*6a30*/  FSEL R28, R28, -INF , !P1 ;  /* 0xff8000001c1c7808 */ /* 0x000fe40004800000 */
[----:B------:R-:W-:Y:S01]  /*6a40*/  HMMA.16816.F32 R180, R204, R202, R180 ;  /* 0x000000caccb4723c */ /* 0x000fe200000018b4 */
[----:B------:R-:W-:-:S02]  /*6a50*/  ISETP.GE.AND P5, PT, R2, R169, PT ;  /* 0x000000a90200720c */ /* 0x000fc40003fa6270 */
[----:B------:R-:W-:-:S05]  /*6a60*/  ISETP.GE.AND P1, PT, R2, R3, PT ;  /* 0x000000030200720c */ /* 0x000fca0003f26270 */
[----:B------:R-:W-:Y:S01]  /*6a70*/  HMMA.16816.F32 R184, R64, R36, R184 ;  /* 0x0000002440b8723c */ /* 0x000fe200000018b8 */
[----:B------:R3:W4:Y:S07]  /*6a80*/  I2F R36, R2 ;  /* 0x0000000200247306 */ /* 0x00072e0000201400 */
[----:B------:R-:W-:Y:S01]  /*6a90*/  HMMA.16816.F32 R20, R44, R38, R20 ;  /* 0x000000262c14723c */ /* 0x000fe20000001814 */
[C---:B--2---:R-:W-:Y:S01]  /*6aa0*/  FFMA.FTZ R193, R35.reuse, UR4, R24 ;  /* 0x0000000423c17c23 */ /* 0x044fe20008010018 */
[----:B------:R-:W-:Y:S01]  /*6ab0*/  IADD3 R24, R0, 0x18, RZ ;  /* 0x0000001800187810 */ /* 0x000fe20007ffe0ff */
[----:B------:R-:W-:-:S05]  /*6ac0*/  FFMA.FTZ R26, R35, UR4, R26 ;  /* 0x00000004231a7c23 */ /* 0x000fca000801001a */
[----:B------:R-:W-:Y:S01]  /*6ad0*/  HMMA.16816.F32 R180, R64, R38, R180 ;  /* 0x0000002640b4723c */ /* 0x000fe200000018b4 */
[----:B---3--:R-:W-:Y:S01]  /*6ae0*/  IADD3 R2, R0, 0x11, RZ ;  /* 0x0000001100027810 */ /* 0x008fe20007ffe0ff */
[C---:B----4-:R-:W-:Y:S02]  /*6af0*/  FFMA.FTZ R52, R36.reuse, UR4, R189 ;  /* 0x0000000424347c23 */ /* 0x050fe400080100bd */
[C---:B------:R-:W-:Y:S02]  /*6b00*/  FFMA.FTZ R191, R36.reuse, UR4, R191 ;  /* 0x0000000424bf7c23 */ /* 0x040fe400080100bf */
[----:B------:R-:W-:Y:S01]  /*6b10*/  FFMA.FTZ R29, R36, UR4, R29 ;  /* 0x00000004241d7c23 */ /* 0x000fe2000801001d */
[----:B------:R-:W-:Y:S01]  /*6b20*/  FSEL R52, R52, -INF , !P0 ;  /* 0xff80000034347808 */ /* 0x000fe20004000000 */
[----:B------:R-:W-:Y:S01]  /*6b30*/  FFMA.FTZ R30, R36, UR4, R31 ;  /* 0x00000004241e7c23 */ /* 0x000fe2000801001f */
[----:B------:R-:W-:Y:S01]  /*6b40*/  HMMA.16816.F32 R8, R196, R208, R8 ;  /* 0x000000d0c408723c */ /* 0x000fe20000001808 */
[----:B------:R-:W2:Y:S01]  /*6b50*/  I2F R36, R2 ;  /* 0x0000000200247306 */ /* 0x000ea20000201400 */
[----:B------:R-:W-:Y:S01]  /*6b60*/  FSEL R29, R29, -INF , !P5 ;  /* 0xff8000001d1d7808 */ /* 0x000fe20006800000 */
[C---:B------:R-:W-:Y:S01]  /*6b70*/  FFMA.FTZ R184, R35.reuse, UR4, R184 ;  /* 0x0000000423b87c23 */ /* 0x040fe200080100b8 */
[----:B------:R-:W-:Y:S01]  /*6b80*/  FSEL R30, R30, -INF , !P1 ;  /* 0xff8000001e1e7808 */ /* 0x000fe20004800000 */
[----:B------:R-:W-:Y:S01]  /*6b90*/  FFMA.FTZ R186, R35, UR4, R186 ;  /* 0x0000000423ba7c23 */ /* 0x000fe200080100ba */
[----:B------:R-:W-:-:S02]  /*6ba0*/  ISETP.GE.AND P0, PT, R33, R232, PT ;  /* 0x000000e82100720c */ /* 0x000fc40003f06270 */
[----:B------:R-:W-:Y:S01]  /*6bb0*/  HMMA.16816.F32 R236, R204, R208, R236 ;  /* 0x000000d0ccec723c */ /* 0x000fe200000018ec */
[C---:B------:R-:W-:Y:S01]  /*6bc0*/  ISETP.GE.AND P5, PT, R33.reuse, R169, PT ;  /* 0x000000a92100720c */ /* 0x040fe20003fa6270 */
[----:B------:R-:W3:Y:S01]  /*6bd0*/  I2F R31, R24 ;  /* 0x00000018001f7306 */ /* 0x000ee20000201400 */
[----:B------:R-:W-:Y:S02]  /*6be0*/  ISETP.GE.AND P1, PT, R33, R3, PT ;  /* 0x000000032100720c */ /* 0x000fe40003f26270 */
[----:B------:R-:W-:Y:S02]  /*6bf0*/  FSEL R190, R184, -INF , !P0 ;  /* 0xff800000b8be7808 */ /* 0x000fe40004000000 */
[----:B------:R-:W-:Y:S01]  /*6c00*/  FSEL R209, R191, -INF , !P6 ;  /* 0xff800000bfd17808 */ /* 0x000fe20007000000 */
[----:B------:R-:W-:Y:S01]  /*6c10*/  HMMA.16816.F32 R4, R196, R210, R4 ;  /* 0x000000d2c404723c */ /* 0x000fe20000001804 */
[----:B------:R-:W-:Y:S01]  /*6c20*/  ISETP.GE.AND P6, PT, R33, R170, PT ;  /* 0x000000aa2100720c */ /* 0x000fe20003fc6270 */
[C---:B--2---:R-:W-:Y:S01]  /*6c30*/  FFMA.FTZ R185, R36.reuse, UR4, R185 ;  /* 0x0000000424b97c23 */ /* 0x044fe200080100b9 */
[----:B------:R-:W-:Y:S01]  /*6c40*/  FSEL R193, R193, -INF , !P5 ;  /* 0xff800000c1c17808 */ /* 0x000fe20006800000 */
[----:B------:R-:W-:Y:S01]  /*6c50*/  FFMA.FTZ R187, R36, UR4, R187 ;  /* 0x0000000424bb7c23 */ /* 0x000fe200080100bb */
[----:B------:R-:W-:Y:S01]  /*6c60*/  FSEL R188, R26, -INF , !P1 ;  /* 0xff8000001abc7808 */ /* 0x000fe20004800000 */
[----:B------:R-:W-:Y:S01]  /*6c70*/  FFMA.FTZ R25, R36, UR4, R25 ;  /* 0x0000000424197c23 */ /* 0x000fe20008010019 */
[----:B------:R-:W-:Y:S01]  /*6c80*/  FSEL R197, R186, -INF , !P6 ;  /* 0xff800000bac57808 */ /* 0x000fe20007000000 */
[----:B------:R-:W-:Y:S01]  /*6c90*/  FFMA.FTZ R27, R36, UR4, R27 ;  /* 0x00000004241b7c23 */ /* 0x000fe2000801001b */
[C---:B------:R-:W-:Y:S01]  /*6ca0*/  ISETP.GE.AND P0, PT, R2.reuse, R232, PT ;  /* 0x000000e80200720c */ /* 0x040fe20003f06270 */
[-C--:B-1----:R-:W-:Y:S01]  /*6cb0*/  HMMA.16816.F32 R16, R44, R40.reuse, R16 ;  /* 0x000000282c10723c */ /* 0x082fe20000001810 */
[C---:B------:R-:W-:Y:S01]  /*6cc0*/  ISETP.GE.AND P6, PT, R2.reuse, R170, PT ;  /* 0x000000aa0200720c */ /* 0x040fe20003fc6270 */
[C---:B---3--:R-:W-:Y:S01]  /*6cd0*/  FFMA.FTZ R180, R31.reuse, UR4, R180 ;  /* 0x000000041fb47c23 */ /* 0x048fe200080100b4 */
[C---:B------:R-:W-:Y:S01]  /*6ce0*/  ISETP.GE.AND P5, PT, R2.reuse, R169, PT ;  /* 0x000000a90200720c */ /* 0x040fe20003fa6270 */
[C---:B------:R-:W-:Y:S01]  /*6cf0*/  FFMA.FTZ R182, R31.reuse, UR4, R182 ;  /* 0x000000041fb67c23 */ /* 0x040fe200080100b6 */
[----:B------:R-:W-:Y:S01]  /*6d00*/  ISETP.GE.AND P1, PT, R2, R3, PT ;  /* 0x000000030200720c */ /* 0x000fe20003f26270 */
[----:B------:R-:W-:Y:S01]  /*6d10*/  FFMA.FTZ R22, R31, UR4, R22 ;  /* 0x000000041f167c23 */ /* 0x000fe20008010016 */
[----:B------:R-:W-:Y:S01]  /*6d20*/  IADD3 R2, R0, 0x19, RZ ;  /* 0x0000001900027810 */ /* 0x000fe20007ffe0ff */
[----:B------:R-:W-:Y:S01]  /*6d30*/  HMMA.16816.F32 R176, R64, R40, R176 ;  /* 0x0000002840b0723c */ /* 0x000fe200000018b0 */
[----:B------:R-:W-:-:S02]  /*6d40*/  FSEL R208, R185, -INF , !P0 ;  /* 0xff800000b9d07808 */ /* 0x000fc40004000000 */
[----:B------:R-:W1:Y:S01]  /*6d50*/  I2F R36, R2 ;  /* 0x0000000200247306 */ /* 0x000e620000201400 */
[----:B------:R-:W-:Y:S01]  /*6d60*/  FSEL R201, R187, -INF , !P6 ;  /* 0xff800000bbc97808 */ /* 0x000fe20007000000 */
[----:B------:R-:W-:Y:S01]  /*6d70*/  FFMA.FTZ R187, R31, UR4, R20 ;  /* 0x000000041fbb7c23 */ /* 0x000fe20008010014 */
[----:B------:R-:W-:Y:S02]  /*6d80*/  FSEL R185, R25, -INF , !P5 ;  /* 0xff80000019b97808 */ /* 0x000fe40006800000 */
[----:B------:R-:W-:Y:S01]  /*6d90*/  FSEL R242, R27, -INF , !P1 ;  /* 0xff8000001bf27808 */ /* 0x000fe20004800000 */
[----:B------:R-:W-:Y:S01]  /*6da0*/  HMMA.16816.F32 R60, R204, R210, R60 ;  /* 0x000000d2cc3c723c */ /* 0x000fe2000000183c */
[C---:B------:R-:W-:Y:S02]  /*6db0*/  ISETP.GE.AND P0, PT, R24.reuse, R232, PT ;  /* 0x000000e81800720c */ /* 0x040fe40003f06270 */
[C---:B------:R-:W-:Y:S02]  /*6dc0*/  ISETP.GE.AND P6, PT, R24.reuse, R170, PT ;  /* 0x000000aa1800720c */ /* 0x040fe40003fc6270 */
[----:B------:R-:W-:-:S02]  /*6dd0*/  ISETP.GE.AND P5, PT, R24, R169, PT ;  /* 0x000000a91800720c */ /* 0x000fc40003fa6270 */
[----:B------:R-:W-:Y:S01]  /*6de0*/  ISETP.GE.AND P1, PT, R24, R3, PT ;  /* 0x000000031800720c */ /* 0x000fe20003f26270 */
[-C--:B------:R-:W-:Y:S01]  /*6df0*/  HMMA.16816.F32 R12, R44, R42.reuse, R12 ;  /* 0x0000002a2c0c723c */ /* 0x080fe2000000180c */
[----:B------:R-:W2:Y:S01]  /*6e00*/  LDSM.16.M88.4 R24, [R212+0x8c00] ;  /* 0x008c0000d418783b */ /* 0x000ea20000000200 */
[----:B------:R-:W-:Y:S01]  /*6e10*/  IADD3 R20, R0, 0x20, RZ ;  /* 0x0000002000147810 */ /* 0x000fe20007ffe0ff */
[----:B-1----:R-:W-:Y:S01]  /*6e20*/  FFMA.FTZ R183, R36, UR4, R183 ;  /* 0x0000000424b77c23 */ /* 0x002fe200080100b7 */
[----:B------:R-:W-:Y:S01]  /*6e30*/  FSEL R203, R182, -INF , !P6 ;  /* 0xff800000b6cb7808 */ /* 0x000fe20007000000 */
[----:B------:R-:W-:Y:S01]  /*6e40*/  FFMA.FTZ R181, R36, UR4, R181 ;  /* 0x0000000424b57c23 */ /* 0x000fe200080100b5 */
[----:B------:R-:W1:Y:S01]  /*6e50*/  I2F R31, R20 ;  /* 0x00000014001f7306 */ /* 0x000e620000201400 */
[----:B------:R-:W-:Y:S01]  /*6e60*/  FSEL R200, R180, -INF , !P0 ;  /* 0xff800000b4c87808 */ /* 0x000fe20004000000 */
[----:B------:R-:W-:Y:S01]  /*6e70*/  FFMA.FTZ R21, R36, UR4, R21 ;  /* 0x0000000424157c23 */ /* 0x000fe20008010015 */
[----:B------:R-:W-:Y:S01]  /*6e80*/  ISETP.GE.AND P6, PT, R2, R170, PT ;  /* 0x000000aa0200720c */ /* 0x000fe20003fc6270 */
[----:B------:R-:W-:Y:S01]  /*6e90*/  FFMA.FTZ R23, R36, UR4, R23 ;  /* 0x0000000424177c23 */ /* 0x000fe20008010017 */
[----:B------:R-:W-:Y:S01]  /*6ea0*/  FSEL R187, R187, -INF , !P5 ;  /* 0xff800000bbbb7808 */ /* 0x000fe20006800000 */
[----:B------:R-:W-:Y:S01]  /*6eb0*/  HMMA.16816.F32 R172, R64, R42, R172 ;  /* 0x0000002a40ac723c */ /* 0x000fe200000018ac */
[----:B------:R-:W-:Y:S01]  /*6ec0*/  FSEL R244, R22, -INF , !P1 ;  /* 0xff80000016f47808 */ /* 0x000fe20004800000 */
[----:B------:R-:W-:-:S04]  /*6ed0*/  DEPBAR.LE SB0, 0x0 ;  /* 0x000080000000791a */ /* 0x000fc80000000000 */
[C---:B------:R-:W-:Y:S02]  /*6ee0*/  ISETP.GE.AND P0, PT, R2.reuse, R232, PT ;  /* 0x000000e80200720c */ /* 0x040fe40003f06270 */
[C---:B------:R-:W-:Y:S02]  /*6ef0*/  ISETP.GE.AND P5, PT, R2.reuse, R169, PT ;  /* 0x000000a90200720c */ /* 0x040fe40003fa6270 */
[----:B------:R-:W-:Y:S01]  /*6f00*/  ISETP.GE.AND P1, PT, R2, R3, PT ;  /* 0x000000030200720c */ /* 0x000fe20003f26270 */
[C---:B-1----:R-:W-:Y:S01]  /*6f10*/  FFMA.FTZ R189, R31.reuse, UR4, R16 ;  /* 0x000000041fbd7c23 */ /* 0x042fe20008010010 */
[----:B------:R-:W-:Y:S01]  /*6f20*/  IADD3 R2, R0, 0x21, RZ ;  /* 0x0000002100027810 */ /* 0x000fe20007ffe0ff */
[----:B------:R-:W-:Y:S01]  /*6f30*/  FFMA.FTZ R176, R31, UR4, R176 ;  /* 0x000000041fb07c23 */ /* 0x000fe200080100b0 */
[----:B------:R-:W-:Y:S01]  /*6f40*/  FSEL R205, R183, -INF , !P6 ;  /* 0xff800000b7cd7808 */ /* 0x000fe20007000000 */
[----:B------:R-:W-:Y:S01]  /*6f50*/  FFMA.FTZ R18, R31, UR4, R18 ;  /* 0x000000041f127c23 */ /* 0x000fe20008010012 */
[----:B------:R-:W-:Y:S01]  /*6f60*/  FSEL R202, R181, -INF , !P0 ;  /* 0xff800000b5ca7808 */ /* 0x000fe20004000000 */
[----:B------:R-:W-:Y:S01]  /*6f70*/  FFMA.FTZ R181, R31, UR4, R178 ;  /* 0x000000041fb57c23 */ /* 0x000fe200080100b2 */
[----:B------:R-:W-:-:S02]  /*6f80*/  FSEL R183, R21, -INF , !P5 ;  /* 0xff80000015b77808 */ /* 0x000fc40006800000 */
[----:B------:R-:W-:Y:S02]  /*6f90*/  FSEL R204, R23, -INF , !P1 ;  /* 0xff80000017cc7808 */ /* 0x000fe40004800000 */
[C---:B------:R-:W-:Y:S02]  /*6fa0*/  ISETP.GE.AND P0, PT, R20.reuse, R232, PT ;  /* 0x000000e81400720c */ /* 0x040fe40003f06270 */
[C---:B------:R-:W-:Y:S02]  /*6fb0*/  ISETP.GE.AND P6, PT, R20.reuse, R170, PT ;  /* 0x000000aa1400720c */ /* 0x040fe40003fc6270 */
[C---:B------:R-:W-:Y:S02]  /*6fc0*/  ISETP.GE.AND P5, PT, R20.reuse, R169, PT ;  /* 0x000000a91400720c */ /* 0x040fe40003fa6270 */
[----:B------:R-:W-:Y:S01]  /*6fd0*/  ISETP.GE.AND P1, PT, R20, R3, PT ;  /* 0x000000031400720c */ /* 0x000fe20003f26270 */
[----:B--2---:R-:W-:Y:S01]  /*6fe0*/  HMMA.16816.F32 R8, R44, R24, R8 ;  /* 0x000000182c08723c */ /* 0x004fe20000001808 */
[----:B------:R-:W1:Y:S01]  /*6ff0*/  I2F R20, R2 ;  /* 0x0000000200147306 */ /* 0x000e620000201400 */
[----:B------:R-:W-:-:S02]  /*7000*/  IADD3 R16, R0, 0x28, RZ ;  /* 0x0000002800107810 */ /* 0x000fc40007ffe0ff */
[----:B------:R-:W-:Y:S02]  /*7010*/  FSEL R178, R176, -INF , !P0 ;  /* 0xff800000b0b27808 */ /* 0x000fe40004000000 */
[----:B------:R-:W-:Y:S02]  /*7020*/  FSEL R181, R181, -INF , !P6 ;  /* 0xff800000b5b57808 */ /* 0x000fe40007000000 */
[----:B------:R-:W-:Y:S01]  /*7030*/  FSEL R189, R189, -INF , !P5 ;  /* 0xff800000bdbd7808 */ /* 0x000fe20006800000 */
[----:B------:R-:W2:Y:S01]  /*7040*/  I2F R21, R16 ;  /* 0x0000001000157306 */ /* 0x000ea20000201400 */
[----:B------:R-:W-:Y:S01]  /*7050*/  FSEL R186, R18, -INF , !P1 ;  /* 0xff80000012ba7808 */ /* 0x000fe20004800000 */
[----:B------:R-:W-:Y:S01]  /*7060*/  HMMA.16816.F32 R4, R44, R26, R4 ;  /* 0x0000001a2c04723c */ /* 0x000fe20000001804 */
[C---:B------:R-:W-:Y:S02]  /*7070*/  ISETP.GE.AND P0, PT, R2.reuse, R232, PT ;  /* 0x000000e80200720c */ /* 0x040fe40003f06270 */
[----:B------:R-:W-:-:S02]  /*7080*/  ISETP.GE.AND P6, PT, R2, R170, PT ;  /* 0x000000aa0200720c */ /* 0x000fc40003fc6270 */
[----:B------:R-:W-:Y:S01]  /*7090*/  ISETP.GE.AND P5, PT, R2, R169, PT ;  /* 0x000000a90200720c */ /* 0x000fe20003fa6270 */
[----:B-1----:R-:W-:Y:S01]  /*70a0*/  FFMA.FTZ R182, R20, UR4, R177 ;  /* 0x0000000414b67c23 */ /* 0x002fe200080100b1 */
[----:B------:R-:W-:Y:S01]  /*70b0*/  ISETP.GE.AND P1, PT, R2, R3, PT ;  /* 0x000000030200720c */ /* 0x000fe20003f26270 */
[----:B------:R-:W-:Y:S01]  /*70c0*/  FFMA.FTZ R177, R20, UR4, R179 ;  /* 0x0000000414b17c23 */ /* 0x000fe200080100b3 */
[----:B------:R-:W-:Y:S01]  /*70d0*/  IADD3 R2, R0, 0x29, RZ ;  /* 0x0000002900027810 */ /* 0x000fe20007ffe0ff */
[----:B------:R-:W-:Y:S01]  /*70e0*/  FFMA.FTZ R17, R20, UR4, R17 ;  /* 0x0000000414117c23 */ /* 0x000fe20008010011 */
[----:B------:R-:W-:Y:S01]  /*70f0*/  FSEL R182, R182, -INF , !P0 ;  /* 0xff800000b6b67808 */ /* 0x000fe20004000000 */
[----:B------:R-:W-:Y:S01]  /*7100*/  FFMA.FTZ R19, R20, UR4, R19 ;  /* 0x0000000414137c23 */ /* 0x000fe20008010013 */
[----:B------:R-:W-:Y:S01]  /*7110*/  FSEL R177, R177, -INF , !P6 ;  /* 0xff800000b1b17808 */ /* 0x000fe20007000000 */
[----:B--2---:R-:W-:Y:S01]  /*7120*/  FFMA.FTZ R195, R21, UR4, R12 ;  /* 0x0000000415c37c23 */ /* 0x004fe2000801000c */
[----:B------:R-:W-:Y:S01]  /*7130*/  FSEL R191, R17, -INF , !P5 ;  /* 0xff80000011bf7808 */ /* 0x000fe20006800000 */
[----:B------:R-:W-:Y:S01]  /*7140*/  FFMA.FTZ R172, R21, UR4, R172 ;  /* 0x0000000415ac7c23 */ /* 0x000fe200080100ac */
[----:B------:R-:W-:Y:S01]  /*7150*/  FSEL R184, R19, -INF , !P1 ;  /* 0xff80000013b87808 */ /* 0x000fe20004800000 */
[C---:B------:R-:W-:Y:S01]  /*7160*/  FFMA.FTZ R174, R21.reuse, UR4, R174 ;  /* 0x0000000415ae7c23 */ /* 0x040fe200080100ae */
[----:B------:R-:W-:Y:S01]  /*7170*/  BAR.SYNC.DEFER_BLOCKING 0x0 ;  /* 0x0000000000007b1d */ /* 0x000fe20000010000 */
[C---:B------:R-:W-:Y:S01]  /*7180*/  ISETP.GE.AND P0, PT, R16.reuse, R232, PT ;  /* 0x000000e81000720c */ /* 0x040fe20003f06270 */
[----:B------:R-:W-:Y:S01]  /*7190*/  FFMA.FTZ R14, R21, UR4, R14 ;  /* 0x00000004150e7c23 */ /* 0x000fe2000801000e */
[C---:B------:R-:W-:Y:S01]  /*71a0*/  ISETP.GE.AND P6, PT, R16.reuse, R170, PT ;  /* 0x000000aa1000720c */ /* 0x040fe20003fc6270 */
[----:B------:R-:W-:Y:S01]  /*71b0*/  HMMA.16816.F32 R236, R64, R24, R236 ;  /* 0x0000001840ec723c */ /* 0x000fe200000018ec */
[----:B------:R-:W-:-:S02]  /*71c0*/  ISETP.GE.AND P5, PT, R16, R169, PT ;  /* 0x000000a91000720c */ /* 0x000fc40003fa6270 */
[----:B------:R-:W-:Y:S02]  /*71d0*/  ISETP.GE.AND P1, PT, R16, R3, PT ;  /* 0x000000031000720c */ /* 0x000fe40003f26270 */
[----:B------:R-:W1:Y:S01]  /*71e0*/  I2F R16, R2 ;  /* 0x0000000200107306 */ /* 0x000e620000201400 */
[----:B------:R-:W-:Y:S02]  /*71f0*/  IADD3 R12, R0, 0x30, RZ ;  /* 0x00000030000c7810 */ /* 0x000fe40007ffe0ff */
[----:B------:R-:W-:Y:S01]  /*7200*/  FSEL R176, R172, -INF , !P0 ;  /* 0xff800000acb07808 */ /* 0x000fe20004000000 */
[----:B------:R-:W-:Y:S01]  /*7210*/  HMMA.16816.F32 R24, R64, R26, R60 ;  /* 0x0000001a4018723c */ /* 0x000fe2000000183c */
[----:B------:R-:W-:Y:S02]  /*7220*/  FSEL R179, R174, -INF , !P6 ;  /* 0xff800000aeb37808 */ /* 0x000fe40007000000 */
[----:B------:R-:W-:Y:S01]  /*7230*/  FSEL R195, R195, -INF , !P5 ;  /* 0xff800000c3c37808 */ /* 0x000fe20006800000 */
[----:B------:R-:W2:Y:S01]  /*7240*/  I2F R17, R12 ;  /* 0x0000000c00117306 */ /* 0x000ea20000201400 */
[----:B------:R-:W-:-:S02]  /*7250*/  FSEL R196, R14, -INF , !P1 ;  /* 0xff8000000ec47808 */ /* 0x000fc40004800000 */
[C---:B------:R-:W-:Y:S02]  /*7260*/  ISETP.GE.AND P0, PT, R2.reuse, R232, PT ;  /* 0x000000e80200720c */ /* 0x040fe40003f06270 */
[C---:B------:R-:W-:Y:S02]  /*7270*/  ISETP.GE.AND P6, PT, R2.reuse, R170, PT ;  /* 0x000000aa0200720c */ /* 0x040fe40003fc6270 */
[----:B------:R-:W-:Y:S01]  /*7280*/  ISETP.GE.AND P5, PT, R2, R169, PT ;  /* 0x000000a90200720c */ /* 0x000fe20003fa6270 */
[----:B-1----:R-:W-:Y:S01]  /*7290*/  FFMA.FTZ R199, R16, UR4, R13 ;  /* 0x0000000410c77c23 */ /* 0x002fe2000801000d */
[----:B------:R-:W-:Y:S01]  /*72a0*/  IADD3 R13, R0, 0x31, RZ ;  /* 0x00000031000d7810 */ /* 0x000fe20007ffe0ff */
[----:B------:R-:W-:Y:S01]  /*72b0*/  FFMA.FTZ R15, R16, UR4, R15 ;  /* 0x00000004100f7c23 */ /* 0x000fe2000801000f */
[----:B------:R-:W-:Y:S01]  /*72c0*/  ISETP.GE.AND P1, PT, R2, R3, PT ;  /* 0x000000030200720c */ /* 0x000fe20003f26270 */
[C---:B------:R-:W-:Y:S01]  /*72d0*/  FFMA.FTZ R173, R16.reuse, UR4, R173 ;  /* 0x0000000410ad7c23 */ /* 0x040fe200080100ad */
[----:B------:R-:W1:Y:S01]  /*72e0*/  I2F R2, R13 ;  /* 0x0000000d00027306 */ /* 0x000e620000201400 */
[----:B------:R-:W-:Y:S01]  /*72f0*/  FSEL R199, R199, -INF , !P5 ;  /* 0xff800000c7c77808 */ /* 0x000fe20006800000 */
[----:B------:R-:W-:Y:S01]  /*7300*/  FFMA.FTZ R175, R16, UR4, R175 ;  /* 0x0000000410af7c23 */ /* 0x000fe200080100af */
[----:B------:R-:W-:Y:S01]  /*7310*/  FSEL R198, R15, -INF , !P1 ;  /* 0xff8000000fc67808 */ /* 0x000fe20004800000 */
[C---:B--2---:R-:W-:Y:S01]  /*7320*/  FFMA.FTZ R172, R17.reuse, UR4, R8 ;  /* 0x0000000411ac7c23 */ /* 0x044fe20008010008 */
[----:B------:R-:W-:Y:S01]  /*7330*/  IADD3 R8, R0, 0x38, RZ ;  /* 0x0000003800087810 */ /* 0x000fe20007ffe0ff */
[C---:B------:R-:W-:Y:S01]  /*7340*/  FFMA.FTZ R50, R17.reuse, UR4, R236 ;  /* 0x0000000411327c23 */ /* 0x040fe200080100ec */
[----:B------:R-:W-:Y:S01]  /*7350*/  ISETP.GE.AND P5, PT, R12, R169, PT ;  /* 0x000000a90c00720c */ /* 0x000fe20003fa6270 */
[----:B------:R-:W-:Y:S01]  /*7360*/  FFMA.FTZ R33, R17, UR4, R238 ;  /* 0x0000000411217c23 */ /* 0x000fe200080100ee */
[----:B------:R-:W2:Y:S01]  /*7370*/  I2F R15, R8 ;  /* 0x00000008000f7306 */ /* 0x000ea20000201400 */
[----:B------:R-:W-:Y:S01]  /*7380*/  FSEL R180, R173, -INF , !P0 ;  /* 0xff800000adb47808 */ /* 0x000fe20004000000 */
[----:B------:R-:W-:Y:S01]  /*7390*/  FFMA.FTZ R10, R17, UR4, R10 ;  /* 0x00000004110a7c23 */ /* 0x000fe2000801000a */
[----:B------:R-:W-:-:S02]  /*73a0*/  FSEL R172, R172, -INF , !P5 ;  /* 0xff800000acac7808 */ /* 0x000fc40006800000 */
[----:B------:R-:W-:Y:S01]  /*73b0*/  ISETP.GE.AND P5, PT, R13, R169, PT ;  /* 0x000000a90d00720c */ /* 0x000fe20003fa6270 */
[----:B-1----:R-:W-:Y:S01]  /*73c0*/  FFMA.FTZ R9, R2, UR4, R9 ;  /* 0x0000000402097c23 */ /* 0x002fe20008010009 */
[----:B------:R-:W-:Y:S01]  /*73d0*/  ISETP.GE.AND P0, PT, R12, R232, PT ;  /* 0x000000e80c00720c */ /* 0x000fe20003f06270 */
[C---:B------:R-:W-:Y:S01]  /*73e0*/  FFMA.FTZ R54, R2.reuse, UR4, R237 ;  /* 0x0000000402367c23 */ /* 0x040fe200080100ed */
[----:B------:R-:W-:Y:S01]  /*73f0*/  FSEL R175, R175, -INF , !P6 ;  /* 0xff800000afaf7808 */ /* 0x000fe20007000000 */
[C---:B------:R-:W-:Y:S01]  /*7400*/  FFMA.FTZ R35, R2.reuse, UR4, R239 ;  /* 0x0000000402237c23 */ /* 0x040fe200080100ef */
[----:B------:R-:W-:Y:S01]  /*7410*/  FSEL R164, R9, -INF , !P5 ;  /* 0xff80000009a47808 */ /* 0x000fe20006800000 */
[----:B------:R-:W-:Y:S01]  /*7420*/  FFMA.FTZ R11, R2, UR4, R11 ;  /* 0x00000004020b7c23 */ /* 0x000fe2000801000b */
[----:B------:R-:W1:Y:S01]  /*7430*/  I2F R9, R0 ;  /* 0x0000000000097306 */ /* 0x000e620000201400 */
[----:B------:R-:W-:Y:S01]  /*7440*/  ISETP.GE.AND P6, PT, R12, R170, PT ;  /* 0x000000aa0c00720c */ /* 0x000fe20003fc6270 */
[C---:B--2---:R-:W-:Y:S01]  /*7450*/  FFMA.FTZ R62, R15.reuse, UR4, R6 ;  /* 0x000000040f3e7c23 */ /* 0x044fe20008010006 */
[----:B------:R-:W-:Y:S01]  /*7460*/  IADD3 R6, R0, 0x39, RZ ;  /* 0x0000003900067810 */ /* 0x000fe20007ffe0ff */
[C---:B------:R-:W-:Y:S01]  /*7470*/  FFMA.FTZ R24, R15.reuse, UR4, R24 ;  /* 0x000000040f187c23 */ /* 0x040fe20008010018 */
[----:B------:R-:W-:Y:S01]  /*7480*/  ISETP.GE.AND P1, PT, R12, R3, PT ;  /* 0x000000030c00720c */ /* 0x000fe20003f26270 */
[----:B------:R-:W-:Y:S01]  /*7490*/  FFMA.FTZ R4, R15, UR4, R4 ;  /* 0x000000040f047c23 */ /* 0x000fe20008010004 */
[----:B------:R-:W-:Y:S01]  /*74a0*/  FSEL R50, R50, -INF , !P0 ;  /* 0xff80000032327808 */ /* 0x000fe20004000000 */
[----:B------:R-:W2:Y:S01]  /*74b0*/  I2F R2, R6 ;  /* 0x0000000600027306 */ /* 0x000ea20000201400 */
[----:B------:R-:W-:Y:S01]  /*74c0*/  ISETP.GE.AND P0, PT, R13, R232, PT ;  /* 0x000000e80d00720c */ /* 0x000fe20003f06270 */
[----:B------:R-:W-:Y:S01]  /*74d0*/  FFMA.FTZ R26, R15, UR4, R26 ;  /* 0x000000040f1a7c23 */ /* 0x000fe2000801001a */
[----:B------:R-:W-:-:S02]  /*74e0*/  FSEL R33, R33, -INF , !P6 ;  /* 0xff80000021217808 */ /* 0x000fc40007000000 */
[----:B------:R-:W-:Y:S02]  /*74f0*/  FSEL R66, R10, -INF , !P1 ;  /* 0xff8000000a427808 */ /* 0x000fe40004800000 */
[----:B------:R-:W-:Y:S01]  /*7500*/  ISETP.GE.AND P6, PT, R13, R170, PT ;  /* 0x000000aa0d00720c */ /* 0x000fe20003fc6270 */
[----:B-1----:R-:W-:Y:S01]  /*7510*/  FFMA.FTZ R53, R9, UR4, R194 ;  /* 0x0000000409357c23 */ /* 0x002fe200080100c2 */
[----:B------:R-:W-:Y:S01]  /*7520*/  ISETP.GE.AND P1, PT, R13, R3, PT ;  /* 0x000000030d00720c */ /* 0x000fe20003f26270 */
[----:B------:R-:W-:Y:S01]  /*7530*/  FFMA.FTZ R32, R9, UR4, R32 ;  /* 0x0000000409207c23 */ /* 0x000fe20008010020 */
[----:B------:R-:W-:Y:S02]  /*7540*/  FSEL R54, R54, -INF , !P0 ;  /* 0xff80000036367808 */ /* 0x000fe40004000000 */
[----:B------:R-:W-:Y:S02]  /*7550*/  ISETP.GE.AND P0, PT, R8, R232, PT ;  /* 0x000000e80800720c */ /* 0x000fe40003f06270 */
[----:B------:R-:W-:Y:S01]  /*7560*/  FSEL R35, R35, -INF , !P6 ;  /* 0xff80000023237808 */ /* 0x000fe20007000000 */
[C---:B--2---:R-:W-:Y:S01]  /*7570*/  FFMA.FTZ R25, R2.reuse, UR4, R25 ;  /* 0x0000000402197c23 */ /* 0x044fe20008010019 */
[----:B------:R-:W-:Y:S01]  /*7580*/  FSEL R60, R11, -INF , !P1 ;  /* 0xff8000000b3c7808 */ /* 0x000fe20004800000 */
[----:B------:R-:W-:Y:S01]  /*7590*/  FFMA.FTZ R27, R2, UR4, R27 ;  /* 0x00000004021b7c23 */ /* 0x000fe2000801001b */
[----:B------:R-:W-:Y:S01]  /*75a0*/  ISETP.GE.AND P6, PT, R8, R170, PT ;  /* 0x000000aa0800720c */ /* 0x000fe20003fc6270 */
[----:B------:R-:W-:Y:S01]  /*75b0*/  FFMA.FTZ R5, R2, UR4, R5 ;  /* 0x0000000402057c23 */ /* 0x000fe20008010005 */
[----:B------:R-:W-:Y:S01]  /*75c0*/  ISETP.GE.AND P5, PT, R8, R169, PT ;  /* 0x000000a90800720c */ /* 0x000fe20003fa6270 */
[----:B------:R-:W-:Y:S01]  /*75d0*/  FFMA.FTZ R7, R2, UR4, R7 ;  /* 0x0000000402077c23 */ /* 0x000fe20008010007 */
[----:B------:R-:W-:Y:S01]  /*75e0*/  ISETP.GE.AND P1, PT, R8, R3, PT ;  /* 0x000000030800720c */ /* 0x000fe20003f26270 */
[----:B------:R-:W-:Y:S01]  /*75f0*/  FFMA.FTZ R8, R9, UR4, R192 ;  /* 0x0000000409087c23 */ /* 0x000fe200080100c0 */
[----:B------:R-:W-:-:S02]  /*7600*/  FSEL R37, R24, -INF , !P0 ;  /* 0xff80000018257808 */ /* 0x000fc40004000000 */
[-C--:B------:R-:W-:Y:S02]  /*7610*/  ISETP.GE.AND P0, PT, R0, R232.reuse, PT ;  /* 0x000000e80000720c */ /* 0x080fe40003f06270 */
[----:B------:R-:W-:Y:S01]  /*7620*/  FSEL R67, R4, -INF , !P5 ;  /* 0xff80000004437808 */ /* 0x000fe20006800000 */
[----:B------:R-:W-:Y:S01]  /*7630*/  FFMA.FTZ R4, R9, UR4, R34 ;  /* 0x0000000409047c23 */ /* 0x000fe20008010022 */
[----:B------:R-:W-:Y:S02]  /*7640*/  FSEL R8, R8, -INF , !P0 ;  /* 0xff80000008087808 */ /* 0x000fe40004000000 */
[----:B------:R-:W-:Y:S02]  /*7650*/  ISETP.GE.AND P0, PT, R6, R232, PT ;  /* 0x000000e80600720c */ /* 0x000fe40003f06270 */
[----:B------:R-:W-:Y:S02]  /*7660*/  FSEL R36, R26, -INF , !P6 ;  /* 0xff8000001a247808 */ /* 0x000fe40007000000 */
[----:B------:R-:W-:-:S02]  /*7670*/  FSEL R44, R25, -INF , !P0 ;  /* 0xff800000192c7808 */ /* 0x000fc40004000000 */
[----:B------:R-:W-:Y:S02]  /*7680*/  PLOP3.LUT P0, PT, PT, PT, UP0, 0x40, 0x0 ;  /* 0x000000000000781c */ /* 0x000fe40003f0e808 */
[----:B------:R-:W-:Y:S02]  /*7690*/  FSEL R62, R62, -INF , !P1 ;  /* 0xff8000003e3e7808 */ /* 0x000fe40004800000 */
[C---:B------:R-:W-:Y:S02]  /*76a0*/  ISETP.GE.AND P6, PT, R0.reuse, R170, PT ;  /* 0x000000aa0000720c */ /* 0x040fe40003fc6270 */
[C---:B------:R-:W-:Y:S02]  /*76b0*/  ISETP.GE.AND P5, PT, R0.reuse, R169, PT ;  /* 0x000000a90000720c */ /* 0x040fe40003fa6270 */
[----:B------:R-:W-:Y:S02]  /*76c0*/  ISETP.GE.AND P1, PT, R0, R3, PT ;  /* 0x000000030000720c */ /* 0x000fe40003f26270 */
[----:B------:R-:W-:-:S02]  /*76d0*/  FSEL R53, R53, -INF , !P6 ;  /* 0xff80000035357808 */ /* 0x000fc40007000000 */
[----:B------:R-:W-:Y:S02]  /*76e0*/  FSEL R9, R32, -INF , !P5 ;  /* 0xff80000020097808 */ /* 0x000fe40006800000 */
[----:B------:R-:W-:Y:S02]  /*76f0*/  FSEL R4, R4, -INF , !P1 ;  /* 0xff80000004047808 */ /* 0x000fe40004800000 */
[C---:B------:R-:W-:Y:S02]  /*7700*/  ISETP.GE.AND P6, PT, R6.reuse, R170, PT ;  /* 0x000000aa0600720c */ /* 0x040fe40003fc6270 */
[C---:B------:R-:W-:Y:S02]  /*7710*/  ISETP.GE.AND P5, PT, R6.reuse, R169, PT ;  /* 0x000000a90600720c */ /* 0x040fe40003fa6270 */
[----:B------:R-:W-:Y:S02]  /*7720*/  ISETP.GE.AND P1, PT, R6, R3, PT ;  /* 0x000000030600720c */ /* 0x000fe40003f26270 */
[----:B------:R-:W-:-:S02]  /*7730*/  FSEL R47, R27, -INF , !P6 ;  /* 0xff8000001b2f7808 */ /* 0x000fc40007000000 */
        /* <DEDUP_REMOVED lines=9> */
[----:B------:R-:W-:Y:S02]  /*77d0*/  UIMAD.WIDE.U32 UR26, UR16, UR6, URZ ;  /* 0x00000006101a72a5 */ /* 0x000fe4000f8e003f */
[----:B------:R-:W-:Y:S01]  /*77e0*/  UIMAD UR11, UR11, UR6, URZ ;  /* 0x000000060b0b72a4 */ /* 0x000fe2000f8e023f */
[----:B------:R1:W-:Y:S03]  /*77f0*/  @P4 STS.64 [R220+0x6008], RZ ;  /* 0x006008ffdc004388 */ /* 0x0003e60000000a00 */
[----:B------:R-:W-:Y:S01]  /*7800*/  UIMAD UR7, UR16, UR7, UR11 ;  /* 0x00000007100772a4 */ /* 0x000fe2000f8e020b */
[----:B------:R-:W-:-:S02]  /*7810*/  IMAD.U32 R5, RZ, RZ, UR26 ;  /* 0x0000001aff057e24 */ /* 0x000fc4000f8e00ff */
[----:B------:R-:W-:Y:S01]  /*7820*/  IMAD.U32 R2, RZ, RZ, UR26 ;  /* 0x0000001aff027e24 */ /* 0x000fe2000f8e00ff */
[----:B------:R-:W-:Y:S02]  /*7830*/  UIADD3 UR7, UR27, UR7, URZ ;  /* 0x000000071b077290 */ /* 0x000fe4000fffe03f */
[----:B------:R-:W-:-:S04]  /*7840*/  LEA R5, P0, R5, R224, 0x6 ;  /* 0x000000e005057211 */ /* 0x000fc800078030ff */
[----:B------:R-:W-:Y:S01]  /*7850*/  IMAD.U32 R7, RZ, RZ, UR7 ;  /* 0x00000007ff077e24 */ /* 0x000fe2000f8e00ff */
[C---:B------:R-:W-:Y:S02]  /*7860*/  @!P4 LEA R16, P5, R5.reuse, c[0x0][0x168], 0x1 ;  /* 0x00005a000510ca11 */ /* 0x040fe400078a08ff */
[C---:B------:R-:W-:Y:S02]  /*7870*/  @!P2 LEA R10, P1, R5.reuse, c[0x0][0x168], 0x1 ;  /* 0x00005a00050aaa11 */ /* 0x040fe400078208ff */
        /* <DEDUP_REMOVED lines=10> */
[----:B------:R-:W-:Y:S02]  /*7920*/  @!P4 LEA R14, P5, R0, c[0x0][0x168], 0x1 ;  /* 0x00005a00000eca11 */ /* 0x000fe400078a08ff */
        /* <DEDUP_REMOVED lines=32> */
.L_x_123:
[----:B------:R-:W-:Y:S05]  /*7b30*/  BSYNC B0 ;  /* 0x0000000000007941 */ /* 0x000fea0003800000 */
.L_x_122:
[----:B------:R-:W0:Y:S02]  /*7b40*/  LDGDEPBAR ;  /* 0x00000000000079af */ /* 0x000e240000000000 */
.L_x_121:
[----:B------:R-:W-:Y:S01]  /*7b50*/  FMNMX.FTZ R0, R166, R9, !PT ;  /* 0x00000009a6007209 */ /* 0x000fe20007810000 */
[----:B------:R-:W-:Y:S01]  /*7b60*/  LDSM.16.MT88.4 R24, [R213+0x9000] ;  /* 0x00900000d518783b */ /* 0x000fe20000004200 */
[----:B------:R-:W-:Y:S02]  /*7b70*/  FMNMX.FTZ R5, R165, R4, !PT ;  /* 0x00000004a5057209 */ /* 0x000fe40007810000 */
[----:B------:R-:W-:Y:S01]  /*7b80*/  FMNMX.FTZ R0, R49, R0, !PT ;  /* 0x0000000031007209 */ /* 0x000fe20007810000 */
[----:B------:R-:W-:Y:S01]  /*7b90*/  LDSM.16.MT88.4 R20, [R171+0x9000] ;  /* 0x00900000ab14783b */ /* 0x000fe20000004200 */
[----:B------:R-:W-:Y:S02]  /*7ba0*/  FMNMX.FTZ R5, R58, R5, !PT ;  /* 0x000000053a057209 */ /* 0x000fe40007810000 */
[----:B------:R-:W-:Y:S01]  /*7bb0*/  FMNMX.FTZ R0, R51, R0, !PT ;  /* 0x0000000033007209 */ /* 0x000fe20007810000 */
[----:B-1----:R-:W-:Y:S01]  /*7bc0*/  LDSM.16.MT88.4 R16, [R213+0xa000] ;  /* 0x00a00000d510783b */ /* 0x002fe20000004200 */
        /* <DEDUP_REMOVED lines=40> */
[----:B------:R-:W2:Y:S01]  /*7e50*/  SHFL.BFLY PT, R5, R0, 0x2, 0x1f ;  /* 0x0c401f0000057f89 */ /* 0x000ea200000e0000 */
[----:B------:R-:W-:Y:S02]  /*7e60*/  FMNMX.FTZ R6, R201, R6, !PT ;  /* 0x00000006c9067209 */ /* 0x000fe40007810000 */
        /* <DEDUP_REMOVED lines=13> */
[----:B--2---:R-:W-:Y:S02]  /*7f40*/  FMNMX.FTZ R5, R0, R5, !PT ;  /* 0x0000000500057209 */ /* 0x004fe40007810000 */
[----:B------:R-:W-:Y:S02]  /*7f50*/  FMNMX.FTZ R6, R175, R6, !PT ;  /* 0x00000006af067209 */ /* 0x000fe40007810000 */
[----:B------:R-:W-:Y:S01]  /*7f60*/  FMNMX.FTZ R7, R50, R7, !PT ;  /* 0x0000000732077209 */ /* 0x000fe20007810000 */
[----:B------:R-:W2:Y:S01]  /*7f70*/  SHFL.BFLY PT, R0, R5, 0x1, 0x1f ;  /* 0x0c201f0005007f89 */ /* 0x000ea200000e0000 */
[----:B------:R-:W-:-:S02]  /*7f80*/  FMNMX.FTZ R10, R33, R6, !PT ;  /* 0x00000006210a7209 */ /* 0x000fc40007810000 */
[----:B------:R-:W-:-:S04]  /*7f90*/  FMNMX.FTZ R6, R54, R7, !PT ;  /* 0x0000000736067209 */ /* 0x000fc80007810000 */
[----:B------:R-:W-:Y:S02]  /*7fa0*/  FMNMX.FTZ R7, R37, R6, !PT ;  /* 0x0000000625077209 */ /* 0x000fe40007810000 */
[----:B-1----:R-:W-:Y:S02]  /*7fb0*/  FMNMX.FTZ R2, R11, R2, !PT ;  /* 0x000000020b027209 */ /* 0x002fe40007810000 */
[----:B------:R-:W-:Y:S02]  /*7fc0*/  FMNMX.FTZ R6, R44, R7, !PT ;  /* 0x000000072c067209 */ /* 0x000fe40007810000 */
[----:B------:R-:W-:Y:S01]  /*7fd0*/  FMNMX.FTZ R11, R35, R10, !PT ;  /* 0x0000000a230b7209 */ /* 0x000fe20007810000 */
[C---:B------:R-:W-:Y:S01]  /*7fe0*/  FMUL.FTZ R174, R2.reuse, c[0x0][0x23c] ;  /* 0x00008f0002ae7a20 */ /* 0x040fe20000410000 */
[----:B------:R-:W-:Y:S01]  /*7ff0*/  FSETP.NEU.FTZ.AND P1, PT, R2, -INF , PT ;  /* 0xff8000000200780b */ /* 0x000fe20003f3d000 */
[----:B------:R-:W1:Y:S01]  /*8000*/  SHFL.BFLY PT, R237, R6, 0x2, 0x1f ;  /* 0x0c401f0006ed7f89 */ /* 0x000e6200000e0000 */
[----:B------:R-:W-:-:S02]  /*8010*/  FMNMX.FTZ R236, R36, R11, !PT ;  /* 0x0000000b24ec7209 */ /* 0x000fc40007810000 */
[----:B------:R-:W-:Y:S02]  /*8020*/  FSEL R174, R174, RZ, P1 ;  /* 0x000000ffaeae7208 */ /* 0x000fe40000800000 */
[----:B------:R-:W-:Y:S02]  /*8030*/  FMNMX.FTZ R236, R47, R236, !PT ;  /* 0x000000ec2fec7209 */ /* 0x000fe40007810000 */
[----:B--2---:R-:W-:Y:S01]  /*8040*/  FMNMX.FTZ R0, R5, R0, !PT ;  /* 0x0000000005007209 */ /* 0x004fe20007810000 */
[--C-:B------:R-:W-:Y:S01]  /*8050*/  FFMA.FTZ R41, R49, c[0x0][0x23c], -R174.reuse ;  /* 0x00008f0031297a23 */ /* 0x100fe200000108ae */
[----:B------:R-:W-:Y:S01]  /*8060*/  FSEL R7, R2, RZ, P1 ;  /* 0x000000ff02077208 */ /* 0x000fe20000800000 */
[----:B------:R-:W2:Y:S01]  /*8070*/  SHFL.BFLY PT, R5, R236, 0x2, 0x1f ;  /* 0x0c401f00ec057f89 */ /* 0x000ea200000e0000 */
[C---:B------:R-:W-:Y:S01]  /*8080*/  FSETP.NEU.FTZ.AND P0, PT, R0.reuse, -INF , PT ;  /* 0xff8000000000780b */ /* 0x040fe20003f1d000 */
[C---:B------:R-:W-:Y:S02]  /*8090*/  FMUL.FTZ R61, R0.reuse, c[0x0][0x23c] ;  /* 0x00008f00003d7a20 */ /* 0x040fe40000410000 */
[--C-:B------:R-:W-:Y:S01]  /*80a0*/  FFMA.FTZ R42, R9, c[0x0][0x23c], -R174.reuse ;  /* 0x00008f00092a7a23 */ /* 0x100fe200000108ae */
[----:B------:R-:W-:Y:S01]  /*80b0*/  FSEL R10, R0, RZ, P0 ;  /* 0x000000ff000a7208 */ /* 0x000fe20000000000 */
[--C-:B------:R-:W-:Y:S01]  /*80c0*/  FFMA.FTZ R40, R51, c[0x0][0x23c], -R174.reuse ;  /* 0x00008f0033287a23 */ /* 0x100fe200000108ae */
[----:B------:R-:W-:Y:S01]  /*80d0*/  FSEL R61, R61, RZ, P0 ;  /* 0x000000ff3d3d7208 */ /* 0x000fe20000000000 */
[----:B------:R-:W-:Y:S01]  /*80e0*/  FFMA.FTZ R39, R29, c[0x0][0x23c], -R174 ;  /* 0x00008f001d277a23 */ /* 0x000fe200000108ae */
[----:B------:R-:W-:Y:S01]  /*80f0*/  MUFU.EX2 R41, R41 ;  /* 0x0000002900297308 */ /* 0x000fe20000000800 */
[----:B------:R-:W-:-:S02]  /*8100*/  FADD.FTZ R10, R165, -R10 ;  /* 0x8000000aa50a7221 */ /* 0x000fc40000010000 */
[----:B------:R-:W-:Y:S01]  /*8110*/  FFMA.FTZ R38, R4, c[0x0][0x23c], -R61 ;  /* 0x00008f0004267a23 */ /* 0x000fe2000001083d */
[----:B-1----:R-:W-:Y:S01]  /*8120*/  FMNMX.FTZ R237, R6, R237, !PT ;  /* 0x000000ed06ed7209 */ /* 0x002fe20007810000 */
[----:B------:R-:W-:Y:S02]  /*8130*/  FADD.FTZ R6, R166, -R7 ;  /* 0x80000007a6067221 */ /* 0x000fe40000010000 */
[--C-:B------:R-:W-:Y:S01]  /*8140*/  FFMA.FTZ R34, R58, c[0x0][0x23c], -R61.reuse ;  /* 0x00008f003a227a23 */ /* 0x100fe2000001083d */
[----:B------:R-:W1:Y:S01]  /*8150*/  MUFU.EX2 R42, R42 ;  /* 0x0000002a002a7308 */ /* 0x000e620000000800 */
[----:B------:R-:W3:Y:S01]  /*8160*/  SHFL.BFLY PT, R4, R237, 0x1, 0x1f ;  /* 0x0c201f00ed047f89 */ /* 0x000ee200000e0000 */
[----:B------:R-:W-:Y:S02]  /*8170*/  FMUL.FTZ R6, R6, c[0x0][0x23c] ;  /* 0x00008f0006067a20 */ /* 0x000fe40000410000 */
[----:B------:R-:W-:Y:S01]  /*8180*/  FMUL.FTZ R45, R10, c[0x0][0x23c] ;  /* 0x00008f000a2d7a20 */ /* 0x000fe20000410000 */
[----:B--2---:R-:W-:Y:S01]  /*8190*/  FMNMX.FTZ R236, R236, R5, !PT ;  /* 0x00000005ecec7209 */ /* 0x004fe20007810000 */
[----:B------:R-:W-:-:S02]  /*81a0*/  FFMA.FTZ R32, R28, c[0x0][0x23c], -R61 ;  /* 0x00008f001c207a23 */ /* 0x000fc4000001083d */
[----:B------:R-:W2:Y:S01]  /*81b0*/  MUFU.EX2 R46, R6 ;  /* 0x00000006002e7308 */ /* 0x000ea20000000800 */
[----:B------:R-:W-:Y:S01]  /*81c0*/  FFMA.FTZ R43, R30, c[0x0][0x23c], -R61 ;  /* 0x00008f001e2b7a23 */ /* 0x000fe2000001083d */
[----:B------:R-:W4:Y:S01]  /*81d0*/  SHFL.BFLY PT, R5, R236, 0x1, 0x1f ;  /* 0x0c201f00ec057f89 */ /* 0x000f2200000e0000 */
[--C-:B------:R-:W-:Y:S02]  /*81e0*/  FFMA.FTZ R165, R193, c[0x0][0x23c], -R174.reuse ;  /* 0x00008f00c1a57a23 */ /* 0x100fe400000108ae */
[----:B------:R-:W-:-:S03]  /*81f0*/  FFMA.FTZ R166, R187, c[0x0][0x23c], -R174 ;  /* 0x00008f00bba67a23 */ /* 0x000fc600000108ae */
[----:B------:R-:W-:Y:S01]  /*8200*/  MUFU.EX2 R40, R40 ;  /* 0x0000002800287308 */ /* 0x000fe20000000800 */
[----:B-1----:R-:W-:Y:S01]  /*8210*/  F2FP.PACK_AB R28, R41, R42 ;  /* 0x0000002a291c723e */ /* 0x002fe200000000ff */
[--C-:B------:R-:W-:Y:S02]  /*8220*/  FFMA.FTZ R183, R183, c[0x0][0x23c], -R174.reuse ;  /* 0x00008f00b7b77a23 */ /* 0x100fe400000108ae */
[----:B------:R-:W-:Y:S02]  /*8230*/  FFMA.FTZ R204, R204, c[0x0][0x23c], -R61 ;  /* 0x00008f00cccc7a23 */ /* 0x000fe4000001083d */
[----:B------:R-:W-:Y:S02]  /*8240*/  FFMA.FTZ R206, R199, c[0x0][0x23c], -R174 ;  /* 0x00008f00c7ce7a23 */ /* 0x000fe400000108ae */
[----:B------:R-:W1:Y:S01]  /*8250*/  MUFU.EX2 R39, R39 ;  /* 0x0000002700277308 */ /* 0x000e620000000800 */
[----:B---3--:R-:W-:Y:S01]  /*8260*/  FMNMX.FTZ R237, R237, R4, !PT ;  /* 0x00000004eded7209 */ /* 0x008fe20007810000 */
[----:B--2---:R-:W-:-:S02]  /*8270*/  FMUL.FTZ R156, R156, R46 ;  /* 0x0000002e9c9c7220 */ /* 0x004fc40000410000 */
[-C--:B------:R-:W-:Y:S01]  /*8280*/  FMUL.FTZ R157, R157, R46.reuse ;  /* 0x0000002e9d9d7220 */ /* 0x080fe20000410000 */
[C---:B------:R-:W-:Y:S01]  /*8290*/  FSETP.NEU.FTZ.AND P1, PT, R237.reuse, -INF , PT ;  /* 0xff800000ed00780b */ /* 0x040fe20003f3d000 */
[C---:B------:R-:W-:Y:S02]  /*82a0*/  FMUL.FTZ R49, R237.reuse, c[0x0][0x23c] ;  /* 0x00008f00ed317a20 */ /* 0x040fe40000410000 */
[----:B------:R-:W-:Y:S01]  /*82b0*/  MUFU.EX2 R38, R38 ;  /* 0x0000002600267308 */ /* 0x000fe20000000800 */
[----:B------:R-:W-:Y:S01]  /*82c0*/  FSEL R63, R237, RZ, P1 ;  /* 0x000000ffed3f7208 */ /* 0x000fe20000800000 */
[-C--:B------:R-:W-:Y:S01]  /*82d0*/  FMUL.FTZ R152, R152, R46.reuse ;  /* 0x0000002e98987220 */ /* 0x080fe20000410000 */
[----:B------:R-:W-:Y:S01]  /*82e0*/  FSEL R49, R49, RZ, P1 ;  /* 0x000000ff31317208 */ /* 0x000fe20000800000 */
[----:B------:R-:W-:Y:S01]  /*82f0*/  FMUL.FTZ R153, R153, R46 ;  /* 0x0000002e99997220 */ /* 0x000fe20000410000 */
[----:B----4-:R-:W-:Y:S01]  /*8300*/  FMNMX.FTZ R236, R236, R5, !PT ;  /* 0x00000005ecec7209 */ /* 0x010fe20007810000 */
[----:B------:R-:W-:Y:S01]  /*8310*/  FADD.FTZ R63, R168, -R63 ;  /* 0x8000003fa83f7221 */ /* 0x000fe20000010000 */
[----:B------:R-:W2:Y:S01]  /*8320*/  LDSM.16.MT88.4 R4, [R213+0xb000] ;  /* 0x00b00000d504783b */ /* 0x000ea20000004200 */
[--C-:B------:R-:W-:Y:S01]  /*8330*/  FFMA.FTZ R9, R8, c[0x0][0x23c], -R49.reuse ;  /* 0x00008f0008097a23 */ /* 0x100fe20000010831 */
[C---:B------:R-:W-:Y:S01]  /*8340*/  FSETP.NEU.FTZ.AND P0, PT, R236.reuse, -INF , PT ;  /* 0xff800000ec00780b */ /* 0x040fe20003f1d000 */
[----:B------:R-:W-:Y:S01]  /*8350*/  FMUL.FTZ R8, R236, c[0x0][0x23c] ;  /* 0x00008f00ec087a20 */ /* 0x000fe20000410000 */
[----:B------:R-:W3:Y:S01]  /*8360*/  MUFU.EX2 R34, R34 ;  /* 0x0000002200227308 */ /* 0x000ee20000000800 */
[--C-:B------:R-:W-:Y:S01]  /*8370*/  FFMA.FTZ R51, R48, c[0x0][0x23c], -R49.reuse ;  /* 0x00008f0030337a23 */ /* 0x100fe20000010831 */
[----:B-1----:R-:W-:Y:S01]  /*8380*/  F2FP.PACK_AB R30, R39, R40 ;  /* 0x00000028271e723e */ /* 0x002fe200000000ff */
[--C-:B------:R-:W-:Y:S01]  /*8390*/  FFMA.FTZ R58, R56, c[0x0][0x23c], -R49.reuse ;  /* 0x00008f00383a7a23 */ /* 0x100fe20000010831 */
[----:B------:R-:W-:Y:S01]  /*83a0*/  FSEL R56, R8, RZ, P0 ;  /* 0x000000ff08387208 */ /* 0x000fe20000000000 */
[----:B------:R-:W-:-:S02]  /*83b0*/  FFMA.FTZ R65, R52, c[0x0][0x23c], -R49 ;  /* 0x00008f0034417a23 */ /* 0x000fc40000010831 */
[----:B------:R-:W-:Y:S01]  /*83c0*/  FMUL.FTZ R63, R63, c[0x0][0x23c] ;  /* 0x00008f003f3f7a20 */ /* 0x000fe20000410000 */
[----:B------:R1:W-:Y:S01]  /*83d0*/  MUFU.EX2 R48, R9 ;  /* 0x0000000900307308 */ /* 0x0003e20000000800 */
[--C-:B------:R-:W-:Y:S02]  /*83e0*/  FFMA.FTZ R64, R53, c[0x0][0x23c], -R56.reuse ;  /* 0x00008f0035407a23 */ /* 0x100fe40000010838 */
[--C-:B------:R-:W-:Y:S02]  /*83f0*/  FFMA.FTZ R57, R57, c[0x0][0x23c], -R56.reuse ;  /* 0x00008f0039397a23 */ /* 0x100fe40000010838 */
[----:B------:R-:W-:Y:S02]  /*8400*/  FFMA.FTZ R209, R209, c[0x0][0x23c], -R56 ;  /* 0x00008f00d1d17a23 */ /* 0x000fe40000010838 */
[----:B------:R-:W-:Y:S01]  /*8410*/  FMUL.FTZ R72, R72, R46 ;  /* 0x0000002e48487220 */ /* 0x000fe20000410000 */
[----:B------:R4:W-:Y:S01]  /*8420*/  MUFU.EX2 R52, R58 ;  /* 0x0000003a00347308 */ /* 0x0009e20000000800 */
[----:B---3--:R-:W-:Y:S01]  /*8430*/  F2FP.PACK_AB R29, R34, R38 ;  /* 0x00000026221d723e */ /* 0x008fe200000000ff */
[----:B------:R-:W-:-:S02]  /*8440*/  FMUL.FTZ R73, R73, R46 ;  /* 0x0000002e49497220 */ /* 0x000fc40000410000 */
[-C--:B------:R-:W-:Y:S02]  /*8450*/  FMUL.FTZ R76, R76, R46.reuse ;  /* 0x0000002e4c4c7220 */ /* 0x080fe40000410000 */
[-C--:B------:R-:W-:Y:S01]  /*8460*/  FMUL.FTZ R77, R77, R46.reuse ;  /* 0x0000002e4d4d7220 */ /* 0x080fe20000410000 */
[----:B-1----:R-:W1:Y:S01]  /*8470*/  LDSM.16.MT88.4 R8, [R171+0xb000] ;  /* 0x00b00000ab08783b */ /* 0x002e620000004200 */
[----:B------:R-:W-:Y:S01]  /*8480*/  MUFU.EX2 R53, R65 ;  /* 0x0000004100357308 */ /* 0x000fe20000000800 */
[-C--:B------:R-:W-:Y:S02]  /*8490*/  FMUL.FTZ R88, R88, R46.reuse ;  /* 0x0000002e58587220 */ /* 0x080fe40000410000 */
[-C--:B------:R-:W-:Y:S02]  /*84a0*/  FMUL.FTZ R89, R89, R46.reuse ;  /* 0x0000002e59597220 */ /* 0x080fe40000410000 */
[-C--:B------:R-:W-:Y:S02]  /*84b0*/  FMUL.FTZ R92, R92, R46.reuse ;  /* 0x0000002e5c5c7220 */ /* 0x080fe40000410000 */
[----:B----4-:R-:W-:Y:S01]  /*84c0*/  FFMA.FTZ R58, R55, c[0x0][0x23c], -R56 ;  /* 0x00008f00373a7a23 */ /* 0x010fe20000010838 */
[----:B------:R-:W-:Y:S01]  /*84d0*/  MUFU.EX2 R32, R32 ;  /* 0x0000002000207308 */ /* 0x000fe20000000800 */
[----:B------:R-:W-:-:S02]  /*84e0*/  FMUL.FTZ R93, R93, R46 ;  /* 0x0000002e5d5d7220 */ /* 0x000fc40000410000 */
[-C--:B------:R-:W-:Y:S02]  /*84f0*/  FMUL.FTZ R144, R144, R46.reuse ;  /* 0x0000002e90907220 */ /* 0x080fe40000410000 */
[-C--:B------:R-:W-:Y:S02]  /*8500*/  FMUL.FTZ R145, R145, R46.reuse ;  /* 0x0000002e91917220 */ /* 0x080fe40000410000 */
[-C--:B------:R-:W-:Y:S01]  /*8510*/  FMUL.FTZ R104, R104, R46.reuse ;  /* 0x0000002e68687220 */ /* 0x080fe20000410000 */
[----:B------:R3:W-:Y:S01]  /*8520*/  MUFU.EX2 R55, R64 ;  /* 0x0000004000377308 */ /* 0x0007e20000000800 */
[-C--:B------:R-:W-:Y:S02]  /*8530*/  FMUL.FTZ R105, R105, R46.reuse ;  /* 0x0000002e69697220 */ /* 0x080fe40000410000 */
[-C--:B------:R-:W-:Y:S02]  /*8540*/  FMUL.FTZ R112, R112, R46.reuse ;  /* 0x0000002e70707220 */ /* 0x080fe40000410000 */
[----:B------:R-:W-:-:S02]  /*8550*/  FMUL.FTZ R113, R113, R46 ;  /* 0x0000002e71717220 */ /* 0x000fc40000410000 */
[-C--:B------:R-:W-:Y:S01]  /*8560*/  FMUL.FTZ R116, R116, R46.reuse ;  /* 0x0000002e74747220 */ /* 0x080fe20000410000 */
[----:B------:R-:W4:Y:S01]  /*8570*/  MUFU.EX2 R43, R43 ;  /* 0x0000002b002b7308 */ /* 0x000f220000000800 */
[-C--:B------:R-:W-:Y:S02]  /*8580*/  FMUL.FTZ R117, R117, R46.reuse ;  /* 0x0000002e75757220 */ /* 0x080fe40000410000 */
[-C--:B------:R-:W-:Y:S02]  /*8590*/  FMUL.FTZ R136, R136, R46.reuse ;  /* 0x0000002e88887220 */ /* 0x080fe40000410000 */
[-C--:B------:R-:W-:Y:S02]  /*85a0*/  FMUL.FTZ R137, R137, R46.reuse ;  /* 0x0000002e89897220 */ /* 0x080fe40000410000 */
[-C--:B------:R-:W-:Y:S01]  /*85b0*/  FMUL.FTZ R128, R128, R46.reuse ;  /* 0x0000002e80807220 */ /* 0x080fe20000410000 */
[----:B---3--:R-:W-:Y:S01]  /*85c0*/  FSEL R64, R236, RZ, P0 ;  /* 0x000000ffec407208 */ /* 0x008fe20000000000 */
[----:B------:R-:W3:Y:S01]  /*85d0*/  MUFU.EX2 R45, R45 ;  /* 0x0000002d002d7308 */ /* 0x000ee20000000800 */
[----:B------:R-:W-:Y:S01]  /*85e0*/  FMUL.FTZ R129, R129, R46 ;  /* 0x0000002e81817220 */ /* 0x000fe20000410000 */
[----:B------:R-:W-:Y:S01]  /*85f0*/  PLOP3.LUT P0, PT, PT, PT, UP0, 0x40, 0x0 ;  /* 0x000000000000781c */ /* 0x000fe20003f0e808 */
[----:B------:R-:W-:-:S02]  /*8600*/  FFMA.FTZ R168, R185, c[0x0][0x23c], -R174 ;  /* 0x00008f00b9a87a23 */ /* 0x000fc400000108ae */
[----:B------:R-:W-:Y:S01]  /*8610*/  FADD.FTZ R65, R167, -R64 ;  /* 0x80000040a7417221 */ /* 0x000fe20000010000 */
[----:B----4-:R-:W-:Y:S02]  /*8620*/  F2FP.PACK_AB R31, R43, R32 ;  /* 0x000000202b1f723e */ /* 0x010fe400000000ff */
[----:B------:R-:W-:Y:S01]  /*8630*/  MUFU.EX2 R51, R51 ;  /* 0x0000003300337308 */ /* 0x000fe20000000800 */
[----:B------:R-:W-:Y:S02]  /*8640*/  FMUL.FTZ R65, R65, c[0x0][0x23c] ;  /* 0x00008f0041417a20 */ /* 0x000fe40000410000 */
[--C-:B------:R-:W-:Y:S02]  /*8650*/  FFMA.FTZ R167, R188, c[0x0][0x23c], -R61.reuse ;  /* 0x00008f00bca77a23 */ /* 0x100fe4000001083d */
[--C-:B------:R-:W-:Y:S02]  /*8660*/  FFMA.FTZ R188, R242, c[0x0][0x23c], -R61.reuse ;  /* 0x00008f00f2bc7a23 */ /* 0x100fe4000001083d */
[----:B------:R-:W-:Y:S01]  /*8670*/  FFMA.FTZ R185, R244, c[0x0][0x23c], -R61 ;  /* 0x00008f00f4b97a23 */ /* 0x000fe2000001083d */
        /* <DEDUP_REMOVED lines=17> */
[----:B------:R-:W3:Y:S01]  /*8790*/  MUFU.EX2 R63, R63 ;  /* 0x0000003f003f7308 */ /* 0x000ee20000000800 */
        /* <DEDUP_REMOVED lines=16> */
[----:B------:R-:W-:Y:S01]  /*88a0*/  FMUL.FTZ R131, R131, R45 ;  /* 0x0000002d83837220 */ /* 0x000fe20000410000 */
[----:B------:R-:W5:Y:S01]  /*88b0*/  MUFU.EX2 R168, R168 ;  /* 0x000000a800a87308 */ /* 0x000f620000000800 */
[-C--:B---3--:R-:W-:Y:S01]  /*88c0*/  FMUL.FTZ R160, R160, R63.reuse ;  /* 0x0000003fa0a07220 */ /* 0x088fe20000410000 */
[C---:B------:R-:W-:Y:S01]  /*88d0*/  HMMA.16816.F32 R92, R28.reuse, R18, R92 ;  /* 0x000000121c5c723c */ /* 0x040fe2000000185c */
[----:B------:R-:W-:Y:S02]  /*88e0*/  FMUL.FTZ R161, R161, R63 ;  /* 0x0000003fa1a17220 */ /* 0x000fe40000410000 */
[-C--:B----4-:R-:W-:Y:S02]  /*88f0*/  FMUL.FTZ R162, R162, R65.reuse ;  /* 0x00000041a2a27220 */ /* 0x090fe40000410000 */
        /* <DEDUP_REMOVED lines=30> */
[----:B------:R-:W-:Y:S01]  /*8ae0*/  FMUL.FTZ R99, R99, R65 ;  /* 0x0000004163637220 */ /* 0x000fe20000410000 */
[----:B------:R-:W-:Y:S01]  /*8af0*/  MUFU.EX2 R206, R206 ;  /* 0x000000ce00ce7308 */ /* 0x000fe20000000800 */
[-C--:B------:R-:W-:Y:S01]  /*8b00*/  FMUL.FTZ R100, R100, R63.reuse ;  /* 0x0000003f64647220 */ /* 0x080fe20000410000 */
[----:B------:R-:W-:Y:S01]  /*8b10*/  HMMA.16816.F32 R128, R28, R10, R128 ;  /* 0x0000000a1c80723c */ /* 0x000fe20000001880 */
[----:B------:R-:W-:Y:S02]  /*8b20*/  FMUL.FTZ R101, R101, R63 ;  /* 0x0000003f65657220 */ /* 0x000fe40000410000 */
[-C--:B------:R-:W-:Y:S02]  /*8b30*/  FMUL.FTZ R102, R102, R65.reuse ;  /* 0x0000004166667220 */ /* 0x080fe40000410000 */
[----:B------:R-:W-:-:S02]  /*8b40*/  FMUL.FTZ R103, R103, R65 ;  /* 0x0000004167677220 */ /* 0x000fc40000410000 */
[----:B------:R-:W-:Y:S01]  /*8b50*/  F2FP.PACK_AB R28, R51, R48 ;  /* 0x00000030331c723e */ /* 0x000fe200000000ff */
[----:B------:R-:W-:Y:S01]  /*8b60*/  FMUL.FTZ R140, R140, R63 ;  /* 0x0000003f8c8c7220 */ /* 0x000fe20000410000 */
        /* <DEDUP_REMOVED lines=16> */
[----:B------:R-:W1:Y:S01]  /*8c70*/  LDSM.16.MT88.4 R24, [R213+0x9400] ;  /* 0x00940000d518783b */ /* 0x000e620000004200 */
[----:B------:R-:W-:-:S02]  /*8c80*/  FMUL.FTZ R124, R124, R63 ;  /* 0x0000003f7c7c7220 */ /* 0x000fc40000410000 */
[----:B------:R-:W-:Y:S02]  /*8c90*/  FMUL.FTZ R125, R125, R63 ;  /* 0x0000003f7d7d7220 */ /* 0x000fe40000410000 */
        /* <DEDUP_REMOVED lines=8> */
[----:B------:R-:W3:Y:S01]  /*8d20*/  LDSM.16.MT88.4 R20, [R171+0x9400] ;  /* 0x00940000ab14783b */ /* 0x000ee20000004200 */
[----:B------:R-:W-:-:S02]  /*8d30*/  FFMA.FTZ R187, R190, c[0x0][0x23c], -R49 ;  /* 0x00008f00bebb7a23 */ /* 0x000fc40000010831 */
[----:B------:R4:W1:Y:S01]  /*8d40*/  MUFU.EX2 R190, R204 ;  /* 0x000000cc00be7308 */ /* 0x0008620000000800 */
[--C-:B------:R-:W-:Y:S02]  /*8d50*/  FFMA.FTZ R193, R200, c[0x0][0x23c], -R49.reuse ;  /* 0x00008f00c8c17a23 */ /* 0x100fe40000010831 */
[C---:B------:R-:W-:Y:S01]  /*8d60*/  HMMA.16816.F32 R84, R28.reuse, R16, R84 ;  /* 0x000000101c54723c */ /* 0x040fe20000001854 */
[--C-:B------:R-:W-:Y:S02]  /*8d70*/  FFMA.FTZ R194, R202, c[0x0][0x23c], -R49.reuse ;  /* 0x00008f00cac27a23 */ /* 0x100fe40000010831 */
[--C-:B------:R-:W-:Y:S02]  /*8d80*/  FFMA.FTZ R200, R201, c[0x0][0x23c], -R56.reuse ;  /* 0x00008f00c9c87a23 */ /* 0x100fe40000010838 */
[----:B------:R-:W-:Y:S01]  /*8d90*/  FFMA.FTZ R192, R208, c[0x0][0x23c], -R49 ;  /* 0x00008f00d0c07a23 */ /* 0x000fe20000010831 */
[----:B------:R-:W-:Y:S01]  /*8da0*/  MUFU.EX2 R187, R187 ;  /* 0x000000bb00bb7308 */ /* 0x000fe20000000800 */
[--C-:B------:R-:W-:Y:S01]  /*8db0*/  FFMA.FTZ R197, R197, c[0x0][0x23c], -R56.reuse ;  /* 0x00008f00c5c57a23 */ /* 0x100fe20000010838 */
[----:B------:R-:W-:Y:S01]  /*8dc0*/  HMMA.16816.F32 R96, R28, R18, R96 ;  /* 0x000000121c60723c */ /* 0x000fe20000001860 */
[----:B------:R-:W1:Y:S01]  /*8dd0*/  LDSM.16.MT88.4 R16, [R213+0xa400] ;  /* 0x00a40000d510783b */ /* 0x000e620000004200 */
[----:B------:R-:W-:-:S02]  /*8de0*/  FFMA.FTZ R201, R203, c[0x0][0x23c], -R56 ;  /* 0x00008f00cbc97a23 */ /* 0x000fc40000010838 */
[----:B------:R-:W-:Y:S02]  /*8df0*/  FFMA.FTZ R202, R205, c[0x0][0x23c], -R56 ;  /* 0x00008f00cdca7a23 */ /* 0x000fe40000010838 */
[----:B------:R-:W1:Y:S01]  /*8e00*/  MUFU.EX2 R192, R192 ;  /* 0x000000c000c07308 */ /* 0x000e620000000800 */
[--C-:B----4-:R-:W-:Y:S01]  /*8e10*/  FFMA.FTZ R204, R191, c[0x0][0x23c], -R174.reuse ;  /* 0x00008f00bfcc7a23 */ /* 0x110fe200000108ae */
[C---:B------:R-:W-:Y:S01]  /*8e20*/  HMMA.16816.F32 R100, R28.reuse, R12, R100 ;  /* 0x0000000c1c64723c */ /* 0x040fe20000001864 */
[--C-:B------:R-:W-:Y:S02]  /*8e30*/  FFMA.FTZ R191, R195, c[0x0][0x23c], -R174.reuse ;  /* 0x00008f00c3bf7a23 */ /* 0x100fe400000108ae */
[--C-:B------:R-:W-:Y:S02]  /*8e40*/  FFMA.FTZ R195, R184, c[0x0][0x23c], -R61.reuse ;  /* 0x00008f00b8c37a23 */ /* 0x100fe4000001083d */
[----:B------:R-:W-:Y:S01]  /*8e50*/  FFMA.FTZ R189, R189, c[0x0][0x23c], -R174 ;  /* 0x00008f00bdbd7a23 */ /* 0x000fe200000108ae */
[----:B------:R-:W-:Y:S01]  /*8e60*/  MUFU.EX2 R193, R193 ;  /* 0x000000c100c17308 */ /* 0x000fe20000000800 */
[--C-:B------:R-:W-:Y:S01]  /*8e70*/  FFMA.FTZ R186, R186, c[0x0][0x23c], -R61.reuse ;  /* 0x00008f00baba7a23 */ /* 0x100fe2000001083d */
[----:B------:R-:W-:Y:S01]  /*8e80*/  HMMA.16816.F32 R140, R28, R14, R140 ;  /* 0x0000000e1c8c723c */ /* 0x000fe2000000188c */
[----:B------:R-:W4:Y:S01]  /*8e90*/  LDSM.16.MT88.4 R12, [R171+0xa400] ;  /* 0x00a40000ab0c783b */ /* 0x000f220000004200 */
[----:B------:R-:W-:-:S02]  /*8ea0*/  FFMA.FTZ R184, R196, c[0x0][0x23c], -R61 ;  /* 0x00008f00c4b87a23 */ /* 0x000fc4000001083d */
[----:B------:R-:W-:Y:S02]  /*8eb0*/  FFMA.FTZ R199, R198, c[0x0][0x23c], -R61 ;  /* 0x00008f00c6c77a23 */ /* 0x000fe4000001083d */
[----:B------:R-:W-:Y:S01]  /*8ec0*/  MUFU.EX2 R194, R194 ;  /* 0x000000c200c27308 */ /* 0x000fe20000000800 */
[--C-:B------:R-:W-:Y:S01]  /*8ed0*/  FFMA.FTZ R203, R182, c[0x0][0x23c], -R49.reuse ;  /* 0x00008f00b6cb7a23 */ /* 0x100fe20000010831 */
[C---:B------:R-:W-:Y:S01]  /*8ee0*/  HMMA.16816.F32 R108, R28.reuse, R4, R108 ;  /* 0x000000041c6c723c */ /* 0x040fe2000000186c */
[--C-:B------:R-:W-:Y:S02]  /*8ef0*/  FFMA.FTZ R205, R180, c[0x0][0x23c], -R49.reuse ;  /* 0x00008f00b4cd7a23 */ /* 0x100fe40000010831 */
[--C-:B------:R-:W-:Y:S02]  /*8f00*/  FFMA.FTZ R178, R178, c[0x0][0x23c], -R49.reuse ;  /* 0x00008f00b2b27a23 */ /* 0x100fe40000010831 */
[----:B------:R-:W-:Y:S01]  /*8f10*/  FFMA.FTZ R176, R176, c[0x0][0x23c], -R49 ;  /* 0x00008f00b0b07a23 */ /* 0x000fe20000010831 */
[----:B------:R-:W-:Y:S01]  /*8f20*/  MUFU.EX2 R197, R197 ;  /* 0x000000c500c57308 */ /* 0x000fe20000000800 */
[--C-:B------:R-:W-:Y:S01]  /*8f30*/  FFMA.FTZ R180, R181, c[0x0][0x23c], -R56.reuse ;  /* 0x00008f00b5b47a23 */ /* 0x100fe20000010838 */
[----:B------:R-:W-:Y:S01]  /*8f40*/  HMMA.16816.F32 R120, R28, R6, R120 ;  /* 0x000000061c78723c */ /* 0x000fe20000001878 */
[----:B------:R-:W-:Y:S01]  /*8f50*/  LDSM.16.MT88.4 R4, [R171+0xb400] ;  /* 0x00b40000ab04783b */ /* 0x000fe20000004200 */
[----:B------:R-:W-:-:S02]  /*8f60*/  FFMA.FTZ R177, R177, c[0x0][0x23c], -R56 ;  /* 0x00008f00b1b17a23 */ /* 0x000fc40000010838 */
[--C-:B------:R-:W-:Y:S02]  /*8f70*/  FFMA.FTZ R179, R179, c[0x0][0x23c], -R56.reuse ;  /* 0x00008f00b3b37a23 */ /* 0x100fe40000010838 */
[----:B------:R-:W1:Y:S01]  /*8f80*/  MUFU.EX2 R200, R200 ;  /* 0x000000c800c87308 */ /* 0x000e620000000800 */
[----:B------:R-:W-:Y:S01]  /*8f90*/  FFMA.FTZ R182, R175, c[0x0][0x23c], -R56 ;  /* 0x00008f00afb67a23 */ /* 0x000fe20000010838 */
[C---:B------:R-:W-:Y:S01]  /*8fa0*/  HMMA.16816.F32 R124, R28.reuse, R8, R124 ;  /* 0x000000081c7c723c */ /* 0x040fe2000000187c */
[----:B------:R-:W-:Y:S02]  /*8fb0*/  FFMA.FTZ R48, R233, R63, R48 ;  /* 0x0000003fe9307223 */ /* 0x000fe40000010030 */
[----:B------:R-:W-:Y:S02]  /*8fc0*/  FFMA.FTZ R55, R230, R65, R55 ;  /* 0x00000041e6377223 */ /* 0x000fe40000010037 */
[----:B------:R-:W-:Y:S01]  /*8fd0*/  FFMA.FTZ R42, R231, R46, R42 ;  /* 0x0000002ee72a7223 */ /* 0x000fe2000001002a */
[----:B------:R-:W-:Y:S01]  /*8fe0*/  MUFU.EX2 R201, R201 ;  /* 0x000000c900c97308 */ /* 0x000fe20000000800 */
[----:B------:R-:W-:Y:S01]  /*8ff0*/  FFMA.FTZ R45, R223, R45, R38 ;  /* 0x0000002ddf2d7223 */ /* 0x000fe20000010026 */
[----:B------:R-:W-:Y:S01]  /*9000*/  HMMA.16816.F32 R132, R28, R10, R132 ;  /* 0x0000000a1c84723c */ /* 0x000fe20000001884 */
[----:B------:R-:W4:Y:S01]  /*9010*/  LDSM.16.MT88.4 R8, [R213+0xb400] ;  /* 0x00b40000d508783b */ /* 0x000f220000004200 */
[----:B------:R-:W-:-:S02]  /*9020*/  FADD.FTZ R51, R51, R48 ;  /* 0x0000003033337221 */ /* 0x000fc40000010000 */
[----:B------:R-:W-:Y:S02]  /*9030*/  FADD.FTZ R58, R58, R55 ;  /* 0x000000373a3a7221 */ /* 0x000fe40000010000 */
[----:B------:R-:W3:Y:S01]  /*9040*/  MUFU.EX2 R202, R202 ;  /* 0x000000ca00ca7308 */ /* 0x000ee20000000800 */
[----:B-----5:R-:W-:Y:S01]  /*9050*/  F2FP.PACK_AB R28, R168, R165 ;  /* 0x000000a5a81c723e */ /* 0x020fe200000000ff */
[----:B------:R-:W-:Y:S01]  /*9060*/  FADD.FTZ R41, R41, R42 ;  /* 0x0000002a29297221 */ /* 0x000fe20000010000 */
[----:B--2---:R-:W-:Y:S01]  /*9070*/  F2FP.PACK_AB R29, R188, R167 ;  /* 0x000000a7bc1d723e */ /* 0x004fe200000000ff */
[----:B------:R-:W-:Y:S01]  /*9080*/  FADD.FTZ R45, R34, R45 ;  /* 0x0000002d222d7221 */ /* 0x000fe20000010000 */
[----:B------:R-:W-:Y:S01]  /*9090*/  F2FP.PACK_AB R30, R183, R166 ;  /* 0x000000a6b71e723e */ /* 0x000fe200000000ff */
[----:B------:R-:W-:Y:S01]  /*90a0*/  FADD.FTZ R52, R52, R51 ;  /* 0x0000003334347221 */ /* 0x000fe20000010000 */
[----:B-1----:R-:W-:Y:S01]  /*90b0*/  F2FP.PACK_AB R31, R190, R185 ;  /* 0x000000b9be1f723e */ /* 0x002fe200000000ff */
[----:B------:R-:W-:Y:S01]  /*90c0*/  MUFU.EX2 R189, R189 ;  /* 0x000000bd00bd7308 */ /* 0x000fe20000000800 */
[----:B------:R-:W-:-:S02]  /*90d0*/  FADD.FTZ R57, R57, R58 ;  /* 0x0000003a39397221 */ /* 0x000fc40000010000 */
[----:B------:R-:W-:Y:S02]  /*90e0*/  FADD.FTZ R40, R40, R41 ;  /* 0x0000002928287221 */ /* 0x000fe40000010000 */
[----:B------:R-:W-:Y:S01]  /*90f0*/  FADD.FTZ R32, R32, R45 ;  /* 0x0000002d20207221 */ /* 0x000fe20000010000 */
[C---:B------:R-:W-:Y:S01]  /*9100*/  HMMA.16816.F32 R156, R28.reuse, R24, R156 ;  /* 0x000000181c9c723c */ /* 0x040fe2000000189c */
[----:B------:R-:W-:Y:S01]  /*9110*/  FADD.FTZ R52, R53, R52 ;  /* 0x0000003435347221 */ /* 0x000fe20000010000 */
[----:B------:R-:W1:Y:S01]  /*9120*/  MUFU.EX2 R204, R204 ;  /* 0x000000cc00cc7308 */ /* 0x000e620000000800 */
[----:B------:R-:W-:Y:S02]  /*9130*/  FADD.FTZ R64, R64, R57 ;  /* 0x0000003940407221 */ /* 0x000fe40000010000 */
[----:B------:R-:W-:Y:S02]  /*9140*/  FADD.FTZ R40, R39, R40 ;  /* 0x0000002827287221 */ /* 0x000fe40000010000 */
[----:B------:R-:W-:Y:S01]  /*9150*/  FADD.FTZ R32, R43, R32 ;  /* 0x000000202b207221 */ /* 0x000fe20000010000 */
[----:B------:R-:W-:Y:S01]  /*9160*/  HMMA.16816.F32 R152, R28, R26, R152 ;  /* 0x0000001a1c98723c */ /* 0x000fe20000001898 */
[--C-:B------:R-:W-:Y:S01]  /*9170*/  FFMA.FTZ R175, R164, c[0x0][0x23c], -R174.reuse ;  /* 0x00008f00a4af7a23 */ /* 0x100fe200000108ae */
[----:B------:R-:W-:Y:S01]  /*9180*/  MUFU.EX2 R191, R191 ;  /* 0x000000bf00bf7308 */ /* 0x000fe20000000800 */
[----:B------:R-:W-:-:S02]  /*9190*/  FFMA.FTZ R164, R173, c[0x0][0x23c], -R174 ;  /* 0x00008f00ada47a23 */ /* 0x000fc400000108ae */
[--C-:B------:R-:W-:Y:S02]  /*91a0*/  FFMA.FTZ R173, R60, c[0x0][0x23c], -R61.reuse ;  /* 0x00008f003cad7a23 */ /* 0x100fe4000001083d */
[----:B------:R-:W-:Y:S01]  /*91b0*/  FADD.FTZ R165, R165, R40 ;  /* 0x00000028a5a57221 */ /* 0x000fe20000010000 */
[C---:B---3--:R-:W-:Y:S01]  /*91c0*/  HMMA.16816.F32 R72, R28.reuse, R20, R72 ;  /* 0x000000141c48723c */ /* 0x048fe20000001848 */
[----:B------:R-:W-:Y:S01]  /*91d0*/  FADD.FTZ R167, R167, R32 ;  /* 0x00000020a7a77221 */ /* 0x000fe20000010000 */
[----:B------:R-:W-:Y:S01]  /*91e0*/  MUFU.EX2 R186, R186 ;  /* 0x000000ba00ba7308 */ /* 0x000fe20000000800 */
[--C-:B------:R-:W-:Y:S02]  /*91f0*/  FFMA.FTZ R172, R172, c[0x0][0x23c], -R174.reuse ;  /* 0x00008f00acac7a23 */ /* 0x100fe400000108ae */
[----:B------:R-:W-:Y:S02]  /*9200*/  FFMA.FTZ R67, R67, c[0x0][0x23c], -R174 ;  /* 0x00008f0043437a23 */ /* 0x000fe400000108ae */
[--C-:B------:R-:W-:Y:S01]  /*9210*/  FFMA.FTZ R66, R66, c[0x0][0x23c], -R61.reuse ;  /* 0x00008f0042427a23 */ /* 0x100fe2000001083d */
[----:B------:R-:W-:Y:S01]  /*9220*/  HMMA.16816.F32 R76, R28, R22, R76 ;  /* 0x000000161c4c723c */ /* 0x000fe2000000184c */
[--C-:B------:R-:W-:Y:S01]  /*9230*/  FFMA.FTZ R60, R62, c[0x0][0x23c], -R61.reuse ;  /* 0x00008f003e3c7a23 */ /* 0x100fe2000001083d */
[----:B------:R-:W2:Y:S01]  /*9240*/  MUFU.EX2 R195, R195 ;  /* 0x000000c300c37308 */ /* 0x000ea20000000800 */
[----:B------:R-:W-:-:S02]  /*9250*/  FFMA.FTZ R59, R59, c[0x0][0x23c], -R61 ;  /* 0x00008f003b3b7a23 */ /* 0x000fc4000001083d */
[----:B------:R-:W-:Y:S01]  /*9260*/  FADD.FTZ R165, R168, R165 ;  /* 0x000000a5a8a57221 */ /* 0x000fe20000010000 */
[----:B------:R-:W-:Y:S01]  /*9270*/  MOV R168, R237 ;  /* 0x000000ed00a87202 */ /* 0x000fe20000000f00 */
[----:B------:R-:W-:Y:S01]  /*9280*/  FADD.FTZ R188, R188, R167 ;  /* 0x000000a7bcbc7221 */ /* 0x000fe20000010000 */
[C---:B------:R-:W-:Y:S01]  /*9290*/  HMMA.16816.F32 R88, R28.reuse, R16, R88 ;  /* 0x000000101c58723c */ /* 0x040fe20000001858 */
[----:B------:R-:W-:Y:S01]  /*92a0*/  FFMA.FTZ R61, R54, c[0x0][0x23c], -R49 ;  /* 0x00008f00363d7a23 */ /* 0x000fe20000010831 */
[----:B------:R-:W-:Y:S01]  /*92b0*/  MUFU.EX2 R184, R184 ;  /* 0x000000b800b87308 */ /* 0x000fe20000000800 */
[----:B------:R-:W-:Y:S01]  /*92c0*/  FADD.FTZ R166, R166, R165 ;  /* 0x000000a5a6a67221 */ /* 0x000fe20000010000 */
[----:B------:R-:W-:Y:S01]  /*92d0*/  MOV R167, R236 ;  /* 0x000000ec00a77202 */ /* 0x000fe20000000f00 */
[----:B------:R-:W-:Y:S01]  /*92e0*/  FADD.FTZ R185, R185, R188 ;  /* 0x000000bcb9b97221 */ /* 0x000fe20000010000 */
[----:B------:R-:W-:Y:S01]  /*92f0*/  MOV R165, R0 ;  /* 0x0000000000a57202 */ /* 0x000fe20000000f00 */
[----:B------:R-:W-:Y:S01]  /*9300*/  FFMA.FTZ R50, R50, c[0x0][0x23c], -R49 ;  /* 0x00008f0032327a23 */ /* 0x000fe20000010831 */
[----:B------:R-:W-:Y:S01]  /*9310*/  HMMA.16816.F32 R92, R28, R18, R92 ;  /* 0x000000121c5c723c */ /* 0x000fe2000000185c */
[--C-:B------:R-:W-:Y:S01]  /*9320*/  FFMA.FTZ R33, R33, c[0x0][0x23c], -R56.reuse ;  /* 0x00008f0021217a23 */ /* 0x100fe20000010838 */
[----:B------:R-:W3:Y:S01]  /*9330*/  MUFU.EX2 R199, R199 ;  /* 0x000000c700c77308 */ /* 0x000ee20000000800 */
[----:B------:R-:W-:-:S02]  /*9340*/  FFMA.FTZ R54, R35, c[0x0][0x23c], -R56 ;  /* 0x00008f0023367a23 */ /* 0x000fc40000010838 */
[--C-:B------:R-:W-:Y:S02]  /*9350*/  FFMA.FTZ R35, R36, c[0x0][0x23c], -R56.reuse ;  /* 0x00008f0024237a23 */ /* 0x100fe40000010838 */
[--C-:B------:R-:W-:Y:S01]  /*9360*/  FFMA.FTZ R37, R37, c[0x0][0x23c], -R49.reuse ;  /* 0x00008f0025257a23 */ /* 0x100fe20000010831 */
[C---:B----4-:R-:W-:Y:S01]  /*9370*/  HMMA.16816.F32 R144, R28.reuse, R12, R144 ;  /* 0x0000000c1c90723c */ /* 0x050fe20000001890 */
[----:B------:R-:W-:Y:S01]  /*9380*/  FFMA.FTZ R44, R44, c[0x0][0x23c], -R49 ;  /* 0x00008f002c2c7a23 */ /* 0x000fe20000010831 */
[----:B------:R-:W-:Y:S01]  /*9390*/  MUFU.EX2 R178, R178 ;  /* 0x000000b200b27308 */ /* 0x000fe20000000800 */
[----:B------:R-:W-:Y:S02]  /*93a0*/  FFMA.FTZ R36, R47, c[0x0][0x23c], -R56 ;  /* 0x00008f002f247a23 */ /* 0x000fe40000010838 */
[----:B------:R-:W-:Y:S02]  /*93b0*/  FADD.FTZ R166, R183, R166 ;  /* 0x000000a6b7a67221 */ /* 0x000fe40000010000 */
[----:B------:R-:W-:Y:S01]  /*93c0*/  FADD.FTZ R185, R190, R185 ;  /* 0x000000b9beb97221 */ /* 0x000fe20000010000 */
[C---:B------:R-:W-:Y:S02]  /*93d0*/  HMMA.16816.F32 R104, R28.reuse, R14, R104 ;  /* 0x0000000e1c68723c */ /* 0x040fe40000001868 */
[----:B------:R-:W4:Y:S06]  /*93e0*/  MUFU.EX2 R203, R203 ;  /* 0x000000cb00cb7308 */ /* 0x000f2c0000000800 */
[C---:B------:R-:W-:Y:S02]  /*93f0*/  HMMA.16816.F32 R112, R28.reuse, R8, R112 ;  /* 0x000000081c70723c */ /* 0x040fe40000001870 */
[----:B------:R-:W-:Y:S06]  /*9400*/  MUFU.EX2 R176, R176 ;  /* 0x000000b000b07308 */ /* 0x000fec0000000800 */
[C---:B------:R-:W-:Y:S02]  /*9410*/  HMMA.16816.F32 R116, R28.reuse, R10, R116 ;  /* 0x0000000a1c74723c */ /* 0x040fe40000001874 */
[----:B------:R-:W-:Y:S06]  /*9420*/  MUFU.EX2 R205, R205 ;  /* 0x000000cd00cd7308 */ /* 0x000fec0000000800 */
[C---:B------:R-:W-:Y:S02]  /*9430*/  HMMA.16816.F32 R136, R28.reuse, R4, R136 ;  /* 0x000000041c88723c */ /* 0x040fe40000001888 */
[----:B------:R-:W-:Y:S06]  /*9440*/  MUFU.EX2 R180, R180 ;  /* 0x000000b400b47308 */ /* 0x000fec0000000800 */
[----:B------:R-:W-:Y:S02]  /*9450*/  HMMA.16816.F32 R128, R28, R6, R128 ;  /* 0x000000061c80723c */ /* 0x000fe40000001880 */
[----:B------:R-:W5:Y:S05]  /*9460*/  MUFU.EX2 R177, R177 ;  /* 0x000000b100b17308 */ /* 0x000f6a0000000800 */
[----:B------:R-:W-:Y:S01]  /*9470*/  F2FP.PACK_AB R28, R192, R187 ;  /* 0x000000bbc01c723e */ /* 0x000fe200000000ff */
[----:B------:R-:W-:Y:S01]  /*9480*/  FADD.FTZ R187, R187, R52 ;  /* 0x00000034bbbb7221 */ /* 0x000fe20000010000 */
[----:B------:R-:W-:Y:S01]  /*9490*/  F2FP.PACK_AB R29, R200, R197 ;  /* 0x000000c5c81d723e */ /* 0x000fe200000000ff */
        /* <DEDUP_REMOVED lines=8> */
[C---:B------:R-:W-:Y:S01]  /*9520*/  HMMA.16816.F32 R160, R28.reuse, R24, R160 ;  /* 0x000000181ca0723c */ /* 0x040fe200000018a0 */
[----:B------:R-:W-:Y:S02]  /*9530*/  FADD.FTZ R201, R201, R200 ;  /* 0x000000c8c9c97221 */ /* 0x000fe40000010000 */
[----:B------:R-:W-:Y:S02]  /*9540*/  FADD.FTZ R193, R194, R193 ;  /* 0x000000c1c2c17221 */ /* 0x000fe40000010000 */
[----:B------:R-:W-:Y:S01]  /*9550*/  FADD.FTZ R201, R202, R201 ;  /* 0x000000c9cac97221 */ /* 0x000fe20000010000 */
[----:B------:R-:W-:Y:S02]  /*9560*/  MUFU.EX2 R172, R172 ;  /* 0x000000ac00ac7308 */ /* 0x000fe40000000800 */
[C---:B------:R-:W-:Y:S01]  /*9570*/  HMMA.16816.F32 R148, R28.reuse, R26, R148 ;  /* 0x0000001a1c94723c */ /* 0x040fe20000001894 */
[----:B------:R-:W1:Y:S05]  /*9580*/  LDSM.16.MT88.4 R24, [R213+0x9800] ;  /* 0x00980000d518783b */ /* 0x000e6a0000004200 */
[----:B------:R-:W1:Y:S02]  /*9590*/  MUFU.EX2 R175, R175 ;  /* 0x000000af00af7308 */ /* 0x000e640000000800 */
[C---:B------:R-:W-:Y:S06]  /*95a0*/  HMMA.16816.F32 R68, R28.reuse, R20, R68 ;  /* 0x000000141c44723c */ /* 0x040fec0000001844 */
[----:B------:R-:W-:Y:S02]  /*95b0*/  MUFU.EX2 R67, R67 ;  /* 0x0000004300437308 */ /* 0x000fe40000000800 */
[C---:B------:R-:W-:Y:S01]  /*95c0*/  HMMA.16816.F32 R80, R28.reuse, R22, R80 ;  /* 0x000000161c50723c */ /* 0x040fe20000001850 */
[----:B------:R-:W1:Y:S05]  /*95d0*/  LDSM.16.MT88.4 R20, [R171+0x9800] ;  /* 0x00980000ab14783b */ /* 0x000e6a0000004200 */
[----:B------:R-:W-:Y:S02]  /*95e0*/  MUFU.EX2 R164, R164 ;  /* 0x000000a400a47308 */ /* 0x000fe40000000800 */
[C---:B------:R-:W-:Y:S06]  /*95f0*/  HMMA.16816.F32 R84, R28.reuse, R16, R84 ;  /* 0x000000101c54723c */ /* 0x040fec0000001854 */
[----:B------:R-:W-:Y:S02]  /*9600*/  MUFU.EX2 R66, R66 ;  /* 0x0000004200427308 */ /* 0x000fe40000000800 */
[C---:B------:R-:W-:Y:S01]  /*9610*/  HMMA.16816.F32 R96, R28.reuse, R18, R96 ;  /* 0x000000121c60723c */ /* 0x040fe20000001860 */
[----:B------:R-:W1:Y:S05]  /*9620*/  LDSM.16.MT88.4 R16, [R213+0xa800] ;  /* 0x00a80000d510783b */ /* 0x000e6a0000004200 */
[----:B------:R-:W1:Y:S02]  /*9630*/  MUFU.EX2 R173, R173 ;  /* 0x000000ad00ad7308 */ /* 0x000e640000000800 */
[C---:B------:R-:W-:Y:S06]  /*9640*/  HMMA.16816.F32 R100, R28.reuse, R12, R100 ;  /* 0x0000000c1c64723c */ /* 0x040fec0000001864 */
[----:B------:R-:W-:Y:S02]  /*9650*/  MUFU.EX2 R60, R60 ;  /* 0x0000003c003c7308 */ /* 0x000fe40000000800 */
[C---:B------:R-:W-:Y:S01]  /*9660*/  HMMA.16816.F32 R140, R28.reuse, R14, R140 ;  /* 0x0000000e1c8c723c */ /* 0x040fe2000000188c */
[----:B------:R-:W2:Y:S05]  /*9670*/  LDSM.16.MT88.4 R12, [R171+0xa800] ;  /* 0x00a80000ab0c783b */ /* 0x000eaa0000004200 */
[----:B------:R-:W1:Y:S02]  /*9680*/  MUFU.EX2 R59, R59 ;  /* 0x0000003b003b7308 */ /* 0x000e640000000800 */
[C---:B------:R-:W-:Y:S06]  /*9690*/  HMMA.16816.F32 R108, R28.reuse, R8, R108 ;  /* 0x000000081c6c723c */ /* 0x040fec000000186c */
[----:B------:R-:W-:Y:S02]  /*96a0*/  MUFU.EX2 R50, R50 ;  /* 0x0000003200327308 */ /* 0x000fe40000000800 */
[C---:B------:R-:W-:Y:S01]  /*96b0*/  HMMA.16816.F32 R120, R28.reuse, R10, R120 ;  /* 0x0000000a1c78723c */ /* 0x040fe20000001878 */
[----:B------:R-:W4:Y:S05]  /*96c0*/  LDSM.16.MT88.4 R8, [R213+0xb800] ;  /* 0x00b80000d508783b */ /* 0x000f2a0000004200 */
[----:B------:R-:W1:Y:S02]  /*96d0*/  MUFU.EX2 R61, R61 ;  /* 0x0000003d003d7308 */ /* 0x000e640000000800 */
[C---:B------:R-:W-:Y:S06]  /*96e0*/  HMMA.16816.F32 R124, R28.reuse, R4, R124 ;  /* 0x000000041c7c723c */ /* 0x040fec000000187c */
[----:B------:R-:W-:Y:S02]  /*96f0*/  MUFU.EX2 R33, R33 ;  /* 0x0000002100217308 */ /* 0x000fe40000000800 */
[----:B------:R-:W-:Y:S01]  /*9700*/  HMMA.16816.F32 R132, R28, R6, R132 ;  /* 0x000000061c84723c */ /* 0x000fe20000001884 */
[----:B------:R-:W4:Y:S05]  /*9710*/  LDSM.16.MT88.4 R4, [R171+0xb800] ;  /* 0x00b80000ab04783b */ /* 0x000f2a0000004200 */
[----:B------:R-:W4:Y:S01]  /*9720*/  MUFU.EX2 R54, R54 ;  /* 0x0000003600367308 */ /* 0x000f220000000800 */
[----:B-1----:R-:W-:Y:S01]  /*9730*/  F2FP.PACK_AB R28, R204, R189 ;  /* 0x000000bdcc1c723e */ /* 0x002fe200000000ff */
[----:B------:R-:W-:Y:S01]  /*9740*/  FADD.FTZ R189, R189, R166 ;  /* 0x000000a6bdbd7221 */ /* 0x000fe20000010000 */
[----:B--2---:R-:W-:Y:S01]  /*9750*/  F2FP.PACK_AB R29, R195, R186 ;  /* 0x000000bac31d723e */ /* 0x004fe200000000ff */
[----:B------:R-:W-:Y:S01]  /*9760*/  FADD.FTZ R186, R186, R185 ;  /* 0x000000b9baba7221 */ /* 0x000fe20000010000 */
[----:B------:R-:W-:Y:S01]  /*9770*/  F2FP.PACK_AB R30, R206, R191 ;  /* 0x000000bfce1e723e */ /* 0x000fe200000000ff */
[----:B------:R-:W-:Y:S01]  /*9780*/  FADD.FTZ R204, R204, R189 ;  /* 0x000000bdcccc7221 */ /* 0x000fe20000010000 */
[----:B---3--:R-:W-:Y:S01]  /*9790*/  F2FP.PACK_AB R31, R199, R184 ;  /* 0x000000b8c71f723e */ /* 0x008fe200000000ff */
        /* <DEDUP_REMOVED lines=9> */
[C---:B------:R-:W-:Y:S02]  /*9830*/  HMMA.16816.F32 R152, R28.reuse, R26, R152 ;  /* 0x0000001a1c98723c */ /* 0x040fe40000001898 */
[----:B------:R-:W-:Y:S06]  /*9840*/  MUFU.EX2 R35, R35 ;  /* 0x0000002300237308 */ /* 0x000fec0000000800 */
[C---:B------:R-:W-:Y:S02]  /*9850*/  HMMA.16816.F32 R72, R28.reuse, R20, R72 ;  /* 0x000000141c48723c */ /* 0x040fe40000001848 */
[----:B------:R-:W2:Y:S06]  /*9860*/  MUFU.EX2 R36, R36 ;  /* 0x0000002400247308 */ /* 0x000eac0000000800 */
        /* <DEDUP_REMOVED lines=49> */
[----:B---3--:R-:W-:Y:S01]  /*9b80*/  HMMA.16816.F32 R156, R28, R24, R156 ;  /* 0x000000181c9c723c */ /* 0x008fe2000000189c */
        /* <DEDUP_REMOVED lines=100> */
[----:B------:R-:W-:Y:S04]  /*a1d0*/  LDSM.16.M88.4 R60, [R216] ;  /* 0x00000000d83c783b */ /* 0x000fe80000000200 */
[----:B------:R-:W4:Y:S04]  /*a1e0*/  LDSM.16.M88.4 R184, [R215+0x6000] ;  /* 0x00600000d7b8783b */ /* 0x000f280000000200 */
[----:B------:R-:W5:Y:S04]  /*a1f0*/  LDSM.16.M88.4 R4, [R216+0x1000] ;  /* 0x00100000d804783b */ /* 0x000f680000000200 */
[----:B------:R-:W1:Y:S04]  /*a200*/  LDSM.16.M88.4 R176, [R215+0x6400] ;  /* 0x00640000d7b0783b */ /* 0x000e680000000200 */
[----:B------:R-:W3:Y:S04]  /*a210*/  LDSM.16.M88.4 R164, [R215+0x6800] ;  /* 0x00680000d7a4783b */ /* 0x000ee80000000200 */
[----:B------:R-:W1:Y:S04]  /*a220*/  LDSM.16.M88.4 R36, [R215+0x6c00] ;  /* 0x006c0000d724783b */ /* 0x000e680000000200 */
[----:B------:R-:W-:Y:S04]  /*a230*/  LDSM.16.M88.4 R204, [R212+0x6000] ;  /* 0x00600000d4cc783b */ /* 0x000fe80000000200 */
[----:B------:R-:W1:Y:S04]  /*a240*/  LDSM.16.M88.4 R208, [R214+0x1000] ;  /* 0x00100000d6d0783b */ /* 0x000e680000000200 */
[----:B------:R-:W2:Y:S04]  /*a250*/  LDSM.16.M88.4 R200, [R212+0x6400] ;  /* 0x00640000d4c8783b */ /* 0x000ea80000000200 */
[----:B------:R-:W2:Y:S04]  /*a260*/  LDSM.16.M88.4 R196, [R212+0x6800] ;  /* 0x00680000d4c4783b */ /* 0x000ea80000000200 */
[----:B------:R-:W2:Y:S01]  /*a270*/  LDSM.16.M88.4 R40, [R212+0x6c00] ;  /* 0x006c0000d428783b */ /* 0x000ea20000000200 */
[-C--:B----4-:R-:W-:Y:S03]  /*a280*/  HMMA.16816.F32 R188, R60, R184.reuse, RZ ;  /* 0x000000b83cbc723c */ /* 0x090fe600000018ff */
[----:B------:R-:W-:Y:S04]  /*a290*/  LDSM.16.M88.4 R192, [R216+0x3000] ;  /* 0x00300000d8c0783b */ /* 0x000fe80000000200 */
[----:B------:R-:W-:Y:S01]  /*a2a0*/  LDSM.16.M88.4 R56, [R215+0x7000] ;  /* 0x00700000d738783b */ /* 0x000fe20000000200 */
[C---:B-----5:R-:W-:Y:S03]  /*a2b0*/  HMMA.16816.F32 R32, R4.reuse, R184, RZ ;  /* 0x000000b80420723c */ /* 0x060fe600000018ff */
[----:B------:R-:W-:Y:S04]  /*a2c0*/  LDSM.16.M88.4 R52, [R215+0x7400] ;  /* 0x00740000d734783b */ /* 0x000fe80000000200 */
[----:B------:R-:W-:Y:S01]  /*a2d0*/  LDSM.16.M88.4 R48, [R215+0x7800] ;  /* 0x00780000d730783b */ /* 0x000fe20000000200 */
[C---:B------:R-:W-:Y:S03]  /*a2e0*/  HMMA.16816.F32 R28, R4.reuse, R186, RZ ;  /* 0x000000ba041c723c */ /* 0x040fe600000018ff */
[----:B------:R-:W-:Y:S04]  /*a2f0*/  LDSM.16.M88.4 R44, [R215+0x7c00] ;  /* 0x007c0000d72c783b */ /* 0x000fe80000000200 */
[----:B------:R-:W0:Y:S01]  /*a300*/  LDGDEPBAR ;  /* 0x00000000000079af */ /* 0x000e220000000000 */
[C---:B-1----:R-:W-:Y:S08]  /*a310*/  HMMA.16816.F32 R24, R4.reuse, R176, RZ ;  /* 0x000000b00418723c */ /* 0x042ff000000018ff */
[C---:B---3--:R-:W-:Y:S08]  /*a320*/  HMMA.16816.F32 R16, R4.reuse, R164, RZ ;  /* 0x000000a40410723c */ /* 0x048ff000000018ff */
[C---:B------:R-:W-:Y:S08]  /*a330*/  HMMA.16816.F32 R20, R4.reuse, R178, RZ ;  /* 0x000000b20414723c */ /* 0x040ff000000018ff */
[----:B--2---:R-:W-:Y:S08]  /*a340*/  HMMA.16816.F32 R12, R4, R166, RZ ;  /* 0x000000a6040c723c */ /* 0x004ff000000018ff */
[C---:B------:R-:W-:Y:S08]  /*a350*/  HMMA.16816.F32 R180, R60.reuse, R176, RZ ;  /* 0x000000b03cb4723c */ /* 0x040ff000000018ff */
[C---:B------:R-:W-:Y:S08]  /*a360*/  HMMA.16816.F32 R172, R60.reuse, R164, RZ ;  /* 0x000000a43cac723c */ /* 0x040ff000000018ff */
[----:B------:R-:W-:Y:S08]  /*a370*/  HMMA.16816.F32 R184, R60, R186, RZ ;  /* 0x000000ba3cb8723c */ /* 0x000ff000000018ff */
[----:B------:R-:W-:Y:S08]  /*a380*/  HMMA.16816.F32 R8, R4, R36, RZ ;  /* 0x000000240408723c */ /* 0x000ff000000018ff */
[C---:B------:R-:W-:Y:S08]  /*a390*/  HMMA.16816.F32 R176, R60.reuse, R178, RZ ;  /* 0x000000b23cb0723c */ /* 0x040ff000000018ff */
[C---:B------:R-:W-:Y:S08]  /*a3a0*/  HMMA.16816.F32 R164, R60.reuse, R166, RZ ;  /* 0x000000a63ca4723c */ /* 0x040ff000000018ff */
[----:B------:R-:W-:Y:S08]  /*a3b0*/  HMMA.16816.F32 R64, R60, R36, RZ ;  /* 0x000000243c40723c */ /* 0x000ff000000018ff */
[-C--:B------:R-:W-:Y:S08]  /*a3c0*/  HMMA.16816.F32 R4, R4, R38.reuse, RZ ;  /* 0x000000260404723c */ /* 0x080ff000000018ff */
        /* <DEDUP_REMOVED lines=11> */
[C---:B-1----:R-:W-:Y:S08]  /*a480*/  HMMA.16816.F32 R64, R36.reuse, R40, R64 ;  /* 0x000000282440723c */ /* 0x042ff00000001840 */
[C---:B------:R-:W-:Y:S01]  /*a490*/  HMMA.16816.F32 R60, R36.reuse, R42, R60 ;  /* 0x0000002a243c723c */ /* 0x040fe2000000183c */
[----:B------:R-:W1:Y:S07]  /*a4a0*/  LDSM.16.M88.4 R40, [R216+0x2000] ;  /* 0x00200000d828783b */ /* 0x000e6e0000000200 */
        /* <DEDUP_REMOVED lines=8> */
[----:B------:R-:W2:Y:S04]  /*a530*/  LDSM.16.M88.4 R36, [R214+0x3000] ;  /* 0x00300000d624783b */ /* 0x000ea80000000200 */
[----:B------:R-:W3:Y:S03]  /*a540*/  LDSM.16.M88.4 R196, [R212+0x7800] ;  /* 0x00780000d4c4783b */ /* 0x000ee60000000200 */
        /* <DEDUP_REMOVED lines=8> */
[----:B------:R-:W4:Y:S07]  /*a5d0*/  LDSM.16.M88.4 R192, [R212+0x7c00] ;  /* 0x007c0000d4c0783b */ /* 0x000f2e0000000200 */
[C---:B-1----:R-:W-:Y:S08]  /*a5e0*/  HMMA.16816.F32 R188, R40.reuse, R56, R188 ;  /* 0x0000003828bc723c */ /* 0x042ff000000018bc */
[C---:B------:R-:W-:Y:S01]  /*a5f0*/  HMMA.16816.F32 R184, R40.reuse, R58, R184 ;  /* 0x0000003a28b8723c */ /* 0x040fe200000018b8 */
[----:B------:R-:W-:Y:S07]  /*a600*/  LDSM.16.M88.4 R56, [R216+0x4000] ;  /* 0x00400000d838783b */ /* 0x000fee0000000200 */
[C---:B------:R-:W-:Y:S08]  /*a610*/  HMMA.16816.F32 R172, R40.reuse, R48, R172 ;  /* 0x0000003028ac723c */ /* 0x040ff000000018ac */
[C---:B------:R-:W-:Y:S01]  /*a620*/  HMMA.16816.F32 R164, R40.reuse, R50, R164 ;  /* 0x0000003228a4723c */ /* 0x040fe200000018a4 */
[----:B------:R-:W-:Y:S07]  /*a630*/  LDSM.16.M88.4 R48, [R215+0x8000] ;  /* 0x00800000d730783b */ /* 0x000fee0000000200 */
[C---:B------:R-:W-:Y:S08]  /*a640*/  HMMA.16816.F32 R180, R40.reuse, R52, R180 ;  /* 0x0000003428b4723c */ /* 0x040ff000000018b4 */
[C---:B------:R-:W-:Y:S01]  /*a650*/  HMMA.16816.F32 R176, R40.reuse, R54, R176 ;  /* 0x0000003628b0723c */ /* 0x040fe200000018b0 */
[----:B------:R-:W1:Y:S07]  /*a660*/  LDSM.16.M88.4 R52, [R216+0x5000] ;  /* 0x00500000d834783b */ /* 0x000e6e0000000200 */
[C---:B------:R-:W-:Y:S08]  /*a670*/  HMMA.16816.F32 R64, R40.reuse, R44, R64 ;  /* 0x0000002c2840723c */ /* 0x040ff00000001840 */
[----:B------:R-:W-:Y:S01]  /*a680*/  HMMA.16816.F32 R60, R40, R46, R60 ;  /* 0x0000002e283c723c */ /* 0x000fe2000000183c */
[----:B------:R-:W5:Y:S04]  /*a690*/  LDSM.16.M88.4 R40, [R215+0x8800] ;  /* 0x00880000d728783b */ /* 0x000f680000000200 */
[----:B------:R-:W1:Y:S03]  /*a6a0*/  LDSM.16.M88.4 R44, [R215+0x8400] ;  /* 0x00840000d72c783b */ /* 0x000e660000000200 */
[C---:B--2---:R-:W-:Y:S08]  /*a6b0*/  HMMA.16816.F32 R32, R36.reuse, R204, R32 ;  /* 0x000000cc2420723c */ /* 0x044ff00000001820 */
[C---:B------:R-:W-:Y:S08]  /*a6c0*/  HMMA.16816.F32 R28, R36.reuse, R206, R28 ;  /* 0x000000ce241c723c */ /* 0x040ff0000000181c */
[C---:B------:R-:W-:Y:S08]  /*a6d0*/  HMMA.16816.F32 R24, R36.reuse, R200, R24 ;  /* 0x000000c82418723c */ /* 0x040ff00000001818 */
[C---:B------:R-:W-:Y:S08]  /*a6e0*/  HMMA.16816.F32 R20, R36.reuse, R202, R20 ;  /* 0x000000ca2414723c */ /* 0x040ff00000001814 */
[C---:B---3--:R-:W-:Y:S08]  /*a6f0*/  HMMA.16816.F32 R16, R36.reuse, R196, R16 ;  /* 0x000000c42410723c */ /* 0x048ff00000001810 */
[C---:B------:R-:W-:Y:S08]  /*a700*/  HMMA.16816.F32 R12, R36.reuse, R198, R12 ;  /* 0x000000c6240c723c */ /* 0x040ff0000000180c */
[C---:B----4-:R-:W-:Y:S08]  /*a710*/  HMMA.16816.F32 R8, R36.reuse, R192, R8 ;  /* 0x000000c02408723c */ /* 0x050ff00000001808 */
[----:B------:R-:W-:Y:S01]  /*a720*/  HMMA.16816.F32 R4, R36, R194, R4 ;  /* 0x000000c22404723c */ /* 0x000fe20000001804 */
[----:B------:R-:W2:Y:S07]  /*a730*/  LDSM.16.M88.4 R36, [R215+0x8c00] ;  /* 0x008c0000d724783b */ /* 0x000eae0000000200 */
[C---:B------:R-:W-:Y:S08]  /*a740*/  HMMA.16816.F32 R188, R208.reuse, R204, R188 ;  /* 0x000000ccd0bc723c */ /* 0x040ff000000018bc */
[C---:B------:R-:W-:Y:S08]  /*a750*/  HMMA.16816.F32 R184, R208.reuse, R206, R184 ;  /* 0x000000ced0b8723c */ /* 0x040ff000000018b8 */
[C---:B------:R-:W-:Y:S08]  /*a760*/  HMMA.16816.F32 R172, R208.reuse, R196, R172 ;  /* 0x000000c4d0ac723c */ /* 0x040ff000000018ac */
[C---:B------:R-:W-:Y:S01]  /*a770*/  HMMA.16816.F32 R164, R208.reuse, R198, R164 ;  /* 0x000000c6d0a4723c */ /* 0x040fe200000018a4 */
[----:B------:R-:W-:Y:S07]  /*a780*/  LDSM.16.M88.4 R196, [R214+0x4000] ;  /* 0x00400000d6c4783b */ /* 0x000fee0000000200 */
[C---:B------:R-:W-:Y:S08]  /*a790*/  HMMA.16816.F32 R180, R208.reuse, R200, R180 ;  /* 0x000000c8d0b4723c */ /* 0x040ff000000018b4 */
[C---:B------:R-:W-:Y:S08]  /*a7a0*/  HMMA.16816.F32 R176, R208.reuse, R202, R176 ;  /* 0x000000cad0b0723c */ /* 0x040ff000000018b0 */
[C---:B------:R-:W-:Y:S08]  /*a7b0*/  HMMA.16816.F32 R64, R208.reuse, R192, R64 ;  /* 0x000000c0d040723c */ /* 0x040ff00000001840 */
[----:B------:R-:W-:Y:S01]  /*a7c0*/  HMMA.16816.F32 R60, R208, R194, R60 ;  /* 0x000000c2d03c723c */ /* 0x000fe2000000183c */
[----:B------:R-:W3:Y:S07]  /*a7d0*/  LDSM.16.M88.4 R192, [R212+0x8000] ;  /* 0x00800000d4c0783b */ /* 0x000eee0000000200 */
[C---:B-1----:R-:W-:Y:S08]  /*a7e0*/  HMMA.16816.F32 R32, R52.reuse, R48, R32 ;  /* 0x000000303420723c */ /* 0x042ff00000001820 */
[----:B------:R-:W-:Y:S08]  /*a7f0*/  HMMA.16816.F32 R28, R52, R50, R28 ;  /* 0x00000032341c723c */ /* 0x000ff0000000181c */
[C---:B------:R-:W-:Y:S08]  /*a800*/  HMMA.16816.F32 R188, R56.reuse, R48, R188 ;  /* 0x0000003038bc723c */ /* 0x040ff000000018bc */
[----:B------:R-:W-:Y:S01]  /*a810*/  HMMA.16816.F32 R184, R56, R50, R184 ;  /* 0x0000003238b8723c */ /* 0x000fe200000018b8 */
[----:B------:R-:W1:Y:S07]  /*a820*/  LDSM.16.M88.4 R48, [R212+0x8400] ;  /* 0x00840000d430783b */ /* 0x000e6e0000000200 */
[C---:B-----5:R-:W-:Y:S08]  /*a830*/  HMMA.16816.F32 R16, R52.reuse, R40, R16 ;  /* 0x000000283410723c */ /* 0x060ff00000001810 */
[----:B------:R-:W-:Y:S08]  /*a840*/  HMMA.16816.F32 R12, R52, R42, R12 ;  /* 0x0000002a340c723c */ /* 0x000ff0000000180c */
[C---:B------:R-:W-:Y:S08]  /*a850*/  HMMA.16816.F32 R172, R56.reuse, R40, R172 ;  /* 0x0000002838ac723c */ /* 0x040ff000000018ac */
[----:B------:R-:W-:Y:S01]  /*a860*/  HMMA.16816.F32 R164, R56, R42, R164 ;  /* 0x0000002a38a4723c */ /* 0x000fe200000018a4 */
[----:B------:R-:W4:Y:S07]  /*a870*/  LDSM.16.M88.4 R40, [R212+0x8800] ;  /* 0x00880000d428783b */ /* 0x000f2e0000000200 */
[C---:B------:R-:W-:Y:S08]  /*a880*/  HMMA.16816.F32 R24, R52.reuse, R44, R24 ;  /* 0x0000002c3418723c */ /* 0x040ff00000001818 */
[----:B------:R-:W-:Y:S08]  /*a890*/  HMMA.16816.F32 R20, R52, R46, R20 ;  /* 0x0000002e3414723c */ /* 0x000ff00000001814 */
[C---:B------:R-:W-:Y:S08]  /*a8a0*/  HMMA.16816.F32 R180, R56.reuse, R44, R180 ;  /* 0x0000002c38b4723c */ /* 0x040ff000000018b4 */
[----:B------:R-:W-:Y:S01]  /*a8b0*/  HMMA.16816.F32 R176, R56, R46, R176 ;  /* 0x0000002e38b0723c */ /* 0x000fe200000018b0 */
[----:B------:R-:W5:Y:S07]  /*a8c0*/  LDSM.16.M88.4 R44, [R214+0x5000] ;  /* 0x00500000d62c783b */ /* 0x000f6e0000000200 */
[C---:B--2---:R-:W-:Y:S08]  /*a8d0*/  HMMA.16816.F32 R8, R52.reuse, R36, R8 ;  /* 0x000000243408723c */ /* 0x044ff00000001808 */
[----:B------:R-:W-:Y:S07]  /*a8e0*/  HMMA.16816.F32 R4, R52, R38, R4 ;  /* 0x000000263404723c */ /* 0x000fee0000001804 */
[----:B------:R-:W-:Y:S01]  /*a8f0*/  IMAD.U32 R52, RZ, RZ, UR14 ;  /* 0x0000000eff347e24 */ /* 0x000fe2000f8e00ff */
[----:B------:R-:W-:Y:S03]  /*a900*/  HMMA.16816.F32 R64, R56, R36, R64 ;  /* 0x000000243840723c */ /* 0x000fe60000001840 */
[----:B------:R-:W-:-:S05]  /*a910*/  IMAD R52, R52, 0x40, R219 ;  /* 0x0000004034347824 */ /* 0x000fca00078e02db */
[----:B------:R-:W-:Y:S01]  /*a920*/  HMMA.16816.F32 R60, R56, R38, R60 ;  /* 0x00000026383c723c */ /* 0x000fe2000000183c */
[----:B------:R-:W2:Y:S01]  /*a930*/  LDSM.16.M88.4 R36, [R212+0x8c00] ;  /* 0x008c0000d424783b */ /* 0x000ea20000000200 */
[C---:B------:R-:W-:Y:S01]  /*a940*/  IADD3 R168, R52.reuse, 0x1, RZ ;  /* 0x0000000134a87810 */ /* 0x040fe20007ffe0ff */
[----:B------:R-:W-:Y:S01]  /*a950*/  I2F R57, R52 ;  /* 0x0000003400397306 */ /* 0x000fe20000201400 */
[----:B------:R-:W-:Y:S01]  /*a960*/  IADD3 R243, R52, 0x18, RZ ;  /* 0x0000001834f37810 */ /* 0x000fe20007ffe0ff */
[----:B------:R-:W-:-:S04]  /*a970*/  DEPBAR.LE SB0, 0x0 ;  /* 0x000080000000791a */ /* 0x000fc80000000000 */
[C---:B---3--:R-:W-:Y:S01]  /*a980*/  HMMA.16816.F32 R188, R196.reuse, R192, R188 ;  /* 0x000000c0c4bc723c */ /* 0x048fe200000018bc */
[C---:B------:R-:W-:Y:S01]  /*a990*/  IADD3 R245, R52.reuse, 0x29, RZ ;  /* 0x0000002934f57810 */ /* 0x040fe20007ffe0ff */
[----:B------:R-:W3:Y:S01]  /*a9a0*/  I2F R56, R168 ;  /* 0x000000a800387306 */ /* 0x000ee20000201400 */
[C---:B------:R-:W-:Y:S02]  /*a9b0*/  IADD3 R239, R52.reuse, 0x10, RZ ;  /* 0x0000001034ef7810 */ /* 0x040fe40007ffe0ff */
[C---:B------:R-:W-:Y:S02]  /*a9c0*/  IADD3 R207, R52.reuse, 0x8, RZ ;  /* 0x0000000834cf7810 */ /* 0x040fe40007ffe0ff */
[C---:B------:R-:W-:Y:S01]  /*a9d0*/  IADD3 R205, R52.reuse, 0x9, RZ ;  /* 0x0000000934cd7810 */ /* 0x040fe20007ffe0ff */
[----:B-1----:R-:W-:Y:S01]  /*a9e0*/  HMMA.16816.F32 R176, R196, R50, R176 ;  /* 0x00000032c4b0723c */ /* 0x002fe200000018b0 */
[C---:B------:R-:W-:Y:S01]  /*a9f0*/  IADD3 R211, R52.reuse, 0x19, RZ ;  /* 0x0000001934d37810 */ /* 0x040fe20007ffe0ff */
[----:B------:R-:W1:Y:S01]  /*aa00*/  I2F R209, R243 ;  /* 0x000000f300d17306 */ /* 0x000e620000201400 */
[----:B------:R-:W-:-:S02]  /*aa10*/  IADD3 R238, R52, 0x11, RZ ;  /* 0x0000001134ee7810 */ /* 0x000fc40007ffe0ff */
[-C--:B------:R-:W-:Y:S02]  /*aa20*/  ISETP.GE.AND P5, PT, R168, R232.reuse, PT ;  /* 0x000000e8a800720c */ /* 0x080fe40003fa6270 */
[CC--:B------:R-:W-:Y:S01]  /*aa30*/  ISETP.GE.AND P0, PT, R52.reuse, R232.reuse, PT ;  /* 0x000000e83400720c */ /* 0x0c0fe20003f06270 */
[----:B----4-:R-:W-:Y:S01]  /*aa40*/  HMMA.16816.F32 R172, R196, R40, R172 ;  /* 0x00000028c4ac723c */ /* 0x010fe200000018ac */
[----:B------:R-:W-:Y:S01]  /*aa50*/  ISETP.GE.AND P6, PT, R207, R232, PT ;  /* 0x000000e8cf00720c */ /* 0x000fe20003fc6270 */
[----:B------:R-:W-:Y:S01]  /*aa60*/  I2F R203, R239 ;  /* 0x000000ef00cb7306 */ /* 0x000fe20000201400 */
[----:B------:R-:W-:-:S05]  /*aa70*/  ISETP.GE.AND P1, PT, R52, R170, PT ;  /* 0x000000aa3400720c */ /* 0x000fca0003f26270 */
[----:B-----5:R-:W-:Y:S01]  /*aa80*/  HMMA.16816.F32 R32, R44, R192, R32 ;  /* 0x000000c02c20723c */ /* 0x020fe20000001820 */
[----:B---3--:R-:W-:Y:S01]  /*aa90*/  FFMA.FTZ R250, R56, UR4, R189 ;  /* 0x0000000438fa7c23 */ /* 0x008fe200080100bd */
[----:B------:R-:W-:Y:S01]  /*aaa0*/  I2F R201, R207 ;  /* 0x000000cf00c97306 */ /* 0x000fe20000201400 */
[C---:B------:R-:W-:Y:S02]  /*aab0*/  FFMA.FTZ R188, R57.reuse, UR4, R188 ;  /* 0x0000000439bc7c23 */ /* 0x040fe400080100bc */
[----:B------:R-:W-:Y:S01]  /*aac0*/  FFMA.FTZ R59, R57, UR4, R190 ;  /* 0x00000004393b7c23 */ /* 0x000fe200080100be */
[----:B------:R-:W-:Y:S01]  /*aad0*/  FSEL R250, R250, -INF , !P5 ;  /* 0xff800000fafa7808 */ /* 0x000fe20006800000 */
[----:B------:R-:W-:Y:S01]  /*aae0*/  FFMA.FTZ R191, R56, UR4, R191 ;  /* 0x0000000438bf7c23 */ /* 0x000fe200080100bf */
[----:B------:R-:W-:Y:S01]  /*aaf0*/  HMMA.16816.F32 R164, R196, R42, R164 ;  /* 0x0000002ac4a4723c */ /* 0x000fe200000018a4 */
[----:B------:R-:W-:Y:S01]  /*ab00*/  IADD3 R193, R52, 0x21, RZ ;  /* 0x0000002134c17810 */ /* 0x000fe20007ffe0ff */
[----:B------:R-:W3:Y:S01]  /*ab10*/  I2F R189, R245 ;  /* 0x000000f500bd7306 */ /* 0x000ee20000201400 */
[----:B-1----:R-:W-:Y:S01]  /*ab20*/  FFMA.FTZ R206, R209, UR4, R178 ;  /* 0x00000004d1ce7c23 */ /* 0x002fe200080100b2 */
[----:B------:R-:W-:Y:S01]  /*ab30*/  ISETP.GE.AND P5, PT, R239, R232, PT ;  /* 0x000000e8ef00720c */ /* 0x000fe20003fa6270 */
[----:B------:R-:W-:Y:S01]  /*ab40*/  FFMA.FTZ R176, R209, UR4, R176 ;  /* 0x00000004d1b07c23 */ /* 0x000fe200080100b0 */
[----:B------:R-:W-:-:S02]  /*ab50*/  FSEL R252, R188, -INF , !P0 ;  /* 0xff800000bcfc7808 */ /* 0x000fc40004000000 */
[----:B------:R-:W-:Y:S01]  /*ab60*/  HMMA.16816.F32 R180, R196, R48, R180 ;  /* 0x00000030c4b4723c */ /* 0x000fe200000018b4 */
[----:B------:R-:W-:Y:S01]  /*ab70*/  ISETP.GE.AND P0, PT, R205, R232, PT ;  /* 0x000000e8cd00720c */ /* 0x000fe20003f06270 */
[----:B------:R-:W-:Y:S01]  /*ab80*/  I2F R58, R205 ;  /* 0x000000cd003a7306 */ /* 0x000fe20000201400 */
[----:B------:R-:W-:Y:S02]  /*ab90*/  FSEL R59, R59, -INF , !P1 ;  /* 0xff8000003b3b7808 */ /* 0x000fe40004800000 */
[----:B------:R-:W-:-:S03]  /*aba0*/  ISETP.GE.AND P1, PT, R205, R170, PT ;  /* 0x000000aacd00720c */ /* 0x000fc60003f26270 */
[----:B------:R-:W-:Y:S01]  /*abb0*/  HMMA.16816.F32 R184, R196, R194, R184 ;  /* 0x000000c2c4b8723c */ /* 0x000fe200000018b8 */
[C---:B------:R-:W-:Y:S01]  /*abc0*/  FFMA.FTZ R33, R56.reuse, UR4, R33 ;  /* 0x0000000438217c23 */ /* 0x040fe20008010021 */
[----:B------:R-:W1:Y:S01]  /*abd0*/  I2F R200, R211 ;  /* 0x000000d300c87306 */ /* 0x000e620000201400 */
[----:B------:R-:W-:-:S05]  /*abe0*/  FFMA.FTZ R56, R56, UR4, R35 ;  /* 0x0000000438387c23 */ /* 0x000fca0008010023 */
[C---:B--2---:R-:W-:Y:S01]  /*abf0*/  HMMA.16816.F32 R64, R196.reuse, R36, R64 ;  /* 0x00000024c440723c */ /* 0x044fe20000001840 */
[----:B---3--:R-:W-:Y:S01]  /*ac00*/  FFMA.FTZ R53, R189, UR4, R167 ;  /* 0x00000004bd357c23 */ /* 0x008fe200080100a7 */
[----:B------:R-:W2:Y:S06]  /*ac10*/  I2F R204, R238 ;  /* 0x000000ee00cc7306 */ /* 0x000eac0000201400 */
[----:B------:R-:W-:Y:S01]  /*ac20*/  HMMA.16816.F32 R60, R196, R38, R60 ;  /* 0x00000026c43c723c */ /* 0x000fe2000000183c */
[----:B------:R-:W-:Y:S01]  /*ac30*/  FFMA.FTZ R180, R203, UR4, R180 ;  /* 0x00000004cbb47c23 */ /* 0x000fe200080100b4 */
[----:B------:R-:W3:Y:S01]  /*ac40*/  I2F R199, R193 ;  /* 0x000000c100c77306 */ /* 0x000ee20000201400 */
[----:B-1----:R-:W-:-:S02]  /*ac50*/  FFMA.FTZ R177, R200, UR4, R177 ;  /* 0x00000004c8b17c23 */ /* 0x002fc400080100b1 */
[----:B------:R-:W-:Y:S01]  /*ac60*/  FFMA.FTZ R208, R203, UR4, R182 ;  /* 0x00000004cbd07c23 */ /* 0x000fe200080100b6 */
[----:B------:R-:W-:Y:S01]  /*ac70*/  FSEL R188, R180, -INF , !P5 ;  /* 0xff800000b4bc7808 */ /* 0x000fe20006800000 */
[----:B------:R-:W-:Y:S01]  /*ac80*/  FFMA.FTZ R179, R200, UR4, R179 ;  /* 0x00000004c8b37c23 */ /* 0x000fe200080100b3 */
[C---:B------:R-:W-:Y:S01]  /*ac90*/  HMMA.16816.F32 R28, R44.reuse, R194, R28 ;  /* 0x000000c22c1c723c */ /* 0x040fe2000000181c */
[----:B------:R-:W-:Y:S01]  /*aca0*/  IADD3 R198, R52, 0x20, RZ ;  /* 0x0000002034c67810 */ /* 0x000fe20007ffe0ff */
[----:B------:R-:W-:Y:S01]  /*acb0*/  FFMA.FTZ R184, R201, UR4, R184 ;  /* 0x00000004c9b87c23 */ /* 0x000fe200080100b8 */
[-C--:B------:R-:W-:Y:S01]  /*acc0*/  ISETP.GE.AND P5, PT, R211, R232.reuse, PT ;  /* 0x000000e8d300720c */ /* 0x080fe20003fa6270 */
[----:B------:R-:W-:Y:S01]  /*acd0*/  FFMA.FTZ R246, R58, UR4, R185 ;  /* 0x000000043af67c23 */ /* 0x000fe200080100b9 */
[----:B------:R-:W1:Y:S01]  /*ace0*/  I2F R197, R198 ;  /* 0x000000c600c57306 */ /* 0x000e620000201400 */
[----:B--2---:R-:W-:Y:S01]  /*acf0*/  FFMA.FTZ R181, R204, UR4, R181 ;  /* 0x00000004ccb57c23 */ /* 0x004fe200080100b5 */
[----:B------:R-:W-:Y:S01]  /*ad00*/  IADD3 R194, R52, 0x28, RZ ;  /* 0x0000002834c27810 */ /* 0x000fe20007ffe0ff */
[C---:B------:R-:W-:Y:S01]  /*ad10*/  HMMA.16816.F32 R24, R44.reuse, R48, R24 ;  /* 0x000000302c18723c */ /* 0x040fe20000001818 */
[----:B------:R-:W-:Y:S01]  /*ad20*/  FSEL R248, R184, -INF , !P6 ;  /* 0xff800000b8f87808 */ /* 0x000fe20007000000 */
[----:B---3--:R-:W-:Y:S01]  /*ad30*/  FFMA.FTZ R178, R199, UR4, R173 ;  /* 0x00000004c7b27c23 */ /* 0x008fe200080100ad */
[----:B------:R-:W-:Y:S01]  /*ad40*/  IADD3 R173, R52, 0x31, RZ ;  /* 0x0000003134ad7810 */ /* 0x000fe20007ffe0ff */
[----:B------:R-:W-:Y:S01]  /*ad50*/  FFMA.FTZ R196, R204, UR4, R183 ;  /* 0x00000004ccc47c23 */ /* 0x000fe200080100b7 */
[----:B------:R-:W2:Y:S01]  /*ad60*/  I2F R195, R194 ;  /* 0x000000c200c37306 */ /* 0x000ea20000201400 */
[-C--:B------:R-:W-:Y:S01]  /*ad70*/  ISETP.GE.AND P6, PT, R238, R232.reuse, PT ;  /* 0x000000e8ee00720c */ /* 0x080fe20003fc6270 */
[----:B------:R-:W-:Y:S01]  /*ad80*/  FFMA.FTZ R187, R58, UR4, R187 ;  /* 0x000000043abb7c23 */ /* 0x000fe200080100bb */
[----:B------:R-:W-:Y:S01]  /*ad90*/  FSEL R246, R246, -INF , !P0 ;  /* 0xff800000f6f67808 */ /* 0x000fe20004000000 */
[----:B------:R-:W-:Y:S01]  /*ada0*/  FFMA.FTZ R186, R201, UR4, R186 ;  /* 0x00000004c9ba7c23 */ /* 0x000fe200080100ba */
[-C--:B------:R-:W-:Y:S01]  /*adb0*/  ISETP.GE.AND P0, PT, R243, R232.reuse, PT ;  /* 0x000000e8f300720c */ /* 0x080fe20003f06270 */
[----:B------:R-:W-:Y:S01]  /*adc0*/  FFMA.FTZ R175, R199, UR4, R175 ;  /* 0x00000004c7af7c23 */ /* 0x000fe200080100af */
[----:B------:R-:W-:Y:S01]  /*add0*/  FSEL R192, R177, -INF , !P5 ;  /* 0xff800000b1c07808 */ /* 0x000fe20006800000 */
[----:B------:R-:W3:Y:S01]  /*ade0*/  I2F R167, R173 ;  /* 0x000000ad00a77306 */ /* 0x000ee20000201400 */
[C---:B-1----:R-:W-:Y:S01]  /*adf0*/  FFMA.FTZ R48, R197.reuse, UR4, R172 ;  /* 0x00000004c5307c23 */ /* 0x042fe200080100ac */
[-C--:B------:R-:W-:Y:S01]  /*ae00*/  ISETP.GE.AND P5, PT, R194, R232.reuse, PT ;  /* 0x000000e8c200720c */ /* 0x080fe20003fa6270 */
[----:B------:R-:W-:Y:S01]  /*ae10*/  FFMA.FTZ R172, R197, UR4, R174 ;  /* 0x00000004c5ac7c23 */ /* 0x000fe200080100ae */
[C---:B------:R-:W-:Y:S01]  /*ae20*/  IADD3 R185, R52.reuse, 0x30, RZ ;  /* 0x0000003034b97810 */ /* 0x040fe20007ffe0ff */
[----:B------:R-:W-:Y:S01]  /*ae30*/  FFMA.FTZ R174, R189, UR4, R165 ;  /* 0x00000004bdae7c23 */ /* 0x000fe200080100a5 */
[----:B------:R-:W-:Y:S01]  /*ae40*/  FSEL R190, R181, -INF , !P6 ;  /* 0xff800000b5be7808 */ /* 0x000fe20007000000 */
[C---:B------:R-:W-:Y:S01]  /*ae50*/  HMMA.16816.F32 R20, R44.reuse, R50, R20 ;  /* 0x000000322c14723c */ /* 0x040fe20000001814 */
[C---:B--2---:R-:W-:Y:S01]  /*ae60*/  FFMA.FTZ R49, R195.reuse, UR4, R166 ;  /* 0x00000004c3317c23 */ /* 0x044fe200080100a6 */
[----:B------:R-:W-:Y:S01]  /*ae70*/  IADD3 R166, R52, 0x38, RZ ;  /* 0x0000003834a67810 */ /* 0x000fe20007ffe0ff */
[----:B------:R-:W-:Y:S01]  /*ae80*/  FFMA.FTZ R164, R195, UR4, R164 ;  /* 0x00000004c3a47c23 */ /* 0x000fe200080100a4 */
[-C--:B------:R-:W-:Y:S01]  /*ae90*/  ISETP.GE.AND P6, PT, R198, R232.reuse, PT ;  /* 0x000000e8c600720c */ /* 0x080fe20003fc6270 */
[----:B------:R-:W1:Y:S01]  /*aea0*/  I2F R183, R185 ;  /* 0x000000b900b77306 */ /* 0x000e620000201400 */
[----:B------:R-:W-:Y:S01]  /*aeb0*/  FSEL R210, R176, -INF , !P0 ;  /* 0xff800000b0d27808 */ /* 0x000fe20004000000 */
[----:B------:R-:W-:Y:S01]  /*aec0*/  FFMA.FTZ R28, R201, UR4, R28 ;  /* 0x00000004c91c7c23 */ /* 0x000fe2000801001c */
[----:B------:R-:W-:Y:S01]  /*aed0*/  FSEL R176, R164, -INF , !P5 ;  /* 0xff800000a4b07808 */ /* 0x000fe20006800000 */
[----:B---3--:R-:W-:Y:S01]  /*aee0*/  FFMA.FTZ R54, R167, UR4, R65 ;  /* 0x00000004a7367c23 */ /* 0x008fe20008010041 */
[-C--:B------:R-:W-:Y:S01]  /*aef0*/  ISETP.GE.AND P5, PT, R173, R232.reuse, PT ;  /* 0x000000e8ad00720c */ /* 0x080fe20003fa6270 */
[----:B------:R-:W-:Y:S01]  /*af00*/  FFMA.FTZ R67, R167, UR4, R67 ;  /* 0x00000004a7437c23 */ /* 0x000fe20008010043 */
[----:B------:R-:W-:Y:S01]  /*af10*/  FSEL R180, R48, -INF , !P6 ;  /* 0xff80000030b47808 */ /* 0x000fe20007000000 */
[----:B------:R-:W2:Y:S01]  /*af20*/  I2F R165, R166 ;  /* 0x000000a600a57306 */ /* 0x000ea20000201400 */
[----:B------:R-:W-:Y:S01]  /*af30*/  ISETP.GE.AND P6, PT, R245, R232, PT ;  /* 0x000000e8f500720c */ /* 0x000fe20003fc6270 */
[C---:B------:R-:W-:Y:S01]  /*af40*/  HMMA.16816.F32 R16, R44.reuse, R40, R16 ;  /* 0x000000282c10723c */ /* 0x040fe20000001810 */
[----:B------:R-:W-:Y:S01]  /*af50*/  FSEL R54, R54, -INF , !P5 ;  /* 0xff80000036367808 */ /* 0x000fe20006800000 */
[----:B------:R-:W-:Y:S01]  /*af60*/  FFMA.FTZ R201, R201, UR4, R30 ;  /* 0x00000004c9c97c23 */ /* 0x000fe2000801001e */
[----:B------:R-:W-:Y:S01]  /*af70*/  ISETP.GE.AND P5, PT, R168, R170, PT ;  /* 0x000000aaa800720c */ /* 0x000fe20003fa6270 */
[----:B------:R-:W-:Y:S01]  /*af80*/  FFMA.FTZ R29, R58, UR4, R29 ;  /* 0x000000043a1d7c23 */ /* 0x000fe2000801001d */
[----:B------:R-:W-:Y:S01]  /*af90*/  FSEL R174, R174, -INF , !P6 ;  /* 0xff800000aeae7808 */ /* 0x000fe20007000000 */
[----:B-1----:R-:W-:Y:S01]  /*afa0*/  FFMA.FTZ R55, R183, UR4, R64 ;  /* 0x00000004b7377c23 */ /* 0x002fe20008010040 */
[----:B------:R-:W-:Y:S01]  /*afb0*/  ISETP.GE.AND P6, PT, R166, R232, PT ;  /* 0x000000e8a600720c */ /* 0x000fe20003fc6270 */
[C---:B------:R-:W-:Y:S01]  /*afc0*/  HMMA.16816.F32 R12, R44.reuse, R42, R12 ;  /* 0x0000002a2c0c723c */ /* 0x040fe2000000180c */
[----:B------:R-:W-:Y:S01]  /*afd0*/  FSEL R244, R191, -INF , !P5 ;  /* 0xff800000bff47808 */ /* 0x000fe20006800000 */
[----:B------:R-:W-:Y:S01]  /*afe0*/  FFMA.FTZ R31, R58, UR4, R31 ;  /* 0x000000043a1f7c23 */ /* 0x000fe2000801001f */
[-C--:B------:R-:W-:Y:S01]  /*aff0*/  ISETP.GE.AND P5, PT, R239, R170.reuse, PT ;  /* 0x000000aaef00720c */ /* 0x080fe20003fa6270 */
[----:B------:R-:W-:Y:S01]  /*b000*/  FFMA.FTZ R24, R203, UR4, R24 ;  /* 0x00000004cb187c23 */ /* 0x000fe20008010018 */
[----:B------:R-:W-:Y:S01]  /*b010*/  FSEL R182, R187, -INF , !P1 ;  /* 0xff800000bbb67808 */ /* 0x000fe20004800000 */
[----:B--2---:R-:W-:Y:S01]  /*b020*/  FFMA.FTZ R48, R165, UR4, R60 ;  /* 0x00000004a5307c23 */ /* 0x004fe2000801003c */
[----:B------:R-:W-:Y:S01]  /*b030*/  ISETP.GE.AND P1, PT, R243, R170, PT ;  /* 0x000000aaf300720c */ /* 0x000fe20003f26270 */
[C---:B------:R-:W-:Y:S01]  /*b040*/  HMMA.16816.F32 R8, R44.reuse, R36, R8 ;  /* 0x000000242c08723c */ /* 0x040fe20000001808 */
[----:B------:R-:W-:Y:S01]  /*b050*/  ISETP.GE.AND P0, PT, R193, R232, PT ;  /* 0x000000e8c100720c */ /* 0x000fe20003f06270 */
[----:B------:R-:W-:Y:S01]  /*b060*/  FFMA.FTZ R26, R203, UR4, R26 ;  /* 0x00000004cb1a7c23 */ /* 0x000fe2000801001a */
[----:B------:R-:W-:Y:S01]  /*b070*/  FSEL R48, R48, -INF , !P6 ;  /* 0xff80000030307808 */ /* 0x000fe20007000000 */
[C---:B------:R-:W-:Y:S01]  /*b080*/  FFMA.FTZ R25, R204.reuse, UR4, R25 ;  /* 0x00000004cc197c23 */ /* 0x040fe20008010019 */
[-C--:B------:R-:W-:Y:S01]  /*b090*/  ISETP.GE.AND P6, PT, R207, R170.reuse, PT ;  /* 0x000000aacf00720c */ /* 0x080fe20003fc6270 */
[----:B------:R-:W-:Y:S01]  /*b0a0*/  FFMA.FTZ R27, R204, UR4, R27 ;  /* 0x00000004cc1b7c23 */ /* 0x000fe2000801001b */
[----:B------:R-:W-:Y:S01]  /*b0b0*/  FSEL R208, R208, -INF , !P5 ;  /* 0xff800000d0d07808 */ /* 0x000fe20006800000 */
[----:B------:R-:W-:Y:S01]  /*b0c0*/  HMMA.16816.F32 R4, R44, R38, R4 ;  /* 0x000000262c04723c */ /* 0x000fe20000001804 */
[-C--:B------:R-:W-:Y:S01]  /*b0d0*/  ISETP.GE.AND P5, PT, R211, R170.reuse, PT ;  /* 0x000000aad300720c */ /* 0x080fe20003fa6270 */
[C---:B------:R-:W-:Y:S01]  /*b0e0*/  FFMA.FTZ R20, R209.reuse, UR4, R20 ;  /* 0x00000004d1147c23 */ /* 0x040fe20008010014 */
[----:B------:R-:W-:Y:S01]  /*b0f0*/  FSEL R206, R206, -INF , !P1 ;  /* 0xff800000cece7808 */ /* 0x000fe20004800000 */
[----:B------:R-:W-:Y:S01]  /*b100*/  FFMA.FTZ R22, R209, UR4, R22 ;  /* 0x00000004d1167c23 */ /* 0x000fe20008010016 */
[----:B------:R-:W-:Y:S01]  /*b110*/  IADD3 R65, R52, 0x39, RZ ;  /* 0x0000003934417810 */ /* 0x000fe20007ffe0ff */
[----:B------:R-:W-:Y:S01]  /*b120*/  FFMA.FTZ R21, R200, UR4, R21 ;  /* 0x00000004c8157c23 */ /* 0x000fe20008010015 */
[----:B------:R-:W-:Y:S01]  /*b130*/  ISETP.GE.AND P1, PT, R198, R170, PT ;  /* 0x000000aac600720c */ /* 0x000fe20003f26270 */
[----:B------:R-:W-:Y:S01]  /*b140*/  FFMA.FTZ R23, R200, UR4, R23 ;  /* 0x00000004c8177c23 */ /* 0x000fe20008010017 */
[----:B------:R-:W-:Y:S01]  /*b150*/  FSEL R178, R178, -INF , !P0 ;  /* 0xff800000b2b27808 */ /* 0x000fe20004000000 */
[----:B------:R-:W1:Y:S01]  /*b160*/  I2F R60, R65 ;  /* 0x00000041003c7306 */ /* 0x000e620000201400 */
[----:B------:R-:W-:Y:S01]  /*b170*/  FSEL R242, R186, -INF , !P6 ;  /* 0xff800000baf27808 */ /* 0x000fe20007000000 */
[----:B------:R-:W-:Y:S01]  /*b180*/  FFMA.FTZ R16, R197, UR4, R16 ;  /* 0x00000004c5107c23 */ /* 0x000fe20008010010 */
[----:B------:R-:W-:Y:S01]  /*b190*/  ISETP.GE.AND P0, PT, R185, R232, PT ;  /* 0x000000e8b900720c */ /* 0x000fe20003f06270 */
[----:B------:R-:W-:Y:S01]  /*b1a0*/  FFMA.FTZ R18, R197, UR4, R18 ;  /* 0x00000004c5127c23 */ /* 0x000fe20008010012 */
[-C--:B------:R-:W-:Y:S01]  /*b1b0*/  ISETP.GE.AND P6, PT, R238, R170.reuse, PT ;  /* 0x000000aaee00720c */ /* 0x080fe20003fc6270 */
[----:B------:R-:W-:Y:S01]  /*b1c0*/  FFMA.FTZ R17, R199, UR4, R17 ;  /* 0x00000004c7117c23 */ /* 0x000fe20008010011 */
[----:B------:R-:W-:Y:S01]  /*b1d0*/  FSEL R202, R179, -INF , !P5 ;  /* 0xff800000b3ca7808 */ /* 0x000fe20006800000 */
[----:B------:R-:W-:Y:S01]  /*b1e0*/  FFMA.FTZ R19, R199, UR4, R19 ;  /* 0x00000004c7137c23 */ /* 0x000fe20008010013 */
[-C--:B------:R-:W-:Y:S01]  /*b1f0*/  ISETP.GE.AND P5, PT, R193, R170.reuse, PT ;  /* 0x000000aac100720c */ /* 0x080fe20003fa6270 */
[----:B------:R-:W-:Y:S01]  /*b200*/  FFMA.FTZ R12, R195, UR4, R12 ;  /* 0x00000004c30c7c23 */ /* 0x000fe2000801000c */
[----:B------:R-:W-:Y:S01]  /*b210*/  FSEL R172, R172, -INF , !P1 ;  /* 0xff800000acac7808 */ /* 0x000fe20004800000 */
[C---:B------:R-:W-:Y:S01]  /*b220*/  FFMA.FTZ R13, R189.reuse, UR4, R13 ;  /* 0x00000004bd0d7c23 */ /* 0x040fe2000801000d */
[-C--:B------:R-:W-:Y:S01]  /*b230*/  ISETP.GE.AND P1, PT, R194, R170.reuse, PT ;  /* 0x000000aac200720c */ /* 0x080fe20003f26270 */
[----:B------:R-:W-:Y:S01]  /*b240*/  FFMA.FTZ R15, R189, UR4, R15 ;  /* 0x00000004bd0f7c23 */ /* 0x000fe2000801000f */
[----:B------:R-:W-:Y:S01]  /*b250*/  FSEL R55, R55, -INF , !P0 ;  /* 0xff80000037377808 */ /* 0x000fe20004000000 */
[----:B-1----:R-:W-:Y:S01]  /*b260*/  FFMA.FTZ R63, R60, UR4, R63 ;  /* 0x000000043c3f7c23 */ /* 0x002fe2000801003f */
[----:B------:R-:W-:Y:S01]  /*b270*/  FSEL R196, R196, -INF , !P6 ;  /* 0xff800000c4c47808 */ /* 0x000fe20007000000 */
[----:B------:R-:W-:Y:S01]  /*b280*/  FFMA.FTZ R8, R183, UR4, R8 ;  /* 0x00000004b7087c23 */ /* 0x000fe20008010008 */
[C---:B------:R-:W-:Y:S01]  /*b290*/  ISETP.GE.AND P0, PT, R52.reuse, R169, PT ;  /* 0x000000a93400720c */ /* 0x040fe20003f06270 */
[----:B------:R-:W-:Y:S01]  /*b2a0*/  FFMA.FTZ R14, R195, UR4, R14 ;  /* 0x00000004c30e7c23 */ /* 0x000fe2000801000e */
[----:B------:R-:W-:Y:S01]  /*b2b0*/  ISETP.GE.AND P6, PT, R52, R3, PT ;  /* 0x000000033400720c */ /* 0x000fe20003fc6270 */
[----:B------:R-:W-:Y:S01]  /*b2c0*/  FFMA.FTZ R52, R183, UR4, R66 ;  /* 0x00000004b7347c23 */ /* 0x000fe20008010042 */
[----:B------:R-:W-:Y:S01]  /*b2d0*/  FSEL R164, R175, -INF , !P5 ;  /* 0xff800000afa47808 */ /* 0x000fe20006800000 */
[----:B------:R-:W-:Y:S01]  /*b2e0*/  FFMA.FTZ R4, R165, UR4, R4 ;  /* 0x00000004a5047c23 */ /* 0x000fe20008010004 */
[-C--:B------:R-:W-:Y:S01]  /*b2f0*/  ISETP.GE.AND P5, PT, R245, R170.reuse, PT ;  /* 0x000000aaf500720c */ /* 0x080fe20003fa6270 */
[----:B------:R-:W-:Y:S01]  /*b300*/  FFMA.FTZ R10, R183, UR4, R10 ;  /* 0x00000004b70a7c23 */ /* 0x000fe2000801000a */
[----:B------:R-:W-:Y:S01]  /*b310*/  FSEL R66, R49, -INF , !P1 ;  /* 0xff80000031427808 */ /* 0x000fe20004800000 */
[----:B------:R-:W-:Y:S01]  /*b320*/  FFMA.FTZ R9, R167, UR4, R9 ;  /* 0x00000004a7097c23 */ /* 0x000fe20008010009 */
[----:B------:R-:W-:Y:S01]  /*b330*/  BAR.SYNC.DEFER_BLOCKING 0x0 ;  /* 0x0000000000007b1d */ /* 0x000fe20000010000 */
[-C--:B------:R-:W-:Y:S01]  /*b340*/  ISETP.GE.AND P1, PT, R185, R170.reuse, PT ;  /* 0x000000aab900720c */ /* 0x080fe20003f26270 */
[----:B------:R-:W-:Y:S01]  /*b350*/  FFMA.FTZ R11, R167, UR4, R11 ;  /* 0x00000004a70b7c23 */ /* 0x000fe2000801000b */
[----:B------:R-:W-:Y:S01]  /*b360*/  FSEL R64, R53, -INF , !P5 ;  /* 0xff80000035407808 */ /* 0x000fe20006800000 */
[----:B------:R-:W-:Y:S01]  /*b370*/  FFMA.FTZ R53, R165, UR4, R62 ;  /* 0x00000004a5357c23 */ /* 0x000fe2000801003e */
[----:B------:R-:W-:Y:S01]  /*b380*/  FSEL R52, R52, -INF , !P1 ;  /* 0xff80000034347808 */ /* 0x000fe20004800000 */
[----:B------:R-:W-:Y:S01]  /*b390*/  FFMA.FTZ R62, R60, UR4, R61 ;  /* 0x000000043c3e7c23 */ /* 0x000fe2000801003d */
[-C--:B------:R-:W-:Y:S01]  /*b3a0*/  ISETP.GE.AND P5, PT, R173, R170.reuse, PT ;  /* 0x000000aaad00720c */ /* 0x080fe20003fa6270 */
[----:B------:R-:W-:Y:S01]  /*b3b0*/  FFMA.FTZ R61, R57, UR4, R32 ;  /* 0x00000004393d7c23 */ /* 0x000fe20008010020 */
[----:B------:R-:W-:Y:S01]  /*b3c0*/  ISETP.GE.AND P1, PT, R166, R170, PT ;  /* 0x000000aaa600720c */ /* 0x000fe20003f26270 */
[----:B------:R-:W-:Y:S01]  /*b3d0*/  FFMA.FTZ R6, R165, UR4, R6 ;  /* 0x00000004a5067c23 */ /* 0x000fe20008010006 */
[----:B------:R-:W-:Y:S01]  /*b3e0*/  FSEL R49, R67, -INF , !P5 ;  /* 0xff80000043317808 */ /* 0x000fe20006800000 */
[----:B------:R-:W-:Y:S01]  /*b3f0*/  FFMA.FTZ R67, R57, UR4, R34 ;  /* 0x0000000439437c23 */ /* 0x000fe20008010022 */
[----:B------:R-:W-:Y:S01]  /*b400*/  FSEL R53, R53, -INF , !P1 ;  /* 0xff80000035357808 */ /* 0x000fe20004800000 */
[C---:B------:R-:W-:Y:S01]  /*b410*/  FFMA.FTZ R5, R60.reuse, UR4, R5 ;  /* 0x000000043c057c23 */ /* 0x040fe20008010005 */
[C---:B------:R-:W-:Y:S01]  /*b420*/  ISETP.GE.AND P5, PT, R65.reuse, R232, PT ;  /* 0x000000e84100720c */ /* 0x040fe20003fa6270 */
[----:B------:R-:W-:Y:S01]  /*b430*/  FFMA.FTZ R7, R60, UR4, R7 ;  /* 0x000000043c077c23 */ /* 0x000fe20008010007 */
[----:B------:R-:W-:-:S02]  /*b440*/  ISETP.GE.AND P1, PT, R65, R170, PT ;  /* 0x000000aa4100720c */ /* 0x000fc40003f26270 */
[----:B------:R-:W-:Y:S02]  /*b450*/  FSEL R34, R62, -INF , !P5 ;  /* 0xff8000003e227808 */ /* 0x000fe40006800000 */
[----:B------:R-:W-:Y:S02]  /*b460*/  FSEL R32, R63, -INF , !P1 ;  /* 0xff8000003f207808 */ /* 0x000fe40004800000 */
[C---:B------:R-:W-:Y:S02]  /*b470*/  ISETP.GE.AND P5, PT, R168.reuse, R169, PT ;  /* 0x000000a9a800720c */ /* 0x040fe40003fa6270 */
[----:B------:R-:W-:Y:S02]  /*b480*/  ISETP.GE.AND P1, PT, R168, R3, PT ;  /* 0x00000003a800720c */ /* 0x000fe40003f26270 */
[----:B------:R-:W-:Y:S02]  /*b490*/  FSEL R57, R61, -INF , !P0 ;  /* 0xff8000003d397808 */ /* 0x000fe40004000000 */
[----:B------:R-:W-:-:S02]  /*b4a0*/  ISETP.GE.AND P0, PT, R207, R169, PT ;  /* 0x000000a9cf00720c */ /* 0x000fc40003f06270 */
[----:B------:R-:W-:Y:S02]  /*b4b0*/  FSEL R61, R67, -INF , !P6 ;  /* 0xff800000433d7808 */ /* 0x000fe40007000000 */
[----:B------:R-:W-:Y:S02]  /*b4c0*/  ISETP.GE.AND P6, PT, R207, R3, PT ;  /* 0x00000003cf00720c */ /* 0x000fe40003fc6270 */
[----:B------:R-:W-:Y:S02]  /*b4d0*/  FSEL R35, R33, -INF , !P5 ;  /* 0xff80000021237808 */ /* 0x000fe40006800000 */
[----:B------:R-:W-:Y:S02]  /*b4e0*/  FSEL R30, R56, -INF , !P1 ;  /* 0xff800000381e7808 */ /* 0x000fe40004800000 */
[C---:B------:R-:W-:Y:S02]  /*b4f0*/  ISETP.GE.AND P5, PT, R205.reuse, R169, PT ;  /* 0x000000a9cd00720c */ /* 0x040fe40003fa6270 */
[----:B------:R-:W-:-:S02]  /*b500*/  ISETP.GE.AND P1, PT, R205, R3, PT ;  /* 0x00000003cd00720c */ /* 0x000fc40003f26270 */
[----:B------:R-:W-:Y:S02]  /*b510*/  FSEL R33, R28, -INF , !P0 ;  /* 0xff8000001c217808 */ /* 0x000fe40004000000 */
[----:B------:R-:W-:Y:S02]  /*b520*/  ISETP.GE.AND P0, PT, R239, R169, PT ;  /* 0x000000a9ef00720c */ /* 0x000fe40003f06270 */
[----:B------:R-:W-:Y:S02]  /*b530*/  FSEL R28, R201, -INF , !P6 ;  /* 0xff800000c91c7808 */ /* 0x000fe40007000000 */
[----:B------:R-:W-:Y:S02]  /*b540*/  ISETP.GE.AND P6, PT, R239, R3, PT ;  /* 0x00000003ef00720c */ /* 0x000fe40003fc6270 */
[----:B------:R-:W-:Y:S02]  /*b550*/  FSEL R29, R29, -INF , !P5 ;  /* 0xff8000001d1d7808 */ /* 0x000fe40006800000 */
[----:B------:R-:W-:-:S02]  /*b560*/  FSEL R50, R31, -INF , !P1 ;  /* 0xff8000001f327808 */ /* 0x000fc40004800000 */
[C---:B------:R-:W-:Y:S02]  /*b570*/  ISETP.GE.AND P5, PT, R238.reuse, R169, PT ;  /* 0x000000a9ee00720c */ /* 0x040fe40003fa6270 */
[----:B------:R-:W-:Y:S02]  /*b580*/  ISETP.GE.AND P1, PT, R238, R3, PT ;  /* 0x00000003ee00720c */ /* 0x000fe40003f26270 */
[----:B------:R-:W-:Y:S02]  /*b590*/  FSEL R175, R24, -INF , !P0 ;  /* 0xff80000018af7808 */ /* 0x000fe40004000000 */
[C---:B------:R-:W-:Y:S02]  /*b5a0*/  ISETP.GE.AND P0, PT, R243.reuse, R169, PT ;  /* 0x000000a9f300720c */ /* 0x040fe40003f06270 */
[----:B------:R-:W-:Y:S02]  /*b5b0*/  FSEL R184, R26, -INF , !P6 ;  /* 0xff8000001ab87808 */ /* 0x000fe40007000000 */
        /* <DEDUP_REMOVED lines=31> */
[----:B------:R-:W-:Y:S02]  /*b7b0*/  PLOP3.LUT P0, PT, PT, PT, UP0, 0x80, 0x0 ;  /* 0x000000000000781c */ /* 0x000fe40003f0f008 */
[----:B------:R-:W-:Y:S02]  /*b7c0*/  ISETP.GE.AND P6, PT, R185, R3, PT ;  /* 0x00000003b900720c */ /* 0x000fe40003fc6270 */
[----:B------:R-:W-:Y:S02]  /*b7d0*/  FSEL R58, R11, -INF , !P1 ;  /* 0xff8000000b3a7808 */ /* 0x000fe40004800000 */
[----:B------:R-:W-:Y:S02]  /*b7e0*/  FSEL R62, R10, -INF , !P6 ;  /* 0xff8000000a3e7808 */ /* 0x000fe40007000000 */
[----:B------:R-:W-:Y:S02]  /*b7f0*/  ISETP.GE.AND P6, PT, R65, R169, PT ;  /* 0x000000a94100720c */ /* 0x000fe40003fc6270 */
[----:B------:R-:W-:-:S02]  /*b800*/  FSEL R169, R9, -INF , !P5 ;  /* 0xff80000009a97808 */ /* 0x000fc40006800000 */
[-C--:B------:R-:W-:Y:S02]  /*b810*/  ISETP.GE.AND P5, PT, R166, R3.reuse, PT ;  /* 0x00000003a600720c */ /* 0x080fe40003fa6270 */
[----:B------:R-:W-:Y:S02]  /*b820*/  ISETP.GE.AND P1, PT, R65, R3, PT ;  /* 0x000000034100720c */ /* 0x000fe40003f26270 */
        /* <DEDUP_REMOVED lines=19> */
[----:B------:R-:W-:-:S04]  /*b960*/  @!P4 LEA R6, P1, R5, c[0x0][0x168], 0x1 ;  /* 0x00005a000506ca11 */ /* 0x000fc800078208ff */
[----:B------:R-:W-:Y:S02]  /*b970*/  LEA.HI.X R4, R4, R227, R3, 0x6, P5 ;  /* 0x000000e304047211 */ /* 0x000fe400028f3403 */
[C---:B------:R-:W-:Y:S02]  /*b980*/  @!P3 LEA R10, P5, R5.reuse, c[0x0][0x168], 0x1 ;  /* 0x00005a00050aba11 */ /* 0x040fe400078a08ff */
[C-C-:B------:R-:W-:Y:S02]  /*b990*/  @!P4 LEA.HI.X R7, R5.reuse, c[0x0][0x16c], R4.reuse, 0x1, P1 ;  /* 0x00005b000507ca11 */ /* 0x140fe400008f0c04 */
[C---:B------:R-:W-:Y:S02]  /*b9a0*/  @!P2 LEA R8, P1, R5.reuse, c[0x0][0x168], 0x1 ;  /* 0x00005a000508aa11 */ /* 0x040fe400078208ff */
[C---:B------:R-:W-:Y:S01]  /*b9b0*/  IADD3 R3, P6, R5.reuse, UR18, RZ ;  /* 0x0000001205037c10 */ /* 0x040fe2000ffde0ff */
[----:B------:R-:W-:Y:S01]  /*b9c0*/  @!PT LDS RZ, [RZ] ;  /* 0x00000000fffff984 */ /* 0x000fe20000000800 */
[----:B------:R-:W-:Y:S01]  /*b9d0*/  @!PT LDS RZ, [RZ] ;  /* 0x00000000fffff984 */ /* 0x000fe20000000800 */
[----:B------:R-:W-:Y:S01]  /*b9e0*/  @!PT LDS RZ, [RZ] ;  /* 0x00000000fffff984 */ /* 0x000fe20000000800 */
[----:B------:R1:W-:Y:S01]  /*b9f0*/  @!P4 LDGSTS.E.BYPASS.LTC128B.128 [R220+0x6000], [R6.64] ;  /* 0x0600000006dccfae */ /* 0x0003e2000b901d54 */
[----:B------:R-:W-:-:S02]  /*ba00*/  @!P3 LEA.HI.X R11, R5, c[0x0][0x16c], R4, 0x1, P5 ;  /* 0x00005b00050bba11 */ /* 0x000fc400028f0c04 */
        /* <DEDUP_REMOVED lines=11> */
[----:B------:R-:W-:-:S03]  /*bac0*/  @!P3 LEA.HI.X R15, R3, c[0x0][0x16c], R4, 0x1, P1 ;  /* 0x00005b00030fba11 */ /* 0x000fc600008f0c04 */
        /* <DEDUP_REMOVED lines=22> */
.L_x_126:
[----:B------:R-:W-:Y:S05]  /*bc30*/  BSYNC B0 ;  /* 0x0000000000007941 */ /* 0x000fea0003800000 */
.L_x_125:
[----:B------:R-:W0:Y:S02]  /*bc40*/  LDGDEPBAR ;  /* 0x00000000000079af */ /* 0x000e240000000000 */
.L_x_124:
        /* <DEDUP_REMOVED lines=51> */
[----:B-1----:R-:W-:Y:S02]  /*bf80*/  FMNMX.FTZ R7, R4, R7, !PT ;  /* 0x0000000704077209 */ /* 0x002fe40007810000 */
        /* <DEDUP_REMOVED lines=15> */
[----:B------:R-:W-:Y:S01]  /*c080*/  FMNMX.FTZ R6, R52, R5, !PT ;  /* 0x0000000534067209 */ /* 0x000fe20007810000 */
[----:B------:R-:W-:Y:S01]  /*c090*/  LDSM.16.MT88.4 R8, [R171+0xb000] ;  /* 0x00b00000ab08783b */ /* 0x000fe20000004200 */
[----:B------:R-:W-:-:S02]  /*c0a0*/  FMNMX.FTZ R3, R54, R3, !PT ;  /* 0x0000000336037209 */ /* 0x000fc40007810000 */
[----:B------:R-:W-:Y:S01]  /*c0b0*/  FMNMX.FTZ R6, R49, R6, !PT ;  /* 0x0000000631067209 */ /* 0x000fe20007810000 */
[----:B------:R-:W1:Y:S01]  /*c0c0*/  SHFL.BFLY PT, R165, R4, 0x1, 0x1f ;  /* 0x0c201f0004a57f89 */ /* 0x000e6200000e0000 */
[----:B------:R-:W-:Y:S02]  /*c0d0*/  FMNMX.FTZ R3, R48, R3, !PT ;  /* 0x0000000330037209 */ /* 0x000fe40007810000 */
[----:B------:R-:W-:Y:S02]  /*c0e0*/  FMNMX.FTZ R167, R53, R6, !PT ;  /* 0x0000000635a77209 */ /* 0x000fe40007810000 */
[----:B------:R-:W-:Y:S02]  /*c0f0*/  FMNMX.FTZ R3, R34, R3, !PT ;  /* 0x0000000322037209 */ /* 0x000fe40007810000 */
[----:B------:R-:W-:Y:S02]  /*c100*/  FMNMX.FTZ R167, R32, R167, !PT ;  /* 0x000000a720a77209 */ /* 0x000fe40007810000 */
[----:B--2---:R-:W-:Y:S01]  /*c110*/  FMNMX.FTZ R166, R7, R166, !PT ;  /* 0x000000a607a67209 */ /* 0x004fe20007810000 */
[----:B------:R-:W2:Y:S03]  /*c120*/  SHFL.BFLY PT, R168, R3, 0x2, 0x1f ;  /* 0x0c401f0003a87f89 */ /* 0x000ea600000e0000 */
[C---:B------:R-:W-:Y:S01]  /*c130*/  FSETP.NEU.FTZ.AND P2, PT, R166.reuse, -INF , PT ;  /* 0xff800000a600780b */ /* 0x040fe20003f5d000 */
[----:B------:R-:W-:-:S03]  /*c140*/  FMUL.FTZ R170, R166, c[0x0][0x23c] ;  /* 0x00008f00a6aa7a20 */ /* 0x000fc60000410000 */
[----:B------:R-:W-:Y:S02]  /*c150*/  FSEL R7, R166, RZ, P2 ;  /* 0x000000ffa6077208 */ /* 0x000fe40001000000 */
[----:B------:R-:W-:-:S03]  /*c160*/  FSEL R170, R170, RZ, P2 ;  /* 0x000000ffaaaa7208 */ /* 0x000fc60001000000 */
[----:B------:R-:W-:Y:S01]  /*c170*/  FADD.FTZ R6, R2, -R7 ;  /* 0x8000000702067221 */ /* 0x000fe20000010000 */
[----:B-1----:R-:W-:Y:S01]  /*c180*/  FMNMX.FTZ R165, R4, R165, !PT ;  /* 0x000000a504a57209 */ /* 0x002fe20007810000 */
[--C-:B------:R-:W-:Y:S01]  /*c190*/  FFMA.FTZ R40, R57, c[0x0][0x23c], -R170.reuse ;  /* 0x00008f0039287a23 */ /* 0x100fe200000108aa */
[----:B------:R-:W1:Y:S01]  /*c1a0*/  SHFL.BFLY PT, R4, R167, 0x2, 0x1f ;  /* 0x0c401f00a7047f89 */ /* 0x000e6200000e0000 */
[----:B------:R-:W-:Y:S01]  /*c1b0*/  FMUL.FTZ R6, R6, c[0x0][0x23c] ;  /* 0x00008f0006067a20 */ /* 0x000fe20000410000 */
[C---:B------:R-:W-:Y:S01]  /*c1c0*/  FSETP.NEU.FTZ.AND P1, PT, R165.reuse, -INF , PT ;  /* 0xff800000a500780b */ /* 0x040fe20003f3d000 */
[C---:B------:R-:W-:Y:S02]  /*c1d0*/  FMUL.FTZ R57, R165.reuse, c[0x0][0x23c] ;  /* 0x00008f00a5397a20 */ /* 0x040fe40000410000 */
[----:B------:R-:W3:Y:S01]  /*c1e0*/  MUFU.EX2 R39, R6 ;  /* 0x0000000600277308 */ /* 0x000ee20000000800 */
[----:B------:R-:W-:Y:S01]  /*c1f0*/  FSEL R7, R165, RZ, P1 ;  /* 0x000000ffa5077208 */ /* 0x000fe20000800000 */
[--C-:B------:R-:W-:Y:S01]  /*c200*/  FFMA.FTZ R37, R35, c[0x0][0x23c], -R170.reuse ;  /* 0x00008f0023257a23 */ /* 0x100fe200000108aa */
[----:B--2---:R-:W-:Y:S01]  /*c210*/  FMNMX.FTZ R168, R3, R168, !PT ;  /* 0x000000a803a87209 */ /* 0x004fe20007810000 */
[----:B------:R-:W-:Y:S01]  /*c220*/  FFMA.FTZ R38, R33, c[0x0][0x23c], -R170 ;  /* 0x00008f0021267a23 */ /* 0x000fe200000108aa */
[----:B------:R-:W-:Y:S01]  /*c230*/  FSEL R57, R57, RZ, P1 ;  /* 0x000000ff39397208 */ /* 0x000fe20000800000 */
[----:B------:R-:W-:-:S02]  /*c240*/  FADD.FTZ R0, R0, -R7 ;  /* 0x8000000700007221 */ /* 0x000fc40000010000 */
[----:B------:R-:W2:Y:S01]  /*c250*/  SHFL.BFLY PT, R5, R168, 0x1, 0x1f ;  /* 0x0c201f00a8057f89 */ /* 0x000ea200000e0000 */
[----:B------:R-:W-:Y:S01]  /*c260*/  FFMA.FTZ R35, R29, c[0x0][0x23c], -R170 ;  /* 0x00008f001d237a23 */ /* 0x000fe200000108aa */
[----:B------:R-:W-:Y:S01]  /*c270*/  MUFU.EX2 R40, R40 ;  /* 0x0000002800287308 */ /* 0x000fe20000000800 */
[--C-:B------:R-:W-:Y:S02]  /*c280*/  FFMA.FTZ R36, R61, c[0x0][0x23c], -R57.reuse ;  /* 0x00008f003d247a23 */ /* 0x100fe40000010839 */
[--C-:B------:R-:W-:Y:S02]  /*c290*/  FFMA.FTZ R33, R30, c[0x0][0x23c], -R57.reuse ;  /* 0x00008f001e217a23 */ /* 0x100fe40000010839 */
[--C-:B------:R-:W-:Y:S02]  /*c2a0*/  FFMA.FTZ R3, R28, c[0x0][0x23c], -R57.reuse ;  /* 0x00008f001c037a23 */ /* 0x100fe40000010839 */
[----:B------:R-:W-:Y:S01]  /*c2b0*/  FFMA.FTZ R2, R50, c[0x0][0x23c], -R57 ;  /* 0x00008f0032027a23 */ /* 0x000fe20000010839 */
[----:B------:R-:W4:Y:S01]  /*c2c0*/  MUFU.EX2 R37, R37 ;  /* 0x0000002500257308 */ /* 0x000f220000000800 */
[----:B-1----:R-:W-:Y:S01]  /*c2d0*/  FMNMX.FTZ R167, R167, R4, !PT ;  /* 0x00000004a7a77209 */ /* 0x002fe20007810000 */
[----:B------:R-:W-:-:S02]  /*c2e0*/  FMUL.FTZ R0, R0, c[0x0][0x23c] ;  /* 0x00008f0000007a20 */ /* 0x000fc40000410000 */
[-C--:B---3--:R-:W-:Y:S02]  /*c2f0*/  FMUL.FTZ R156, R156, R39.reuse ;  /* 0x000000279c9c7220 */ /* 0x088fe40000410000 */
[----:B------:R-:W1:Y:S01]  /*c300*/  SHFL.BFLY PT, R4, R167, 0x1, 0x1f ;  /* 0x0c201f00a7047f89 */ /* 0x000e6200000e0000 */
[-C--:B------:R-:W-:Y:S01]  /*c310*/  FMUL.FTZ R157, R157, R39.reuse ;  /* 0x000000279d9d7220 */ /* 0x080fe20000410000 */
[----:B------:R-:W-:Y:S01]  /*c320*/  MUFU.EX2 R38, R38 ;  /* 0x0000002600267308 */ /* 0x000fe20000000800 */
[-C--:B------:R-:W-:Y:S02]  /*c330*/  FMUL.FTZ R152, R152, R39.reuse ;  /* 0x0000002798987220 */ /* 0x080fe40000410000 */
[-C--:B------:R-:W-:Y:S02]  /*c340*/  FMUL.FTZ R153, R153, R39.reuse ;  /* 0x0000002799997220 */ /* 0x080fe40000410000 */
[----:B------:R-:W-:Y:S01]  /*c350*/  FMUL.FTZ R72, R72, R39 ;  /* 0x0000002748487220 */ /* 0x000fe20000410000 */
[----:B--2---:R-:W-:Y:S01]  /*c360*/  FMNMX.FTZ R168, R168, R5, !PT ;  /* 0x00000005a8a87209 */ /* 0x004fe20007810000 */
[-C--:B------:R-:W-:Y:S01]  /*c370*/  FMUL.FTZ R73, R73, R39.reuse ;  /* 0x0000002749497220 */ /* 0x080fe20000410000 */
[----:B------:R-:W2:Y:S01]  /*c380*/  MUFU.EX2 R35, R35 ;  /* 0x0000002300237308 */ /* 0x000ea20000000800 */
[----:B----4-:R-:W-:Y:S01]  /*c390*/  F2FP.PACK_AB R28, R37, R40 ;  /* 0x00000028251c723e */ /* 0x010fe200000000ff */
[----:B------:R-:W-:Y:S01]  /*c3a0*/  FMUL.FTZ R76, R76, R39 ;  /* 0x000000274c4c7220 */ /* 0x000fe20000410000 */
[C---:B------:R-:W-:Y:S01]  /*c3b0*/  FSETP.NEU.FTZ.AND P2, PT, R168.reuse, -INF , PT ;  /* 0xff800000a800780b */ /* 0x040fe20003f5d000 */
[----:B------:R-:W-:-:S02]  /*c3c0*/  FMUL.FTZ R41, R168, c[0x0][0x23c] ;  /* 0x00008f00a8297a20 */ /* 0x000fc40000410000 */
[-C--:B------:R-:W-:Y:S01]  /*c3d0*/  FMUL.FTZ R77, R77, R39.reuse ;  /* 0x000000274d4d7220 */ /* 0x080fe20000410000 */
[----:B------:R-:W-:Y:S01]  /*c3e0*/  FSEL R50, R168, RZ, P2 ;  /* 0x000000ffa8327208 */ /* 0x000fe20001000000 */
[----:B------:R-:W-:Y:S01]  /*c3f0*/  MUFU.EX2 R36, R36 ;  /* 0x0000002400247308 */ /* 0x000fe20000000800 */
[----:B------:R-:W-:Y:S01]  /*c400*/  FSEL R41, R41, RZ, P2 ;  /* 0x000000ff29297208 */ /* 0x000fe20001000000 */
[-C--:B------:R-:W-:Y:S02]  /*c410*/  FMUL.FTZ R88, R88, R39.reuse ;  /* 0x0000002758587220 */ /* 0x080fe40000410000 */
[----:B------:R-:W-:Y:S01]  /*c420*/  FMUL.FTZ R89, R89, R39 ;  /* 0x0000002759597220 */ /* 0x000fe20000410000 */
[----:B-1----:R-:W-:Y:S01]  /*c430*/  FMNMX.FTZ R167, R167, R4, !PT ;  /* 0x00000004a7a77209 */ /* 0x002fe20007810000 */
[--C-:B------:R-:W-:Y:S01]  /*c440*/  FFMA.FTZ R42, R252, c[0x0][0x23c], -R41.reuse ;  /* 0x00008f00fc2a7a23 */ /* 0x100fe20000010829 */
[----:B------:R-:W1:Y:S01]  /*c450*/  LDSM.16.MT88.4 R4, [R213+0xb000] ;  /* 0x00b00000d504783b */ /* 0x000e620000004200 */
[----:B------:R-:W3:Y:S01]  /*c460*/  MUFU.EX2 R33, R33 ;  /* 0x0000002100217308 */ /* 0x000ee20000000800 */
[C---:B------:R-:W-:Y:S01]  /*c470*/  FSETP.NEU.FTZ.AND P1, PT, R167.reuse, -INF , PT ;  /* 0xff800000a700780b */ /* 0x040fe20003f3d000 */
[----:B------:R-:W-:Y:S01]  /*c480*/  FMUL.FTZ R45, R167, c[0x0][0x23c] ;  /* 0x00008f00a72d7a20 */ /* 0x000fe20000410000 */
[----:B--2---:R-:W-:Y:S01]  /*c490*/  F2FP.PACK_AB R30, R35, R38 ;  /* 0x00000026231e723e */ /* 0x004fe200000000ff */
[--C-:B------:R-:W-:Y:S01]  /*c4a0*/  FFMA.FTZ R43, R250, c[0x0][0x23c], -R41.reuse ;  /* 0x00008f00fa2b7a23 */ /* 0x100fe20000010829 */
[----:B------:R-:W-:Y:S01]  /*c4b0*/  FSEL R61, R167, RZ, P1 ;  /* 0x000000ffa73d7208 */ /* 0x000fe20000800000 */
[--C-:B------:R-:W-:Y:S01]  /*c4c0*/  FFMA.FTZ R44, R248, c[0x0][0x23c], -R41.reuse ;  /* 0x00008f00f82c7a23 */ /* 0x100fe20000010829 */
[----:B------:R-:W-:Y:S01]  /*c4d0*/  FSEL R45, R45, RZ, P1 ;  /* 0x000000ff2d2d7208 */ /* 0x000fe20000800000 */
[----:B------:R-:W-:Y:S01]  /*c4e0*/  MUFU.EX2 R3, R3 ;  /* 0x0000000300037308 */ /* 0x000fe20000000800 */
[----:B------:R-:W-:-:S02]  /*c4f0*/  FFMA.FTZ R47, R246, c[0x0][0x23c], -R41 ;  /* 0x00008f00f62f7a23 */ /* 0x000fc40000010829 */
[----:B------:R-:W-:Y:S02]  /*c500*/  FADD.FTZ R61, R236, -R61 ;  /* 0x8000003dec3d7221 */ /* 0x000fe40000010000 */
[--C-:B------:R-:W-:Y:S02]  /*c510*/  FFMA.FTZ R51, R59, c[0x0][0x23c], -R45.reuse ;  /* 0x00008f003b337a23 */ /* 0x100fe4000001082d */
[----:B------:R-:W-:Y:S01]  /*c520*/  FADD.FTZ R59, R237, -R50 ;  /* 0x80000032ed3b7221 */ /* 0x000fe20000010000 */
[----:B------:R-:W2:Y:S01]  /*c530*/  MUFU.EX2 R2, R2 ;  /* 0x0000000200027308 */ /* 0x000ea20000000800 */
[--C-:B------:R-:W-:Y:S01]  /*c540*/  FFMA.FTZ R46, R244, c[0x0][0x23c], -R45.reuse ;  /* 0x00008f00f42e7a23 */ /* 0x100fe2000001082d */
[----:B---3--:R-:W-:Y:S01]  /*c550*/  F2FP.PACK_AB R29, R33, R36 ;  /* 0x00000024211d723e */ /* 0x008fe200000000ff */
[----:B------:R-:W-:Y:S02]  /*c560*/  FFMA.FTZ R50, R242, c[0x0][0x23c], -R45 ;  /* 0x00008f00f2327a23 */ /* 0x000fe4000001082d */
[----:B------:R-:W-:-:S02]  /*c570*/  FMUL.FTZ R63, R61, c[0x0][0x23c] ;  /* 0x00008f003d3f7a20 */ /* 0x000fc40000410000 */
[----:B------:R-:W-:Y:S01]  /*c580*/  FFMA.FTZ R182, R182, c[0x0][0x23c], -R45 ;  /* 0x00008f00b6b67a23 */ /* 0x000fe2000001082d */
[----:B------:R-:W3:Y:S01]  /*c590*/  MUFU.EX2 R0, R0 ;  /* 0x0000000000007308 */ /* 0x000ee20000000800 */
[----:B------:R-:W-:Y:S02]  /*c5a0*/  FMUL.FTZ R183, R59, c[0x0][0x23c] ;  /* 0x00008f003bb77a20 */ /* 0x000fe40000410000 */
[-C--:B------:R-:W-:Y:S02]  /*c5b0*/  FMUL.FTZ R92, R92, R39.reuse ;  /* 0x000000275c5c7220 */ /* 0x080fe40000410000 */
[-C--:B------:R-:W-:Y:S02]  /*c5c0*/  FMUL.FTZ R93, R93, R39.reuse ;  /* 0x000000275d5d7220 */ /* 0x080fe40000410000 */
[----:B------:R-:W-:Y:S01]  /*c5d0*/  FMUL.FTZ R144, R144, R39 ;  /* 0x0000002790907220 */ /* 0x000fe20000410000 */
[----:B------:R-:W-:Y:S01]  /*c5e0*/  MUFU.EX2 R42, R42 ;  /* 0x0000002a002a7308 */ /* 0x000fe20000000800 */
[----:B--2---:R-:W-:Y:S01]  /*c5f0*/  F2FP.PACK_AB R31, R2, R3 ;  /* 0x00000003021f723e */ /* 0x004fe200000000ff */
[----:B------:R-:W-:-:S02]  /*c600*/  FMUL.FTZ R145, R145, R39 ;  /* 0x0000002791917220 */ /* 0x000fc40000410000 */
[-C--:B------:R-:W-:Y:S02]  /*c610*/  FMUL.FTZ R104, R104, R39.reuse ;  /* 0x0000002768687220 */ /* 0x080fe40000410000 */
[----:B------:R-:W-:Y:S02]  /*c620*/  FMUL.FTZ R105, R105, R39 ;  /* 0x0000002769697220 */ /* 0x000fe40000410000 */
[----:B------:R-:W-:Y:S01]  /*c630*/  MUFU.EX2 R43, R43 ;  /* 0x0000002b002b7308 */ /* 0x000fe20000000800 */
[-C--:B---3--:R-:W-:Y:S02]  /*c640*/  FMUL.FTZ R158, R158, R0.reuse ;  /* 0x000000009e9e7220 */ /* 0x088fe40000410000 */
        /* <DEDUP_REMOVED lines=33> */
[----:B------:R2:W-:Y:S01]  /*c860*/  MUFU.EX2 R59, R182 ;  /* 0x000000b6003b7308 */ /* 0x0005e20000000800 */
[-C--:B------:R-:W-:Y:S01]  /*c870*/  FMUL.FTZ R136, R136, R39.reuse ;  /* 0x0000002788887220 */ /* 0x080fe20000410000 */
[C---:B------:R-:W-:Y:S01]  /*c880*/  HMMA.16816.F32 R92, R28.reuse, R18, R92 ;  /* 0x000000121c5c723c */ /* 0x040fe2000000185c */
[-C--:B------:R-:W-:Y:S02]  /*c890*/  FMUL.FTZ R137, R137, R39.reuse ;  /* 0x0000002789897220 */ /* 0x080fe40000410000 */
[-C--:B------:R-:W-:Y:S02]  /*c8a0*/  FMUL.FTZ R138, R138, R0.reuse ;  /* 0x000000008a8a7220 */ /* 0x080fe40000410000 */
[----:B------:R-:W-:Y:S01]  /*c8b0*/  FMUL.FTZ R139, R139, R0 ;  /* 0x000000008b8b7220 */ /* 0x000fe20000410000 */
[----:B------:R-:W3:Y:S01]  /*c8c0*/  MUFU.EX2 R61, R183 ;  /* 0x000000b7003d7308 */ /* 0x000ee20000000800 */
[-C--:B------:R-:W-:Y:S01]  /*c8d0*/  FMUL.FTZ R128, R128, R39.reuse ;  /* 0x0000002780807220 */ /* 0x080fe20000410000 */
[----:B------:R-:W-:Y:S01]  /*c8e0*/  HMMA.16816.F32 R144, R28, R12, R144 ;  /* 0x0000000c1c90723c */ /* 0x000fe20000001890 */
[----:B------:R-:W-:-:S02]  /*c8f0*/  FMUL.FTZ R129, R129, R39 ;  /* 0x0000002781817220 */ /* 0x000fc40000410000 */
[-C--:B------:R-:W-:Y:S02]  /*c900*/  FMUL.FTZ R130, R130, R0.reuse ;  /* 0x0000000082827220 */ /* 0x080fe40000410000 */
[----:B------:R-:W-:Y:S01]  /*c910*/  FMUL.FTZ R131, R131, R0 ;  /* 0x0000000083837220 */ /* 0x000fe20000410000 */
[----:B------:R-:W4:Y:S01]  /*c920*/  MUFU.EX2 R63, R63 ;  /* 0x0000003f003f7308 */ /* 0x000f220000000800 */
[--C-:B--2---:R-:W-:Y:S01]  /*c930*/  FFMA.FTZ R182, R181, c[0x0][0x23c], -R170.reuse ;  /* 0x00008f00b5b67a23 */ /* 0x104fe200000108aa */
[C---:B------:R-:W-:Y:S01]  /*c940*/  HMMA.16816.F32 R104, R28.reuse, R14, R104 ;  /* 0x0000000e1c68723c */ /* 0x040fe20000001868 */
[--C-:B------:R-:W-:Y:S02]  /*c950*/  FFMA.FTZ R175, R175, c[0x0][0x23c], -R170.reuse ;  /* 0x00008f00afaf7a23 */ /* 0x100fe400000108aa */
[----:B------:R-:W-:Y:S02]  /*c960*/  FFMA.FTZ R177, R177, c[0x0][0x23c], -R170 ;  /* 0x00008f00b1b17a23 */ /* 0x000fe400000108aa */
[----:B------:R-:W-:Y:S01]  /*c970*/  FFMA.FTZ R186, R186, c[0x0][0x23c], -R57 ;  /* 0x00008f00baba7a23 */ /* 0x000fe20000010839 */
[----:B------:R-:W-:Y:S01]  /*c980*/  MUFU.EX2 R182, R182 ;  /* 0x000000b600b67308 */ /* 0x000fe20000000800 */
[-C--:B---3--:R-:W-:Y:S01]  /*c990*/  FMUL.FTZ R100, R100, R61.reuse ;  /* 0x0000003d64647220 */ /* 0x088fe20000410000 */
[----:B-1----:R-:W-:Y:S01]  /*c9a0*/  HMMA.16816.F32 R112, R28, R4, R112 ;  /* 0x000000041c70723c */ /* 0x002fe20000001870 */
[----:B------:R-:W-:-:S02]  /*c9b0*/  FMUL.FTZ R101, R101, R61 ;  /* 0x0000003d65657220 */ /* 0x000fc40000410000 */
[-C--:B------:R-:W-:Y:S02]  /*c9c0*/  FMUL.FTZ R160, R160, R61.reuse ;  /* 0x0000003da0a07220 */ /* 0x080fe40000410000 */
[----:B------:R-:W-:Y:S01]  /*c9d0*/  FMUL.FTZ R161, R161, R61 ;  /* 0x0000003da1a17220 */ /* 0x000fe20000410000 */
[----:B------:R-:W1:Y:S01]  /*c9e0*/  MUFU.EX2 R175, R175 ;  /* 0x000000af00af7308 */ /* 0x000e620000000800 */
[-C--:B----4-:R-:W-:Y:S01]  /*c9f0*/  FMUL.FTZ R102, R102, R63.reuse ;  /* 0x0000003f66667220 */ /* 0x090fe20000410000 */
        /* <DEDUP_REMOVED lines=85> */
[--C-:B------:R-:W-:Y:S02]  /*cf50*/  FFMA.FTZ R208, R195, c[0x0][0x23c], -R170.reuse ;  /* 0x00008f00c3d07a23 */ /* 0x100fe400000108aa */
        /* <DEDUP_REMOVED lines=51> */
[----:B------:R-:W-:Y:S01]  /*d290*/  FFMA.FTZ R164, R65, c[0x0][0x23c], -R170 ;  /* 0x00008f0041a47a23 */ /* 0x000fe200000108aa */
[C---:B-----5:R-:W-:Y:S01]  /*d2a0*/  HMMA.16816.F32 R144, R28.reuse, R12, R144 ;  /* 0x0000000c1c90723c */ /* 0x060fe20000001890 */
[--C-:B------:R-:W-:Y:S02]  /*d2b0*/  FFMA.FTZ R65, R58, c[0x0][0x23c], -R57.reuse ;  /* 0x00008f003a417a23 */ /* 0x100fe40000010839 */
[--C-:B------:R-:W-:Y:S02]  /*d2c0*/  FFMA.FTZ R62, R62, c[0x0][0x23c], -R57.reuse ;  /* 0x00008f003e3e7a23 */ /* 0x100fe40000010839 */
[----:B------:R-:W-:Y:S01]  /*d2d0*/  FFMA.FTZ R58, R60, c[0x0][0x23c], -R57 ;  /* 0x00008f003c3a7a23 */ /* 0x000fe20000010839 */
[----:B------:R-:W4:Y:S01]  /*d2e0*/  MUFU.EX2 R206, R206 ;  /* 0x000000ce00ce7308 */ /* 0x000f220000000800 */
[----:B------:R-:W-:Y:S01]  /*d2f0*/  FADD.FTZ R175, R175, R38 ;  /* 0x00000026afaf7221 */ /* 0x000fe20000010000 */
[----:B------:R-:W-:Y:S01]  /*d300*/  HMMA.16816.F32 R104, R28, R14, R104 ;  /* 0x0000000e1c68723c */ /* 0x000fe20000001868 */
[----:B------:R-:W-:-:S02]  /*d310*/  FADD.FTZ R179, R179, R2 ;  /* 0x00000002b3b37221 */ /* 0x000fc40000010000 */
[--C-:B------:R-:W-:Y:S02]  /*d320*/  FFMA.FTZ R64, R173, c[0x0][0x23c], -R170.reuse ;  /* 0x00008f00ad407a23 */ /* 0x100fe400000108aa */
[--C-:B------:R-:W-:Y:S01]  /*d330*/  FFMA.FTZ R169, R169, c[0x0][0x23c], -R170.reuse ;  /* 0x00008f00a9a97a23 */ /* 0x100fe200000108aa */
[----:B------:R-:W-:Y:S01]  /*d340*/  MUFU.EX2 R191, R191 ;  /* 0x000000bf00bf7308 */ /* 0x000fe20000000800 */
[----:B------:R-:W-:Y:S01]  /*d350*/  FFMA.FTZ R67, R67, c[0x0][0x23c], -R170 ;  /* 0x00008f0043437a23 */ /* 0x000fe200000108aa */
[C---:B------:R-:W-:Y:S01]  /*d360*/  HMMA.16816.F32 R112, R28.reuse, R8, R112 ;  /* 0x000000081c70723c */ /* 0x040fe20000001870 */
[----:B------:R-:W-:Y:S02]  /*d370*/  FFMA.FTZ R57, R56, c[0x0][0x23c], -R57 ;  /* 0x00008f0038397a23 */ /* 0x000fe40000010839 */
[----:B------:R-:W-:Y:S02]  /*d380*/  FADD.FTZ R182, R182, R175 ;  /* 0x000000afb6b67221 */ /* 0x000fe40000010000 */
[----:B------:R-:W-:Y:S01]  /*d390*/  FADD.FTZ R186, R186, R179 ;  /* 0x000000b3baba7221 */ /* 0x000fe20000010000 */
[----:B------:R-:W-:Y:S01]  /*d3a0*/  MUFU.EX2 R208, R208 ;  /* 0x000000d000d07308 */ /* 0x000fe20000000800 */
[--C-:B------:R-:W-:Y:S01]  /*d3b0*/  FFMA.FTZ R55, R55, c[0x0][0x23c], -R41.reuse ;  /* 0x00008f0037377a23 */ /* 0x100fe20000010829 */
        /* <DEDUP_REMOVED lines=8> */
[--C-:B------:R-:W-:Y:S02]  /*d440*/  FFMA.FTZ R34, R52, c[0x0][0x23c], -R45.reuse ;  /* 0x00008f0034227a23 */ /* 0x100fe4000001082d */
[--C-:B------:R-:W-:Y:S01]  /*d450*/  FFMA.FTZ R49, R49, c[0x0][0x23c], -R45.reuse ;  /* 0x00008f0031317a23 */ /* 0x100fe2000001082d */
        /* <DEDUP_REMOVED lines=63> */
[----:B------:R-:W-:Y:S02]  /*d850*/  FADD.FTZ R191, R208, R191 ;  /* 0x000000bfd0bf7221 */ /* 0x000fe40000010000 */
        /* <DEDUP_REMOVED lines=101> */
.L_x_120:
[----:B------:R-:W-:-:S12]  /*deb0*/  UIADD3 UR8, UR14, -0x1, URZ ;  /* 0xffffffff0e087890 */ /* 0x000fd8000fffe03f */
.L_x_127:
[----:B------:R-:W-:-:S13]  /*dec0*/  ISETP.LE.AND P0, PT, RZ, UR8, PT ;  /* 0x00000008ff007c0c */ /* 0x000fda000bf03270 */
        /* <DEDUP_REMOVED lines=10> */
.L_x_131:
        /* <DEDUP_REMOVED lines=60> */
.L_x_129:
        /* <DEDUP_REMOVED lines=55> */
[----:B------:R-:W2:Y:S06]  /*e6a0*/  LDSM.16.M88.4 R172, [R215+0x6000] ;  /* 0x00600000d7ac783b */ /* 0x000eac0000000200 */
[----:B------:R-:W3:Y:S06]  /*e6b0*/  LDSM.16.M88.4 R176, [R216+0x1000] ;  /* 0x00100000d8b0783b */ /* 0x000eec0000000200 */
[----:B------:R-:W4:Y:S06]  /*e6c0*/  LDSM.16.M88.4 R180, [R215+0x6400] ;  /* 0x00640000d7b4783b */ /* 0x000f2c0000000200 */
[----:B------:R-:W0:Y:S06]  /*e6d0*/  LDGDEPBAR ;  /* 0x00000000000079af */ /* 0x000e2c0000000000 */
[----:B------:R-:W5:Y:S06]  /*e6e0*/  LDSM.16.M88.4 R184, [R215+0x6800] ;  /* 0x00680000d7b8783b */ /* 0x000f6c0000000200 */
[----:B------:R-:W1:Y:S06]  /*e6f0*/  LDSM.16.M88.4 R188, [R215+0x6c00] ;  /* 0x006c0000d7bc783b */ /* 0x000e6c0000000200 */
[----:B------:R-:W-:Y:S01]  /*e700*/  LDSM.16.M88.4 R192, [R214] ;  /* 0x00000000d6c0783b */ /* 0x000fe20000000200 */
[-C--:B--2---:R-:W-:Y:S05]  /*e710*/  HMMA.16816.F32 R4, R164, R172.reuse, RZ ;  /* 0x000000aca404723c */ /* 0x084fea00000018ff */
[----:B------:R-:W2:Y:S03]  /*e720*/  LDSM.16.M88.4 R196, [R212+0x6000] ;  /* 0x00600000d4c4783b */ /* 0x000ea60000000200 */
        /* <DEDUP_REMOVED lines=22> */
[----:B------:R-:W1:Y:S06]  /*e890*/  LDSM.16.M88.4 R164, [R216+0x2000] ;  /* 0x00200000d8a4783b */ /* 0x000e6c0000000200 */
[----:B------:R-:W-:Y:S01]  /*e8a0*/  LDSM.16.M88.4 R188, [R215+0x7c00] ;  /* 0x007c0000d7bc783b */ /* 0x000fe20000000200 */
[-C--:B--2---:R-:W-:Y:S08]  /*e8b0*/  HMMA.16816.F32 R4, R192, R196.reuse, R4 ;  /* 0x000000c4c004723c */ /* 0x084ff00000001804 */
        /* <DEDUP_REMOVED lines=41> */
[----:B------:R-:W2:Y:S06]  /*eb50*/  LDSM.16.M88.4 R164, [R216+0x4000] ;  /* 0x00400000d8a4783b */ /* 0x000eac0000000200 */
[----:B------:R-:W-:Y:S01]  /*eb60*/  LDSM.16.M88.4 R188, [R215+0x8c00] ;  /* 0x008c0000d7bc783b */ /* 0x000fe20000000200 */
[-C--:B---3--:R-:W-:Y:S08]  /*eb70*/  HMMA.16816.F32 R4, R192, R196.reuse, R4 ;  /* 0x000000c4c004723c */ /* 0x088ff00000001804 */
        /* <DEDUP_REMOVED lines=21> */
[-C--:B--2---:R-:W-:Y:S08]  /*ecd0*/  HMMA.16816.F32 R4, R164, R172.reuse, R4 ;  /* 0x000000aca404723c */ /* 0x084ff00000001804 */
[C---:B------:R-:W-:Y:S08]  /*ece0*/  HMMA.16816.F32 R8, R180.reuse, R172, R8 ;  /* 0x000000acb408723c */ /* 0x040ff00000001808 */
[-C--:B------:R-:W-:Y:S08]  /*ecf0*/  HMMA.16816.F32 R12, R180, R174.reuse, R12 ;  /* 0x000000aeb40c723c */ /* 0x080ff0000000180c */
[C---:B------:R-:W-:Y:S01]  /*ed00*/  HMMA.16816.F32 R16, R164.reuse, R174, R16 ;  /* 0x000000aea410723c */ /* 0x040fe20000001810 */
[----:B------:R-:W2:Y:S01]  /*ed10*/  LDSM.16.M88.4 R172, [R212+0x8c00] ;  /* 0x008c0000d4ac783b */ /* 0x000ea20000000200 */
[----:B------:R-:W-:Y:S05]  /*ed20*/  DEPBAR.LE SB0, 0x0 ;  /* 0x000080000000791a */ /* 0x000fea0000000000 */
[----:B------:R-:W-:Y:S01]  /*ed30*/  BAR.SYNC.DEFER_BLOCKING 0x0 ;  /* 0x0000000000007b1d */ /* 0x000fe20000010000 */
[-C--:B-1----:R-:W-:Y:S08]  /*ed40*/  HMMA.16816.F32 R20, R164, R176.reuse, R20 ;  /* 0x000000b0a414723c */ /* 0x082ff00000001814 */
        /* <DEDUP_REMOVED lines=28> */
.L_x_130:
[----:B-1----:R-:W-:Y:S01]  /*ef10*/  MOV R166, UR8 ;  /* 0x0000000800a67c02 */ /* 0x002fe20008000f00 */
[----:B------:R-:W-:Y:S03]  /*ef20*/  UIADD3 UR8, UR8, -0x1, URZ ;  /* 0xffffffff08087890 */ /* 0x000fe6000fffe03f */
[----:B------:R-:W-:Y:S04]  /*ef30*/  LEA R164, R166, R219, 0x6 ;  /* 0x000000dba6a47211 */ /* 0x000fe800078e30ff */
[----:B------:R-:W-:Y:S01]  /*ef40*/  I2F R179, R164 ;  /* 0x000000a400b37306 */ /* 0x000fe20000201400 */
[C---:B------:R-:W-:Y:S02]  /*ef50*/  IADD3 R176, R164.reuse, 0x1, RZ ;  /* 0x00000001a4b07810 */ /* 0x040fe40007ffe0ff */
[C---:B------:R-:W-:Y:S02]  /*ef60*/  IADD3 R167, R164.reuse, 0x8, RZ ;  /* 0x00000008a4a77810 */ /* 0x040fe40007ffe0ff */
[C---:B------:R-:W-:Y:S02]  /*ef70*/  IADD3 R166, R164.reuse, 0x29, RZ ;  /* 0x00000029a4a67810 */ /* 0x040fe40007ffe0ff */
[C---:B------:R-:W-:Y:S02]  /*ef80*/  IADD3 R170, R164.reuse, 0x21, RZ ;  /* 0x00000021a4aa7810 */ /* 0x040fe40007ffe0ff */
[C---:B------:R-:W-:Y:S01]  /*ef90*/  IADD3 R165, R164.reuse, 0x28, RZ ;  /* 0x00000028a4a57810 */ /* 0x040fe20007ffe0ff */
[----:B------:R-:W-:Y:S01]  /*efa0*/  I2F R176, R176 ;  /* 0x000000b000b07306 */ /* 0x000fe20000201400 */
[C---:B------:R-:W-:Y:S02]  /*efb0*/  IADD3 R175, R164.reuse, 0x20, RZ ;  /* 0x00000020a4af7810 */ /* 0x040fe40007ffe0ff */
[C---:B------:R-:W-:Y:S02]  /*efc0*/  IADD3 R174, R164.reuse, 0x11, RZ ;  /* 0x00000011a4ae7810 */ /* 0x040fe40007ffe0ff */
[C---:B------:R-:W-:Y:S02]  /*efd0*/  IADD3 R173, R164.reuse, 0x18, RZ ;  /* 0x00000018a4ad7810 */ /* 0x040fe40007ffe0ff */
[C---:B------:R-:W-:Y:S02]  /*efe0*/  IADD3 R168, R164.reuse, 0x9, RZ ;  /* 0x00000009a4a87810 */ /* 0x040fe40007ffe0ff */
[C---:B------:R-:W-:Y:S01]  /*eff0*/  IADD3 R177, R164.reuse, 0x10, RZ ;  /* 0x00000010a4b17810 */ /* 0x040fe20007ffe0ff */
[----:B------:R-:W-:Y:S01]  /*f000*/  I2F R167, R167 ;  /* 0x000000a700a77306 */ /* 0x000fe20000201400 */
[----:B------:R-:W-:Y:S09]  /*f010*/  IADD3 R172, R164, 0x19, RZ ;  /* 0x00000019a4ac7810 */ /* 0x000ff20007ffe0ff */
[----:B------:R-:W-:Y:S10]  /*f020*/  I2F R174, R174 ;  /* 0x000000ae00ae7306 */ /* 0x000ff40000201400 */
[----:B------:R-:W-:Y:S10]  /*f030*/  I2F R173, R173 ;  /* 0x000000ad00ad7306 */ /* 0x000ff40000201400 */
[----:B------:R-:W-:Y:S10]  /*f040*/  I2F R166, R166 ;  /* 0x000000a600a67306 */ /* 0x000ff40000201400 */
[----:B------:R-:W-:Y:S10]  /*f050*/  I2F R170, R170 ;  /* 0x000000aa00aa7306 */ /* 0x000ff40000201400 */
[----:B------:R-:W-:Y:S10]  /*f060*/  I2F R165, R165 ;  /* 0x000000a500a57306 */ /* 0x000ff40000201400 */
[----:B------:R-:W-:Y:S10]  /*f070*/  I2F R168, R168 ;  /* 0x000000a800a87306 */ /* 0x000ff40000201400 */
[----:B------:R-:W-:Y:S10]  /*f080*/  I2F R177, R177 ;  /* 0x000000b100b17306 */ /* 0x000ff40000201400 */
[----:B------:R-:W-:Y:S10]  /*f090*/  I2F R172, R172 ;  /* 0x000000ac00ac7306 */ /* 0x000ff40000201400 */
[----:B------:R-:W1:Y:S02]  /*f0a0*/  I2F R175, R175 ;  /* 0x000000af00af7306 */ /* 0x000e640000201400 */
[----:B-1----:R-:W-:Y:S02]  /*f0b0*/  FFMA.FTZ R36, R175, UR4, R36 ;  /* 0x00000004af247c23 */ /* 0x002fe40008010024 */
[C---:B------:R-:W-:Y:S02]  /*f0c0*/  FFMA.FTZ R5, R176.reuse, UR4, R5 ;  /* 0x00000004b0057c23 */ /* 0x040fe40008010005 */
[C---:B------:R-:W-:Y:S02]  /*f0d0*/  FFMA.FTZ R7, R176.reuse, UR4, R7 ;  /* 0x00000004b0077c23 */ /* 0x040fe40008010007 */
[C---:B------:R-:W-:Y:S02]  /*f0e0*/  FFMA.FTZ R11, R176.reuse, UR4, R11 ;  /* 0x00000004b00b7c23 */ /* 0x040fe4000801000b */
[----:B------:R-:W-:Y:S01]  /*f0f0*/  FFMA.FTZ R9, R176, UR4, R9 ;  /* 0x00000004b0097c23 */ /* 0x000fe20008010009 */
[----:B------:R-:W-:Y:S01]  /*f100*/  IADD3 R176, R164, 0x30, RZ ;  /* 0x00000030a4b07810 */ /* 0x000fe20007ffe0ff */
[C---:B------:R-:W-:Y:S02]  /*f110*/  FFMA.FTZ R16, R167.reuse, UR4, R16 ;  /* 0x00000004a7107c23 */ /* 0x040fe40008010010 */
[C---:B------:R-:W-:Y:S02]  /*f120*/  FFMA.FTZ R18, R167.reuse, UR4, R18 ;  /* 0x00000004a7127c23 */ /* 0x040fe40008010012 */
[C---:B------:R-:W-:Y:S02]  /*f130*/  FFMA.FTZ R14, R167.reuse, UR4, R14 ;  /* 0x00000004a70e7c23 */ /* 0x040fe4000801000e */
[----:B------:R-:W-:Y:S02]  /*f140*/  FFMA.FTZ R12, R167, UR4, R12 ;  /* 0x00000004a70c7c23 */ /* 0x000fe4000801000c */
[----:B------:R-:W1:Y:S01]  /*f150*/  I2F R167, R176 ;  /* 0x000000b000a77306 */ /* 0x000e620000201400 */
        /* <DEDUP_REMOVED lines=9> */
[----:B------:R2:W3:Y:S01]  /*f1f0*/  I2F R173, R174 ;  /* 0x000000ae00ad7306 */ /* 0x0004e20000201400 */
[C---:B------:R-:W-:Y:S02]  /*f200*/  FFMA.FTZ R4, R179.reuse, UR4, R4 ;  /* 0x00000004b3047c23 */ /* 0x040fe40008010004 */
[----:B------:R-:W-:Y:S02]  /*f210*/  FFMA.FTZ R6, R179, UR4, R6 ;  /* 0x00000004b3067c23 */ /* 0x000fe40008010006 */
[C---:B------:R-:W-:Y:S02]  /*f220*/  FFMA.FTZ R49, R166.reuse, UR4, R49 ;  /* 0x00000004a6317c23 */ /* 0x040fe40008010031 */
[C---:B------:R-:W-:Y:S02]  /*f230*/  FFMA.FTZ R51, R166.reuse, UR4, R51 ;  /* 0x00000004a6337c23 */ /* 0x040fe40008010033 */
[C---:B------:R-:W-:Y:S02]  /*f240*/  FFMA.FTZ R47, R166.reuse, UR4, R47 ;  /* 0x00000004a62f7c23 */ /* 0x040fe4000801002f */
[----:B------:R-:W-:Y:S01]  /*f250*/  FFMA.FTZ R45, R166, UR4, R45 ;  /* 0x00000004a62d7c23 */ /* 0x000fe2000801002d */
[----:B------:R-:W-:Y:S01]  /*f260*/  FMNMX.FTZ R166, R4, R3, !PT ;  /* 0x0000000304a67209 */ /* 0x000fe20007810000 */
        /* <DEDUP_REMOVED lines=10> */
[----:B------:R-:W-:Y:S02]  /*f310*/  FFMA.FTZ R10, R179, UR4, R10 ;  /* 0x00000004b30a7c23 */ /* 0x000fe4000801000a */
[----:B------:R-:W-:Y:S01]  /*f320*/  FFMA.FTZ R17, R168, UR4, R17 ;  /* 0x00000004a8117c23 */ /* 0x000fe20008010011 */
[----:B------:R-:W-:Y:S01]  /*f330*/  FMNMX.FTZ R166, R16, R165, !PT ;  /* 0x000000a510a67209 */ /* 0x000fe20007810000 */
[C---:B-1----:R-:W-:Y:S02]  /*f340*/  FFMA.FTZ R52, R167.reuse, UR4, R52 ;  /* 0x00000004a7347c23 */ /* 0x042fe40008010034 */
[----:B------:R-:W-:Y:S01]  /*f350*/  FFMA.FTZ R54, R167, UR4, R54 ;  /* 0x00000004a7367c23 */ /* 0x000fe20008010036 */
[----:B------:R-:W-:Y:S01]  /*f360*/  FMNMX.FTZ R165, R17, R166, !PT ;  /* 0x000000a611a57209 */ /* 0x000fe20007810000 */
[C---:B------:R-:W-:Y:S02]  /*f370*/  FFMA.FTZ R58, R167.reuse, UR4, R58 ;  /* 0x00000004a73a7c23 */ /* 0x040fe4000801003a */
[----:B------:R-:W-:Y:S01]  /*f380*/  FFMA.FTZ R56, R167, UR4, R56 ;  /* 0x00000004a7387c23 */ /* 0x000fe20008010038 */
[----:B------:R-:W-:Y:S01]  /*f390*/  FMNMX.FTZ R167, R7, R170, !PT ;  /* 0x000000aa07a77209 */ /* 0x000fe20007810000 */
[----:B------:R-:W-:Y:S02]  /*f3a0*/  FFMA.FTZ R8, R179, UR4, R8 ;  /* 0x00000004b3087c23 */ /* 0x000fe40008010008 */
[----:B------:R-:W-:Y:S01]  /*f3b0*/  FFMA.FTZ R19, R168, UR4, R19 ;  /* 0x00000004a8137c23 */ /* 0x000fe20008010013 */
[----:B------:R-:W-:Y:S01]  /*f3c0*/  FMNMX.FTZ R170, R18, R167, !PT ;  /* 0x000000a712aa7209 */ /* 0x000fe20007810000 */
[----:B------:R-:W-:Y:S01]  /*f3d0*/  FFMA.FTZ R20, R177, UR4, R20 ;  /* 0x00000004b1147c23 */ /* 0x000fe20008010014 */
[----:B--2---:R-:W-:Y:S01]  /*f3e0*/  FMNMX.FTZ R174, R8, R169, !PT ;  /* 0x000000a908ae7209 */ /* 0x004fe20007810000 */
[C---:B------:R-:W-:Y:S01]  /*f3f0*/  FFMA.FTZ R33, R172.reuse, UR4, R33 ;  /* 0x00000004ac217c23 */ /* 0x040fe20008010021 */
[----:B------:R-:W-:Y:S01]  /*f400*/  FMNMX.FTZ R167, R19, R170, !PT ;  /* 0x000000aa13a77209 */ /* 0x000fe20007810000 */
[----:B------:R-:W-:Y:S01]  /*f410*/  FFMA.FTZ R35, R172, UR4, R35 ;  /* 0x00000004ac237c23 */ /* 0x000fe20008010023 */
[----:B------:R-:W-:Y:S01]  /*f420*/  FMNMX.FTZ R166, R20, R165, !PT ;  /* 0x000000a514a67209 */ /* 0x000fe20007810000 */
[C---:B------:R-:W-:Y:S02]  /*f430*/  FFMA.FTZ R31, R172.reuse, UR4, R31 ;  /* 0x00000004ac1f7c23 */ /* 0x040fe4000801001f */
[----:B------:R-:W-:Y:S01]  /*f440*/  FFMA.FTZ R29, R172, UR4, R29 ;  /* 0x00000004ac1d7c23 */ /* 0x000fe2000801001d */
[----:B------:R-:W-:Y:S01]  /*f450*/  FMNMX.FTZ R172, R10, R0, !PT ;  /* 0x000000000aac7209 */ /* 0x000fe20007810000 */
[----:B------:R-:W-:Y:S01]  /*f460*/  FFMA.FTZ R22, R177, UR4, R22 ;  /* 0x00000004b1167c23 */ /* 0x000fe20008010016 */
[----:B------:R-:W-:Y:S01]  /*f470*/  FMNMX.FTZ R165, R21, R166, !PT ;  /* 0x000000a615a57209 */ /* 0x000fe20007810000 */
[C---:B------:R-:W-:Y:S02]  /*f480*/  FFMA.FTZ R38, R175.reuse, UR4, R38 ;  /* 0x00000004af267c23 */ /* 0x040fe40008010026 */
[C---:B------:R-:W-:Y:S01]  /*f490*/  FFMA.FTZ R42, R175.reuse, UR4, R42 ;  /* 0x00000004af2a7c23 */ /* 0x040fe2000801002a */
[----:B------:R-:W-:Y:S01]  /*f4a0*/  FMNMX.FTZ R170, R22, R167, !PT ;  /* 0x000000a716aa7209 */ /* 0x000fe20007810000 */
[----:B------:R-:W-:Y:S01]  /*f4b0*/  FFMA.FTZ R40, R175, UR4, R40 ;  /* 0x00000004af287c23 */ /* 0x000fe20008010028 */
[----:B------:R-:W-:Y:S01]  /*f4c0*/  FMNMX.FTZ R175, R11, R172, !PT ;  /* 0x000000ac0baf7209 */ /* 0x000fe20007810000 */
[----:B------:R-:W-:Y:S01]  /*f4d0*/  FFMA.FTZ R15, R168, UR4, R15 ;  /* 0x00000004a80f7c23 */ /* 0x000fe2000801000f */
[----:B------:R-:W-:Y:S01]  /*f4e0*/  FMNMX.FTZ R166, R32, R165, !PT ;  /* 0x000000a520a67209 */ /* 0x000fe20007810000 */
[----:B------:R-:W-:Y:S01]  /*f4f0*/  FFMA.FTZ R13, R168, UR4, R13 ;  /* 0x00000004a80d7c23 */ /* 0x000fe2000801000d */
[----:B------:R-:W-:Y:S01]  /*f500*/  IADD3 R168, R164, 0x31, RZ ;  /* 0x00000031a4a87810 */ /* 0x000fe20007ffe0ff */
[C---:B------:R-:W-:Y:S01]  /*f510*/  FFMA.FTZ R26, R177.reuse, UR4, R26 ;  /* 0x00000004b11a7c23 */ /* 0x040fe2000801001a */
[----:B------:R-:W-:Y:S01]  /*f520*/  FMNMX.FTZ R172, R14, R175, !PT ;  /* 0x000000af0eac7209 */ /* 0x000fe20007810000 */
[----:B------:R-:W-:Y:S01]  /*f530*/  FFMA.FTZ R24, R177, UR4, R24 ;  /* 0x00000004b1187c23 */ /* 0x000fe20008010018 */
[----:B------:R-:W-:Y:S01]  /*f540*/  FMNMX.FTZ R177, R9, R174, !PT ;  /* 0x000000ae09b17209 */ /* 0x000fe20007810000 */
[----:B---3--:R-:W-:Y:S01]  /*f550*/  FFMA.FTZ R64, R173, UR4, R64 ;  /* 0x00000004ad407c23 */ /* 0x008fe20008010040 */
[----:B------:R-:W1:Y:S01]  /*f560*/  I2F R168, R168 ;  /* 0x000000a800a87306 */ /* 0x000e620000201400 */
[----:B------:R-:W-:Y:S01]  /*f570*/  FMNMX.FTZ R175, R15, R172, !PT ;  /* 0x000000ac0faf7209 */ /* 0x000fe20007810000 */
[----:B------:R-:W-:Y:S01]  /*f580*/  FFMA.FTZ R66, R173, UR4, R66 ;  /* 0x00000004ad427c23 */ /* 0x000fe20008010042 */
[----:B------:R-:W-:Y:S01]  /*f590*/  FMNMX.FTZ R167, R23, R170, !PT ;  /* 0x000000aa17a77209 */ /* 0x000fe20007810000 */
[C---:B------:R-:W-:Y:S01]  /*f5a0*/  FFMA.FTZ R62, R173.reuse, UR4, R62 ;  /* 0x00000004ad3e7c23 */ /* 0x040fe2000801003e */
[----:B------:R-:W-:Y:S01]  /*f5b0*/  FMNMX.FTZ R174, R12, R177, !PT ;  /* 0x000000b10cae7209 */ /* 0x000fe20007810000 */
[----:B------:R-:W-:Y:S01]  /*f5c0*/  FFMA.FTZ R60, R173, UR4, R60 ;  /* 0x00000004ad3c7c23 */ /* 0x000fe2000801003c */
[----:B------:R-:W-:Y:S02]  /*f5d0*/  FMNMX.FTZ R165, R33, R166, !PT ;  /* 0x000000a621a57209 */ /* 0x000fe40007810000 */
[----:B------:R-:W-:Y:S02]  /*f5e0*/  FMNMX.FTZ R172, R26, R175, !PT ;  /* 0x000000af1aac7209 */ /* 0x000fe40007810000 */
[----:B------:R-:W-:Y:S02]  /*f5f0*/  FMNMX.FTZ R170, R34, R167, !PT ;  /* 0x000000a722aa7209 */ /* 0x000fe40007810000 */
[----:B------:R-:W-:Y:S02]  /*f600*/  FMNMX.FTZ R177, R13, R174, !PT ;  /* 0x000000ae0db17209 */ /* 0x000fe40007810000 */
[----:B------:R-:W-:Y:S02]  /*f610*/  IADD3 R164, R164, 0x39, RZ ;  /* 0x00000039a4a47810 */ /* 0x000fe40007ffe0ff */
[----:B------:R-:W-:Y:S02]  /*f620*/  FMNMX.FTZ R166, R36, R165, !PT ;  /* 0x000000a524a67209 */ /* 0x000fe40007810000 */
[----:B------:R-:W-:Y:S02]  /*f630*/  FMNMX.FTZ R175, R27, R172, !PT ;  /* 0x000000ac1baf7209 */ /* 0x000fe40007810000 */
[----:B------:R-:W-:Y:S01]  /*f640*/  FMNMX.FTZ R167, R35, R170, !PT ;  /* 0x000000aa23a77209 */ /* 0x000fe20007810000 */
[----:B------:R-:W2:Y:S01]  /*f650*/  I2F R164, R164 ;  /* 0x000000a400a47306 */ /* 0x000ea20000201400 */
[----:B------:R-:W-:Y:S01]  /*f660*/  FMNMX.FTZ R174, R24, R177, !PT ;  /* 0x000000b118ae7209 */ /* 0x000fe20007810000 */
[C---:B-1----:R-:W-:Y:S01]  /*f670*/  FFMA.FTZ R53, R168.reuse, UR4, R53 ;  /* 0x00000004a8357c23 */ /* 0x042fe20008010035 */
[----:B------:R-:W-:Y:S01]  /*f680*/  FMNMX.FTZ R165, R37, R166, !PT ;  /* 0x000000a625a57209 */ /* 0x000fe20007810000 */
[----:B------:R-:W-:Y:S01]  /*f690*/  FFMA.FTZ R55, R168, UR4, R55 ;  /* 0x00000004a8377c23 */ /* 0x000fe20008010037 */
[----:B------:R-:W-:Y:S01]  /*f6a0*/  FMNMX.FTZ R170, R38, R167, !PT ;  /* 0x000000a726aa7209 */ /* 0x000fe20007810000 */
[----:B------:R-:W-:Y:S01]  /*f6b0*/  FFMA.FTZ R59, R168, UR4, R59 ;  /* 0x00000004a83b7c23 */ /* 0x000fe2000801003b */
[----:B------:R-:W-:Y:S01]  /*f6c0*/  FMNMX.FTZ R172, R30, R175, !PT ;  /* 0x000000af1eac7209 */ /* 0x000fe20007810000 */
[----:B------:R-:W-:Y:S01]  /*f6d0*/  FFMA.FTZ R57, R168, UR4, R57 ;  /* 0x00000004a8397c23 */ /* 0x000fe20008010039 */
        /* <DEDUP_REMOVED lines=8> */
[C---:B--2---:R-:W-:Y:S01]  /*f760*/  FFMA.FTZ R65, R164.reuse, UR4, R65 ;  /* 0x00000004a4417c23 */ /* 0x044fe20008010041 */
        /* <DEDUP_REMOVED lines=29> */
[----:B------:R-:W-:Y:S05]  /*f940*/  FMNMX.FTZ R174, R61, R168, !PT ;  /* 0x000000a83dae7209 */ /* 0x000fea0007810000 */
[----:B------:R-:W3:Y:S01]  /*f950*/  SHFL.BFLY PT, R164, R167, 0x2, 0x1f ;  /* 0x0c401f00a7a47f89 */ /* 0x000ee200000e0000 */
[----:B-1----:R-:W-:Y:S07]  /*f960*/  FMNMX.FTZ R177, R170, R175, !PT ;  /* 0x000000afaab17209 */ /* 0x002fee0007810000 */
[----:B------:R-:W1:Y:S01]  /*f970*/  SHFL.BFLY PT, R179, R174, 0x2, 0x1f ;  /* 0x0c401f00aeb37f89 */ /* 0x000e6200000e0000 */
[----:B--2---:R-:W-:Y:S07]  /*f980*/  FMNMX.FTZ R175, R172, R165, !PT ;  /* 0x000000a5acaf7209 */ /* 0x004fee0007810000 */
[----:B------:R-:W2:Y:S01]  /*f990*/  SHFL.BFLY PT, R168, R177, 0x1, 0x1f ;  /* 0x0c201f00b1a87f89 */ /* 0x000ea200000e0000 */
[----:B---3--:R-:W-:Y:S07]  /*f9a0*/  FMNMX.FTZ R166, R167, R164, !PT ;  /* 0x000000a4a7a67209 */ /* 0x008fee0007810000 */
[----:B------:R-:W3:Y:S01]  /*f9b0*/  SHFL.BFLY PT, R170, R175, 0x1, 0x1f ;  /* 0x0c201f00afaa7f89 */ /* 0x000ee200000e0000 */
[----:B-1----:R-:W-:Y:S07]  /*f9c0*/  FMNMX.FTZ R173, R174, R179, !PT ;  /* 0x000000b3aead7209 */ /* 0x002fee0007810000 */
[----:B------:R-:W1:Y:S08]  /*f9d0*/  SHFL.BFLY PT, R165, R166, 0x1, 0x1f ;  /* 0x0c201f00a6a57f89 */ /* 0x000e7000000e0000 */
[----:B------:R-:W4:Y:S01]  /*f9e0*/  SHFL.BFLY PT, R172, R173, 0x1, 0x1f ;  /* 0x0c201f00adac7f89 */ /* 0x000f2200000e0000 */
[----:B--2---:R-:W-:Y:S04]  /*f9f0*/  FMNMX.FTZ R168, R177, R168, !PT ;  /* 0x000000a8b1a87209 */ /* 0x004fe80007810000 */
[C---:B------:R-:W-:Y:S01]  /*fa00*/  FSETP.NEU.FTZ.AND P0, PT, R168.reuse, -INF , PT ;  /* 0xff800000a800780b */ /* 0x040fe20003f1d000 */
[C---:B------:R-:W-:Y:S01]  /*fa10*/  FADD.FTZ R3, -R168.reuse, R3 ;  /* 0x00000003a8037221 */ /* 0x040fe20000010100 */
[----:B---3--:R-:W-:Y:S01]  /*fa20*/  FMNMX.FTZ R167, R175, R170, !PT ;  /* 0x000000aaafa77209 */ /* 0x008fe20007810000 */
[----:B------:R-:W-:Y:S01]  /*fa30*/  FMUL.FTZ R202, R168, c[0x0][0x23c] ;  /* 0x00008f00a8ca7a20 */ /* 0x000fe20000410000 */
[----:B------:R-:W-:Y:S01]  /*fa40*/  LDSM.16.MT88.4 R176, [R171+0x9000] ;  /* 0x00900000abb0783b */ /* 0x000fe20000004200 */
[----:B------:R-:W-:Y:S02]  /*fa50*/  FMUL.FTZ R164, R3, c[0x0][0x23c] ;  /* 0x00008f0003a47a20 */ /* 0x000fe40000410000 */
[C---:B------:R-:W-:Y:S01]  /*fa60*/  FADD.FTZ R2, -R167.reuse, R2 ;  /* 0x00000002a7027221 */ /* 0x040fe20000010100 */
[----:B------:R-:W-:Y:S01]  /*fa70*/  FSEL R202, R202, RZ, P0 ;  /* 0x000000ffcaca7208 */ /* 0x000fe20000000000 */
[C---:B------:R-:W-:Y:S01]  /*fa80*/  FMUL.FTZ R198, R167.reuse, c[0x0][0x23c] ;  /* 0x00008f00a7c67a20 */ /* 0x040fe20000410000 */
[----:B-1----:R-:W-:Y:S01]  /*fa90*/  FMNMX.FTZ R165, R166, R165, !PT ;  /* 0x000000a5a6a57209 */ /* 0x002fe20007810000 */
[----:B------:R-:W-:Y:S01]  /*faa0*/  FMUL.FTZ R170, R2, c[0x0][0x23c] ;  /* 0x00008f0002aa7a20 */ /* 0x000fe20000410000 */
[----:B------:R-:W-:Y:S01]  /*fab0*/  FSETP.NEU.FTZ.AND P0, PT, R167, -INF , PT ;  /* 0xff800000a700780b */ /* 0x000fe20003f1d000 */
[----:B------:R-:W-:Y:S01]  /*fac0*/  FFMA.FTZ R191, R16, c[0x0][0x23c], -R202 ;  /* 0x00008f0010bf7a23 */ /* 0x000fe200000108ca */
[----:B------:R-:W1:Y:S01]  /*fad0*/  MUFU.EX2 R164, R164 ;  /* 0x000000a400a47308 */ /* 0x000e620000000800 */
[C---:B------:R-:W-:Y:S01]  /*fae0*/  FADD.FTZ R2, -R165.reuse, R0 ;  /* 0x00000000a5027221 */ /* 0x040fe20000010100 */
[----:B------:R-:W-:Y:S01]  /*faf0*/  FSEL R198, R198, RZ, P0 ;  /* 0x000000ffc6c67208 */ /* 0x000fe20000000000 */
[----:B------:R-:W-:Y:S01]  /*fb00*/  FMUL.FTZ R195, R165, c[0x0][0x23c] ;  /* 0x00008f00a5c37a20 */ /* 0x000fe20000410000 */
[----:B----4-:R-:W-:Y:S01]  /*fb10*/  FMNMX.FTZ R166, R173, R172, !PT ;  /* 0x000000acada67209 */ /* 0x010fe20007810000 */
[----:B------:R-:W-:Y:S01]  /*fb20*/  FMUL.FTZ R0, R2, c[0x0][0x23c] ;  /* 0x00008f0002007a20 */ /* 0x000fe20000410000 */
[----:B------:R-:W-:Y:S01]  /*fb30*/  FSETP.NEU.FTZ.AND P0, PT, R165, -INF , PT ;  /* 0xff800000a500780b */ /* 0x000fe20003f1d000 */
[----:B------:R-:W2:Y:S01]  /*fb40*/  LDSM.16.MT88.4 R172, [R213+0x9000] ;  /* 0x00900000d5ac783b */ /* 0x000ea20000004200 */
[----:B------:R-:W-:Y:S02]  /*fb50*/  FFMA.FTZ R190, R17, c[0x0][0x23c], -R202 ;  /* 0x00008f0011be7a23 */ /* 0x000fe400000108ca */
[C---:B------:R-:W-:Y:S01]  /*fb60*/  FADD.FTZ R2, -R166.reuse, R169 ;  /* 0x000000a9a6027221 */ /* 0x040fe20000010100 */
[----:B------:R3:W4:Y:S01]  /*fb70*/  MUFU.EX2 R3, R170 ;  /* 0x000000aa00037308 */ /* 0x0007220000000800 */
[----:B------:R-:W-:Y:S01]  /*fb80*/  FMUL.FTZ R194, R166, c[0x0][0x23c] ;  /* 0x00008f00a6c27a20 */ /* 0x000fe20000410000 */
[----:B------:R-:W-:Y:S01]  /*fb90*/  FSEL R195, R195, RZ, P0 ;  /* 0x000000ffc3c37208 */ /* 0x000fe20000000000 */
[----:B------:R-:W-:Y:S01]  /*fba0*/  FMUL.FTZ R169, R2, c[0x0][0x23c] ;  /* 0x00008f0002a97a20 */ /* 0x000fe20000410000 */
[----:B------:R-:W-:Y:S01]  /*fbb0*/  FSETP.NEU.FTZ.AND P0, PT, R166, -INF , PT ;  /* 0xff800000a600780b */ /* 0x000fe20003f1d000 */
[--C-:B------:R-:W-:Y:S02]  /*fbc0*/  FFMA.FTZ R187, R18, c[0x0][0x23c], -R198.reuse ;  /* 0x00008f0012bb7a23 */ /* 0x100fe400000108c6 */
[----:B------:R-:W-:Y:S01]  /*fbd0*/  FFMA.FTZ R186, R19, c[0x0][0x23c], -R198 ;  /* 0x00008f0013ba7a23 */ /* 0x000fe200000108c6 */
[----:B------:R-:W-:Y:S01]  /*fbe0*/  FSEL R194, R194, RZ, P0 ;  /* 0x000000ffc2c27208 */ /* 0x000fe20000000000 */
[--C-:B------:R-:W-:Y:S01]  /*fbf0*/  FFMA.FTZ R193, R4, c[0x0][0x23c], -R202.reuse ;  /* 0x00008f0004c17a23 */ /* 0x100fe200000108ca */
[----:B------:R5:W2:Y:S01]  /*fc00*/  MUFU.EX2 R2, R169 ;  /* 0x000000a900027308 */ /* 0x000aa20000000800 */
[----:B------:R-:W-:Y:S02]  /*fc10*/  FFMA.FTZ R192, R5, c[0x0][0x23c], -R202 ;  /* 0x00008f0005c07a23 */ /* 0x000fe400000108ca */
[--C-:B------:R-:W-:Y:S02]  /*fc20*/  FFMA.FTZ R189, R6, c[0x0][0x23c], -R198.reuse ;  /* 0x00008f0006bd7a23 */ /* 0x100fe400000108c6 */
[----:B------:R-:W-:Y:S02]  /*fc30*/  FFMA.FTZ R188, R7, c[0x0][0x23c], -R198 ;  /* 0x00008f0007bc7a23 */ /* 0x000fe400000108c6 */
[--C-:B------:R-:W-:Y:S02]  /*fc40*/  FFMA.FTZ R183, R12, c[0x0][0x23c], -R194.reuse ;  /* 0x00008f000cb77a23 */ /* 0x100fe400000108c2 */
[--C-:B------:R-:W-:Y:S01]  /*fc50*/  FFMA.FTZ R182, R13, c[0x0][0x23c], -R194.reuse ;  /* 0x00008f000db67a23 */ /* 0x100fe200000108c2 */
[----:B------:R-:W-:Y:S01]  /*fc60*/  MUFU.EX2 R193, R193 ;  /* 0x000000c100c17308 */ /* 0x000fe20000000800 */
[--C-:B------:R-:W-:Y:S02]  /*fc70*/  FFMA.FTZ R181, R10, c[0x0][0x23c], -R195.reuse ;  /* 0x00008f000ab57a23 */ /* 0x100fe400000108c3 */
[--C-:B------:R-:W-:Y:S02]  /*fc80*/  FFMA.FTZ R180, R11, c[0x0][0x23c], -R195.reuse ;  /* 0x00008f000bb47a23 */ /* 0x100fe400000108c3 */
[--C-:B---3--:R-:W-:Y:S02]  /*fc90*/  FFMA.FTZ R170, R14, c[0x0][0x23c], -R195.reuse ;  /* 0x00008f000eaa7a23 */ /* 0x108fe400000108c3 */
[--C-:B------:R-:W-:Y:S02]  /*fca0*/  FFMA.FTZ R185, R8, c[0x0][0x23c], -R194.reuse ;  /* 0x00008f0008b97a23 */ /* 0x100fe400000108c2 */
[----:B------:R-:W-:Y:S01]  /*fcb0*/  FFMA.FTZ R184, R9, c[0x0][0x23c], -R194 ;  /* 0x00008f0009b87a23 */ /* 0x000fe200000108c2 */
[----:B------:R-:W3:Y:S01]  /*fcc0*/  MUFU.EX2 R192, R192 ;  /* 0x000000c000c07308 */ /* 0x000ee20000000800 */
[C---:B-1----:R-:W-:Y:S02]  /*fcd0*/  FMUL.FTZ R4, R164.reuse, R160 ;  /* 0x000000a0a4047220 */ /* 0x042fe40000410000 */
[----:B------:R-:W-:Y:S02]  /*fce0*/  FMUL.FTZ R5, R164, R161 ;  /* 0x000000a1a4057220 */ /* 0x000fe40000410000 */
[--C-:B-----5:R-:W-:Y:S02]  /*fcf0*/  FFMA.FTZ R169, R15, c[0x0][0x23c], -R195.reuse ;  /* 0x00008f000fa97a23 */ /* 0x120fe400000108c3 */
[C---:B----4-:R-:W-:Y:S02]  /*fd00*/  FMUL.FTZ R6, R3.reuse, R162 ;  /* 0x000000a203067220 */ /* 0x050fe40000410000 */
[C---:B------:R-:W-:Y:S01]  /*fd10*/  FMUL.FTZ R7, R3.reuse, R163 ;  /* 0x000000a303077220 */ /* 0x040fe20000410000 */
[----:B------:R-:W-:Y:S01]  /*fd20*/  MUFU.EX2 R191, R191 ;  /* 0x000000bf00bf7308 */ /* 0x000fe20000000800 */
[C---:B--2---:R-:W-:Y:S02]  /*fd30*/  FMUL.FTZ R8, R2.reuse, R156 ;  /* 0x0000009c02087220 */ /* 0x044fe40000410000 */
[C---:B------:R-:W-:Y:S02]  /*fd40*/  FMUL.FTZ R9, R2.reuse, R157 ;  /* 0x0000009d02097220 */ /* 0x040fe40000410000 */
[C---:B------:R-:W-:Y:S02]  /*fd50*/  FMUL.FTZ R12, R2.reuse, R152 ;  /* 0x00000098020c7220 */ /* 0x040fe40000410000 */
[----:B------:R-:W-:Y:S02]  /*fd60*/  FMUL.FTZ R13, R2, R153 ;  /* 0x00000099020d7220 */ /* 0x000fe40000410000 */
[C---:B------:R-:W-:Y:S01]  /*fd70*/  FMUL.FTZ R16, R164.reuse, R148 ;  /* 0x00000094a4107220 */ /* 0x040fe20000410000 */
[----:B------:R-:W1:Y:S01]  /*fd80*/  MUFU.EX2 R190, R190 ;  /* 0x000000be00be7308 */ /* 0x000e620000000800 */
[----:B------:R-:W-:Y:S02]  /*fd90*/  FMUL.FTZ R17, R164, R149 ;  /* 0x00000095a4117220 */ /* 0x000fe40000410000 */
[C---:B------:R-:W-:Y:S01]  /*fda0*/  FMUL.FTZ R18, R3.reuse, R150 ;  /* 0x0000009603127220 */ /* 0x040fe20000410000 */
[----:B---3--:R-:W-:Y:S01]  /*fdb0*/  F2FP.PACK_AB R160, R192, R193 ;  /* 0x000000c1c0a0723e */ /* 0x008fe200000000ff */
[----:B------:R-:W-:Y:S02]  /*fdc0*/  FMUL.FTZ R19, R3, R151 ;  /* 0x0000009703137220 */ /* 0x000fe40000410000 */
[----:B------:R-:W2:Y:S01]  /*fdd0*/  LDSM.16.MT88.4 R148, [R213+0xa000] ;  /* 0x00a00000d594783b */ /* 0x000ea20000004200 */
[--C-:B------:R-:W-:Y:S02]  /*fde0*/  FFMA.FTZ R205, R36, c[0x0][0x23c], -R202.reuse ;  /* 0x00008f0024cd7a23 */ /* 0x100fe400000108ca */
[----:B------:R-:W-:Y:S01]  /*fdf0*/  MUFU.EX2 R189, R189 ;  /* 0x000000bd00bd7308 */ /* 0x000fe20000000800 */
[----:B------:R-:W-:Y:S02]  /*fe00*/  FFMA.FTZ R208, R37, c[0x0][0x23c], -R202 ;  /* 0x00008f0025d07a23 */ /* 0x000fe400000108ca */
[--C-:B------:R-:W-:Y:S02]  /*fe10*/  FFMA.FTZ R209, R38, c[0x0][0x23c], -R198.reuse ;  /* 0x00008f0026d17a23 */ /* 0x100fe400000108c6 */
[----:B------:R-:W-:Y:S02]  /*fe20*/  FFMA.FTZ R232, R39, c[0x0][0x23c], -R198 ;  /* 0x00008f0027e87a23 */ /* 0x000fe400000108c6 */
[----:B------:R-:W-:Y:S01]  /*fe30*/  LDSM.16.MT88.4 R36, [R171+0xa400] ;  /* 0x00a40000ab24783b */ /* 0x000fe20000004200 */
[--C-:B------:R-:W-:Y:S02]  /*fe40*/  FFMA.FTZ R207, R48, c[0x0][0x23c], -R202.reuse ;  /* 0x00008f0030cf7a23 */ /* 0x100fe400000108ca */
[----:B------:R-:W3:Y:S01]  /*fe50*/  MUFU.EX2 R188, R188 ;  /* 0x000000bc00bc7308 */ /* 0x000ee20000000800 */
[----:B------:R-:W-:Y:S02]  /*fe60*/  FFMA.FTZ R210, R49, c[0x0][0x23c], -R202 ;  /* 0x00008f0031d27a23 */ /* 0x000fe400000108ca */
[--C-:B------:R-:W-:Y:S01]  /*fe70*/  FFMA.FTZ R236, R50, c[0x0][0x23c], -R198.reuse ;  /* 0x00008f0032ec7a23 */ /* 0x100fe200000108c6 */
[----:B-1----:R-:W-:Y:S01]  /*fe80*/  F2FP.PACK_AB R162, R190, R191 ;  /* 0x000000bfbea2723e */ /* 0x002fe200000000ff */
[----:B------:R-:W-:Y:S02]  /*fe90*/  FFMA.FTZ R211, R51, c[0x0][0x23c], -R198 ;  /* 0x00008f0033d37a23 */ /* 0x000fe400000108c6 */
[----:B------:R-:W-:Y:S01]  /*fea0*/  LDSM.16.MT88.4 R48, [R213+0xb400] ;  /* 0x00b40000d530783b */ /* 0x000fe20000004200 */
[--C-:B------:R-:W-:Y:S02]  /*feb0*/  FFMA.FTZ R237, R42, c[0x0][0x23c], -R195.reuse ;  /* 0x00008f002aed7a23 */ /* 0x100fe400000108c3 */
[----:B------:R-:W-:Y:S01]  /*fec0*/  MUFU.EX2 R187, R187 ;  /* 0x000000bb00bb7308 */ /* 0x000fe20000000800 */
[--C-:B------:R-:W-:Y:S02]  /*fed0*/  FFMA.FTZ R238, R43, c[0x0][0x23c], -R195.reuse ;  /* 0x00008f002bee7a23 */ /* 0x100fe400000108c3 */
[--C-:B------:R-:W-:Y:S02]  /*fee0*/  FFMA.FTZ R241, R40, c[0x0][0x23c], -R194.reuse ;  /* 0x00008f0028f17a23 */ /* 0x100fe400000108c2 */
[----:B------:R-:W-:Y:S02]  /*fef0*/  FFMA.FTZ R242, R41, c[0x0][0x23c], -R194 ;  /* 0x00008f0029f27a23 */ /* 0x000fe400000108c2 */
[----:B------:R-:W-:Y:S01]  /*ff00*/  LDSM.16.MT88.4 R40, [R213+0x9800] ;  /* 0x00980000d528783b */ /* 0x000fe20000004200 */
[--C-:B------:R-:W-:Y:S02]  /*ff10*/  FFMA.FTZ R245, R52, c[0x0][0x23c], -R202.reuse ;  /* 0x00008f0034f57a23 */ /* 0x100fe400000108ca */
[----:B------:R-:W1:Y:S01]  /*ff20*/  MUFU.EX2 R186, R186 ;  /* 0x000000ba00ba7308 */ /* 0x000e620000000800 */
[----:B------:R-:W-:Y:S02]  /*ff30*/  FFMA.FTZ R246, R53, c[0x0][0x23c], -R202 ;  /* 0x00008f0035f67a23 */ /* 0x000fe400000108ca */
[--C-:B------:R-:W-:Y:S01]  /*ff40*/  FFMA.FTZ R247, R54, c[0x0][0x23c], -R198.reuse ;  /* 0x00008f0036f77a23 */ /* 0x100fe200000108c6 */
[----:B---3--:R-:W-:Y:S01]  /*ff50*/  F2FP.PACK_AB R161, R188, R189 ;  /* 0x000000bdbca1723e */ /* 0x008fe200000000ff */
[----:B------:R-:W-:Y:S02]  /*ff60*/  FFMA.FTZ R248, R55, c[0x0][0x23c], -R198 ;  /* 0x00008f0037f87a23 */ /* 0x000fe400000108c6 */
[----:B------:R-:W-:Y:S01]  /*ff70*/  LDSM.16.MT88.4 R52, [R213+0xb800] ;  /* 0x00b80000d534783b */ /* 0x000fe20000004200 */
[C---:B------:R-:W-:Y:S02]  /*ff80*/  FMUL.FTZ R84, R164.reuse, R84 ;  /* 0x00000054a4547220 */ /* 0x040fe40000410000 */
[----:B------:R-:W3:Y:S01]  /*ff90*/  MUFU.EX2 R0, R0 ;  /* 0x0000000000007308 */ /* 0x000ee20000000800 */
[----:B------:R-:W-:Y:S02]  /*ffa0*/  FMUL.FTZ R85, R164, R85 ;  /* 0x00000055a4557220 */ /* 0x000fe40000410000 */
[C---:B------:R-:W-:Y:S02]  /*ffb0*/  FMUL.FTZ R86, R3.reuse, R86 ;  /* 0x0000005603567220 */ /* 0x040fe40000410000 */
[C---:B------:R-:W-:Y:S02]  /*ffc0*/  FMUL.FTZ R87, R3.reuse, R87 ;  /* 0x0000005703577220 */ /* 0x040fe40000410000 */
[C---:B------:R-:W-:Y:S02]  /*ffd0*/  FMUL.FTZ R88, R2.reuse, R88 ;  /* 0x0000005802587220 */ /* 0x040fe40000410000 */
[C---:B------:R-:W-:Y:S01]  /*ffe0*/  FMUL.FTZ R89, R2.reuse, R89 ;  /* 0x0000005902597220 */ /* 0x040fe20000410000 */
[----:B------:R-:W-:Y:S01]  /*fff0*/  MUFU.EX2 R181, R181 ;  /* 0x000000b500b57308 */ /* 0x000fe20000000800 */
[C---:B------:R-:W-:Y:S02]  /*10000*/  FMUL.FTZ R92, R2.reuse, R92 ;  /* 0x0000005c025c7220 */ /* 0x040fe40000410000 */
[----:B------:R-:W-:Y:S01]  /*10010*/  FMUL.FTZ R93, R2, R93 ;  /* 0x0000005d025d7220 */ /* 0x000fe20000410000 */
[----:B-1----:R-:W-:Y:S01]  /*10020*/  F2FP.PACK_AB R163, R186, R187 ;  /* 0x000000bbbaa3723e */ /* 0x002fe200000000ff */
[C---:B------:R-:W-:Y:S02]  /*10030*/  FMUL.FTZ R96, R164.reuse, R96 ;  /* 0x00000060a4607220 */ /* 0x040fe40000410000 */
[----:B------:R-:W-:Y:S02]  /*10040*/  FMUL.FTZ R97, R164, R97 ;  /* 0x00000061a4617220 */ /* 0x000fe40000410000 */
[C---:B------:R-:W-:Y:S01]  /*10050*/  FMUL.FTZ R98, R3.reuse, R98 ;  /* 0x0000006203627220 */ /* 0x040fe20000410000 */
[----:B------:R-:W1:Y:S01]  /*10060*/  MUFU.EX2 R180, R180 ;  /* 0x000000b400b47308 */ /* 0x000e620000000800 */
[-C--:B------:R-:W-:Y:S05]  /*10070*/  HMMA.16816.F32 R4, R160, R172.reuse, R4 ;  /* 0x000000aca004723c */ /* 0x080fea0000001804 */
[C---:B---3--:R-:W-:Y:S02]  /*10080*/  FMUL.FTZ R10, R0.reuse, R158 ;  /* 0x0000009e000a7220 */ /* 0x048fe40000410000 */
[C---:B------:R-:W-:Y:S02]  /*10090*/  FMUL.FTZ R11, R0.reuse, R159 ;  /* 0x0000009f000b7220 */ /* 0x040fe40000410000 */
[----:B------:R-:W-:Y:S03]  /*100a0*/  MUFU.EX2 R170, R170 ;  /* 0x000000aa00aa7308 */ /* 0x000fe60000000800 */
[C---:B------:R-:W-:Y:S02]  /*100b0*/  FMUL.FTZ R14, R0.reuse, R154 ;  /* 0x0000009a000e7220 */ /* 0x040fe40000410000 */
[C---:B------:R-:W-:Y:S02]  /*100c0*/  FMUL.FTZ R15, R0.reuse, R155 ;  /* 0x0000009b000f7220 */ /* 0x040fe40000410000 */
[----:B------:R-:W3:Y:S01]  /*100d0*/  LDSM.16.MT88.4 R152, [R171+0xa000] ;  /* 0x00a00000ab98783b */ /* 0x000ee20000004200 */
[C---:B------:R-:W-:Y:S02]  /*100e0*/  FMUL.FTZ R90, R0.reuse, R90 ;  /* 0x0000005a005a7220 */ /* 0x040fe40000410000 */
[----:B------:R-:W4:Y:S01]  /*100f0*/  MUFU.EX2 R169, R169 ;  /* 0x000000a900a97308 */ /* 0x000f220000000800 */
[C---:B------:R-:W-:Y:S02]  /*10100*/  FMUL.FTZ R91, R0.reuse, R91 ;  /* 0x0000005b005b7220 */ /* 0x040fe40000410000 */
[----:B------:R-:W-:Y:S01]  /*10110*/  FMUL.FTZ R94, R0, R94 ;  /* 0x0000005e005e7220 */ /* 0x000fe20000410000 */
[----:B-1----:R-:W-:Y:S01]  /*10120*/  F2FP.PACK_AB R157, R180, R181 ;  /* 0x000000b5b49d723e */ /* 0x002fe200000000ff */
[----:B------:R-:W-:Y:S02]  /*10130*/  FMUL.FTZ R95, R0, R95 ;  /* 0x0000005f005f7220 */ /* 0x000fe40000410000 */
[C---:B------:R-:W-:Y:S02]  /*10140*/  FMUL.FTZ R99, R3.reuse, R99 ;  /* 0x0000006303637220 */ /* 0x040fe40000410000 */
[C---:B------:R-:W-:Y:S01]  /*10150*/  FMUL.FTZ R108, R164.reuse, R108 ;  /* 0x0000006ca46c7220 */ /* 0x040fe20000410000 */
[----:B------:R-:W-:Y:S01]  /*10160*/  MUFU.EX2 R185, R185 ;  /* 0x000000b900b97308 */ /* 0x000fe20000000800 */
[----:B------:R-:W-:Y:S02]  /*10170*/  FMUL.FTZ R109, R164, R109 ;  /* 0x0000006da46d7220 */ /* 0x000fe40000410000 */
[C---:B------:R-:W-:Y:S02]  /*10180*/  FMUL.FTZ R110, R3.reuse, R110 ;  /* 0x0000006e036e7220 */ /* 0x040fe40000410000 */
[----:B------:R-:W-:Y:S02]  /*10190*/  FMUL.FTZ R111, R3, R111 ;  /* 0x0000006f036f7220 */ /* 0x000fe40000410000 */
[C---:B------:R-:W-:Y:S02]  /*101a0*/  FMUL.FTZ R114, R0.reuse, R114 ;  /* 0x0000007200727220 */ /* 0x040fe40000410000 */
[----:B------:R-:W-:Y:S01]  /*101b0*/  FMUL.FTZ R115, R0, R115 ;  /* 0x0000007300737220 */ /* 0x000fe20000410000 */
[----:B------:R-:W1:Y:S01]  /*101c0*/  MUFU.EX2 R184, R184 ;  /* 0x000000b800b87308 */ /* 0x000e620000000800 */
[C---:B------:R-:W-:Y:S02]  /*101d0*/  FMUL.FTZ R112, R2.reuse, R112 ;  /* 0x0000007002707220 */ /* 0x040fe40000410000 */
[----:B------:R-:W-:Y:S01]  /*101e0*/  FMUL.FTZ R113, R2, R113 ;  /* 0x0000007102717220 */ /* 0x000fe20000410000 */
[----:B----4-:R-:W-:Y:S01]  /*101f0*/  F2FP.PACK_AB R159, R169, R170 ;  /* 0x000000aaa99f723e */ /* 0x010fe200000000ff */
        /* <DEDUP_REMOVED lines=9> */
[----:B------:R-:W4:Y:S01]  /*10290*/  MUFU.EX2 R182, R182 ;  /* 0x000000b600b67308 */ /* 0x000f220000000800 */
[--C-:B------:R-:W-:Y:S02]  /*102a0*/  FFMA.FTZ R197, R26, c[0x0][0x23c], -R195.reuse ;  /* 0x00008f001ac57a23 */ /* 0x100fe400000108c3 */
[----:B------:R-:W-:Y:S01]  /*102b0*/  FMUL.FTZ R26, R0, R138 ;  /* 0x0000008a001a7220 */ /* 0x000fe20000410000 */
[----:B-1----:R-:W-:Y:S01]  /*102c0*/  F2FP.PACK_AB R156, R184, R185 ;  /* 0x000000b9b89c723e */ /* 0x002fe200000000ff */
[--C-:B------:R-:W-:Y:S02]  /*102d0*/  FFMA.FTZ R196, R27, c[0x0][0x23c], -R195.reuse ;  /* 0x00008f001bc47a23 */ /* 0x100fe400000108c3 */
[----:B------:R-:W-:Y:S02]  /*102e0*/  FMUL.FTZ R27, R0, R139 ;  /* 0x0000008b001b7220 */ /* 0x000fe40000410000 */
[--C-:B------:R-:W-:Y:S01]  /*102f0*/  FFMA.FTZ R201, R24, c[0x0][0x23c], -R194.reuse ;  /* 0x00008f0018c97a23 */ /* 0x100fe200000108c2 */
[----:B------:R-:W-:Y:S01]  /*10300*/  MUFU.EX2 R197, R197 ;  /* 0x000000c500c57308 */ /* 0x000fe20000000800 */
[C---:B------:R-:W-:Y:S02]  /*10310*/  FMUL.FTZ R24, R2.reuse, R136 ;  /* 0x0000008802187220 */ /* 0x040fe40000410000 */
[--C-:B------:R-:W-:Y:S02]  /*10320*/  FFMA.FTZ R204, R25, c[0x0][0x23c], -R194.reuse ;  /* 0x00008f0019cc7a23 */ /* 0x100fe400000108c2 */
[----:B------:R-:W-:Y:S02]  /*10330*/  FMUL.FTZ R25, R2, R137 ;  /* 0x0000008902197220 */ /* 0x000fe40000410000 */
[----:B------:R-:W-:Y:S01]  /*10340*/  LDSM.16.MT88.4 R136, [R213+0x9400] ;  /* 0x00940000d588783b */ /* 0x000fe20000004200 */
[--C-:B------:R-:W-:Y:S02]  /*10350*/  FFMA.FTZ R239, R46, c[0x0][0x23c], -R195.reuse ;  /* 0x00008f002eef7a23 */ /* 0x100fe400000108c3 */
[----:B------:R-:W-:Y:S01]  /*10360*/  MUFU.EX2 R196, R196 ;  /* 0x000000c400c47308 */ /* 0x000fe20000000800 */
[--C-:B------:R-:W-:Y:S02]  /*10370*/  FFMA.FTZ R240, R47, c[0x0][0x23c], -R195.reuse ;  /* 0x00008f002ff07a23 */ /* 0x100fe400000108c3 */
[--C-:B------:R-:W-:Y:S01]  /*10380*/  FFMA.FTZ R243, R44, c[0x0][0x23c], -R194.reuse ;  /* 0x00008f002cf37a23 */ /* 0x100fe200000108c2 */
[----:B----4-:R-:W-:Y:S01]  /*10390*/  F2FP.PACK_AB R158, R182, R183 ;  /* 0x000000b7b69e723e */ /* 0x010fe200000000ff */
[----:B------:R-:W-:Y:S02]  /*103a0*/  FFMA.FTZ R244, R45, c[0x0][0x23c], -R194 ;  /* 0x00008f002df47a23 */ /* 0x000fe400000108c2 */
[C---:B------:R-:W-:Y:S02]  /*103b0*/  FMUL.FTZ R68, R164.reuse, R68 ;  /* 0x00000044a4447220 */ /* 0x040fe40000410000 */
[----:B------:R-:W-:Y:S01]  /*103c0*/  FMUL.FTZ R69, R164, R69 ;  /* 0x00000045a4457220 */ /* 0x000fe20000410000 */
[----:B------:R-:W-:Y:S01]  /*103d0*/  MUFU.EX2 R201, R201 ;  /* 0x000000c900c97308 */ /* 0x000fe20000000800 */
[C---:B------:R-:W-:Y:S04]  /*103e0*/  HMMA.16816.F32 R8, R156.reuse, R172, R8 ;  /* 0x000000ac9c08723c */ /* 0x040fe80000001808 */
[C---:B------:R-:W-:Y:S02]  /*103f0*/  FMUL.FTZ R70, R3.reuse, R70 ;  /* 0x0000004603467220 */ /* 0x040fe40000410000 */
[----:B------:R-:W-:Y:S02]  /*10400*/  FMUL.FTZ R71, R3, R71 ;  /* 0x0000004703477220 */ /* 0x000fe40000410000 */
[-C--:B------:R-:W-:Y:S01]  /*10410*/  HMMA.16816.F32 R12, R156, R174.reuse, R12 ;  /* 0x000000ae9c0c723c */ /* 0x080fe2000000180c */
[----:B------:R-:W-:Y:S03]  /*10420*/  MUFU.EX2 R204, R204 ;  /* 0x000000cc00cc7308 */ /* 0x000fe60000000800 */
[--C-:B------:R-:W-:Y:S02]  /*10430*/  FFMA.FTZ R172, R20, c[0x0][0x23c], -R202.reuse ;  /* 0x00008f0014ac7a23 */ /* 0x100fe400000108ca */
[C---:B------:R-:W-:Y:S02]  /*10440*/  FMUL.FTZ R20, R2.reuse, R144 ;  /* 0x0000009002147220 */ /* 0x040fe40000410000 */
[C---:B------:R-:W-:Y:S03]  /*10450*/  HMMA.16816.F32 R16, R160.reuse, R174, R16 ;  /* 0x000000aea010723c */ /* 0x040fe60000001810 */
[----:B------:R-:W-:Y:S01]  /*10460*/  MUFU.EX2 R237, R237 ;  /* 0x000000ed00ed7308 */ /* 0x000fe20000000800 */
[--C-:B------:R-:W-:Y:S02]  /*10470*/  FFMA.FTZ R173, R21, c[0x0][0x23c], -R202.reuse ;  /* 0x00008f0015ad7a23 */ /* 0x100fe400000108ca */
[----:B------:R-:W-:Y:S02]  /*10480*/  FMUL.FTZ R21, R2, R145 ;  /* 0x0000009102157220 */ /* 0x000fe40000410000 */
[-C--:B------:R-:W-:Y:S04]  /*10490*/  HMMA.16816.F32 R68, R160, R176.reuse, R68 ;  /* 0x000000b0a044723c */ /* 0x080fe80000001844 */
[C---:B------:R-:W-:Y:S01]  /*104a0*/  FMUL.FTZ R74, R0.reuse, R74 ;  /* 0x0000004a004a7220 */ /* 0x040fe20000410000 */
[----:B------:R-:W1:Y:S01]  /*104b0*/  MUFU.EX2 R238, R238 ;  /* 0x000000ee00ee7308 */ /* 0x000e620000000800 */
[----:B------:R-:W-:Y:S02]  /*104c0*/  FMUL.FTZ R75, R0, R75 ;  /* 0x0000004b004b7220 */ /* 0x000fe40000410000 */
[C---:B------:R-:W-:Y:S04]  /*104d0*/  FMUL.FTZ R72, R2.reuse, R72 ;  /* 0x0000004802487220 */ /* 0x040fe80000410000 */
[----:B------:R-:W-:Y:S02]  /*104e0*/  FMUL.FTZ R73, R2, R73 ;  /* 0x0000004902497220 */ /* 0x000fe40000410000 */
[--C-:B------:R-:W-:Y:S01]  /*104f0*/  FFMA.FTZ R175, R32, c[0x0][0x23c], -R202.reuse ;  /* 0x00008f0020af7a23 */ /* 0x100fe200000108ca */
[----:B------:R-:W-:Y:S01]  /*10500*/  MUFU.EX2 R239, R239 ;  /* 0x000000ef00ef7308 */ /* 0x000fe20000000800 */
[----:B------:R-:W-:Y:S02]  /*10510*/  FMUL.FTZ R32, R164, R140 ;  /* 0x0000008ca4207220 */ /* 0x000fe40000410000 */
[----:B------:R-:W-:Y:S01]  /*10520*/  FFMA.FTZ R174, R33, c[0x0][0x23c], -R202 ;  /* 0x00008f0021ae7a23 */ /* 0x000fe200000108ca */
[C---:B------:R-:W-:Y:S04]  /*10530*/  HMMA.16816.F32 R72, R156.reuse, R176, R72 ;  /* 0x000000b09c48723c */ /* 0x040fe80000001848 */
[C---:B------:R-:W-:Y:S02]  /*10540*/  FMUL.FTZ R78, R0.reuse, R78 ;  /* 0x0000004e004e7220 */ /* 0x040fe40000410000 */
[----:B------:R-:W-:Y:S01]  /*10550*/  FMUL.FTZ R79, R0, R79 ;  /* 0x0000004f004f7220 */ /* 0x000fe20000410000 */
[----:B------:R-:W4:Y:S01]  /*10560*/  MUFU.EX2 R240, R240 ;  /* 0x000000f000f07308 */ /* 0x000f220000000800 */
[C---:B------:R-:W-:Y:S04]  /*10570*/  FMUL.FTZ R76, R2.reuse, R76 ;  /* 0x0000004c024c7220 */ /* 0x040fe80000410000 */
[----:B------:R-:W-:Y:S01]  /*10580*/  FMUL.FTZ R77, R2, R77 ;  /* 0x0000004d024d7220 */ /* 0x000fe20000410000 */
[----:B-1----:R-:W-:Y:S01]  /*10590*/  F2FP.PACK_AB R45, R238, R237 ;  /* 0x000000edee2d723e */ /* 0x002fe200000000ff */
[----:B------:R-:W-:Y:S02]  /*105a0*/  FMUL.FTZ R33, R164, R141 ;  /* 0x0000008da4217220 */ /* 0x000fe40000410000 */
[--C-:B------:R-:W-:Y:S01]  /*105b0*/  FFMA.FTZ R177, R22, c[0x0][0x23c], -R198.reuse ;  /* 0x00008f0016b17a23 */ /* 0x100fe200000108c6 */
[----:B------:R-:W-:Y:S01]  /*105c0*/  MUFU.EX2 R241, R241 ;  /* 0x000000f100f17308 */ /* 0x000fe20000000800 */
[----:B------:R-:W-:Y:S01]  /*105d0*/  FMUL.FTZ R22, R0, R146 ;  /* 0x0000009200167220 */ /* 0x000fe20000410000 */
[-C--:B------:R-:W-:Y:S03]  /*105e0*/  HMMA.16816.F32 R76, R156, R178.reuse, R76 ;  /* 0x000000b29c4c723c */ /* 0x080fe6000000184c */
[C---:B------:R-:W-:Y:S02]  /*105f0*/  FMUL.FTZ R80, R164.reuse, R80 ;  /* 0x00000050a4507220 */ /* 0x040fe40000410000 */
[----:B------:R-:W-:Y:S02]  /*10600*/  FMUL.FTZ R81, R164, R81 ;  /* 0x00000051a4517220 */ /* 0x000fe40000410000 */
[C---:B------:R-:W-:Y:S01]  /*10610*/  FMUL.FTZ R82, R3.reuse, R82 ;  /* 0x0000005203527220 */ /* 0x040fe20000410000 */
[----:B------:R-:W1:Y:S01]  /*10620*/  MUFU.EX2 R242, R242 ;  /* 0x000000f200f27308 */ /* 0x000e620000000800 */
[----:B------:R-:W-:Y:S03]  /*10630*/  FMUL.FTZ R83, R3, R83 ;  /* 0x0000005303537220 */ /* 0x000fe60000410000 */
[----:B----4-:R-:W-:Y:S01]  /*10640*/  F2FP.PACK_AB R47, R240, R239 ;  /* 0x000000eff02f723e */ /* 0x010fe200000000ff */
[--C-:B------:R-:W-:Y:S02]  /*10650*/  FFMA.FTZ R176, R23, c[0x0][0x23c], -R198.reuse ;  /* 0x00008f0017b07a23 */ /* 0x100fe400000108c6 */
[----:B------:R-:W-:Y:S01]  /*10660*/  FMUL.FTZ R23, R0, R147 ;  /* 0x0000009300177220 */ /* 0x000fe20000410000 */
[C---:B------:R-:W-:Y:S01]  /*10670*/  HMMA.16816.F32 R80, R160.reuse, R178, R80 ;  /* 0x000000b2a050723c */ /* 0x040fe20000001850 */
[----:B------:R-:W-:Y:S01]  /*10680*/  LDSM.16.MT88.4 R144, [R171+0x9400] ;  /* 0x00940000ab90783b */ /* 0x000fe20000004200 */
[----:B------:R-:W-:Y:S02]  /*10690*/  MUFU.EX2 R243, R243 ;  /* 0x000000f300f37308 */ /* 0x000fe40000000800 */
[C---:B------:R-:W-:Y:S02]  /*106a0*/  FMUL.FTZ R100, R164.reuse, R100 ;  /* 0x00000064a4647220 */ /* 0x040fe40000410000 */
[----:B------:R-:W-:Y:S02]  /*106b0*/  FMUL.FTZ R101, R164, R101 ;  /* 0x00000065a4657220 */ /* 0x000fe40000410000 */
[-C--:B--2---:R-:W-:Y:S04]  /*106c0*/  HMMA.16816.F32 R84, R160, R148.reuse, R84 ;  /* 0x00000094a054723c */ /* 0x084fe80000001854 */
[--C-:B------:R-:W-:Y:S01]  /*106d0*/  FFMA.FTZ R179, R34, c[0x0][0x23c], -R198.reuse ;  /* 0x00008f0022b37a23 */ /* 0x100fe200000108c6 */
[----:B------:R-:W2:Y:S01]  /*106e0*/  MUFU.EX2 R244, R244 ;  /* 0x000000f400f47308 */ /* 0x000ea20000000800 */
[----:B------:R-:W-:Y:S02]  /*106f0*/  FMUL.FTZ R34, R3, R142 ;  /* 0x0000008e03227220 */ /* 0x000fe40000410000 */
[C---:B------:R-:W-:Y:S04]  /*10700*/  HMMA.16816.F32 R88, R156.reuse, R148, R88 ;  /* 0x000000949c58723c */ /* 0x040fe80000001858 */
[----:B-1----:R-:W-:Y:S01]  /*10710*/  F2FP.PACK_AB R44, R242, R241 ;  /* 0x000000f1f22c723e */ /* 0x002fe200000000ff */
[----:B------:R-:W-:Y:S02]  /*10720*/  FFMA.FTZ R178, R35, c[0x0][0x23c], -R198 ;  /* 0x00008f0023b27a23 */ /* 0x000fe400000108c6 */
[C---:B------:R-:W-:Y:S01]  /*10730*/  FMUL.FTZ R35, R3.reuse, R143 ;  /* 0x0000008f03237220 */ /* 0x040fe20000410000 */
[-C--:B------:R-:W-:Y:S01]  /*10740*/  HMMA.16816.F32 R92, R156, R150.reuse, R92 ;  /* 0x000000969c5c723c */ /* 0x080fe2000000185c */
[----:B------:R-:W-:Y:S01]  /*10750*/  LDSM.16.MT88.4 R140, [R171+0xb000] ;  /* 0x00b00000ab8c783b */ /* 0x000fe20000004200 */
[----:B------:R-:W-:Y:S02]  /*10760*/  MUFU.EX2 R172, R172 ;  /* 0x000000ac00ac7308 */ /* 0x000fe40000000800 */
[C---:B------:R-:W-:Y:S02]  /*10770*/  FMUL.FTZ R102, R3.reuse, R102 ;  /* 0x0000006603667220 */ /* 0x040fe40000410000 */
[C---:B------:R-:W-:Y:S02]  /*10780*/  FMUL.FTZ R103, R3.reuse, R103 ;  /* 0x0000006703677220 */ /* 0x040fe40000410000 */
[C---:B------:R-:W-:Y:S01]  /*10790*/  HMMA.16816.F32 R96, R160.reuse, R150, R96 ;  /* 0x00000096a060723c */ /* 0x040fe20000001860 */
[----:B------:R-:W1:Y:S03]  /*107a0*/  LDSM.16.MT88.4 R148, [R213+0xb000] ;  /* 0x00b00000d594783b */ /* 0x000e660000004200 */
[----:B------:R-:W-:Y:S01]  /*107b0*/  FMUL.FTZ R106, R0, R106 ;  /* 0x0000006a006a7220 */ /* 0x000fe20000410000 */
[----:B--2---:R-:W-:Y:S01]  /*107c0*/  F2FP.PACK_AB R46, R244, R243 ;  /* 0x000000f3f42e723e */ /* 0x004fe200000000ff */
[----:B------:R-:W-:Y:S01]  /*107d0*/  FMUL.FTZ R107, R0, R107 ;  /* 0x0000006b006b7220 */ /* 0x000fe20000410000 */
[----:B------:R-:W2:Y:S01]  /*107e0*/  MUFU.EX2 R173, R173 ;  /* 0x000000ad00ad7308 */ /* 0x000ea20000000800 */
[-C--:B---3--:R-:W-:Y:S04]  /*107f0*/  HMMA.16816.F32 R100, R160, R152.reuse, R100 ;  /* 0x00000098a064723c */ /* 0x088fe80000001864 */
[C---:B------:R-:W-:Y:S02]  /*10800*/  FMUL.FTZ R104, R2.reuse, R104 ;  /* 0x0000006802687220 */ /* 0x040fe40000410000 */
[----:B------:R-:W-:Y:S02]  /*10810*/  FMUL.FTZ R105, R2, R105 ;  /* 0x0000006902697220 */ /* 0x000fe40000410000 */
[C---:B------:R-:W-:Y:S01]  /*10820*/  HMMA.16816.F32 R20, R156.reuse, R152, R20 ;  /* 0x000000989c14723c */ /* 0x040fe20000001814 */
[----:B------:R-:W-:Y:S03]  /*10830*/  MUFU.EX2 R175, R175 ;  /* 0x000000af00af7308 */ /* 0x000fe60000000800 */
[C---:B------:R-:W-:Y:S02]  /*10840*/  FMUL.FTZ R124, R164.reuse, R124 ;  /* 0x0000007ca47c7220 */ /* 0x040fe40000410000 */
[----:B------:R-:W-:Y:S02]  /*10850*/  FMUL.FTZ R125, R164, R125 ;  /* 0x0000007da47d7220 */ /* 0x000fe40000410000 */
[-C--:B------:R-:W-:Y:S03]  /*10860*/  HMMA.16816.F32 R104, R156, R154.reuse, R104 ;  /* 0x0000009a9c68723c */ /* 0x080fe60000001868 */
[----:B------:R-:W3:Y:S01]  /*10870*/  MUFU.EX2 R174, R174 ;  /* 0x000000ae00ae7308 */ /* 0x000ee20000000800 */
[C---:B------:R-:W-:Y:S02]  /*10880*/  FMUL.FTZ R126, R3.reuse, R126 ;  /* 0x0000007e037e7220 */ /* 0x040fe40000410000 */
[----:B------:R-:W-:Y:S02]  /*10890*/  FMUL.FTZ R127, R3, R127 ;  /* 0x0000007f037f7220 */ /* 0x000fe40000410000 */
[C---:B------:R-:W-:Y:S04]  /*108a0*/  HMMA.16816.F32 R32, R160.reuse, R154, R32 ;  /* 0x0000009aa020723c */ /* 0x040fe80000001820 */
[--C-:B------:R-:W-:Y:S01]  /*108b0*/  FFMA.FTZ R200, R30, c[0x0][0x23c], -R195.reuse ;  /* 0x00008f001ec87a23 */ /* 0x100fe200000108c3 */
[----:B------:R-:W-:Y:S01]  /*108c0*/  MUFU.EX2 R177, R177 ;  /* 0x000000b100b17308 */ /* 0x000fe20000000800 */
[--C-:B------:R-:W-:Y:S02]  /*108d0*/  FFMA.FTZ R199, R31, c[0x0][0x23c], -R195.reuse ;  /* 0x00008f001fc77a23 */ /* 0x100fe400000108c3 */
[--C-:B------:R-:W-:Y:S01]  /*108e0*/  FFMA.FTZ R203, R28, c[0x0][0x23c], -R194.reuse ;  /* 0x00008f001ccb7a23 */ /* 0x100fe200000108c2 */
[-C--:B-1----:R-:W-:Y:S03]  /*108f0*/  HMMA.16816.F32 R108, R160, R148.reuse, R108 ;  /* 0x00000094a06c723c */ /* 0x082fe6000000186c */
[----:B------:R-:W-:Y:S02]  /*10900*/  FFMA.FTZ R206, R29, c[0x0][0x23c], -R194 ;  /* 0x00008f001dce7a23 */ /* 0x000fe400000108c2 */
[C---:B------:R-:W-:Y:S01]  /*10910*/  FMUL.FTZ R130, R0.reuse, R130 ;  /* 0x0000008200827220 */ /* 0x040fe20000410000 */
[----:B------:R-:W-:Y:S01]  /*10920*/  MUFU.EX2 R200, R200 ;  /* 0x000000c800c87308 */ /* 0x000fe20000000800 */
[----:B------:R-:W-:Y:S01]  /*10930*/  FMUL.FTZ R131, R0, R131 ;  /* 0x0000008300837220 */ /* 0x000fe20000410000 */
[C---:B------:R-:W-:Y:S04]  /*10940*/  HMMA.16816.F32 R112, R156.reuse, R148, R112 ;  /* 0x000000949c70723c */ /* 0x040fe80000001870 */
[C---:B------:R-:W-:Y:S02]  /*10950*/  FMUL.FTZ R128, R2.reuse, R128 ;  /* 0x0000008002807220 */ /* 0x040fe40000410000 */
[----:B------:R-:W-:Y:S02]  /*10960*/  FMUL.FTZ R129, R2, R129 ;  /* 0x0000008102817220 */ /* 0x000fe40000410000 */
[-C--:B------:R-:W-:Y:S01]  /*10970*/  HMMA.16816.F32 R116, R156, R150.reuse, R116 ;  /* 0x000000969c74723c */ /* 0x080fe20000001874 */
[----:B------:R-:W-:Y:S03]  /*10980*/  MUFU.EX2 R199, R199 ;  /* 0x000000c700c77308 */ /* 0x000fe60000000800 */
[C---:B------:R-:W-:Y:S01]  /*10990*/  FMUL.FTZ R28, R164.reuse, R132 ;  /* 0x00000084a41c7220 */ /* 0x040fe20000410000 */
[----:B--2---:R-:W-:Y:S01]  /*109a0*/  F2FP.PACK_AB R132, R173, R172 ;  /* 0x000000acad84723e */ /* 0x004fe200000000ff */
[----:B------:R-:W-:Y:S02]  /*109b0*/  FMUL.FTZ R29, R164, R133 ;  /* 0x00000085a41d7220 */ /* 0x000fe40000410000 */
[C---:B------:R-:W-:Y:S01]  /*109c0*/  HMMA.16816.F32 R120, R160.reuse, R150, R120 ;  /* 0x00000096a078723c */ /* 0x040fe20000001878 */
[----:B------:R-:W1:Y:S02]  /*109d0*/  LDSM.16.MT88.4 R148, [R213+0xa400] ;  /* 0x00a40000d594783b */ /* 0x000e640000004200 */
[----:B------:R-:W-:Y:S01]  /*109e0*/  MUFU.EX2 R203, R203 ;  /* 0x000000cb00cb7308 */ /* 0x000fe20000000800 */
[C---:B------:R-:W-:Y:S01]  /*109f0*/  FMUL.FTZ R30, R3.reuse, R134 ;  /* 0x00000086031e7220 */ /* 0x040fe20000410000 */
[----:B---3--:R-:W-:Y:S01]  /*10a00*/  F2FP.PACK_AB R134, R174, R175 ;  /* 0x000000afae86723e */ /* 0x008fe200000000ff */
[----:B------:R-:W-:Y:S02]  /*10a10*/  FMUL.FTZ R31, R3, R135 ;  /* 0x00000087031f7220 */ /* 0x000fe40000410000 */
[-C--:B------:R-:W-:Y:S04]  /*10a20*/  HMMA.16816.F32 R124, R160, R140.reuse, R124 ;  /* 0x0000008ca07c723c */ /* 0x080fe8000000187c */
[----:B------:R-:W-:Y:S01]  /*10a30*/  FFMA.FTZ R64, R64, c[0x0][0x23c], -R202 ;  /* 0x00008f0040407a23 */ /* 0x000fe200000108ca */
[----:B------:R-:W2:Y:S01]  /*10a40*/  MUFU.EX2 R176, R176 ;  /* 0x000000b000b07308 */ /* 0x000ea20000000800 */
[----:B------:R-:W-:Y:S02]  /*10a50*/  FFMA.FTZ R66, R66, c[0x0][0x23c], -R198 ;  /* 0x00008f0042427a23 */ /* 0x000fe400000108c6 */
[C---:B------:R-:W-:Y:S04]  /*10a60*/  HMMA.16816.F32 R24, R156.reuse, R140, R24 ;  /* 0x0000008c9c18723c */ /* 0x040fe80000001818 */
[----:B------:R-:W-:Y:S02]  /*10a70*/  FFMA.FTZ R202, R65, c[0x0][0x23c], -R202 ;  /* 0x00008f0041ca7a23 */ /* 0x000fe400000108ca */
[----:B------:R-:W-:Y:S01]  /*10a80*/  FFMA.FTZ R198, R67, c[0x0][0x23c], -R198 ;  /* 0x00008f0043c67a23 */ /* 0x000fe200000108c6 */
[----:B------:R-:W-:Y:S01]  /*10a90*/  MUFU.EX2 R179, R179 ;  /* 0x000000b300b37308 */ /* 0x000fe20000000800 */
[-C--:B------:R-:W-:Y:S04]  /*10aa0*/  HMMA.16816.F32 R128, R156, R142.reuse, R128 ;  /* 0x0000008e9c80723c */ /* 0x080fe80000001880 */
[----:B------:R-:W-:Y:S01]  /*10ab0*/  F2FP.PACK_AB R141, R196, R197 ;  /* 0x000000c5c48d723e */ /* 0x000fe200000000ff */
[--C-:B------:R-:W-:Y:S01]  /*10ac0*/  FFMA.FTZ R58, R58, c[0x0][0x23c], -R195.reuse ;  /* 0x00008f003a3a7a23 */ /* 0x100fe200000108c3 */
[----:B------:R-:W-:Y:S01]  /*10ad0*/  F2FP.PACK_AB R140, R204, R201 ;  /* 0x000000c9cc8c723e */ /* 0x000fe200000000ff */
[--C-:B------:R-:W-:Y:S01]  /*10ae0*/  FFMA.FTZ R59, R59, c[0x0][0x23c], -R195.reuse ;  /* 0x00008f003b3b7a23 */ /* 0x100fe200000108c3 */
[----:B------:R-:W-:Y:S01]  /*10af0*/  HMMA.16816.F32 R28, R160, R142, R28 ;  /* 0x0000008ea01c723c */ /* 0x000fe2000000181c */
[----:B------:R-:W3:Y:S03]  /*10b00*/  MUFU.EX2 R178, R178 ;  /* 0x000000b200b27308 */ /* 0x000ee60000000800 */
[--C-:B------:R-:W-:Y:S01]  /*10b10*/  FFMA.FTZ R62, R62, c[0x0][0x23c], -R195.reuse ;  /* 0x00008f003e3e7a23 */ /* 0x100fe200000108c3 */
[----:B--2---:R-:W-:Y:S01]  /*10b20*/  F2FP.PACK_AB R133, R176, R177 ;  /* 0x000000b1b085723e */ /* 0x004fe200000000ff */
[----:B------:R-:W-:Y:S01]  /*10b30*/  FFMA.FTZ R195, R63, c[0x0][0x23c], -R195 ;  /* 0x00008f003fc37a23 */ /* 0x000fe200000108c3 */
[----:B------:R-:W-:Y:S01]  /*10b40*/  F2FP.PACK_AB R143, R199, R200 ;  /* 0x000000c8c78f723e */ /* 0x000fe200000000ff */
[--C-:B------:R-:W-:Y:S03]  /*10b50*/  FFMA.FTZ R56, R56, c[0x0][0x23c], -R194.reuse ;  /* 0x00008f0038387a23 */ /* 0x100fe600000108c2 */
[----:B------:R-:W2:Y:S01]  /*10b60*/  MUFU.EX2 R206, R206 ;  /* 0x000000ce00ce7308 */ /* 0x000ea20000000800 */
[--C-:B------:R-:W-:Y:S02]  /*10b70*/  FFMA.FTZ R57, R57, c[0x0][0x23c], -R194.reuse ;  /* 0x00008f0039397a23 */ /* 0x100fe400000108c2 */
[--C-:B------:R-:W-:Y:S02]  /*10b80*/  FFMA.FTZ R60, R60, c[0x0][0x23c], -R194.reuse ;  /* 0x00008f003c3c7a23 */ /* 0x100fe400000108c2 */
[----:B------:R-:W-:Y:S02]  /*10b90*/  FFMA.FTZ R194, R61, c[0x0][0x23c], -R194 ;  /* 0x00008f003dc27a23 */ /* 0x000fe400000108c2 */
[----:B------:R-:W-:Y:S01]  /*10ba0*/  FFMA.FTZ R181, R0, R223, R181 ;  /* 0x000000df00b57223 */ /* 0x000fe200000100b5 */
[----:B------:R-:W-:Y:S01]  /*10bb0*/  MOV R0, R165 ;  /* 0x000000a500007202 */ /* 0x000fe20000000f00 */
[----:B------:R-:W-:Y:S01]  /*10bc0*/  FFMA.FTZ R193, R164, R233, R193 ;  /* 0x000000e9a4c17223 */ /* 0x000fe200000100c1 */
[----:B------:R-:W-:Y:S01]  /*10bd0*/  MUFU.EX2 R205, R205 ;  /* 0x000000cd00cd7308 */ /* 0x000fe20000000800 */
[----:B------:R-:W-:Y:S01]  /*10be0*/  FFMA.FTZ R189, R3, R230, R189 ;  /* 0x000000e603bd7223 */ /* 0x000fe200000100bd */
[----:B------:R-:W-:Y:S01]  /*10bf0*/  MOV R3, R168 ;  /* 0x000000a800037202 */ /* 0x000fe20000000f00 */
[----:B------:R-:W-:Y:S01]  /*10c00*/  FFMA.FTZ R185, R2, R231, R185 ;  /* 0x000000e702b97223 */ /* 0x000fe200000100b9 */
[----:B---3--:R-:W-:Y:S01]  /*10c10*/  F2FP.PACK_AB R135, R178, R179 ;  /* 0x000000b3b287723e */ /* 0x008fe200000000ff */
[----:B------:R-:W-:Y:S01]  /*10c20*/  FADD.FTZ R181, R180, R181 ;  /* 0x000000b5b4b57221 */ /* 0x000fe20000010000 */
[----:B------:R-:W-:Y:S01]  /*10c30*/  MOV R2, R167 ;  /* 0x000000a700027202 */ /* 0x000fe20000000f00 */
[----:B------:R-:W-:Y:S02]  /*10c40*/  FADD.FTZ R192, R192, R193 ;  /* 0x000000c1c0c07221 */ /* 0x000fe40000010000 */
[----:B------:R-:W-:Y:S01]  /*10c50*/  FADD.FTZ R188, R188, R189 ;  /* 0x000000bdbcbc7221 */ /* 0x000fe20000010000 */
[----:B------:R-:W3:Y:S01]  /*10c60*/  MUFU.EX2 R208, R208 ;  /* 0x000000d000d07308 */ /* 0x000ee20000000800 */
[-C--:B------:R-:W-:Y:S05]  /*10c70*/  HMMA.16816.F32 R4, R132, R136.reuse, R4 ;  /* 0x000000888404723c */ /* 0x080fea0000001804 */
[----:B--2---:R-:W-:Y:S01]  /*10c80*/  F2FP.PACK_AB R142, R206, R203 ;  /* 0x000000cbce8e723e */ /* 0x004fe200000000ff */
[----:B------:R-:W-:Y:S02]  /*10c90*/  FADD.FTZ R184, R184, R185 ;  /* 0x000000b9b8b87221 */ /* 0x000fe40000010000 */
[----:B------:R-:W-:Y:S01]  /*10ca0*/  FADD.FTZ R170, R170, R181 ;  /* 0x000000b5aaaa7221 */ /* 0x000fe20000010000 */
[----:B------:R-:W-:Y:S03]  /*10cb0*/  MUFU.EX2 R207, R207 ;  /* 0x000000cf00cf7308 */ /* 0x000fe60000000800 */
[C---:B------:R-:W-:Y:S04]  /*10cc0*/  HMMA.16816.F32 R8, R140.reuse, R136, R8 ;  /* 0x000000888c08723c */ /* 0x040fe80000001808 */
[----:B------:R-:W-:Y:S02]  /*10cd0*/  FADD.FTZ R191, R191, R192 ;  /* 0x000000c0bfbf7221 */ /* 0x000fe40000010000 */
[----:B------:R-:W-:Y:S01]  /*10ce0*/  FADD.FTZ R187, R187, R188 ;  /* 0x000000bcbbbb7221 */ /* 0x000fe20000010000 */
[----:B------:R-:W-:Y:S01]  /*10cf0*/  MUFU.EX2 R210, R210 ;  /* 0x000000d200d27308 */ /* 0x000fe20000000800 */
[-C--:B------:R-:W-:Y:S04]  /*10d00*/  HMMA.16816.F32 R12, R140, R138.reuse, R12 ;  /* 0x0000008a8c0c723c */ /* 0x080fe8000000180c */
[----:B------:R-:W-:Y:S02]  /*10d10*/  FADD.FTZ R183, R183, R184 ;  /* 0x000000b8b7b77221 */ /* 0x000fe40000010000 */
[----:B------:R-:W-:Y:S01]  /*10d20*/  FADD.FTZ R170, R169, R170 ;  /* 0x000000aaa9aa7221 */ /* 0x000fe20000010000 */
[----:B------:R-:W-:Y:S01]  /*10d30*/  MOV R169, R166 ;  /* 0x000000a600a97202 */ /* 0x000fe20000000f00 */
[C---:B------:R-:W-:Y:S01]  /*10d40*/  HMMA.16816.F32 R16, R132.reuse, R138, R16 ;  /* 0x0000008a8410723c */ /* 0x040fe20000001810 */
[----:B------:R-:W2:Y:S01]  /*10d50*/  LDSM.16.MT88.4 R136, [R171+0xb400] ;  /* 0x00b40000ab88783b */ /* 0x000ea20000004200 */
[----:B------:R-:W-:Y:S02]  /*10d60*/  MUFU.EX2 R209, R209 ;  /* 0x000000d100d17308 */ /* 0x000fe40000000800 */
[----:B------:R-:W-:Y:S02]  /*10d70*/  FADD.FTZ R191, R190, R191 ;  /* 0x000000bfbebf7221 */ /* 0x000fe40000010000 */
[----:B------:R-:W-:Y:S02]  /*10d80*/  FADD.FTZ R186, R186, R187 ;  /* 0x000000bbbaba7221 */ /* 0x000fe40000010000 */
[-C--:B------:R-:W-:Y:S04]  /*10d90*/  HMMA.16816.F32 R68, R132, R144.reuse, R68 ;  /* 0x000000908444723c */ /* 0x080fe80000001844 */
[----:B------:R-:W4:Y:S01]  /*10da0*/  MUFU.EX2 R232, R232 ;  /* 0x000000e800e87308 */ /* 0x000f220000000800 */
[----:B------:R-:W-:Y:S02]  /*10db0*/  FADD.FTZ R182, R182, R183 ;  /* 0x000000b7b6b67221 */ /* 0x000fe40000010000 */
[----:B------:R-:W-:Y:S01]  /*10dc0*/  FADD.FTZ R197, R197, R170 ;  /* 0x000000aac5c57221 */ /* 0x000fe20000010000 */
[C---:B------:R-:W-:Y:S04]  /*10dd0*/  HMMA.16816.F32 R72, R140.reuse, R144, R72 ;  /* 0x000000908c48723c */ /* 0x040fe80000001848 */
[----:B------:R-:W-:Y:S02]  /*10de0*/  FADD.FTZ R172, R172, R191 ;  /* 0x000000bfacac7221 */ /* 0x000fe40000010000 */
[----:B------:R-:W-:Y:S01]  /*10df0*/  MUFU.EX2 R236, R236 ;  /* 0x000000ec00ec7308 */ /* 0x000fe20000000800 */
[----:B------:R-:W-:Y:S01]  /*10e00*/  FADD.FTZ R177, R177, R186 ;  /* 0x000000bab1b17221 */ /* 0x000fe20000010000 */
[-C--:B------:R-:W-:Y:S04]  /*10e10*/  HMMA.16816.F32 R76, R140, R146.reuse, R76 ;  /* 0x000000928c4c723c */ /* 0x080fe8000000184c */
[----:B------:R-:W-:Y:S02]  /*10e20*/  FADD.FTZ R201, R201, R182 ;  /* 0x000000b6c9c97221 */ /* 0x000fe40000010000 */
[----:B------:R-:W-:Y:S02]  /*10e30*/  FADD.FTZ R197, R196, R197 ;  /* 0x000000c5c4c57221 */ /* 0x000fe40000010000 */
[C---:B------:R-:W-:Y:S01]  /*10e40*/  HMMA.16816.F32 R80, R132.reuse, R146, R80 ;  /* 0x000000928450723c */ /* 0x040fe20000001850 */
[----:B------:R-:W5:Y:S01]  /*10e50*/  LDSM.16.MT88.4 R144, [R171+0x9800] ;  /* 0x00980000ab90783b */ /* 0x000f620000004200 */
[----:B------:R-:W2:Y:S02]  /*10e60*/  MUFU.EX2 R211, R211 ;  /* 0x000000d300d37308 */ /* 0x000ea40000000800 */
[----:B------:R-:W-:Y:S02]  /*10e70*/  FADD.FTZ R172, R173, R172 ;  /* 0x000000acadac7221 */ /* 0x000fe40000010000 */
[----:B------:R-:W-:Y:S02]  /*10e80*/  FADD.FTZ R176, R176, R177 ;  /* 0x000000b1b0b07221 */ /* 0x000fe40000010000 */
[-C--:B-1----:R-:W-:Y:S04]  /*10e90*/  HMMA.16816.F32 R84, R132, R148.reuse, R84 ;  /* 0x000000948454723c */ /* 0x082fe80000001854 */
[----:B------:R-:W-:Y:S01]  /*10ea0*/  MUFU.EX2 R245, R245 ;  /* 0x000000f500f57308 */ /* 0x000fe20000000800 */
[----:B------:R-:W-:Y:S02]  /*10eb0*/  FADD.FTZ R204, R204, R201 ;  /* 0x000000c9cccc7221 */ /* 0x000fe40000010000 */
[----:B------:R-:W-:Y:S01]  /*10ec0*/  FADD.FTZ R200, R200, R197 ;  /* 0x000000c5c8c87221 */ /* 0x000fe20000010000 */
[C---:B------:R-:W-:Y:S04]  /*10ed0*/  HMMA.16816.F32 R88, R140.reuse, R148, R88 ;  /* 0x000000948c58723c */ /* 0x040fe80000001858 */
[----:B------:R-:W-:Y:S02]  /*10ee0*/  FADD.FTZ R175, R175, R172 ;  /* 0x000000acafaf7221 */ /* 0x000fe40000010000 */
[----:B------:R-:W1:Y:S01]  /*10ef0*/  MUFU.EX2 R246, R246 ;  /* 0x000000f600f67308 */ /* 0x000e620000000800 */
[----:B------:R-:W-:Y:S01]  /*10f00*/  FADD.FTZ R179, R179, R176 ;  /* 0x000000b0b3b37221 */ /* 0x000fe20000010000 */
[-C--:B------:R-:W-:Y:S04]  /*10f10*/  HMMA.16816.F32 R92, R140, R150.reuse, R92 ;  /* 0x000000968c5c723c */ /* 0x080fe8000000185c */
[----:B------:R-:W-:Y:S02]  /*10f20*/  FADD.FTZ R203, R203, R204 ;  /* 0x000000cccbcb7221 */ /* 0x000fe40000010000 */
[----:B------:R-:W-:Y:S02]  /*10f30*/  FADD.FTZ R200, R199, R200 ;  /* 0x000000c8c7c87221 */ /* 0x000fe40000010000 */
[C---:B------:R-:W-:Y:S01]  /*10f40*/  HMMA.16816.F32 R96, R132.reuse, R150, R96 ;  /* 0x000000968460723c */ /* 0x040fe20000001860 */
[----:B------:R-:W-:Y:S01]  /*10f50*/  LDSM.16.MT88.4 R148, [R213+0x9c00] ;  /* 0x009c0000d594783b */ /* 0x000fe20000004200 */
[----:B------:R-:W-:Y:S02]  /*10f60*/  MUFU.EX2 R64, R64 ;  /* 0x0000004000407308 */ /* 0x000fe40000000800 */
[----:B------:R-:W-:Y:S02]  /*10f70*/  FADD.FTZ R174, R174, R175 ;  /* 0x000000afaeae7221 */ /* 0x000fe40000010000 */
[----:B------:R-:W-:Y:S02]  /*10f80*/  FADD.FTZ R178, R178, R179 ;  /* 0x000000b3b2b27221 */ /* 0x000fe40000010000 */
[-C--:B------:R-:W-:Y:S04]  /*10f90*/  HMMA.16816.F32 R100, R132, R36.reuse, R100 ;  /* 0x000000248464723c */ /* 0x080fe80000001864 */
[----:B------:R-:W1:Y:S01]  /*10fa0*/  MUFU.EX2 R65, R202 ;  /* 0x000000ca00417308 */ /* 0x000e620000000800 */
[----:B------:R-:W-:Y:S02]  /*10fb0*/  FADD.FTZ R206, R206, R203 ;  /* 0x000000cbcece7221 */ /* 0x000fe40000010000 */
[----:B------:R-:W-:Y:S01]  /*10fc0*/  FADD.FTZ R237, R237, R200 ;  /* 0x000000c8eded7221 */ /* 0x000fe20000010000 */
[C---:B------:R-:W-:Y:S04]  /*10fd0*/  HMMA.16816.F32 R20, R140.reuse, R36, R20 ;  /* 0x000000248c14723c */ /* 0x040fe80000001814 */
[----:B------:R-:W-:Y:S02]  /*10fe0*/  FADD.FTZ R241, R241, R206 ;  /* 0x000000cef1f17221 */ /* 0x000fe40000010000 */
[----:B------:R-:W-:Y:S01]  /*10ff0*/  MUFU.EX2 R247, R247 ;  /* 0x000000f700f77308 */ /* 0x000fe20000000800 */
[----:B---3--:R-:W-:Y:S01]  /*11000*/  F2FP.PACK_AB R36, R208, R205 ;  /* 0x000000cdd024723e */ /* 0x008fe200000000ff */
[-C--:B------:R-:W-:Y:S04]  /*11010*/  HMMA.16816.F32 R104, R140, R38.reuse, R104 ;  /* 0x000000268c68723c */ /* 0x080fe80000001868 */
[----:B----4-:R-:W-:Y:S01]  /*11020*/  F2FP.PACK_AB R37, R232, R209 ;  /* 0x000000d1e825723e */ /* 0x010fe200000000ff */
[----:B------:R-:W-:Y:S02]  /*11030*/  FADD.FTZ R205, R205, R174 ;  /* 0x000000aecdcd7221 */ /* 0x000fe40000010000 */
[----:B------:R-:W-:Y:S01]  /*11040*/  FADD.FTZ R209, R209, R178 ;  /* 0x000000b2d1d17221 */ /* 0x000fe20000010000 */
[C---:B------:R-:W-:Y:S01]  /*11050*/  HMMA.16816.F32 R32, R132.reuse, R38, R32 ;  /* 0x000000268420723c */ /* 0x040fe20000001820 */
[----:B------:R-:W3:Y:S03]  /*11060*/  MUFU.EX2 R248, R248 ;  /* 0x000000f800f87308 */ /* 0x000ee60000000800 */
[----:B------:R-:W-:Y:S02]  /*11070*/  FADD.FTZ R238, R238, R237 ;  /* 0x000000edeeee7221 */ /* 0x000fe40000010000 */
[----:B------:R-:W-:Y:S01]  /*11080*/  FADD.FTZ R208, R208, R205 ;  /* 0x000000cdd0d07221 */ /* 0x000fe20000010000 */
[----:B------:R-:W-:Y:S01]  /*11090*/  F2FP.PACK_AB R38, R210, R207 ;  /* 0x000000cfd226723e */ /* 0x000fe200000000ff */
[-C--:B------:R-:W-:Y:S03]  /*110a0*/  HMMA.16816.F32 R108, R132, R48.reuse, R108 ;  /* 0x00000030846c723c */ /* 0x080fe6000000186c */
[----:B------:R-:W-:Y:S01]  /*110b0*/  MUFU.EX2 R66, R66 ;  /* 0x0000004200427308 */ /* 0x000fe20000000800 */
[----:B--2---:R-:W-:Y:S01]  /*110c0*/  F2FP.PACK_AB R39, R211, R236 ;  /* 0x000000ecd327723e */ /* 0x004fe200000000ff */
[----:B------:R-:W-:Y:S02]  /*110d0*/  FADD.FTZ R209, R232, R209 ;  /* 0x000000d1e8d17221 */ /* 0x000fe40000010000 */
[----:B------:R-:W-:Y:S01]  /*110e0*/  FADD.FTZ R242, R242, R241 ;  /* 0x000000f1f2f27221 */ /* 0x000fe20000010000 */
[C---:B------:R-:W-:Y:S04]  /*110f0*/  HMMA.16816.F32 R112, R140.reuse, R48, R112 ;  /* 0x000000308c70723c */ /* 0x040fe80000001870 */
[----:B------:R-:W-:Y:S01]  /*11100*/  FADD.FTZ R239, R239, R238 ;  /* 0x000000eeefef7221 */ /* 0x000fe20000010000 */
[----:B------:R-:W2:Y:S01]  /*11110*/  MUFU.EX2 R67, R198 ;  /* 0x000000c600437308 */ /* 0x000ea20000000800 */
[----:B------:R-:W-:Y:S02]  /*11120*/  FADD.FTZ R207, R207, R208 ;  /* 0x000000d0cfcf7221 */ /* 0x000fe40000010000 */
[-C--:B------:R-:W-:Y:S04]  /*11130*/  HMMA.16816.F32 R116, R140, R50.reuse, R116 ;  /* 0x000000328c74723c */ /* 0x080fe80000001874 */
[----:B------:R-:W-:Y:S02]  /*11140*/  FADD.FTZ R236, R236, R209 ;  /* 0x000000d1ecec7221 */ /* 0x000fe40000010000 */
[----:B------:R-:W-:Y:S01]  /*11150*/  FADD.FTZ R243, R243, R242 ;  /* 0x000000f2f3f37221 */ /* 0x000fe20000010000 */
[----:B------:R-:W-:Y:S01]  /*11160*/  MUFU.EX2 R58, R58 ;  /* 0x0000003a003a7308 */ /* 0x000fe20000000800 */
[C---:B------:R-:W-:Y:S01]  /*11170*/  HMMA.16816.F32 R120, R132.reuse, R50, R120 ;  /* 0x000000328478723c */ /* 0x040fe20000001878 */
[----:B------:R-:W4:Y:S03]  /*11180*/  LDSM.16.MT88.4 R48, [R213+0xa800] ;  /* 0x00a80000d530783b */ /* 0x000f260000004200 */
[----:B------:R-:W-:Y:S02]  /*11190*/  FADD.FTZ R239, R240, R239 ;  /* 0x000000eff0ef7221 */ /* 0x000fe40000010000 */
[----:B------:R-:W-:Y:S02]  /*111a0*/  FADD.FTZ R210, R210, R207 ;  /* 0x000000cfd2d27221 */ /* 0x000fe40000010000 */
[-C--:B------:R-:W-:Y:S01]  /*111b0*/  HMMA.16816.F32 R124, R132, R136.reuse, R124 ;  /* 0x00000088847c723c */ /* 0x080fe2000000187c */
[----:B------:R-:W1:Y:S03]  /*111c0*/  MUFU.EX2 R59, R59 ;  /* 0x0000003b003b7308 */ /* 0x000e660000000800 */
[----:B------:R-:W-:Y:S02]  /*111d0*/  FADD.FTZ R236, R211, R236 ;  /* 0x000000ecd3ec7221 */ /* 0x000fe40000010000 */
[----:B------:R-:W-:Y:S02]  /*111e0*/  FADD.FTZ R243, R244, R243 ;  /* 0x000000f3f4f37221 */ /* 0x000fe40000010000 */
[C---:B------:R-:W-:Y:S03]  /*111f0*/  HMMA.16816.F32 R24, R140.reuse, R136, R24 ;  /* 0x000000888c18723c */ /* 0x040fe60000001818 */
[----:B------:R-:W-:Y:S05]  /*11200*/  MUFU.EX2 R62, R62 ;  /* 0x0000003e003e7308 */ /* 0x000fea0000000800 */
[-C--:B------:R-:W-:Y:S01]  /*11210*/  HMMA.16816.F32 R128, R140, R138.reuse, R128 ;  /* 0x0000008a8c80723c */ /* 0x080fe20000001880 */
[----:B------:R-:W-:Y:S04]  /*11220*/  LDSM.16.MT88.4 R140, [R171+0xac00] ;  /* 0x00ac0000ab8c783b */ /* 0x000fe80000004200 */
[----:B------:R-:W4:Y:S03]  /*11230*/  MUFU.EX2 R195, R195 ;  /* 0x000000c300c37308 */ /* 0x000f260000000800 */
[----:B------:R-:W-:Y:S07]  /*11240*/  HMMA.16816.F32 R28, R132, R138, R28 ;  /* 0x0000008a841c723c */ /* 0x000fee000000181c */
[----:B-1----:R-:W-:Y:S01]  /*11250*/  F2FP.PACK_AB R132, R246, R245 ;  /* 0x000000f5f684723e */ /* 0x002fe200000000ff */
[-C--:B------:R-:W-:Y:S01]  /*11260*/  HMMA.16816.F32 R4, R36, R40.reuse, R4 ;  /* 0x000000282404723c */ /* 0x080fe20000001804 */
[----:B------:R-:W-:Y:S04]  /*11270*/  MUFU.EX2 R56, R56 ;  /* 0x0000003800387308 */ /* 0x000fe80000000800 */
[----:B------:R-:W-:Y:S01]  /*11280*/  F2FP.PACK_AB R134, R65, R64 ;  /* 0x000000404186723e */ /* 0x000fe200000000ff */
[----:B------:R-:W-:Y:S01]  /*11290*/  FADD.FTZ R245, R245, R210 ;  /* 0x000000d2f5f57221 */ /* 0x000fe20000010000 */
[----:B---3--:R-:W-:Y:S01]  /*112a0*/  F2FP.PACK_AB R133, R248, R247 ;  /* 0x000000f7f885723e */ /* 0x008fe200000000ff */
[C---:B------:R-:W-:Y:S03]  /*112b0*/  HMMA.16816.F32 R8, R44.reuse, R40, R8 ;  /* 0x000000282c08723c */ /* 0x040fe60000001808 */
[----:B------:R-:W1:Y:S01]  /*112c0*/  MUFU.EX2 R57, R57 ;  /* 0x0000003900397308 */ /* 0x000e620000000800 */
[----:B--2---:R-:W-:Y:S01]  /*112d0*/  F2FP.PACK_AB R135, R67, R66 ;  /* 0x000000424387723e */ /* 0x004fe200000000ff */
[----:B------:R-:W-:Y:S02]  /*112e0*/  FADD.FTZ R247, R247, R236 ;  /* 0x000000ecf7f77221 */ /* 0x000fe40000010000 */
[----:B------:R-:W-:Y:S01]  /*112f0*/  FADD.FTZ R245, R246, R245 ;  /* 0x000000f5f6f57221 */ /* 0x000fe20000010000 */
[-C--:B------:R-:W-:Y:S04]  /*11300*/  HMMA.16816.F32 R12, R44, R42.reuse, R12 ;  /* 0x0000002a2c0c723c */ /* 0x080fe8000000180c */
[----:B------:R-:W-:Y:S01]  /*11310*/  FADD.FTZ R247, R248, R247 ;  /* 0x000000f7f8f77221 */ /* 0x000fe20000010000 */
[----:B------:R-:W-:Y:S01]  /*11320*/  MUFU.EX2 R60, R60 ;  /* 0x0000003c003c7308 */ /* 0x000fe20000000800 */
[----:B------:R-:W-:Y:S02]  /*11330*/  FADD.FTZ R64, R64, R245 ;  /* 0x000000f540407221 */ /* 0x000fe40000010000 */
[C---:B------:R-:W-:Y:S01]  /*11340*/  HMMA.16816.F32 R16, R36.reuse, R42, R16 ;  /* 0x0000002a2410723c */ /* 0x040fe20000001810 */
[----:B------:R-:W2:Y:S03]  /*11350*/  LDSM.16.MT88.4 R40, [R171+0xa800] ;  /* 0x00a80000ab28783b */ /* 0x000ea60000004200 */
[----:B------:R-:W-:Y:S02]  /*11360*/  FADD.FTZ R66, R66, R247 ;  /* 0x000000f742427221 */ /* 0x000fe40000010000 */
[----:B------:R-:W-:Y:S01]  /*11370*/  FADD.FTZ R233, R65, R64 ;  /* 0x0000004041e97221 */ /* 0x000fe20000010000 */
[----:B------:R-:W3:Y:S01]  /*11380*/  MUFU.EX2 R61, R194 ;  /* 0x000000c2003d7308 */ /* 0x000ee20000000800 */
[-C--:B-----5:R-:W-:Y:S04]  /*11390*/  HMMA.16816.F32 R68, R36, R144.reuse, R68 ;  /* 0x000000902444723c */ /* 0x0a0fe80000001844 */
[----:B------:R-:W-:Y:S04]  /*113a0*/  FADD.FTZ R230, R67, R66 ;  /* 0x0000004243e67221 */ /* 0x000fe80000010000 */
        /* <DEDUP_REMOVED lines=8> */
[-C--:B--2---:R-:W-:Y:S08]  /*11430*/  HMMA.16816.F32 R100, R36, R40.reuse, R100 ;  /* 0x000000282464723c */ /* 0x084ff00000001864 */
[C---:B------:R-:W-:Y:S08]  /*11440*/  HMMA.16816.F32 R20, R44.reuse, R40, R20 ;  /* 0x000000282c14723c */ /* 0x040ff00000001814 */
[-C--:B------:R-:W-:Y:S08]  /*11450*/  HMMA.16816.F32 R104, R44, R42.reuse, R104 ;  /* 0x0000002a2c68723c */ /* 0x080ff00000001868 */
[C---:B------:R-:W-:Y:S01]  /*11460*/  HMMA.16816.F32 R32, R36.reuse, R42, R32 ;  /* 0x0000002a2420723c */ /* 0x040fe20000001820 */
[----:B------:R-:W2:Y:S07]  /*11470*/  LDSM.16.MT88.4 R40, [R171+0x9c00] ;  /* 0x009c0000ab28783b */ /* 0x000eae0000004200 */
[-C--:B------:R-:W-:Y:S08]  /*11480*/  HMMA.16816.F32 R108, R36, R52.reuse, R108 ;  /* 0x00000034246c723c */ /* 0x080ff0000000186c */
[C---:B------:R-:W-:Y:S08]  /*11490*/  HMMA.16816.F32 R112, R44.reuse, R52, R112 ;  /* 0x000000342c70723c */ /* 0x040ff00000001870 */
[-C--:B------:R-:W-:Y:S08]  /*114a0*/  HMMA.16816.F32 R116, R44, R54.reuse, R116 ;  /* 0x000000362c74723c */ /* 0x080ff00000001874 */
[C---:B------:R-:W-:Y:S01]  /*114b0*/  HMMA.16816.F32 R120, R36.reuse, R54, R120 ;  /* 0x000000362478723c */ /* 0x040fe20000001878 */
[----:B------:R-:W5:Y:S07]  /*114c0*/  LDSM.16.MT88.4 R52, [R213+0xac00] ;  /* 0x00ac0000d534783b */ /* 0x000f6e0000004200 */
[-C--:B----4-:R-:W-:Y:S08]  /*114d0*/  HMMA.16816.F32 R124, R36, R48.reuse, R124 ;  /* 0x00000030247c723c */ /* 0x090ff0000000187c */
[C---:B------:R-:W-:Y:S08]  /*114e0*/  HMMA.16816.F32 R24, R44.reuse, R48, R24 ;  /* 0x000000302c18723c */ /* 0x040ff00000001818 */
[-C--:B------:R-:W-:Y:S01]  /*114f0*/  HMMA.16816.F32 R128, R44, R50.reuse, R128 ;  /* 0x000000322c80723c */ /* 0x080fe20000001880 */
[----:B------:R-:W4:Y:S07]  /*11500*/  LDSM.16.MT88.4 R44, [R213+0xbc00] ;  /* 0x00bc0000d52c783b */ /* 0x000f2e0000004200 */
[----:B------:R-:W-:Y:S07]  /*11510*/  HMMA.16816.F32 R28, R36, R50, R28 ;  /* 0x00000032241c723c */ /* 0x000fee000000181c */
[----:B------:R-:W-:Y:S01]  /*11520*/  F2FP.PACK_AB R37, R59, R58 ;  /* 0x0000003a3b25723e */ /* 0x000fe200000000ff */
[-C--:B------:R-:W-:Y:S01]  /*11530*/  HMMA.16816.F32 R160, R132, R148.reuse, R4 ;  /* 0x0000009484a0723c */ /* 0x080fe20000001804 */
[----:B------:R-:W4:Y:S04]  /*11540*/  LDSM.16.MT88.4 R4, [R171+0xbc00] ;  /* 0x00bc0000ab04783b */ /* 0x000f280000004200 */
[----:B------:R-:W-:Y:S01]  /*11550*/  F2FP.PACK_AB R39, R195, R62 ;  /* 0x0000003ec327723e */ /* 0x000fe200000000ff */
[----:B------:R-:W-:Y:S01]  /*11560*/  FADD.FTZ R58, R58, R239 ;  /* 0x000000ef3a3a7221 */ /* 0x000fe20000010000 */
[----:B-1----:R-:W-:Y:S01]  /*11570*/  F2FP.PACK_AB R36, R57, R56 ;  /* 0x000000383924723e */ /* 0x002fe200000000ff */
[----:B------:R-:W-:Y:S01]  /*11580*/  FADD.FTZ R56, R56, R243 ;  /* 0x000000f338387221 */ /* 0x000fe20000010000 */
[----:B---3--:R-:W-:Y:S03]  /*11590*/  F2FP.PACK_AB R38, R61, R60 ;  /* 0x0000003c3d26723e */ /* 0x008fe600000000ff */
        /* <DEDUP_REMOVED lines=9> */
[-C--:B--2---:R-:W-:Y:S08]  /*11630*/  HMMA.16816.F32 R68, R132, R40.reuse, R68 ;  /* 0x000000288444723c */ /* 0x084ff00000001844 */
[C---:B------:R-:W-:Y:S08]  /*11640*/  HMMA.16816.F32 R72, R36.reuse, R40, R72 ;  /* 0x000000282448723c */ /* 0x040ff00000001848 */
[-C--:B------:R-:W-:Y:S08]  /*11650*/  HMMA.16816.F32 R76, R36, R42.reuse, R76 ;  /* 0x0000002a244c723c */ /* 0x080ff0000000184c */
        /* <DEDUP_REMOVED lines=16> */
[----:B------:R-:W-:Y:S01]  /*11760*/  HMMA.16816.F32 R132, R132, R6, R28 ;  /* 0x000000068484723c */ /* 0x000fe2000000181c */
[----:B------:R-:W-:-:S07]  /*11770*/  @P5 BRA `(.L_x_129) ;  /* 0xffffcbb000005947 */ /* 0x000fce000383ffff */
.L_x_128:
[----:B------:R-:W1:Y:S01]  /*11780*/  SHFL.BFLY PT, R7, R230, 0x2, 0x1f ;  /* 0x0c401f00e6077f89 */ /* 0x000e6200000e0000 */
[----:B------:R-:W-:Y:S01]  /*11790*/  MOV R10, 0x3f800000 ;  /* 0x3f800000000a7802 */ /* 0x000fe20000000f00 */
[----:B------:R-:W2:Y:S01]  /*117a0*/  S2UR UR4, SR_CTAID.Y ;  /* 0x00000000000479c3 */ /* 0x000ea20000002600 */
[----:B------:R-:W-:Y:S01]  /*117b0*/  MOV R9, 0x3f800000 ;  /* 0x3f80000000097802 */ /* 0x000fe20000000f00 */
[----:B------:R-:W3:Y:S01]  /*117c0*/  SHFL.BFLY PT, R0, R233, 0x2, 0x1f ;  /* 0x0c401f00e9007f89 */ /* 0x000ee200000e0000 */
[----:B------:R-:W-:Y:S01]  /*117d0*/  UISETP.NE.AND UP0, UPT, UR9, -0x1, UPT ;  /* 0xffffffff0900788c */ /* 0x000fe2000bf05270 */
[----:B------:R-:W-:Y:S01]  /*117e0*/  BSSY B0, `(.L_x_132) ;  /* 0x000016c000007945 */ /* 0x000fe20003800000 */
[----:B------:R-:W-:Y:S01]  /*117f0*/  ULDC.64 UR6, c[0x0][0x1e8] ;  /* 0x00007a0000067ab9 */ /* 0x000fe20000000a00 */
[----:B------:R-:W4:Y:S01]  /*11800*/  SHFL.BFLY PT, R4, R231, 0x2, 0x1f ;  /* 0x0c401f00e7047f89 */ /* 0x000f2200000e0000 */
[----:B------:R-:W-:Y:S01]  /*11810*/  ULDC UR11, c[0x0][0x214] ;  /* 0x00008500000b7ab9 */ /* 0x000fe20000000800 */
[----:B------:R-:W5:Y:S01]  /*11820*/  S2UR UR13, SR_CTAID.X ;  /* 0x00000000000d79c3 */ /* 0x000f620000002500 */
[----:B------:R-:W-:Y:S01]  /*11830*/  UMOV UR26, URZ ;  /* 0x0000003f001a7c82 */ /* 0x000fe20008000000 */
[----:B------:R-:W5:Y:S01]  /*11840*/  SHFL.BFLY PT, R12, R223, 0x2, 0x1f ;  /* 0x0c401f00df0c7f89 */ /* 0x000f6200000e0000 */
[----:B------:R-:W-:-:S03]  /*11850*/  UMOV UR27, URZ ;  /* 0x0000003f001b7c82 */ /* 0x000fc60008000000 */
[----:B------:R-:W-:Y:S02]  /*11860*/  @UP0 UIMAD.WIDE.U32 UR16, UR9, UR6, URZ ;  /* 0x00000006091002a5 */ /* 0x000fe4000f8e003f */
[----:B------:R-:W5:Y:S02]  /*11870*/  S2UR UR14, SR_CTAID.Z ;  /* 0x00000000000e79c3 */ /* 0x000f640000002700 */
[----:B------:R-:W-:-:S03]  /*11880*/  @UP0 UIMAD UR8, UR9, UR7, UR17 ;  /* 0x00000007090802a4 */ /* 0x000fc6000f8e0211 */
[----:B------:R-:W-:Y:S01]  /*11890*/  ULDC.64 UR6, c[0x0][0x1e0] ;  /* 0x0000780000067ab9 */ /* 0x000fe20000000a00 */
[----:B-1----:R-:W-:Y:S01]  /*118a0*/  FADD.FTZ R7, R7, R230 ;  /* 0x000000e607077221 */ /* 0x002fe20000010000 */
[----:B--2---:R-:W-:Y:S01]  /*118b0*/  @!UP0 USHF.R.S32.HI UR15, URZ, 0x1f, UR4 ;  /* 0x0000001f3f0f8899 */ /* 0x004fe20008011404 */
[----:B---3--:R-:W-:-:S03]  /*118c0*/  FADD.FTZ R5, R0, R233 ;  /* 0x000000e900057221 */ /* 0x008fc60000010000 */
[----:B------:R-:W1:Y:S01]  /*118d0*/  SHFL.BFLY PT, R8, R7, 0x1, 0x1f ;  /* 0x0c201f0007087f89 */ /* 0x000e6200000e0000 */
[----:B------:R-:W-:Y:S01]  /*118e0*/  @!UP0 UIMAD UR15, UR15, UR6, URZ ;  /* 0x000000060f0f82a4 */ /* 0x000fe2000f8e023f */
[----:B----4-:R-:W-:Y:S02]  /*118f0*/  FADD.FTZ R3, R4, R231 ;  /* 0x000000e704037221 */ /* 0x010fe40000010000 */
[----:B------:R-:W2:Y:S01]  /*11900*/  SHFL.BFLY PT, R2, R5, 0x1, 0x1f ;  /* 0x0c201f0005027f89 */ /* 0x000ea200000e0000 */
[----:B------:R-:W-:Y:S01]  /*11910*/  @!UP0 UIMAD.WIDE.U32 UR24, UR4, UR6, URZ ;  /* 0x00000006041882a5 */ /* 0x000fe2000f8e003f */
[----:B-----5:R-:W-:Y:S02]  /*11920*/  FADD.FTZ R12, R12, R223 ;  /* 0x000000df0c0c7221 */ /* 0x020fe40000010000 */
[----:B------:R-:W3:Y:S01]  /*11930*/  S2R R0, SR_TID.X ;  /* 0x0000000000007919 */ /* 0x000ee20000002100 */
[----:B------:R-:W-:Y:S02]  /*11940*/  ULDC.U8 UR6, c[0x0][0x329] ;  /* 0x0000ca4000067ab9 */ /* 0x000fe40000000000 */
[----:B------:R-:W-:Y:S01]  /*11950*/  UISETP.NE.AND UP1, UPT, UR6, URZ, UPT ;  /* 0x0000003f0600728c */ /* 0x000fe2000bf25270 */
[----:B------:R-:W4:Y:S01]  /*11960*/  SHFL.BFLY PT, R14, R3, 0x1, 0x1f ;  /* 0x0c201f00030e7f89 */ /* 0x000f2200000e0000 */
[----:B------:R-:W-:-:S02]  /*11970*/  @!UP0 UIMAD UR15, UR4, UR7, UR15 ;  /* 0x00000007040f82a4 */ /* 0x000fc4000f8e020f */
[----:B------:R-:W-:Y:S01]  /*11980*/  @!UP0 UMOV UR16, UR24 ;  /* 0x0000001800108c82 */ /* 0x000fe20008000000 */
[----:B------:R-:W5:Y:S01]  /*11990*/  SHFL.BFLY PT, R11, R12, 0x1, 0x1f ;  /* 0x0c201f000c0b7f89 */ /* 0x000f6200000e0000 */
[----:B------:R-:W-:Y:S02]  /*119a0*/  ULDC.U8 UR7, c[0x0][0x328] ;  /* 0x0000ca0000077ab9 */ /* 0x000fe40000000000 */
[----:B------:R-:W-:Y:S02]  /*119b0*/  UISETP.NE.AND UP2, UPT, UR7, URZ, UPT ;  /* 0x0000003f0700728c */ /* 0x000fe4000bf45270 */
[----:B------:R-:W-:Y:S02]  /*119c0*/  @!UP0 UIADD3 UR8, UR25, UR15, URZ ;  /* 0x0000000f19088290 */ /* 0x000fe4000fffe03f */
[----:B------:R-:W-:Y:S01]  /*119d0*/  UISETP.NE.OR UP3, UPT, UR6, URZ, !UP2 ;  /* 0x0000003f0600728c */ /* 0x000fe2000d765670 */
[----:B-1----:R-:W-:Y:S01]  /*119e0*/  FADD.FTZ R8, R7, R8 ;  /* 0x0000000807087221 */ /* 0x002fe20000010000 */
[----:B------:R-:W-:-:S02]  /*119f0*/  @UP1 ULDC UR17, c[0x0][0x210] ;  /* 0x0000840000111ab9 */ /* 0x000fc40000000800 */
[----:B------:R-:W-:Y:S01]  /*11a00*/  ULDC UR7, c[0x0][0x234] ;  /* 0x00008d0000077ab9 */ /* 0x000fe20000000800 */
[----:B--2---:R-:W-:Y:S01]  /*11a10*/  FADD.FTZ R2, R5, R2 ;  /* 0x0000000205027221 */ /* 0x004fe20000010000 */
[----:B------:R-:W-:Y:S01]  /*11a20*/  FSETP.NE.FTZ.AND P4, PT, R8, RZ, PT ;  /* 0x000000ff0800720b */ /* 0x000fe20003f95000 */
[----:B------:R-:W-:Y:S01]  /*11a30*/  @UP1 UIMAD UR17, UR17, UR11, URZ ;  /* 0x0000000b111112a4 */ /* 0x000fe2000f8e023f */
[----:B---3--:R-:W-:Y:S01]  /*11a40*/  SHF.R.S32.HI R5, RZ, 0x1f, R0 ;  /* 0x0000001fff057819 */ /* 0x008fe20000011400 */
[----:B------:R-:W-:Y:S01]  /*11a50*/  @!UP1 USEL UR17, UR11, UR7, !UP2 ;  /* 0x000000070b119287 */ /* 0x000fe2000d000000 */
[----:B------:R-:W-:Y:S01]  /*11a60*/  FSETP.NE.FTZ.AND P5, PT, R2, RZ, PT ;  /* 0x000000ff0200720b */ /* 0x000fe20003fb5000 */
[----:B------:R-:W-:Y:S01]  /*11a70*/  ULDC UR6, c[0x0][0x1c0] ;  /* 0x0000700000067ab9 */ /* 0x000fe20000000800 */
[-C--:B------:R-:W-:Y:S01]  /*11a80*/  LEA.HI R6, R5, R0.reuse, RZ, 0x2 ;  /* 0x0000000005067211 */ /* 0x080fe200078f10ff */
[----:B----4-:R-:W-:Y:S01]  /*11a90*/  FADD.FTZ R3, R3, R14 ;  /* 0x0000000e03037221 */ /* 0x010fe20000010000 */
[----:B------:R-:W-:Y:S01]  /*11aa0*/  LEA.HI R5, R5, R0, RZ, 0x5 ;  /* 0x0000000005057211 */ /* 0x000fe200078f28ff */
[----:B------:R-:W-:Y:S01]  /*11ab0*/  @UP1 UMOV UR18, 0x1 ;  /* 0x0000000100121882 */ /* 0x000fe20000000000 */
[----:B-----5:R-:W-:Y:S01]  /*11ac0*/  FADD.FTZ R11, R12, R11 ;  /* 0x0000000b0c0b7221 */ /* 0x020fe20000010000 */
[----:B------:R-:W-:-:S02]  /*11ad0*/  LOP3.LUT R7, R6, 0xfffffffc, RZ, 0xc0, !PT ;  /* 0xfffffffc06077812 */ /* 0x000fc400078ec0ff */
[----:B------:R-:W1:Y:S01]  /*11ae0*/  @P4 MUFU.RCP R10, R8 ;  /* 0x00000008000a4308 */ /* 0x000e620000001000 */
[----:B------:R-:W-:Y:S01]  /*11af0*/  FSETP.NE.FTZ.AND P3, PT, R3, RZ, PT ;  /* 0x000000ff0300720b */ /* 0x000fe20003f75000 */
[----:B------:R-:W-:Y:S01]  /*11b00*/  @!UP1 UIMAD UR18, UR17, UR6, URZ ;  /* 0x00000006111292a4 */ /* 0x000fe2000f8e023f */
[----:B------:R-:W-:Y:S01]  /*11b10*/  FSETP.NE.FTZ.AND P2, PT, R11, RZ, PT ;  /* 0x000000ff0b00720b */ /* 0x000fe20003f55000 */
[----:B------:R-:W-:Y:S01]  /*11b20*/  @!UP3 UIMAD UR22, UR4, UR11, URZ ;  /* 0x0000000b0416b2a4 */ /* 0x000fe2000f8e023f */
[----:B------:R-:W-:Y:S01]  /*11b30*/  SHF.R.S32.HI R4, RZ, 0x5, R5 ;  /* 0x00000005ff047819 */ /* 0x000fe20000011405 */
[----:B------:R-:W-:Y:S01]  /*11b40*/  @UP1 ULDC UR19, c[0x0][0x210] ;  /* 0x0000840000131ab9 */ /* 0x000fe20000000800 */
[----:B------:R-:W-:Y:S01]  /*11b50*/  IADD3 R7, -R7, R0, RZ ;  /* 0x0000000007077210 */ /* 0x000fe20007ffe1ff */
[----:B------:R-:W2:Y:S01]  /*11b60*/  @P5 MUFU.RCP R9, R2 ;  /* 0x0000000200095308 */ /* 0x000ea20000001000 */
[----:B------:R-:W-:Y:S01]  /*11b70*/  MOV R12, 0x3f800000 ;  /* 0x3f800000000c7802 */ /* 0x000fe20000000f00 */
[----:B------:R-:W-:Y:S01]  /*11b80*/  UIMAD UR4, UR4, UR18, URZ ;  /* 0x00000012040472a4 */ /* 0x000fe2000f8e023f */
[----:B------:R-:W-:Y:S01]  /*11b90*/  LEA R4, R4, R7, 0x8 ;  /* 0x0000000704047211 */ /* 0x000fe200078e40ff */
[----:B------:R-:W-:Y:S01]  /*11ba0*/  @!UP1 UMOV UR19, 0x1 ;  /* 0x0000000100139882 */ /* 0x000fe20000000000 */
[----:B------:R-:W-:Y:S01]  /*11bb0*/  MOV R7, 0x3f800000 ;  /* 0x3f80000000077802 */ /* 0x000fe20000000f00 */
[----:B------:R-:W-:Y:S01]  /*11bc0*/  @!UP3 USEL UR22, UR22, UR9, !UP0 ;  /* 0x000000091616b287 */ /* 0x000fe2000c000000 */
[----:B------:R-:W-:Y:S01]  /*11bd0*/  LOP3.LUT R5, R5, 0xffffffe0, RZ, 0xc0, !PT ;  /* 0xffffffe005057812 */ /* 0x000fe200078ec0ff */
[C---:B-1----:R-:W-:Y:S01]  /*11be0*/  FMUL.FTZ R162, R10.reuse, R162 ;  /* 0x000000a20aa27220 */ /* 0x042fe20000410000 */
[----:B------:R-:W-:Y:S01]  /*11bf0*/  @P2 MUFU.RCP R12, R11 ;  /* 0x0000000b000c2308 */ /* 0x000fe20000001000 */
[C---:B------:R-:W-:Y:S01]  /*11c00*/  FMUL.FTZ R163, R10.reuse, R163 ;  /* 0x000000a30aa37220 */ /* 0x040fe20000410000 */
[----:B------:R-:W-:Y:S01]  /*11c10*/  IADD3 R5, -R5, R0, RZ ;  /* 0x0000000005057210 */ /* 0x000fe20007ffe1ff */
[C---:B------:R-:W-:Y:S01]  /*11c20*/  FMUL.FTZ R150, R10.reuse, R150 ;  /* 0x000000960a967220 */ /* 0x040fe20000410000 */
[----:B------:R-:W-:Y:S01]  /*11c30*/  UIMAD UR6, UR13, UR19, URZ ;  /* 0x000000130d0672a4 */ /* 0x000fe2000f8e023f */
[C---:B------:R-:W-:Y:S01]  /*11c40*/  FMUL.FTZ R151, R10.reuse, R151 ;  /* 0x000000970a977220 */ /* 0x040fe20000410000 */
[----:B------:R-:W-:Y:S01]  /*11c50*/  F2FP.PACK_AB R162, R163, R162 ;  /* 0x000000a2a3a2723e */ /* 0x000fe200000000ff */
[C---:B------:R-:W-:Y:S01]  /*11c60*/  FMUL.FTZ R70, R10.reuse, R70 ;  /* 0x000000460a467220 */ /* 0x040fe20000410000 */
[----:B------:R-:W1:Y:S01]  /*11c70*/  @P3 MUFU.RCP R7, R3 ;  /* 0x0000000300073308 */ /* 0x000e620000001000 */
[C---:B------:R-:W-:Y:S01]  /*11c80*/  FMUL.FTZ R71, R10.reuse, R71 ;  /* 0x000000470a477220 */ /* 0x040fe20000410000 */
[----:B------:R-:W-:Y:S01]  /*11c90*/  F2FP.PACK_AB R150, R151, R150 ;  /* 0x000000969796723e */ /* 0x000fe200000000ff */
[C---:B------:R-:W-:Y:S01]  /*11ca0*/  FMUL.FTZ R82, R10.reuse, R82 ;  /* 0x000000520a527220 */ /* 0x040fe20000410000 */
[----:B------:R-:W-:Y:S01]  /*11cb0*/  USEL UR4, UR4, URZ, UP3 ;  /* 0x0000003f04047287 */ /* 0x000fe20009800000 */
[C---:B------:R-:W-:Y:S01]  /*11cc0*/  FMUL.FTZ R83, R10.reuse, R83 ;  /* 0x000000530a537220 */ /* 0x040fe20000410000 */
[----:B------:R-:W-:Y:S01]  /*11cd0*/  F2FP.PACK_AB R70, R71, R70 ;  /* 0x000000464746723e */ /* 0x000fe200000000ff */
[C---:B------:R-:W-:Y:S01]  /*11ce0*/  FMUL.FTZ R86, R10.reuse, R86 ;  /* 0x000000560a567220 */ /* 0x040fe20000410000 */
[----:B------:R-:W-:Y:S01]  /*11cf0*/  @P5 MUFU.LG2 R2, R2 ;  /* 0x0000000200025308 */ /* 0x000fe20000000c00 */
[C---:B------:R-:W-:Y:S01]  /*11d00*/  FMUL.FTZ R87, R10.reuse, R87 ;  /* 0x000000570a577220 */ /* 0x040fe20000410000 */
[----:B------:R-:W-:Y:S01]  /*11d10*/  F2FP.PACK_AB R82, R83, R82 ;  /* 0x000000525352723e */ /* 0x000fe200000000ff */
[C---:B------:R-:W-:Y:S01]  /*11d20*/  FMUL.FTZ R98, R10.reuse, R98 ;  /* 0x000000620a627220 */ /* 0x040fe20000410000 */
[----:B------:R-:W-:Y:S01]  /*11d30*/  USHF.L.U32 UR6, UR6, 0x7, URZ ;  /* 0x0000000706067899 */ /* 0x000fe2000800063f */
[C---:B------:R-:W-:Y:S01]  /*11d40*/  FMUL.FTZ R99, R10.reuse, R99 ;  /* 0x000000630a637220 */ /* 0x040fe20000410000 */
[----:B------:R-:W-:Y:S01]  /*11d50*/  F2FP.PACK_AB R86, R87, R86 ;  /* 0x000000565756723e */ /* 0x000fe200000000ff */
[C---:B------:R-:W-:Y:S01]  /*11d60*/  FMUL.FTZ R102, R10.reuse, R102 ;  /* 0x000000660a667220 */ /* 0x040fe20000410000 */
[----:B------:R-:W3:Y:S01]  /*11d70*/  @P4 MUFU.LG2 R8, R8 ;  /* 0x0000000800084308 */ /* 0x000ee20000000c00 */
[C---:B------:R-:W-:Y:S01]  /*11d80*/  FMUL.FTZ R103, R10.reuse, R103 ;  /* 0x000000670a677220 */ /* 0x040fe20000410000 */
[----:B------:R-:W-:Y:S01]  /*11d90*/  F2FP.PACK_AB R98, R99, R98 ;  /* 0x000000626362723e */ /* 0x000fe200000000ff */
[C---:B------:R-:W-:Y:S01]  /*11da0*/  FMUL.FTZ R142, R10.reuse, R142 ;  /* 0x0000008e0a8e7220 */ /* 0x040fe20000410000 */
[----:B------:R-:W-:Y:S01]  /*11db0*/  UIMAD UR17, UR14, UR17, UR4 ;  /* 0x000000110e1172a4 */ /* 0x000fe2000f8e0204 */
[C---:B------:R-:W-:Y:S01]  /*11dc0*/  FMUL.FTZ R143, R10.reuse, R143 ;  /* 0x0000008f0a8f7220 */ /* 0x040fe20000410000 */
[----:B------:R-:W-:Y:S01]  /*11dd0*/  F2FP.PACK_AB R102, R103, R102 ;  /* 0x000000666766723e */ /* 0x000fe200000000ff */
[C---:B------:R-:W-:Y:S01]  /*11de0*/  FMUL.FTZ R110, R10.reuse, R110 ;  /* 0x0000006e0a6e7220 */ /* 0x040fe20000410000 */
[----:B------:R-:W4:Y:S01]  /*11df0*/  @P3 MUFU.LG2 R3, R3 ;  /* 0x0000000300033308 */ /* 0x000f220000000c00 */
[C---:B------:R-:W-:Y:S01]  /*11e00*/  FMUL.FTZ R111, R10.reuse, R111 ;  /* 0x0000006f0a6f7220 */ /* 0x040fe20000410000 */
[----:B------:R-:W-:Y:S01]  /*11e10*/  F2FP.PACK_AB R142, R143, R142 ;  /* 0x0000008e8f8e723e */ /* 0x000fe200000000ff */
[C---:B------:R-:W-:Y:S01]  /*11e20*/  FMUL.FTZ R122, R10.reuse, R122 ;  /* 0x0000007a0a7a7220 */ /* 0x040fe20000410000 */
[----:B------:R-:W-:Y:S01]  /*11e30*/  @!UP3 UMOV UR26, UR22 ;  /* 0x00000016001abc82 */ /* 0x000fe20008000000 */
[C---:B------:R-:W-:Y:S01]  /*11e40*/  FMUL.FTZ R123, R10.reuse, R123 ;  /* 0x0000007b0a7b7220 */ /* 0x040fe20000410000 */
[----:B------:R-:W-:Y:S01]  /*11e50*/  F2FP.PACK_AB R110, R111, R110 ;  /* 0x0000006e6f6e723e */ /* 0x000fe200000000ff */
[C---:B------:R-:W-:Y:S01]  /*11e60*/  FMUL.FTZ R126, R10.reuse, R126 ;  /* 0x0000007e0a7e7220 */ /* 0x040fe20000410000 */
[----:B------:R-:W5:Y:S01]  /*11e70*/  @P2 MUFU.LG2 R11, R11 ;  /* 0x0000000b000b2308 */ /* 0x000f620000000c00 */
[C---:B------:R-:W-:Y:S01]  /*11e80*/  FMUL.FTZ R127, R10.reuse, R127 ;  /* 0x0000007f0a7f7220 */ /* 0x040fe20000410000 */
[----:B------:R-:W-:Y:S01]  /*11e90*/  F2FP.PACK_AB R122, R123, R122 ;  /* 0x0000007a7b7a723e */ /* 0x000fe200000000ff */
[C---:B------:R-:W-:Y:S01]  /*11ea0*/  FMUL.FTZ R134, R10.reuse, R134 ;  /* 0x000000860a867220 */ /* 0x040fe20000410000 */
[----:B------:R-:W-:Y:S01]  /*11eb0*/  USHF.R.S32.HI UR4, URZ, 0x1f, UR6 ;  /* 0x0000001f3f047899 */ /* 0x000fe20008011406 */
[----:B------:R-:W-:Y:S01]  /*11ec0*/  FMUL.FTZ R135, R10, R135 ;  /* 0x000000870a877220 */ /* 0x000fe20000410000 */
[----:B------:R-:W-:Y:S01]  /*11ed0*/  SHF.R.S32.HI R10, RZ, 0x2, R6 ;  /* 0x00000002ff0a7819 */ /* 0x000fe20000011406 */
[----:B--2---:R-:W-:Y:S01]  /*11ee0*/  FMUL.FTZ R160, R9, R160 ;  /* 0x000000a009a07220 */ /* 0x004fe20000410000 */
[----:B------:R-:W-:Y:S01]  /*11ef0*/  F2FP.PACK_AB R126, R127, R126 ;  /* 0x0000007e7f7e723e */ /* 0x000fe200000000ff */
[C---:B------:R-:W-:Y:S01]  /*11f00*/  FMUL.FTZ R161, R9.reuse, R161 ;  /* 0x000000a109a17220 */ /* 0x040fe20000410000 */
[----:B------:R-:W-:Y:S01]  /*11f10*/  SHF.R.S32.HI R13, RZ, 0x1f, R10 ;  /* 0x0000001fff0d7819 */ /* 0x000fe2000001140a */
[----:B------:R-:W-:Y:S01]  /*11f20*/  FMUL.FTZ R148, R9, R148 ;  /* 0x0000009409947220 */ /* 0x000fe20000410000 */
[----:B------:R-:W-:Y:S01]  /*11f30*/  F2FP.PACK_AB R134, R135, R134 ;  /* 0x000000868786723e */ /* 0x000fe200000000ff */
[----:B------:R-:W-:Y:S01]  /*11f40*/  FMUL.FTZ R149, R9, R149 ;  /* 0x0000009509957220 */ /* 0x000fe20000410000 */
[----:B------:R-:W-:Y:S01]  /*11f50*/  LEA.HI R13, R13, R10, RZ, 0x3 ;  /* 0x0000000a0d0d7211 */ /* 0x000fe200078f18ff */
[----:B-1----:R-:W-:Y:S01]  /*11f60*/  FMUL.FTZ R156, R7, R156 ;  /* 0x0000009c079c7220 */ /* 0x002fe20000410000 */
[----:B------:R-:W-:Y:S01]  /*11f70*/  F2FP.PACK_AB R160, R161, R160 ;  /* 0x000000a0a1a0723e */ /* 0x000fe200000000ff */
[----:B------:R-:W-:Y:S01]  /*11f80*/  FMUL.FTZ R157, R7, R157 ;  /* 0x0000009d079d7220 */ /* 0x000fe20000410000 */
[----:B------:R-:W-:Y:S01]  /*11f90*/  LOP3.LUT R13, R13, 0xfffffff8, RZ, 0xc0, !PT ;  /* 0xfffffff80d0d7812 */ /* 0x000fe200078ec0ff */
[C---:B------:R-:W-:Y:S01]  /*11fa0*/  FMUL.FTZ R159, R12.reuse, R159 ;  /* 0x0000009f0c9f7220 */ /* 0x040fe20000410000 */
[----:B------:R-:W-:Y:S01]  /*11fb0*/  F2FP.PACK_AB R148, R149, R148 ;  /* 0x000000949594723e */ /* 0x000fe200000000ff */
[----:B------:R-:W-:Y:S01]  /*11fc0*/  FMUL.FTZ R158, R12, R158 ;  /* 0x0000009e0c9e7220 */ /* 0x000fe20000410000 */
[----:B------:R-:W-:Y:S01]  /*11fd0*/  IADD3 R13, R10, -R13, RZ ;  /* 0x8000000d0a0d7210 */ /* 0x000fe20007ffe0ff */
[----:B------:R-:W-:Y:S01]  /*11fe0*/  FMUL.FTZ R152, R7, R152 ;  /* 0x0000009807987220 */ /* 0x000fe20000410000 */
[----:B------:R-:W-:Y:S01]  /*11ff0*/  F2FP.PACK_AB R156, R157, R156 ;  /* 0x0000009c9d9c723e */ /* 0x000fe200000000ff */
[----:B------:R-:W-:Y:S01]  /*12000*/  FMUL.FTZ R153, R7, R153 ;  /* 0x0000009907997220 */ /* 0x000fe20000410000 */
[----:B------:R-:W-:Y:S01]  /*12010*/  LEA.HI R14, R13, R13, RZ, 0x1 ;  /* 0x0000000d0d0e7211 */ /* 0x000fe200078f08ff */
[C---:B------:R-:W-:Y:S01]  /*12020*/  FMUL.FTZ R155, R12.reuse, R155 ;  /* 0x0000009b0c9b7220 */ /* 0x040fe20000410000 */
[----:B------:R-:W-:Y:S01]  /*12030*/  F2FP.PACK_AB R158, R159, R158 ;  /* 0x0000009e9f9e723e */ /* 0x000fe200000000ff */
[----:B------:R-:W-:Y:S01]  /*12040*/  FMUL.FTZ R154, R12, R154 ;  /* 0x0000009a0c9a7220 */ /* 0x000fe20000410000 */
[----:B------:R-:W-:Y:S01]  /*12050*/  SHF.R.S32.HI R15, RZ, 0x1, R14 ;  /* 0x00000001ff0f7819 */ /* 0x000fe2000001140e */
[C---:B------:R-:W-:Y:S01]  /*12060*/  FMUL.FTZ R68, R9.reuse, R68 ;  /* 0x0000004409447220 */ /* 0x040fe20000410000 */
[----:B------:R-:W-:Y:S01]  /*12070*/  LOP3.LUT R14, R14, 0x3fffffe, RZ, 0xc0, !PT ;  /* 0x03fffffe0e0e7812 */ /* 0x000fe200078ec0ff */
[----:B------:R-:W-:Y:S01]  /*12080*/  FMUL.FTZ R69, R9, R69 ;  /* 0x0000004509457220 */ /* 0x000fe20000410000 */
[----:B------:R-:W-:Y:S01]  /*12090*/  SHF.L.U32 R16, R15, 0x6, RZ ;  /* 0x000000060f107819 */ /* 0x000fe200000006ff */
[----:B------:R-:W-:Y:S01]  /*120a0*/  FMUL.FTZ R80, R9, R80 ;  /* 0x0000005009507220 */ /* 0x000fe20000410000 */
[----:B------:R-:W-:Y:S01]  /*120b0*/  IADD3 R13, R13, -R14, RZ ;  /* 0x8000000e0d0d7210 */ /* 0x000fe20007ffe0ff */
[----:B------:R-:W-:Y:S01]  /*120c0*/  FMUL.FTZ R81, R9, R81 ;  /* 0x0000005109517220 */ /* 0x000fe20000410000 */
[----:B------:R-:W-:Y:S01]  /*120d0*/  LOP3.LUT R16, R16, 0xc0, RZ, 0xc0, !PT ;  /* 0x000000c010107812 */ /* 0x000fe200078ec0ff */
[----:B------:R-:W-:Y:S01]  /*120e0*/  FMUL.FTZ R72, R7, R72 ;  /* 0x0000004807487220 */ /* 0x000fe20000410000 */
[----:B------:R-:W-:Y:S01]  /*120f0*/  LEA R4, R13, R4, 0x4 ;  /* 0x000000040d047211 */ /* 0x000fe200078e20ff */
[----:B------:R-:W-:Y:S01]  /*12100*/  FMUL.FTZ R73, R7, R73 ;  /* 0x0000004907497220 */ /* 0x000fe20000410000 */
[----:B------:R-:W-:Y:S01]  /*12110*/  LOP3.LUT R13, R15, 0x1, RZ, 0xc0, !PT ;  /* 0x000000010f0d7812 */ /* 0x000fe200078ec0ff */
[----:B------:R-:W-:Y:S01]  /*12120*/  FMUL.FTZ R75, R12, R75 ;  /* 0x0000004b0c4b7220 */ /* 0x000fe20000410000 */
[----:B------:R-:W-:Y:S01]  /*12130*/  LEA.HI R17, R16, R16, RZ, 0x1d ;  /* 0x0000001010117211 */ /* 0x000fe200078fe8ff */
[----:B------:R-:W-:Y:S01]  /*12140*/  FMUL.FTZ R74, R12, R74 ;  /* 0x0000004a0c4a7220 */ /* 0x000fe20000410000 */
[----:B------:R-:W-:Y:S01]  /*12150*/  ISETP.NE.U32.AND P1, PT, R13, 0x1, PT ;  /* 0x000000010d00780c */ /* 0x000fe20003f25070 */
[C---:B------:R-:W-:Y:S01]  /*12160*/  FMUL.FTZ R76, R7.reuse, R76 ;  /* 0x0000004c074c7220 */ /* 0x040fe20000410000 */
[----:B------:R-:W-:Y:S01]  /*12170*/  LEA R4, R4, R17, 0x1 ;  /* 0x0000001104047211 */ /* 0x000fe200078e08ff */
[----:B------:R-:W-:Y:S01]  /*12180*/  FMUL.FTZ R77, R7, R77 ;  /* 0x0000004d074d7220 */ /* 0x000fe20000410000 */
[----:B------:R-:W-:Y:S01]  /*12190*/  LOP3.LUT P0, RZ, R15, 0x2, RZ, 0xc0, !PT ;  /* 0x000000020fff7812 */ /* 0x000fe2000780c0ff */
[----:B------:R-:W-:Y:S01]  /*121a0*/  FMUL.FTZ R79, R12, R79 ;  /* 0x0000004f0c4f7220 */ /* 0x000fe20000410000 */
[----:B------:R-:W-:Y:S01]  /*121b0*/  SHF.L.U32 R13, R4, 0x1, RZ ;  /* 0x00000001040d7819 */ /* 0x000fe200000006ff */
[----:B------:R-:W-:Y:S01]  /*121c0*/  FMUL.FTZ R78, R12, R78 ;  /* 0x0000004e0c4e7220 */ /* 0x000fe20000410000 */
[----:B------:R-:W-:Y:S01]  /*121d0*/  MOV R4, 0x20 ;  /* 0x0000002000047802 */ /* 0x000fe20000000f00 */
[----:B------:R-:W-:Y:S01]  /*121e0*/  FMUL.FTZ R84, R9, R84 ;  /* 0x0000005409547220 */ /* 0x000fe20000410000 */
[----:B------:R-:W-:Y:S01]  /*121f0*/  IADD3 R17, R13, -0x10, RZ ;  /* 0xfffffff00d117810 */ /* 0x000fe20007ffe0ff */
[C---:B------:R-:W-:Y:S01]  /*12200*/  FMUL.FTZ R85, R9.reuse, R85 ;  /* 0x0000005509557220 */ /* 0x040fe20000410000 */
[----:B------:R-:W-:Y:S01]  /*12210*/  SEL R4, R4, 0xffffffe0, !P0 ;  /* 0xffffffe004047807 */ /* 0x000fe20004000000 */
[----:B------:R-:W-:Y:S01]  /*12220*/  FMUL.FTZ R96, R9, R96 ;  /* 0x0000006009607220 */ /* 0x000fe20000410000 */
[----:B------:R-:W-:Y:S01]  /*12230*/  @P1 IADD3 R17, R13, 0x10, RZ ;  /* 0x000000100d111810 */ /* 0x000fe20007ffe0ff */
[----:B------:R-:W-:Y:S01]  /*12240*/  FMUL.FTZ R97, R9, R97 ;  /* 0x0000006109617220 */ /* 0x000fe20000410000 */
[----:B------:R-:W-:Y:S01]  /*12250*/  F2FP.PACK_AB R152, R153, R152 ;  /* 0x000000989998723e */ /* 0x000fe200000000ff */
[----:B------:R-:W-:Y:S01]  /*12260*/  FMUL.FTZ R88, R7, R88 ;  /* 0x0000005807587220 */ /* 0x000fe20000410000 */
[----:B------:R-:W-:Y:S01]  /*12270*/  F2FP.PACK_AB R154, R155, R154 ;  /* 0x0000009a9b9a723e */ /* 0x000fe200000000ff */
[----:B------:R-:W-:Y:S01]  /*12280*/  FMUL.FTZ R89, R7, R89 ;  /* 0x0000005907597220 */ /* 0x000fe20000410000 */
[----:B------:R-:W-:Y:S01]  /*12290*/  F2FP.PACK_AB R68, R69, R68 ;  /* 0x000000444544723e */ /* 0x000fe200000000ff */
[C---:B------:R-:W-:Y:S01]  /*122a0*/  FMUL.FTZ R91, R12.reuse, R91 ;  /* 0x0000005b0c5b7220 */ /* 0x040fe20000410000 */
        /* <DEDUP_REMOVED lines=11> */
[----:B------:R-:W-:Y:S01]  /*12360*/  STS [R17], R148 ;  /* 0x0000009411007388 */ /* 0x000fe20000000800 */
[C---:B------:R-:W-:Y:S01]  /*12370*/  FMUL.FTZ R94, R12.reuse, R94 ;  /* 0x0000005e0c5e7220 */ /* 0x040fe20000410000 */
[----:B------:R-:W-:Y:S01]  /*12380*/  F2FP.PACK_AB R76, R77, R76 ;  /* 0x0000004c4d4c723e */ /* 0x000fe200000000ff */
[C---:B------:R-:W-:Y:S01]  /*12390*/  FMUL.FTZ R100, R9.reuse, R100 ;  /* 0x0000006409647220 */ /* 0x040fe20000410000 */
        /* <DEDUP_REMOVED lines=61> */
[C---:B------:R-:W-:Y:S01]  /*12770*/  FMUL.FTZ R139, R12.reuse, R139 ;  /* 0x0000008b0c8b7220 */ /* 0x040fe20000410000 */
[----:B------:R-:W-:Y:S01]  /*12780*/  F2FP.PACK_AB R112, R113, R112 ;  /* 0x000000707170723e */ /* 0x000fe200000000ff */
[C---:B------:R-:W-:Y:S01]  /*12790*/  FMUL.FTZ R138, R12.reuse, R138 ;  /* 0x0000008a0c8a7220 */ /* 0x040fe20000410000 */
[----:B------:R-:W-:Y:S01]  /*127a0*/  STS [R17+0x2200], R98 ;  /* 0x0022006211007388 */ /* 0x000fe20000000800 */
[C---:B------:R-:W-:Y:S01]  /*127b0*/  FMUL.FTZ R131, R12.reuse, R131 ;  /* 0x000000830c837220 */ /* 0x040fe20000410000 */
[----:B------:R-:W-:Y:S01]  /*127c0*/  F2FP.PACK_AB R114, R115, R114 ;  /* 0x000000727372723e */ /* 0x000fe200000000ff */
[----:B------:R-:W-:Y:S01]  /*127d0*/  FMUL.FTZ R7, R7, R129 ;  /* 0x0000008107077220 */ /* 0x000fe20000410000 */
[----:B------:R-:W-:Y:S01]  /*127e0*/  STS [R13+0x3000], R88 ;  /* 0x003000580d007388 */ /* 0x000fe20000000800 */
[----:B------:R-:W-:Y:S01]  /*127f0*/  FMUL.FTZ R12, R12, R130 ;  /* 0x000000820c0c7220 */ /* 0x000fe20000410000 */
[----:B------:R-:W-:Y:S01]  /*12800*/  F2FP.PACK_AB R116, R117, R116 ;  /* 0x000000747574723e */ /* 0x000fe200000000ff */
[----:B------:R-:W-:Y:S01]  /*12810*/  @!UP3 USHF.R.S32.HI UR27, URZ, 0x1f, UR22 ;  /* 0x0000001f3f1bb899 */ /* 0x000fe20008011416 */
[----:B------:R-:W-:Y:S01]  /*12820*/  STS [R13+0x3200], R90 ;  /* 0x0032005a0d007388 */ /* 0x000fe20000000800 */
[----:B------:R-:W-:Y:S01]  /*12830*/  F2FP.PACK_AB R118, R119, R118 ;  /* 0x000000767776723e */ /* 0x000fe200000000ff */
[----:B------:R-:W-:Y:S01]  /*12840*/  USHF.R.S32.HI UR7, URZ, 0x1f, UR17 ;  /* 0x0000001f3f077899 */ /* 0x000fe20008011411 */
[----:B------:R-:W-:Y:S01]  /*12850*/  F2FP.PACK_AB R124, R125, R124 ;  /* 0x0000007c7d7c723e */ /* 0x000fe200000000ff */
[----:B------:R-:W-:Y:S01]  /*12860*/  STS [R17+0x3000], R92 ;  /* 0x0030005c11007388 */ /* 0x000fe20000000800 */
[----:B------:R-:W-:Y:S01]  /*12870*/  F2FP.PACK_AB R9, R9, R132 ;  /* 0x000000840909723e */ /* 0x000fe200000000ff */
[----:B------:R-:W-:Y:S01]  /*12880*/  UIADD3 UR6, UP2, UP1, UR6, UR26, UR17 ;  /* 0x0000001a06067290 */ /* 0x000fe2000f95e011 */
[----:B------:R-:W-:Y:S01]  /*12890*/  F2FP.PACK_AB R136, R137, R136 ;  /* 0x000000888988723e */ /* 0x000fe200000000ff */
[----:B------:R-:W-:Y:S01]  /*128a0*/  STS [R17+0x3200], R94 ;  /* 0x0032005e11007388 */ /* 0x000fe20000000800 */
[----:B------:R-:W-:Y:S01]  /*128b0*/  F2FP.PACK_AB R138, R139, R138 ;  /* 0x0000008a8b8a723e */ /* 0x000fe200000000ff */
[----:B---3--:R-:W-:Y:S01]  /*128c0*/  @P4 FMUL.FTZ R8, R8, 0.69314718246459960938 ;  /* 0x3f31721808084820 */ /* 0x008fe20000410000 */
[----:B------:R-:W-:Y:S01]  /*128d0*/  F2FP.PACK_AB R7, R7, R128 ;  /* 0x000000800707723e */ /* 0x000fe200000000ff */
[----:B------:R-:W-:Y:S01]  /*128e0*/  STS [R15+0x2000], R100 ;  /* 0x002000640f007388 */ /* 0x000fe20000000800 */
[----:B------:R-:W-:Y:S01]  /*128f0*/  F2FP.PACK_AB R12, R131, R12 ;  /* 0x0000000c830c723e */ /* 0x000fe200000000ff */
[----:B----4-:R-:W-:Y:S01]  /*12900*/  @P3 FMUL.FTZ R3, R3, 0.69314718246459960938 ;  /* 0x3f31721803033820 */ /* 0x010fe20000410000 */
[----:B------:R-:W-:Y:S01]  /*12910*/  LOP3.LUT P0, RZ, R5, 0x3, RZ, 0xc0, !PT ;  /* 0x0000000305ff7812 */ /* 0x000fe2000780c0ff */
[----:B------:R-:W-:Y:S01]  /*12920*/  STS [R15+0x2200], R102 ;  /* 0x002200660f007388 */ /* 0x000fe20000000800 */
[----:B------:R-:W-:Y:S01]  /*12930*/  UIADD3.X UR4, UR4, UR27, UR7, UP2, UP1 ;  /* 0x0000001b04047290 */ /* 0x000fe200097e2407 */
[----:B------:R-:W-:-:S02]  /*12940*/  MOV R5, 0x7f800000 ;  /* 0x7f80000000057802 */ /* 0x000fc40000000f00 */
[----:B------:R-:W-:Y:S01]  /*12950*/  STS [R19+0x2000], R140 ;  /* 0x0020008c13007388 */ /* 0x000fe20000000800 */
[----:B------:R-:W-:Y:S01]  /*12960*/  MOV R0, 0x7f800000 ;  /* 0x7f80000000007802 */ /* 0x000fe20000000f00 */
[----:B------:R-:W-:Y:S01]  /*12970*/  @P3 FFMA.FTZ R0, R166, c[0x0][0x238], R3 ;  /* 0x00008e00a6003a23 */ /* 0x000fe20000010003 */
[----:B------:R-:W-:Y:S01]  /*12980*/  MOV R4, 0x7f800000 ;  /* 0x7f80000000047802 */ /* 0x000fe20000000f00 */
        /* <DEDUP_REMOVED lines=19> */
[----:B------:R2:W-:Y:S04]  /*12ac0*/  STS [R19+0x5000], R7 ;  /* 0x0050000713007388 */ /* 0x0005e80000000800 */
[----:B------:R3:W-:Y:S04]  /*12ad0*/  STS [R19+0x5200], R12 ;  /* 0x0052000c13007388 */ /* 0x0007e80000000800 */
[----:B------:R-:W-:Y:S01]  /*12ae0*/  BAR.SYNC.DEFER_BLOCKING 0x0 ;  /* 0x0000000000007b1d */ /* 0x000fe20000010000 */
[----:B-1----:R-:W-:-:S02]  /*12af0*/  @P5 FMUL.FTZ R9, R2, 0.69314718246459960938 ;  /* 0x3f31721802095820 */ /* 0x002fc40000410000 */
[----:B-----5:R-:W-:Y:S02]  /*12b00*/  @P2 FMUL.FTZ R2, R11, 0.69314718246459960938 ;  /* 0x3f3172180b022820 */ /* 0x020fe40000410000 */
[----:B------:R-:W-:Y:S02]  /*12b10*/  @P5 FFMA.FTZ R5, R168, c[0x0][0x238], R9 ;  /* 0x00008e00a8055a23 */ /* 0x000fe40000010009 */
[----:B------:R-:W-:Y:S01]  /*12b20*/  @P2 FFMA.FTZ R4, R165, c[0x0][0x238], R2 ;  /* 0x00008e00a5042a23 */ /* 0x000fe20000010002 */
[----:B--2---:R-:W-:Y:S01]  /*12b30*/  MOV R7, 0x7f800000 ;  /* 0x7f80000000077802 */ /* 0x004fe20000000f00 */
[----:B------:R-:W-:Y:S01]  /*12b40*/  @P4 FFMA.FTZ R7, R167, c[0x0][0x238], R8 ;  /* 0x00008e00a7074a23 */ /* 0x000fe20000010008 */
[----:B------:R3:W1:Y:S04]  /*12b50*/  LDS.128 R52, [R220] ;  /* 0x00000000dc347984 */ /* 0x0006680000000c00 */
[----:B------:R3:W2:Y:S04]  /*12b60*/  LDS.128 R48, [R220+0x800] ;  /* 0x00080000dc307984 */ /* 0x0006a80000000c00 */
        /* <DEDUP_REMOVED lines=11> */
[----:B--2---:R-:W2:Y:S02]  /*12c20*/  S2R R2, SR_TID.X ;  /* 0x0000000000027919 */ /* 0x004ea40000002100 */
[----:B--2---:R-:W-:-:S04]  /*12c30*/  SHF.R.S32.HI R3, RZ, 0x1f, R2 ;  /* 0x0000001fff037819 */ /* 0x004fc80000011402 */
[----:B------:R-:W-:-:S04]  /*12c40*/  LEA.HI R3, R3, R2, RZ, 0x5 ;  /* 0x0000000203037211 */ /* 0x000fc800078f28ff */
[----:B------:R-:W-:-:S05]  /*12c50*/  LOP3.LUT R3, R3, 0xffffffe0, RZ, 0xc0, !PT ;  /* 0xffffffe003037812 */ /* 0x000fca00078ec0ff */
[----:B------:R-:W-:-:S05]  /*12c60*/  IMAD.IADD R3, R2, 0x1, -R3 ;  /* 0x0000000102037824 */ /* 0x000fca00078e0a03 */
[----:B------:R-:W-:-:S04]  /*12c70*/  SHF.R.S32.HI R2, RZ, 0x1f, R3 ;  /* 0x0000001fff027819 */ /* 0x000fc80000011403 */
[----:B------:R-:W-:-:S04]  /*12c80*/  LEA.HI R3, R2, R3, RZ, 0x2 ;  /* 0x0000000302037211 */ /* 0x000fc800078f10ff */
[----:B------:R-:W-:-:S05]  /*12c90*/  SHF.R.S32.HI R3, RZ, 0x2, R3 ;  /* 0x00000002ff037819 */ /* 0x000fca0000011403 */
        /* <DEDUP_REMOVED lines=13> */
[----:B------:R-:W-:Y:S01]  /*12d70*/  @!P6 LEA R62, P1, R9, c[0x0][0x200], 0x2 ;  /* 0x00008000093eea11 */ /* 0x000fe200078210ff */
[----:B------:R-:W-:Y:S01]  /*12d80*/  @!P3 IMAD R11, R11, UR19, RZ ;  /* 0x000000130b0bbc24 */ /* 0x000fe2000f8e02ff */
[C---:B------:R-:W-:Y:S02]  /*12d90*/  @!P5 IADD3 R3, P0, R8.reuse, UR6, RZ ;  /* 0x000000060803dc10 */ /* 0x040fe4000ff1e0ff */
[----:B------:R-:W-:Y:S02]  /*12da0*/  @!P6 LEA.HI.X R63, R9, c[0x0][0x204], R2, 0x2, P1 ;  /* 0x00008100093fea11 */ /* 0x000fe400008f1402 */
[----:B------:R-:W-:Y:S02]  /*12db0*/  @!P5 LEA.HI.X.SX32 R2, R8, UR4, 0x1, P0 ;  /* 0x000000040802dc11 */ /* 0x000fe400080f0eff */
[----:B------:R-:W-:Y:S01]  /*12dc0*/  @!P5 LEA R64, P2, R3, c[0x0][0x200], 0x2 ;  /* 0x000080000340da11 */ /* 0x000fe200078410ff */
[----:B------:R2:W-:Y:S01]  /*12dd0*/  @!P6 STG.E [R62.64], R5 ;  /* 0x000000053e00e986 */ /* 0x0005e2000c101914 */
[----:B------:R-:W-:-:S02]  /*12de0*/  @!P4 IADD3 R8, P1, R60, UR6, RZ ;  /* 0x000000063c08cc10 */ /* 0x000fc4000ff3e0ff */
[----:B------:R-:W-:Y:S02]  /*12df0*/  @!P3 IADD3 R9, P0, R11, UR6, RZ ;  /* 0x000000060b09bc10 */ /* 0x000fe4000ff1e0ff */
        /* <DEDUP_REMOVED lines=10> */
.L_x_133:
[----:B--2---:R-:W-:Y:S05]  /*12ea0*/  BSYNC B0 ;  /* 0x0000000000007941 */ /* 0x004fea0003800000 */
.L_x_132:
[----:B------:R-:W2:Y:S01]  /*12eb0*/  S2R R4, SR_TID.X ;  /* 0x0000000000047919 */ /* 0x000ea20000002100 */
[----:B------:R-:W-:Y:S01]  /*12ec0*/  UIMAD UR12, UR13, -0x80, UR12 ;  /* 0xffffff800d0c78a4 */ /* 0x000fe2000f8e020c */
[----:B------:R-:W-:Y:S01]  /*12ed0*/  SHF.R.S32.HI R2, RZ, 0x1f, R228 ;  /* 0x0000001fff027819 */ /* 0x000fe200000114e4 */
[----:B------:R-:W-:Y:S01]  /*12ee0*/  USHF.R.S32.HI UR4, URZ, 0x1f, UR14 ;  /* 0x0000001f3f047899 */ /* 0x000fe2000801140e */
[----:B------:R-:W5:Y:S01]  /*12ef0*/  S2R R0, SR_CTAID.Z ;  /* 0x0000000000007919 */ /* 0x000f620000002700 */
[----:B------:R-:W-:Y:S01]  /*12f00*/  IADD3 R8, P0, R228, UR16, RZ ;  /* 0x00000010e4087c10 */ /* 0x000fe2000ff1e0ff */
[----:B------:R-:W-:Y:S01]  /*12f10*/  ULDC.64 UR6, c[0x0][0x1f0] ;  /* 0x00007c0000067ab9 */ /* 0x000fe20000000a00 */
[----:B------:R-:W-:Y:S01]  /*12f20*/  BSSY B0, `(.L_x_134) ;  /* 0x000001b000007945 */ /* 0x000fe20003800000 */
[----:B------:R-:W-:Y:S01]  /*12f30*/  UIMAD UR4, UR4, UR6, URZ ;  /* 0x00000006040472a4 */ /* 0x000fe2000f8e023f */
[----:B------:R-:W-:-:S02]  /*12f40*/  IADD3.X R9, R2, UR8, RZ, P0, !PT ;  /* 0x0000000802097c10 */ /* 0x000fc400087fe4ff */
[----:B------:R-:W-:Y:S01]  /*12f50*/  ISETP.GE.AND P0, PT, R10, UR12, PT ;  /* 0x0000000c0a007c0c */ /* 0x000fe2000bf06270 */
[----:B------:R-:W-:Y:S01]  /*12f60*/  UIMAD UR4, UR14, UR7, UR4 ;  /* 0x000000070e0472a4 */ /* 0x000fe2000f8e0204 */
[----:B--2---:R-:W-:-:S04]  /*12f70*/  SHF.R.S32.HI R3, RZ, 0x1f, R4 ;  /* 0x0000001fff037819 */ /* 0x004fc80000011404 */
[----:B------:R-:W-:Y:S01]  /*12f80*/  LEA.HI R3, R3, R4, RZ, 0x2 ;  /* 0x0000000403037211 */ /* 0x000fe200078f10ff */
[----:B-----5:R-:W-:-:S03]  /*12f90*/  IMAD.WIDE.U32 R8, R0, c[0x0][0x1f0], R8 ;  /* 0x00007c0000087a25 */ /* 0x020fc600078e0008 */
[----:B------:R-:W-:Y:S01]  /*12fa0*/  SHF.R.S32.HI R4, RZ, 0x2, R3 ;  /* 0x00000002ff047819 */ /* 0x000fe20000011403 */
[----:B------:R-:W-:Y:S01]  /*12fb0*/  IMAD.U32 R0, RZ, RZ, UR10 ;  /* 0x0000000aff007e24 */ /* 0x000fe2000f8e00ff */
[----:B------:R-:W-:Y:S02]  /*12fc0*/  IADD3 R11, R9, UR4, RZ ;  /* 0x00000004090b7c10 */ /* 0x000fe4000fffe0ff */
[----:B------:R-:W-:-:S05]  /*12fd0*/  SHF.R.S32.HI R5, RZ, 0x1f, R4 ;  /* 0x0000001fff057819 */ /* 0x000fca0000011404 */
[----:B------:R-:W-:Y:S01]  /*12fe0*/  IMAD.WIDE R60, R0, 0x80, R4 ;  /* 0x00000080003c7825 */ /* 0x000fe200078e0204 */
[----:B------:R-:W-:Y:S05]  /*12ff0*/  @P0 BRA `(.L_x_135) ;  /* 0x000000d000000947 */ /* 0x000fea0003800000 */
[----:B------:R-:W-:Y:S01]  /*13000*/  IMAD R0, R61, c[0x0][0x1e8], RZ ;  /* 0x00007a003d007a24 */ /* 0x000fe200078e02ff */
[----:B------:R-:W-:Y:S01]  /*13010*/  ISETP.GE.AND P3, PT, R228, c[0x0][0x220], PT ;  /* 0x00008800e4007a0c */ /* 0x000fe20003f66270 */
[----:B------:R-:W-:Y:S01]  /*13020*/  IMAD.MOV.U32 R10, RZ, RZ, R8 ;  /* 0x000000ffff0a7224 */ /* 0x000fe200078e0008 */
[----:B------:R-:W-:Y:S01]  /*13030*/  ISETP.GE.AND P2, PT, R222, c[0x0][0x220], PT ;  /* 0x00008800de007a0c */ /* 0x000fe20003f46270 */
[C---:B------:R-:W-:Y:S01]  /*13040*/  IMAD R0, R60.reuse, c[0x0][0x1ec], R0 ;  /* 0x00007b003c007a24 */ /* 0x040fe200078e0200 */
[----:B------:R-:W-:Y:S01]  /*13050*/  ISETP.GE.AND P1, PT, R221, c[0x0][0x220], PT ;  /* 0x00008800dd007a0c */ /* 0x000fe20003f26270 */
[----:B------:R-:W-:-:S04]  /*13060*/  IMAD.WIDE.U32 R2, R60, c[0x0][0x1e8], R10 ;  /* 0x00007a003c027a25 */ /* 0x000fc800078e000a */
[----:B------:R-:W-:Y:S01]  /*13070*/  IMAD.IADD R0, R3, 0x1, R0 ;  /* 0x0000000103007824 */ /* 0x000fe200078e0200 */
[----:B------:R-:W-:-:S04]  /*13080*/  LEA R62, P0, R2, c[0x0][0x1d0], 0x1 ;  /* 0x00007400023e7a11 */ /* 0x000fc800078008ff */
[----:B------:R-:W-:-:S05]  /*13090*/  LEA.HI.X R63, R2, c[0x0][0x1d4], R0, 0x1, P0 ;  /* 0x00007500023f7a11 */ /* 0x000fca00000f0c00 */
[----:B-1----:R1:W-:Y:S04]  /*130a0*/  @!P3 STG.E.128 [R62.64], R52 ;  /* 0x000000343e00b986 */ /* 0x0023e8000c101d14 */
[----:B------:R1:W-:Y:S04]  /*130b0*/  @!P2 STG.E.128 [R62.64+0x40], R36 ;  /* 0x000040243e00a986 */ /* 0x0003e8000c101d14 */
[----:B------:R1:W-:Y:S02]  /*130c0*/  @!P1 STG.E.128 [R62.64+0x80], R20 ;  /* 0x000080143e009986 */ /* 0x0003e4000c101d14 */
.L_x_135:
[----:B------:R-:W-:Y:S05]  /*130d0*/  BSYNC B0 ;  /* 0x0000000000007941 */ /* 0x000fea0003800000 */
.L_x_134:
[----:B------:R-:W-:Y:S01]  /*130e0*/  LEA.HI.SX32 R6, R6, 0x20, 0x1e ;  /* 0x0000002006067811 */ /* 0x000fe200078ff2ff */
        /* <DEDUP_REMOVED lines=19> */
.L_x_137:
[----:B------:R-:W-:Y:S05]  /*13220*/  BSYNC B0 ;  /* 0x0000000000007941 */ /* 0x000fea0003800000 */
.L_x_136:
[----:B------:R-:W-:Y:S01]  /*13230*/  IADD3 R0, R4, 0x40, RZ ;  /* 0x0000004004007810 */ /* 0x000fe20007ffe0ff */
        /* <DEDUP_REMOVED lines=19> */
.L_x_139:
[----:B------:R-:W-:Y:S05]  /*13370*/  BSYNC B0 ;  /* 0x0000000000007941 */ /* 0x000fea0003800000 */
.L_x_138:
[----:B------:R-:W-:-:S04]  /*13380*/  IADD3 R4, R4, 0x60, RZ ;  /* 0x0000006004047810 */ /* 0x000fc80007ffe0ff */
[----:B------:R-:W-:-:S13]  /*13390*/  ISETP.GE.AND P0, PT, R4, UR5, PT ;  /* 0x0000000504007c0c */ /* 0x000fda000bf06270 */
[----:B------:R-:W-:Y:S05]  /*133a0*/  @P0 EXIT ;  /* 0x000000000000094d */ /* 0x000fea0003800000 */
[----:B------:R-:W-:Y:S01]  /*133b0*/  IADD3 R0, P0, R60, 0x60, RZ ;  /* 0x000000603c007810 */ /* 0x000fe20007f1e0ff */
[----:B------:R-:W-:Y:S01]  /*133c0*/  IMAD.MOV.U32 R4, RZ, RZ, R8 ;  /* 0x000000ffff047224 */ /* 0x000fe200078e0008 */
[----:B------:R-:W-:Y:S02]  /*133d0*/  MOV R5, R11 ;  /* 0x0000000b00057202 */ /* 0x000fe40000000f00 */
[----:B------:R-:W-:Y:S01]  /*133e0*/  ISETP.GE.AND P1, PT, R228, c[0x0][0x220], PT ;  /* 0x00008800e4007a0c */ /* 0x000fe20003f26270 */
        /* <DEDUP_REMOVED lines=14> */
.L_x_98:
[----:B-1----:R-:W-:Y:S01]  /*134d0*/  UISETP.NE.AND UP4, UPT, UR9, -0x1, UPT ;  /* 0xffffffff0900788c */ /* 0x002fe2000bf85270 */
[----:B------:R-:W-:Y:S01]  /*134e0*/  SHF.R.S32.HI R3, RZ, 0x1f, R2 ;  /* 0x0000001fff037819 */ /* 0x000fe20000011402 */
[----:B------:R-:W-:Y:S01]  /*134f0*/  ULDC.64 UR6, c[0x0][0x1e8] ;  /* 0x00007a0000067ab9 */ /* 0x000fe20000000a00 */
[----:B------:R-:W1:Y:S01]  /*13500*/  S2R R10, SR_CTAID.Z ;  /* 0x00000000000a7919 */ /* 0x000e620000002700 */
[----:B------:R-:W-:Y:S01]  /*13510*/  ULDC.64 UR4, c[0x0][0x1e0] ;  /* 0x0000780000047ab9 */ /* 0x000fe20000000a00 */
[----:B------:R-:W-:Y:S01]  /*13520*/  LEA.HI R14, R3, R2, RZ, 0x2 ;  /* 0x00000002030e7211 */ /* 0x000fe200078f10ff */
[----:B------:R-:W-:Y:S01]  /*13530*/  USHF.R.S32.HI UR13, URZ, 0x1f, UR26 ;  /* 0x0000001f3f0d7899 */ /* 0x000fe2000801141a */
[----:B------:R-:W-:Y:S01]  /*13540*/  IMAD.U32 R17, RZ, RZ, UR10 ;  /* 0x0000000aff117e24 */ /* 0x000fe2000f8e00ff */
[----:B------:R-:W-:Y:S01]  /*13550*/  ULDC.U8 UR16, c[0x0][0x328] ;  /* 0x0000ca0000107ab9 */ /* 0x000fe20000000000 */
        /* <DEDUP_REMOVED lines=12> */
[----:B------:R-:W-:Y:S01]  /*13620*/  UISETP.NE.AND UP1, UPT, UR15, URZ, UPT ;  /* 0x0000003f0f00728c */ /* 0x000fe2000bf25270 */
[----:B------:R-:W-:Y:S01]  /*13630*/  IMAD.WIDE R16, R17, 0x80, R14 ;  /* 0x0000008011107825 */ /* 0x000fe200078e020e */
[----:B------:R-:W-:Y:S01]  /*13640*/  @!UP4 UIMAD.WIDE.U32 UR18, UR24, UR4, URZ ;  /* 0x000000041812c2a5 */ /* 0x000fe2000f8e003f */
[C---:B------:R-:W-:Y:S01]  /*13650*/  IADD3 R5, R6.reuse, 0x20, RZ ;  /* 0x0000002006057810 */ /* 0x040fe20007ffe0ff */
[----:B------:R-:W-:Y:S01]  /*13660*/  @!UP4 UIMAD UR17, UR24, UR5, UR17 ;  /* 0x000000051811c2a4 */ /* 0x000fe2000f8e0211 */
[----:B------:R-:W-:Y:S01]  /*13670*/  IADD3 R4, R6, 0x40, RZ ;  /* 0x0000004006047810 */ /* 0x000fe20007ffe0ff */
[----:B------:R-:W-:Y:S02]  /*13680*/  ULDC UR11, c[0x0][0x214] ;  /* 0x00008500000b7ab9 */ /* 0x000fe40000000800 */
[----:B------:R-:W-:Y:S02]  /*13690*/  ULDC.64 UR4, c[0x0][0x1f0] ;  /* 0x00007c0000047ab9 */ /* 0x000fe40000000a00 */
[----:B------:R-:W-:-:S02]  /*136a0*/  UIMAD UR4, UR13, UR4, URZ ;  /* 0x000000040d0472a4 */ /* 0x000fc4000f8e023f */
[----:B------:R-:W-:Y:S02]  /*136b0*/  UISETP.NE.OR UP2, UPT, UR15, URZ, !UP3 ;  /* 0x0000003f0f00728c */ /* 0x000fe4000df45670 */
[----:B------:R-:W-:Y:S02]  /*136c0*/  @UP1 ULDC UR13, c[0x0][0x210] ;  /* 0x00008400000d1ab9 */ /* 0x000fe40000000800 */
[----:B------:R-:W-:Y:S02]  /*136d0*/  ULDC UR8, c[0x0][0x234] ;  /* 0x00008d0000087ab9 */ /* 0x000fe40000000800 */
[----:B------:R-:W-:Y:S02]  /*136e0*/  @UP1 UIMAD UR13, UR13, UR11, URZ ;  /* 0x0000000b0d0d12a4 */ /* 0x000fe4000f8e023f */
[----:B------:R-:W-:Y:S02]  /*136f0*/  @!UP1 USEL UR13, UR11, UR8, !UP3 ;  /* 0x000000080b0d9287 */ /* 0x000fe4000d800000 */
[----:B------:R-:W-:-:S02]  /*13700*/  UISETP.NE.OR UP0, UPT, UR9, -0x1, UP2 ;  /* 0xffffffff0900788c */ /* 0x000fc40009705670 */
        /* <DEDUP_REMOVED lines=10> */
[----:B------:R-:W-:Y:S01]  /*137b0*/  USEL UR15, UR15, URZ, UP2 ;  /* 0x0000003f0f0f7287 */ /* 0x000fe20009000000 */
[----:B------:R-:W-:Y:S01]  /*137c0*/  ISETP.GE.AND P0, PT, R14, UR12, PT ;  /* 0x0000000c0e007c0c */ /* 0x000fe2000bf06270 */
[----:B------:R-:W-:Y:S02]  /*137d0*/  @UP1 ULDC UR16, c[0x0][0x210] ;  /* 0x0000840000101ab9 */ /* 0x000fe40000000800 */
[----:B------:R-:W-:Y:S01]  /*137e0*/  @!UP1 UMOV UR16, 0x1 ;  /* 0x0000000100109882 */ /* 0x000fe20000000000 */
[----:B-1----:R-:W-:Y:S01]  /*137f0*/  IMAD.WIDE.U32 R10, R10, c[0x0][0x1f0], R2 ;  /* 0x00007c000a0a7a25 */ /* 0x002fe200078e0002 */
[----:B------:R-:W-:-:S02]  /*13800*/  UIMAD UR13, UR26, UR13, UR15 ;  /* 0x0000000d1a0d72a4 */ /* 0x000fc4000f8e020f */
[----:B------:R-:W-:Y:S02]  /*13810*/  UIMAD UR25, UR25, UR16, URZ ;  /* 0x00000010191972a4 */ /* 0x000fe4000f8e023f */
[----:B------:R-:W-:Y:S02]  /*13820*/  UMOV UR22, URZ ;  /* 0x0000003f00167c82 */ /* 0x000fe40008000000 */
[----:B------:R-:W-:Y:S02]  /*13830*/  @!UP2 UMOV UR22, UR9 ;  /* 0x000000090016ac82 */ /* 0x000fe40008000000 */
[----:B------:R-:W-:Y:S02]  /*13840*/  UIMAD UR4, UR26, UR5, UR4 ;  /* 0x000000051a0472a4 */ /* 0x000fe4000f8e0204 */
[----:B------:R-:W-:Y:S02]  /*13850*/  UMOV UR23, URZ ;  /* 0x0000003f00177c82 */ /* 0x000fe40008000000 */
[----:B------:R-:W-:-:S02]  /*13860*/  USHF.R.S32.HI UR7, URZ, 0x1f, UR13 ;  /* 0x0000001f3f077899 */ /* 0x000fc4000801140d */
[----:B------:R-:W-:Y:S01]  /*13870*/  @!UP2 USHF.R.S32.HI UR23, URZ, 0x1f, UR9 ;  /* 0x0000001f3f17a899 */ /* 0x000fe20008011409 */
[----:B------:R-:W-:Y:S01]  /*13880*/  IADD3 R13, R11, UR4, RZ ;  /* 0x000000040b0d7c10 */ /* 0x000fe2000fffe0ff */
[----:B------:R-:W-:Y:S02]  /*13890*/  USHF.R.S32.HI UR6, URZ, 0x1f, UR25 ;  /* 0x0000001f3f067899 */ /* 0x000fe40008011419 */
[----:B------:R-:W-:-:S04]  /*138a0*/  UIADD3 UR13, UP1, UP0, UR25, UR22, UR13 ;  /* 0x00000016190d7290 */ /* 0x000fc8000f83e00d */
        /* <DEDUP_REMOVED lines=15> */
.L_x_141:
[----:B------:R-:W-:Y:S05]  /*139a0*/  BSYNC B0 ;  /* 0x0000000000007941 */ /* 0x000fea0003800000 */
.L_x_140:
        /* <DEDUP_REMOVED lines=20> */
.L_x_143:
[----:B------:R-:W-:Y:S05]  /*13af0*/  BSYNC B0 ;  /* 0x0000000000007941 */ /* 0x000fea0003800000 */
.L_x_142:
        /* <DEDUP_REMOVED lines=20> */
.L_x_145:
[----:B------:R-:W-:Y:S05]  /*13c40*/  BSYNC B0 ;  /* 0x0000000000007941 */ /* 0x000fea0003800000 */
.L_x_144:
        /* <DEDUP_REMOVED lines=19> */
.L_x_147:
[----:B------:R-:W-:Y:S05]  /*13d80*/  BSYNC B0 ;  /* 0x0000000000007941 */ /* 0x000fea0003800000 */
.L_x_146:
        /* <DEDUP_REMOVED lines=35> */
.L_x_148:
        /* <DEDUP_REMOVED lines=12> */
.L_x_981:


//--------------------- .text._ZN5flash16flash_fwd_kernelI23Flash_fwd_kernel_traitsILi96ELi64ELi64ELi4ELb0ELb0EN7cutlass6half_tE19Flash_kernel_traitsILi96ELi64ELi64ELi4ES3_EELb0ELb1ELb0ELb0ELb1ELb1ELb0ELb0EEEvNS_16Flash_fwd_paramsE --------------------------
	.section	.text._ZN5flash16flash_fwd_kernelI23Flash_fwd_kernel_traitsILi96ELi64ELi64ELi4ELb0ELb0EN7cutlass6half_tE19Flash_kernel_traitsILi96ELi64ELi64ELi4ES3_EELb0ELb1ELb0ELb0ELb1ELb1ELb0ELb0EEEvNS_16Flash_fwd_paramsE,"ax",@progbits
	.sectioninfo	@"SHI_REGISTERS=166"
	.align	128
        .global         _ZN5flash16flash_fwd_kernelI23Flash_fwd_kernel_traitsILi96ELi64ELi64ELi4ELb0ELb0EN7cutlass6half_tE19Flash_kernel_traitsILi96ELi64ELi64ELi4ES3_EELb0ELb1ELb0ELb0ELb1ELb1ELb0ELb0EEEvNS_16Flash_fwd_paramsE
        .type           _ZN5flash16flash_fwd_kernelI23Flash_fwd_kernel_traitsILi96ELi64ELi64ELi4ELb0ELb0EN7cutlass6half_tE19Flash_kernel_traitsILi96ELi64ELi64ELi4ES3_EELb0ELb1ELb0ELb0ELb1ELb1ELb0ELb0EEEvNS_16Flash_fwd_paramsE,@function
        .size           _ZN5flash16flash_fwd_kernelI23Flash_fwd_kernel_traitsILi96ELi64ELi64ELi4ELb0ELb0EN7cutlass6half_tE19Flash_kernel_traitsILi96ELi64ELi64ELi4ES3_EELb0ELb1ELb0ELb0ELb1ELb1ELb0ELb0EEEvNS_16Flash_fwd_paramsE,(.L_x_982 - _ZN5flash16flash_fwd_kernelI23Flash_fwd_kernel_traitsILi96ELi64ELi64ELi4ELb0ELb0EN7cutlass6half_tE19Flash_kernel_traitsILi96ELi64ELi64ELi4ES3_EELb0ELb1ELb0ELb0ELb1ELb1ELb0ELb0EEEvNS_16Flash_fwd_paramsE)
        .other          _ZN5flash16flash_fwd_kernelI23Flash_fwd_kernel_traitsILi96ELi64ELi64ELi4ELb0ELb0EN7cutlass6half_tE19Flash_kernel_traitsILi96ELi64ELi64ELi4ES3_EELb0ELb1ELb0ELb0ELb1ELb1ELb0ELb0EEEvNS_16Flash_fwd_paramsE,@"STO_CUDA_ENTRY STV_DEFAULT"
_ZN5flash16flash_fwd_kernelI23Flash_fwd_kernel_traitsILi96ELi64ELi64ELi4ELb0ELb0EN7cutlass6half_tE19Flash_kernel_traitsILi96ELi64ELi64ELi4ES3_EELb0ELb1ELb0ELb0ELb1ELb1ELb0ELb0EEEvNS_16Flash_fwd_paramsE:
.text._ZN5flash16flash_fwd_kernelI23Flash_fwd_kernel_traitsILi96ELi64ELi64ELi4ELb0ELb0EN7cutlass6half_tE19Flash_kernel_traitsILi96ELi64ELi64ELi4ES3_EELb0ELb1ELb0ELb0ELb1ELb1ELb0ELb0EEEvNS_16Flash_fwd_paramsE:
        /* <DEDUP_REMOVED lines=26> */
[----:B------:R-:W-:Y:S01]  /*01a0*/  IADD3 R3, R85, -c[0x0][0x214], R0 ;  /* 0x8000850055037a10 */ /* 0x000fe20007ffe000 */
[----:B------:R-:W2:Y:S01]  /*01b0*/  S2R R80, SR_TID.X ;  /* 0x0000000000507919 */ /* 0x000ea20000002100 */
[----:B------:R-:W-:Y:S02]  /*01c0*/  SHF.R.S32.HI R0, RZ, 0x1f, R5 ;  /* 0x0000001fff007819 */ /* 0x000fe40000011405 */
[----:B------:R-:W-:Y:S02]  /*01d0*/  IADD3 R3, R3, c[0x0][0x2e8], RZ ;  /* 0x0000ba0003037a10 */ /* 0x000fe40007ffe0ff */
[----:B------:R-:W-:-:S02]  /*01e0*/  LEA.HI R0, R0, R5, RZ, 0x6 ;  /* 0x0000000500007211 */ /* 0x000fc400078f30ff */
[----:B------:R-:W-:Y:S02]  /*01f0*/  SHF.R.S32.HI R2, RZ, 0x1f, R3 ;  /* 0x0000001fff027819 */ /* 0x000fe40000011403 */
[----:B------:R-:W-:Y:S02]  /*0200*/  SHF.R.S32.HI R0, RZ, 0x6, R0 ;  /* 0x00000006ff007819 */ /* 0x000fe40000011400 */
[----:B------:R-:W-:-:S04]  /*0210*/  LEA.HI R2, R2, R3, RZ, 0x6 ;  /* 0x0000000302027211 */ /* 0x000fc800078f30ff */
[----:B------:R-:W-:-:S04]  /*0220*/  SHF.R.S32.HI R3, RZ, 0x6, R2 ;  /* 0x00000006ff037819 */ /* 0x000fc80000011402 */
[----:B------:R-:W-:-:S04]  /*0230*/  IMNMX R84, R0, R3, PT ;  /* 0x0000000300547217 */ /* 0x000fc80003800200 */
[----:B------:R-:W-:-:S13]  /*0240*/  ISETP.GE.AND P0, PT, R84, 0x1, PT ;  /* 0x000000015400780c */ /* 0x000fda0003f06270 */
[----:B------:R-:W-:Y:S05]  /*0250*/  @!P0 BRA `(.L_x_149) ;  /* 0x000050b000008947 */ /* 0x000fea0003800000 */
[----:B-12---:R-:W-:Y:S01]  /*0260*/  IABS R0, c[0x0][0x1c8] ;  /* 0x0000720000007a13 */ /* 0x006fe20000000000 */
[----:B------:R-:W-:Y:S01]  /*0270*/  IMAD.MOV.U32 R129, RZ, RZ, c[0x0][0x1a0] ;  /* 0x00006800ff817624 */ /* 0x000fe200078e00ff */
[----:B------:R-:W-:Y:S02]  /*0280*/  SHF.R.S32.HI R19, RZ, 0x1f, R80 ;  /* 0x0000001fff137819 */ /* 0x000fe40000011450 */
[----:B------:R-:W1:Y:S01]  /*0290*/  I2F.RP R8, R0 ;  /* 0x0000000000087306 */ /* 0x000e620000209400 */
[----:B------:R-:W-:Y:S01]  /*02a0*/  LOP3.LUT R2, R9, c[0x0][0x1c8], RZ, 0x3c, !PT ;  /* 0x0000720009027a12 */ /* 0x000fe200078e3cff */
[----:B------:R-:W-:Y:S01]  /*02b0*/  IMAD.SHL.U32 R130, R129, 0x40, RZ ;  /* 0x0000004081827824 */ /* 0x000fe200078e00ff */
[CC--:B------:R-:W-:Y:S02]  /*02c0*/  LEA.HI R3, R19.reuse, R80.reuse, RZ, 0x2 ;  /* 0x0000005013037211 */ /* 0x0c0fe400078f10ff */
[----:B------:R-:W-:Y:S02]  /*02d0*/  LEA.HI R5, R19, R80, RZ, 0x4 ;  /* 0x0000005013057211 */ /* 0x000fe400078f20ff */
[----:B------:R-:W-:-:S02]  /*02e0*/  SHF.R.S32.HI R12, RZ, 0x2, R3 ;  /* 0x00000002ff0c7819 */ /* 0x000fc40000011403 */
[----:B------:R-:W-:Y:S02]  /*02f0*/  SHF.R.S32.HI R4, RZ, 0x4, R5 ;  /* 0x00000004ff047819 */ /* 0x000fe40000011405 */
[C---:B------:R-:W-:Y:S02]  /*0300*/  LEA.HI R20, R3.reuse, R12, RZ, 0x1 ;  /* 0x0000000c03147211 */ /* 0x040fe400078f08ff */
[--C-:B------:R-:W-:Y:S02]  /*0310*/  SHF.R.S32.HI R13, RZ, 0x1f, R12.reuse ;  /* 0x0000001fff0d7819 */ /* 0x100fe4000001140c */
[----:B------:R-:W-:Y:S01]  /*0320*/  LOP3.LUT R20, R20, 0x7fffffe, RZ, 0xc0, !PT ;  /* 0x07fffffe14147812 */ /* 0x000fe200078ec0ff */
[----:B-1----:R-:W1:Y:S01]  /*0330*/  MUFU.RCP R6, R8 ;  /* 0x0000000800067308 */ /* 0x002e620000001000 */
[----:B------:R-:W-:Y:S01]  /*0340*/  IADD3 R17, P1, R12, R21, RZ ;  /* 0x000000150c117210 */ /* 0x000fe20007f3e0ff */
[----:B------:R-:W-:Y:S01]  /*0350*/  IMAD.WIDE R144, R144, 0x40, R12 ;  /* 0x0000004090907825 */ /* 0x000fe200078e020c */
[----:B------:R-:W-:-:S02]  /*0360*/  LOP3.LUT R3, R3, 0xfffffffc, RZ, 0xc0, !PT ;  /* 0xfffffffc03037812 */ /* 0x000fc400078ec0ff */
[----:B------:R-:W-:Y:S01]  /*0370*/  ISETP.GE.AND P0, PT, R2, RZ, PT ;  /* 0x000000ff0200720c */ /* 0x000fe20003f06270 */
[----:B------:R-:W-:Y:S01]  /*0380*/  IMAD.IADD R20, R12, 0x1, -R20 ;  /* 0x000000010c147824 */ /* 0x000fe200078e0a14 */
[----:B------:R-:W-:Y:S01]  /*0390*/  IABS R12, R9 ;  /* 0x00000009000c7213 */ /* 0x000fe20000000000 */
[----:B------:R-:W-:Y:S01]  /*03a0*/  IMAD.IADD R140, R80, 0x1, -R3 ;  /* 0x00000001508c7824 */ /* 0x000fe200078e0a03 */
[----:B------:R-:W-:Y:S02]  /*03b0*/  LEA.HI R14, R5, R4, RZ, 0x1 ;  /* 0x00000004050e7211 */ /* 0x000fe400078f08ff */
[----:B------:R-:W-:Y:S01]  /*03c0*/  LEA.HI.X.SX32 R2, R21, R13, 0x1, P1 ;  /* 0x0000000d15027211 */ /* 0x000fe200008f0eff */
[----:B------:R-:W-:Y:S01]  /*03d0*/  IMAD.SHL.U32 R140, R140, 0x8, RZ ;  /* 0x000000088c8c7824 */ /* 0x000fe200078e00ff */
[----:B------:R-:W-:Y:S02]  /*03e0*/  LOP3.LUT R14, R14, 0xfffffffe, RZ, 0xc0, !PT ;  /* 0xfffffffe0e0e7812 */ /* 0x000fe400078ec0ff */
[----:B------:R-:W-:-:S02]  /*03f0*/  LOP3.LUT R5, R5, 0xfffffff0, RZ, 0xc0, !PT ;  /* 0xfffffff005057812 */ /* 0x000fc400078ec0ff */
[----:B-1----:R-:W-:Y:S01]  /*0400*/  IADD3 R6, R6, 0xffffffe, RZ ;  /* 0x0ffffffe06067810 */ /* 0x002fe20007ffe0ff */
[----:B------:R-:W-:Y:S01]  /*0410*/  IMAD.IADD R14, R4, 0x1, -R14 ;  /* 0x00000001040e7824 */ /* 0x000fe200078e0a0e */
[----:B------:R-:W-:Y:S01]  /*0420*/  LEA.HI R8, R19, R80, RZ, 0x3 ;  /* 0x0000005013087211 */ /* 0x000fe200078f18ff */
[----:B------:R-:W-:Y:S01]  /*0430*/  IMAD.IADD R18, R80, 0x1, -R5 ;  /* 0x0000000150127824 */ /* 0x000fe200078e0a05 */
[----:B------:R-:W1:Y:S01]  /*0440*/  F2I.FTZ.U32.TRUNC.NTZ R7, R6 ;  /* 0x0000000600077305 */ /* 0x000e62000021f000 */
[----:B------:R-:W-:Y:S02]  /*0450*/  SHF.R.S32.HI R141, RZ, 0x1f, R140 ;  /* 0x0000001fff8d7819 */ /* 0x000fe4000001148c */
[----:B------:R-:W-:Y:S02]  /*0460*/  LOP3.LUT R3, R8, 0xfffffff8, RZ, 0xc0, !PT ;  /* 0xfffffff808037812 */ /* 0x000fe400078ec0ff */
[----:B------:R-:W-:Y:S01]  /*0470*/  SHF.R.S32.HI R131, RZ, 0x3, R8 ;  /* 0x00000003ff837819 */ /* 0x000fe20000011408 */
[----:B------:R-:W-:Y:S01]  /*0480*/  IMAD.WIDE.U32 R24, R17, c[0x0][0x198], R140 ;  /* 0x0000660011187a25 */ /* 0x000fe200078e008c */
[----:B------:R-:W-:-:S02]  /*0490*/  LEA.HI R10, R18, R18, RZ, 0x1 ;  /* 0x00000012120a7211 */ /* 0x000fc400078f08ff */
[----:B------:R-:W-:Y:S01]  /*04a0*/  SHF.R.S32.HI R21, RZ, 0x1f, R18 ;  /* 0x0000001fff157819 */ /* 0x000fe20000011412 */
[----:B------:R-:W-:Y:S01]  /*04b0*/  IMAD.IADD R16, R80, 0x1, -R3 ;  /* 0x0000000150107824 */ /* 0x000fe200078e0a03 */
[----:B------:R-:W-:Y:S01]  /*04c0*/  SHF.R.S32.HI R3, RZ, 0x1f, R11 ;  /* 0x0000001fff037819 */ /* 0x000fe2000001140b */
[----:B------:R-:W-:Y:S01]  /*04d0*/  IMAD.SHL.U32 R131, R131, 0x40, RZ ;  /* 0x0000004083837824 */ /* 0x000fe200078e00ff */
[----:B------:R-:W-:Y:S01]  /*04e0*/  LEA.HI R82, R19, R80, RZ, 0x5 ;  /* 0x0000005013527211 */ /* 0x000fe200078f28ff */
[----:B------:R-:W-:Y:S01]  /*04f0*/  IMAD.WIDE.U32 R22, R11, c[0x0][0x178], R140 ;  /* 0x00005e000b167a25 */ /* 0x000fe200078e008c */
[----:B------:R-:W-:Y:S02]  /*0500*/  LEA.HI R4, R16, R16, RZ, 0x1 ;  /* 0x0000001010047211 */ /* 0x000fe400078f08ff */
[----:B------:R-:W-:Y:S01]  /*0510*/  LOP3.LUT R131, R131, 0xc0, RZ, 0xc0, !PT ;  /* 0x000000c083837812 */ /* 0x000fe200078ec0ff */
[----:B-1----:R-:W-:Y:S01]  /*0520*/  IMAD.MOV R15, RZ, RZ, -R7 ;  /* 0x000000ffff0f7224 */ /* 0x002fe200078e0a07 */
[----:B------:R-:W-:Y:S01]  /*0530*/  LOP3.LUT R5, R4, 0x3fffffe, RZ, 0xc0, !PT ;  /* 0x03fffffe04057812 */ /* 0x000fe200078ec0ff */
[----:B------:R-:W-:Y:S01]  /*0540*/  IMAD.MOV.U32 R6, RZ, RZ, RZ ;  /* 0x000000ffff067224 */ /* 0x000fe200078e00ff */
[----:B------:R-:W-:Y:S01]  /*0550*/  SHF.R.S32.HI R83, RZ, 0x5, R82 ;  /* 0x00000005ff537819 */ /* 0x000fe20000011452 */
[----:B------:R-:W-:Y:S01]  /*0560*/  IMAD R15, R15, R0, RZ ;  /* 0x000000000f0f7224 */ /* 0x000fe200078e02ff */
[----:B------:R-:W-:Y:S01]  /*0570*/  IADD3 R81, R84, -0x1, RZ ;  /* 0xffffffff54517810 */ /* 0x000fe20007ffe0ff */
[----:B------:R-:W-:Y:S01]  /*0580*/  IMAD.IADD R5, R16, 0x1, -R5 ;  /* 0x0000000110057824 */ /* 0x000fe200078e0a05 */
[----:B------:R-:W-:Y:S01]  /*0590*/  SHF.R.S32.HI R4, RZ, 0x1, R4 ;  /* 0x00000001ff047819 */ /* 0x000fe20000011404 */
[----:B------:R-:W-:Y:S01]  /*05a0*/  IMAD.HI.U32 R15, R7, R15, R6 ;  /* 0x0000000f070f7227 */ /* 0x000fe200078e0006 */
[----:B------:R-:W-:-:S02]  /*05b0*/  LOP3.LUT R6, R131, 0x18, R140, 0xf8, !PT ;  /* 0x0000001883067812 */ /* 0x000fc400078ef88c */
[----:B------:R-:W-:Y:S01]  /*05c0*/  SHF.R.U32.HI R131, RZ, 0x3, R131 ;  /* 0x00000003ff837819 */ /* 0x000fe20000011683 */
[----:B------:R-:W-:Y:S01]  /*05d0*/  IMAD R16, R2, c[0x0][0x198], RZ ;  /* 0x0000660002107a24 */ /* 0x000fe200078e02ff */
[----:B------:R-:W-:Y:S01]  /*05e0*/  LOP3.LUT R7, R10, 0x7fffffe, RZ, 0xc0, !PT ;  /* 0x07fffffe0a077812 */ /* 0x000fe200078ec0ff */
[----:B------:R-:W-:Y:S01]  /*05f0*/  IMAD.HI.U32 R15, R15, R12, RZ ;  /* 0x0000000c0f0f7227 */ /* 0x000fe200078e00ff */
[----:B------:R-:W-:Y:S02]  /*0600*/  LOP3.LUT R131, R6, R131, RZ, 0x3c, !PT ;  /* 0x0000008306837212 */ /* 0x000fe400078e3cff */
[----:B------:R-:W-:Y:S01]  /*0610*/  LEA.HI R6, R21, R18, RZ, 0x3 ;  /* 0x0000001215067211 */ /* 0x000fe200078f18ff */
[----:B------:R-:W-:Y:S02]  /*0620*/  IMAD.MOV R13, RZ, RZ, -R15 ;  /* 0x000000ffff0d7224 */ /* 0x000fe400078e0a0f */
[----:B------:R-:W-:Y:S02]  /*0630*/  IMAD R2, R2, c[0x0][0x1a0], RZ ;  /* 0x0000680002027a24 */ /* 0x000fe400078e02ff */
[----:B------:R-:W-:-:S02]  /*0640*/  IMAD R13, R0, R13, R12 ;  /* 0x0000000d000d7224 */ /* 0x000fc400078e020c */
[----:B------:R-:W-:Y:S02]  /*0650*/  IMAD R16, R17, c[0x0][0x19c], R16 ;  /* 0x0000670011107a24 */ /* 0x000fe400078e0210 */
[----:B------:R-:W-:Y:S01]  /*0660*/  IMAD R12, R3, c[0x0][0x178], RZ ;  /* 0x00005e00030c7a24 */ /* 0x000fe200078e02ff */
[----:B------:R-:W-:Y:S01]  /*0670*/  ISETP.GT.U32.AND P1, PT, R0, R13, PT ;  /* 0x0000000d0000720c */ /* 0x000fe20003f24070 */
[----:B------:R-:W-:Y:S01]  /*0680*/  IMAD.IADD R7, R18, 0x1, -R7 ;  /* 0x0000000112077824 */ /* 0x000fe200078e0a07 */
[----:B------:R-:W-:Y:S01]  /*0690*/  SHF.R.S32.HI R18, RZ, 0x1f, R9 ;  /* 0x0000001fff127819 */ /* 0x000fe20000011409 */
[----:B------:R-:W-:Y:S02]  /*06a0*/  IMAD R2, R17, c[0x0][0x1a4], R2 ;  /* 0x0000690011027a24 */ /* 0x000fe400078e0202 */
[----:B------:R-:W-:Y:S02]  /*06b0*/  IMAD.IADD R25, R25, 0x1, R16 ;  /* 0x0000000119197824 */ /* 0x000fe400078e0210 */
[----:B------:R-:W-:-:S02]  /*06c0*/  IMAD R12, R11, c[0x0][0x17c], R12 ;  /* 0x00005f000b0c7a24 */ /* 0x000fc400078e020c */
[----:B------:R-:W-:-:S04]  /*06d0*/  IMAD.WIDE.U32 R16, R17, c[0x0][0x1a0], R140 ;  /* 0x0000680011107a25 */ /* 0x000fc800078e008c */
[----:B------:R-:W-:Y:S01]  /*06e0*/  @!P1 IMAD.IADD R13, R13, 0x1, -R0 ;  /* 0x000000010d0d9824 */ /* 0x000fe200078e0a00 */
[----:B------:R-:W-:Y:S01]  /*06f0*/  @!P1 IADD3 R15, R15, 0x1, RZ ;  /* 0x000000010f0f9810 */ /* 0x000fe20007ffe0ff */
[----:B------:R-:W-:Y:S01]  /*0700*/  IMAD.IADD R23, R23, 0x1, R12 ;  /* 0x0000000117177824 */ /* 0x000fe200078e020c */
[----:B------:R-:W-:Y:S01]  /*0710*/  ISETP.NE.AND P1, PT, RZ, c[0x0][0x1c8], PT ;  /* 0x00007200ff007a0c */ /* 0x000fe20003f25270 */
[----:B------:R-:W-:Y:S01]  /*0720*/  IMAD R18, R18, c[0x0][0x1a8], RZ ;  /* 0x00006a0012127a24 */ /* 0x000fe200078e02ff */
[----:B------:R-:W-:Y:S01]  /*0730*/  ISETP.GE.U32.AND P2, PT, R13, R0, PT ;  /* 0x000000000d00720c */ /* 0x000fe20003f46070 */
[----:B------:R-:W-:Y:S02]  /*0740*/  IMAD.IADD R17, R17, 0x1, R2 ;  /* 0x0000000111117824 */ /* 0x000fe400078e0202 */
[C---:B------:R-:W-:Y:S02]  /*0750*/  IMAD R2, R3.reuse, c[0x0][0x180], RZ ;  /* 0x0000600003027a24 */ /* 0x040fe400078e02ff */
[----:B------:R-:W-:Y:S01]  /*0760*/  IMAD R12, R3, c[0x0][0x188], RZ ;  /* 0x00006200030c7a24 */ /* 0x000fe200078e02ff */
[----:B------:R-:W-:Y:S01]  /*0770*/  SHF.R.S32.HI R3, RZ, 0x1, R10 ;  /* 0x00000001ff037819 */ /* 0x000fe2000001140a */
[C---:B------:R-:W-:Y:S01]  /*0780*/  IMAD R18, R9.reuse, c[0x0][0x1ac], R18 ;  /* 0x00006b0009127a24 */ /* 0x040fe200078e0212 */
[----:B------:R-:W-:Y:S01]  /*0790*/  SHF.R.S32.HI R10, RZ, 0x1f, R10 ;  /* 0x0000001fff0a7819 */ /* 0x000fe2000001140a */
[----:B------:R-:W-:-:S03]  /*07a0*/  IMAD.WIDE.U32 R22, R9, c[0x0][0x1a8], R22 ;  /* 0x00006a0009167a25 */ /* 0x000fc600078e0016 */
[----:B------:R-:W-:Y:S01]  /*07b0*/  LEA.HI R10, R10, R3, RZ, 0x2 ;  /* 0x000000030a0a7211 */ /* 0x000fe200078f10ff */
[----:B------:R-:W-:Y:S01]  /*07c0*/  IMAD.IADD R23, R23, 0x1, R18 ;  /* 0x0000000117177824 */ /* 0x000fe200078e0212 */
[----:B------:R-:W-:Y:S01]  /*07d0*/  @P2 IADD3 R15, R15, 0x1, RZ ;  /* 0x000000010f0f2810 */ /* 0x000fe20007ffe0ff */
[----:B------:R-:W-:Y:S02]  /*07e0*/  IMAD R9, R145, c[0x0][0x190], RZ ;  /* 0x0000640091097a24 */ /* 0x000fe400078e02ff */
[----:B------:R-:W-:Y:S01]  /*07f0*/  IMAD.WIDE.U32 R132, R11, c[0x0][0x188], R16 ;  /* 0x000062000b847a25 */ /* 0x000fe200078e0010 */
[----:B------:R-:W-:-:S03]  /*0800*/  LOP3.LUT R16, R10, 0xfffffffc, RZ, 0xc0, !PT ;  /* 0xfffffffc0a107812 */ /* 0x000fc600078ec0ff */
[C---:B------:R-:W-:Y:S02]  /*0810*/  IMAD R2, R11.reuse, c[0x0][0x184], R2 ;  /* 0x000061000b027a24 */ /* 0x040fe400078e0202 */
[C---:B------:R-:W-:Y:S02]  /*0820*/  IMAD R12, R11.reuse, c[0x0][0x18c], R12 ;  /* 0x000063000b0c7a24 */ /* 0x040fe400078e020c */
[----:B------:R-:W-:-:S04]  /*0830*/  IMAD.WIDE.U32 R134, R11, c[0x0][0x180], R24 ;  /* 0x000060000b867a25 */ /* 0x000fc800078e0018 */
[----:B------:R-:W-:Y:S02]  /*0840*/  IMAD R20, R83, 0x8, R20 ;  /* 0x0000000853147824 */ /* 0x000fe400078e0214 */
[C---:B------:R-:W-:Y:S01]  /*0850*/  IMAD R0, R144.reuse, c[0x0][0x194], R9 ;  /* 0x0000650090007a24 */ /* 0x040fe200078e0209 */
[----:B------:R-:W-:Y:S01]  /*0860*/  SHF.R.S32.HI R9, RZ, 0x1f, R81 ;  /* 0x0000001fff097819 */ /* 0x000fe20000011451 */
[----:B------:R-:W-:-:S04]  /*0870*/  IMAD.WIDE.U32 R10, R144, c[0x0][0x190], R22 ;  /* 0x00006400900a7a25 */ /* 0x000fc800078e0016 */
[----:B------:R-:W-:Y:S01]  /*0880*/  @!P0 IMAD.MOV R15, RZ, RZ, -R15 ;  /* 0x000000ffff0f8224 */ /* 0x000fe200078e0a0f */
[----:B------:R-:W-:Y:S01]  /*0890*/  @!P1 LOP3.LUT R15, RZ, c[0x0][0x1c8], RZ, 0x33, !PT ;  /* 0x00007200ff0f9a12 */ /* 0x000fe200078e33ff */
[----:B------:R-:W-:Y:S01]  /*08a0*/  IMAD.U32 R131, R20, 0x20, R131 ;  /* 0x0000002014837824 */ /* 0x000fe200078e0083 */
[C---:B------:R-:W-:Y:S01]  /*08b0*/  LEA R20, P0, R10.reuse, c[0x0][0x160], 0x1 ;  /* 0x000058000a147a11 */ /* 0x040fe200078008ff */
[----:B------:R-:W-:Y:S01]  /*08c0*/  IMAD.IADD R0, R11, 0x1, R0 ;  /* 0x000000010b007824 */ /* 0x000fe200078e0200 */
[----:B------:R-:W-:Y:S01]  /*08d0*/  SHF.R.S32.HI R13, RZ, 0x1f, R15 ;  /* 0x0000001fff0d7819 */ /* 0x000fe2000001140f */
[----:B------:R-:W-:Y:S02]  /*08e0*/  IMAD.IADD R135, R135, 0x1, R2 ;  /* 0x0000000187877824 */ /* 0x000fe400078e0202 */
[----:B------:R-:W-:Y:S01]  /*08f0*/  IMAD.MOV.U32 R2, RZ, RZ, c[0x0][0x198] ;  /* 0x00006600ff027624 */ /* 0x000fe200078e00ff */
[----:B------:R-:W-:Y:S01]  /*0900*/  LEA.HI.X R21, R10, c[0x0][0x164], R0, 0x1, P0 ;  /* 0x000059000a157a11 */ /* 0x000fe200000f0c00 */
[----:B------:R-:W-:-:S02]  /*0910*/  IMAD.MOV.U32 R10, RZ, RZ, 0x6 ;  /* 0x00000006ff0a7424 */ /* 0x000fc400078e00ff */
[----:B------:R-:W-:Y:S02]  /*0920*/  IMAD.IADD R133, R133, 0x1, R12 ;  /* 0x0000000185857824 */ /* 0x000fe400078e020c */
[----:B------:R-:W-:Y:S01]  /*0930*/  IMAD R12, R13, c[0x0][0x1b0], RZ ;  /* 0x00006c000d0c7a24 */ /* 0x000fe200078e02ff */
[-C--:B------:R-:W-:Y:S01]  /*0940*/  SHF.L.U64.HI R127, R2, R10.reuse, c[0x0][0x19c] ;  /* 0x00006700027f7619 */ /* 0x080fe2000001020a */
[----:B------:R-:W-:Y:S01]  /*0950*/  IMAD.MOV.U32 R11, RZ, RZ, c[0x0][0x190] ;  /* 0x00006400ff0b7624 */ /* 0x000fe200078e00ff */
[----:B------:R-:W-:Y:S01]  /*0960*/  SHF.L.U64.HI R129, R129, R10, c[0x0][0x1a4] ;  /* 0x0000690081817619 */ /* 0x000fe2000001020a */
[----:B------:R-:W-:-:S04]  /*0970*/  IMAD.WIDE.U32 R134, R15, c[0x0][0x1b0], R134 ;  /* 0x00006c000f867a25 */ /* 0x000fc800078e0086 */
[----:B------:R-:W-:Y:S02]  /*0980*/  IMAD R137, R15, c[0x0][0x1b4], R12 ;  /* 0x00006d000f897a24 */ /* 0x000fe400078e020c */
[----:B------:R-:W-:Y:S01]  /*0990*/  IMAD.IADD R3, R3, 0x1, -R16 ;  /* 0x0000000103037824 */ /* 0x000fe200078e0a10 */
[----:B------:R-:W-:Y:S01]  /*09a0*/  LEA R16, P0, R11, R20, 0x6 ;  /* 0x000000140b107211 */ /* 0x000fe200078030ff */
[----:B------:R-:W-:Y:S02]  /*09b0*/  IMAD.MOV.U32 R0, RZ, RZ, c[0x0][0x194] ;  /* 0x00006500ff007624 */ /* 0x000fe400078e00ff */
[----:B------:R-:W-:Y:S01]  /*09c0*/  IMAD.SHL.U32 R128, R2, 0x40, RZ ;  /* 0x0000004002807824 */ /* 0x000fe200078e00ff */
[----:B------:R-:W-:Y:S01]  /*09d0*/  LOP3.LUT P1, RZ, R3, 0x2, RZ, 0xc0, !PT ;  /* 0x0000000203ff7812 */ /* 0x000fe2000782c0ff */
[----:B------:R-:W-:Y:S01]  /*09e0*/  IMAD R12, R127, R81, RZ ;  /* 0x000000517f0c7224 */ /* 0x000fe200078e02ff */
[----:B------:R-:W-:Y:S01]  /*09f0*/  LEA.HI.X R17, R11, R21, R0, 0x6, P0 ;  /* 0x000000150b117211 */ /* 0x000fe200000f3400 */
[----:B------:R-:W-:-:S02]  /*0a00*/  IMAD.IADD R137, R135, 0x1, R137 ;  /* 0x0000000187897824 */ /* 0x000fc400078e0289 */
[----:B------:R-:W-:Y:S02]  /*0a10*/  IMAD.MOV.U32 R136, RZ, RZ, R134 ;  /* 0x000000ffff887224 */ /* 0x000fe400078e0086 */
[-C--:B------:R-:W-:Y:S02]  /*0a20*/  IMAD R11, R9, R128.reuse, R12 ;  /* 0x00000080090b7224 */ /* 0x080fe400078e020c */
[----:B------:R-:W-:-:S04]  /*0a30*/  IMAD.WIDE.U32 R22, R81, R128, R136 ;  /* 0x0000008051167225 */ /* 0x000fc800078e0088 */
[----:B------:R-:W-:Y:S01]  /*0a40*/  IMAD.IADD R11, R23, 0x1, R11 ;  /* 0x00000001170b7824 */ /* 0x000fe200078e020b */
[C---:B------:R-:W-:Y:S01]  /*0a50*/  LEA R18, P0, R22.reuse, c[0x0][0x168], 0x1 ;  /* 0x00005a0016127a11 */ /* 0x040fe200078008ff */
[----:B------:R-:W-:Y:S02]  /*0a60*/  IMAD.SHL.U32 R131, R131, 0x2, RZ ;  /* 0x0000000283837824 */ /* 0x000fe400078e00ff */
[----:B------:R-:W-:Y:S01]  /*0a70*/  IMAD R0, R13, c[0x0][0x1b8], RZ ;  /* 0x00006e000d007a24 */ /* 0x000fe200078e02ff */
[----:B------:R-:W-:Y:S01]  /*0a80*/  LEA.HI.X R19, R22, c[0x0][0x16c], R11, 0x1, P0 ;  /* 0x00005b0016137a11 */ /* 0x000fe200000f0c0b */
[C---:B------:R-:W-:Y:S01]  /*0a90*/  IMAD.WIDE.U32 R132, R15.reuse, c[0x0][0x1b8], R132 ;  /* 0x00006e000f847a25 */ /* 0x040fe200078e0084 */
[----:B------:R-:W-:Y:S01]  /*0aa0*/  IADD3 R22, P0, R128, R18, RZ ;  /* 0x0000001280167210 */ /* 0x000fe20007f1e0ff */
[----:B------:R1:W-:Y:S02]  /*0ab0*/  LDGSTS.E.BYPASS.LTC128B.128 [R131], [R20.64] ;  /* 0x0000000014837fae */ /* 0x0003e4000b901d46 */
[----:B------:R-:W-:-:S02]  /*0ac0*/  IMAD R15, R15, c[0x0][0x1bc], R0 ;  /* 0x00006f000f0f7a24 */ /* 0x000fc400078e0200 */
[----:B------:R1:W-:Y:S01]  /*0ad0*/  LDGSTS.E.BYPASS.LTC128B.128 [R131+0x1000], [R20.64+0x40] ;  /* 0x0100004014837fae */ /* 0x0003e2000b901d46 */
[----:B------:R-:W-:Y:S02]  /*0ae0*/  IMAD.X R23, R127, 0x1, R19, P0 ;  /* 0x000000017f177824 */ /* 0x000fe400000e0613 */
[----:B------:R-:W-:Y:S01]  /*0af0*/  IMAD R0, R9, c[0x0][0x1a0], RZ ;  /* 0x0000680009007a24 */ /* 0x000fe200078e02ff */
[----:B------:R1:W-:Y:S01]  /*0b00*/  LDGSTS.E.BYPASS.LTC128B.128 [R131+0x2000], [R20.64+0x80] ;  /* 0x0200008014837fae */ /* 0x0003e2000b901d46 */
[----:B------:R-:W-:Y:S02]  /*0b10*/  IMAD.SHL.U32 R9, R4, 0x40, RZ ;  /* 0x0000004004097824 */ /* 0x000fe400078e00ff */
[----:B------:R-:W-:Y:S01]  /*0b20*/  IMAD R11, R81, c[0x0][0x1a4], R0 ;  /* 0x00006900510b7a24 */ /* 0x000fe200078e0200 */
[----:B------:R2:W-:Y:S01]  /*0b30*/  LDGSTS.E.BYPASS.LTC128B.128 [R131+0x800], [R16.64] ;  /* 0x0080000010837fae */ /* 0x0005e2000b901d46 */
[----:B------:R-:W-:Y:S01]  /*0b40*/  IMAD R0, R14, 0x8, R5 ;  /* 0x000000080e007824 */ /* 0x000fe200078e0205 */
[----:B------:R-:W-:Y:S01]  /*0b50*/  LOP3.LUT R9, R9, 0xc0, RZ, 0xc0, !PT ;  /* 0x000000c009097812 */ /* 0x000fe200078ec0ff */
[----:B------:R-:W-:Y:S01]  /*0b60*/  IMAD.WIDE.U32 R12, R81, c[0x0][0x1a0], RZ ;  /* 0x00006800510c7a25 */ /* 0x000fe200078e00ff */
[----:B------:R2:W-:Y:S02]  /*0b70*/  LDGSTS.E.BYPASS.LTC128B.128 [R131+0x1800], [R16.64+0x40] ;  /* 0x0180004010837fae */ /* 0x0005e4000b901d46 */
[----:B------:R-:W-:Y:S01]  /*0b80*/  LOP3.LUT R8, R9, 0x8, R8, 0xf8, !PT ;  /* 0x0000000809087812 */ /* 0x000fe200078ef808 */
[----:B------:R-:W-:Y:S01]  /*0b90*/  IMAD.SHL.U32 R5, R3, 0x40, RZ ;  /* 0x0000004003057824 */ /* 0x000fe200078e00ff */
[----:B------:R2:W-:Y:S01]  /*0ba0*/  LDGSTS.E.BYPASS.LTC128B.128 [R131+0x2800], [R16.64+0x80] ;  /* 0x0280008010837fae */ /* 0x0005e2000b901d46 */
[----:B------:R-:W-:Y:S01]  /*0bb0*/  IMAD.SHL.U32 R6, R6, 0x20, RZ ;  /* 0x0000002006067824 */ /* 0x000fe200078e00ff */
[----:B------:R-:W-:Y:S01]  /*0bc0*/  SHF.R.U32.HI R9, RZ, 0x3, R9 ;  /* 0x00000003ff097819 */ /* 0x000fe20000011609 */
[----:B------:R-:W-:Y:S01]  /*0bd0*/  IMAD.IADD R13, R13, 0x1, R11 ;  /* 0x000000010d0d7824 */ /* 0x000fe200078e020b */
[----:B------:R3:W-:Y:S01]  /*0be0*/  LDGSTS.E.BYPASS.LTC128B.128 [R131+0x3000], [R18.64] ;  /* 0x0300000012837fae */ /* 0x0007e2000b901d46 */
[----:B------:R-:W-:Y:S01]  /*0bf0*/  IMAD.SHL.U32 R14, R14, 0x8, RZ ;  /* 0x000000080e0e7824 */ /* 0x000fe200078e00ff */
[----:B------:R-:W-:Y:S01]  /*0c00*/  LEA R11, P0, R12, R132, 0x6 ;  /* 0x000000840c0b7211 */ /* 0x000fe200078030ff */
[----:B------:R-:W-:Y:S01]  /*0c10*/  IMAD.IADD R126, R133, 0x1, R15 ;  /* 0x00000001857e7824 */ /* 0x000fe200078e020f */
[----:B------:R3:W-:Y:S01]  /*0c20*/  LDGSTS.E.BYPASS.LTC128B.128 [R131+0x4000], [R18.64+0x40] ;  /* 0x0400004012837fae */ /* 0x0007e2000b901d46 */
[----:B------:R-:W-:-:S02]  /*0c30*/  LOP3.LUT R5, R5, 0xc0, RZ, 0xc0, !PT ;  /* 0x000000c005057812 */ /* 0x000fc400078ec0ff */
[----:B------:R-:W-:Y:S01]  /*0c40*/  LOP3.LUT R6, R6, 0xffffff00, RZ, 0xc0, !PT ;  /* 0xffffff0006067812 */ /* 0x000fe200078ec0ff */
[----:B------:R3:W-:Y:S01]  /*0c50*/  LDGSTS.E.BYPASS.LTC128B.128 [R131+0x5000], [R18.64+0x80] ;  /* 0x0500008012837fae */ /* 0x0007e2000b901d46 */
[----:B------:R-:W-:Y:S02]  /*0c60*/  LOP3.LUT R9, R8, R9, RZ, 0x3c, !PT ;  /* 0x0000000908097212 */ /* 0x000fe400078e3cff */
[----:B------:R-:W-:Y:S01]  /*0c70*/  LEA.HI.X R8, R12, R126, R13, 0x6, P0 ;  /* 0x0000007e0c087211 */ /* 0x000fe200000f340d */
[----:B------:R1:W-:Y:S01]  /*0c80*/  LDGSTS.E.BYPASS.LTC128B.128 [R131+0x3800], [R22.64] ;  /* 0x0380000016837fae */ /* 0x0003e2000b901d46 */
[----:B------:R-:W-:Y:S01]  /*0c90*/  LOP3.LUT R14, R5, 0x8, R14, 0xf8, !PT ;  /* 0x00000008050e7812 */ /* 0x000fe200078ef80e */
[----:B------:R-:W-:Y:S01]  /*0ca0*/  IMAD R12, R83, 0x200, R6 ;  /* 0x00000200530c7824 */ /* 0x000fe200078e0206 */
[----:B------:R-:W-:Y:S01]  /*0cb0*/  SHF.R.U32.HI R5, RZ, 0x3, R5 ;  /* 0x00000003ff057819 */ /* 0x000fe20000011605 */
[----:B------:R1:W-:Y:S01]  /*0cc0*/  LDGSTS.E.BYPASS.LTC128B.128 [R131+0x4800], [R22.64+0x40] ;  /* 0x0480004016837fae */ /* 0x0003e2000b901d46 */
[----:B------:R-:W-:-:S02]  /*0cd0*/  IMAD.U32 R0, R0, 0x20, R9 ;  /* 0x0000002000007824 */ /* 0x000fc400078e0009 */
[----:B------:R-:W-:Y:S01]  /*0ce0*/  LOP3.LUT R5, R14, R5, RZ, 0x3c, !PT ;  /* 0x000000050e057212 */ /* 0x000fe200078e3cff */
[----:B------:R1:W-:Y:S01]  /*0cf0*/  LDGSTS.E.BYPASS.LTC128B.128 [R131+0x5800], [R22.64+0x80] ;  /* 0x0580008016837fae */ /* 0x0003e2000b901d46 */
[C---:B------:R-:W-:Y:S01]  /*0d00*/  IMAD.SHL.U32 R87, R0.reuse, 0x2, RZ ;  /* 0x0000000200577824 */ /* 0x040fe200078e00ff */
[----:B------:R-:W-:Y:S01]  /*0d10*/  LEA R124, R0, 0x3000, 0x1 ;  /* 0x00003000007c7811 */ /* 0x000fe200078e08ff */
[----:B------:R-:W-:Y:S01]  /*0d20*/  IMAD R6, R7, 0x20, R6 ;  /* 0x0000002007067824 */ /* 0x000fe200078e0206 */
[----:B------:R-:W0:Y:S01]  /*0d30*/  LDGDEPBAR ;  /* 0x00000000000079af */ /* 0x000e220000000000 */
[----:B--2---:R-:W-:-:S04]  /*0d40*/  LEA R16, P0, R11, c[0x0][0x170], 0x1 ;  /* 0x00005c000b107a11 */ /* 0x004fc800078008ff */
[----:B------:R-:W-:Y:S01]  /*0d50*/  LEA.HI.X R17, R11, c[0x0][0x174], R8, 0x1, P0 ;  /* 0x00005d000b117a11 */ /* 0x000fe200000f0c08 */
[----:B------:R-:W-:-:S04]  /*0d60*/  IMAD R8, R7, 0x20, R12 ;  /* 0x0000002007087824 */ /* 0x000fc800078e020c */
[----:B------:R-:W-:Y:S01]  /*0d70*/  IMAD.IADD R125, R5, 0x1, R8 ;  /* 0x00000001057d7824 */ /* 0x000fe200078e0208 */
[----:B---3--:R-:W-:-:S03]  /*0d80*/  IADD3 R18, P0, R130, R16, RZ ;  /* 0x0000001082127210 */ /* 0x008fc60007f1e0ff */
[----:B------:R-:W-:Y:S02]  /*0d90*/  IMAD.SHL.U32 R125, R125, 0x2, RZ ;  /* 0x000000027d7d7824 */ /* 0x000fe400078e00ff */
[----:B------:R-:W-:Y:S01]  /*0da0*/  IMAD.X R19, R129, 0x1, R17, P0 ;  /* 0x0000000181137824 */ /* 0x000fe200000e0611 */
[----:B------:R-:W-:Y:S01]  /*0db0*/  LOP3.LUT P0, RZ, R4, 0x2, RZ, 0xc0, !PT ;  /* 0x0000000204ff7812 */ /* 0x000fe2000780c0ff */
[----:B------:R-:W-:-:S05]  /*0dc0*/  IMAD.MOV.U32 R4, RZ, RZ, 0x20 ;  /* 0x00000020ff047424 */ /* 0x000fca00078e00ff */
[----:B------:R-:W-:Y:S01]  /*0dd0*/  SEL R3, R4, 0xffffffe0, !P0 ;  /* 0xffffffe004037807 */ /* 0x000fe20004000000 */
[----:B------:R-:W-:-:S04]  /*0de0*/  DEPBAR.LE SB0, 0x0 ;  /* 0x000080000000791a */ /* 0x000fc80000000000 */
[----:B------:R-:W-:Y:S01]  /*0df0*/  BAR.SYNC.DEFER_BLOCKING 0x0 ;  /* 0x0000000000007b1d */ /* 0x000fe20000010000 */
[----:B------:R-:W-:Y:S01]  /*0e00*/  SEL R4, R4, 0xffffffe0, !P1 ;  /* 0xffffffe004047807 */ /* 0x000fe20004800000 */
[----:B------:R-:W-:Y:S01]  /*0e10*/  IMAD.IADD R122, R124, 0x1, R3 ;  /* 0x000000017c7a7824 */ /* 0x000fe200078e0203 */
[----:B------:R-:W-:-:S03]  /*0e20*/  LOP3.LUT R3, R82, 0xffffffe0, RZ, 0xc0, !PT ;  /* 0xffffffe052037812 */ /* 0x000fc600078ec0ff */
[----:B------:R-:W-:Y:S02]  /*0e30*/  IMAD.IADD R123, R125, 0x1, R4 ;  /* 0x000000017d7b7824 */ /* 0x000fe400078e0204 */
[C---:B------:R-:W-:Y:S02]  /*0e40*/  IMAD.IADD R0, R80.reuse, 0x1, -R3 ;  /* 0x0000000150007824 */ /* 0x040fe400078e0a03 */
[----:B------:R-:W-:-:S03]  /*0e50*/  IMAD.SHL.U32 R80, R80, 0x2, RZ ;  /* 0x0000000250507824 */ /* 0x000fc600078e00ff */
[----:B------:R-:W-:Y:S02]  /*0e60*/  SHF.R.S32.HI R3, RZ, 0x1f, R0 ;  /* 0x0000001fff037819 */ /* 0x000fe40000011400 */
[----:B------:R-:W-:Y:S02]  /*0e70*/  LOP3.LUT R80, R80, 0x6, RZ, 0xc0, !PT ;  /* 0x0000000650507812 */ /* 0x000fe400078ec0ff */
[----:B------:R-:W-:Y:S01]  /*0e80*/  LEA.HI R138, R3, R0, RZ, 0x2 ;  /* 0x00000000038a7211 */ /* 0x000fe200078f10ff */
[----:B------:R-:W-:Y:S02]  /*0e90*/  IMAD R3, R83, 0x10, R86 ;  /* 0x0000001053037824 */ /* 0x000fe400078e0256 */
[----:B------:R-:W-:Y:S01]  /*0ea0*/  IMAD R81, R81, 0x40, R80 ;  /* 0x0000004051517824 */ /* 0x000fe200078e0250 */
[----:B------:R-:W-:Y:S01]  /*0eb0*/  SHF.R.S32.HI R138, RZ, 0x2, R138 ;  /* 0x00000002ff8a7819 */ /* 0x000fe2000001148a */
[----:B------:R-:W-:Y:S01]  /*0ec0*/  @!PT LDS RZ, [RZ] ;  /* 0x00000000fffff984 */ /* 0x000fe20000000800 */
[----:B------:R-:W-:Y:S01]  /*0ed0*/  @!PT LDS RZ, [RZ] ;  /* 0x00000000fffff984 */ /* 0x000fe20000000800 */
[----:B------:R-:W-:Y:S01]  /*0ee0*/  @!PT LDS RZ, [RZ] ;  /* 0x00000000fffff984 */ /* 0x000fe20000000800 */
[----:B------:R2:W-:Y:S03]  /*0ef0*/  LDGSTS.E.BYPASS.LTC128B.128 [R131+0x6000], [R16.64] ;  /* 0x0600000010837fae */ /* 0x0005e6000b901d46 */
[----:B------:R-:W-:-:S02]  /*0f00*/  IADD3 R0, R3, 0x1, R138 ;  /* 0x0000000103007810 */ /* 0x000fc40007ffe08a */
[----:B------:R-:W-:Y:S01]  /*0f10*/  IADD3 R3, R81, 0x1, RZ ;  /* 0x0000000151037810 */ /* 0x000fe20007ffe0ff */
[----:B------:R2:W-:Y:S01]  /*0f20*/  LDGSTS.E.BYPASS.LTC128B.128 [R131+0x7000], [R16.64+0x40] ;  /* 0x0700004010837fae */ /* 0x0005e2000b901d46 */
[----:B------:R-:W-:Y:S02]  /*0f30*/  IADD3 R0, R85, -c[0x0][0x214], R0 ;  /* 0x8000850055007a10 */ /* 0x000fe40007ffe000 */
[----:B------:R-:W-:Y:S01]  /*0f40*/  IADD3 R7, R81, 0x10, RZ ;  /* 0x0000001051077810 */ /* 0x000fe20007ffe0ff */
[----:B------:R2:W-:Y:S01]  /*0f50*/  LDGSTS.E.BYPASS.LTC128B.128 [R131+0x8000], [R16.64+0x80] ;  /* 0x0800008010837fae */ /* 0x0005e2000b901d46 */
[----:B------:R-:W-:-:S03]  /*0f60*/  IADD3 R0, R0, c[0x0][0x2e8], RZ ;  /* 0x0000ba0000007a10 */ /* 0x000fc60007ffe0ff */
[----:B------:R2:W-:Y:S04]  /*0f70*/  LDGSTS.E.BYPASS.LTC128B.128 [R131+0x6800], [R18.64] ;  /* 0x0680000012837fae */ /* 0x0005e8000b901d46 */
[----:B------:R2:W-:Y:S04]  /*0f80*/  LDGSTS.E.BYPASS.LTC128B.128 [R131+0x7800], [R18.64+0x40] ;  /* 0x0780004012837fae */ /* 0x0005e8000b901d46 */
[----:B------:R2:W-:Y:S04]  /*0f90*/  LDGSTS.E.BYPASS.LTC128B.128 [R131+0x8800], [R18.64+0x80] ;  /* 0x0880008012837fae */ /* 0x0005e8000b901d46 */
[----:B------:R-:W-:Y:S04]  /*0fa0*/  LDSM.16.M88.4 R12, [R125] ;  /* 0x000000007d0c783b */ /* 0x000fe80000000200 */
[----:B------:R-:W3:Y:S04]  /*0fb0*/  LDSM.16.M88.4 R40, [R87+0x3400] ;  /* 0x003400005728783b */ /* 0x000ee80000000200 */
[----:B------:R-:W4:Y:S04]  /*0fc0*/  LDSM.16.M88.4 R8, [R87+0x3c00] ;  /* 0x003c00005708783b */ /* 0x000f280000000200 */
[----:B------:R-:W5:Y:S04]  /*0fd0*/  LDSM.16.M88.4 R48, [R87+0x3000] ;  /* 0x003000005730783b */ /* 0x000f680000000200 */
[----:B------:R-:W4:Y:S04]  /*0fe0*/  LDSM.16.M88.4 R32, [R87+0x3800] ;  /* 0x003800005720783b */ /* 0x000f280000000200 */
[----:B------:R-:W-:Y:S04]  /*0ff0*/  LDSM.16.M88.4 R72, [R123] ;  /* 0x000000007b48783b */ /* 0x000fe80000000200 */
[----:B------:R-:W5:Y:S04]  /*1000*/  LDSM.16.M88.4 R64, [R122+0x400] ;  /* 0x000400007a40783b */ /* 0x000f680000000200 */
[----:B------:R-:W5:Y:S04]  /*1010*/  LDSM.16.M88.4 R56, [R122+0xc00] ;  /* 0x000c00007a38783b */ /* 0x000f680000000200 */
[----:B------:R-:W-:Y:S04]  /*1020*/  LDSM.16.M88.4 R28, [R125+0x1000] ;  /* 0x001000007d1c783b */ /* 0x000fe80000000200 */
[----:B-1----:R-:W1:Y:S04]  /*1030*/  LDSM.16.M88.4 R20, [R87+0x4400] ;  /* 0x004400005714783b */ /* 0x002e680000000200 */
[----:B------:R-:W1:Y:S01]  /*1040*/  LDSM.16.M88.4 R60, [R122+0x800] ;  /* 0x000800007a3c783b */ /* 0x000e620000000200 */
[C---:B---3--:R-:W-:Y:S03]  /*1050*/  HMMA.16816.F32 R44, R12.reuse, R40, RZ ;  /* 0x000000280c2c723c */ /* 0x048fe600000018ff */
[----:B------:R-:W3:Y:S04]  /*1060*/  LDSM.16.M88.4 R68, [R122] ;  /* 0x000000007a44783b */ /* 0x000ee80000000200 */
[----:B--2---:R-:W-:Y:S01]  /*1070*/  LDSM.16.M88.4 R16, [R87+0x4800] ;  /* 0x004800005710783b */ /* 0x004fe20000000200 */
[C---:B------:R-:W-:Y:S03]  /*1080*/  HMMA.16816.F32 R40, R12.reuse, R42, RZ ;  /* 0x0000002a0c28723c */ /* 0x040fe600000018ff */
[----:B------:R-:W-:Y:S04]  /*1090*/  LDSM.16.M88.4 R24, [R87+0x4000] ;  /* 0x004000005718783b */ /* 0x000fe80000000200 */
[----:B------:R-:W0:Y:S01]  /*10a0*/  LDGDEPBAR ;  /* 0x00000000000079af */ /* 0x000e220000000000 */
[C---:B----4-:R-:W-:Y:S08]  /*10b0*/  HMMA.16816.F32 R76, R12.reuse, R8, RZ ;  /* 0x000000080c4c723c */ /* 0x050ff000000018ff */
[C---:B------:R-:W-:Y:S08]  /*10c0*/  HMMA.16816.F32 R8, R12.reuse, R10, RZ ;  /* 0x0000000a0c08723c */ /* 0x040ff000000018ff */
[C---:B-----5:R-:W-:Y:S08]  /*10d0*/  HMMA.16816.F32 R52, R12.reuse, R48, RZ ;  /* 0x000000300c34723c */ /* 0x060ff000000018ff */
[C---:B------:R-:W-:Y:S08]  /*10e0*/  HMMA.16816.F32 R36, R12.reuse, R32, RZ ;  /* 0x000000200c24723c */ /* 0x040ff000000018ff */
[C---:B------:R-:W-:Y:S08]  /*10f0*/  HMMA.16816.F32 R48, R12.reuse, R50, RZ ;  /* 0x000000320c30723c */ /* 0x040ff000000018ff */
[----:B------:R-:W-:Y:S01]  /*1100*/  HMMA.16816.F32 R32, R12, R34, RZ ;  /* 0x000000220c20723c */ /* 0x000fe200000018ff */
[----:B------:R-:W2:Y:S07]  /*1110*/  LDSM.16.M88.4 R12, [R87+0x4c00] ;  /* 0x004c0000570c783b */ /* 0x000eae0000000200 */
[C---:B------:R-:W-:Y:S08]  /*1120*/  HMMA.16816.F32 R44, R72.reuse, R64, R44 ;  /* 0x00000040482c723c */ /* 0x040ff0000000182c */
[C---:B------:R-:W-:Y:S01]  /*1130*/  HMMA.16816.F32 R40, R72.reuse, R66, R40 ;  /* 0x000000424828723c */ /* 0x040fe20000001828 */
[----:B------:R-:W-:Y:S07]  /*1140*/  LDSM.16.M88.4 R64, [R123+0x1000] ;  /* 0x001000007b40783b */ /* 0x000fee0000000200 */
[C---:B------:R-:W-:Y:S08]  /*1150*/  HMMA.16816.F32 R76, R72.reuse, R56, R76 ;  /* 0x00000038484c723c */ /* 0x040ff0000000184c */
[----:B------:R-:W-:Y:S01]  /*1160*/  HMMA.16816.F32 R8, R72, R58, R8 ;  /* 0x0000003a4808723c */ /* 0x000fe20000001808 */
[----:B------:R-:W-:Y:S07]  /*1170*/  LDSM.16.M88.4 R56, [R125+0x2000] ;  /* 0x002000007d38783b */ /* 0x000fee0000000200 */
[C---:B-1----:R-:W-:Y:S08]  /*1180*/  HMMA.16816.F32 R44, R28.reuse, R20, R44 ;  /* 0x000000141c2c723c */ /* 0x042ff0000000182c */
[----:B------:R-:W-:Y:S01]  /*1190*/  HMMA.16816.F32 R40, R28, R22, R40 ;  /* 0x000000161c28723c */ /* 0x000fe20000001828 */
[----:B------:R-:W1:Y:S07]  /*11a0*/  LDSM.16.M88.4 R20, [R122+0x1400] ;  /* 0x001400007a14783b */ /* 0x000e6e0000000200 */
[C---:B------:R-:W-:Y:S08]  /*11b0*/  HMMA.16816.F32 R36, R72.reuse, R60, R36 ;  /* 0x0000003c4824723c */ /* 0x040ff00000001824 */
[C---:B------:R-:W-:Y:S01]  /*11c0*/  HMMA.16816.F32 R32, R72.reuse, R62, R32 ;  /* 0x0000003e4820723c */ /* 0x040fe20000001820 */
[----:B------:R-:W4:Y:S07]  /*11d0*/  LDSM.16.M88.4 R60, [R122+0x1000] ;  /* 0x001000007a3c783b */ /* 0x000f2e0000000200 */
[C---:B---3--:R-:W-:Y:S08]  /*11e0*/  HMMA.16816.F32 R52, R72.reuse, R68, R52 ;  /* 0x000000444834723c */ /* 0x048ff00000001834 */
[----:B------:R-:W-:Y:S08]  /*11f0*/  HMMA.16816.F32 R48, R72, R70, R48 ;  /* 0x000000464830723c */ /* 0x000ff00000001830 */
[C---:B--2---:R-:W-:Y:S08]  /*1200*/  HMMA.16816.F32 R76, R28.reuse, R12, R76 ;  /* 0x0000000c1c4c723c */ /* 0x044ff0000000184c */
[C---:B------:R-:W-:Y:S01]  /*1210*/  HMMA.16816.F32 R8, R28.reuse, R14, R8 ;  /* 0x0000000e1c08723c */ /* 0x040fe20000001808 */
[----:B------:R-:W2:Y:S07]  /*1220*/  LDSM.16.M88.4 R12, [R122+0x1c00] ;  /* 0x001c00007a0c783b */ /* 0x000eae0000000200 */
[C---:B------:R-:W-:Y:S08]  /*1230*/  HMMA.16816.F32 R36, R28.reuse, R16, R36 ;  /* 0x000000101c24723c */ /* 0x040ff00000001824 */
[C---:B------:R-:W-:Y:S01]  /*1240*/  HMMA.16816.F32 R32, R28.reuse, R18, R32 ;  /* 0x000000121c20723c */ /* 0x040fe20000001820 */
[----:B------:R-:W3:Y:S07]  /*1250*/  LDSM.16.M88.4 R16, [R122+0x1800] ;  /* 0x001800007a10783b */ /* 0x000eee0000000200 */
[C---:B------:R-:W-:Y:S08]  /*1260*/  HMMA.16816.F32 R52, R28.reuse, R24, R52 ;  /* 0x000000181c34723c */ /* 0x040ff00000001834 */
[----:B------:R-:W-:Y:S01]  /*1270*/  HMMA.16816.F32 R48, R28, R26, R48 ;  /* 0x0000001a1c30723c */ /* 0x000fe20000001830 */
[----:B------:R-:W-:Y:S04]  /*1280*/  LDSM.16.M88.4 R28, [R87+0x5000] ;  /* 0x00500000571c783b */ /* 0x000fe80000000200 */
[----:B------:R-:W-:Y:S03]  /*1290*/  LDSM.16.M88.4 R24, [R87+0x5400] ;  /* 0x005400005718783b */ /* 0x000fe60000000200 */
[C---:B-1----:R-:W-:Y:S08]  /*12a0*/  HMMA.16816.F32 R44, R64.reuse, R20, R44 ;  /* 0x00000014402c723c */ /* 0x042ff0000000182c */
[C---:B------:R-:W-:Y:S01]  /*12b0*/  HMMA.16816.F32 R40, R64.reuse, R22, R40 ;  /* 0x000000164028723c */ /* 0x040fe20000001828 */
[----:B------:R-:W1:Y:S07]  /*12c0*/  LDSM.16.M88.4 R20, [R87+0x5c00] ;  /* 0x005c00005714783b */ /* 0x000e6e0000000200 */
[C---:B----4-:R-:W-:Y:S08]  /*12d0*/  HMMA.16816.F32 R52, R64.reuse, R60, R52 ;  /* 0x0000003c4034723c */ /* 0x050ff00000001834 */
[C---:B------:R-:W-:Y:S01]  /*12e0*/  HMMA.16816.F32 R48, R64.reuse, R62, R48 ;  /* 0x0000003e4030723c */ /* 0x040fe20000001830 */
[----:B------:R-:W4:Y:S07]  /*12f0*/  LDSM.16.M88.4 R60, [R87+0x5800] ;  /* 0x00580000573c783b */ /* 0x000f2e0000000200 */
[C---:B--2---:R-:W-:Y:S08]  /*1300*/  HMMA.16816.F32 R76, R64.reuse, R12, R76 ;  /* 0x0000000c404c723c */ /* 0x044ff0000000184c */
[C---:B------:R-:W-:Y:S01]  /*1310*/  HMMA.16816.F32 R8, R64.reuse, R14, R8 ;  /* 0x0000000e4008723c */ /* 0x040fe20000001808 */
[----:B------:R-:W-:Y:S07]  /*1320*/  LDSM.16.M88.4 R12, [R122+0x2400] ;  /* 0x002400007a0c783b */ /* 0x000fee0000000200 */
[C---:B---3--:R-:W-:Y:S08]  /*1330*/  HMMA.16816.F32 R36, R64.reuse, R16, R36 ;  /* 0x000000104024723c */ /* 0x048ff00000001824 */
[----:B------:R-:W-:Y:S01]  /*1340*/  HMMA.16816.F32 R68, R64, R18, R32 ;  /* 0x000000124044723c */ /* 0x000fe20000001820 */
[----:B------:R-:W-:Y:S04]  /*1350*/  LDSM.16.M88.4 R16, [R123+0x2000] ;  /* 0x002000007b10783b */ /* 0x000fe80000000200 */
[----:B------:R-:W2:Y:S03]  /*1360*/  LDSM.16.M88.4 R32, [R122+0x2000] ;  /* 0x002000007a20783b */ /* 0x000ea60000000200 */
[C---:B-1----:R-:W-:Y:S08]  /*1370*/  HMMA.16816.F32 R76, R56.reuse, R20, R76 ;  /* 0x00000014384c723c */ /* 0x042ff0000000184c */
[C---:B------:R-:W-:Y:S01]  /*1380*/  HMMA.16816.F32 R8, R56.reuse, R22, R8 ;  /* 0x000000163808723c */ /* 0x040fe20000001808 */
[----:B------:R-:W1:Y:S07]  /*1390*/  LDSM.16.M88.4 R20, [R122+0x2800] ;  /* 0x002800007a14783b */ /* 0x000e6e0000000200 */
[C---:B------:R-:W-:Y:S07]  /*13a0*/  HMMA.16816.F32 R48, R56.reuse, R30, R48 ;  /* 0x0000001e3830723c */ /* 0x040fee0000001830 */
[----:B------:R-:W-:Y:S01]  /*13b0*/  IADD3 R30, R0, 0x8, RZ ;  /* 0x00000008001e7810 */ /* 0x000fe20007ffe0ff */
[----:B------:R-:W-:Y:S01]  /*13c0*/  HMMA.16816.F32 R44, R56, R24, R44 ;  /* 0x00000018382c723c */ /* 0x000fe2000000182c */
[----:B------:R-:W-:-:S07]  /*13d0*/  IADD3 R31, R81, 0x20, RZ ;  /* 0x00000020511f7810 */ /* 0x000fce0007ffe0ff */
[----:B------:R-:W-:Y:S01]  /*13e0*/  HMMA.16816.F32 R40, R56, R26, R40 ;  /* 0x0000001a3828723c */ /* 0x000fe20000001828 */
[----:B------:R-:W3:Y:S01]  /*13f0*/  LDSM.16.M88.4 R24, [R122+0x2c00] ;  /* 0x002c00007a18783b */ /* 0x000ee20000000200 */
[----:B------:R-:W-:-:S06]  /*1400*/  DEPBAR.LE SB0, 0x0 ;  /* 0x000080000000791a */ /* 0x000fcc0000000000 */
[C---:B------:R-:W-:Y:S07]  /*1410*/  HMMA.16816.F32 R52, R56.reuse, R28, R52 ;  /* 0x0000001c3834723c */ /* 0x040fee0000001834 */
[----:B------:R-:W-:Y:S01]  /*1420*/  SHF.R.S32.HI R28, RZ, 0x1f, R82 ;  /* 0x0000001fff1c7819 */ /* 0x000fe20000011452 */
[----:B----4-:R-:W-:Y:S03]  /*1430*/  HMMA.16816.F32 R36, R56, R60, R36 ;  /* 0x0000003c3824723c */ /* 0x010fe60000001824 */
[----:B------:R-:W-:-:S04]  /*1440*/  LEA.HI R28, R28, R83, RZ, 0x2 ;  /* 0x000000531c1c7211 */ /* 0x000fc800078f10ff */
[----:B------:R-:W-:Y:S01]  /*1450*/  LOP3.LUT R28, R28, 0xfffffffc, RZ, 0xc0, !PT ;  /* 0xfffffffc1c1c7812 */ /* 0x000fe200078ec0ff */
[----:B------:R-:W-:Y:S04]  /*1460*/  HMMA.16816.F32 R68, R56, R62, R68 ;  /* 0x0000003e3844723c */ /* 0x000fe80000001844 */
[----:B------:R-:W-:-:S04]  /*1470*/  IMAD.IADD R139, R83, 0x1, -R28 ;  /* 0x00000001538b7824 */ /* 0x000fc800078e0a1c */
[C---:B--2---:R-:W-:Y:S07]  /*1480*/  HMMA.16816.F32 R48, R16.reuse, R34, R48 ;  /* 0x000000221030723c */ /* 0x044fee0000001830 */
[----:B------:R-:W-:Y:S01]  /*1490*/  IADD3 R35, R81, 0x29, RZ ;  /* 0x0000002951237810 */ /* 0x000fe20007ffe0ff */
[C---:B------:R-:W-:Y:S07]  /*14a0*/  HMMA.16816.F32 R44, R16.reuse, R12, R44 ;  /* 0x0000000c102c723c */ /* 0x040fee000000182c */
[-C--:B------:R-:W-:Y:S01]  /*14b0*/  IMNMX R12, R0, R85.reuse, PT ;  /* 0x00000055000c7217 */ /* 0x080fe20003800200 */
[----:B------:R-:W-:Y:S01]  /*14c0*/  HMMA.16816.F32 R52, R16, R32, R52 ;  /* 0x000000201034723c */ /* 0x000fe20000001834 */
[----:B------:R-:W-:-:S02]  /*14d0*/  IMNMX R0, R30, R85, PT ;  /* 0x000000551e007217 */ /* 0x000fc40003800200 */
[C---:B------:R-:W-:Y:S02]  /*14e0*/  ISETP.GE.AND P1, PT, R3.reuse, R12, PT ;  /* 0x0000000c0300720c */ /* 0x040fe40003f26270 */
[----:B------:R-:W-:Y:S02]  /*14f0*/  ISETP.GE.AND P0, PT, R3, R0, PT ;  /* 0x000000000300720c */ /* 0x000fe40003f06270 */
[C---:B------:R-:W-:Y:S01]  /*1500*/  IADD3 R3, R81.reuse, 0x8, RZ ;  /* 0x0000000851037810 */ /* 0x040fe20007ffe0ff */
[----:B------:R-:W-:Y:S01]  /*1510*/  HMMA.16816.F32 R40, R16, R14, R40 ;  /* 0x0000000e1028723c */ /* 0x000fe20000001828 */
[----:B------:R-:W-:Y:S02]  /*1520*/  IADD3 R13, R81, 0x9, RZ ;  /* 0x00000009510d7810 */ /* 0x000fe40007ffe0ff */
[C---:B------:R-:W-:Y:S02]  /*1530*/  ISETP.GE.AND P2, PT, R3.reuse, R12, PT ;  /* 0x0000000c0300720c */ /* 0x040fe40003f46270 */
[----:B------:R-:W-:-:S02]  /*1540*/  ISETP.GE.AND P5, PT, R3, R0, PT ;  /* 0x000000000300720c */ /* 0x000fc40003fa6270 */
[C---:B------:R-:W-:Y:S01]  /*1550*/  ISETP.GE.AND P3, PT, R13.reuse, R12, PT ;  /* 0x0000000c0d00720c */ /* 0x040fe20003f66270 */
[C---:B-1----:R-:W-:Y:S01]  /*1560*/  HMMA.16816.F32 R36, R16.reuse, R20, R36 ;  /* 0x000000141024723c */ /* 0x042fe20000001824 */
[----:B------:R-:W-:Y:S02]  /*1570*/  ISETP.GE.AND P4, PT, R13, R0, PT ;  /* 0x000000000d00720c */ /* 0x000fe40003f86270 */
[C---:B------:R-:W-:Y:S02]  /*1580*/  IADD3 R3, R81.reuse, 0x11, RZ ;  /* 0x0000001151037810 */ /* 0x040fe40007ffe0ff */
[----:B------:R-:W-:Y:S02]  /*1590*/  IADD3 R13, R81, 0x18, RZ ;  /* 0x00000018510d7810 */ /* 0x000fe40007ffe0ff */
[----:B------:R-:W-:Y:S01]  /*15a0*/  ISETP.GE.AND P6, PT, R7, R12, PT ;  /* 0x0000000c0700720c */ /* 0x000fe20003fc6270 */
[----:B------:R-:W-:Y:S01]  /*15b0*/  HMMA.16816.F32 R68, R16, R22, R68 ;  /* 0x000000161044723c */ /* 0x000fe20000001844 */
[----:B------:R-:W-:-:S02]  /*15c0*/  FSEL R29, R48, -INF , !P2 ;  /* 0xff800000301d7808 */ /* 0x000fc40005000000 */
[----:B------:R-:W-:Y:S02]  /*15d0*/  FSEL R59, R50, -INF , !P5 ;  /* 0xff800000323b7808 */ /* 0x000fe40006800000 */
[----:B------:R-:W-:Y:S02]  /*15e0*/  FSEL R49, R49, -INF , !P3 ;  /* 0xff80000031317808 */ /* 0x000fe40005800000 */
[----:B------:R-:W-:Y:S01]  /*15f0*/  FSEL R57, R51, -INF , !P4 ;  /* 0xff80000033397808 */ /* 0x000fe20006000000 */
[----:B---3--:R-:W-:Y:S01]  /*1600*/  HMMA.16816.F32 R76, R16, R24, R76 ;  /* 0x00000018104c723c */ /* 0x008fe2000000184c */
[----:B------:R-:W-:Y:S02]  /*1610*/  ISETP.GE.AND P2, PT, R7, R0, PT ;  /* 0x000000000700720c */ /* 0x000fe40003f46270 */
[C---:B------:R-:W-:Y:S02]  /*1620*/  ISETP.GE.AND P5, PT, R3.reuse, R12, PT ;  /* 0x0000000c0300720c */ /* 0x040fe40003fa6270 */
[----:B------:R-:W-:-:S02]  /*1630*/  ISETP.GE.AND P3, PT, R3, R0, PT ;  /* 0x000000000300720c */ /* 0x000fc40003f66270 */
[----:B------:R-:W-:Y:S01]  /*1640*/  ISETP.GE.AND P4, PT, R13, R12, PT ;  /* 0x0000000c0d00720c */ /* 0x000fe20003f86270 */
[----:B------:R-:W-:Y:S01]  /*1650*/  HMMA.16816.F32 R8, R16, R26, R8 ;  /* 0x0000001a1008723c */ /* 0x000fe20000001808 */
[----:B------:R-:W-:Y:S02]  /*1660*/  IADD3 R3, R81, 0x19, RZ ;  /* 0x0000001951037810 */ /* 0x000fe40007ffe0ff */
[----:B------:R-:W-:Y:S02]  /*1670*/  FSEL R7, R44, -INF , !P6 ;  /* 0xff8000002c077808 */ /* 0x000fe40007000000 */
[----:B------:R-:W-:Y:S02]  /*1680*/  ISETP.GE.AND P6, PT, R13, R0, PT ;  /* 0x000000000d00720c */ /* 0x000fe40003fc6270 */
[----:B------:R-:W-:Y:S02]  /*1690*/  FSEL R55, R55, -INF , !P0 ;  /* 0xff80000037377808 */ /* 0x000fe40004000000 */
[----:B------:R-:W-:-:S02]  /*16a0*/  FSEL R13, R46, -INF , !P2 ;  /* 0xff8000002e0d7808 */ /* 0x000fc40005000000 */
[----:B------:R-:W-:Y:S02]  /*16b0*/  FSEL R21, R45, -INF , !P5 ;  /* 0xff8000002d157808 */ /* 0x000fe40006800000 */
[----:B------:R-:W-:Y:S02]  /*16c0*/  FSEL R23, R47, -INF , !P3 ;  /* 0xff8000002f177808 */ /* 0x000fe40005800000 */
[----:B------:R-:W-:Y:S02]  /*16d0*/  FSEL R15, R40, -INF , !P4 ;  /* 0xff800000280f7808 */ /* 0x000fe40006000000 */
[-C--:B------:R-:W-:Y:S02]  /*16e0*/  ISETP.GE.AND P0, PT, R81, R12.reuse, PT ;  /* 0x0000000c5100720c */ /* 0x080fe40003f06270 */
[C---:B------:R-:W-:Y:S02]  /*16f0*/  ISETP.GE.AND P2, PT, R3.reuse, R12, PT ;  /* 0x0000000c0300720c */ /* 0x040fe40003f46270 */
[----:B------:R-:W-:-:S02]  /*1700*/  ISETP.GE.AND P5, PT, R3, R0, PT ;  /* 0x000000000300720c */ /* 0x000fc40003fa6270 */
[C---:B------:R-:W-:Y:S02]  /*1710*/  ISETP.GE.AND P3, PT, R31.reuse, R12, PT ;  /* 0x0000000c1f00720c */ /* 0x040fe40003f66270 */
[----:B------:R-:W-:Y:S02]  /*1720*/  ISETP.GE.AND P4, PT, R31, R0, PT ;  /* 0x000000001f00720c */ /* 0x000fe40003f86270 */
[C---:B------:R-:W-:Y:S02]  /*1730*/  IADD3 R3, R81.reuse, 0x21, RZ ;  /* 0x0000002151037810 */ /* 0x040fe40007ffe0ff */
[----:B------:R-:W-:Y:S02]  /*1740*/  IADD3 R31, R81, 0x28, RZ ;  /* 0x00000028511f7810 */ /* 0x000fe40007ffe0ff */
[----:B------:R-:W-:Y:S02]  /*1750*/  FSEL R52, R52, -INF , !P0 ;  /* 0xff80000034347808 */ /* 0x000fe40004000000 */
[----:B------:R-:W-:-:S02]  /*1760*/  FSEL R61, R41, -INF , !P2 ;  /* 0xff800000293d7808 */ /* 0x000fc40005000000 */
[----:B------:R-:W-:Y:S02]  /*1770*/  FSEL R97, R43, -INF , !P5 ;  /* 0xff8000002b617808 */ /* 0x000fe40006800000 */
[----:B------:R-:W-:Y:S02]  /*1780*/  FSEL R87, R36, -INF , !P3 ;  /* 0xff80000024577808 */ /* 0x000fe40005800000 */
[----:B------:R-:W-:Y:S02]  /*1790*/  FSEL R17, R38, -INF , !P4 ;  /* 0xff80000026117808 */ /* 0x000fe40006000000 */
[----:B------:R-:W-:Y:S02]  /*17a0*/  ISETP.NE.AND P0, PT, R84, 0x1, PT ;  /* 0x000000015400780c */ /* 0x000fe40003f05270 */
[----:B------:R-:W-:Y:S02]  /*17b0*/  ISETP.GE.AND P2, PT, R3, R0, PT ;  /* 0x000000000300720c */ /* 0x000fe40003f46270 */
[----:B------:R-:W-:-:S02]  /*17c0*/  ISETP.GE.AND P5, PT, R31, R12, PT ;  /* 0x0000000c1f00720c */ /* 0x000fc40003fa6270 */
[----:B------:R-:W-:Y:S02]  /*17d0*/  ISETP.GE.AND P3, PT, R31, R0, PT ;  /* 0x000000001f00720c */ /* 0x000fe40003f66270 */
[----:B------:R-:W-:Y:S02]  /*17e0*/  ISETP.GE.AND P4, PT, R35, R12, PT ;  /* 0x0000000c2300720c */ /* 0x000fe40003f86270 */
[C---:B------:R-:W-:Y:S02]  /*17f0*/  IADD3 R33, R81.reuse, 0x30, RZ ;  /* 0x0000003051217810 */ /* 0x040fe40007ffe0ff */
[----:B------:R-:W-:Y:S02]  /*1800*/  IADD3 R31, R81, 0x31, RZ ;  /* 0x00000031511f7810 */ /* 0x000fe40007ffe0ff */
[----:B------:R-:W-:Y:S02]  /*1810*/  FSEL R25, R42, -INF , !P6 ;  /* 0xff8000002a197808 */ /* 0x000fe40007000000 */
[----:B------:R-:W-:-:S02]  /*1820*/  FSEL R19, R39, -INF , !P2 ;  /* 0xff80000027137808 */ /* 0x000fc40005000000 */
[----:B------:R-:W-:Y:S02]  /*1830*/  FSEL R53, R53, -INF , !P1 ;  /* 0xff80000035357808 */ /* 0x000fe40004800000 */
[----:B------:R-:W-:Y:S02]  /*1840*/  FSEL R99, R70, -INF , !P3 ;  /* 0xff80000046637808 */ /* 0x000fe40005800000 */
[----:B------:R-:W-:Y:S01]  /*1850*/  FSEL R107, R69, -INF , !P4 ;  /* 0xff800000456b7808 */ /* 0x000fe20006000000 */
[----:B------:R-:W-:Y:S01]  /*1860*/  BAR.SYNC.DEFER_BLOCKING 0x0 ;  /* 0x0000000000007b1d */ /* 0x000fe20000010000 */
[-C--:B------:R-:W-:Y:S02]  /*1870*/  ISETP.GE.AND P6, PT, R3, R12.reuse, PT ;  /* 0x0000000c0300720c */ /* 0x080fe40003fc6270 */
[-C--:B------:R-:W-:Y:S02]  /*1880*/  ISETP.GE.AND P2, PT, R33, R12.reuse, PT ;  /* 0x0000000c2100720c */ /* 0x080fe40003f46270 */
[----:B------:R-:W-:-:S02]  /*1890*/  ISETP.GE.AND P1, PT, R31, R12, PT ;  /* 0x0000000c1f00720c */ /* 0x000fc40003f26270 */
[-C--:B------:R-:W-:Y:S02]  /*18a0*/  ISETP.GE.AND P3, PT, R35, R0.reuse, PT ;  /* 0x000000002300720c */ /* 0x080fe40003f66270 */
        /* <DEDUP_REMOVED lines=8> */
[----:B------:R-:W-:Y:S02]  /*1930*/  FSEL R92, R77, -INF , !P1 ;  /* 0xff8000004d5c7808 */ /* 0x000fe40004800000 */
[-C--:B------:R-:W-:Y:S02]  /*1940*/  ISETP.GE.AND P6, PT, R27, R12.reuse, PT ;  /* 0x0000000c1b00720c */ /* 0x080fe40003fc6270 */
[----:B------:R-:W-:-:S02]  /*1950*/  ISETP.GE.AND P5, PT, R3, R12, PT ;  /* 0x0000000c0300720c */ /* 0x000fc40003fa6270 */
[-C--:B------:R-:W-:Y:S02]  /*1960*/  ISETP.GE.AND P3, PT, R31, R0.reuse, PT ;  /* 0x000000001f00720c */ /* 0x080fe40003f66270 */
[-C--:B------:R-:W-:Y:S02]  /*1970*/  ISETP.GE.AND P2, PT, R27, R0.reuse, PT ;  /* 0x000000001b00720c */ /* 0x080fe40003f46270 */
[-C--:B------:R-:W-:Y:S02]  /*1980*/  ISETP.GE.AND P4, PT, R81, R0.reuse, PT ;  /* 0x000000005100720c */ /* 0x080fe40003f86270 */
[----:B------:R-:W-:Y:S01]  /*1990*/  ISETP.GE.AND P1, PT, R3, R0, PT ;  /* 0x000000000300720c */ /* 0x000fe20003f26270 */
[----:B------:R-:W-:Y:S01]  /*19a0*/  IMAD.IADD R3, R5, 0x1, R6 ;  /* 0x0000000105037824 */ /* 0x000fe200078e0206 */
[----:B------:R-:W-:Y:S02]  /*19b0*/  FSEL R54, R54, -INF , !P4 ;  /* 0xff80000036367808 */ /* 0x000fe40006000000 */
[----:B------:R-:W-:-:S02]  /*19c0*/  FSEL R89, R79, -INF , !P3 ;  /* 0xff8000004f597808 */ /* 0x000fc40005800000 */
[----:B------:R-:W-:Y:S02]  /*19d0*/  FSEL R95, R8, -INF , !P6 ;  /* 0xff800000085f7808 */ /* 0x000fe40007000000 */
[----:B------:R-:W-:Y:S02]  /*19e0*/  FSEL R85, R10, -INF , !P2 ;  /* 0xff8000000a557808 */ /* 0x000fe40005000000 */
[----:B------:R-:W-:Y:S02]  /*19f0*/  FSEL R94, R9, -INF , !P5 ;  /* 0xff800000095e7808 */ /* 0x000fe40006800000 */
[----:B------:R-:W-:Y:S01]  /*1a00*/  FSEL R35, R11, -INF , !P1 ;  /* 0xff8000000b237808 */ /* 0x000fe20004800000 */
[----:B------:R-:W-:Y:S05]  /*1a10*/  @!P0 BRA `(.L_x_150) ;  /* 0x0000017000008947 */ /* 0x000fea0003800000 */
[----:B------:R-:W-:Y:S01]  /*1a20*/  IADD3 R9, R84, -0x2, RZ ;  /* 0xfffffffe54097810 */ /* 0x000fe20007ffe0ff */
[----:B------:R-:W-:-:S03]  /*1a30*/  IMAD.SHL.U32 R6, R2, 0x20, RZ ;  /* 0x0000002002067824 */ /* 0x000fc600078e00ff */
[----:B------:R-:W-:Y:S01]  /*1a40*/  SHF.R.S32.HI R0, RZ, 0x1f, R9 ;  /* 0x0000001fff007819 */ /* 0x000fe20000011409 */
[----:B------:R-:W-:Y:S02]  /*1a50*/  IMAD R5, R127, R9, RZ ;  /* 0x000000097f057224 */ /* 0x000fe400078e02ff */
[----:B------:R-:W-:-:S04]  /*1a60*/  IMAD.WIDE.U32 R8, R9, R128, R136 ;  /* 0x0000008009087225 */ /* 0x000fc800078e0088 */
[----:B------:R-:W-:Y:S01]  /*1a70*/  IMAD R0, R0, R128, R5 ;  /* 0x0000008000007224 */ /* 0x000fe200078e0205 */
[----:B------:R-:W-:Y:S01]  /*1a80*/  LEA R10, P2, R8, c[0x0][0x168], 0x1 ;  /* 0x00005a00080a7a11 */ /* 0x000fe200078408ff */
[----:B------:R-:W-:Y:S02]  /*1a90*/  IMAD.MOV.U32 R5, RZ, RZ, 0x5 ;  /* 0x00000005ff057424 */ /* 0x000fe400078e00ff */
[----:B------:R-:W-:Y:S01]  /*1aa0*/  IMAD.IADD R0, R9, 0x1, R0 ;  /* 0x0000000109007824 */ /* 0x000fe200078e0200 */
[----:B------:R-:W-:Y:S02]  /*1ab0*/  LEA R26, P1, R6, R10, 0x1 ;  /* 0x0000000a061a7211 */ /* 0x000fe400078208ff */
[----:B------:R-:W-:Y:S02]  /*1ac0*/  SHF.L.U64.HI R5, R2, R5, c[0x0][0x19c] ;  /* 0x0000670002057619 */ /* 0x000fe40000010205 */
        /* <DEDUP_REMOVED lines=12> */
.L_x_150:
        /* <DEDUP_REMOVED lines=30> */
[----:B------:R-:W-:Y:S01]  /*1d70*/  SHF.L.U32 R121, R3, 0x1, RZ ;  /* 0x0000000103797819 */ /* 0x000fe200000006ff */
[----:B------:R-:W2:Y:S03]  /*1d80*/  SHFL.BFLY PT, R9, R0, 0x2, 0x1f ;  /* 0x0c401f0000097f89 */ /* 0x000ea600000e0000 */
[----:B------:R-:W-:Y:S01]  /*1d90*/  IADD3 R120, R4, R121, RZ ;  /* 0x0000007904787210 */ /* 0x000fe20007ffe0ff */
[----:B------:R-:W3:Y:S04]  /*1da0*/  SHFL.BFLY PT, R5, R6, 0x2, 0x1f ;  /* 0x0c401f0006057f89 */ /* 0x000ee800000e0000 */
[----:B------:R-:W-:Y:S04]  /*1db0*/  LDSM.16.MT88.4 R40, [R121+0x6000] ;  /* 0x006000007928783b */ /* 0x000fe80000004200 */
[----:B------:R-:W-:Y:S04]  /*1dc0*/  LDSM.16.MT88.4 R64, [R120+0x7000] ;  /* 0x007000007840783b */ /* 0x000fe80000004200 */
[----:B------:R-:W-:Y:S01]  /*1dd0*/  LDSM.16.MT88.4 R72, [R121+0x8000] ;  /* 0x008000007948783b */ /* 0x000fe20000004200 */
[----:B--2---:R-:W-:-:S02]  /*1de0*/  FMNMX.FTZ R9, R0, R9, !PT ;  /* 0x0000000900097209 */ /* 0x004fc40007810000 */
[----:B---3--:R-:W-:-:S03]  /*1df0*/  FMNMX.FTZ R5, R6, R5, !PT ;  /* 0x0000000506057209 */ /* 0x008fc60007810000 */
[----:B------:R-:W2:Y:S04]  /*1e00*/  SHFL.BFLY PT, R2, R9, 0x1, 0x1f ;  /* 0x0c201f0009027f89 */ /* 0x000ea800000e0000 */
[----:B------:R-:W3:Y:S01]  /*1e10*/  SHFL.BFLY PT, R0, R5, 0x1, 0x1f ;  /* 0x0c201f0005007f89 */ /* 0x000ee200000e0000 */
[----:B--2---:R-:W-:-:S03]  /*1e20*/  FMNMX.FTZ R2, R9, R2, !PT ;  /* 0x0000000209027209 */ /* 0x004fc60007810000 */
[----:B-1----:R-:W-:Y:S01]  /*1e30*/  LDSM.16.MT88.4 R8, [R120+0x6400] ;  /* 0x006400007808783b */ /* 0x002fe20000004200 */
[C---:B------:R-:W-:Y:S01]  /*1e40*/  FSETP.NEU.FTZ.AND P1, PT, R2.reuse, -INF , PT ;  /* 0xff8000000200780b */ /* 0x040fe20003f3d000 */
[----:B------:R-:W-:Y:S01]  /*1e50*/  FMUL.FTZ R96, R2, c[0x0][0x23c] ;  /* 0x00008f0002607a20 */ /* 0x000fe20000410000 */
[----:B---3--:R-:W-:-:S04]  /*1e60*/  FMNMX.FTZ R0, R5, R0, !PT ;  /* 0x0000000005007209 */ /* 0x008fc80007810000 */
[----:B------:R-:W-:Y:S01]  /*1e70*/  FSEL R96, R96, RZ, P1 ;  /* 0x000000ff60607208 */ /* 0x000fe20000800000 */
[C---:B------:R-:W-:Y:S01]  /*1e80*/  FMUL.FTZ R86, R0.reuse, c[0x0][0x23c] ;  /* 0x00008f0000567a20 */ /* 0x040fe20000410000 */
[----:B------:R-:W-:-:S03]  /*1e90*/  FSETP.NEU.FTZ.AND P1, PT, R0, -INF , PT ;  /* 0xff8000000000780b */ /* 0x000fc60003f3d000 */
[--C-:B------:R-:W-:Y:S01]  /*1ea0*/  FFMA.FTZ R24, R49, c[0x0][0x23c], -R96.reuse ;  /* 0x00008f0031187a23 */ /* 0x100fe20000010860 */
[----:B------:R-:W-:Y:S01]  /*1eb0*/  FSEL R86, R86, RZ, P1 ;  /* 0x000000ff56567208 */ /* 0x000fe20000800000 */
[----:B------:R-:W1:Y:S01]  /*1ec0*/  LDSM.16.MT88.4 R48, [R120+0x6000] ;  /* 0x006000007830783b */ /* 0x000e620000004200 */
[--C-:B------:R-:W-:Y:S02]  /*1ed0*/  FFMA.FTZ R34, R52, c[0x0][0x23c], -R96.reuse ;  /* 0x00008f0034227a23 */ /* 0x100fe40000010860 */
[--C-:B------:R-:W-:Y:S01]  /*1ee0*/  FFMA.FTZ R33, R53, c[0x0][0x23c], -R96.reuse ;  /* 0x00008f0035217a23 */ /* 0x100fe20000010860 */
[----:B------:R-:W-:Y:S01]  /*1ef0*/  MUFU.EX2 R24, R24 ;  /* 0x0000001800187308 */ /* 0x000fe20000000800 */
[----:B------:R-:W-:Y:S02]  /*1f00*/  FFMA.FTZ R29, R29, c[0x0][0x23c], -R96 ;  /* 0x00008f001d1d7a23 */ /* 0x000fe40000010860 */
[--C-:B------:R-:W-:Y:S02]  /*1f10*/  FFMA.FTZ R30, R54, c[0x0][0x23c], -R86.reuse ;  /* 0x00008f00361e7a23 */ /* 0x100fe40000010856 */
[----:B------:R-:W-:-:S02]  /*1f20*/  FFMA.FTZ R31, R55, c[0x0][0x23c], -R86 ;  /* 0x00008f00371f7a23 */ /* 0x000fc40000010856 */
[--C-:B------:R-:W-:Y:S01]  /*1f30*/  FFMA.FTZ R32, R59, c[0x0][0x23c], -R86.reuse ;  /* 0x00008f003b207a23 */ /* 0x100fe20000010856 */
[----:B------:R-:W-:Y:S01]  /*1f40*/  MUFU.EX2 R34, R34 ;  /* 0x0000002200227308 */ /* 0x000fe20000000800 */
[----:B------:R-:W-:Y:S02]  /*1f50*/  FFMA.FTZ R27, R57, c[0x0][0x23c], -R86 ;  /* 0x00008f00391b7a23 */ /* 0x000fe40000010856 */
[----:B------:R-:W2:Y:S01]  /*1f60*/  LDSM.16.MT88.4 R56, [R121+0x7000] ;  /* 0x007000007938783b */ /* 0x000ea20000004200 */
[--C-:B------:R-:W-:Y:S02]  /*1f70*/  FFMA.FTZ R28, R7, c[0x0][0x23c], -R96.reuse ;  /* 0x00008f00071c7a23 */ /* 0x100fe40000010860 */
[--C-:B------:R-:W-:Y:S01]  /*1f80*/  FFMA.FTZ R21, R21, c[0x0][0x23c], -R96.reuse ;  /* 0x00008f0015157a23 */ /* 0x100fe20000010860 */
[----:B------:R-:W3:Y:S01]  /*1f90*/  LDSM.16.MT88.4 R4, [R120+0x8000] ;  /* 0x008000007804783b */ /* 0x000ee20000004200 */
[----:B------:R-:W4:Y:S01]  /*1fa0*/  MUFU.EX2 R33, R33 ;  /* 0x0000002100217308 */ /* 0x000f220000000800 */
[----:B------:R-:W-:-:S02]  /*1fb0*/  FFMA.FTZ R20, R15, c[0x0][0x23c], -R96 ;  /* 0x00008f000f147a23 */ /* 0x000fc40000010860 */
[----:B------:R-:W-:Y:S02]  /*1fc0*/  FFMA.FTZ R3, R61, c[0x0][0x23c], -R96 ;  /* 0x00008f003d037a23 */ /* 0x000fe40000010860 */
[--C-:B------:R-:W-:Y:S02]  /*1fd0*/  FFMA.FTZ R26, R13, c[0x0][0x23c], -R86.reuse ;  /* 0x00008f000d1a7a23 */ /* 0x100fe40000010856 */
[--C-:B------:R-:W-:Y:S01]  /*1fe0*/  FFMA.FTZ R23, R23, c[0x0][0x23c], -R86.reuse ;  /* 0x00008f0017177a23 */ /* 0x100fe20000010856 */
[----:B------:R-:W5:Y:S01]  /*1ff0*/  MUFU.EX2 R29, R29 ;  /* 0x0000001d001d7308 */ /* 0x000f620000000800 */
[--C-:B------:R-:W-:Y:S01]  /*2000*/  FFMA.FTZ R25, R25, c[0x0][0x23c], -R86.reuse ;  /* 0x00008f0019197a23 */ /* 0x100fe20000010856 */
[----:B------:R-:W1:Y:S01]  /*2010*/  LDSM.16.MT88.4 R12, [R121+0x6400] ;  /* 0x00640000790c783b */ /* 0x000e620000004200 */
[----:B------:R-:W-:Y:S02]  /*2020*/  FFMA.FTZ R22, R97, c[0x0][0x23c], -R86 ;  /* 0x00008f0061167a23 */ /* 0x000fe40000010856 */
[----:B------:R-:W-:-:S02]  /*2030*/  FFMA.FTZ R97, R87, c[0x0][0x23c], -R96 ;  /* 0x00008f0057617a23 */ /* 0x000fc40000010860 */
[----:B------:R-:W-:Y:S01]  /*2040*/  FFMA.FTZ R90, R101, c[0x0][0x23c], -R96 ;  /* 0x00008f00655a7a23 */ /* 0x000fe20000010860 */
[----:B------:R-:W-:Y:S01]  /*2050*/  MUFU.EX2 R30, R30 ;  /* 0x0000001e001e7308 */ /* 0x000fe20000000800 */
[----:B----4-:R-:W-:Y:S01]  /*2060*/  F2FP.PACK_AB R80, R33, R34 ;  /* 0x000000222150723e */ /* 0x010fe200000000ff */
[----:B------:R-:W-:Y:S02]  /*2070*/  FFMA.FTZ R100, R99, c[0x0][0x23c], -R86 ;  /* 0x00008f0063647a23 */ /* 0x000fe40000010856 */
[--C-:B------:R-:W-:Y:S02]  /*2080*/  FFMA.FTZ R88, R105, c[0x0][0x23c], -R96.reuse ;  /* 0x00008f0069587a23 */ /* 0x100fe40000010860 */
[----:B------:R-:W-:Y:S02]  /*2090*/  FFMA.FTZ R87, R107, c[0x0][0x23c], -R96 ;  /* 0x00008f006b577a23 */ /* 0x000fe40000010860 */
[----:B------:R-:W4:Y:S01]  /*20a0*/  MUFU.EX2 R31, R31 ;  /* 0x0000001f001f7308 */ /* 0x000f220000000800 */
[----:B-----5:R-:W-:Y:S01]  /*20b0*/  F2FP.PACK_AB R82, R24, R29 ;  /* 0x0000001d1852723e */ /* 0x020fe200000000ff */
[----:B------:R-:W-:-:S02]  /*20c0*/  FFMA.FTZ R98, R17, c[0x0][0x23c], -R86 ;  /* 0x00008f0011627a23 */ /* 0x000fc40000010856 */
[--C-:B------:R-:W-:Y:S02]  /*20d0*/  FFMA.FTZ R101, R19, c[0x0][0x23c], -R86.reuse ;  /* 0x00008f0013657a23 */ /* 0x100fe40000010856 */
[----:B------:R-:W-:Y:S01]  /*20e0*/  FFMA.FTZ R99, R103, c[0x0][0x23c], -R86 ;  /* 0x00008f0067637a23 */ /* 0x000fe20000010856 */
[----:B------:R-:W-:Y:S01]  /*20f0*/  LDSM.16.MT88.4 R16, [R120+0x6800] ;  /* 0x006800007810783b */ /* 0x000fe20000004200 */
[----:B------:R-:W-:Y:S01]  /*2100*/  MUFU.EX2 R32, R32 ;  /* 0x0000002000207308 */ /* 0x000fe20000000800 */
[--C-:B------:R-:W-:Y:S02]  /*2110*/  FFMA.FTZ R93, R93, c[0x0][0x23c], -R96.reuse ;  /* 0x00008f005d5d7a23 */ /* 0x100fe40000010860 */
[--C-:B------:R-:W-:Y:S02]  /*2120*/  FFMA.FTZ R92, R92, c[0x0][0x23c], -R96.reuse ;  /* 0x00008f005c5c7a23 */ /* 0x100fe40000010860 */
[--C-:B------:R-:W-:Y:S02]  /*2130*/  FFMA.FTZ R95, R95, c[0x0][0x23c], -R96.reuse ;  /* 0x00008f005f5f7a23 */ /* 0x100fe40000010860 */
[----:B------:R-:W-:Y:S01]  /*2140*/  FFMA.FTZ R94, R94, c[0x0][0x23c], -R96 ;  /* 0x00008f005e5e7a23 */ /* 0x000fe20000010860 */
[----:B------:R-:W5:Y:S01]  /*2150*/  MUFU.EX2 R27, R27 ;  /* 0x0000001b001b7308 */ /* 0x000f620000000800 */
[----:B----4-:R-:W-:Y:S01]  /*2160*/  F2FP.PACK_AB R81, R31, R30 ;  /* 0x0000001e1f51723e */ /* 0x010fe200000000ff */
[----:B------:R-:W-:-:S02]  /*2170*/  FFMA.FTZ R91, R91, c[0x0][0x23c], -R86 ;  /* 0x00008f005b5b7a23 */ /* 0x000fc40000010856 */
[--C-:B------:R-:W-:Y:S02]  /*2180*/  FFMA.FTZ R96, R89, c[0x0][0x23c], -R86.reuse ;  /* 0x00008f0059607a23 */ /* 0x100fe40000010856 */
[--C-:B------:R-:W-:Y:S02]  /*2190*/  FFMA.FTZ R85, R85, c[0x0][0x23c], -R86.reuse ;  /* 0x00008f0055557a23 */ /* 0x100fe40000010856 */
[----:B------:R-:W-:Y:S01]  /*21a0*/  MUFU.EX2 R28, R28 ;  /* 0x0000001c001c7308 */ /* 0x000fe20000000800 */
[----:B------:R-:W-:Y:S02]  /*21b0*/  FFMA.FTZ R146, R35, c[0x0][0x23c], -R86 ;  /* 0x00008f0023927a23 */ /* 0x000fe40000010856 */
[----:B------:R-:W-:Y:S02]  /*21c0*/  FADD.FTZ R34, R34, R33 ;  /* 0x0000002122227221 */ /* 0x000fe40000010000 */
[----:B------:R-:W-:Y:S02]  /*21d0*/  FADD.FTZ R31, R30, R31 ;  /* 0x0000001f1e1f7221 */ /* 0x000fe40000010000 */
[----:B------:R-:W-:Y:S01]  /*21e0*/  FADD.FTZ R29, R29, R34 ;  /* 0x000000221d1d7221 */ /* 0x000fe20000010000 */
[----:B-----5:R-:W-:Y:S01]  /*21f0*/  F2FP.PACK_AB R83, R27, R32 ;  /* 0x000000201b53723e */ /* 0x020fe200000000ff */
[----:B------:R-:W4:Y:S01]  /*2200*/  MUFU.EX2 R21, R21 ;  /* 0x0000001500157308 */ /* 0x000f220000000800 */
[----:B------:R-:W-:-:S02]  /*2210*/  FADD.FTZ R32, R32, R31 ;  /* 0x0000001f20207221 */ /* 0x000fc40000010000 */
[----:B------:R-:W-:Y:S02]  /*2220*/  FADD.FTZ R29, R24, R29 ;  /* 0x0000001d181d7221 */ /* 0x000fe40000010000 */
[----:B------:R-:W-:Y:S01]  /*2230*/  FADD.FTZ R27, R27, R32 ;  /* 0x000000201b1b7221 */ /* 0x000fe20000010000 */
[C---:B-1----:R-:W-:Y:S02]  /*2240*/  HMMA.16816.F32 R44, R80.reuse, R48, RZ ;  /* 0x00000030502c723c */ /* 0x042fe400000018ff */
[----:B------:R-:W-:Y:S06]  /*2250*/  MUFU.EX2 R20, R20 ;  /* 0x0000001400147308 */ /* 0x000fec0000000800 */
[C---:B------:R-:W-:Y:S02]  /*2260*/  HMMA.16816.F32 R48, R80.reuse, R50, RZ ;  /* 0x000000325030723c */ /* 0x040fe400000018ff */
[----:B------:R-:W-:Y:S06]  /*2270*/  MUFU.EX2 R3, R3 ;  /* 0x0000000300037308 */ /* 0x000fec0000000800 */
[C---:B------:R-:W-:Y:S02]  /*2280*/  HMMA.16816.F32 R36, R80.reuse, R40, RZ ;  /* 0x000000285024723c */ /* 0x040fe400000018ff */
[----:B------:R-:W-:Y:S06]  /*2290*/  MUFU.EX2 R26, R26 ;  /* 0x0000001a001a7308 */ /* 0x000fec0000000800 */
[C---:B--2---:R-:W-:Y:S02]  /*22a0*/  HMMA.16816.F32 R52, R80.reuse, R56, RZ ;  /* 0x000000385034723c */ /* 0x044fe400000018ff */
[----:B------:R-:W1:Y:S06]  /*22b0*/  MUFU.EX2 R23, R23 ;  /* 0x0000001700177308 */ /* 0x000e6c0000000800 */
[C---:B------:R-:W-:Y:S02]  /*22c0*/  HMMA.16816.F32 R60, R80.reuse, R64, RZ ;  /* 0x00000040503c723c */ /* 0x040fe400000018ff */
[----:B------:R-:W-:Y:S06]  /*22d0*/  MUFU.EX2 R25, R25 ;  /* 0x0000001900197308 */ /* 0x000fec0000000800 */
[C---:B------:R-:W-:Y:S02]  /*22e0*/  HMMA.16816.F32 R68, R80.reuse, R72, RZ ;  /* 0x000000485044723c */ /* 0x040fe400000018ff */
[----:B------:R-:W2:Y:S06]  /*22f0*/  MUFU.EX2 R22, R22 ;  /* 0x0000001600167308 */ /* 0x000eac0000000800 */
[C---:B------:R-:W-:Y:S02]  /*2300*/  HMMA.16816.F32 R40, R80.reuse, R42, RZ ;  /* 0x0000002a5028723c */ /* 0x040fe400000018ff */
[----:B------:R-:W-:Y:S06]  /*2310*/  MUFU.EX2 R97, R97 ;  /* 0x0000006100617308 */ /* 0x000fec0000000800 */
[C---:B------:R-:W-:Y:S02]  /*2320*/  HMMA.16816.F32 R56, R80.reuse, R58, RZ ;  /* 0x0000003a5038723c */ /* 0x040fe400000018ff */
[----:B------:R-:W5:Y:S06]  /*2330*/  MUFU.EX2 R90, R90 ;  /* 0x0000005a005a7308 */ /* 0x000f6c0000000800 */
[C---:B------:R-:W-:Y:S02]  /*2340*/  HMMA.16816.F32 R64, R80.reuse, R66, RZ ;  /* 0x000000425040723c */ /* 0x040fe400000018ff */
[----:B------:R-:W-:Y:S06]  /*2350*/  MUFU.EX2 R88, R88 ;  /* 0x0000005800587308 */ /* 0x000fec0000000800 */
[C---:B------:R-:W-:Y:S02]  /*2360*/  HMMA.16816.F32 R72, R80.reuse, R74, RZ ;  /* 0x0000004a5048723c */ /* 0x040fe400000018ff */
[----:B------:R-:W-:Y:S06]  /*2370*/  MUFU.EX2 R87, R87 ;  /* 0x0000005700577308 */ /* 0x000fec0000000800 */
[C---:B---3--:R-:W-:Y:S02]  /*2380*/  HMMA.16816.F32 R76, R80.reuse, R4, RZ ;  /* 0x00000004504c723c */ /* 0x048fe400000018ff */
[----:B------:R-:W-:Y:S05]  /*2390*/  MUFU.EX2 R98, R98 ;  /* 0x0000006200627308 */ /* 0x000fea0000000800 */
[----:B----4-:R-:W-:Y:S01]  /*23a0*/  F2FP.PACK_AB R4, R21, R28 ;  /* 0x0000001c1504723e */ /* 0x010fe200000000ff */
[----:B------:R-:W-:Y:S01]  /*23b0*/  HMMA.16816.F32 R80, R80, R6, RZ ;  /* 0x000000065050723c */ /* 0x000fe200000018ff */
[----:B-1----:R-:W-:Y:S01]  /*23c0*/  F2FP.PACK_AB R5, R23, R26 ;  /* 0x0000001a1705723e */ /* 0x002fe200000000ff */
[----:B------:R-:W1:Y:S01]  /*23d0*/  MUFU.EX2 R101, R101 ;  /* 0x0000006500657308 */ /* 0x000e620000000800 */
[----:B------:R-:W-:-:S02]  /*23e0*/  FADD.FTZ R28, R28, R29 ;  /* 0x0000001d1c1c7221 */ /* 0x000fc40000010000 */
[----:B------:R-:W-:Y:S02]  /*23f0*/  FADD.FTZ R26, R26, R27 ;  /* 0x0000001b1a1a7221 */ /* 0x000fe40000010000 */
[----:B------:R-:W-:Y:S01]  /*2400*/  F2FP.PACK_AB R6, R3, R20 ;  /* 0x000000140306723e */ /* 0x000fe200000000ff */
[----:B------:R-:W-:Y:S01]  /*2410*/  FADD.FTZ R21, R21, R28 ;  /* 0x0000001c15157221 */ /* 0x000fe20000010000 */
[----:B--2---:R-:W-:Y:S01]  /*2420*/  F2FP.PACK_AB R7, R22, R25 ;  /* 0x000000191607723e */ /* 0x004fe200000000ff */
[----:B------:R-:W-:Y:S01]  /*2430*/  MUFU.EX2 R100, R100 ;  /* 0x0000006400647308 */ /* 0x000fe20000000800 */
[----:B------:R-:W-:Y:S02]  /*2440*/  FADD.FTZ R26, R23, R26 ;  /* 0x0000001a171a7221 */ /* 0x000fe40000010000 */
[----:B------:R-:W-:Y:S02]  /*2450*/  FADD.FTZ R20, R20, R21 ;  /* 0x0000001514147221 */ /* 0x000fe40000010000 */
[----:B------:R-:W-:Y:S01]  /*2460*/  FADD.FTZ R25, R25, R26 ;  /* 0x0000001a19197221 */ /* 0x000fe20000010000 */
[----:B------:R-:W-:Y:S01]  /*2470*/  HMMA.16816.F32 R44, R4, R8, R44 ;  /* 0x00000008042c723c */ /* 0x000fe2000000182c */
[----:B------:R-:W-:Y:S01]  /*2480*/  FADD.FTZ R20, R3, R20 ;  /* 0x0000001403147221 */ /* 0x000fe20000010000 */
[----:B------:R-:W2:Y:S01]  /*2490*/  MUFU.EX2 R99, R99 ;  /* 0x0000006300637308 */ /* 0x000ea20000000800 */
[----:B------:R-:W-:-:S05]  /*24a0*/  FADD.FTZ R25, R22, R25 ;  /* 0x0000001916197221 */ /* 0x000fca0000010000 */
[C---:B------:R-:W-:Y:S01]  /*24b0*/  HMMA.16816.F32 R48, R4.reuse, R10, R48 ;  /* 0x0000000a0430723c */ /* 0x040fe20000001830 */
[----:B------:R-:W3:Y:S01]  /*24c0*/  LDSM.16.MT88.4 R8, [R120+0x7400] ;  /* 0x007400007808783b */ /* 0x000ee20000004200 */
[----:B------:R-:W-:Y:S06]  /*24d0*/  MUFU.EX2 R93, R93 ;  /* 0x0000005d005d7308 */ /* 0x000fec0000000800 */
[C---:B------:R-:W-:Y:S02]  /*24e0*/  HMMA.16816.F32 R36, R4.reuse, R12, R36 ;  /* 0x0000000c0424723c */ /* 0x040fe40000001824 */
[----:B------:R-:W4:Y:S06]  /*24f0*/  MUFU.EX2 R92, R92 ;  /* 0x0000005c005c7308 */ /* 0x000f2c0000000800 */
[C---:B------:R-:W-:Y:S01]  /*2500*/  HMMA.16816.F32 R40, R4.reuse, R14, R40 ;  /* 0x0000000e0428723c */ /* 0x040fe20000001828 */
[----:B------:R-:W1:Y:S01]  /*2510*/  LDSM.16.MT88.4 R12, [R121+0x7400] ;  /* 0x00740000790c783b */ /* 0x000e620000004200 */
[----:B------:R-:W-:Y:S08]  /*2520*/  MUFU.EX2 R95, R95 ;  /* 0x0000005f005f7308 */ /* 0x000ff00000000800 */
[----:B------:R-:W-:Y:S08]  /*2530*/  MUFU.EX2 R94, R94 ;  /* 0x0000005e005e7308 */ /* 0x000ff00000000800 */
[----:B------:R-:W-:Y:S01]  /*2540*/  MUFU.EX2 R91, R91 ;  /* 0x0000005b005b7308 */ /* 0x000fe20000000800 */
[C---:B---3--:R-:W-:Y:S07]  /*2550*/  HMMA.16816.F32 R60, R4.reuse, R8, R60 ;  /* 0x00000008043c723c */ /* 0x048fee000000183c */
[----:B------:R-:W3:Y:S01]  /*2560*/  MUFU.EX2 R96, R96 ;  /* 0x0000006000607308 */ /* 0x000ee20000000800 */
[C---:B------:R-:W-:Y:S01]  /*2570*/  HMMA.16816.F32 R64, R4.reuse, R10, R64 ;  /* 0x0000000a0440723c */ /* 0x040fe20000001840 */
[----:B------:R-:W2:Y:S06]  /*2580*/  LDSM.16.MT88.4 R8, [R120+0x8400] ;  /* 0x008400007808783b */ /* 0x000eac0000004200 */
[----:B------:R-:W-:Y:S01]  /*2590*/  MUFU.EX2 R85, R85 ;  /* 0x0000005500557308 */ /* 0x000fe20000000800 */
[C---:B-1----:R-:W-:Y:S07]  /*25a0*/  HMMA.16816.F32 R52, R4.reuse, R12, R52 ;  /* 0x0000000c0434723c */ /* 0x042fee0000001834 */
[----:B------:R-:W1:Y:S01]  /*25b0*/  MUFU.EX2 R146, R146 ;  /* 0x0000009200927308 */ /* 0x000e620000000800 */
[C---:B------:R-:W-:Y:S01]  /*25c0*/  HMMA.16816.F32 R56, R4.reuse, R14, R56 ;  /* 0x0000000e0438723c */ /* 0x040fe20000001838 */
[----:B------:R-:W1:Y:S07]  /*25d0*/  LDSM.16.MT88.4 R12, [R121+0x8400] ;  /* 0x00840000790c783b */ /* 0x000e6e0000004200 */
[C---:B--2---:R-:W-:Y:S08]  /*25e0*/  HMMA.16816.F32 R76, R4.reuse, R8, R76 ;  /* 0x00000008044c723c */ /* 0x044ff0000000184c */
[C---:B------:R-:W-:Y:S01]  /*25f0*/  HMMA.16816.F32 R80, R4.reuse, R10, R80 ;  /* 0x0000000a0450723c */ /* 0x040fe20000001850 */
[----:B------:R-:W2:Y:S07]  /*2600*/  LDSM.16.MT88.4 R8, [R121+0x6800] ;  /* 0x006800007908783b */ /* 0x000eae0000004200 */
[C---:B-1----:R-:W-:Y:S08]  /*2610*/  HMMA.16816.F32 R68, R4.reuse, R12, R68 ;  /* 0x0000000c0444723c */ /* 0x042ff00000001844 */
[----:B------:R-:W-:Y:S01]  /*2620*/  HMMA.16816.F32 R72, R4, R14, R72 ;  /* 0x0000000e0448723c */ /* 0x000fe20000001848 */
[----:B------:R-:W1:Y:S06]  /*2630*/  LDSM.16.MT88.4 R12, [R121+0x7800] ;  /* 0x00780000790c783b */ /* 0x000e6c0000004200 */
[----:B-----5:R-:W-:Y:S01]  /*2640*/  F2FP.PACK_AB R4, R90, R97 ;  /* 0x000000615a04723e */ /* 0x020fe200000000ff */
        /* <DEDUP_REMOVED lines=12> */
[C---:B--2---:R-:W-:Y:S08]  /*2710*/  HMMA.16816.F32 R36, R4.reuse, R8, R36 ;  /* 0x000000080424723c */ /* 0x044ff00000001824 */
[C---:B------:R-:W-:Y:S01]  /*2720*/  HMMA.16816.F32 R40, R4.reuse, R10, R40 ;  /* 0x0000000a0428723c */ /* 0x040fe20000001828 */
[----:B------:R-:W2:Y:S07]  /*2730*/  LDSM.16.MT88.4 R8, [R120+0x7800] ;  /* 0x007800007808783b */ /* 0x000eae0000004200 */
[C---:B-1----:R-:W-:Y:S08]  /*2740*/  HMMA.16816.F32 R52, R4.reuse, R12, R52 ;  /* 0x0000000c0434723c */ /* 0x042ff00000001834 */
[C---:B------:R-:W-:Y:S01]  /*2750*/  HMMA.16816.F32 R56, R4.reuse, R14, R56 ;  /* 0x0000000e0438723c */ /* 0x040fe20000001838 */
[----:B------:R-:W1:Y:S07]  /*2760*/  LDSM.16.MT88.4 R12, [R121+0x8800] ;  /* 0x00880000790c783b */ /* 0x000e6e0000004200 */
[C---:B------:R-:W-:Y:S01]  /*2770*/  HMMA.16816.F32 R48, R4.reuse, R18, R48 ;  /* 0x000000120430723c */ /* 0x040fe20000001830 */
[----:B------:R-:W-:Y:S07]  /*2780*/  LDSM.16.MT88.4 R16, [R121+0x6c00] ;  /* 0x006c00007910783b */ /* 0x000fee0000004200 */
[C---:B--2---:R-:W-:Y:S08]  /*2790*/  HMMA.16816.F32 R60, R4.reuse, R8, R60 ;  /* 0x00000008043c723c */ /* 0x044ff0000000183c */
[C---:B------:R-:W-:Y:S01]  /*27a0*/  HMMA.16816.F32 R64, R4.reuse, R10, R64 ;  /* 0x0000000a0440723c */ /* 0x040fe20000001840 */
[----:B------:R-:W2:Y:S07]  /*27b0*/  LDSM.16.MT88.4 R8, [R120+0x8800] ;  /* 0x008800007808783b */ /* 0x000eae0000004200 */
[C---:B-1----:R-:W-:Y:S08]  /*27c0*/  HMMA.16816.F32 R68, R4.reuse, R12, R68 ;  /* 0x0000000c0444723c */ /* 0x042ff00000001844 */
[C---:B------:R-:W-:Y:S01]  /*27d0*/  HMMA.16816.F32 R72, R4.reuse, R14, R72 ;  /* 0x0000000e0448723c */ /* 0x040fe20000001848 */
[----:B------:R-:W1:Y:S07]  /*27e0*/  LDSM.16.MT88.4 R12, [R120+0x6c00] ;  /* 0x006c0000780c783b */ /* 0x000e6e0000004200 */
[C---:B--2---:R-:W-:Y:S08]  /*27f0*/  HMMA.16816.F32 R76, R4.reuse, R8, R76 ;  /* 0x00000008044c723c */ /* 0x044ff0000000184c */
[----:B------:R-:W-:Y:S01]  /*2800*/  HMMA.16816.F32 R80, R4, R10, R80 ;  /* 0x0000000a0450723c */ /* 0x000fe20000001850 */
[----:B------:R-:W2:Y:S06]  /*2810*/  LDSM.16.MT88.4 R8, [R121+0x7c00] ;  /* 0x007c00007908783b */ /* 0x000eac0000004200 */
[----:B----4-:R-:W-:Y:S01]  /*2820*/  F2FP.PACK_AB R4, R92, R93 ;  /* 0x0000005d5c04723e */ /* 0x010fe200000000ff */
[----:B------:R-:W-:Y:S01]  /*2830*/  FADD.FTZ R93, R93, R88 ;  /* 0x000000585d5d7221 */ /* 0x000fe20000010000 */
[----:B---3--:R-:W-:Y:S01]  /*2840*/  F2FP.PACK_AB R5, R96, R91 ;  /* 0x0000005b6005723e */ /* 0x008fe200000000ff */
        /* <DEDUP_REMOVED lines=12> */
[C---:B-1----:R-:W-:Y:S08]  /*2910*/  HMMA.16816.F32 R44, R4.reuse, R12, R44 ;  /* 0x0000000c042c723c */ /* 0x042ff0000000182c */
[C---:B------:R-:W-:Y:S01]  /*2920*/  HMMA.16816.F32 R48, R4.reuse, R14, R48 ;  /* 0x0000000e0430723c */ /* 0x040fe20000001830 */
[----:B------:R-:W1:Y:S07]  /*2930*/  LDSM.16.MT88.4 R12, [R121+0x8c00] ;  /* 0x008c0000790c783b */ /* 0x000e6e0000004200 */
[C---:B--2---:R-:W-:Y:S08]  /*2940*/  HMMA.16816.F32 R52, R4.reuse, R8, R52 ;  /* 0x000000080434723c */ /* 0x044ff00000001834 */
[C---:B------:R-:W-:Y:S01]  /*2950*/  HMMA.16816.F32 R56, R4.reuse, R10, R56 ;  /* 0x0000000a0438723c */ /* 0x040fe20000001838 */
[----:B------:R-:W2:Y:S07]  /*2960*/  LDSM.16.MT88.4 R8, [R120+0x8c00] ;  /* 0x008c00007808783b */ /* 0x000eae0000004200 */
[C---:B---3--:R-:W-:Y:S08]  /*2970*/  HMMA.16816.F32 R60, R4.reuse, R16, R60 ;  /* 0x00000010043c723c */ /* 0x048ff0000000183c */
[C---:B------:R-:W-:Y:S08]  /*2980*/  HMMA.16816.F32 R64, R4.reuse, R18, R64 ;  /* 0x000000120440723c */ /* 0x040ff00000001840 */
[C---:B-1----:R-:W-:Y:S08]  /*2990*/  HMMA.16816.F32 R68, R4.reuse, R12, R68 ;  /* 0x0000000c0444723c */ /* 0x042ff00000001844 */
[C---:B------:R-:W-:Y:S08]  /*29a0*/  HMMA.16816.F32 R72, R4.reuse, R14, R72 ;  /* 0x0000000e0448723c */ /* 0x040ff00000001848 */
[C---:B--2---:R-:W-:Y:S08]  /*29b0*/  HMMA.16816.F32 R76, R4.reuse, R8, R76 ;  /* 0x00000008044c723c */ /* 0x044ff0000000184c */
[----:B------:R-:W-:Y:S01]  /*29c0*/  HMMA.16816.F32 R80, R4, R10, R80 ;  /* 0x0000000a0450723c */ /* 0x000fe20000001850 */
[----:B------:R-:W-:Y:S03]  /*29d0*/  @!UPT UIADD3 URZ, URZ, URZ, URZ ;  /* 0x0000003f3f3ff290 */ /* 0x000fe6000fffe03f */
[----:B------:R-:W-:Y:S11]  /*29e0*/  @!P0 BRA `(.L_x_151) ;  /* 0x00001a4000008947 */ /* 0x000ff60003800000 */
[----:B------:R-:W-:Y:S01]  /*29f0*/  IADD3 R142, R84, -0x2, RZ ;  /* 0xfffffffe548e7810 */ /* 0x000fe20007ffe0ff */
[----:B------:R-:W-:Y:S01]  /*2a00*/  IMAD.MOV.U32 R3, RZ, RZ, R0 ;  /* 0x000000ffff037224 */ /* 0x000fe200078e0000 */
[----:B------:R-:W-:Y:S01]  /*2a10*/  MOV R85, R2 ;  /* 0x0000000200557202 */ /* 0x000fe20000000f00 */
[----:B------:R-:W-:Y:S06]  /*2a20*/  BRA `(.L_x_152) ;  /* 0x0000017000007947 */ /* 0x000fec0003800000 */
.L_x_154:
[----:B------:R-:W-:Y:S04]  /*2a30*/  IADD3 R87, R142, -0x1, RZ ;  /* 0xffffffff8e577810 */ /* 0x000fe80007ffe0ff */
[----:B------:R-:W-:Y:S01]  /*2a40*/  SHF.R.S32.HI R0, RZ, 0x1f, R87 ;  /* 0x0000001fff007819 */ /* 0x000fe20000011457 */
[C---:B------:R-:W-:Y:S04]  /*2a50*/  IMAD.WIDE.U32 R88, R87.reuse, c[0x0][0x198], RZ ;  /* 0x0000660057587a25 */ /* 0x040fe800078e00ff */
[----:B------:R-:W-:Y:S01]  /*2a60*/  IMAD R0, R0, c[0x0][0x198], RZ ;  /* 0x0000660000007a24 */ /* 0x000fe200078e02ff */
[----:B------:R-:W-:Y:S03]  /*2a70*/  LEA R2, P1, R88, R134, 0x6 ;  /* 0x0000008658027211 */ /* 0x000fe600078230ff */
[----:B------:R-:W-:Y:S01]  /*2a80*/  IMAD R0, R87, c[0x0][0x19c], R0 ;  /* 0x0000670057007a24 */ /* 0x000fe200078e0200 */
[----:B------:R-:W-:Y:S03]  /*2a90*/  LEA R90, P2, R2, c[0x0][0x168], 0x1 ;  /* 0x00005a00025a7a11 */ /* 0x000fe600078408ff */
[----:B------:R-:W-:Y:S05]  /*2aa0*/  IMAD.IADD R87, R89, 0x1, R0 ;  /* 0x0000000159577824 */ /* 0x000fea00078e0200 */
        /* <DEDUP_REMOVED lines=15> */
.L_x_152:
[----:B------:R-:W-:Y:S01]  /*2ba0*/  SHF.R.S32.HI R0, RZ, 0x1f, R142 ;  /* 0x0000001fff007819 */ /* 0x000fe2000001148e */
[----:B------:R-:W-:Y:S04]  /*2bb0*/  DEPBAR.LE SB0, 0x0 ;  /* 0x000080000000791a */ /* 0x000fe80000000000 */
[----:B------:R-:W-:Y:S01]  /*2bc0*/  BAR.SYNC.DEFER_BLOCKING 0x0 ;  /* 0x0000000000007b1d */ /* 0x000fe20000010000 */
[----:B------:R-:W-:Y:S02]  /*2bd0*/  IMAD R0, R0, c[0x0][0x1a0], RZ ;  /* 0x0000680000007a24 */ /* 0x000fe400078e02ff */
[C---:B------:R-:W-:Y:S04]  /*2be0*/  IMAD.WIDE.U32 R86, R142.reuse, c[0x0][0x1a0], RZ ;  /* 0x000068008e567a25 */ /* 0x040fe800078e00ff */
[----:B------:R-:W-:Y:S01]  /*2bf0*/  IMAD R0, R142, c[0x0][0x1a4], R0 ;  /* 0x000069008e007a24 */ /* 0x000fe200078e0200 */
[----:B------:R-:W-:Y:S03]  /*2c00*/  LEA R2, P0, R86, R132, 0x6 ;  /* 0x0000008456027211 */ /* 0x000fe600078030ff */
        /* <DEDUP_REMOVED lines=9> */
[----:B------:R-:W-:Y:S01]  /*2ca0*/  IMAD.X R151, R129, 0x1, R149, P0 ;  /* 0x0000000181977824 */ /* 0x000fe200000e0695 */
[----:B------:R-:W-:Y:S02]  /*2cb0*/  ISETP.GT.AND P0, PT, R142, RZ, PT ;  /* 0x000000ff8e00720c */ /* 0x000fe40003f04270 */
        /* <DEDUP_REMOVED lines=8> */
[----:B------:R-:W4:Y:S04]  /*2d40*/  LDSM.16.M88.4 R100, [R124+0x800] ;  /* 0x000800007c64783b */ /* 0x000f280000000200 */
[----:B------:R-:W0:Y:S04]  /*2d50*/  LDGDEPBAR ;  /* 0x00000000000079af */ /* 0x000e280000000000 */
[----:B------:R-:W5:Y:S04]  /*2d60*/  LDSM.16.M88.4 R104, [R124+0xc00] ;  /* 0x000c00007c68783b */ /* 0x000f680000000200 */
[----:B------:R-:W-:Y:S04]  /*2d70*/  LDSM.16.M88.4 R108, [R123] ;  /* 0x000000007b6c783b */ /* 0x000fe80000000200 */
[----:B------:R-:W1:Y:S04]  /*2d80*/  LDSM.16.M88.4 R112, [R122] ;  /* 0x000000007a70783b */ /* 0x000e680000000200 */
[----:B------:R-:W1:Y:S01]  /*2d90*/  LDSM.16.M88.4 R116, [R122+0x400] ;  /* 0x000400007a74783b */ /* 0x000e620000000200 */
[C---:B--2---:R-:W-:Y:S08]  /*2da0*/  HMMA.16816.F32 R4, R88.reuse, R92, RZ ;  /* 0x0000005c5804723c */ /* 0x044ff000000018ff */
[C---:B------:R-:W-:Y:S01]  /*2db0*/  HMMA.16816.F32 R8, R88.reuse, R94, RZ ;  /* 0x0000005e5808723c */ /* 0x040fe200000018ff */
[----:B------:R-:W-:Y:S07]  /*2dc0*/  LDSM.16.M88.4 R92, [R122+0xc00] ;  /* 0x000c00007a5c783b */ /* 0x000fee0000000200 */
[C---:B---3--:R-:W-:Y:S08]  /*2dd0*/  HMMA.16816.F32 R12, R88.reuse, R96, RZ ;  /* 0x00000060580c723c */ /* 0x048ff000000018ff */
[C---:B------:R-:W-:Y:S01]  /*2de0*/  HMMA.16816.F32 R16, R88.reuse, R98, RZ ;  /* 0x000000625810723c */ /* 0x040fe200000018ff */
[----:B------:R-:W-:Y:S07]  /*2df0*/  LDSM.16.M88.4 R96, [R124+0x1000] ;  /* 0x001000007c60783b */ /* 0x000fee0000000200 */
[C---:B----4-:R-:W-:Y:S08]  /*2e00*/  HMMA.16816.F32 R20, R88.reuse, R100, RZ ;  /* 0x000000645814723c */ /* 0x050ff000000018ff */
[C---:B------:R-:W-:Y:S01]  /*2e10*/  HMMA.16816.F32 R24, R88.reuse, R102, RZ ;  /* 0x000000665818723c */ /* 0x040fe200000018ff */
[----:B------:R-:W-:Y:S07]  /*2e20*/  LDSM.16.M88.4 R100, [R124+0x1c00] ;  /* 0x001c00007c64783b */ /* 0x000fee0000000200 */
[C---:B-----5:R-:W-:Y:S08]  /*2e30*/  HMMA.16816.F32 R28, R88.reuse, R104, RZ ;  /* 0x00000068581c723c */ /* 0x060ff000000018ff */
[----:B------:R-:W-:Y:S01]  /*2e40*/  HMMA.16816.F32 R32, R88, R106, RZ ;  /* 0x0000006a5820723c */ /* 0x000fe200000018ff */
[----:B------:R-:W2:Y:S07]  /*2e50*/  LDSM.16.M88.4 R88, [R122+0x800] ;  /* 0x000800007a58783b */ /* 0x000eae0000000200 */
[C---:B-1----:R-:W-:Y:S08]  /*2e60*/  HMMA.16816.F32 R4, R108.reuse, R112, R4 ;  /* 0x000000706c04723c */ /* 0x042ff00000001804 */
[C---:B------:R-:W-:Y:S08]  /*2e70*/  HMMA.16816.F32 R8, R108.reuse, R114, R8 ;  /* 0x000000726c08723c */ /* 0x040ff00000001808 */
[C---:B------:R-:W-:Y:S08]  /*2e80*/  HMMA.16816.F32 R12, R108.reuse, R116, R12 ;  /* 0x000000746c0c723c */ /* 0x040ff0000000180c */
[C---:B------:R-:W-:Y:S08]  /*2e90*/  HMMA.16816.F32 R16, R108.reuse, R118, R16 ;  /* 0x000000766c10723c */ /* 0x040ff00000001810 */
[C---:B--2---:R-:W-:Y:S08]  /*2ea0*/  HMMA.16816.F32 R20, R108.reuse, R88, R20 ;  /* 0x000000586c14723c */ /* 0x044ff00000001814 */
[C---:B------:R-:W-:Y:S01]  /*2eb0*/  HMMA.16816.F32 R24, R108.reuse, R90, R24 ;  /* 0x0000005a6c18723c */ /* 0x040fe20000001818 */
[----:B------:R-:W1:Y:S07]  /*2ec0*/  LDSM.16.M88.4 R88, [R125+0x1000] ;  /* 0x001000007d58783b */ /* 0x000e6e0000000200 */
[C---:B------:R-:W-:Y:S08]  /*2ed0*/  HMMA.16816.F32 R28, R108.reuse, R92, R28 ;  /* 0x0000005c6c1c723c */ /* 0x040ff0000000181c */
[----:B------:R-:W-:Y:S01]  /*2ee0*/  HMMA.16816.F32 R32, R108, R94, R32 ;  /* 0x0000005e6c20723c */ /* 0x000fe20000001820 */
[----:B------:R-:W2:Y:S07]  /*2ef0*/  LDSM.16.M88.4 R92, [R124+0x1400] ;  /* 0x001400007c5c783b */ /* 0x000eae0000000200 */
[C---:B-1----:R-:W-:Y:S08]  /*2f00*/  HMMA.16816.F32 R4, R88.reuse, R96, R4 ;  /* 0x000000605804723c */ /* 0x042ff00000001804 */
[C---:B------:R-:W-:Y:S01]  /*2f10*/  HMMA.16816.F32 R8, R88.reuse, R98, R8 ;  /* 0x000000625808723c */ /* 0x040fe20000001808 */
[----:B------:R-:W1:Y:S07]  /*2f20*/  LDSM.16.M88.4 R96, [R124+0x1800] ;  /* 0x001800007c60783b */ /* 0x000e6e0000000200 */
[C---:B--2---:R-:W-:Y:S08]  /*2f30*/  HMMA.16816.F32 R12, R88.reuse, R92, R12 ;  /* 0x0000005c580c723c */ /* 0x044ff0000000180c */
[C---:B------:R-:W-:Y:S01]  /*2f40*/  HMMA.16816.F32 R16, R88.reuse, R94, R16 ;  /* 0x0000005e5810723c */ /* 0x040fe20000001810 */
[----:B------:R-:W-:Y:S07]  /*2f50*/  LDSM.16.M88.4 R92, [R123+0x1000] ;  /* 0x001000007b5c783b */ /* 0x000fee0000000200 */
[C---:B-1----:R-:W-:Y:S08]  /*2f60*/  HMMA.16816.F32 R20, R88.reuse, R96, R20 ;  /* 0x000000605814723c */ /* 0x042ff00000001814 */
[C---:B------:R-:W-:Y:S01]  /*2f70*/  HMMA.16816.F32 R24, R88.reuse, R98, R24 ;  /* 0x000000625818723c */ /* 0x040fe20000001818 */
[----:B------:R-:W1:Y:S07]  /*2f80*/  LDSM.16.M88.4 R96, [R122+0x1000] ;  /* 0x001000007a60783b */ /* 0x000e6e0000000200 */
[C---:B------:R-:W-:Y:S08]  /*2f90*/  HMMA.16816.F32 R28, R88.reuse, R100, R28 ;  /* 0x00000064581c723c */ /* 0x040ff0000000181c */
[----:B------:R-:W-:Y:S01]  /*2fa0*/  HMMA.16816.F32 R32, R88, R102, R32 ;  /* 0x000000665820723c */ /* 0x000fe20000001820 */
[----:B------:R-:W2:Y:S04]  /*2fb0*/  LDSM.16.M88.4 R88, [R122+0x1400] ;  /* 0x001400007a58783b */ /* 0x000ea80000000200 */
[----:B------:R-:W-:Y:S03]  /*2fc0*/  LDSM.16.M88.4 R100, [R122+0x1c00] ;  /* 0x001c00007a64783b */ /* 0x000fe60000000200 */
        /* <DEDUP_REMOVED lines=28> */
[----:B------:R-:W1:Y:S01]  /*3190*/  LDSM.16.M88.4 R96, [R122+0x2800] ;  /* 0x002800007a60783b */ /* 0x000e620000000200 */
[----:B------:R-:W-:Y:S04]  /*31a0*/  DEPBAR.LE SB0, 0x0 ;  /* 0x000080000000791a */ /* 0x000fe80000000000 */
[----:B------:R-:W-:Y:S02]  /*31b0*/  BAR.SYNC.DEFER_BLOCKING 0x0 ;  /* 0x0000000000007b1d */ /* 0x000fe40000010000 */
[C---:B--2---:R-:W-:Y:S08]  /*31c0*/  HMMA.16816.F32 R12, R92.reuse, R88, R12 ;  /* 0x000000585c0c723c */ /* 0x044ff0000000180c */
[C---:B------:R-:W-:Y:S08]  /*31d0*/  HMMA.16816.F32 R16, R92.reuse, R90, R16 ;  /* 0x0000005a5c10723c */ /* 0x040ff00000001810 */
[C---:B-1----:R-:W-:Y:S08]  /*31e0*/  HMMA.16816.F32 R20, R92.reuse, R96, R20 ;  /* 0x000000605c14723c */ /* 0x042ff00000001814 */
[C---:B------:R-:W-:Y:S08]  /*31f0*/  HMMA.16816.F32 R24, R92.reuse, R98, R24 ;  /* 0x000000625c18723c */ /* 0x040ff00000001818 */
[C---:B------:R-:W-:Y:S08]  /*3200*/  HMMA.16816.F32 R28, R92.reuse, R100, R28 ;  /* 0x000000645c1c723c */ /* 0x040ff0000000181c */
[----:B------:R-:W-:Y:S01]  /*3210*/  HMMA.16816.F32 R32, R92, R102, R32 ;  /* 0x000000665c20723c */ /* 0x000fe20000001820 */
[----:B------:R-:W-:-:S07]  /*3220*/  @P0 BRA `(.L_x_154) ;  /* 0xfffff80000000947 */ /* 0x000fce000383ffff */
.L_x_153:
[----:B------:R-:W-:Y:S01]  /*3230*/  FMNMX.FTZ R0, R4, R85, !PT ;  /* 0x0000005504007209 */ /* 0x000fe20007810000 */
[----:B------:R-:W-:Y:S01]  /*3240*/  LDSM.16.MT88.4 R96, [R121+0x6000] ;  /* 0x006000007960783b */ /* 0x000fe20000004200 */
[----:B------:R-:W-:Y:S02]  /*3250*/  FMNMX.FTZ R84, R6, R3, !PT ;  /* 0x0000000306547209 */ /* 0x000fe40007810000 */
[----:B------:R-:W-:Y:S02]  /*3260*/  FMNMX.FTZ R87, R5, R0, !PT ;  /* 0x0000000005577209 */ /* 0x000fe40007810000 */
[----:B------:R-:W-:Y:S02]  /*3270*/  FMNMX.FTZ R93, R7, R84, !PT ;  /* 0x00000054075d7209 */ /* 0x000fe40007810000 */
        /* <DEDUP_REMOVED lines=29> */
[----:B------:R-:W-:Y:S01]  /*3450*/  IADD3 R142, R142, -0x1, RZ ;  /* 0xffffffff8e8e7810 */ /* 0x000fe20007ffe0ff */
[----:B------:R-:W-:Y:S08]  /*3460*/  SHFL.BFLY PT, R95, R88, 0x2, 0x1f ;  /* 0x0c401f00585f7f89 */ /* 0x000ff000000e0000 */
[----:B------:R-:W1:Y:S02]  /*3470*/  SHFL.BFLY PT, R0, R89, 0x2, 0x1f ;  /* 0x0c401f0059007f89 */ /* 0x000e6400000e0000 */
[----:B-1----:R-:W-:Y:S02]  /*3480*/  FMNMX.FTZ R87, R89, R0, !PT ;  /* 0x0000000059577209 */ /* 0x002fe40007810000 */
[----:B------:R-:W-:Y:S04]  /*3490*/  FMNMX.FTZ R93, R88, R95, !PT ;  /* 0x0000005f585d7209 */ /* 0x000fe80007810000 */
[----:B------:R-:W1:Y:S08]  /*34a0*/  SHFL.BFLY PT, R0, R87, 0x1, 0x1f ;  /* 0x0c201f0057007f89 */ /* 0x000e7000000e0000 */
[----:B------:R-:W2:Y:S01]  /*34b0*/  SHFL.BFLY PT, R84, R93, 0x1, 0x1f ;  /* 0x0c201f005d547f89 */ /* 0x000ea200000e0000 */
[----:B-1----:R-:W-:Y:S05]  /*34c0*/  FMNMX.FTZ R0, R87, R0, !PT ;  /* 0x0000000057007209 */ /* 0x002fea0007810000 */
[----:B------:R-:W-:Y:S01]  /*34d0*/  FMUL.FTZ R106, R0, c[0x0][0x23c] ;  /* 0x00008f00006a7a20 */ /* 0x000fe20000410000 */
[----:B--2---:R-:W-:Y:S04]  /*34e0*/  FMNMX.FTZ R2, R93, R84, !PT ;  /* 0x000000545d027209 */ /* 0x004fe80007810000 */
[C---:B------:R-:W-:Y:S01]  /*34f0*/  FSETP.NEU.FTZ.AND P1, PT, R2.reuse, -INF , PT ;  /* 0xff8000000200780b */ /* 0x040fe20003f3d000 */
[C---:B------:R-:W-:Y:S02]  /*3500*/  FADD.FTZ R84, -R2.reuse, R85 ;  /* 0x0000005502547221 */ /* 0x040fe40000010100 */
[----:B------:R-:W-:Y:S02]  /*3510*/  FMUL.FTZ R104, R2, c[0x0][0x23c] ;  /* 0x00008f0002687a20 */ /* 0x000fe40000410000 */
[----:B------:R-:W-:Y:S02]  /*3520*/  FMUL.FTZ R86, R84, c[0x0][0x23c] ;  /* 0x00008f0054567a20 */ /* 0x000fe40000410000 */
[----:B------:R-:W-:Y:S01]  /*3530*/  FADD.FTZ R85, -R0, R3 ;  /* 0x0000000300557221 */ /* 0x000fe20000010100 */
[----:B------:R-:W-:Y:S01]  /*3540*/  FSEL R104, R104, RZ, P1 ;  /* 0x000000ff68687208 */ /* 0x000fe20000800000 */
[----:B------:R1:W2:Y:S01]  /*3550*/  MUFU.EX2 R84, R86 ;  /* 0x0000005600547308 */ /* 0x0002a20000000800 */
[----:B------:R-:W-:Y:S01]  /*3560*/  FSETP.NEU.FTZ.AND P1, PT, R0, -INF , PT ;  /* 0xff8000000000780b */ /* 0x000fe20003f3d000 */
[----:B------:R-:W-:Y:S01]  /*3570*/  FMUL.FTZ R3, R85, c[0x0][0x23c] ;  /* 0x00008f0055037a20 */ /* 0x000fe20000410000 */
[----:B------:R-:W-:Y:S01]  /*3580*/  MOV R85, R2 ;  /* 0x0000000200557202 */ /* 0x000fe20000000f00 */
[--C-:B------:R-:W-:Y:S01]  /*3590*/  FFMA.FTZ R105, R4, c[0x0][0x23c], -R104.reuse ;  /* 0x00008f0004697a23 */ /* 0x100fe20000010868 */
[----:B------:R-:W-:Y:S01]  /*35a0*/  FSEL R106, R106, RZ, P1 ;  /* 0x000000ff6a6a7208 */ /* 0x000fe20000800000 */
[--C-:B------:R-:W-:Y:S02]  /*35b0*/  FFMA.FTZ R90, R5, c[0x0][0x23c], -R104.reuse ;  /* 0x00008f00055a7a23 */ /* 0x100fe40000010868 */
[----:B------:R-:W-:Y:S02]  /*35c0*/  FFMA.FTZ R111, R8, c[0x0][0x23c], -R104 ;  /* 0x00008f00086f7a23 */ /* 0x000fe40000010868 */
[--C-:B------:R-:W-:Y:S01]  /*35d0*/  FFMA.FTZ R108, R6, c[0x0][0x23c], -R106.reuse ;  /* 0x00008f00066c7a23 */ /* 0x100fe2000001086a */
[----:B------:R-:W-:Y:S01]  /*35e0*/  MUFU.EX2 R105, R105 ;  /* 0x0000006900697308 */ /* 0x000fe20000000800 */
[--C-:B------:R-:W-:Y:S02]  /*35f0*/  FFMA.FTZ R109, R7, c[0x0][0x23c], -R106.reuse ;  /* 0x00008f00076d7a23 */ /* 0x100fe4000001086a */
[--C-:B------:R-:W-:Y:S02]  /*3600*/  FFMA.FTZ R88, R10, c[0x0][0x23c], -R106.reuse ;  /* 0x00008f000a587a23 */ /* 0x100fe4000001086a */
[----:B------:R-:W-:Y:S02]  /*3610*/  FFMA.FTZ R87, R11, c[0x0][0x23c], -R106 ;  /* 0x00008f000b577a23 */ /* 0x000fe4000001086a */
[--C-:B------:R-:W-:Y:S02]  /*3620*/  FFMA.FTZ R112, R12, c[0x0][0x23c], -R104.reuse ;  /* 0x00008f000c707a23 */ /* 0x100fe40000010868 */
[----:B------:R-:W-:Y:S01]  /*3630*/  FFMA.FTZ R113, R13, c[0x0][0x23c], -R104 ;  /* 0x00008f000d717a23 */ /* 0x000fe20000010868 */
[----:B------:R-:W-:Y:S01]  /*3640*/  MUFU.EX2 R109, R109 ;  /* 0x0000006d006d7308 */ /* 0x000fe20000000800 */
[----:B------:R-:W-:Y:S02]  /*3650*/  FFMA.FTZ R114, R14, c[0x0][0x23c], -R106 ;  /* 0x00008f000e727a23 */ /* 0x000fe4000001086a */
[----:B-1----:R-:W-:Y:S02]  /*3660*/  FFMA.FTZ R86, R9, c[0x0][0x23c], -R104 ;  /* 0x00008f0009567a23 */ /* 0x002fe40000010868 */
[C---:B--2---:R-:W-:Y:S02]  /*3670*/  FMUL.FTZ R36, R84.reuse, R36 ;  /* 0x0000002454247220 */ /* 0x044fe40000410000 */
[C---:B------:R-:W-:Y:S02]  /*3680*/  FMUL.FTZ R37, R84.reuse, R37 ;  /* 0x0000002554257220 */ /* 0x040fe40000410000 */
[C---:B------:R-:W-:Y:S01]  /*3690*/  FMUL.FTZ R40, R84.reuse, R40 ;  /* 0x0000002854287220 */ /* 0x040fe20000410000 */
[----:B------:R-:W-:Y:S01]  /*36a0*/  MUFU.EX2 R111, R111 ;  /* 0x0000006f006f7308 */ /* 0x000fe20000000800 */
[C---:B------:R-:W-:Y:S02]  /*36b0*/  FMUL.FTZ R41, R84.reuse, R41 ;  /* 0x0000002954297220 */ /* 0x040fe40000410000 */
[C---:B------:R-:W-:Y:S02]  /*36c0*/  FMUL.FTZ R44, R84.reuse, R44 ;  /* 0x0000002c542c7220 */ /* 0x040fe40000410000 */
[C---:B------:R-:W-:Y:S02]  /*36d0*/  FMUL.FTZ R45, R84.reuse, R45 ;  /* 0x0000002d542d7220 */ /* 0x040fe40000410000 */
[C---:B------:R-:W-:Y:S02]  /*36e0*/  FMUL.FTZ R48, R84.reuse, R48 ;  /* 0x0000003054307220 */ /* 0x040fe40000410000 */
[C---:B------:R-:W-:Y:S01]  /*36f0*/  FMUL.FTZ R49, R84.reuse, R49 ;  /* 0x0000003154317220 */ /* 0x040fe20000410000 */
[----:B------:R-:W1:Y:S01]  /*3700*/  MUFU.EX2 R3, R3 ;  /* 0x0000000300037308 */ /* 0x000e620000000800 */
[C---:B------:R-:W-:Y:S02]  /*3710*/  FMUL.FTZ R52, R84.reuse, R52 ;  /* 0x0000003454347220 */ /* 0x040fe40000410000 */
[C---:B------:R-:W-:Y:S02]  /*3720*/  FMUL.FTZ R53, R84.reuse, R53 ;  /* 0x0000003554357220 */ /* 0x040fe40000410000 */
[C---:B------:R-:W-:Y:S02]  /*3730*/  FMUL.FTZ R56, R84.reuse, R56 ;  /* 0x0000003854387220 */ /* 0x040fe40000410000 */
[C---:B------:R-:W-:Y:S02]  /*3740*/  FMUL.FTZ R57, R84.reuse, R57 ;  /* 0x0000003954397220 */ /* 0x040fe40000410000 */
[C---:B------:R-:W-:Y:S01]  /*3750*/  FMUL.FTZ R60, R84.reuse, R60 ;  /* 0x0000003c543c7220 */ /* 0x040fe20000410000 */
[----:B------:R-:W2:Y:S01]  /*3760*/  MUFU.EX2 R90, R90 ;  /* 0x0000005a005a7308 */ /* 0x000ea20000000800 */
[C---:B------:R-:W-:Y:S02]  /*3770*/  FMUL.FTZ R61, R84.reuse, R61 ;  /* 0x0000003d543d7220 */ /* 0x040fe40000410000 */
[C---:B------:R-:W-:Y:S02]  /*3780*/  FMUL.FTZ R64, R84.reuse, R64 ;  /* 0x0000004054407220 */ /* 0x040fe40000410000 */
[C---:B------:R-:W-:Y:S02]  /*3790*/  FMUL.FTZ R65, R84.reuse, R65 ;  /* 0x0000004154417220 */ /* 0x040fe40000410000 */
[C---:B------:R-:W-:Y:S02]  /*37a0*/  FMUL.FTZ R68, R84.reuse, R68 ;  /* 0x0000004454447220 */ /* 0x040fe40000410000 */
[C---:B------:R-:W-:Y:S01]  /*37b0*/  FMUL.FTZ R69, R84.reuse, R69 ;  /* 0x0000004554457220 */ /* 0x040fe20000410000 */
[----:B------:R-:W3:Y:S01]  /*37c0*/  MUFU.EX2 R108, R108 ;  /* 0x0000006c006c7308 */ /* 0x000ee20000000800 */
[C---:B------:R-:W-:Y:S02]  /*37d0*/  FMUL.FTZ R72, R84.reuse, R72 ;  /* 0x0000004854487220 */ /* 0x040fe40000410000 */
[----:B------:R-:W-:Y:S02]  /*37e0*/  FMUL.FTZ R73, R84, R73 ;  /* 0x0000004954497220 */ /* 0x000fe40000410000 */
[C---:B-1----:R-:W-:Y:S02]  /*37f0*/  FMUL.FTZ R38, R3.reuse, R38 ;  /* 0x0000002603267220 */ /* 0x042fe40000410000 */
[C---:B------:R-:W-:Y:S02]  /*3800*/  FMUL.FTZ R39, R3.reuse, R39 ;  /* 0x0000002703277220 */ /* 0x040fe40000410000 */
[C---:B------:R-:W-:Y:S01]  /*3810*/  FMUL.FTZ R42, R3.reuse, R42 ;  /* 0x0000002a032a7220 */ /* 0x040fe20000410000 */
[----:B------:R-:W1:Y:S01]  /*3820*/  MUFU.EX2 R86, R86 ;  /* 0x0000005600567308 */ /* 0x000e620000000800 */
[C---:B------:R-:W-:Y:S02]  /*3830*/  FMUL.FTZ R43, R3.reuse, R43 ;  /* 0x0000002b032b7220 */ /* 0x040fe40000410000 */
[C---:B------:R-:W-:Y:S01]  /*3840*/  FMUL.FTZ R46, R3.reuse, R46 ;  /* 0x0000002e032e7220 */ /* 0x040fe20000410000 */
[----:B--2---:R-:W-:Y:S01]  /*3850*/  F2FP.PACK_AB R92, R90, R105 ;  /* 0x000000695a5c723e */ /* 0x004fe200000000ff */
[C---:B------:R-:W-:Y:S02]  /*3860*/  FMUL.FTZ R47, R3.reuse, R47 ;  /* 0x0000002f032f7220 */ /* 0x040fe40000410000 */
[C---:B------:R-:W-:Y:S02]  /*3870*/  FMUL.FTZ R50, R3.reuse, R50 ;  /* 0x0000003203327220 */ /* 0x040fe40000410000 */
[C---:B------:R-:W-:Y:S01]  /*3880*/  FMUL.FTZ R51, R3.reuse, R51 ;  /* 0x0000003303337220 */ /* 0x040fe20000410000 */
[----:B------:R-:W-:Y:S01]  /*3890*/  MUFU.EX2 R88, R88 ;  /* 0x0000005800587308 */ /* 0x000fe20000000800 */
[C---:B------:R-:W-:Y:S02]  /*38a0*/  FMUL.FTZ R54, R3.reuse, R54 ;  /* 0x0000003603367220 */ /* 0x040fe40000410000 */
[----:B------:R-:W-:Y:S01]  /*38b0*/  FMUL.FTZ R55, R3, R55 ;  /* 0x0000003703377220 */ /* 0x000fe20000410000 */
[----:B---3--:R-:W-:Y:S01]  /*38c0*/  F2FP.PACK_AB R93, R109, R108 ;  /* 0x0000006c6d5d723e */ /* 0x008fe200000000ff */
[C---:B------:R-:W-:Y:S02]  /*38d0*/  FMUL.FTZ R58, R3.reuse, R58 ;  /* 0x0000003a033a7220 */ /* 0x040fe40000410000 */
[C---:B------:R-:W-:Y:S02]  /*38e0*/  FMUL.FTZ R59, R3.reuse, R59 ;  /* 0x0000003b033b7220 */ /* 0x040fe40000410000 */
[C---:B------:R-:W-:Y:S01]  /*38f0*/  FMUL.FTZ R62, R3.reuse, R62 ;  /* 0x0000003e033e7220 */ /* 0x040fe20000410000 */
[----:B------:R-:W2:Y:S01]  /*3900*/  MUFU.EX2 R87, R87 ;  /* 0x0000005700577308 */ /* 0x000ea20000000800 */
[C---:B------:R-:W-:Y:S02]  /*3910*/  FMUL.FTZ R63, R3.reuse, R63 ;  /* 0x0000003f033f7220 */ /* 0x040fe40000410000 */
[C---:B------:R-:W-:Y:S01]  /*3920*/  FMUL.FTZ R66, R3.reuse, R66 ;  /* 0x0000004203427220 */ /* 0x040fe20000410000 */
[----:B-1----:R-:W-:Y:S01]  /*3930*/  F2FP.PACK_AB R94, R86, R111 ;  /* 0x0000006f565e723e */ /* 0x002fe200000000ff */
[C---:B------:R-:W-:Y:S02]  /*3940*/  FMUL.FTZ R67, R3.reuse, R67 ;  /* 0x0000004303437220 */ /* 0x040fe40000410000 */
[C---:B------:R-:W-:Y:S02]  /*3950*/  FMUL.FTZ R70, R3.reuse, R70 ;  /* 0x0000004603467220 */ /* 0x040fe40000410000 */
[C---:B------:R-:W-:Y:S01]  /*3960*/  FMUL.FTZ R71, R3.reuse, R71 ;  /* 0x0000004703477220 */ /* 0x040fe20000410000 */
[----:B------:R-:W-:Y:S01]  /*3970*/  MUFU.EX2 R112, R112 ;  /* 0x0000007000707308 */ /* 0x000fe20000000800 */
[C---:B------:R-:W-:Y:S02]  /*3980*/  FMUL.FTZ R74, R3.reuse, R74 ;  /* 0x0000004a034a7220 */ /* 0x040fe40000410000 */
[----:B------:R-:W-:Y:S02]  /*3990*/  FMUL.FTZ R75, R3, R75 ;  /* 0x0000004b034b7220 */ /* 0x000fe40000410000 */
[----:B------:R-:W-:Y:S02]  /*39a0*/  FFMA.FTZ R115, R15, c[0x0][0x23c], -R106 ;  /* 0x00008f000f737a23 */ /* 0x000fe4000001086a */
[--C-:B------:R-:W-:Y:S02]  /*39b0*/  FFMA.FTZ R116, R16, c[0x0][0x23c], -R104.reuse ;  /* 0x00008f0010747a23 */ /* 0x100fe40000010868 */
[----:B------:R-:W-:Y:S01]  /*39c0*/  FFMA.FTZ R117, R17, c[0x0][0x23c], -R104 ;  /* 0x00008f0011757a23 */ /* 0x000fe20000010868 */
[----:B------:R-:W1:Y:S01]  /*39d0*/  MUFU.EX2 R113, R113 ;  /* 0x0000007100717308 */ /* 0x000e620000000800 */
[--C-:B------:R-:W-:Y:S02]  /*39e0*/  FFMA.FTZ R118, R18, c[0x0][0x23c], -R106.reuse ;  /* 0x00008f0012767a23 */ /* 0x100fe4000001086a */
[----:B------:R-:W-:Y:S01]  /*39f0*/  FFMA.FTZ R119, R19, c[0x0][0x23c], -R106 ;  /* 0x00008f0013777a23 */ /* 0x000fe2000001086a */
[----:B--2---:R-:W-:Y:S01]  /*3a00*/  F2FP.PACK_AB R95, R87, R88 ;  /* 0x00000058575f723e */ /* 0x004fe200000000ff */
[C---:B------:R-:W-:Y:S02]  /*3a10*/  FFMA.FTZ R143, R84.reuse, R143, R105 ;  /* 0x0000008f548f7223 */ /* 0x040fe40000010069 */
[----:B------:R-:W-:Y:S02]  /*3a20*/  FFMA.FTZ R108, R3, R146, R108 ;  /* 0x00000092036c7223 */ /* 0x000fe4000001006c */
[C---:B------:R-:W-:Y:S01]  /*3a30*/  FMUL.FTZ R76, R84.reuse, R76 ;  /* 0x0000004c544c7220 */ /* 0x040fe20000410000 */
[----:B------:R-:W-:Y:S01]  /*3a40*/  MUFU.EX2 R114, R114 ;  /* 0x0000007200727308 */ /* 0x000fe20000000800 */
[C---:B------:R-:W-:Y:S05]  /*3a50*/  HMMA.16816.F32 R36, R92.reuse, R96, R36 ;  /* 0x000000605c24723c */ /* 0x040fea0000001824 */
[----:B------:R-:W-:Y:S02]  /*3a60*/  FADD.FTZ R163, R109, R108 ;  /* 0x0000006c6da37221 */ /* 0x000fe40000010000 */
[C---:B------:R-:W-:Y:S01]  /*3a70*/  FMUL.FTZ R77, R84.reuse, R77 ;  /* 0x0000004d544d7220 */ /* 0x040fe20000410000 */
[C---:B------:R-:W-:Y:S01]  /*3a80*/  HMMA.16816.F32 R40, R92.reuse, R98, R40 ;  /* 0x000000625c28723c */ /* 0x040fe20000001828 */
[----:B------:R-:W2:Y:S01]  /*3a90*/  LDSM.16.MT88.4 R96, [R121+0x7000] ;  /* 0x007000007960783b */ /* 0x000ea20000004200 */
[----:B------:R-:W3:Y:S02]  /*3aa0*/  MUFU.EX2 R115, R115 ;  /* 0x0000007300737308 */ /* 0x000ee40000000800 */
[C---:B------:R-:W-:Y:S02]  /*3ab0*/  FMUL.FTZ R78, R3.reuse, R78 ;  /* 0x0000004e034e7220 */ /* 0x040fe40000410000 */
[C---:B------:R-:W-:Y:S02]  /*3ac0*/  FMUL.FTZ R79, R3.reuse, R79 ;  /* 0x0000004f034f7220 */ /* 0x040fe40000410000 */
[C---:B------:R-:W-:Y:S04]  /*3ad0*/  HMMA.16816.F32 R44, R92.reuse, R100, R44 ;  /* 0x000000645c2c723c */ /* 0x040fe8000000182c */
[C---:B------:R-:W-:Y:S01]  /*3ae0*/  FMUL.FTZ R80, R84.reuse, R80 ;  /* 0x0000005054507220 */ /* 0x040fe20000410000 */
[----:B------:R-:W-:Y:S01]  /*3af0*/  MUFU.EX2 R116, R116 ;  /* 0x0000007400747308 */ /* 0x000fe20000000800 */
[----:B------:R-:W-:Y:S02]  /*3b00*/  FMUL.FTZ R81, R84, R81 ;  /* 0x0000005154517220 */ /* 0x000fe40000410000 */
[C---:B------:R-:W-:Y:S01]  /*3b10*/  HMMA.16816.F32 R48, R92.reuse, R102, R48 ;  /* 0x000000665c30723c */ /* 0x040fe20000001830 */
[----:B------:R-:W4:Y:S03]  /*3b20*/  LDSM.16.MT88.4 R100, [R120+0x7000] ;  /* 0x007000007864783b */ /* 0x000f260000004200 */
[C---:B------:R-:W-:Y:S02]  /*3b30*/  FMUL.FTZ R82, R3.reuse, R82 ;  /* 0x0000005203527220 */ /* 0x040fe40000410000 */
[----:B------:R-:W-:Y:S01]  /*3b40*/  FMUL.FTZ R83, R3, R83 ;  /* 0x0000005303537220 */ /* 0x000fe20000410000 */
[----:B------:R-:W5:Y:S01]  /*3b50*/  MUFU.EX2 R117, R117 ;  /* 0x0000007500757308 */ /* 0x000f620000000800 */
[--C-:B------:R-:W-:Y:S01]  /*3b60*/  FFMA.FTZ R151, R20, c[0x0][0x23c], -R104.reuse ;  /* 0x00008f0014977a23 */ /* 0x100fe20000010868 */
[----:B------:R-:W-:Y:S03]  /*3b70*/  MOV R3, R0 ;  /* 0x0000000000037202 */ /* 0x000fe60000000f00 */
[----:B------:R-:W-:Y:S02]  /*3b80*/  FFMA.FTZ R148, R21, c[0x0][0x23c], -R104 ;  /* 0x00008f0015947a23 */ /* 0x000fe40000010868 */
[--C-:B------:R-:W-:Y:S02]  /*3b90*/  FFMA.FTZ R149, R22, c[0x0][0x23c], -R106.reuse ;  /* 0x00008f0016957a23 */ /* 0x100fe4000001086a */
[----:B------:R-:W-:Y:S01]  /*3ba0*/  FFMA.FTZ R150, R23, c[0x0][0x23c], -R106 ;  /* 0x00008f0017967a23 */ /* 0x000fe2000001086a */
[----:B------:R-:W-:Y:S01]  /*3bb0*/  MUFU.EX2 R118, R118 ;  /* 0x0000007600767308 */ /* 0x000fe20000000800 */
[--C-:B------:R-:W-:Y:S02]  /*3bc0*/  FFMA.FTZ R152, R24, c[0x0][0x23c], -R104.reuse ;  /* 0x00008f0018987a23 */ /* 0x100fe40000010868 */
[----:B------:R-:W-:Y:S02]  /*3bd0*/  FFMA.FTZ R147, R25, c[0x0][0x23c], -R104 ;  /* 0x00008f0019937a23 */ /* 0x000fe40000010868 */
[--C-:B------:R-:W-:Y:S02]  /*3be0*/  FFMA.FTZ R153, R26, c[0x0][0x23c], -R106.reuse ;  /* 0x00008f001a997a23 */ /* 0x100fe4000001086a */
[----:B------:R-:W-:Y:S01]  /*3bf0*/  FFMA.FTZ R154, R27, c[0x0][0x23c], -R106 ;  /* 0x00008f001b9a7a23 */ /* 0x000fe2000001086a */
[C---:B--2---:R-:W-:Y:S02]  /*3c00*/  HMMA.16816.F32 R52, R92.reuse, R96, R52 ;  /* 0x000000605c34723c */ /* 0x044fe40000001834 */
[----:B------:R-:W2:Y:S01]  /*3c10*/  MUFU.EX2 R119, R119 ;  /* 0x0000007700777308 */ /* 0x000ea20000000800 */
[--C-:B------:R-:W-:Y:S02]  /*3c20*/  FFMA.FTZ R160, R28, c[0x0][0x23c], -R104.reuse ;  /* 0x00008f001ca07a23 */ /* 0x100fe40000010868 */
[--C-:B------:R-:W-:Y:S02]  /*3c30*/  FFMA.FTZ R159, R29, c[0x0][0x23c], -R104.reuse ;  /* 0x00008f001d9f7a23 */ /* 0x100fe40000010868 */
[--C-:B------:R-:W-:Y:S01]  /*3c40*/  FFMA.FTZ R158, R32, c[0x0][0x23c], -R104.reuse ;  /* 0x00008f00209e7a23 */ /* 0x100fe20000010868 */
[C---:B------:R-:W-:Y:S01]  /*3c50*/  HMMA.16816.F32 R56, R92.reuse, R98, R56 ;  /* 0x000000625c38723c */ /* 0x040fe20000001838 */
[----:B------:R-:W1:Y:S03]  /*3c60*/  LDSM.16.MT88.4 R96, [R121+0x8000] ;  /* 0x008000007960783b */ /* 0x000e660000004200 */
[----:B------:R-:W-:Y:S01]  /*3c70*/  FFMA.FTZ R104, R33, c[0x0][0x23c], -R104 ;  /* 0x00008f0021687a23 */ /* 0x000fe20000010868 */
[----:B------:R-:W-:Y:S01]  /*3c80*/  MUFU.EX2 R151, R151 ;  /* 0x0000009700977308 */ /* 0x000fe20000000800 */
[--C-:B------:R-:W-:Y:S02]  /*3c90*/  FFMA.FTZ R156, R30, c[0x0][0x23c], -R106.reuse ;  /* 0x00008f001e9c7a23 */ /* 0x100fe4000001086a */
[C---:B----4-:R-:W-:Y:S04]  /*3ca0*/  HMMA.16816.F32 R60, R92.reuse, R100, R60 ;  /* 0x000000645c3c723c */ /* 0x050fe8000000183c */
[--C-:B------:R-:W-:Y:S02]  /*3cb0*/  FFMA.FTZ R155, R31, c[0x0][0x23c], -R106.reuse ;  /* 0x00008f001f9b7a23 */ /* 0x100fe4000001086a */
[--C-:B------:R-:W-:Y:S01]  /*3cc0*/  FFMA.FTZ R162, R34, c[0x0][0x23c], -R106.reuse ;  /* 0x00008f0022a27a23 */ /* 0x100fe2000001086a */
[----:B------:R-:W-:Y:S01]  /*3cd0*/  MUFU.EX2 R157, R104 ;  /* 0x00000068009d7308 */ /* 0x000fe20000000800 */
[C---:B------:R-:W-:Y:S01]  /*3ce0*/  HMMA.16816.F32 R64, R92.reuse, R102, R64 ;  /* 0x000000665c40723c */ /* 0x040fe20000001840 */
[----:B------:R-:W4:Y:S03]  /*3cf0*/  LDSM.16.MT88.4 R100, [R120+0x8000] ;  /* 0x008000007864783b */ /* 0x000f260000004200 */
[----:B------:R-:W-:Y:S02]  /*3d00*/  FFMA.FTZ R106, R35, c[0x0][0x23c], -R106 ;  /* 0x00008f00236a7a23 */ /* 0x000fe4000001086a */
[----:B------:R-:W-:Y:S02]  /*3d10*/  FADD.FTZ R90, R90, R143 ;  /* 0x0000008f5a5a7221 */ /* 0x000fe40000010000 */
[----:B------:R-:W-:Y:S01]  /*3d20*/  FADD.FTZ R88, R88, R163 ;  /* 0x000000a358587221 */ /* 0x000fe20000010000 */
[----:B------:R2:W-:Y:S03]  /*3d30*/  MUFU.EX2 R161, R106 ;  /* 0x0000006a00a17308 */ /* 0x0005e60000000800 */
[----:B------:R-:W-:Y:S02]  /*3d40*/  FADD.FTZ R143, R111, R90 ;  /* 0x0000005a6f8f7221 */ /* 0x000fe40000010000 */
[----:B------:R-:W-:Y:S01]  /*3d50*/  LDSM.16.MT88.4 R108, [R121+0x7c00] ;  /* 0x007c0000796c783b */ /* 0x000fe20000004200 */
[----:B------:R-:W-:Y:S02]  /*3d60*/  FADD.FTZ R87, R87, R88 ;  /* 0x0000005857577221 */ /* 0x000fe40000010000 */
[----:B------:R-:W-:Y:S02]  /*3d70*/  FADD.FTZ R143, R86, R143 ;  /* 0x0000008f568f7221 */ /* 0x000fe40000010000 */
[----:B------:R-:W3:Y:S01]  /*3d80*/  MUFU.EX2 R148, R148 ;  /* 0x0000009400947308 */ /* 0x000ee20000000800 */
[C---:B-1----:R-:W-:Y:S09]  /*3d90*/  HMMA.16816.F32 R68, R92.reuse, R96, R68 ;  /* 0x000000605c44723c */ /* 0x042ff20000001844 */
[----:B------:R-:W-:Y:S01]  /*3da0*/  MUFU.EX2 R149, R149 ;  /* 0x0000009500957308 */ /* 0x000fe20000000800 */
[C---:B------:R-:W-:Y:S01]  /*3db0*/  HMMA.16816.F32 R72, R92.reuse, R98, R72 ;  /* 0x000000625c48723c */ /* 0x040fe20000001848 */
[----:B------:R-:W1:Y:S08]  /*3dc0*/  LDSM.16.MT88.4 R96, [R121+0x6400] ;  /* 0x006400007960783b */ /* 0x000e700000004200 */
[----:B------:R-:W1:Y:S01]  /*3dd0*/  MUFU.EX2 R150, R150 ;  /* 0x0000009600967308 */ /* 0x000e620000000800 */
[C---:B----4-:R-:W-:Y:S01]  /*3de0*/  HMMA.16816.F32 R76, R92.reuse, R100, R76 ;  /* 0x000000645c4c723c */ /* 0x050fe2000000184c */
[----:B--2---:R-:W-:Y:S07]  /*3df0*/  LDSM.16.MT88.4 R104, [R120+0x6c00] ;  /* 0x006c00007868783b */ /* 0x004fee0000004200 */
[----:B------:R-:W-:Y:S01]  /*3e00*/  HMMA.16816.F32 R80, R92, R102, R80 ;  /* 0x000000665c50723c */ /* 0x000fe20000001850 */
[----:B------:R-:W2:Y:S01]  /*3e10*/  LDSM.16.MT88.4 R100, [R120+0x6400] ;  /* 0x006400007864783b */ /* 0x000ea20000004200 */
[----:B------:R-:W-:Y:S05]  /*3e20*/  MUFU.EX2 R152, R152 ;  /* 0x0000009800987308 */ /* 0x000fea0000000800 */
[----:B------:R-:W-:Y:S01]  /*3e30*/  F2FP.PACK_AB R92, R113, R112 ;  /* 0x00000070715c723e */ /* 0x000fe200000000ff */
[----:B------:R-:W-:Y:S01]  /*3e40*/  FADD.FTZ R112, R112, R143 ;  /* 0x0000008f70707221 */ /* 0x000fe20000010000 */
[----:B---3--:R-:W-:Y:S03]  /*3e50*/  F2FP.PACK_AB R93, R115, R114 ;  /* 0x00000072735d723e */ /* 0x008fe600000000ff */
[----:B-----5:R-:W-:Y:S01]  /*3e60*/  F2FP.PACK_AB R94, R117, R116 ;  /* 0x00000074755e723e */ /* 0x020fe200000000ff */
[----:B------:R-:W3:Y:S01]  /*3e70*/  MUFU.EX2 R147, R147 ;  /* 0x0000009300937308 */ /* 0x000ee20000000800 */
[----:B------:R-:W-:Y:S01]  /*3e80*/  F2FP.PACK_AB R95, R119, R118 ;  /* 0x00000076775f723e */ /* 0x000fe200000000ff */
[----:B------:R-:W-:Y:S02]  /*3e90*/  FADD.FTZ R114, R114, R87 ;  /* 0x0000005772727221 */ /* 0x000fe40000010000 */
[----:B------:R-:W-:Y:S02]  /*3ea0*/  FADD.FTZ R113, R113, R112 ;  /* 0x0000007071717221 */ /* 0x000fe40000010000 */
[----:B------:R-:W-:Y:S02]  /*3eb0*/  FADD.FTZ R115, R115, R114 ;  /* 0x0000007273737221 */ /* 0x000fe40000010000 */
[----:B------:R-:W-:Y:S02]  /*3ec0*/  FADD.FTZ R116, R116, R113 ;  /* 0x0000007174747221 */ /* 0x000fe40000010000 */
[----:B------:R-:W-:Y:S01]  /*3ed0*/  MUFU.EX2 R153, R153 ;  /* 0x0000009900997308 */ /* 0x000fe20000000800 */
[----:B------:R-:W-:Y:S01]  /*3ee0*/  FADD.FTZ R84, R118, R115 ;  /* 0x0000007376547221 */ /* 0x000fe20000010000 */
[C---:B-1----:R-:W-:Y:S03]  /*3ef0*/  HMMA.16816.F32 R36, R92.reuse, R96, R36 ;  /* 0x000000605c24723c */ /* 0x042fe60000001824 */
[----:B------:R-:W-:Y:S02]  /*3f00*/  FADD.FTZ R116, R117, R116 ;  /* 0x0000007475747221 */ /* 0x000fe40000010000 */
[----:B------:R-:W-:Y:S03]  /*3f10*/  FADD.FTZ R84, R119, R84 ;  /* 0x0000005477547221 */ /* 0x000fe60000010000 */
[C---:B------:R-:W-:Y:S01]  /*3f20*/  HMMA.16816.F32 R40, R92.reuse, R98, R40 ;  /* 0x000000625c28723c */ /* 0x040fe20000001828 */
[----:B------:R-:W1:Y:S01]  /*3f30*/  LDSM.16.MT88.4 R96, [R121+0x7400] ;  /* 0x007400007960783b */ /* 0x000e620000004200 */
[----:B------:R-:W4:Y:S06]  /*3f40*/  MUFU.EX2 R154, R154 ;  /* 0x0000009a009a7308 */ /* 0x000f2c0000000800 */
[C---:B--2---:R-:W-:Y:S04]  /*3f50*/  HMMA.16816.F32 R44, R92.reuse, R100, R44 ;  /* 0x000000645c2c723c */ /* 0x044fe8000000182c */
[----:B------:R-:W-:Y:S04]  /*3f60*/  MUFU.EX2 R160, R160 ;  /* 0x000000a000a07308 */ /* 0x000fe80000000800 */
[C---:B------:R-:W-:Y:S01]  /*3f70*/  HMMA.16816.F32 R48, R92.reuse, R102, R48 ;  /* 0x000000665c30723c */ /* 0x040fe20000001830 */
[----:B------:R-:W2:Y:S05]  /*3f80*/  LDSM.16.MT88.4 R100, [R120+0x7400] ;  /* 0x007400007864783b */ /* 0x000eaa0000004200 */
[----:B------:R-:W5:Y:S10]  /*3f90*/  MUFU.EX2 R159, R159 ;  /* 0x0000009f009f7308 */ /* 0x000f740000000800 */
[----:B------:R-:W-:Y:S01]  /*3fa0*/  MUFU.EX2 R156, R156 ;  /* 0x0000009c009c7308 */ /* 0x000fe20000000800 */
[C---:B-1----:R-:W-:Y:S09]  /*3fb0*/  HMMA.16816.F32 R52, R92.reuse, R96, R52 ;  /* 0x000000605c34723c */ /* 0x042ff20000001834 */
[----:B------:R-:W1:Y:S01]  /*3fc0*/  MUFU.EX2 R155, R155 ;  /* 0x0000009b009b7308 */ /* 0x000e620000000800 */
[C---:B------:R-:W-:Y:S01]  /*3fd0*/  HMMA.16816.F32 R56, R92.reuse, R98, R56 ;  /* 0x000000625c38723c */ /* 0x040fe20000001838 */
[----:B------:R-:W1:Y:S08]  /*3fe0*/  LDSM.16.MT88.4 R96, [R121+0x8400] ;  /* 0x008400007960783b */ /* 0x000e700000004200 */
[----:B------:R-:W1:Y:S01]  /*3ff0*/  MUFU.EX2 R158, R158 ;  /* 0x0000009e009e7308 */ /* 0x000e620000000800 */
[C---:B--2---:R-:W-:Y:S09]  /*4000*/  HMMA.16816.F32 R60, R92.reuse, R100, R60 ;  /* 0x000000645c3c723c */ /* 0x044ff2000000183c */
[----:B------:R-:W2:Y:S01]  /*4010*/  MUFU.EX2 R162, R162 ;  /* 0x000000a200a27308 */ /* 0x000ea20000000800 */
        /* <DEDUP_REMOVED lines=8> */
[----:B------:R-:W-:Y:S01]  /*40a0*/  F2FP.PACK_AB R92, R148, R151 ;  /* 0x00000097945c723e */ /* 0x000fe200000000ff */
[----:B------:R-:W-:Y:S01]  /*40b0*/  FADD.FTZ R151, R151, R116 ;  /* 0x0000007497977221 */ /* 0x000fe20000010000 */
[----:B------:R-:W-:Y:S03]  /*40c0*/  F2FP.PACK_AB R93, R150, R149 ;  /* 0x00000095965d723e */ /* 0x000fe600000000ff */
[----:B---3--:R-:W-:Y:S01]  /*40d0*/  F2FP.PACK_AB R94, R147, R152 ;  /* 0x00000098935e723e */ /* 0x008fe200000000ff */
[----:B------:R-:W-:Y:S01]  /*40e0*/  FADD.FTZ R149, R149, R84 ;  /* 0x0000005495957221 */ /* 0x000fe20000010000 */
[----:B----4-:R-:W-:Y:S01]  /*40f0*/  F2FP.PACK_AB R95, R154, R153 ;  /* 0x000000999a5f723e */ /* 0x010fe200000000ff */
[----:B------:R-:W-:Y:S02]  /*4100*/  FADD.FTZ R151, R148, R151 ;  /* 0x0000009794977221 */ /* 0x000fe40000010000 */
[----:B------:R-:W-:Y:S02]  /*4110*/  FADD.FTZ R150, R150, R149 ;  /* 0x0000009596967221 */ /* 0x000fe40000010000 */
[----:B------:R-:W-:Y:S02]  /*4120*/  FADD.FTZ R152, R152, R151 ;  /* 0x0000009798987221 */ /* 0x000fe40000010000 */
[----:B------:R-:W-:Y:S02]  /*4130*/  FADD.FTZ R87, R153, R150 ;  /* 0x0000009699577221 */ /* 0x000fe40000010000 */
[----:B------:R-:W-:Y:S01]  /*4140*/  FADD.FTZ R147, R147, R152 ;  /* 0x0000009893937221 */ /* 0x000fe20000010000 */
[C---:B-1----:R-:W-:Y:S03]  /*4150*/  HMMA.16816.F32 R36, R92.reuse, R96, R36 ;  /* 0x000000605c24723c */ /* 0x042fe60000001824 */
[----:B------:R-:W-:Y:S05]  /*4160*/  FADD.FTZ R87, R154, R87 ;  /* 0x000000579a577221 */ /* 0x000fea0000010000 */
[C---:B------:R-:W-:Y:S01]  /*4170*/  HMMA.16816.F32 R40, R92.reuse, R98, R40 ;  /* 0x000000625c28723c */ /* 0x040fe20000001828 */
[----:B------:R-:W1:Y:S07]  /*4180*/  LDSM.16.MT88.4 R96, [R121+0x7800] ;  /* 0x007800007960783b */ /* 0x000e6e0000004200 */
[C---:B--2---:R-:W-:Y:S08]  /*4190*/  HMMA.16816.F32 R44, R92.reuse, R100, R44 ;  /* 0x000000645c2c723c */ /* 0x044ff0000000182c */
[C---:B------:R-:W-:Y:S01]  /*41a0*/  HMMA.16816.F32 R48, R92.reuse, R102, R48 ;  /* 0x000000665c30723c */ /* 0x040fe20000001830 */
[----:B------:R-:W2:Y:S07]  /*41b0*/  LDSM.16.MT88.4 R100, [R120+0x7800] ;  /* 0x007800007864783b */ /* 0x000eae0000004200 */
[C---:B-1----:R-:W-:Y:S08]  /*41c0*/  HMMA.16816.F32 R52, R92.reuse, R96, R52 ;  /* 0x000000605c34723c */ /* 0x042ff00000001834 */
        /* <DEDUP_REMOVED lines=11> */
[----:B-----5:R-:W-:Y:S01]  /*4280*/  F2FP.PACK_AB R92, R159, R160 ;  /* 0x000000a09f5c723e */ /* 0x020fe200000000ff */
[----:B------:R-:W-:Y:S01]  /*4290*/  FADD.FTZ R160, R160, R147 ;  /* 0x00000093a0a07221 */ /* 0x000fe20000010000 */
[----:B------:R-:W-:Y:S03]  /*42a0*/  F2FP.PACK_AB R93, R155, R156 ;  /* 0x0000009c9b5d723e */ /* 0x000fe600000000ff */
[----:B------:R-:W-:Y:S01]  /*42b0*/  F2FP.PACK_AB R94, R157, R158 ;  /* 0x0000009e9d5e723e */ /* 0x000fe200000000ff */
[----:B------:R-:W-:Y:S01]  /*42c0*/  FADD.FTZ R156, R156, R87 ;  /* 0x000000579c9c7221 */ /* 0x000fe20000010000 */
[----:B------:R-:W-:Y:S01]  /*42d0*/  F2FP.PACK_AB R95, R161, R162 ;  /* 0x000000a2a15f723e */ /* 0x000fe200000000ff */
        /* <DEDUP_REMOVED lines=9> */
[C---:B------:R-:W-:Y:S08]  /*4370*/  HMMA.16816.F32 R44, R92.reuse, R104, R44 ;  /* 0x000000685c2c723c */ /* 0x040ff0000000182c */
[C---:B------:R-:W-:Y:S01]  /*4380*/  HMMA.16816.F32 R48, R92.reuse, R106, R48 ;  /* 0x0000006a5c30723c */ /* 0x040fe20000001830 */
[----:B------:R-:W3:Y:S07]  /*4390*/  LDSM.16.MT88.4 R104, [R120+0x8c00] ;  /* 0x008c00007868783b */ /* 0x000eee0000004200 */
[C---:B------:R-:W-:Y:S08]  /*43a0*/  HMMA.16816.F32 R52, R92.reuse, R108, R52 ;  /* 0x0000006c5c34723c */ /* 0x040ff00000001834 */
[C---:B------:R-:W-:Y:S08]  /*43b0*/  HMMA.16816.F32 R56, R92.reuse, R110, R56 ;  /* 0x0000006e5c38723c */ /* 0x040ff00000001838 */
[C---:B--2---:R-:W-:Y:S08]  /*43c0*/  HMMA.16816.F32 R60, R92.reuse, R100, R60 ;  /* 0x000000645c3c723c */ /* 0x044ff0000000183c */
[C---:B------:R-:W-:Y:S08]  /*43d0*/  HMMA.16816.F32 R64, R92.reuse, R102, R64 ;  /* 0x000000665c40723c */ /* 0x040ff00000001840 */
[C---:B-1----:R-:W-:Y:S08]  /*43e0*/  HMMA.16816.F32 R68, R92.reuse, R96, R68 ;  /* 0x000000605c44723c */ /* 0x042ff00000001844 */
[C---:B------:R-:W-:Y:S08]  /*43f0*/  HMMA.16816.F32 R72, R92.reuse, R98, R72 ;  /* 0x000000625c48723c */ /* 0x040ff00000001848 */
[C---:B---3--:R-:W-:Y:S08]  /*4400*/  HMMA.16816.F32 R76, R92.reuse, R104, R76 ;  /* 0x000000685c4c723c */ /* 0x048ff0000000184c */
[----:B------:R-:W-:Y:S01]  /*4410*/  HMMA.16816.F32 R80, R92, R106, R80 ;  /* 0x0000006a5c50723c */ /* 0x000fe20000001850 */
[----:B------:R-:W-:-:S07]  /*4420*/  @P0 BRA `(.L_x_152) ;  /* 0xffffe77000000947 */ /* 0x000fce000383ffff */
.L_x_151:
[----:B------:R-:W1:Y:S01]  /*4430*/  SHFL.BFLY PT, R12, R143, 0x2, 0x1f ;  /* 0x0c401f008f0c7f89 */ /* 0x000e6200000e0000 */
[----:B------:R-:W-:Y:S01]  /*4440*/  MOV R10, 0x3f800000 ;  /* 0x3f800000000a7802 */ /* 0x000fe20000000f00 */
[----:B------:R-:W-:Y:S01]  /*4450*/  ULDC.U8 UR4, c[0x0][0x329] ;  /* 0x0000ca4000047ab9 */ /* 0x000fe20000000000 */
[----:B------:R-:W-:Y:S01]  /*4460*/  MOV R11, 0x3f800000 ;  /* 0x3f800000000b7802 */ /* 0x000fe20000000f00 */
[----:B------:R-:W2:Y:S01]  /*4470*/  SHFL.BFLY PT, R3, R146, 0x2, 0x1f ;  /* 0x0c401f0092037f89 */ /* 0x000ea200000e0000 */
[----:B------:R-:W-:Y:S01]  /*4480*/  ULDC.U8 UR5, c[0x0][0x328] ;  /* 0x0000ca0000057ab9 */ /* 0x000fe20000000000 */
[----:B------:R-:W-:Y:S01]  /*4490*/  BSSY B0, `(.L_x_155) ;  /* 0x00000cb000007945 */ /* 0x000fe20003800000 */
[----:B------:R-:W-:Y:S01]  /*44a0*/  LEA R139, R139, R138, 0x4 ;  /* 0x0000008a8b8b7211 */ /* 0x000fe200078e20ff */
[----:B------:R-:W3:Y:S01]  /*44b0*/  S2R R7, SR_TID.X ;  /* 0x0000000000077919 */ /* 0x000ee20000002100 */
[----:B-1----:R-:W-:-:S02]  /*44c0*/  FADD.FTZ R12, R12, R143 ;  /* 0x0000008f0c0c7221 */ /* 0x002fc40000010000 */
[----:B--2---:R-:W-:-:S03]  /*44d0*/  FADD.FTZ R3, R3, R146 ;  /* 0x0000009203037221 */ /* 0x004fc60000010000 */
[----:B------:R-:W1:Y:S01]  /*44e0*/  SHFL.BFLY PT, R9, R12, 0x1, 0x1f ;  /* 0x0c201f000c097f89 */ /* 0x000e6200000e0000 */
[----:B---3--:R-:W-:-:S03]  /*44f0*/  SHF.R.S32.HI R6, RZ, 0x1f, R7 ;  /* 0x0000001fff067819 */ /* 0x008fc60000011407 */
[----:B------:R-:W2:Y:S01]  /*4500*/  SHFL.BFLY PT, R8, R3, 0x1, 0x1f ;  /* 0x0c201f0003087f89 */ /* 0x000ea200000e0000 */
[CC--:B------:R-:W-:Y:S02]  /*4510*/  LEA.HI R4, R6.reuse, R7.reuse, RZ, 0x2 ;  /* 0x0000000706047211 */ /* 0x0c0fe400078f10ff */
[----:B------:R-:W-:-:S04]  /*4520*/  LEA.HI R5, R6, R7, RZ, 0x5 ;  /* 0x0000000706057211 */ /* 0x000fc800078f28ff */
[----:B------:R-:W-:Y:S01]  /*4530*/  SHF.R.S32.HI R6, RZ, 0x5, R5 ;  /* 0x00000005ff067819 */ /* 0x000fe20000011405 */
[----:B-1----:R-:W-:Y:S01]  /*4540*/  FADD.FTZ R9, R12, R9 ;  /* 0x000000090c097221 */ /* 0x002fe20000010000 */
[----:B------:R-:W-:Y:S02]  /*4550*/  LOP3.LUT R12, R4, 0xfffffffc, RZ, 0xc0, !PT ;  /* 0xfffffffc040c7812 */ /* 0x000fe400078ec0ff */
[----:B------:R-:W-:Y:S01]  /*4560*/  SHF.R.S32.HI R4, RZ, 0x2, R4 ;  /* 0x00000002ff047819 */ /* 0x000fe20000011404 */
[----:B--2---:R-:W-:Y:S01]  /*4570*/  FADD.FTZ R8, R3, R8 ;  /* 0x0000000803087221 */ /* 0x004fe20000010000 */
[----:B------:R-:W-:Y:S01]  /*4580*/  FSETP.NE.FTZ.AND P3, PT, R9, RZ, PT ;  /* 0x000000ff0900720b */ /* 0x000fe20003f75000 */
[----:B------:R-:W-:Y:S01]  /*4590*/  IMAD.IADD R3, R7, 0x1, -R12 ;  /* 0x0000000107037824 */ /* 0x000fe200078e0a0c */
[----:B------:R-:W-:Y:S02]  /*45a0*/  SHF.R.S32.HI R13, RZ, 0x1f, R4 ;  /* 0x0000001fff0d7819 */ /* 0x000fe40000011404 */
[----:B------:R-:W-:Y:S01]  /*45b0*/  FSETP.NE.FTZ.AND P2, PT, R8, RZ, PT ;  /* 0x000000ff0800720b */ /* 0x000fe20003f55000 */
[----:B------:R-:W-:Y:S01]  /*45c0*/  IMAD R3, R6, 0x100, R3 ;  /* 0x0000010006037824 */ /* 0x000fe200078e0203 */
[----:B------:R-:W-:-:S04]  /*45d0*/  LEA.HI R13, R13, R4, RZ, 0x3 ;  /* 0x000000040d0d7211 */ /* 0x000fc800078f18ff */
[----:B------:R-:W-:-:S03]  /*45e0*/  LOP3.LUT R13, R13, 0xfffffff8, RZ, 0xc0, !PT ;  /* 0xfffffff80d0d7812 */ /* 0x000fc600078ec0ff */
[----:B------:R-:W1:Y:S01]  /*45f0*/  @P3 MUFU.RCP R10, R9 ;  /* 0x00000009000a3308 */ /* 0x000e620000001000 */
[----:B------:R-:W-:-:S04]  /*4600*/  IADD3 R13, R4, -R13, RZ ;  /* 0x8000000d040d7210 */ /* 0x000fc80007ffe0ff */
[----:B------:R-:W-:-:S03]  /*4610*/  LEA.HI R4, R13, R13, RZ, 0x1 ;  /* 0x0000000d0d047211 */ /* 0x000fc600078f08ff */
[----:B------:R-:W2:Y:S01]  /*4620*/  @P2 MUFU.RCP R11, R8 ;  /* 0x00000008000b2308 */ /* 0x000ea20000001000 */
[----:B------:R-:W-:Y:S02]  /*4630*/  SHF.R.S32.HI R6, RZ, 0x1, R4 ;  /* 0x00000001ff067819 */ /* 0x000fe40000011404 */
[----:B------:R-:W-:Y:S02]  /*4640*/  LOP3.LUT R4, R4, 0x3fffffe, RZ, 0xc0, !PT ;  /* 0x03fffffe04047812 */ /* 0x000fe400078ec0ff */
[----:B------:R-:W-:Y:S02]  /*4650*/  LOP3.LUT P0, RZ, R6, 0x2, RZ, 0xc0, !PT ;  /* 0x0000000206ff7812 */ /* 0x000fe4000780c0ff */
[----:B------:R-:W-:Y:S01]  /*4660*/  IADD3 R4, R13, -R4, RZ ;  /* 0x800000040d047210 */ /* 0x000fe20007ffe0ff */
[C---:B-1----:R-:W-:Y:S01]  /*4670*/  FMUL.FTZ R36, R10.reuse, R36 ;  /* 0x000000240a247220 */ /* 0x042fe20000410000 */
[----:B------:R-:W-:Y:S01]  /*4680*/  @P2 MUFU.LG2 R8, R8 ;  /* 0x0000000800082308 */ /* 0x000fe20000000c00 */
[----:B------:R-:W-:-:S02]  /*4690*/  FMUL.FTZ R37, R10, R37 ;  /* 0x000000250a257220 */ /* 0x000fc40000410000 */
[C---:B------:R-:W-:Y:S02]  /*46a0*/  FMUL.FTZ R40, R10.reuse, R40 ;  /* 0x000000280a287220 */ /* 0x040fe40000410000 */
[C---:B------:R-:W-:Y:S01]  /*46b0*/  FMUL.FTZ R41, R10.reuse, R41 ;  /* 0x000000290a297220 */ /* 0x040fe20000410000 */
[----:B------:R-:W-:Y:S01]  /*46c0*/  F2FP.PACK_AB R36, R37, R36 ;  /* 0x000000242524723e */ /* 0x000fe200000000ff */
[C---:B------:R-:W-:Y:S01]  /*46d0*/  FMUL.FTZ R44, R10.reuse, R44 ;  /* 0x0000002c0a2c7220 */ /* 0x040fe20000410000 */
[----:B------:R-:W1:Y:S01]  /*46e0*/  @P3 MUFU.LG2 R9, R9 ;  /* 0x0000000900093308 */ /* 0x000e620000000c00 */
        /* <DEDUP_REMOVED lines=29> */
[----:B------:R-:W-:Y:S02]  /*48c0*/  IMAD.SHL.U32 R10, R6, 0x40, RZ ;  /* 0x00000040060a7824 */ /* 0x000fe400078e00ff */
[----:B------:R-:W-:Y:S01]  /*48d0*/  IMAD R3, R4, 0x10, R3 ;  /* 0x0000001004037824 */ /* 0x000fe200078e0203 */
[----:B------:R-:W-:Y:S01]  /*48e0*/  LOP3.LUT R4, R6, 0x1, RZ, 0xc0, !PT ;  /* 0x0000000106047812 */ /* 0x000fe200078ec0ff */
[C---:B--2---:R-:W-:Y:S01]  /*48f0*/  FMUL.FTZ R39, R11.reuse, R39 ;  /* 0x000000270b277220 */ /* 0x044fe20000410000 */
[----:B------:R-:W-:Y:S01]  /*4900*/  LOP3.LUT R10, R10, 0xc0, RZ, 0xc0, !PT ;  /* 0x000000c00a0a7812 */ /* 0x000fe200078ec0ff */
[C---:B------:R-:W-:Y:S01]  /*4910*/  FMUL.FTZ R38, R11.reuse, R38 ;  /* 0x000000260b267220 */ /* 0x040fe20000410000 */
[----:B------:R-:W-:Y:S01]  /*4920*/  ISETP.NE.U32.AND P1, PT, R4, 0x1, PT ;  /* 0x000000010400780c */ /* 0x000fe20003f25070 */
[C---:B------:R-:W-:Y:S01]  /*4930*/  FMUL.FTZ R43, R11.reuse, R43 ;  /* 0x0000002b0b2b7220 */ /* 0x040fe20000410000 */
[----:B------:R-:W-:Y:S01]  /*4940*/  LEA.HI R10, R10, R10, RZ, 0x1d ;  /* 0x0000000a0a0a7211 */ /* 0x000fe200078fe8ff */
[C---:B------:R-:W-:Y:S01]  /*4950*/  FMUL.FTZ R42, R11.reuse, R42 ;  /* 0x0000002a0b2a7220 */ /* 0x040fe20000410000 */
[----:B------:R-:W-:Y:S01]  /*4960*/  MOV R4, 0x20 ;  /* 0x0000002000047802 */ /* 0x000fe20000000f00 */
[----:B------:R-:W-:Y:S01]  /*4970*/  FMUL.FTZ R47, R11, R47 ;  /* 0x0000002f0b2f7220 */ /* 0x000fe20000410000 */
[----:B------:R-:W-:Y:S01]  /*4980*/  LEA R3, R3, R10, 0x1 ;  /* 0x0000000a03037211 */ /* 0x000fe200078e08ff */
[C---:B------:R-:W-:Y:S01]  /*4990*/  FMUL.FTZ R46, R11.reuse, R46 ;  /* 0x0000002e0b2e7220 */ /* 0x040fe20000410000 */
[----:B------:R-:W-:Y:S01]  /*49a0*/  SEL R4, R4, 0xffffffe0, !P0 ;  /* 0xffffffe004047807 */ /* 0x000fe20004000000 */
[----:B------:R-:W-:Y:S01]  /*49b0*/  FMUL.FTZ R51, R11, R51 ;  /* 0x000000330b337220 */ /* 0x000fe20000410000 */
[----:B------:R-:W-:Y:S01]  /*49c0*/  F2FP.PACK_AB R38, R39, R38 ;  /* 0x000000262726723e */ /* 0x000fe200000000ff */
[----:B------:R-:W-:Y:S01]  /*49d0*/  IMAD.SHL.U32 R3, R3, 0x2, RZ ;  /* 0x0000000203037824 */ /* 0x000fe200078e00ff */
[----:B------:R-:W-:Y:S01]  /*49e0*/  F2FP.PACK_AB R42, R43, R42 ;  /* 0x0000002a2b2a723e */ /* 0x000fe200000000ff */
[----:B------:R-:W-:Y:S01]  /*49f0*/  FMUL.FTZ R50, R11, R50 ;  /* 0x000000320b327220 */ /* 0x000fe20000410000 */
[----:B------:R-:W-:Y:S01]  /*4a00*/  F2FP.PACK_AB R46, R47, R46 ;  /* 0x0000002e2f2e723e */ /* 0x000fe200000000ff */
[C---:B------:R-:W-:Y:S01]  /*4a10*/  FMUL.FTZ R55, R11.reuse, R55 ;  /* 0x000000370b377220 */ /* 0x040fe20000410000 */
[----:B------:R-:W-:Y:S01]  /*4a20*/  STS [R3], R36 ;  /* 0x0000002403007388 */ /* 0x000fe20000000800 */
[----:B------:R-:W-:Y:S01]  /*4a30*/  FMUL.FTZ R54, R11, R54 ;  /* 0x000000360b367220 */ /* 0x000fe20000410000 */
[----:B------:R-:W-:Y:S01]  /*4a40*/  F2FP.PACK_AB R50, R51, R50 ;  /* 0x000000323332723e */ /* 0x000fe200000000ff */
[C---:B------:R-:W-:Y:S01]  /*4a50*/  FMUL.FTZ R59, R11.reuse, R59 ;  /* 0x0000003b0b3b7220 */ /* 0x040fe20000410000 */
[----:B------:R2:W-:Y:S01]  /*4a60*/  STS [R3+0x200], R38 ;  /* 0x0002002603007388 */ /* 0x0005e20000000800 */
[----:B------:R-:W-:Y:S01]  /*4a70*/  FMUL.FTZ R58, R11, R58 ;  /* 0x0000003a0b3a7220 */ /* 0x000fe20000410000 */
[----:B------:R-:W-:Y:S01]  /*4a80*/  F2FP.PACK_AB R54, R55, R54 ;  /* 0x000000363736723e */ /* 0x000fe200000000ff */
[----:B------:R-:W-:Y:S01]  /*4a90*/  FMUL.FTZ R63, R11, R63 ;  /* 0x0000003f0b3f7220 */ /* 0x000fe20000410000 */
[----:B------:R-:W-:Y:S01]  /*4aa0*/  F2FP.PACK_AB R80, R81, R80 ;  /* 0x000000505150723e */ /* 0x000fe200000000ff */
[----:B------:R-:W-:Y:S01]  /*4ab0*/  FMUL.FTZ R62, R11, R62 ;  /* 0x0000003e0b3e7220 */ /* 0x000fe20000410000 */
[----:B------:R-:W-:Y:S01]  /*4ac0*/  F2FP.PACK_AB R58, R59, R58 ;  /* 0x0000003a3b3a723e */ /* 0x000fe200000000ff */
[C---:B------:R-:W-:Y:S01]  /*4ad0*/  FMUL.FTZ R67, R11.reuse, R67 ;  /* 0x000000430b437220 */ /* 0x040fe20000410000 */
[----:B------:R-:W-:Y:S01]  /*4ae0*/  ISETP.NE.AND P0, PT, RZ, UR4, PT ;  /* 0x00000004ff007c0c */ /* 0x000fe2000bf05270 */
[----:B------:R-:W-:Y:S01]  /*4af0*/  FMUL.FTZ R66, R11, R66 ;  /* 0x000000420b427220 */ /* 0x000fe20000410000 */
[----:B------:R-:W-:Y:S01]  /*4b00*/  F2FP.PACK_AB R62, R63, R62 ;  /* 0x0000003e3f3e723e */ /* 0x000fe200000000ff */
[C---:B------:R-:W-:Y:S01]  /*4b10*/  FMUL.FTZ R71, R11.reuse, R71 ;  /* 0x000000470b477220 */ /* 0x040fe20000410000 */
[----:B------:R-:W3:Y:S01]  /*4b20*/  S2R R6, SR_CTAID.Y ;  /* 0x0000000000067919 */ /* 0x000ee20000002600 */
        /* <DEDUP_REMOVED lines=9> */
[----:B------:R-:W-:Y:S01]  /*4bc0*/  @!P0 MOV R10, c[0x0][0x214] ;  /* 0x00008500000a8a02 */ /* 0x000fe20000000f00 */
[----:B------:R-:W-:Y:S01]  /*4bd0*/  FMUL.FTZ R82, R11, R82 ;  /* 0x000000520b527220 */ /* 0x000fe20000410000 */
[C---:B------:R-:W-:Y:S01]  /*4be0*/  IADD3 R11, R3.reuse, -0x10, RZ ;  /* 0xfffffff0030b7810 */ /* 0x040fe20007ffe0ff */
[C---:B------:R-:W-:Y:S01]  /*4bf0*/  IMAD.IADD R13, R3.reuse, 0x1, R4 ;  /* 0x00000001030d7824 */ /* 0x040fe200078e0204 */
[----:B------:R-:W-:Y:S01]  /*4c00*/  @P1 IADD3 R11, R3, 0x10, RZ ;  /* 0x00000010030b1810 */ /* 0x000fe20007ffe0ff */
[----:B------:R-:W-:Y:S01]  /*4c10*/  @P0 IMAD.MOV.U32 R12, RZ, RZ, c[0x0][0x210] ;  /* 0x00008400ff0c0624 */ /* 0x000fe200078e00ff */
[----:B------:R-:W-:Y:S01]  /*4c20*/  F2FP.PACK_AB R78, R79, R78 ;  /* 0x0000004e4f4e723e */ /* 0x000fe200000000ff */
[----:B------:R-:W-:Y:S01]  /*4c30*/  @P0 IMAD.MOV.U32 R37, RZ, RZ, 0x1 ;  /* 0x00000001ff250424 */ /* 0x000fe200078e00ff */
[----:B------:R-:W-:Y:S01]  /*4c40*/  IADD3 R15, R4, R11, RZ ;  /* 0x0000000b040f7210 */ /* 0x000fe20007ffe0ff */
[----:B------:R-:W-:Y:S01]  /*4c50*/  STS [R11], R40 ;  /* 0x000000280b007388 */ /* 0x000fe20000000800 */
[----:B------:R-:W-:Y:S01]  /*4c60*/  F2FP.PACK_AB R82, R83, R82 ;  /* 0x000000525352723e */ /* 0x000fe200000000ff */
[----:B--2---:R-:W-:Y:S01]  /*4c70*/  CS2R R38, SRZ ;  /* 0x0000000000267805 */ /* 0x004fe2000001ff00 */
[----:B------:R-:W-:Y:S01]  /*4c80*/  ISETP.NE.AND P1, PT, RZ, UR5, PT ;  /* 0x00000005ff007c0c */ /* 0x000fe2000bf25270 */
[----:B------:R-:W-:Y:S01]  /*4c90*/  STS [R11+0x200], R42 ;  /* 0x0002002a0b007388 */ /* 0x000fe20000000800 */
[----:B------:R-:W-:Y:S01]  /*4ca0*/  LOP3.LUT R36, R5, 0xffffffe0, RZ, 0xc0, !PT ;  /* 0xffffffe005247812 */ /* 0x000fe200078ec0ff */
[----:B-1----:R-:W-:Y:S01]  /*4cb0*/  @P3 FMUL.FTZ R9, R9, 0.69314718246459960938 ;  /* 0x3f31721809093820 */ /* 0x002fe20000410000 */
[----:B------:R-:W-:Y:S01]  /*4cc0*/  ISETP.NE.OR P4, PT, RZ, UR4, !P1 ;  /* 0x00000004ff007c0c */ /* 0x000fe2000cf85670 */
[----:B------:R-:W-:Y:S02]  /*4cd0*/  STS [R13], R44 ;  /* 0x0000002c0d007388 */ /* 0x000fe40000000800 */
[----:B------:R-:W-:-:S02]  /*4ce0*/  IMAD.IADD R36, R7, 0x1, -R36 ;  /* 0x0000000107247824 */ /* 0x000fc400078e0a24 */
[----:B------:R-:W-:Y:S04]  /*4cf0*/  STS [R13+0x200], R46 ;  /* 0x0002002e0d007388 */ /* 0x000fe80000000800 */
[----:B------:R-:W-:Y:S04]  /*4d00*/  STS [R15], R48 ;  /* 0x000000300f007388 */ /* 0x000fe80000000800 */
[----:B------:R-:W-:Y:S01]  /*4d10*/  STS [R15+0x200], R50 ;  /* 0x000200320f007388 */ /* 0x000fe20000000800 */
[----:B---3--:R-:W-:-:S03]  /*4d20*/  @!P4 IMAD R5, R6, c[0x0][0x214], RZ ;  /* 0x000085000605ca24 */ /* 0x008fc600078e02ff */
[----:B------:R-:W-:Y:S02]  /*4d30*/  STS [R3+0x1000], R52 ;  /* 0x0010003403007388 */ /* 0x000fe40000000800 */
[----:B------:R-:W-:Y:S02]  /*4d40*/  @!P4 SHF.R.S32.HI R39, RZ, 0x1f, R5 ;  /* 0x0000001fff27c819 */ /* 0x000fe40000011405 */
[----:B------:R-:W-:Y:S01]  /*4d50*/  STS [R3+0x1200], R54 ;  /* 0x0012003603007388 */ /* 0x000fe20000000800 */
[----:B------:R-:W-:Y:S02]  /*4d60*/  @!P4 MOV R38, R5 ;  /* 0x000000050026c202 */ /* 0x000fe40000000f00 */
        /* <DEDUP_REMOVED lines=16> */
[----:B------:R-:W-:Y:S01]  /*4e70*/  BAR.SYNC.DEFER_BLOCKING 0x0 ;  /* 0x0000000000007b1d */ /* 0x000fe20000010000 */
[----:B-1----:R-:W-:-:S05]  /*4e80*/  @P0 IMAD R11, R12, c[0x0][0x214], RZ ;  /* 0x000085000c0b0a24 */ /* 0x002fca00078e02ff */
[----:B------:R-:W1:Y:S01]  /*4e90*/  S2R R3, SR_CTAID.X ;  /* 0x0000000000037919 */ /* 0x000e620000002500 */
[----:B------:R-:W-:Y:S02]  /*4ea0*/  @!P0 SEL R11, R10, c[0x0][0x234], !P1 ;  /* 0x00008d000a0b8a07 */ /* 0x000fe40004800000 */
[----:B------:R-:W-:Y:S01]  /*4eb0*/  @P0 MOV R10, c[0x0][0x210] ;  /* 0x00008400000a0a02 */ /* 0x000fe20000000f00 */
[----:B------:R-:W3:Y:S01]  /*4ec0*/  S2R R4, SR_CTAID.Z ;  /* 0x0000000000047919 */ /* 0x000ee20000002700 */
[----:B------:R-:W-:Y:S01]  /*4ed0*/  @!P0 MOV R10, 0x1 ;  /* 0x00000001000a8802 */ /* 0x000fe20000000f00 */
[----:B------:R-:W-:-:S04]  /*4ee0*/  @!P0 IMAD R37, R11, c[0x0][0x1c0], RZ ;  /* 0x000070000b258a24 */ /* 0x000fc800078e02ff */
[----:B------:R-:W-:-:S05]  /*4ef0*/  IMAD R37, R6, R37, RZ ;  /* 0x0000002506257224 */ /* 0x000fca00078e02ff */
[----:B------:R-:W-:Y:S02]  /*4f00*/  SEL R37, R37, RZ, P4 ;  /* 0x000000ff25257207 */ /* 0x000fe40002000000 */
[----:B------:R-:W-:Y:S01]  /*4f10*/  LOP3.LUT P4, RZ, R36, 0x3, RZ, 0xc0, !PT ;  /* 0x0000000324ff7812 */ /* 0x000fe2000788c0ff */
[----:B------:R2:W4:Y:S04]  /*4f20*/  LDS.128 R28, [R131] ;  /* 0x00000000831c7984 */ /* 0x0005280000000c00 */
[----:B------:R2:W2:Y:S01]  /*4f30*/  LDS.128 R24, [R131+0x800] ;  /* 0x0008000083187984 */ /* 0x0004a20000000c00 */
[----:B-1----:R-:W-:-:S03]  /*4f40*/  IMAD R7, R3, R10, RZ ;  /* 0x0000000a03077224 */ /* 0x002fc600078e02ff */
[----:B------:R1:W1:Y:S01]  /*4f50*/  LDS.128 R20, [R131+0x1000] ;  /* 0x0010000083147984 */ /* 0x0002620000000c00 */
[----:B---3--:R-:W-:-:S03]  /*4f60*/  IMAD R11, R4, R11, R37 ;  /* 0x0000000b040b7224 */ /* 0x008fc600078e0225 */
[----:B------:R3:W1:Y:S01]  /*4f70*/  LDS.128 R16, [R131+0x1800] ;  /* 0x0018000083107984 */ /* 0x0006620000000c00 */
[----:B------:R-:W-:Y:S01]  /*4f80*/  IMAD.SHL.U32 R36, R7, 0x40, RZ ;  /* 0x0000004007247824 */ /* 0x000fe200078e00ff */
[----:B------:R-:W-:Y:S01]  /*4f90*/  MOV R7, 0x7f800000 ;  /* 0x7f80000000077802 */ /* 0x000fe20000000f00 */
[----:B------:R-:W-:Y:S01]  /*4fa0*/  @P2 FMUL.FTZ R37, R8, 0.69314718246459960938 ;  /* 0x3f31721808252820 */ /* 0x000fe20000410000 */
[----:B------:R3:W1:Y:S02]  /*4fb0*/  LDS.128 R12, [R131+0x2000] ;  /* 0x00200000830c7984 */ /* 0x0006640000000c00 */
[----:B------:R-:W-:Y:S01]  /*4fc0*/  IADD3 R8, P1, P0, R36, R38, R11 ;  /* 0x0000002624087210 */ /* 0x000fe2000783e00b */
[----:B------:R-:W-:Y:S01]  /*4fd0*/  @P2 FFMA.FTZ R7, R0, c[0x0][0x238], R37 ;  /* 0x00008e0000072a23 */ /* 0x000fe20000010025 */
[----:B------:R3:W1:Y:S01]  /*4fe0*/  LDS.128 R32, [R131+0x2800] ;  /* 0x0028000083207984 */ /* 0x0006620000000c00 */
[----:B------:R-:W-:Y:S02]  /*4ff0*/  SHF.R.S32.HI R36, RZ, 0x1f, R36 ;  /* 0x0000001fff247819 */ /* 0x000fe40000011424 */
[----:B------:R-:W-:-:S04]  /*5000*/  SHF.R.S32.HI R11, RZ, 0x1f, R11 ;  /* 0x0000001fff0b7819 */ /* 0x000fc8000001140b */
[----:B------:R-:W-:Y:S01]  /*5010*/  IADD3.X R11, R36, R39, R11, P1, P0 ;  /* 0x00000027240b7210 */ /* 0x000fe20000fe040b */
[----:B------:R-:W-:Y:S05]  /*5020*/  @P4 BRA `(.L_x_156) ;  /* 0x0000011000004947 */ /* 0x000fea0003800000 */
[----:B------:R-:W-:-:S04]  /*5030*/  IMAD.MOV.U32 R0, RZ, RZ, c[0x0][0x214] ;  /* 0x00008500ff007624 */ /* 0x000fc800078e00ff */
[----:B------:R-:W-:Y:S01]  /*5040*/  IMAD R0, R3, -0x40, R0 ;  /* 0xffffffc003007824 */ /* 0x000fe200078e0200 */
[----:B------:R-:W-:-:S04]  /*5050*/  IADD3 R3, R139, 0x8, RZ ;  /* 0x000000088b037810 */ /* 0x000fc80007ffe0ff */
[-C--:B------:R-:W-:Y:S02]  /*5060*/  ISETP.GE.AND P3, PT, R139, R0.reuse, PT ;  /* 0x000000008b00720c */ /* 0x080fe40003f66270 */
[----:B------:R-:W-:-:S11]  /*5070*/  ISETP.GE.AND P2, PT, R3, R0, PT ;  /* 0x000000000300720c */ /* 0x000fd60003f46270 */
[-C--:B------:R-:W-:Y:S02]  /*5080*/  @!P3 IMAD R139, R139, R10.reuse, RZ ;  /* 0x0000000a8b8bb224 */ /* 0x080fe400078e02ff */
[----:B------:R-:W-:-:S03]  /*5090*/  @!P2 IMAD R3, R3, R10, RZ ;  /* 0x0000000a0303a224 */ /* 0x000fc600078e02ff */
[-C--:B------:R-:W-:Y:S02]  /*50a0*/  @!P3 IADD3 R0, P1, R139, R8.reuse, RZ ;  /* 0x000000088b00b210 */ /* 0x080fe40007f3e0ff */
[----:B------:R-:W-:Y:S02]  /*50b0*/  @!P2 IADD3 R8, P0, R3, R8, RZ ;  /* 0x000000080308a210 */ /* 0x000fe40007f1e0ff */
[-C--:B------:R-:W-:Y:S02]  /*50c0*/  @!P3 LEA.HI.X.SX32 R139, R139, R11.reuse, 0x1, P1 ;  /* 0x0000000b8b8bb211 */ /* 0x080fe400008f0eff */
[----:B------:R-:W-:Y:S02]  /*50d0*/  @!P2 LEA.HI.X.SX32 R3, R3, R11, 0x1, P0 ;  /* 0x0000000b0303a211 */ /* 0x000fe400000f0eff */
[----:B------:R-:W-:Y:S02]  /*50e0*/  @!P3 LEA R10, P1, R0, c[0x0][0x200], 0x2 ;  /* 0x00008000000aba11 */ /* 0x000fe400078210ff */
[----:B------:R-:W-:-:S02]  /*50f0*/  @!P2 LEA R2, P0, R8, c[0x0][0x200], 0x2 ;  /* 0x000080000802aa11 */ /* 0x000fc400078010ff */
[----:B------:R-:W-:Y:S02]  /*5100*/  @!P3 LEA.HI.X R11, R0, c[0x0][0x204], R139, 0x2, P1 ;  /* 0x00008100000bba11 */ /* 0x000fe400008f148b */
[----:B------:R-:W-:-:S03]  /*5110*/  @!P2 LEA.HI.X R3, R8, c[0x0][0x204], R3, 0x2, P0 ;  /* 0x000081000803aa11 */ /* 0x000fc600000f1403 */
[----:B------:R3:W-:Y:S04]  /*5120*/  @!P3 STG.E [R10.64], R5 ;  /* 0x000000050a00b986 */ /* 0x0007e8000c101906 */
[----:B------:R3:W-:Y:S02]  /*5130*/  @!P2 STG.E [R2.64], R7 ;  /* 0x000000070200a986 */ /* 0x0007e4000c101906 */
.L_x_156:
[----:B------:R-:W-:Y:S05]  /*5140*/  BSYNC B0 ;  /* 0x0000000000007941 */ /* 0x000fea0003800000 */
.L_x_155:
[----:B---3--:R-:W-:Y:S02]  /*5150*/  SHF.R.S32.HI R3, RZ, 0x1f, R6 ;  /* 0x0000001fff037819 */ /* 0x008fe40000011406 */
[----:B------:R-:W-:Y:S02]  /*5160*/  SHF.R.S32.HI R141, RZ, 0x1f, R140 ;  /* 0x0000001fff8d7819 */ /* 0x000fe4000001148c */
[----:B------:R-:W-:Y:S01]  /*5170*/  SHF.R.S32.HI R0, RZ, 0x1f, R4 ;  /* 0x0000001fff007819 */ /* 0x000fe20000011404 */
[----:B------:R-:W-:Y:S02]  /*5180*/  IMAD R3, R3, c[0x0][0x1e0], RZ ;  /* 0x0000780003037a24 */ /* 0x000fe400078e02ff */
[----:B------:R-:W-:-:S04]  /*5190*/  IMAD.WIDE.U32 R8, R6, c[0x0][0x1e0], R140 ;  /* 0x0000780006087a25 */ /* 0x000fc800078e008c */
[----:B------:R-:W-:Y:S02]  /*51a0*/  IMAD R3, R6, c[0x0][0x1e4], R3 ;  /* 0x0000790006037a24 */ /* 0x000fe400078e0203 */
[----:B------:R-:W-:Y:S01]  /*51b0*/  IMAD R5, R0, c[0x0][0x1f0], RZ ;  /* 0x00007c0000057a24 */ /* 0x000fe200078e02ff */
[----:B------:R-:W-:Y:S02]  /*51c0*/  MOV R0, c[0x0][0x1ec] ;  /* 0x00007b0000007a02 */ /* 0x000fe40000000f00 */
[----:B------:R-:W-:Y:S01]  /*51d0*/  IADD3 R9, R9, R3, RZ ;  /* 0x0000000309097210 */ /* 0x000fe20007ffe0ff */
[C---:B------:R-:W-:Y:S02]  /*51e0*/  IMAD R5, R4.reuse, c[0x0][0x1f4], R5 ;  /* 0x00007d0004057a24 */ /* 0x040fe400078e0205 */
[----:B------:R-:W-:Y:S02]  /*51f0*/  IMAD R3, R145, c[0x0][0x1e8], RZ ;  /* 0x00007a0091037a24 */ /* 0x000fe400078e02ff */
[----:B------:R-:W-:-:S04]  /*5200*/  IMAD.WIDE.U32 R8, R4, c[0x0][0x1f0], R8 ;  /* 0x00007c0004087a25 */ /* 0x000fc800078e0008 */
[----:B------:R-:W-:Y:S01]  /*5210*/  IMAD R3, R144, c[0x0][0x1ec], R3 ;  /* 0x00007b0090037a24 */ /* 0x000fe200078e0203 */
[----:B------:R-:W-:-:S05]  /*5220*/  IADD3 R9, R9, R5, RZ ;  /* 0x0000000509097210 */ /* 0x000fca0007ffe0ff */
[----:B------:R-:W-:-:S05]  /*5230*/  IMAD.WIDE.U32 R144, R144, c[0x0][0x1e8], R8 ;  /* 0x00007a0090907a25 */ /* 0x000fca00078e0008 */
[----:B------:R-:W-:Y:S02]  /*5240*/  IADD3 R2, R145, R3, RZ ;  /* 0x0000000391027210 */ /* 0x000fe40007ffe0ff */
[C---:B------:R-:W-:Y:S02]  /*5250*/  LEA R4, P0, R144.reuse, c[0x0][0x1d0], 0x1 ;  /* 0x0000740090047a11 */ /* 0x040fe400078008ff */
[----:B------:R-:W-:Y:S02]  /*5260*/  MOV R3, c[0x0][0x1e8] ;  /* 0x00007a0000037a02 */ /* 0x000fe40000000f00 */
[----:B------:R-:W-:Y:S02]  /*5270*/  LEA.HI.X R5, R144, c[0x0][0x1d4], R2, 0x1, P0 ;  /* 0x0000750090057a11 */ /* 0x000fe400000f0c02 */
[----:B------:R-:W-:-:S03]  /*5280*/  LEA R2, P0, R3, R4, 0x6 ;  /* 0x0000000403027211 */ /* 0x000fc600078030ff */
[----:B----4-:R-:W-:Y:S01]  /*5290*/  STG.E.128 [R4.64], R28 ;  /* 0x0000001c04007986 */ /* 0x010fe2000c101d06 */
[----:B------:R-:W-:-:S03]  /*52a0*/  LEA.HI.X R3, R3, R5, R0, 0x6, P0 ;  /* 0x0000000503037211 */ /* 0x000fc600000f3400 */
[----:B-1----:R-:W-:Y:S04]  /*52b0*/  STG.E.128 [R4.64+0x40], R20 ;  /* 0x0000401404007986 */ /* 0x002fe8000c101d06 */
[----:B------:R-:W-:Y:S04]  /*52c0*/  STG.E.128 [R4.64+0x80], R12 ;  /* 0x0000800c04007986 */ /* 0x000fe8000c101d06 */
[----:B--2---:R-:W-:Y:S04]  /*52d0*/  STG.E.128 [R2.64], R24 ;  /* 0x0000001802007986 */ /* 0x004fe8000c101d06 */
[----:B------:R-:W-:Y:S04]  /*52e0*/  STG.E.128 [R2.64+0x40], R16 ;  /* 0x0000401002007986 */ /* 0x000fe8000c101d06 */
[----:B------:R-:W-:Y:S01]  /*52f0*/  STG.E.128 [R2.64+0x80], R32 ;  /* 0x0000802002007986 */ /* 0x000fe2000c101d06 */
[----:B------:R-:W-:Y:S05]  /*5300*/  EXIT ;  /* 0x000000000000794d */ /* 0x000fea0003800000 */
.L_x_149:
[----:B-12---:R-:W1:Y:S01]  /*5310*/  LDC.U8 R0, c[0x0][0x329] ;  /* 0x0000ca40ff007b82 */ /* 0x006e620000000000 */
[----:B------:R-:W-:-:S02]  /*5320*/  SHF.R.S32.HI R3, RZ, 0x1f, R80 ;  /* 0x0000001fff037819 */ /* 0x000fc40000011450 */
[----:B------:R-:W-:Y:S02]  /*5330*/  SHF.R.S32.HI R4, RZ, 0x1f, R11 ;  /* 0x0000001fff047819 */ /* 0x000fe4000001140b */
[----:B------:R-:W-:Y:S02]  /*5340*/  LEA.HI R12, R3, R80, RZ, 0x2 ;  /* 0x00000050030c7211 */ /* 0x000fe400078f10ff */
[----:B------:R-:W-:Y:S01]  /*5350*/  SHF.R.S32.HI R8, RZ, 0x1f, R9 ;  /* 0x0000001fff087819 */ /* 0x000fe20000011409 */
[----:B------:R-:W2:Y:S01]  /*5360*/  LDC.U8 R2, c[0x0][0x328] ;  /* 0x0000ca00ff027b82 */ /* 0x000ea20000000000 */
[----:B------:R-:W-:Y:S01]  /*5370*/  LOP3.LUT R3, R12, 0x1ffffffc, RZ, 0xc0, !PT ;  /* 0x1ffffffc0c037812 */ /* 0x000fe200078ec0ff */
[----:B------:R-:W-:Y:S01]  /*5380*/  IMAD R4, R4, c[0x0][0x1e0], RZ ;  /* 0x0000780004047a24 */ /* 0x000fe200078e02ff */
[----:B------:R-:W-:Y:S01]  /*5390*/  SHF.R.S32.HI R12, RZ, 0x2, R12 ;  /* 0x00000002ff0c7819 */ /* 0x000fe2000001140c */
[----:B------:R-:W-:Y:S01]  /*53a0*/  IMAD R8, R8, c[0x0][0x1f0], RZ ;  /* 0x00007c0008087a24 */ /* 0x000fe200078e02ff */
[C---:B------:R-:W-:Y:S01]  /*53b0*/  LOP3.LUT P4, RZ, R80.reuse, 0x3, RZ, 0xc0, !PT ;  /* 0x0000000350ff7812 */ /* 0x040fe2000788c0ff */
[----:B------:R-:W-:Y:S01]  /*53c0*/  IMAD.IADD R14, R80, 0x1, -R3 ;  /* 0x00000001500e7824 */ /* 0x000fe200078e0a03 */
[----:B------:R-:W-:Y:S01]  /*53d0*/  SHF.R.S32.HI R13, RZ, 0x1f, R12 ;  /* 0x0000001fff0d7819 */ /* 0x000fe2000001140c */
[----:B------:R-:W-:Y:S01]  /*53e0*/  IMAD R3, R11, c[0x0][0x1e4], R4 ;  /* 0x000079000b037a24 */ /* 0x000fe200078e0204 */
[----:B------:R-:W-:Y:S01]  /*53f0*/  IADD3 R5, -R86, c[0x0][0x214], RZ ;  /* 0x0000850056057a10 */ /* 0x000fe20007ffe1ff */
[----:B------:R-:W-:-:S02]  /*5400*/  IMAD.SHL.U32 R14, R14, 0x8, RZ ;  /* 0x000000080e0e7824 */ /* 0x000fc400078e00ff */
[----:B------:R-:W-:Y:S01]  /*5410*/  IMAD.WIDE R144, R144, 0x40, R12 ;  /* 0x0000004090907825 */ /* 0x000fe200078e020c */
[----:B------:R-:W-:Y:S02]  /*5420*/  ISETP.GE.OR P3, PT, R12, R5, P4 ;  /* 0x000000050c00720c */ /* 0x000fe40002766670 */
[----:B------:R-:W-:Y:S02]  /*5430*/  SHF.R.S32.HI R15, RZ, 0x1f, R14 ;  /* 0x0000001fff0f7819 */ /* 0x000fe4000001140e */
[----:B-1----:R-:W-:-:S03]  /*5440*/  ISETP.NE.AND P0, PT, R0, RZ, PT ;  /* 0x000000ff0000720c */ /* 0x002fc60003f05270 */
[----:B------:R-:W-:-:S04]  /*5450*/  IMAD.WIDE.U32 R14, R11, c[0x0][0x1e0], R14 ;  /* 0x000078000b0e7a25 */ /* 0x000fc800078e000e */
[----:B------:R-:W-:Y:S02]  /*5460*/  IMAD.IADD R15, R3, 0x1, R15 ;  /* 0x00000001030f7824 */ /* 0x000fe400078e020f */
[C---:B------:R-:W-:Y:S02]  /*5470*/  IMAD R3, R9.reuse, c[0x0][0x1f4], R8 ;  /* 0x00007d0009037a24 */ /* 0x040fe400078e0208 */
[----:B------:R-:W-:Y:S02]  /*5480*/  IMAD.WIDE.U32 R14, R9, c[0x0][0x1f0], R14 ;  /* 0x00007c00090e7a25 */ /* 0x000fe400078e000e */
[----:B--2---:R-:W-:Y:S02]  /*5490*/  @!P0 ISETP.NE.AND P1, PT, R2, RZ, PT ;  /* 0x000000ff0200820c */ /* 0x004fe40003f25270 */
[----:B------:R-:W-:Y:S02]  /*54a0*/  @P0 IMAD.MOV.U32 R6, RZ, RZ, c[0x0][0x210] ;  /* 0x00008400ff060624 */ /* 0x000fe400078e00ff */
[----:B------:R-:W-:-:S02]  /*54b0*/  @!P0 IMAD.MOV.U32 R4, RZ, RZ, c[0x0][0x214] ;  /* 0x00008500ff048624 */ /* 0x000fc400078e00ff */
[----:B------:R-:W-:Y:S02]  /*54c0*/  @P0 IMAD R6, R6, c[0x0][0x214], RZ ;  /* 0x0000850006060a24 */ /* 0x000fe400078e02ff */
[----:B------:R-:W-:Y:S01]  /*54d0*/  IMAD.IADD R3, R3, 0x1, R15 ;  /* 0x0000000103037824 */ /* 0x000fe200078e020f */
[----:B------:R-:W-:Y:S01]  /*54e0*/  @!P0 SEL R6, R4, c[0x0][0x234], !P1 ;  /* 0x00008d0004068a07 */ /* 0x000fe20004800000 */
[----:B------:R-:W-:Y:S01]  /*54f0*/  @P0 IMAD.MOV.U32 R4, RZ, RZ, 0x1 ;  /* 0x00000001ff040424 */ /* 0x000fe200078e00ff */
[----:B------:R-:W-:Y:S01]  /*5500*/  ISETP.NE.AND P1, PT, R2, RZ, PT ;  /* 0x000000ff0200720c */ /* 0x000fe20003f25270 */
[----:B------:R-:W-:Y:S02]  /*5510*/  IMAD.MOV.U32 R2, RZ, RZ, R14 ;  /* 0x000000ffff027224 */ /* 0x000fe400078e000e */
[----:B------:R-:W-:Y:S01]  /*5520*/  @!P0 IMAD R4, R6, c[0x0][0x1c0], RZ ;  /* 0x0000700006048a24 */ /* 0x000fe200078e02ff */
[----:B------:R-:W-:Y:S01]  /*5530*/  ISETP.EQ.AND P1, PT, R0, RZ, P1 ;  /* 0x000000ff0000720c */ /* 0x000fe20000f22270 */
[----:B------:R-:W-:-:S02]  /*5540*/  @P0 IMAD.MOV.U32 R7, RZ, RZ, c[0x0][0x210] ;  /* 0x00008400ff070624 */ /* 0x000fc400078e00ff */
[----:B------:R-:W-:Y:S02]  /*5550*/  IMAD R4, R11, R4, RZ ;  /* 0x000000040b047224 */ /* 0x000fe400078e02ff */
[----:B------:R-:W-:Y:S02]  /*5560*/  IMAD R0, R145, c[0x0][0x1e8], RZ ;  /* 0x00007a0091007a24 */ /* 0x000fe400078e02ff */
[----:B------:R-:W-:Y:S01]  /*5570*/  IMAD R11, R11, c[0x0][0x214], RZ ;  /* 0x000085000b0b7a24 */ /* 0x000fe200078e02ff */
[----:B------:R-:W-:Y:S01]  /*5580*/  SEL R4, R4, RZ, !P1 ;  /* 0x000000ff04047207 */ /* 0x000fe20004800000 */
[----:B------:R-:W-:Y:S02]  /*5590*/  @!P0 IMAD.MOV.U32 R7, RZ, RZ, 0x1 ;  /* 0x00000001ff078424 */ /* 0x000fe400078e00ff */
[C---:B------:R-:W-:Y:S02]  /*55a0*/  IMAD R0, R144.reuse, c[0x0][0x1ec], R0 ;  /* 0x00007b0090007a24 */ /* 0x040fe400078e0200 */
[----:B------:R-:W-:-:S04]  /*55b0*/  IMAD.WIDE.U32 R2, R144, c[0x0][0x1e8], R2 ;  /* 0x00007a0090027a25 */ /* 0x000fc800078e0002 */
[----:B------:R-:W-:Y:S01]  /*55c0*/  IMAD R6, R9, R6, R4 ;  /* 0x0000000609067224 */ /* 0x000fe200078e0204 */
[----:B------:R-:W-:Y:S01]  /*55d0*/  SHF.R.S32.HI R4, RZ, 0x1f, R11 ;  /* 0x0000001fff047819 */ /* 0x000fe2000001140b */
[-C--:B------:R-:W-:Y:S01]  /*55e0*/  IMAD R9, R86, R7.reuse, RZ ;  /* 0x0000000756097224 */ /* 0x080fe200078e02ff */
[----:B------:R-:W-:Y:S01]  /*55f0*/  SEL R11, R11, RZ, P1 ;  /* 0x000000ff0b0b7207 */ /* 0x000fe20000800000 */
[----:B------:R-:W-:Y:S01]  /*5600*/  IMAD.IADD R3, R0, 0x1, R3 ;  /* 0x0000000100037824 */ /* 0x000fe200078e0203 */
[----:B------:R-:W-:Y:S01]  /*5610*/  SEL R4, R4, RZ, P1 ;  /* 0x000000ff04047207 */ /* 0x000fe20000800000 */
[----:B------:R-:W-:Y:S01]  /*5620*/  @!P3 IMAD R8, R12, R7, RZ ;  /* 0x000000070c08b224 */ /* 0x000fe200078e02ff */
[----:B------:R-:W-:Y:S01]  /*5630*/  LEA R14, P0, R2, c[0x0][0x1d0], 0x1 ;  /* 0x00007400020e7a11 */ /* 0x000fe200078008ff */
[----:B------:R-:W-:Y:S01]  /*5640*/  IMAD.MOV.U32 R0, RZ, RZ, c[0x0][0x1ec] ;  /* 0x00007b00ff007624 */ /* 0x000fe200078e00ff */
[----:B------:R-:W-:Y:S02]  /*5650*/  IADD3 R11, P2, P1, R9, R11, R6 ;  /* 0x0000000b090b7210 */ /* 0x000fe4000795e006 */
[----:B------:R-:W-:-:S02]  /*5660*/  SHF.R.S32.HI R9, RZ, 0x1f, R9 ;  /* 0x0000001fff097819 */ /* 0x000fc40000011409 */
[----:B------:R-:W-:Y:S02]  /*5670*/  SHF.R.S32.HI R6, RZ, 0x1f, R6 ;  /* 0x0000001fff067819 */ /* 0x000fe40000011406 */
[----:B------:R-:W-:Y:S01]  /*5680*/  LEA.HI.X R15, R2, c[0x0][0x1d4], R3, 0x1, P0 ;  /* 0x00007500020f7a11 */ /* 0x000fe200000f0c03 */
[----:B------:R-:W-:Y:S01]  /*5690*/  IMAD.MOV.U32 R3, RZ, RZ, c[0x0][0x1e8] ;  /* 0x00007a00ff037624 */ /* 0x000fe200078e00ff */
[----:B------:R-:W-:Y:S02]  /*56a0*/  IADD3 R12, R12, 0x20, RZ ;  /* 0x000000200c0c7810 */ /* 0x000fe40007ffe0ff */
[----:B------:R-:W-:Y:S01]  /*56b0*/  IADD3.X R9, R9, R4, R6, P2, P1 ;  /* 0x0000000409097210 */ /* 0x000fe200017e2406 */
[----:B------:R1:W-:Y:S01]  /*56c0*/  STG.E.128 [R14.64], RZ ;  /* 0x000000ff0e007986 */ /* 0x0003e2000c101d06 */
[----:B------:R-:W-:Y:S02]  /*56d0*/  @!P3 IADD3 R2, P0, R8, R11, RZ ;  /* 0x0000000b0802b210 */ /* 0x000fe40007f1e0ff */
[----:B------:R-:W-:Y:S01]  /*56e0*/  ISETP.GE.OR P4, PT, R12, R5, P4 ;  /* 0x000000050c00720c */ /* 0x000fe20002786670 */
[----:B------:R1:W-:Y:S01]  /*56f0*/  STG.E.128 [R14.64+0x40], RZ ;  /* 0x000040ff0e007986 */ /* 0x0003e2000c101d06 */
[----:B------:R-:W-:-:S02]  /*5700*/  LEA R16, P1, R3, R14, 0x6 ;  /* 0x0000000e03107211 */ /* 0x000fc400078230ff */
[----:B------:R-:W-:Y:S01]  /*5710*/  @!P3 LEA.HI.X.SX32 R13, R8, R9, 0x1, P0 ;  /* 0x00000009080db211 */ /* 0x000fe200000f0eff */
[----:B------:R1:W-:Y:S01]  /*5720*/  STG.E.128 [R14.64+0x80], RZ ;  /* 0x000080ff0e007986 */ /* 0x0003e2000c101d06 */
[C---:B------:R-:W-:Y:S02]  /*5730*/  @!P3 LEA R18, P0, R2.reuse, c[0x0][0x200], 0x2 ;  /* 0x000080000212ba11 */ /* 0x040fe400078010ff */
[----:B------:R-:W-:Y:S01]  /*5740*/  LEA.HI.X R17, R3, R15, R0, 0x6, P1 ;  /* 0x0000000f03117211 */ /* 0x000fe200008f3400 */
[----:B------:R-:W-:Y:S01]  /*5750*/  @!P3 IMAD.MOV.U32 R3, RZ, RZ, 0x7f800000 ;  /* 0x7f800000ff03b424 */ /* 0x000fe200078e00ff */
[----:B------:R-:W-:-:S03]  /*5760*/  @!P3 LEA.HI.X R19, R2, c[0x0][0x204], R13, 0x2, P0 ;  /* 0x000081000213ba11 */ /* 0x000fc600000f140d */
[----:B------:R1:W-:Y:S04]  /*5770*/  STG.E.128 [R16.64], RZ ;  /* 0x000000ff10007986 */ /* 0x0003e8000c101d06 */
[----:B------:R1:W-:Y:S04]  /*5780*/  STG.E.128 [R16.64+0x40], RZ ;  /* 0x000040ff10007986 */ /* 0x0003e8000c101d06 */
[----:B------:R1:W-:Y:S04]  /*5790*/  STG.E.128 [R16.64+0x80], RZ ;  /* 0x000080ff10007986 */ /* 0x0003e8000c101d06 */
[----:B------:R1:W-:Y:S01]  /*57a0*/  @!P3 STG.E [R18.64], R3 ;  /* 0x000000031200b986 */ /* 0x0003e2000c101906 */
[----:B------:R-:W-:Y:S05]  /*57b0*/  @P4 EXIT ;  /* 0x000000000000494d */ /* 0x000fea0003800000 */
[----:B------:R-:W-:Y:S02]  /*57c0*/  IMAD R12, R12, R7, RZ ;  /* 0x000000070c0c7224 */ /* 0x000fe400078e02ff */
[----:B------:R-:W-:-:S03]  /*57d0*/  IMAD.MOV.U32 R5, RZ, RZ, 0x7f800000 ;  /* 0x7f800000ff057424 */ /* 0x000fc600078e00ff */
[----:B------:R-:W-:-:S04]  /*57e0*/  IADD3 R11, P0, R12, R11, RZ ;  /* 0x0000000b0c0b7210 */ /* 0x000fc80007f1e0ff */
[----:B------:R-:W-:Y:S02]  /*57f0*/  LEA.HI.X.SX32 R12, R12, R9, 0x1, P0 ;  /* 0x000000090c0c7211 */ /* 0x000fe400000f0eff */
[----:B------:R-:W-:-:S04]  /*5800*/  LEA R2, P0, R11, c[0x0][0x200], 0x2 ;  /* 0x000080000b027a11 */ /* 0x000fc800078010ff */
[----:B-1----:R-:W-:-:S05]  /*5810*/  LEA.HI.X R3, R11, c[0x0][0x204], R12, 0x2, P0 ;  /* 0x000081000b037a11 */ /* 0x002fca00000f140c */
[----:B------:R-:W-:Y:S01]  /*5820*/  STG.E [R2.64], R5 ;  /* 0x0000000502007986 */ /* 0x000fe2000c101906 */
[----:B------:R-:W-:Y:S05]  /*5830*/  EXIT ;  /* 0x000000000000794d */ /* 0x000fea0003800000 */
.L_x_157:
        /* <DEDUP_REMOVED lines=12> */
.L_x_982:


//--------------------- .text._ZN5flash16flash_fwd_kernelI23Flash_fwd_kernel_traitsILi96ELi64ELi64ELi4ELb0ELb0EN7cutlass6half_tE19Flash_kernel_traitsILi96ELi64ELi64ELi4ES3_EELb0ELb1ELb0ELb0ELb0ELb1ELb0ELb0EEEvNS_16Flash_fwd_paramsE --------------------------
	.section	.text._ZN5flash16flash_fwd_kernelI23Flash_fwd_kernel_traitsILi96ELi64ELi64ELi4ELb0ELb0EN7cutlass6half_tE19Flash_kernel_traitsILi96ELi64ELi64ELi4ES3_EELb0ELb1ELb0ELb0ELb0ELb1ELb0ELb0EEEvNS_16Flash_fwd_paramsE,"ax",@progbits
	.sectioninfo	@"SHI_REGISTERS=168"
	.align	128
        .global         _ZN5flash16flash_fwd_kernelI23Flash_fwd_kernel_traitsILi96ELi64ELi64ELi4ELb0ELb0EN7cutlass6half_tE19Flash_kernel_traitsILi96ELi64ELi64ELi4ES3_EELb0ELb1ELb0ELb0ELb0ELb1ELb0ELb0EEEvNS_16Flash_fwd_paramsE
        .type           _ZN5flash16flash_fwd_kernelI23Flash_fwd_kernel_traitsILi96ELi64ELi64ELi4ELb0ELb0EN7cutlass6half_tE19Flash_kernel_traitsILi96ELi64ELi64ELi4ES3_EELb0ELb1ELb0ELb0ELb0ELb1ELb0ELb0EEEvNS_16Flash_fwd_paramsE,@function
        .size           _ZN5flash16flash_fwd_kernelI23Flash_fwd_kernel_traitsILi96ELi64ELi64ELi4ELb0ELb0EN7cutlass6half_tE19Flash_kernel_traitsILi96ELi64ELi64ELi4ES3_EELb0ELb1ELb0ELb0ELb0ELb1ELb0ELb0EEEvNS_16Flash_fwd_paramsE,(.L_x_983 - _ZN5flash16flash_fwd_kernelI23Flash_fwd_kernel_traitsILi96ELi64ELi64ELi4ELb0ELb0EN7cutlass6half_tE19Flash_kernel_traitsILi96ELi64ELi64ELi4ES3_EELb0ELb1ELb0ELb0ELb0ELb1ELb0ELb0EEEvNS_16Flash_fwd_paramsE)
        .other          _ZN5flash16flash_fwd_kernelI23Flash_fwd_kernel_traitsILi96ELi64ELi64ELi4ELb0ELb0EN7cutlass6half_tE19Flash_kernel_traitsILi96ELi64ELi64ELi4ES3_EELb0ELb1ELb0ELb0ELb0ELb1ELb0ELb0EEEvNS_16Flash_fwd_paramsE,@"STO_CUDA_ENTRY STV_DEFAULT"
_ZN5flash16flash_fwd_kernelI23Flash_fwd_kernel_traitsILi96ELi64ELi64ELi4ELb0ELb0EN7cutlass6half_tE19Flash_kernel_traitsILi96ELi64ELi64ELi4ES3_EELb0ELb1ELb0ELb0ELb0ELb1ELb0ELb0EEEvNS_16Flash_fwd_paramsE:
.text._ZN5flash16flash_fwd_kernelI23Flash_fwd_kernel_traitsILi96ELi64ELi64ELi4ELb0ELb0EN7cutlass6half_tE19Flash_kernel_traitsILi96ELi64ELi64ELi4ES3_EELb0ELb1ELb0ELb0ELb0ELb1ELb0ELb0EEEvNS_16Flash_fwd_paramsE:
        /* <DEDUP_REMOVED lines=10> */
[----:B------:R-:W-:-:S04]  /*00a0*/  ISETP.NE.U32.AND P0, PT, RZ, c[0x0][0x250], PT ;  /* 0x00009400ff007a0c */ /* 0x000fc80003f05070 */
        /* <DEDUP_REMOVED lines=22> */
.L_x_158:
[----:B-1-34-:R-:W-:Y:S02]  /*0210*/  MOV R4, c[0x0][0x218] ;  /* 0x0000860000047a02 */ /* 0x01afe40000000f00 */
.L_x_159:
        /* <DEDUP_REMOVED lines=49> */
.L_x_161:
[----:B------:R-:W-:Y:S01]  /*0530*/  IABS R6, c[0x0][0x1c8] ;  /* 0x0000720000067a13 */ /* 0x000fe20000000000 */
[----:B------:R-:W-:-:S03]  /*0540*/  @P0 IMAD.IADD R7, R2, 0x1, R7 ;  /* 0x0000000102070824 */ /* 0x000fc600078e0207 */
[----:B------:R-:W1:Y:S01]  /*0550*/  I2F.RP R10, R6 ;  /* 0x00000006000a7306 */ /* 0x000e620000209400 */
[----:B------:R-:W-:-:S04]  /*0560*/  @P0 IMAD.WIDE.U32 R18, R7, c[0x0][0x1a0], RZ ;  /* 0x0000680007120a25 */ /* 0x000fc800078e00ff */
[----:B------:R-:W-:Y:S01]  /*0570*/  @P0 IMAD R15, R7, c[0x0][0x1a4], R19 ;  /* 0x00006900070f0a24 */ /* 0x000fe200078e0213 */
[----:B------:R-:W-:Y:S02]  /*0580*/  SHF.R.S32.HI R19, RZ, 0x1f, R20 ;  /* 0x0000001fff137819 */ /* 0x000fe40000011414 */
        /* <DEDUP_REMOVED lines=33> */
.L_x_162:
[----:B------:R-:W-:Y:S01]  /*07a0*/  SHF.R.S32.HI R23, RZ, 0x1f, R82 ;  /* 0x0000001fff177819 */ /* 0x000fe20000011452 */
[----:B------:R-:W-:Y:S01]  /*07b0*/  IMAD.IADD R118, R124, 0x1, -R89 ;  /* 0x000000017c767824 */ /* 0x000fe200078e0a59 */
[----:B------:R-:W-:Y:S01]  /*07c0*/  IADD3 R98, R92, -0x1, RZ ;  /* 0xffffffff5c627810 */ /* 0x000fe20007ffe0ff */
[----:B------:R-:W-:Y:S01]  /*07d0*/  IMAD R19, R19, c[0x0][0x1a8], RZ ;  /* 0x00006a0013137a24 */ /* 0x000fe200078e02ff */
[CC--:B------:R-:W-:Y:S01]  /*07e0*/  LEA.HI R17, R23.reuse, R82.reuse, RZ, 0x2 ;  /* 0x0000005217117211 */ /* 0x0c0fe200078f10ff */
[----:B------:R-:W-:Y:S01]  /*07f0*/  IMAD.MOV.U32 R81, RZ, RZ, c[0x0][0x198] ;  /* 0x00006600ff517624 */ /* 0x000fe200078e00ff */
[CC--:B------:R-:W-:Y:S01]  /*0800*/  LEA.HI R9, R23.reuse, R82.reuse, RZ, 0x4 ;  /* 0x0000005217097211 */ /* 0x0c0fe200078f20ff */
[----:B------:R-:W-:Y:S01]  /*0810*/  IMAD R2, R98, -0x40, R83 ;  /* 0xffffffc062027824 */ /* 0x000fe200078e0253 */
[----:B------:R-:W-:Y:S01]  /*0820*/  LEA.HI R7, R23, R82, RZ, 0x3 ;  /* 0x0000005217077211 */ /* 0x000fe200078f18ff */
[----:B------:R-:W-:Y:S01]  /*0830*/  IMAD R16, R20, c[0x0][0x1ac], R19 ;  /* 0x00006b0014107a24 */ /* 0x000fe200078e0213 */
[----:B------:R-:W-:Y:S01]  /*0840*/  LOP3.LUT R5, R17, 0xfffffffc, RZ, 0xc0, !PT ;  /* 0xfffffffc11057812 */ /* 0x000fe200078ec0ff */
[----:B------:R-:W-:Y:S01]  /*0850*/  IMAD.SHL.U32 R120, R81, 0x40, RZ ;  /* 0x0000004051787824 */ /* 0x000fe200078e00ff */
[----:B------:R-:W-:Y:S01]  /*0860*/  SHF.R.S32.HI R0, RZ, 0x4, R9 ;  /* 0x00000004ff007819 */ /* 0x000fe20000011409 */
[C---:B------:R-:W-:Y:S01]  /*0870*/  IMAD.SHL.U32 R97, R82.reuse, 0x2, RZ ;  /* 0x0000000252617824 */ /* 0x040fe200078e00ff */
[----:B------:R-:W-:Y:S01]  /*0880*/  SHF.R.S32.HI R13, RZ, 0x3, R7 ;  /* 0x00000003ff0d7819 */ /* 0x000fe20000011407 */
[----:B------:R-:W-:Y:S01]  /*0890*/  IMAD.IADD R136, R82, 0x1, -R5 ;  /* 0x0000000152887824 */ /* 0x000fe200078e0a05 */
[----:B------:R-:W-:-:S02]  /*08a0*/  LEA.HI R11, R9, R0, RZ, 0x1 ;  /* 0x00000000090b7211 */ /* 0x000fc400078f08ff */
[----:B------:R-:W-:Y:S01]  /*08b0*/  SHF.R.S32.HI R134, RZ, 0x2, R17 ;  /* 0x00000002ff867819 */ /* 0x000fe20000011411 */
[----:B------:R-:W-:Y:S01]  /*08c0*/  IMAD.SHL.U32 R5, R13, 0x40, RZ ;  /* 0x000000400d057824 */ /* 0x000fe200078e00ff */
[----:B------:R-:W-:Y:S01]  /*08d0*/  LOP3.LUT R11, R11, 0xfffffffe, RZ, 0xc0, !PT ;  /* 0xfffffffe0b0b7812 */ /* 0x000fe200078ec0ff */
[----:B------:R-:W-:Y:S01]  /*08e0*/  IMAD.SHL.U32 R136, R136, 0x8, RZ ;  /* 0x0000000888887824 */ /* 0x000fe200078e00ff */
[----:B------:R-:W-:Y:S01]  /*08f0*/  SHF.R.S32.HI R135, RZ, 0x1f, R134 ;  /* 0x0000001fff877819 */ /* 0x000fe20000011486 */
[----:B------:R-:W-:Y:S01]  /*0900*/  IMAD.SHL.U32 R13, R13, 0x8, RZ ;  /* 0x000000080d0d7824 */ /* 0x000fe200078e00ff */
[----:B------:R-:W-:Y:S01]  /*0910*/  LOP3.LUT R5, R5, 0xc0, RZ, 0xc0, !PT ;  /* 0x000000c005057812 */ /* 0x000fe200078ec0ff */
[----:B------:R-:W-:Y:S01]  /*0920*/  IMAD.IADD R11, R0, 0x1, -R11 ;  /* 0x00000001000b7824 */ /* 0x000fe200078e0a0b */
[--C-:B------:R-:W-:Y:S01]  /*0930*/  SHF.R.S32.HI R137, RZ, 0x1f, R136.reuse ;  /* 0x0000001fff897819 */ /* 0x100fe20000011488 */
[----:B------:R-:W-:Y:S01]  /*0940*/  IMAD R25, R135, c[0x0][0x198], RZ ;  /* 0x0000660087197a24 */ /* 0x000fe200078e02ff */
[--C-:B------:R-:W-:Y:S01]  /*0950*/  LOP3.LUT R0, R5, 0x18, R136.reuse, 0xf8, !PT ;  /* 0x0000001805007812 */ /* 0x100fe200078ef888 */
[----:B------:R-:W-:Y:S01]  /*0960*/  IMAD R19, R135, c[0x0][0x1a0], RZ ;  /* 0x0000680087137a24 */ /* 0x000fe200078e02ff */
[----:B------:R-:W-:Y:S01]  /*0970*/  SHF.R.U32.HI R5, RZ, 0x3, R5 ;  /* 0x00000003ff057819 */ /* 0x000fe20000011605 */
[----:B------:R-:W-:Y:S01]  /*0980*/  IMAD.WIDE.U32 R26, R134, c[0x0][0x198], R136 ;  /* 0x00006600861a7a25 */ /* 0x000fe200078e0088 */
[----:B------:R-:W-:-:S02]  /*0990*/  LOP3.LUT R7, R7, 0xfffffff8, RZ, 0xc0, !PT ;  /* 0xfffffff807077812 */ /* 0x000fc400078ec0ff */
[----:B------:R-:W-:Y:S01]  /*09a0*/  LOP3.LUT R5, R0, R5, RZ, 0x3c, !PT ;  /* 0x0000000500057212 */ /* 0x000fe200078e3cff */
[----:B------:R-:W-:Y:S01]  /*09b0*/  IMAD R0, R134, c[0x0][0x19c], R25 ;  /* 0x0000670086007a24 */ /* 0x000fe200078e0219 */
[----:B------:R-:W-:Y:S01]  /*09c0*/  IADD3 R126, P0, R126, R26, RZ ;  /* 0x0000001a7e7e7210 */ /* 0x000fe20007f1e0ff */
[----:B------:R-:W-:Y:S01]  /*09d0*/  IMAD.IADD R7, R82, 0x1, -R7 ;  /* 0x0000000152077824 */ /* 0x000fe200078e0a07 */
[C---:B------:R-:W-:Y:S01]  /*09e0*/  IADD3 R123, R134.reuse, 0x20, RZ ;  /* 0x00000020867b7810 */ /* 0x040fe20007ffe0ff */
[----:B------:R-:W-:Y:S01]  /*09f0*/  IMAD.WIDE.U32 R24, R134, c[0x0][0x1a0], R136 ;  /* 0x0000680086187a25 */ /* 0x000fe200078e0088 */
[----:B------:R-:W-:Y:S02]  /*0a00*/  IADD3 R22, P1, R136, R22, RZ ;  /* 0x0000001688167210 */ /* 0x000fe40007f3e0ff */
[----:B------:R-:W-:Y:S01]  /*0a10*/  LOP3.LUT R9, R9, 0xfffffff0, RZ, 0xc0, !PT ;  /* 0xfffffff009097812 */ /* 0x000fe200078ec0ff */
[----:B------:R-:W-:Y:S01]  /*0a20*/  IMAD.WIDE R140, R141, 0x40, R134 ;  /* 0x000000408d8c7825 */ /* 0x000fe200078e0286 */
[----:B------:R-:W-:-:S02]  /*0a30*/  IADD3.X R127, R21, R27, R0, P0, !PT ;  /* 0x0000001b157f7210 */ /* 0x000fc400007fe400 */
[----:B------:R-:W-:Y:S01]  /*0a40*/  LEA.HI R84, R23, R82, RZ, 0x5 ;  /* 0x0000005217547211 */ /* 0x000fe200078f28ff */
[----:B------:R-:W-:Y:S01]  /*0a50*/  IMAD.X R23, R137, 0x1, R3, P1 ;  /* 0x0000000189177824 */ /* 0x000fe200008e0603 */
[----:B------:R-:W-:Y:S01]  /*0a60*/  LEA.HI R17, R17, R134, RZ, 0x1 ;  /* 0x0000008611117211 */ /* 0x000fe200078f08ff */
[----:B------:R-:W-:Y:S01]  /*0a70*/  IMAD R0, R134, c[0x0][0x1a4], R19 ;  /* 0x0000690086007a24 */ /* 0x000fe200078e0213 */
[-C--:B------:R-:W-:Y:S01]  /*0a80*/  ISETP.GE.AND P0, PT, R123, R118.reuse, PT ;  /* 0x000000767b00720c */ /* 0x080fe20003f06270 */
[----:B------:R-:W-:Y:S01]  /*0a90*/  IMAD.WIDE.U32 R20, R20, c[0x0][0x1a8], R22 ;  /* 0x00006a0014147a25 */ /* 0x000fe200078e0016 */
[C---:B------:R-:W-:Y:S02]  /*0aa0*/  ISETP.GE.AND P1, PT, R134.reuse, R118, PT ;  /* 0x000000768600720c */ /* 0x040fe40003f26270 */
[-C--:B------:R-:W-:Y:S01]  /*0ab0*/  ISETP.GE.AND P6, PT, R134, R2.reuse, PT ;  /* 0x000000028600720c */ /* 0x080fe20003fc6270 */
[----:B------:R-:W-:Y:S01]  /*0ac0*/  IMAD.WIDE.U32 R126, R94, c[0x0][0x1b0], R126 ;  /* 0x00006c005e7e7a25 */ /* 0x000fe200078e007e */
[----:B------:R-:W-:-:S02]  /*0ad0*/  ISETP.GE.AND P4, PT, R134, R2, PT ;  /* 0x000000028600720c */ /* 0x000fc40003f86270 */
[CC--:B------:R-:W-:Y:S01]  /*0ae0*/  ISETP.GE.AND P5, PT, R123.reuse, R2.reuse, PT ;  /* 0x000000027b00720c */ /* 0x0c0fe20003fa6270 */
[----:B------:R-:W-:Y:S01]  /*0af0*/  IMAD.MOV.U32 R130, RZ, RZ, R126 ;  /* 0x000000ffff827224 */ /* 0x000fe200078e007e */
[----:B------:R-:W-:Y:S01]  /*0b00*/  ISETP.GE.AND P3, PT, R123, R2, PT ;  /* 0x000000027b00720c */ /* 0x000fe20003f66270 */
[----:B------:R-:W-:Y:S01]  /*0b10*/  IMAD.IADD R2, R82, 0x1, -R9 ;  /* 0x0000000152027824 */ /* 0x000fe200078e0a09 */
[----:B------:R-:W-:Y:S01]  /*0b20*/  LOP3.LUT R17, R17, 0x7fffffe, RZ, 0xc0, !PT ;  /* 0x07fffffe11117812 */ /* 0x000fe200078ec0ff */
[----:B------:R-:W-:Y:S01]  /*0b30*/  IMAD.WIDE.U32 R22, R98, c[0x0][0x1a0], RZ ;  /* 0x0000680062167a25 */ /* 0x000fe200078e00ff */
[----:B------:R-:W-:Y:S02]  /*0b40*/  LEA.HI R3, R7, R7, RZ, 0x1 ;  /* 0x0000000707037211 */ /* 0x000fe400078f08ff */
[----:B------:R-:W-:Y:S01]  /*0b50*/  SHF.R.S32.HI R87, RZ, 0x5, R84 ;  /* 0x00000005ff577819 */ /* 0x000fe20000011454 */
[----:B------:R-:W-:Y:S01]  /*0b60*/  IMAD.IADD R122, R134, 0x1, -R17 ;  /* 0x00000001867a7824 */ /* 0x000fe200078e0a11 */
[----:B------:R-:W-:Y:S01]  /*0b70*/  IADD3 R18, P2, R18, R24, RZ ;  /* 0x0000001812127210 */ /* 0x000fe20007f5e0ff */
[----:B------:R-:W-:Y:S01]  /*0b80*/  IMAD.IADD R17, R21, 0x1, R16 ;  /* 0x0000000115117824 */ /* 0x000fe200078e0210 */
[-C--:B------:R-:W-:Y:S01]  /*0b90*/  LEA.HI R4, R2, R2.reuse, RZ, 0x1 ;  /* 0x0000000202047211 */ /* 0x080fe200078f08ff */
[----:B------:R-:W-:Y:S01]  /*0ba0*/  IMAD R122, R87, 0x8, R122 ;  /* 0x00000008577a7824 */ /* 0x000fe200078e027a */
[----:B------:R-:W-:Y:S01]  /*0bb0*/  LOP3.LUT R8, R3, 0x7fffffe, RZ, 0xc0, !PT ;  /* 0x07fffffe03087812 */ /* 0x000fe200078ec0ff */
[----:B------:R-:W-:Y:S01]  /*0bc0*/  @!P1 IMAD.MOV.U32 R16, RZ, RZ, R20 ;  /* 0x000000ffff109224 */ /* 0x000fe200078e0014 */
[----:B------:R-:W-:Y:S01]  /*0bd0*/  IADD3.X R19, R15, R25, R0, P2, !PT ;  /* 0x000000190f137210 */ /* 0x000fe200017fe400 */
[----:B------:R-:W-:Y:S01]  /*0be0*/  IMAD.U32 R122, R122, 0x20, R5 ;  /* 0x000000207a7a7824 */ /* 0x000fe200078e0005 */
[----:B------:R-:W-:Y:S01]  /*0bf0*/  LOP3.LUT R85, R4, 0x7fffffe, RZ, 0xc0, !PT ;  /* 0x07fffffe04557812 */ /* 0x000fe200078ec0ff */
[----:B------:R-:W-:Y:S01]  /*0c00*/  IMAD.IADD R8, R7, 0x1, -R8 ;  /* 0x0000000107087824 */ /* 0x000fe200078e0a08 */
[----:B------:R-:W-:Y:S01]  /*0c10*/  @!P0 IADD3 R14, P2, R140, 0x20, RZ ;  /* 0x000000208c0e8810 */ /* 0x000fe20007f5e0ff */
[----:B------:R-:W-:Y:S01]  /*0c20*/  @!P1 IMAD R7, R141, c[0x0][0x190], RZ ;  /* 0x000064008d079a24 */ /* 0x000fe200078e02ff */
[----:B------:R-:W-:Y:S01]  /*0c30*/  SHF.R.S32.HI R9, RZ, 0x1f, R2 ;  /* 0x0000001fff097819 */ /* 0x000fe20000011402 */
[----:B------:R-:W-:Y:S01]  /*0c40*/  IMAD.IADD R85, R2, 0x1, -R85 ;  /* 0x0000000102557824 */ /* 0x000fe200078e0a55 */
[----:B------:R-:W-:Y:S01]  /*0c50*/  SHF.R.S32.HI R129, RZ, 0x1f, R94 ;  /* 0x0000001fff817819 */ /* 0x000fe2000001145e */
[----:B------:R-:W-:Y:S01]  /*0c60*/  @!P0 IMAD.X R5, RZ, RZ, R141, P2 ;  /* 0x000000ffff058224 */ /* 0x000fe200010e068d */
[----:B------:R-:W-:Y:S01]  /*0c70*/  LEA.HI R9, R9, R2, RZ, 0x3 ;  /* 0x0000000209097211 */ /* 0x000fe200078f18ff */
[----:B------:R-:W-:Y:S01]  /*0c80*/  @!P0 IMAD.MOV.U32 R21, RZ, RZ, R17 ;  /* 0x000000ffff158224 */ /* 0x000fe200078e0011 */
[----:B------:R-:W-:Y:S01]  /*0c90*/  SHF.R.S32.HI R3, RZ, 0x1, R3 ;  /* 0x00000001ff037819 */ /* 0x000fe20000011403 */
[C---:B------:R-:W-:Y:S01]  /*0ca0*/  @!P1 IMAD R2, R140.reuse, c[0x0][0x194], R7 ;  /* 0x000065008c029a24 */ /* 0x040fe200078e0207 */
[----:B------:R-:W-:Y:S01]  /*0cb0*/  LOP3.LUT R97, R97, 0x6, RZ, 0xc0, !PT ;  /* 0x0000000661617812 */ /* 0x000fe200078ec0ff */
[----:B------:R-:W-:-:S04]  /*0cc0*/  @!P1 IMAD.WIDE.U32 R16, R140, c[0x0][0x190], R16 ;  /* 0x000064008c109a25 */ /* 0x000fc800078e0010 */
[----:B------:R-:W-:Y:S01]  /*0cd0*/  @!P0 IMAD R5, R5, c[0x0][0x190], RZ ;  /* 0x0000640005058a24 */ /* 0x000fe200078e02ff */
[----:B------:R-:W-:Y:S01]  /*0ce0*/  @!P1 LEA R6, P2, R16, c[0x0][0x160], 0x1 ;  /* 0x0000580010069a11 */ /* 0x000fe200078408ff */
[----:B------:R-:W-:Y:S02]  /*0cf0*/  @!P1 IMAD.IADD R2, R17, 0x1, R2 ;  /* 0x0000000111029824 */ /* 0x000fe400078e0202 */
[C---:B------:R-:W-:Y:S01]  /*0d00*/  @!P0 IMAD R0, R14.reuse, c[0x0][0x194], R5 ;  /* 0x000065000e008a24 */ /* 0x040fe200078e0205 */
[----:B------:R-:W-:Y:S01]  /*0d10*/  SHF.R.S32.HI R5, RZ, 0x1f, R98 ;  /* 0x0000001fff057819 */ /* 0x000fe20000011462 */
[----:B------:R-:W-:Y:S01]  /*0d20*/  @!P0 IMAD.WIDE.U32 R14, R14, c[0x0][0x190], R20 ;  /* 0x000064000e0e8a25 */ /* 0x000fe200078e0014 */
[----:B------:R-:W-:-:S03]  /*0d30*/  @!P1 LEA.HI.X R7, R16, c[0x0][0x164], R2, 0x1, P2 ;  /* 0x0000590010079a11 */ /* 0x000fc600010f0c02 */
[----:B------:R-:W-:Y:S01]  /*0d40*/  IMAD.MOV.U32 R2, RZ, RZ, 0x6 ;  /* 0x00000006ff027424 */ /* 0x000fe200078e00ff */
[----:B------:R-:W-:Y:S01]  /*0d50*/  @!P0 LEA R20, P2, R14, c[0x0][0x160], 0x1 ;  /* 0x000058000e148a11 */ /* 0x000fe200078408ff */
[----:B------:R-:W-:Y:S02]  /*0d60*/  IMAD R131, R129, c[0x0][0x1b0], RZ ;  /* 0x00006c0081837a24 */ /* 0x000fe400078e02ff */
[----:B------:R-:W-:Y:S01]  /*0d70*/  @!P0 IMAD.IADD R0, R15, 0x1, R0 ;  /* 0x000000010f008824 */ /* 0x000fe200078e0200 */
[----:B------:R-:W-:Y:S01]  /*0d80*/  SHF.L.U64.HI R119, R81, R2, c[0x0][0x19c] ;  /* 0x0000670051777619 */ /* 0x000fe20000010202 */
[----:B------:R-:W-:Y:S01]  /*0d90*/  IMAD R131, R94, c[0x0][0x1b4], R131 ;  /* 0x00006d005e837a24 */ /* 0x000fe200078e0283 */
[----:B------:R-:W-:Y:S01]  /*0da0*/  SHF.R.S32.HI R15, RZ, 0x1, R4 ;  /* 0x00000001ff0f7819 */ /* 0x000fe20000011404 */
[----:B------:R-:W-:Y:S01]  /*0db0*/  IMAD.SHL.U32 R122, R122, 0x2, RZ ;  /* 0x000000027a7a7824 */ /* 0x000fe200078e00ff */
[----:B------:R-:W-:Y:S01]  /*0dc0*/  @!P0 LEA.HI.X R21, R14, c[0x0][0x164], R0, 0x1, P2 ;  /* 0x000059000e158a11 */ /* 0x000fe200010f0c00 */
[----:B------:R-:W-:Y:S01]  /*0dd0*/  IMAD.MOV.U32 R0, RZ, RZ, 0x5 ;  /* 0x00000005ff007424 */ /* 0x000fe200078e00ff */
[----:B------:R-:W-:Y:S01]  /*0de0*/  SHF.R.S32.HI R4, RZ, 0x1f, R4 ;  /* 0x0000001fff047819 */ /* 0x000fe20000011404 */
[----:B------:R-:W-:Y:S01]  /*0df0*/  IMAD R17, R119, R98, RZ ;  /* 0x0000006277117224 */ /* 0x000fe200078e02ff */
[----:B------:R-:W-:Y:S01]  /*0e00*/  @!PT LDS RZ, [RZ] ;  /* 0x00000000fffff984 */ /* 0x000fe20000000800 */
[----:B------:R-:W-:Y:S01]  /*0e10*/  @!PT LDS RZ, [RZ] ;  /* 0x00000000fffff984 */ /* 0x000fe20000000800 */
[----:B------:R-:W-:Y:S01]  /*0e20*/  @!PT LDS RZ, [RZ] ;  /* 0x00000000fffff984 */ /* 0x000fe20000000800 */
[----:B------:R1:W-:Y:S01]  /*0e30*/  @!P1 LDGSTS.E.BYPASS.LTC128B.128 [R122], [R6.64] ;  /* 0x00000000067a9fae */ /* 0x0003e2000b901d48 */
[----:B------:R-:W-:Y:S01]  /*0e40*/  IMAD.IADD R131, R127, 0x1, R131 ;  /* 0x000000017f837824 */ /* 0x000fe200078e0283 */
[C---:B------:R-:W-:Y:S01]  /*0e50*/  SHF.L.U64.HI R0, R81.reuse, R0, c[0x0][0x19c] ;  /* 0x0000670051007619 */ /* 0x040fe20000010200 */
[----:B------:R-:W-:Y:S01]  /*0e60*/  IMAD.SHL.U32 R81, R81, 0x20, RZ ;  /* 0x0000002051517824 */ /* 0x000fe200078e00ff */
[----:B------:R1:W-:Y:S01]  /*0e70*/  @!P1 LDGSTS.E.BYPASS.LTC128B.128 [R122+0x1000], [R6.64+0x40] ;  /* 0x01000040067a9fae */ /* 0x0003e2000b901d48 */
[----:B------:R-:W-:Y:S01]  /*0e80*/  IMAD R17, R5, R120, R17 ;  /* 0x0000007805117224 */ /* 0x000fe200078e0211 */
[----:B------:R-:W-:Y:S01]  /*0e90*/  LEA.HI R4, R4, R15, RZ, 0x2 ;  /* 0x0000000f04047211 */ /* 0x000fe200078f10ff */
[----:B------:R-:W-:Y:S01]  /*0ea0*/  IMAD R129, R129, c[0x0][0x1b8], RZ ;  /* 0x00006e0081817a24 */ /* 0x000fe200078e02ff */
[----:B------:R1:W-:Y:S01]  /*0eb0*/  @!P1 LDGSTS.E.BYPASS.LTC128B.128 [R122+0x2000], [R6.64+0x80] ;  /* 0x02000080067a9fae */ /* 0x0003e2000b901d48 */
[----:B------:R-:W-:Y:S01]  /*0ec0*/  IMAD.SHL.U32 R116, R3, 0x40, RZ ;  /* 0x0000004003747824 */ /* 0x000fe200078e00ff */
[----:B------:R-:W-:Y:S01]  /*0ed0*/  LOP3.LUT R4, R4, 0xfffffffc, RZ, 0xc0, !PT ;  /* 0xfffffffc04047812 */ /* 0x000fe200078ec0ff */
[C---:B------:R-:W-:Y:S01]  /*0ee0*/  IMAD R129, R94.reuse, c[0x0][0x1bc], R129 ;  /* 0x00006f005e817a24 */ /* 0x040fe200078e0281 */
[----:B------:R2:W-:Y:S01]  /*0ef0*/  @!P0 LDGSTS.E.BYPASS.LTC128B.128 [R122+0x800], [R20.64] ;  /* 0x00800000147a8fae */ /* 0x0005e2000b901d48 */
[----:B------:R-:W-:Y:S01]  /*0f00*/  IMAD.WIDE.U32 R94, R94, c[0x0][0x1b8], R18 ;  /* 0x00006e005e5e7a25 */ /* 0x000fe200078e0012 */
[----:B------:R-:W-:-:S02]  /*0f10*/  LOP3.LUT R116, R116, 0xc0, RZ, 0xc0, !PT ;  /* 0x000000c074747812 */ /* 0x000fc400078ec0ff */
[----:B------:R2:W-:Y:S01]  /*0f20*/  @!P0 LDGSTS.E.BYPASS.LTC128B.128 [R122+0x1800], [R20.64+0x40] ;  /* 0x01800040147a8fae */ /* 0x0005e2000b901d48 */
[----:B------:R-:W-:Y:S01]  /*0f30*/  IMAD.IADD R4, R15, 0x1, -R4 ;  /* 0x000000010f047824 */ /* 0x000fe200078e0a04 */
[----:B------:R-:W-:Y:S01]  /*0f40*/  LOP3.LUT R13, R116, 0x8, R13, 0xf8, !PT ;  /* 0x00000008740d7812 */ /* 0x000fe200078ef80d */
[----:B------:R-:W-:Y:S01]  /*0f50*/  IMAD R5, R5, c[0x0][0x1a0], RZ ;  /* 0x0000680005057a24 */ /* 0x000fe200078e02ff */
[----:B------:R2:W-:Y:S01]  /*0f60*/  @!P0 LDGSTS.E.BYPASS.LTC128B.128 [R122+0x2800], [R20.64+0x80] ;  /* 0x02800080147a8fae */ /* 0x0005e2000b901d48 */
[----:B------:R-:W-:Y:S01]  /*0f70*/  SHF.R.U32.HI R116, RZ, 0x3, R116 ;  /* 0x00000003ff747819 */ /* 0x000fe20000011674 */
[----:B------:R-:W-:Y:S02]  /*0f80*/  IMAD.SHL.U32 R9, R9, 0x20, RZ ;  /* 0x0000002009097824 */ /* 0x000fe400078e00ff */
[----:B------:R-:W-:Y:S01]  /*0f90*/  IMAD R5, R98, c[0x0][0x1a4], R5 ;  /* 0x0000690062057a24 */ /* 0x000fe200078e0205 */
[----:B------:R-:W-:Y:S01]  /*0fa0*/  LOP3.LUT R116, R13, R116, RZ, 0x3c, !PT ;  /* 0x000000740d747212 */ /* 0x000fe200078e3cff */
[----:B------:R-:W-:Y:S01]  /*0fb0*/  IMAD.SHL.U32 R13, R11, 0x8, RZ ;  /* 0x000000080b0d7824 */ /* 0x000fe200078e00ff */
[----:B------:R-:W-:Y:S01]  /*0fc0*/  LOP3.LUT R80, R9, 0xffffff00, RZ, 0xc0, !PT ;  /* 0xffffff0009507812 */ /* 0x000fe200078ec0ff */
[----:B------:R-:W-:-:S02]  /*0fd0*/  IMAD.IADD R5, R23, 0x1, R5 ;  /* 0x0000000117057824 */ /* 0x000fc400078e0205 */
[----:B------:R-:W-:Y:S02]  /*0fe0*/  IMAD.IADD R129, R95, 0x1, R129 ;  /* 0x000000015f817824 */ /* 0x000fe400078e0281 */
[----:B------:R-:W-:Y:S02]  /*0ff0*/  IMAD R10, R87, 0x200, R80 ;  /* 0x00000200570a7824 */ /* 0x000fe400078e0250 */
[----:B-1----:R-:W-:-:S04]  /*1000*/  IMAD.WIDE.U32 R6, R98, R120, R130 ;  /* 0x0000007862067225 */ /* 0x002fc800078e0082 */
[----:B------:R-:W-:Y:S01]  /*1010*/  IMAD.IADD R17, R7, 0x1, R17 ;  /* 0x0000000107117824 */ /* 0x000fe200078e0211 */
[----:B------:R-:W-:Y:S01]  /*1020*/  @!P5 IADD3 R7, P2, R81, R6, RZ ;  /* 0x000000065107d210 */ /* 0x000fe20007f5e0ff */
[C---:B------:R-:W-:Y:S01]  /*1030*/  IMAD R117, R85.reuse, 0x20, R10 ;  /* 0x0000002055757824 */ /* 0x040fe200078e020a */
[----:B------:R-:W-:Y:S01]  /*1040*/  @!P6 LEA R18, P1, R6, c[0x0][0x168], 0x1 ;  /* 0x00005a000612ea11 */ /* 0x000fe200078208ff */
[----:B------:R-:W-:Y:S02]  /*1050*/  IMAD R85, R85, 0x20, R80 ;  /* 0x0000002055557824 */ /* 0x000fe400078e0250 */
[--C-:B------:R-:W-:Y:S01]  /*1060*/  @!P5 IMAD.X R2, R0, 0x1, R17.reuse, P2 ;  /* 0x000000010002d824 */ /* 0x100fe200010e0611 */
[C---:B------:R-:W-:Y:S02]  /*1070*/  @!P5 LEA R14, P2, R7.reuse, c[0x0][0x168], 0x1 ;  /* 0x00005a00070eda11 */ /* 0x040fe400078408ff */
[----:B------:R-:W-:Y:S02]  /*1080*/  @!P6 LEA.HI.X R19, R6, c[0x0][0x16c], R17, 0x1, P1 ;  /* 0x00005b000613ea11 */ /* 0x000fe400008f0c11 */
[----:B------:R-:W-:Y:S01]  /*1090*/  @!P5 LEA.HI.X R15, R7, c[0x0][0x16c], R2, 0x1, P2 ;  /* 0x00005b00070fda11 */ /* 0x000fe200010f0c02 */
[----:B------:R-:W-:Y:S01]  /*10a0*/  IMAD.SHL.U32 R2, R4, 0x40, RZ ;  /* 0x0000004004027824 */ /* 0x000fe200078e00ff */
[----:B------:R-:W-:Y:S01]  /*10b0*/  LEA R6, P1, R22, R94, 0x6 ;  /* 0x0000005e16067211 */ /* 0x000fe200078230ff */
[----:B------:R1:W-:Y:S01]  /*10c0*/  @!P6 LDGSTS.E.BYPASS.LTC128B.128 [R122+0x3000], [R18.64] ;  /* 0x03000000127aefae */ /* 0x0003e2000b901d48 */
[----:B------:R-:W-:-:S02]  /*10d0*/  IMAD R7, R11, 0x8, R8 ;  /* 0x000000080b077824 */ /* 0x000fc400078e0208 */
[----:B------:R-:W-:Y:S01]  /*10e0*/  LOP3.LUT R2, R2, 0xc0, RZ, 0xc0, !PT ;  /* 0x000000c002027812 */ /* 0x000fe200078ec0ff */
[----:B------:R1:W-:Y:S01]  /*10f0*/  @!P6 LDGSTS.E.BYPASS.LTC128B.128 [R122+0x4000], [R18.64+0x40] ;  /* 0x04000040127aefae */ /* 0x0003e2000b901d48 */
[----:B------:R-:W-:Y:S01]  /*1100*/  @!P3 IMAD.MOV.U32 R11, RZ, RZ, c[0x0][0x1a0] ;  /* 0x00006800ff0bb624 */ /* 0x000fe200078e00ff */
[----:B------:R-:W-:Y:S01]  /*1110*/  LEA.HI.X R5, R22, R129, R5, 0x6, P1 ;  /* 0x0000008116057211 */ /* 0x000fe200008f3405 */
[----:B------:R-:W-:Y:S01]  /*1120*/  @!P3 IMAD.MOV.U32 R8, RZ, RZ, c[0x0][0x1a4] ;  /* 0x00006900ff08b624 */ /* 0x000fe200078e00ff */
[----:B------:R1:W-:Y:S01]  /*1130*/  @!P6 LDGSTS.E.BYPASS.LTC128B.128 [R122+0x5000], [R18.64+0x80] ;  /* 0x05000080127aefae */ /* 0x0003e2000b901d48 */
[----:B------:R-:W-:Y:S01]  /*1140*/  LOP3.LUT R13, R2, 0x8, R13, 0xf8, !PT ;  /* 0x00000008020d7812 */ /* 0x000fe200078ef80d */
[----:B------:R-:W-:Y:S01]  /*1150*/  IMAD.U32 R116, R7, 0x20, R116 ;  /* 0x0000002007747824 */ /* 0x000fe200078e0074 */
[----:B------:R-:W-:Y:S01]  /*1160*/  SHF.R.U32.HI R2, RZ, 0x3, R2 ;  /* 0x00000003ff027819 */ /* 0x000fe20000011602 */
[----:B------:R3:W-:Y:S01]  /*1170*/  @!P5 LDGSTS.E.BYPASS.LTC128B.128 [R122+0x3800], [R14.64] ;  /* 0x038000000e7adfae */ /* 0x0007e2000b901d48 */
[----:B------:R-:W-:Y:S01]  /*1180*/  @!P3 LEA R9, P0, R11, R6, 0x5 ;  /* 0x000000060b09b211 */ /* 0x000fe200078028ff */
[----:B------:R-:W-:Y:S01]  /*1190*/  IMAD.SHL.U32 R116, R116, 0x2, RZ ;  /* 0x0000000274747824 */ /* 0x000fe200078e00ff */
[----:B------:R-:W-:Y:S01]  /*11a0*/  @!P4 LEA R12, P1, R6, c[0x0][0x170], 0x1 ;  /* 0x00005c00060cca11 */ /* 0x000fe200078208ff */
[----:B------:R3:W-:Y:S01]  /*11b0*/  @!P5 LDGSTS.E.BYPASS.LTC128B.128 [R122+0x4800], [R14.64+0x40] ;  /* 0x048000400e7adfae */ /* 0x0007e2000b901d48 */
[----:B------:R-:W-:-:S02]  /*11c0*/  LOP3.LUT R2, R13, R2, RZ, 0x3c, !PT ;  /* 0x000000020d027212 */ /* 0x000fc400078e3cff */
[----:B------:R-:W-:Y:S01]  /*11d0*/  @!P3 LEA.HI.X R8, R11, R5, R8, 0x5, P0 ;  /* 0x000000050b08b211 */ /* 0x000fe200000f2c08 */
[----:B------:R3:W-:Y:S01]  /*11e0*/  @!P5 LDGSTS.E.BYPASS.LTC128B.128 [R122+0x5800], [R14.64+0x80] ;  /* 0x058000800e7adfae */ /* 0x0007e2000b901d48 */
[----:B------:R-:W-:Y:S01]  /*11f0*/  @!P4 LEA.HI.X R13, R6, c[0x0][0x174], R5, 0x1, P1 ;  /* 0x00005d00060dca11 */ /* 0x000fe200008f0c05 */
[----:B------:R-:W-:Y:S01]  /*1200*/  IMAD.IADD R117, R2, 0x1, R117 ;  /* 0x0000000102757824 */ /* 0x000fe200078e0275 */
[----:B------:R-:W-:Y:S01]  /*1210*/  @!P3 LEA R6, P0, R9, c[0x0][0x170], 0x1 ;  /* 0x00005c000906ba11 */ /* 0x000fe200078008ff */
[----:B------:R-:W0:Y:S01]  /*1220*/  LDGDEPBAR ;  /* 0x00000000000079af */ /* 0x000e220000000000 */
[----:B------:R-:W-:Y:S01]  /*1230*/  IMAD.MOV.U32 R5, RZ, RZ, 0x10 ;  /* 0x00000010ff057424 */ /* 0x000fe200078e00ff */
[----:B------:R-:W-:Y:S01]  /*1240*/  LOP3.LUT P1, RZ, R4, 0x2, RZ, 0xc0, !PT ;  /* 0x0000000204ff7812 */ /* 0x000fe2000782c0ff */
[----:B------:R-:W-:Y:S01]  /*1250*/  IMAD.SHL.U32 R117, R117, 0x2, RZ ;  /* 0x0000000275757824 */ /* 0x000fe200078e00ff */
[----:B------:R-:W-:Y:S02]  /*1260*/  @!P3 LEA.HI.X R7, R9, c[0x0][0x174], R8, 0x1, P0 ;  /* 0x00005d000907ba11 */ /* 0x000fe400000f0c08 */
[----:B------:R-:W-:-:S02]  /*1270*/  LOP3.LUT P0, RZ, R3, 0x2, RZ, 0xc0, !PT ;  /* 0x0000000203ff7812 */ /* 0x000fc4000780c0ff */
[C---:B------:R-:W-:Y:S02]  /*1280*/  SEL R3, R5.reuse, 0xfffffff0, !P1 ;  /* 0xfffffff005037807 */ /* 0x040fe40004800000 */
[----:B------:R-:W-:-:S03]  /*1290*/  SEL R5, R5, 0xfffffff0, !P0 ;  /* 0xfffffff005057807 */ /* 0x000fc60004000000 */
[----:B------:R-:W-:Y:S02]  /*12a0*/  IMAD R115, R3, 0x2, R117 ;  /* 0x0000000203737824 */ /* 0x000fe400078e0275 */
[----:B------:R-:W-:Y:S01]  /*12b0*/  IMAD R113, R5, 0x2, R116 ;  /* 0x0000000205717824 */ /* 0x000fe200078e0274 */
[----:B------:R-:W-:-:S04]  /*12c0*/  DEPBAR.LE SB0, 0x0 ;  /* 0x000080000000791a */ /* 0x000fc80000000000 */
[----:B------:R-:W-:Y:S06]  /*12d0*/  BAR.SYNC.DEFER_BLOCKING 0x0 ;  /* 0x0000000000007b1d */ /* 0x000fec0000010000 */
[----:B------:R-:W-:Y:S04]  /*12e0*/  @P4 STS [R122+0x6000], RZ ;  /* 0x006000ff7a004388 */ /* 0x000fe80000000800 */
[----:B------:R-:W-:Y:S04]  /*12f0*/  @P4 STS [R122+0x6004], RZ ;  /* 0x006004ff7a004388 */ /* 0x000fe80000000800 */
[----:B------:R-:W-:Y:S04]  /*1300*/  @P4 STS.64 [R122+0x6008], RZ ;  /* 0x006008ff7a004388 */ /* 0x000fe80000000a00 */
        /* <DEDUP_REMOVED lines=17> */
[----:B------:R-:W-:Y:S04]  /*1420*/  LDSM.16.M88.4 R64, [R117] ;  /* 0x000000007540783b */ /* 0x000fe80000000200 */
[----:B--2---:R-:W2:Y:S04]  /*1430*/  LDSM.16.M88.4 R20, [R116+0x3800] ;  /* 0x003800007414783b */ /* 0x004ea80000000200 */
[----:B------:R-:W5:Y:S04]  /*1440*/  LDSM.16.M88.4 R28, [R116+0x3400] ;  /* 0x00340000741c783b */ /* 0x000f680000000200 */
[----:B------:R-:W3:Y:S04]  /*1450*/  LDSM.16.M88.4 R36, [R116+0x3000] ;  /* 0x003000007424783b */ /* 0x000ee80000000200 */
[----:B------:R-:W3:Y:S04]  /*1460*/  LDSM.16.M88.4 R60, [R116+0x3c00] ;  /* 0x003c0000743c783b */ /* 0x000ee80000000200 */
[----:B-1----:R-:W-:Y:S04]  /*1470*/  LDSM.16.M88.4 R16, [R115] ;  /* 0x000000007310783b */ /* 0x002fe80000000200 */
[----:B------:R-:W1:Y:S04]  /*1480*/  LDSM.16.M88.4 R48, [R113+0x3800] ;  /* 0x003800007130783b */ /* 0x000e680000000200 */
[----:B------:R-:W1:Y:S04]  /*1490*/  LDSM.16.M88.4 R52, [R113+0x3400] ;  /* 0x003400007134783b */ /* 0x000e680000000200 */
[----:B------:R-:W1:Y:S04]  /*14a0*/  LDSM.16.M88.4 R44, [R113+0x3c00] ;  /* 0x003c0000712c783b */ /* 0x000e680000000200 */
[----:B------:R-:W-:Y:S04]  /*14b0*/  LDSM.16.M88.4 R76, [R117+0x1000] ;  /* 0x00100000754c783b */ /* 0x000fe80000000200 */
[----:B------:R-:W1:Y:S01]  /*14c0*/  LDSM.16.M88.4 R8, [R116+0x4800] ;  /* 0x004800007408783b */ /* 0x000e620000000200 */
[C---:B--2---:R-:W-:Y:S03]  /*14d0*/  HMMA.16816.F32 R24, R64.reuse, R20, RZ ;  /* 0x000000144018723c */ /* 0x044fe600000018ff */
[----:B------:R-:W2:Y:S04]  /*14e0*/  LDSM.16.M88.4 R56, [R113+0x3000] ;  /* 0x003000007138783b */ /* 0x000ea80000000200 */
[----:B----4-:R-:W4:Y:S01]  /*14f0*/  LDSM.16.M88.4 R4, [R116+0x4400] ;  /* 0x004400007404783b */ /* 0x010f220000000200 */
[C---:B-----5:R-:W-:Y:S03]  /*1500*/  HMMA.16816.F32 R32, R64.reuse, R28, RZ ;  /* 0x0000001c4020723c */ /* 0x060fe600000018ff */
[----:B------:R-:W5:Y:S04]  /*1510*/  LDSM.16.M88.4 R72, [R116+0x4c00] ;  /* 0x004c00007448783b */ /* 0x000f680000000200 */
[----:B---3--:R-:W-:Y:S01]  /*1520*/  LDSM.16.M88.4 R12, [R116+0x4000] ;  /* 0x00400000740c783b */ /* 0x008fe20000000200 */
[C---:B------:R-:W-:Y:S03]  /*1530*/  HMMA.16816.F32 R28, R64.reuse, R30, RZ ;  /* 0x0000001e401c723c */ /* 0x040fe600000018ff */
[----:B------:R-:W0:Y:S05]  /*1540*/  LDGDEPBAR ;  /* 0x00000000000079af */ /* 0x000e2a0000000000 */
[C---:B------:R-:W-:Y:S08]  /*1550*/  HMMA.16816.F32 R20, R64.reuse, R22, RZ ;  /* 0x000000164014723c */ /* 0x040ff000000018ff */
[C---:B------:R-:W-:Y:S08]  /*1560*/  HMMA.16816.F32 R40, R64.reuse, R36, RZ ;  /* 0x000000244028723c */ /* 0x040ff000000018ff */
[C---:B------:R-:W-:Y:S08]  /*1570*/  HMMA.16816.F32 R36, R64.reuse, R38, RZ ;  /* 0x000000264024723c */ /* 0x040ff000000018ff */
[C---:B------:R-:W-:Y:S08]  /*1580*/  HMMA.16816.F32 R68, R64.reuse, R60, RZ ;  /* 0x0000003c4044723c */ /* 0x040ff000000018ff */
[----:B------:R-:W-:Y:S01]  /*1590*/  HMMA.16816.F32 R64, R64, R62, RZ ;  /* 0x0000003e4040723c */ /* 0x000fe200000018ff */
[----:B------:R-:W-:Y:S07]  /*15a0*/  LDSM.16.M88.4 R60, [R115+0x1000] ;  /* 0x00100000733c783b */ /* 0x000fee0000000200 */
[C---:B-1----:R-:W-:Y:S08]  /*15b0*/  HMMA.16816.F32 R24, R16.reuse, R48, R24 ;  /* 0x000000301018723c */ /* 0x042ff00000001818 */
[C---:B------:R-:W-:Y:S08]  /*15c0*/  HMMA.16816.F32 R32, R16.reuse, R52, R32 ;  /* 0x000000341020723c */ /* 0x040ff00000001820 */
[C---:B------:R-:W-:Y:S01]  /*15d0*/  HMMA.16816.F32 R28, R16.reuse, R54, R28 ;  /* 0x00000036101c723c */ /* 0x040fe2000000181c */
[----:B------:R-:W-:Y:S07]  /*15e0*/  LDSM.16.M88.4 R52, [R113+0x4400] ;  /* 0x004400007134783b */ /* 0x000fee0000000200 */
[C---:B------:R-:W-:Y:S01]  /*15f0*/  HMMA.16816.F32 R20, R16.reuse, R50, R20 ;  /* 0x000000321014723c */ /* 0x040fe20000001814 */
[----:B------:R-:W1:Y:S07]  /*1600*/  LDSM.16.M88.4 R48, [R113+0x4800] ;  /* 0x004800007130783b */ /* 0x000e6e0000000200 */
[C---:B------:R-:W-:Y:S08]  /*1610*/  HMMA.16816.F32 R68, R16.reuse, R44, R68 ;  /* 0x0000002c1044723c */ /* 0x040ff00000001844 */
[----:B------:R-:W-:Y:S01]  /*1620*/  HMMA.16816.F32 R64, R16, R46, R64 ;  /* 0x0000002e1040723c */ /* 0x000fe20000001840 */
[----:B------:R-:W-:Y:S07]  /*1630*/  LDSM.16.M88.4 R44, [R113+0x4c00] ;  /* 0x004c0000712c783b */ /* 0x000fee0000000200 */
[----:B------:R-:W-:Y:S08]  /*1640*/  HMMA.16816.F32 R24, R76, R8, R24 ;  /* 0x000000084c18723c */ /* 0x000ff00000001818 */
[C---:B--2---:R-:W-:Y:S08]  /*1650*/  HMMA.16816.F32 R36, R16.reuse, R58, R36 ;  /* 0x0000003a1024723c */ /* 0x044ff00000001824 */
[----:B------:R-:W-:Y:S01]  /*1660*/  HMMA.16816.F32 R40, R16, R56, R40 ;  /* 0x000000381028723c */ /* 0x000fe20000001828 */
[----:B------:R-:W-:Y:S04]  /*1670*/  LDSM.16.M88.4 R56, [R113+0x4000] ;  /* 0x004000007138783b */ /* 0x000fe80000000200 */
[----:B------:R-:W-:Y:S03]  /*1680*/  LDSM.16.M88.4 R16, [R116+0x5000] ;  /* 0x005000007410783b */ /* 0x000fe60000000200 */
[C---:B----4-:R-:W-:Y:S08]  /*1690*/  HMMA.16816.F32 R32, R76.reuse, R4, R32 ;  /* 0x000000044c20723c */ /* 0x050ff00000001820 */
[C---:B------:R-:W-:Y:S01]  /*16a0*/  HMMA.16816.F32 R28, R76.reuse, R6, R28 ;  /* 0x000000064c1c723c */ /* 0x040fe2000000181c */
[----:B------:R-:W-:Y:S07]  /*16b0*/  LDSM.16.M88.4 R4, [R117+0x2000] ;  /* 0x002000007504783b */ /* 0x000fee0000000200 */
[C---:B------:R-:W-:Y:S01]  /*16c0*/  HMMA.16816.F32 R20, R76.reuse, R10, R20 ;  /* 0x0000000a4c14723c */ /* 0x040fe20000001814 */
[----:B------:R-:W2:Y:S07]  /*16d0*/  LDSM.16.M88.4 R8, [R116+0x5800] ;  /* 0x005800007408783b */ /* 0x000eae0000000200 */
[C---:B-----5:R-:W-:Y:S08]  /*16e0*/  HMMA.16816.F32 R68, R76.reuse, R72, R68 ;  /* 0x000000484c44723c */ /* 0x060ff00000001844 */
[----:B------:R-:W-:Y:S08]  /*16f0*/  HMMA.16816.F32 R64, R76, R74, R64 ;  /* 0x0000004a4c40723c */ /* 0x000ff00000001840 */
[----:B-1----:R-:W-:Y:S01]  /*1700*/  HMMA.16816.F32 R72, R60, R48, R24 ;  /* 0x000000303c48723c */ /* 0x002fe20000001818 */
[----:B------:R-:W-:Y:S07]  /*1710*/  LDSM.16.M88.4 R24, [R115+0x2000] ;  /* 0x002000007318783b */ /* 0x000fee0000000200 */
[C---:B------:R-:W-:Y:S08]  /*1720*/  HMMA.16816.F32 R36, R76.reuse, R14, R36 ;  /* 0x0000000e4c24723c */ /* 0x040ff00000001824 */
[----:B------:R-:W-:Y:S01]  /*1730*/  HMMA.16816.F32 R40, R76, R12, R40 ;  /* 0x0000000c4c28723c */ /* 0x000fe20000001828 */
[----:B------:R-:W1:Y:S07]  /*1740*/  LDSM.16.M88.4 R12, [R116+0x5400] ;  /* 0x00540000740c783b */ /* 0x000e6e0000000200 */
[C---:B------:R-:W-:Y:S08]  /*1750*/  HMMA.16816.F32 R32, R60.reuse, R52, R32 ;  /* 0x000000343c20723c */ /* 0x040ff00000001820 */
[----:B------:R-:W-:Y:S01]  /*1760*/  HMMA.16816.F32 R52, R60, R54, R28 ;  /* 0x000000363c34723c */ /* 0x000fe2000000181c */
[----:B------:R-:W3:Y:S07]  /*1770*/  LDSM.16.M88.4 R28, [R116+0x5c00] ;  /* 0x005c0000741c783b */ /* 0x000eee0000000200 */
[----:B--2---:R-:W-:Y:S07]  /*1780*/  HMMA.16816.F32 R72, R4, R8, R72 ;  /* 0x000000080448723c */ /* 0x004fee0000001848 */
[----:B------:R-:W-:Y:S01]  /*1790*/  LOP3.LUT R9, R84, 0xffffffe0, RZ, 0xc0, !PT ;  /* 0xffffffe054097812 */ /* 0x000fe200078ec0ff */
[----:B------:R-:W-:Y:S04]  /*17a0*/  HMMA.16816.F32 R36, R60, R58, R36 ;  /* 0x0000003a3c24723c */ /* 0x000fe80000001824 */
[----:B------:R-:W-:-:S04]  /*17b0*/  IMAD.IADD R8, R82, 0x1, -R9 ;  /* 0x0000000152087824 */ /* 0x000fc800078e0a09 */
[----:B------:R-:W-:Y:S01]  /*17c0*/  HMMA.16816.F32 R20, R60, R50, R20 ;  /* 0x000000323c14723c */ /* 0x000fe20000001814 */
[----:B------:R-:W-:-:S04]  /*17d0*/  SHF.R.S32.HI R9, RZ, 0x1f, R8 ;  /* 0x0000001fff097819 */ /* 0x000fc80000011408 */
[----:B------:R-:W-:Y:S01]  /*17e0*/  LEA.HI R132, R9, R8, RZ, 0x2 ;  /* 0x0000000809847211 */ /* 0x000fe200078f10ff */
[----:B------:R-:W-:Y:S01]  /*17f0*/  IMAD R9, R87, 0x10, R89 ;  /* 0x0000001057097824 */ /* 0x000fe200078e0259 */
[----:B------:R-:W-:Y:S01]  /*1800*/  SHF.R.S32.HI R8, RZ, 0x1f, R87 ;  /* 0x0000001fff087819 */ /* 0x000fe20000011457 */
[----:B------:R-:W-:Y:S01]  /*1810*/  HMMA.16816.F32 R40, R60, R56, R40 ;  /* 0x000000383c28723c */ /* 0x000fe20000001828 */
[----:B------:R-:W2:Y:S01]  /*1820*/  LDSM.16.M88.4 R56, [R113+0x5000] ;  /* 0x005000007138783b */ /* 0x000ea20000000200 */
[----:B------:R-:W-:-:S04]  /*1830*/  SHF.R.S32.HI R132, RZ, 0x2, R132 ;  /* 0x00000002ff847819 */ /* 0x000fc80000011484 */
[----:B------:R-:W-:Y:S02]  /*1840*/  IADD3 R9, R9, 0x1, R132 ;  /* 0x0000000109097810 */ /* 0x000fe40007ffe084 */
[----:B------:R-:W-:Y:S02]  /*1850*/  HMMA.16816.F32 R68, R60, R44, R68 ;  /* 0x0000002c3c44723c */ /* 0x000fe40000001844 */
[----:B------:R-:W-:-:S04]  /*1860*/  IADD3 R96, R83, R9, -R124 ;  /* 0x0000000953607210 */ /* 0x000fc80007ffe87c */
[----:B------:R-:W-:Y:S02]  /*1870*/  IADD3 R96, R96, c[0x0][0x2e8], RZ ;  /* 0x0000ba0060607a10 */ /* 0x000fe40007ffe0ff */
[----:B------:R-:W-:Y:S08]  /*1880*/  HMMA.16816.F32 R64, R60, R46, R64 ;  /* 0x0000002e3c40723c */ /* 0x000ff00000001840 */
[C---:B-1----:R-:W-:Y:S08]  /*1890*/  HMMA.16816.F32 R32, R4.reuse, R12, R32 ;  /* 0x0000000c0420723c */ /* 0x042ff00000001820 */
[C---:B------:R-:W-:Y:S01]  /*18a0*/  HMMA.16816.F32 R52, R4.reuse, R14, R52 ;  /* 0x0000000e0434723c */ /* 0x040fe20000001834 */
[----:B------:R-:W1:Y:S07]  /*18b0*/  LDSM.16.M88.4 R12, [R113+0x5400] ;  /* 0x00540000710c783b */ /* 0x000e6e0000000200 */
[C---:B------:R-:W-:Y:S07]  /*18c0*/  HMMA.16816.F32 R36, R4.reuse, R18, R36 ;  /* 0x000000120424723c */ /* 0x040fee0000001824 */
[----:B------:R-:W-:Y:S01]  /*18d0*/  LEA.HI R18, R8, R87, RZ, 0x2 ;  /* 0x0000005708127211 */ /* 0x000fe200078f10ff */
[----:B------:R-:W-:Y:S01]  /*18e0*/  HMMA.16816.F32 R20, R4, R10, R20 ;  /* 0x0000000a0414723c */ /* 0x000fe20000001814 */
[----:B------:R-:W4:Y:S02]  /*18f0*/  LDSM.16.M88.4 R8, [R113+0x5800] ;  /* 0x005800007108783b */ /* 0x000f240000000200 */
[----:B------:R-:W-:-:S05]  /*1900*/  LOP3.LUT R18, R18, 0xfffffffc, RZ, 0xc0, !PT ;  /* 0xfffffffc12127812 */ /* 0x000fca00078ec0ff */
[C---:B------:R-:W-:Y:S01]  /*1910*/  HMMA.16816.F32 R40, R4.reuse, R16, R40 ;  /* 0x000000100428723c */ /* 0x040fe20000001828 */
[----:B------:R-:W-:Y:S01]  /*1920*/  IMAD.IADD R125, R87, 0x1, -R18 ;  /* 0x00000001577d7824 */ /* 0x000fe200078e0a12 */
[C---:B------:R-:W-:Y:S02]  /*1930*/  IADD3 R18, R96.reuse, 0x8, RZ ;  /* 0x0000000860127810 */ /* 0x040fe40007ffe0ff */
[-C--:B------:R-:W-:Y:S02]  /*1940*/  IMNMX R96, R96, R83.reuse, PT ;  /* 0x0000005360607217 */ /* 0x080fe40003800200 */
[----:B------:R-:W-:Y:S01]  /*1950*/  IMNMX R93, R18, R83, PT ;  /* 0x00000053125d7217 */ /* 0x000fe20003800200 */
[----:B------:R-:W-:Y:S01]  /*1960*/  IMAD R16, R98, 0x40, R97 ;  /* 0x0000004062107824 */ /* 0x000fe200078e0261 */
[----:B---3--:R-:W-:Y:S04]  /*1970*/  HMMA.16816.F32 R68, R4, R28, R68 ;  /* 0x0000001c0444723c */ /* 0x008fe80000001844 */
[----:B------:R-:W-:-:S04]  /*1980*/  IADD3 R17, R16, 0x1, RZ ;  /* 0x0000000110117810 */ /* 0x000fc80007ffe0ff */
[----:B------:R-:W-:Y:S01]  /*1990*/  HMMA.16816.F32 R64, R4, R30, R64 ;  /* 0x0000001e0440723c */ /* 0x000fe20000001840 */
[----:B------:R-:W3:Y:S01]  /*19a0*/  LDSM.16.M88.4 R4, [R113+0x5c00] ;  /* 0x005c00007104783b */ /* 0x000ee20000000200 */
[----:B------:R-:W-:Y:S01]  /*19b0*/  ISETP.GE.AND P0, PT, R17, R96, PT ;  /* 0x000000601100720c */ /* 0x000fe20003f06270 */
[----:B------:R-:W-:-:S04]  /*19c0*/  DEPBAR.LE SB0, 0x0 ;  /* 0x000080000000791a */ /* 0x000fc80000000000 */
[----:B------:R-:W-:Y:S01]  /*19d0*/  ISETP.GE.AND P3, PT, R17, R93, PT ;  /* 0x0000005d1100720c */ /* 0x000fe20003f66270 */
[----:B--2---:R-:W-:Y:S01]  /*19e0*/  HMMA.16816.F32 R40, R24, R56, R40 ;  /* 0x000000381828723c */ /* 0x004fe20000001828 */
[----:B------:R-:W-:-:S07]  /*19f0*/  IADD3 R17, R16, 0x11, RZ ;  /* 0x0000001110117810 */ /* 0x000fce0007ffe0ff */
[C---:B------:R-:W-:Y:S08]  /*1a00*/  HMMA.16816.F32 R36, R24.reuse, R58, R36 ;  /* 0x0000003a1824723c */ /* 0x040ff00000001824 */
[C---:B-1----:R-:W-:Y:S07]  /*1a10*/  HMMA.16816.F32 R32, R24.reuse, R12, R32 ;  /* 0x0000000c1820723c */ /* 0x042fee0000001820 */
[C---:B------:R-:W-:Y:S01]  /*1a20*/  IADD3 R12, R16.reuse, 0x8, RZ ;  /* 0x00000008100c7810 */ /* 0x040fe20007ffe0ff */
[----:B------:R-:W-:Y:S01]  /*1a30*/  HMMA.16816.F32 R52, R24, R14, R52 ;  /* 0x0000000e1834723c */ /* 0x000fe20000001834 */
[----:B------:R-:W-:-:S02]  /*1a40*/  IADD3 R13, R16, 0x9, RZ ;  /* 0x00000009100d7810 */ /* 0x000fc40007ffe0ff */
[CC--:B------:R-:W-:Y:S02]  /*1a50*/  ISETP.GE.AND P4, PT, R12.reuse, R96.reuse, PT ;  /* 0x000000600c00720c */ /* 0x0c0fe40003f86270 */
[-C--:B------:R-:W-:Y:S02]  /*1a60*/  ISETP.GE.AND P6, PT, R12, R93.reuse, PT ;  /* 0x0000005d0c00720c */ /* 0x080fe40003fc6270 */
[----:B------:R-:W-:Y:S01]  /*1a70*/  IADD3 R12, R16, 0x10, RZ ;  /* 0x00000010100c7810 */ /* 0x000fe20007ffe0ff */
[----:B----4-:R-:W-:Y:S01]  /*1a80*/  HMMA.16816.F32 R72, R24, R8, R72 ;  /* 0x000000081848723c */ /* 0x010fe20000001848 */
[----:B------:R-:W-:Y:S02]  /*1a90*/  FSEL R41, R41, -INF , !P0 ;  /* 0xff80000029297808 */ /* 0x000fe40004000000 */
[C---:B------:R-:W-:Y:S02]  /*1aa0*/  ISETP.GE.AND P1, PT, R12.reuse, R96, PT ;  /* 0x000000600c00720c */ /* 0x040fe40003f26270 */
[----:B------:R-:W-:-:S02]  /*1ab0*/  ISETP.GE.AND P0, PT, R12, R93, PT ;  /* 0x0000005d0c00720c */ /* 0x000fc40003f06270 */
[----:B------:R-:W-:Y:S01]  /*1ac0*/  FSEL R12, R43, -INF , !P3 ;  /* 0xff8000002b0c7808 */ /* 0x000fe20005800000 */
[C---:B---3--:R-:W-:Y:S01]  /*1ad0*/  HMMA.16816.F32 R68, R24.reuse, R4, R68 ;  /* 0x000000041844723c */ /* 0x048fe20000001844 */
[-C--:B------:R-:W-:Y:S02]  /*1ae0*/  ISETP.GE.AND P2, PT, R13, R96.reuse, PT ;  /* 0x000000600d00720c */ /* 0x080fe40003f46270 */
[----:B------:R-:W-:Y:S02]  /*1af0*/  ISETP.GE.AND P3, PT, R17, R96, PT ;  /* 0x000000601100720c */ /* 0x000fe40003f66270 */
[C---:B------:R-:W-:Y:S02]  /*1b00*/  IADD3 R14, R16.reuse, 0x18, RZ ;  /* 0x00000018100e7810 */ /* 0x040fe40007ffe0ff */
[----:B------:R-:W-:Y:S01]  /*1b10*/  IADD3 R8, R16, 0x20, RZ ;  /* 0x0000002010087810 */ /* 0x000fe20007ffe0ff */
[----:B------:R-:W-:Y:S01]  /*1b20*/  HMMA.16816.F32 R20, R24, R10, R20 ;  /* 0x0000000a1814723c */ /* 0x000fe20000001814 */
[----:B------:R-:W-:-:S02]  /*1b30*/  ISETP.GE.AND P5, PT, R13, R93, PT ;  /* 0x0000005d0d00720c */ /* 0x000fc40003fa6270 */
[----:B------:R-:W-:Y:S02]  /*1b40*/  IADD3 R15, R16, 0x19, RZ ;  /* 0x00000019100f7810 */ /* 0x000fe40007ffe0ff */
[----:B------:R-:W-:Y:S02]  /*1b50*/  FSEL R13, R36, -INF , !P4 ;  /* 0xff800000240d7808 */ /* 0x000fe40006000000 */
[----:B------:R-:W-:Y:S01]  /*1b60*/  FSEL R38, R38, -INF , !P6 ;  /* 0xff80000026267808 */ /* 0x000fe20007000000 */
[----:B------:R-:W-:Y:S01]  /*1b70*/  HMMA.16816.F32 R64, R24, R6, R64 ;  /* 0x000000061840723c */ /* 0x000fe20000001840 */
[----:B------:R-:W-:Y:S02]  /*1b80*/  FSEL R37, R37, -INF , !P2 ;  /* 0xff80000025257808 */ /* 0x000fe40005000000 */
[----:B------:R-:W-:Y:S02]  /*1b90*/  FSEL R18, R34, -INF , !P0 ;  /* 0xff80000022127808 */ /* 0x000fe40004000000 */
[----:B------:R-:W-:-:S02]  /*1ba0*/  FSEL R33, R33, -INF , !P3 ;  /* 0xff80000021217808 */ /* 0x000fc40005800000 */
[-C--:B------:R-:W-:Y:S02]  /*1bb0*/  ISETP.GE.AND P4, PT, R17, R93.reuse, PT ;  /* 0x0000005d1100720c */ /* 0x080fe40003f86270 */
[CC--:B------:R-:W-:Y:S02]  /*1bc0*/  ISETP.GE.AND P6, PT, R14.reuse, R96.reuse, PT ;  /* 0x000000600e00720c */ /* 0x0c0fe40003fc6270 */
[-C--:B------:R-:W-:Y:S02]  /*1bd0*/  ISETP.GE.AND P2, PT, R14, R93.reuse, PT ;  /* 0x0000005d0e00720c */ /* 0x080fe40003f46270 */
[C---:B------:R-:W-:Y:S02]  /*1be0*/  ISETP.GE.AND P0, PT, R8.reuse, R96, PT ;  /* 0x000000600800720c */ /* 0x040fe40003f06270 */
[----:B------:R-:W-:Y:S02]  /*1bf0*/  ISETP.GE.AND P3, PT, R8, R93, PT ;  /* 0x0000005d0800720c */ /* 0x000fe40003f66270 */
[----:B------:R-:W-:-:S02]  /*1c00*/  FSEL R14, R39, -INF , !P5 ;  /* 0xff800000270e7808 */ /* 0x000fc40006800000 */
[----:B------:R-:W-:Y:S02]  /*1c10*/  FSEL R9, R32, -INF , !P1 ;  /* 0xff80000020097808 */ /* 0x000fe40004800000 */
[C---:B------:R-:W-:Y:S02]  /*1c20*/  IADD3 R8, R16.reuse, 0x21, RZ ;  /* 0x0000002110087810 */ /* 0x040fe40007ffe0ff */
[C---:B------:R-:W-:Y:S02]  /*1c30*/  ISETP.GE.AND P5, PT, R15.reuse, R96, PT ;  /* 0x000000600f00720c */ /* 0x040fe40003fa6270 */
[----:B------:R-:W-:Y:S02]  /*1c40*/  ISETP.GE.AND P1, PT, R15, R93, PT ;  /* 0x0000005d0f00720c */ /* 0x000fe40003f26270 */
[----:B------:R-:W-:Y:S02]  /*1c50*/  IADD3 R15, R16, 0x29, RZ ;  /* 0x00000029100f7810 */ /* 0x000fe40007ffe0ff */
[----:B------:R-:W-:-:S02]  /*1c60*/  FSEL R10, R35, -INF , !P4 ;  /* 0xff800000230a7808 */ /* 0x000fc40006000000 */
[----:B------:R-:W-:Y:S02]  /*1c70*/  FSEL R11, R52, -INF , !P6 ;  /* 0xff800000340b7808 */ /* 0x000fe40007000000 */
[CC--:B------:R-:W-:Y:S02]  /*1c80*/  ISETP.GE.AND P4, PT, R8.reuse, R96.reuse, PT ;  /* 0x000000600800720c */ /* 0x0c0fe40003f86270 */
[----:B------:R-:W-:Y:S02]  /*1c90*/  ISETP.GE.AND P6, PT, R8, R93, PT ;  /* 0x0000005d0800720c */ /* 0x000fe40003fc6270 */
[----:B------:R-:W-:Y:S02]  /*1ca0*/  FSEL R8, R55, -INF , !P1 ;  /* 0xff80000037087808 */ /* 0x000fe40004800000 */
[----:B------:R-:W-:Y:S02]  /*1cb0*/  FSEL R86, R72, -INF , !P0 ;  /* 0xff80000048567808 */ /* 0x000fe40004000000 */
[----:B------:R-:W-:-:S02]  /*1cc0*/  ISETP.GE.AND P1, PT, R15, R96, PT ;  /* 0x000000600f00720c */ /* 0x000fc40003f26270 */
[----:B------:R-:W-:Y:S02]  /*1cd0*/  ISETP.GE.AND P0, PT, R15, R93, PT ;  /* 0x0000005d0f00720c */ /* 0x000fe40003f06270 */
[----:B------:R-:W-:Y:S02]  /*1ce0*/  IADD3 R15, R16, 0x30, RZ ;  /* 0x00000030100f7810 */ /* 0x000fe40007ffe0ff */
[----:B------:R-:W-:Y:S02]  /*1cf0*/  FSEL R88, R74, -INF , !P3 ;  /* 0xff8000004a587808 */ /* 0x000fe40005800000 */
[----:B------:R-:W-:Y:S02]  /*1d00*/  ISETP.GE.AND P3, PT, R15, R96, PT ;  /* 0x000000600f00720c */ /* 0x000fe40003f66270 */
[----:B------:R-:W-:Y:S02]  /*1d10*/  IADD3 R17, R16, 0x28, RZ ;  /* 0x0000002810117810 */ /* 0x000fe40007ffe0ff */
[----:B------:R-:W-:-:S02]  /*1d20*/  FSEL R101, R68, -INF , !P3 ;  /* 0xff80000044657808 */ /* 0x000fc40005800000 */
[-C--:B------:R-:W-:Y:S02]  /*1d30*/  ISETP.GE.AND P3, PT, R16, R93.reuse, PT ;  /* 0x0000005d1000720c */ /* 0x080fe40003f66270 */
[----:B------:R-:W-:Y:S02]  /*1d40*/  FSEL R53, R53, -INF , !P5 ;  /* 0xff80000035357808 */ /* 0x000fe40006800000 */
[----:B------:R-:W-:Y:S02]  /*1d50*/  FSEL R42, R42, -INF , !P3 ;  /* 0xff8000002a2a7808 */ /* 0x000fe40005800000 */
[----:B------:R-:W-:Y:S02]  /*1d60*/  ISETP.GE.AND P3, PT, R92, 0x2, PT ;  /* 0x000000025c00780c */ /* 0x000fe40003f66270 */
[----:B------:R-:W-:Y:S02]  /*1d70*/  ISETP.GE.AND P5, PT, R17, R93, PT ;  /* 0x0000005d1100720c */ /* 0x000fe40003fa6270 */
[----:B------:R-:W-:-:S02]  /*1d80*/  IADD3 R4, R16, 0x38, RZ ;  /* 0x0000003810047810 */ /* 0x000fc40007ffe0ff */
[----:B------:R-:W-:Y:S02]  /*1d90*/  FSEL R54, R54, -INF , !P2 ;  /* 0xff80000036367808 */ /* 0x000fe40005000000 */
[----:B------:R-:W-:Y:S02]  /*1da0*/  FSEL R87, R73, -INF , !P4 ;  /* 0xff80000049577808 */ /* 0x000fe40006000000 */
[----:B------:R-:W-:Y:S02]  /*1db0*/  FSEL R104, R22, -INF , !P5 ;  /* 0xff80000016687808 */ /* 0x000fe40006800000 */
[----:B------:R-:W-:Y:S02]  /*1dc0*/  FSEL R99, R21, -INF , !P1 ;  /* 0xff80000015637808 */ /* 0x000fe40004800000 */
[----:B------:R-:W-:Y:S01]  /*1dd0*/  FSEL R106, R23, -INF , !P0 ;  /* 0xff800000176a7808 */ /* 0x000fe20004000000 */
[----:B------:R-:W-:Y:S01]  /*1de0*/  BAR.SYNC.DEFER_BLOCKING 0x0 ;  /* 0x0000000000007b1d */ /* 0x000fe20000010000 */
[----:B------:R-:W-:-:S02]  /*1df0*/  ISETP.GE.AND P2, PT, R17, R96, PT ;  /* 0x000000601100720c */ /* 0x000fc40003f46270 */
[-C--:B------:R-:W-:Y:S02]  /*1e00*/  ISETP.GE.AND P4, PT, R15, R93.reuse, PT ;  /* 0x0000005d0f00720c */ /* 0x080fe40003f86270 */
[CC--:B------:R-:W-:Y:S02]  /*1e10*/  ISETP.GE.AND P5, PT, R4.reuse, R96.reuse, PT ;  /* 0x000000600400720c */ /* 0x0c0fe40003fa6270 */
[----:B------:R-:W-:Y:S02]  /*1e20*/  ISETP.GE.AND P1, PT, R4, R93, PT ;  /* 0x0000005d0400720c */ /* 0x000fe40003f26270 */
[C---:B------:R-:W-:Y:S02]  /*1e30*/  ISETP.GE.AND P0, PT, R16.reuse, R96, PT ;  /* 0x000000601000720c */ /* 0x040fe40003f06270 */
[C---:B------:R-:W-:Y:S02]  /*1e40*/  IADD3 R5, R16.reuse, 0x31, RZ ;  /* 0x0000003110057810 */ /* 0x040fe40007ffe0ff */
[----:B------:R-:W-:-:S02]  /*1e50*/  IADD3 R4, R16, 0x39, RZ ;  /* 0x0000003910047810 */ /* 0x000fc40007ffe0ff */
[----:B------:R-:W-:Y:S02]  /*1e60*/  FSEL R102, R75, -INF , !P6 ;  /* 0xff8000004b667808 */ /* 0x000fe40007000000 */
[----:B------:R-:W-:Y:S02]  /*1e70*/  FSEL R89, R20, -INF , !P2 ;  /* 0xff80000014597808 */ /* 0x000fe40005000000 */
[----:B------:R-:W-:Y:S02]  /*1e80*/  FSEL R29, R70, -INF , !P4 ;  /* 0xff800000461d7808 */ /* 0x000fe40006000000 */
[----:B------:R-:W-:Y:S02]  /*1e90*/  FSEL R40, R40, -INF , !P0 ;  /* 0xff80000028287808 */ /* 0x000fe40004000000 */
[C---:B------:R-:W-:Y:S02]  /*1ea0*/  ISETP.GE.AND P6, PT, R5.reuse, R96, PT ;  /* 0x000000600500720c */ /* 0x040fe40003fc6270 */
[----:B------:R-:W-:-:S02]  /*1eb0*/  ISETP.GE.AND P2, PT, R5, R93, PT ;  /* 0x0000005d0500720c */ /* 0x000fc40003f46270 */
[C---:B------:R-:W-:Y:S02]  /*1ec0*/  ISETP.GE.AND P4, PT, R4.reuse, R96, PT ;  /* 0x000000600400720c */ /* 0x040fe40003f86270 */
[----:B------:R-:W-:Y:S01]  /*1ed0*/  ISETP.GE.AND P0, PT, R4, R93, PT ;  /* 0x0000005d0400720c */ /* 0x000fe20003f06270 */
[----:B------:R-:W-:Y:S01]  /*1ee0*/  IMAD.IADD R4, R2, 0x1, R85 ;  /* 0x0000000102047824 */ /* 0x000fe200078e0255 */
[----:B------:R-:W-:Y:S02]  /*1ef0*/  FSEL R103, R69, -INF , !P6 ;  /* 0xff80000045677808 */ /* 0x000fe40007000000 */
[----:B------:R-:W-:Y:S02]  /*1f00*/  FSEL R32, R71, -INF , !P2 ;  /* 0xff80000047207808 */ /* 0x000fe40005000000 */
[----:B------:R-:W-:Y:S02]  /*1f10*/  FSEL R105, R64, -INF , !P5 ;  /* 0xff80000040697808 */ /* 0x000fe40006800000 */
[----:B------:R-:W-:-:S02]  /*1f20*/  FSEL R31, R66, -INF , !P1 ;  /* 0xff800000421f7808 */ /* 0x000fc40004800000 */
[----:B------:R-:W-:Y:S02]  /*1f30*/  FSEL R107, R65, -INF , !P4 ;  /* 0xff800000416b7808 */ /* 0x000fe40006000000 */
[----:B------:R-:W-:Y:S01]  /*1f40*/  FSEL R30, R67, -INF , !P0 ;  /* 0xff800000431e7808 */ /* 0x000fe20004000000 */
[----:B------:R-:W-:Y:S05]  /*1f50*/  @!P3 BRA `(.L_x_163) ;  /* 0x000001400000b947 */ /* 0x000fea0003800000 */
[----:B------:R-:W-:-:S04]  /*1f60*/  IADD3 R7, R92, -0x2, RZ ;  /* 0xfffffffe5c077810 */ /* 0x000fc80007ffe0ff */
[----:B------:R-:W-:Y:S01]  /*1f70*/  SHF.R.S32.HI R2, RZ, 0x1f, R7 ;  /* 0x0000001fff027819 */ /* 0x000fe20000011407 */
[----:B------:R-:W-:Y:S02]  /*1f80*/  IMAD R5, R119, R7, RZ ;  /* 0x0000000777057224 */ /* 0x000fe400078e02ff */
[----:B------:R-:W-:-:S04]  /*1f90*/  IMAD.WIDE.U32 R6, R7, R120, R130 ;  /* 0x0000007807067225 */ /* 0x000fc800078e0082 */
[----:B------:R-:W-:Y:S01]  /*1fa0*/  IMAD R2, R2, R120, R5 ;  /* 0x0000007802027224 */ /* 0x000fe200078e0205 */
[----:B------:R-:W-:-:S03]  /*1fb0*/  LEA R16, P1, R6, c[0x0][0x168], 0x1 ;  /* 0x00005a0006107a11 */ /* 0x000fc600078208ff */
[----:B------:R-:W-:Y:S01]  /*1fc0*/  IMAD.IADD R2, R7, 0x1, R2 ;  /* 0x0000000107027824 */ /* 0x000fe200078e0202 */
[----:B------:R-:W-:-:S04]  /*1fd0*/  LEA R20, P0, R81, R16, 0x1 ;  /* 0x0000001051147211 */ /* 0x000fc800078008ff */
        /* <DEDUP_REMOVED lines=12> */
.L_x_163:
[----:B------:R-:W-:Y:S01]  /*20a0*/  FMNMX.FTZ R0, R40, R41, !PT ;  /* 0x0000002928007209 */ /* 0x000fe20007810000 */
[----:B------:R-:W-:Y:S01]  /*20b0*/  ULDC UR4, c[0x0][0x1a0] ;  /* 0x0000680000047ab9 */ /* 0x000fe20000000800 */
[----:B------:R-:W-:-:S02]  /*20c0*/  SHF.L.U32 R114, R4, 0x1, RZ ;  /* 0x0000000104727819 */ /* 0x000fc400000006ff */
[----:B------:R-:W-:Y:S02]  /*20d0*/  FMNMX.FTZ R0, R13, R0, !PT ;  /* 0x000000000d007209 */ /* 0x000fe40007810000 */
[----:B------:R-:W-:Y:S01]  /*20e0*/  LEA R112, R3, R114, 0x1 ;  /* 0x0000007203707211 */ /* 0x000fe200078e08ff */
[----:B------:R-:W-:Y:S01]  /*20f0*/  LDSM.16.MT88.4 R56, [R114+0x7000] ;  /* 0x007000007238783b */ /* 0x000fe20000004200 */
[----:B------:R-:W-:-:S03]  /*2100*/  FMNMX.FTZ R0, R37, R0, !PT ;  /* 0x0000000025007209 */ /* 0x000fc60007810000 */
[----:B------:R-:W-:Y:S01]  /*2110*/  LDSM.16.MT88.4 R48, [R112+0x6000] ;  /* 0x006000007030783b */ /* 0x000fe20000004200 */
[----:B------:R-:W-:-:S03]  /*2120*/  FMNMX.FTZ R0, R9, R0, !PT ;  /* 0x0000000009007209 */ /* 0x000fc60007810000 */
[----:B------:R-:W-:Y:S01]  /*2130*/  LDSM.16.MT88.4 R64, [R112+0x7000] ;  /* 0x007000007040783b */ /* 0x000fe20000004200 */
[----:B------:R-:W-:-:S03]  /*2140*/  FMNMX.FTZ R0, R33, R0, !PT ;  /* 0x0000000021007209 */ /* 0x000fc60007810000 */
[----:B------:R-:W-:Y:S01]  /*2150*/  LDSM.16.MT88.4 R72, [R114+0x8000] ;  /* 0x008000007248783b */ /* 0x000fe20000004200 */
[----:B------:R-:W-:-:S04]  /*2160*/  FMNMX.FTZ R0, R11, R0, !PT ;  /* 0x000000000b007209 */ /* 0x000fc80007810000 */
        /* <DEDUP_REMOVED lines=16> */
[----:B------:R-:W-:-:S03]  /*2270*/  FMNMX.FTZ R5, R88, R5, !PT ;  /* 0x0000000558057209 */ /* 0x000fc60007810000 */
[----:B------:R-:W2:Y:S01]  /*2280*/  SHFL.BFLY PT, R7, R6, 0x2, 0x1f ;  /* 0x0c401f0006077f89 */ /* 0x000ea200000e0000 */
[----:B------:R-:W-:-:S04]  /*2290*/  FMNMX.FTZ R5, R102, R5, !PT ;  /* 0x0000000566057209 */ /* 0x000fc80007810000 */
[----:B------:R-:W-:-:S04]  /*22a0*/  FMNMX.FTZ R5, R104, R5, !PT ;  /* 0x0000000568057209 */ /* 0x000fc80007810000 */
[----:B------:R-:W-:-:S04]  /*22b0*/  FMNMX.FTZ R0, R106, R5, !PT ;  /* 0x000000056a007209 */ /* 0x000fc80007810000 */
[----:B------:R-:W-:-:S04]  /*22c0*/  FMNMX.FTZ R5, R29, R0, !PT ;  /* 0x000000001d057209 */ /* 0x000fc80007810000 */
[----:B------:R-:W-:-:S04]  /*22d0*/  FMNMX.FTZ R0, R32, R5, !PT ;  /* 0x0000000520007209 */ /* 0x000fc80007810000 */
[----:B------:R-:W-:Y:S02]  /*22e0*/  FMNMX.FTZ R5, R31, R0, !PT ;  /* 0x000000001f057209 */ /* 0x000fe40007810000 */
[----:B--2---:R-:W-:Y:S02]  /*22f0*/  FMNMX.FTZ R7, R6, R7, !PT ;  /* 0x0000000706077209 */ /* 0x004fe40007810000 */
[----:B------:R-:W-:-:S03]  /*2300*/  FMNMX.FTZ R6, R30, R5, !PT ;  /* 0x000000051e067209 */ /* 0x000fc60007810000 */
[----:B------:R-:W2:Y:S04]  /*2310*/  SHFL.BFLY PT, R2, R7, 0x1, 0x1f ;  /* 0x0c201f0007027f89 */ /* 0x000ea800000e0000 */
[----:B------:R-:W3:Y:S01]  /*2320*/  SHFL.BFLY PT, R5, R6, 0x2, 0x1f ;  /* 0x0c401f0006057f89 */ /* 0x000ee200000e0000 */
[----:B--2---:R-:W-:Y:S02]  /*2330*/  FMNMX.FTZ R2, R7, R2, !PT ;  /* 0x0000000207027209 */ /* 0x004fe40007810000 */
[----:B---3--:R-:W-:-:S03]  /*2340*/  FMNMX.FTZ R5, R6, R5, !PT ;  /* 0x0000000506057209 */ /* 0x008fc60007810000 */
[C---:B------:R-:W-:Y:S01]  /*2350*/  FMUL.FTZ R110, R2.reuse, c[0x0][0x23c] ;  /* 0x00008f00026e7a20 */ /* 0x040fe20000410000 */
[----:B------:R-:W-:Y:S01]  /*2360*/  FSETP.NEU.FTZ.AND P0, PT, R2, -INF , PT ;  /* 0xff8000000200780b */ /* 0x000fe20003f1d000 */
[----:B------:R-:W2:Y:S03]  /*2370*/  SHFL.BFLY PT, R0, R5, 0x1, 0x1f ;  /* 0x0c201f0005007f89 */ /* 0x000ea600000e0000 */
[----:B------:R-:W-:-:S05]  /*2380*/  FSEL R110, R110, RZ, P0 ;  /* 0x000000ff6e6e7208 */ /* 0x000fca0000000000 */
[--C-:B------:R-:W-:Y:S02]  /*2390*/  FFMA.FTZ R22, R33, c[0x0][0x23c], -R110.reuse ;  /* 0x00008f0021167a23 */ /* 0x100fe4000001086e */
[--C-:B------:R-:W-:Y:S02]  /*23a0*/  FFMA.FTZ R109, R40, c[0x0][0x23c], -R110.reuse ;  /* 0x00008f00286d7a23 */ /* 0x100fe4000001086e */
[--C-:B------:R-:W-:Y:S02]  /*23b0*/  FFMA.FTZ R108, R41, c[0x0][0x23c], -R110.reuse ;  /* 0x00008f00296c7a23 */ /* 0x100fe4000001086e */
[--C-:B------:R-:W-:Y:S01]  /*23c0*/  FFMA.FTZ R35, R13, c[0x0][0x23c], -R110.reuse ;  /* 0x00008f000d237a23 */ /* 0x100fe2000001086e */
[----:B------:R-:W-:Y:S01]  /*23d0*/  MUFU.EX2 R22, R22 ;  /* 0x0000001600167308 */ /* 0x000fe20000000800 */
[--C-:B------:R-:W-:Y:S02]  /*23e0*/  FFMA.FTZ R26, R37, c[0x0][0x23c], -R110.reuse ;  /* 0x00008f00251a7a23 */ /* 0x100fe4000001086e */
[----:B------:R-:W-:-:S02]  /*23f0*/  FFMA.FTZ R25, R9, c[0x0][0x23c], -R110 ;  /* 0x00008f0009197a23 */ /* 0x000fc4000001086e */
[--C-:B-1----:R-:W-:Y:S02]  /*2400*/  FFMA.FTZ R21, R11, c[0x0][0x23c], -R110.reuse ;  /* 0x00008f000b157a23 */ /* 0x102fe4000001086e */
[--C-:B------:R-:W-:Y:S01]  /*2410*/  FFMA.FTZ R20, R53, c[0x0][0x23c], -R110.reuse ;  /* 0x00008f0035147a23 */ /* 0x100fe2000001086e */
[----:B------:R-:W-:Y:S01]  /*2420*/  MUFU.EX2 R109, R109 ;  /* 0x0000006d006d7308 */ /* 0x000fe20000000800 */
[--C-:B------:R-:W-:Y:S01]  /*2430*/  FFMA.FTZ R91, R87, c[0x0][0x23c], -R110.reuse ;  /* 0x00008f00575b7a23 */ /* 0x100fe2000001086e */
[----:B--2---:R-:W-:Y:S01]  /*2440*/  FMNMX.FTZ R0, R5, R0, !PT ;  /* 0x0000000005007209 */ /* 0x004fe20007810000 */
[--C-:B------:R-:W-:Y:S02]  /*2450*/  FFMA.FTZ R87, R99, c[0x0][0x23c], -R110.reuse ;  /* 0x00008f0063577a23 */ /* 0x100fe4000001086e */
[--C-:B------:R-:W-:Y:S01]  /*2460*/  FFMA.FTZ R100, R86, c[0x0][0x23c], -R110.reuse ;  /* 0x00008f0056647a23 */ /* 0x100fe2000001086e */
[C---:B------:R-:W-:Y:S01]  /*2470*/  FSETP.NEU.FTZ.AND P0, PT, R0.reuse, -INF , PT ;  /* 0xff8000000000780b */ /* 0x040fe20003f1d000 */
[----:B------:R-:W-:Y:S01]  /*2480*/  FMUL.FTZ R33, R0, c[0x0][0x23c] ;  /* 0x00008f0000217a20 */ /* 0x000fe20000410000 */
[----:B------:R-:W1:Y:S01]  /*2490*/  MUFU.EX2 R108, R108 ;  /* 0x0000006c006c7308 */ /* 0x000e620000000800 */
[----:B------:R-:W-:-:S02]  /*24a0*/  FFMA.FTZ R90, R89, c[0x0][0x23c], -R110 ;  /* 0x00008f00595a7a23 */ /* 0x000fc4000001086e */
[--C-:B------:R-:W-:Y:S01]  /*24b0*/  FFMA.FTZ R101, R101, c[0x0][0x23c], -R110.reuse ;  /* 0x00008f0065657a23 */ /* 0x100fe2000001086e */
[----:B------:R-:W-:Y:S01]  /*24c0*/  FSEL R33, R33, RZ, P0 ;  /* 0x000000ff21217208 */ /* 0x000fe20000000000 */
[--C-:B------:R-:W-:Y:S02]  /*24d0*/  FFMA.FTZ R105, R105, c[0x0][0x23c], -R110.reuse ;  /* 0x00008f0069697a23 */ /* 0x100fe4000001086e */
[----:B------:R-:W-:Y:S01]  /*24e0*/  FFMA.FTZ R103, R103, c[0x0][0x23c], -R110 ;  /* 0x00008f0067677a23 */ /* 0x000fe2000001086e */
[----:B------:R-:W-:Y:S01]  /*24f0*/  MUFU.EX2 R35, R35 ;  /* 0x0000002300237308 */ /* 0x000fe20000000800 */
[--C-:B------:R-:W-:Y:S02]  /*2500*/  FFMA.FTZ R85, R42, c[0x0][0x23c], -R33.reuse ;  /* 0x00008f002a557a23 */ /* 0x100fe40000010821 */
[--C-:B------:R-:W-:Y:S01]  /*2510*/  FFMA.FTZ R84, R12, c[0x0][0x23c], -R33.reuse ;  /* 0x00008f000c547a23 */ /* 0x100fe20000010821 */
[----:B------:R-:W2:Y:S01]  /*2520*/  LDSM.16.MT88.4 R40, [R114+0x6000] ;  /* 0x006000007228783b */ /* 0x000ea20000004200 */
[----:B------:R-:W-:-:S02]  /*2530*/  FFMA.FTZ R34, R38, c[0x0][0x23c], -R33 ;  /* 0x00008f0026227a23 */ /* 0x000fc40000010821 */
[--C-:B------:R-:W-:Y:S01]  /*2540*/  FFMA.FTZ R27, R14, c[0x0][0x23c], -R33.reuse ;  /* 0x00008f000e1b7a23 */ /* 0x100fe20000010821 */
[----:B------:R-:W3:Y:S01]  /*2550*/  MUFU.EX2 R26, R26 ;  /* 0x0000001a001a7308 */ /* 0x000ee20000000800 */
[--C-:B------:R-:W-:Y:S01]  /*2560*/  FFMA.FTZ R23, R10, c[0x0][0x23c], -R33.reuse ;  /* 0x00008f000a177a23 */ /* 0x100fe20000010821 */
[----:B-1----:R-:W-:Y:S01]  /*2570*/  F2FP.PACK_AB R80, R108, R109 ;  /* 0x0000006d6c50723e */ /* 0x002fe200000000ff */
[--C-:B------:R-:W-:Y:S01]  /*2580*/  FFMA.FTZ R3, R8, c[0x0][0x23c], -R33.reuse ;  /* 0x00008f0008037a23 */ /* 0x100fe20000010821 */
[----:B------:R-:W-:Y:S01]  /*2590*/  LDSM.16.MT88.4 R12, [R114+0x7400] ;  /* 0x00740000720c783b */ /* 0x000fe20000004200 */
[--C-:B------:R-:W-:Y:S02]  /*25a0*/  FFMA.FTZ R28, R18, c[0x0][0x23c], -R33.reuse ;  /* 0x00008f00121c7a23 */ /* 0x100fe40000010821 */
[--C-:B------:R-:W-:Y:S01]  /*25b0*/  FFMA.FTZ R24, R54, c[0x0][0x23c], -R33.reuse ;  /* 0x00008f0036187a23 */ /* 0x100fe20000010821 */
[----:B------:R-:W-:Y:S01]  /*25c0*/  MUFU.EX2 R85, R85 ;  /* 0x0000005500557308 */ /* 0x000fe20000000800 */
[----:B------:R-:W1:Y:S01]  /*25d0*/  LDSM.16.MT88.4 R8, [R112+0x6400] ;  /* 0x006400007008783b */ /* 0x000e620000004200 */
[----:B------:R-:W-:-:S02]  /*25e0*/  FFMA.FTZ R99, R88, c[0x0][0x23c], -R33 ;  /* 0x00008f0058637a23 */ /* 0x000fc40000010821 */
[--C-:B------:R-:W-:Y:S01]  /*25f0*/  FFMA.FTZ R88, R102, c[0x0][0x23c], -R33.reuse ;  /* 0x00008f0066587a23 */ /* 0x100fe20000010821 */
[----:B------:R-:W4:Y:S01]  /*2600*/  LDSM.16.MT88.4 R16, [R114+0x6400] ;  /* 0x006400007210783b */ /* 0x000f220000004200 */
[--C-:B------:R-:W-:Y:S02]  /*2610*/  FFMA.FTZ R89, R104, c[0x0][0x23c], -R33.reuse ;  /* 0x00008f0068597a23 */ /* 0x100fe40000010821 */
[----:B------:R-:W5:Y:S01]  /*2620*/  MUFU.EX2 R84, R84 ;  /* 0x0000005400547308 */ /* 0x000f620000000800 */
[----:B---3--:R-:W-:Y:S01]  /*2630*/  F2FP.PACK_AB R82, R26, R35 ;  /* 0x000000231a52723e */ /* 0x008fe200000000ff */
[--C-:B------:R-:W-:Y:S02]  /*2640*/  FFMA.FTZ R86, R106, c[0x0][0x23c], -R33.reuse ;  /* 0x00008f006a567a23 */ /* 0x100fe40000010821 */
[----:B------:R-:W-:Y:S02]  /*2650*/  FADD.FTZ R108, R109, R108 ;  /* 0x0000006c6d6c7221 */ /* 0x000fe40000010000 */
[----:B------:R-:W-:-:S02]  /*2660*/  FFMA.FTZ R29, R29, c[0x0][0x23c], -R33 ;  /* 0x00008f001d1d7a23 */ /* 0x000fc40000010821 */
[----:B------:R-:W-:Y:S01]  /*2670*/  MUFU.EX2 R34, R34 ;  /* 0x0000002200227308 */ /* 0x000fe20000000800 */
[--C-:B------:R-:W-:Y:S02]  /*2680*/  FFMA.FTZ R32, R32, c[0x0][0x23c], -R33.reuse ;  /* 0x00008f0020207a23 */ /* 0x100fe40000010821 */
[--C-:B------:R-:W-:Y:S02]  /*2690*/  FFMA.FTZ R31, R31, c[0x0][0x23c], -R33.reuse ;  /* 0x00008f001f1f7a23 */ /* 0x100fe40000010821 */
[----:B------:R-:W-:Y:S02]  /*26a0*/  FFMA.FTZ R107, R107, c[0x0][0x23c], -R110 ;  /* 0x00008f006b6b7a23 */ /* 0x000fe4000001086e */
[----:B------:R-:W-:Y:S01]  /*26b0*/  FFMA.FTZ R30, R30, c[0x0][0x23c], -R33 ;  /* 0x00008f001e1e7a23 */ /* 0x000fe20000010821 */
[----:B------:R-:W3:Y:S01]  /*26c0*/  MUFU.EX2 R27, R27 ;  /* 0x0000001b001b7308 */ /* 0x000ee20000000800 */
[----:B-----5:R-:W-:Y:S01]  /*26d0*/  F2FP.PACK_AB R81, R84, R85 ;  /* 0x000000555451723e */ /* 0x020fe200000000ff */
[----:B------:R-:W-:-:S02]  /*26e0*/  FADD.FTZ R35, R35, R108 ;  /* 0x0000006c23237221 */ /* 0x000fc40000010000 */
[----:B------:R-:W-:Y:S02]  /*26f0*/  FADD.FTZ R85, R85, R84 ;  /* 0x0000005455557221 */ /* 0x000fe40000010000 */
[----:B------:R-:W-:Y:S02]  /*2700*/  FADD.FTZ R26, R26, R35 ;  /* 0x000000231a1a7221 */ /* 0x000fe40000010000 */
[----:B------:R-:W5:Y:S01]  /*2710*/  MUFU.EX2 R25, R25 ;  /* 0x0000001900197308 */ /* 0x000f620000000800 */
[----:B---3--:R-:W-:-:S07]  /*2720*/  F2FP.PACK_AB R83, R27, R34 ;  /* 0x000000221b53723e */ /* 0x008fce00000000ff */
[----:B------:R-:W-:Y:S01]  /*2730*/  MUFU.EX2 R21, R21 ;  /* 0x0000001500157308 */ /* 0x000fe20000000800 */
[----:B------:R-:W-:-:S04]  /*2740*/  FADD.FTZ R34, R34, R85 ;  /* 0x0000005522227221 */ /* 0x000fc80000010000 */
[----:B------:R-:W-:Y:S01]  /*2750*/  FADD.FTZ R27, R27, R34 ;  /* 0x000000221b1b7221 */ /* 0x000fe20000010000 */
[----:B------:R-:W-:Y:S01]  /*2760*/  HMMA.16816.F32 R44, R80, R48, RZ ;  /* 0x00000030502c723c */ /* 0x000fe200000018ff */
[----:B-----5:R-:W-:Y:S01]  /*2770*/  F2FP.PACK_AB R4, R22, R25 ;  /* 0x000000191604723e */ /* 0x020fe200000000ff */
[----:B------:R-:W3:Y:S01]  /*2780*/  MUFU.EX2 R20, R20 ;  /* 0x0000001400147308 */ /* 0x000ee20000000800 */
[----:B------:R-:W-:-:S04]  /*2790*/  FADD.FTZ R25, R25, R26 ;  /* 0x0000001a19197221 */ /* 0x000fc80000010000 */
[----:B------:R-:W-:Y:S01]  /*27a0*/  FADD.FTZ R22, R22, R25 ;  /* 0x0000001916167221 */ /* 0x000fe20000010000 */
[C---:B------:R-:W-:Y:S02]  /*27b0*/  HMMA.16816.F32 R48, R80.reuse, R50, RZ ;  /* 0x000000325030723c */ /* 0x040fe400000018ff */
[----:B------:R-:W-:Y:S06]  /*27c0*/  MUFU.EX2 R28, R28 ;  /* 0x0000001c001c7308 */ /* 0x000fec0000000800 */
[----:B------:R-:W-:Y:S02]  /*27d0*/  HMMA.16816.F32 R60, R80, R64, RZ ;  /* 0x00000040503c723c */ /* 0x000fe400000018ff */
[----:B------:R-:W5:Y:S01]  /*27e0*/  MUFU.EX2 R23, R23 ;  /* 0x0000001700177308 */ /* 0x000f620000000800 */
[----:B---3--:R-:W-:Y:S01]  /*27f0*/  F2FP.PACK_AB R6, R20, R21 ;  /* 0x000000151406723e */ /* 0x008fe200000000ff */
[----:B------:R-:W-:-:S04]  /*2800*/  FADD.FTZ R21, R21, R22 ;  /* 0x0000001615157221 */ /* 0x000fc80000010000 */
[C---:B------:R-:W-:Y:S01]  /*2810*/  HMMA.16816.F32 R64, R80.reuse, R66, RZ ;  /* 0x000000425040723c */ /* 0x040fe200000018ff */
[----:B------:R-:W-:Y:S01]  /*2820*/  FADD.FTZ R21, R20, R21 ;  /* 0x0000001514157221 */ /* 0x000fe20000010000 */
[----:B------:R-:W-:Y:S06]  /*2830*/  MUFU.EX2 R24, R24 ;  /* 0x0000001800187308 */ /* 0x000fec0000000800 */
[----:B--2---:R-:W-:Y:S02]  /*2840*/  HMMA.16816.F32 R36, R80, R40, RZ ;  /* 0x000000285024723c */ /* 0x004fe400000018ff */
[----:B------:R-:W2:Y:S01]  /*2850*/  MUFU.EX2 R3, R3 ;  /* 0x0000000300037308 */ /* 0x000ea20000000800 */
[----:B-----5:R-:W-:Y:S01]  /*2860*/  F2FP.PACK_AB R5, R23, R28 ;  /* 0x0000001c1705723e */ /* 0x020fe200000000ff */
[----:B------:R-:W-:-:S04]  /*2870*/  FADD.FTZ R28, R28, R27 ;  /* 0x0000001b1c1c7221 */ /* 0x000fc80000010000 */
[C---:B------:R-:W-:Y:S01]  /*2880*/  HMMA.16816.F32 R52, R80.reuse, R56, RZ ;  /* 0x000000385034723c */ /* 0x040fe200000018ff */
[----:B------:R-:W-:Y:S01]  /*2890*/  FADD.FTZ R23, R23, R28 ;  /* 0x0000001c17177221 */ /* 0x000fe20000010000 */
[----:B------:R-:W-:Y:S06]  /*28a0*/  MUFU.EX2 R100, R100 ;  /* 0x0000006400647308 */ /* 0x000fec0000000800 */
[----:B------:R-:W-:Y:S01]  /*28b0*/  HMMA.16816.F32 R68, R80, R72, RZ ;  /* 0x000000485044723c */ /* 0x000fe200000018ff */
[----:B--2---:R-:W-:Y:S01]  /*28c0*/  F2FP.PACK_AB R7, R3, R24 ;  /* 0x000000180307723e */ /* 0x004fe200000000ff */
[----:B------:R-:W2:Y:S01]  /*28d0*/  MUFU.EX2 R91, R91 ;  /* 0x0000005b005b7308 */ /* 0x000ea20000000800 */
[----:B------:R-:W-:-:S05]  /*28e0*/  FADD.FTZ R24, R24, R23 ;  /* 0x0000001718187221 */ /* 0x000fca0000010000 */
[----:B------:R-:W-:Y:S01]  /*28f0*/  HMMA.16816.F32 R40, R80, R42, RZ ;  /* 0x0000002a5028723c */ /* 0x000fe200000018ff */
[----:B------:R-:W-:Y:S01]  /*2900*/  FADD.FTZ R24, R3, R24 ;  /* 0x0000001803187221 */ /* 0x000fe20000010000 */
[----:B------:R-:W-:Y:S01]  /*2910*/  MOV R3, c[0x0][0x1a4] ;  /* 0x0000690000037a02 */ /* 0x000fe20000000f00 */
[----:B------:R-:W-:Y:S05]  /*2920*/  MUFU.EX2 R90, R90 ;  /* 0x0000005a005a7308 */ /* 0x000fea0000000800 */
[C---:B-1----:R-:W-:Y:S03]  /*2930*/  HMMA.16816.F32 R44, R4.reuse, R8, R44 ;  /* 0x00000008042c723c */ /* 0x042fe6000000182c */
[----:B------:R-:W-:Y:S05]  /*2940*/  MUFU.EX2 R87, R87 ;  /* 0x0000005700577308 */ /* 0x000fea0000000800 */
[----:B------:R-:W-:Y:S01]  /*2950*/  HMMA.16816.F32 R48, R4, R10, R48 ;  /* 0x0000000a0430723c */ /* 0x000fe20000001830 */
[----:B------:R-:W1:Y:S02]  /*2960*/  LDSM.16.MT88.4 R8, [R112+0x7400] ;  /* 0x007400007008783b */ /* 0x000e640000004200 */
[----:B------:R-:W-:Y:S05]  /*2970*/  MUFU.EX2 R99, R99 ;  /* 0x0000006300637308 */ /* 0x000fea0000000800 */
[C---:B------:R-:W-:Y:S03]  /*2980*/  HMMA.16816.F32 R56, R80.reuse, R58, RZ ;  /* 0x0000003a5038723c */ /* 0x040fe600000018ff */
[----:B------:R-:W3:Y:S05]  /*2990*/  MUFU.EX2 R88, R88 ;  /* 0x0000005800587308 */ /* 0x000eea0000000800 */
[----:B------:R-:W-:Y:S03]  /*29a0*/  HMMA.16816.F32 R72, R80, R74, RZ ;  /* 0x0000004a5048723c */ /* 0x000fe600000018ff */
[----:B------:R-:W-:Y:S05]  /*29b0*/  MUFU.EX2 R89, R89 ;  /* 0x0000005900597308 */ /* 0x000fea0000000800 */
[C---:B------:R-:W-:Y:S03]  /*29c0*/  HMMA.16816.F32 R52, R4.reuse, R12, R52 ;  /* 0x0000000c0434723c */ /* 0x040fe60000001834 */
[----:B------:R-:W5:Y:S05]  /*29d0*/  MUFU.EX2 R86, R86 ;  /* 0x0000005600567308 */ /* 0x000f6a0000000800 */
[C---:B------:R-:W-:Y:S01]  /*29e0*/  HMMA.16816.F32 R56, R4.reuse, R14, R56 ;  /* 0x0000000e0438723c */ /* 0x040fe20000001838 */
[----:B------:R-:W2:Y:S02]  /*29f0*/  LDSM.16.MT88.4 R12, [R114+0x8400] ;  /* 0x00840000720c783b */ /* 0x000ea40000004200 */
[----:B------:R-:W-:Y:S05]  /*2a00*/  MUFU.EX2 R101, R101 ;  /* 0x0000006500657308 */ /* 0x000fea0000000800 */
[C---:B----4-:R-:W-:Y:S03]  /*2a10*/  HMMA.16816.F32 R36, R4.reuse, R16, R36 ;  /* 0x000000100424723c */ /* 0x050fe60000001824 */
[----:B------:R-:W4:Y:S05]  /*2a20*/  MUFU.EX2 R102, R103 ;  /* 0x0000006700667308 */ /* 0x000f2a0000000800 */
[C---:B-1----:R-:W-:Y:S03]  /*2a30*/  HMMA.16816.F32 R60, R4.reuse, R8, R60 ;  /* 0x00000008043c723c */ /* 0x042fe6000000183c */
[----:B------:R-:W-:Y:S05]  /*2a40*/  MUFU.EX2 R105, R105 ;  /* 0x0000006900697308 */ /* 0x000fea0000000800 */
[C---:B------:R-:W-:Y:S01]  /*2a50*/  HMMA.16816.F32 R64, R4.reuse, R10, R64 ;  /* 0x0000000a0440723c */ /* 0x040fe20000001840 */
[----:B------:R-:W1:Y:S02]  /*2a60*/  LDSM.16.MT88.4 R8, [R112+0x8000] ;  /* 0x008000007008783b */ /* 0x000e640000004200 */
[----:B------:R-:W-:Y:S05]  /*2a70*/  MUFU.EX2 R104, R107 ;  /* 0x0000006b00687308 */ /* 0x000fea0000000800 */
[C---:B------:R-:W-:Y:S01]  /*2a80*/  HMMA.16816.F32 R40, R4.reuse, R18, R40 ;  /* 0x000000120428723c */ /* 0x040fe20000001828 */
[----:B------:R-:W-:Y:S02]  /*2a90*/  LDSM.16.MT88.4 R16, [R114+0x6c00] ;  /* 0x006c00007210783b */ /* 0x000fe40000004200 */
[----:B------:R-:W-:Y:S05]  /*2aa0*/  MUFU.EX2 R29, R29 ;  /* 0x0000001d001d7308 */ /* 0x000fea0000000800 */
[C---:B--2---:R-:W-:Y:S03]  /*2ab0*/  HMMA.16816.F32 R68, R4.reuse, R12, R68 ;  /* 0x0000000c0444723c */ /* 0x044fe60000001844 */
[----:B------:R-:W2:Y:S05]  /*2ac0*/  MUFU.EX2 R32, R32 ;  /* 0x0000002000207308 */ /* 0x000eaa0000000800 */
[----:B------:R-:W-:Y:S01]  /*2ad0*/  HMMA.16816.F32 R72, R4, R14, R72 ;  /* 0x0000000e0448723c */ /* 0x000fe20000001848 */
[----:B------:R-:W-:Y:S02]  /*2ae0*/  LDSM.16.MT88.4 R12, [R112+0x6c00] ;  /* 0x006c0000700c783b */ /* 0x000fe40000004200 */
[----:B------:R-:W-:Y:S08]  /*2af0*/  MUFU.EX2 R31, R31 ;  /* 0x0000001f001f7308 */ /* 0x000ff00000000800 */
[----:B------:R-:W2:Y:S01]  /*2b00*/  MUFU.EX2 R108, R30 ;  /* 0x0000001e006c7308 */ /* 0x000ea20000000800 */
[C---:B-1----:R-:W-:Y:S08]  /*2b10*/  HMMA.16816.F32 R76, R80.reuse, R8, RZ ;  /* 0x00000008504c723c */ /* 0x042ff000000018ff */
[----:B------:R-:W-:Y:S01]  /*2b20*/  HMMA.16816.F32 R80, R80, R10, RZ ;  /* 0x0000000a5050723c */ /* 0x000fe200000018ff */
[----:B------:R-:W1:Y:S11]  /*2b30*/  LDSM.16.MT88.4 R8, [R112+0x8400] ;  /* 0x008400007008783b */ /* 0x000e760000004200 */
[----:B------:R-:W-:Y:S04]  /*2b40*/  @!UPT UIADD3 URZ, URZ, URZ, URZ ;  /* 0x0000003f3f3ff290 */ /* 0x000fe8000fffe03f */
[C---:B-1----:R-:W-:Y:S08]  /*2b50*/  HMMA.16816.F32 R76, R4.reuse, R8, R76 ;  /* 0x00000008044c723c */ /* 0x042ff0000000184c */
[----:B------:R-:W-:Y:S01]  /*2b60*/  HMMA.16816.F32 R80, R4, R10, R80 ;  /* 0x0000000a0450723c */ /* 0x000fe20000001850 */
[----:B------:R-:W1:Y:S06]  /*2b70*/  LDSM.16.MT88.4 R8, [R114+0x6800] ;  /* 0x006800007208783b */ /* 0x000e6c0000004200 */
[----:B------:R-:W-:Y:S01]  /*2b80*/  F2FP.PACK_AB R4, R91, R100 ;  /* 0x000000645b04723e */ /* 0x000fe200000000ff */
[----:B------:R-:W-:Y:S01]  /*2b90*/  FADD.FTZ R100, R100, R21 ;  /* 0x0000001564647221 */ /* 0x000fe20000010000 */
[----:B---3--:R-:W-:Y:S01]  /*2ba0*/  F2FP.PACK_AB R5, R88, R99 ;  /* 0x000000635805723e */ /* 0x008fe200000000ff */
[----:B------:R-:W-:Y:S01]  /*2bb0*/  FADD.FTZ R99, R99, R24 ;  /* 0x0000001863637221 */ /* 0x000fe20000010000 */
[----:B------:R-:W-:Y:S01]  /*2bc0*/  F2FP.PACK_AB R6, R87, R90 ;  /* 0x0000005a5706723e */ /* 0x000fe200000000ff */
[----:B------:R-:W-:Y:S01]  /*2bd0*/  FADD.FTZ R91, R91, R100 ;  /* 0x000000645b5b7221 */ /* 0x000fe20000010000 */
[----:B-----5:R-:W-:Y:S01]  /*2be0*/  F2FP.PACK_AB R7, R86, R89 ;  /* 0x000000595607723e */ /* 0x020fe200000000ff */
[----:B------:R-:W-:-:S02]  /*2bf0*/  FADD.FTZ R88, R88, R99 ;  /* 0x0000006358587221 */ /* 0x000fc40000010000 */
[----:B------:R-:W-:Y:S02]  /*2c00*/  FADD.FTZ R90, R90, R91 ;  /* 0x0000005b5a5a7221 */ /* 0x000fe40000010000 */
[----:B------:R-:W-:Y:S02]  /*2c10*/  FADD.FTZ R89, R89, R88 ;  /* 0x0000005859597221 */ /* 0x000fe40000010000 */
[----:B------:R-:W-:Y:S02]  /*2c20*/  FADD.FTZ R90, R87, R90 ;  /* 0x0000005a575a7221 */ /* 0x000fe40000010000 */
[----:B------:R-:W-:Y:S01]  /*2c30*/  FADD.FTZ R86, R86, R89 ;  /* 0x0000005956567221 */ /* 0x000fe20000010000 */
[C---:B-1----:R-:W-:Y:S08]  /*2c40*/  HMMA.16816.F32 R36, R4.reuse, R8, R36 ;  /* 0x000000080424723c */ /* 0x042ff00000001824 */
[C---:B------:R-:W-:Y:S01]  /*2c50*/  HMMA.16816.F32 R40, R4.reuse, R10, R40 ;  /* 0x0000000a0428723c */ /* 0x040fe20000001828 */
[----:B------:R-:W1:Y:S07]  /*2c60*/  LDSM.16.MT88.4 R8, [R112+0x6800] ;  /* 0x006800007008783b */ /* 0x000e6e0000004200 */
        /* <DEDUP_REMOVED lines=13> */
[----:B------:R-:W-:Y:S01]  /*2d40*/  HMMA.16816.F32 R80, R4, R10, R80 ;  /* 0x0000000a0450723c */ /* 0x000fe20000001850 */
[----:B------:R-:W1:Y:S06]  /*2d50*/  LDSM.16.MT88.4 R8, [R114+0x7c00] ;  /* 0x007c00007208783b */ /* 0x000e6c0000004200 */
[----:B----4-:R-:W-:Y:S01]  /*2d60*/  F2FP.PACK_AB R4, R102, R101 ;  /* 0x000000656604723e */ /* 0x010fe200000000ff */
[----:B------:R-:W-:Y:S01]  /*2d70*/  FADD.FTZ R101, R101, R90 ;  /* 0x0000005a65657221 */ /* 0x000fe20000010000 */
[----:B--2---:R-:W-:Y:S01]  /*2d80*/  F2FP.PACK_AB R5, R32, R29 ;  /* 0x0000001d2005723e */ /* 0x004fe200000000ff */
        /* <DEDUP_REMOVED lines=14> */
[----:B------:R-:W3:Y:S07]  /*2e70*/  LDSM.16.MT88.4 R12, [R114+0x8c00] ;  /* 0x008c0000720c783b */ /* 0x000eee0000004200 */
[C---:B-1----:R-:W-:Y:S08]  /*2e80*/  HMMA.16816.F32 R52, R4.reuse, R8, R52 ;  /* 0x000000080434723c */ /* 0x042ff00000001834 */
[C---:B------:R-:W-:Y:S01]  /*2e90*/  HMMA.16816.F32 R56, R4.reuse, R10, R56 ;  /* 0x0000000a0438723c */ /* 0x040fe20000001838 */
[----:B------:R-:W1:Y:S07]  /*2ea0*/  LDSM.16.MT88.4 R8, [R112+0x8c00] ;  /* 0x008c00007008783b */ /* 0x000e6e0000004200 */
[C---:B--2---:R-:W-:Y:S08]  /*2eb0*/  HMMA.16816.F32 R60, R4.reuse, R16, R60 ;  /* 0x00000010043c723c */ /* 0x044ff0000000183c */
[C---:B------:R-:W-:Y:S08]  /*2ec0*/  HMMA.16816.F32 R64, R4.reuse, R18, R64 ;  /* 0x000000120440723c */ /* 0x040ff00000001840 */
[C---:B---3--:R-:W-:Y:S08]  /*2ed0*/  HMMA.16816.F32 R68, R4.reuse, R12, R68 ;  /* 0x0000000c0444723c */ /* 0x048ff00000001844 */
[C---:B------:R-:W-:Y:S08]  /*2ee0*/  HMMA.16816.F32 R72, R4.reuse, R14, R72 ;  /* 0x0000000e0448723c */ /* 0x040ff00000001848 */
[C---:B-1----:R-:W-:Y:S08]  /*2ef0*/  HMMA.16816.F32 R76, R4.reuse, R8, R76 ;  /* 0x00000008044c723c */ /* 0x042ff0000000184c */
[----:B------:R-:W-:Y:S01]  /*2f00*/  HMMA.16816.F32 R80, R4, R10, R80 ;  /* 0x0000000a0450723c */ /* 0x000fe20000001850 */
[----:B------:R-:W-:Y:S05]  /*2f10*/  @!UPT UIADD3 URZ, URZ, URZ, URZ ;  /* 0x0000003f3f3ff290 */ /* 0x000fea000fffe03f */
[----:B------:R-:W-:Y:S11]  /*2f20*/  @!P3 BRA `(.L_x_164) ;  /* 0x00001fa00000b947 */ /* 0x000ff60003800000 */
[----:B------:R-:W-:Y:S01]  /*2f30*/  IADD3 R98, R92, -0x2, RZ ;  /* 0xfffffffe5c627810 */ /* 0x000fe20007ffe0ff */
[----:B------:R-:W-:-:S04]  /*2f40*/  DEPBAR.LE SB0, 0x0 ;  /* 0x000080000000791a */ /* 0x000fc80000000000 */
[----:B------:R-:W-:Y:S01]  /*2f50*/  SHF.R.S32.HI R4, RZ, 0x1f, R98 ;  /* 0x0000001fff047819 */ /* 0x000fe20000011462 */
[----:B------:R-:W-:Y:S01]  /*2f60*/  IMAD.WIDE.U32 R8, R98, c[0x0][0x1a0], RZ ;  /* 0x0000680062087a25 */ /* 0x000fe200078e00ff */
[----:B------:R-:W-:-:S03]  /*2f70*/  UIMAD.WIDE.U32 UR6, UR4, 0x40, URZ ;  /* 0x00000040040678a5 */ /* 0x000fc6000f8e003f */
[----:B------:R-:W-:Y:S01]  /*2f80*/  IMAD R5, R4, c[0x0][0x1a0], RZ ;  /* 0x0000680004057a24 */ /* 0x000fe200078e02ff */
[----:B------:R-:W-:Y:S01]  /*2f90*/  BAR.SYNC.DEFER_BLOCKING 0x0 ;  /* 0x0000000000007b1d */ /* 0x000fe20000010000 */
[----:B------:R-:W-:Y:S02]  /*2fa0*/  LEA R6, P0, R8, R94, 0x6 ;  /* 0x0000005e08067211 */ /* 0x000fe400078030ff */
[----:B------:R-:W-:Y:S02]  /*2fb0*/  IMAD R4, R98, c[0x0][0x1a4], R5 ;  /* 0x0000690062047a24 */ /* 0x000fe400078e0205 */
[----:B------:R-:W-:Y:S02]  /*2fc0*/  LEA R12, P1, R6, c[0x0][0x170], 0x1 ;  /* 0x00005c00060c7a11 */ /* 0x000fe400078208ff */
[----:B------:R-:W-:Y:S02]  /*2fd0*/  IMAD.IADD R5, R9, 0x1, R4 ;  /* 0x0000000109057824 */ /* 0x000fe400078e0204 */
[----:B------:R-:W-:-:S03]  /*2fe0*/  IMAD.SHL.U32 R4, R3, 0x40, RZ ;  /* 0x0000004003047824 */ /* 0x000fc600078e00ff */
[----:B------:R-:W-:Y:S02]  /*2ff0*/  LEA.HI.X R5, R8, R129, R5, 0x6, P0 ;  /* 0x0000008108057211 */ /* 0x000fe400000f3405 */
[----:B------:R-:W-:Y:S02]  /*3000*/  IADD3 R14, P0, R12, UR6, RZ ;  /* 0x000000060c0e7c10 */ /* 0x000fe4000ff1e0ff */
[----:B------:R-:W-:-:S04]  /*3010*/  LEA.HI.X R13, R6, c[0x0][0x174], R5, 0x1, P1 ;  /* 0x00005d00060d7a11 */ /* 0x000fc800008f0c05 */
[----:B------:R-:W-:Y:S01]  /*3020*/  IADD3.X R15, R13, UR7, R4, P0, !PT ;  /* 0x000000070d0f7c10 */ /* 0x000fe200087fe404 */
        /* <DEDUP_REMOVED lines=15> */
[----:B-1----:R-:W1:Y:S04]  /*3120*/  LDSM.16.M88.4 R12, [R116+0x3800] ;  /* 0x00380000740c783b */ /* 0x002e680000000200 */
[----:B------:R-:W-:Y:S04]  /*3130*/  LDSM.16.M88.4 R88, [R116+0x3c00] ;  /* 0x003c00007458783b */ /* 0x000fe80000000200 */
[----:B------:R-:W0:Y:S01]  /*3140*/  LDGDEPBAR ;  /* 0x00000000000079af */ /* 0x000e220000000000 */
[C---:B--2---:R-:W-:Y:S08]  /*3150*/  HMMA.16816.F32 R24, R4.reuse, R20, RZ ;  /* 0x000000140418723c */ /* 0x044ff000000018ff */
[C---:B------:R-:W-:Y:S08]  /*3160*/  HMMA.16816.F32 R20, R4.reuse, R22, RZ ;  /* 0x000000160414723c */ /* 0x040ff000000018ff */
[C---:B---3--:R-:W-:Y:S08]  /*3170*/  HMMA.16816.F32 R32, R4.reuse, R28, RZ ;  /* 0x0000001c0420723c */ /* 0x048ff000000018ff */
[----:B------:R-:W-:Y:S08]  /*3180*/  HMMA.16816.F32 R28, R4, R30, RZ ;  /* 0x0000001e041c723c */ /* 0x000ff000000018ff */
[C---:B----4-:R-:W-:Y:S08]  /*3190*/  HMMA.16816.F32 R24, R84.reuse, R8, R24 ;  /* 0x000000085418723c */ /* 0x050ff00000001818 */
[C---:B------:R-:W-:Y:S01]  /*31a0*/  HMMA.16816.F32 R20, R84.reuse, R10, R20 ;  /* 0x0000000a5414723c */ /* 0x040fe20000001814 */
[----:B------:R-:W2:Y:S07]  /*31b0*/  LDSM.16.M88.4 R8, [R113+0x3800] ;  /* 0x003800007108783b */ /* 0x000eae0000000200 */
[C---:B-----5:R-:W-:Y:S08]  /*31c0*/  HMMA.16816.F32 R32, R84.reuse, R16, R32 ;  /* 0x000000105420723c */ /* 0x060ff00000001820 */
[----:B------:R-:W-:Y:S08]  /*31d0*/  HMMA.16816.F32 R28, R84, R18, R28 ;  /* 0x00000012541c723c */ /* 0x000ff0000000181c */
[C---:B-1----:R-:W-:Y:S08]  /*31e0*/  HMMA.16816.F32 R16, R4.reuse, R12, RZ ;  /* 0x0000000c0410723c */ /* 0x042ff000000018ff */
[----:B------:R-:W-:Y:S11]  /*31f0*/  HMMA.16816.F32 R12, R4, R14, RZ ;  /* 0x0000000e040c723c */ /* 0x000ff600000018ff */
[----:B------:R-:W-:Y:S05]  /*3200*/  @!UPT UIADD3 URZ, URZ, URZ, URZ ;  /* 0x0000003f3f3ff290 */ /* 0x000fea000fffe03f */
[C---:B--2---:R-:W-:Y:S08]  /*3210*/  HMMA.16816.F32 R16, R84.reuse, R8, R16 ;  /* 0x000000085410723c */ /* 0x044ff00000001810 */
[----:B------:R-:W-:Y:S08]  /*3220*/  HMMA.16816.F32 R12, R84, R10, R12 ;  /* 0x0000000a540c723c */ /* 0x000ff0000000180c */
[C---:B------:R-:W-:Y:S08]  /*3230*/  HMMA.16816.F32 R8, R4.reuse, R88, RZ ;  /* 0x000000580408723c */ /* 0x040ff000000018ff */
[----:B------:R-:W-:Y:S01]  /*3240*/  HMMA.16816.F32 R4, R4, R90, RZ ;  /* 0x0000005a0404723c */ /* 0x000fe200000018ff */
[----:B------:R-:W1:Y:S11]  /*3250*/  LDSM.16.M88.4 R88, [R113+0x3c00] ;  /* 0x003c00007158783b */ /* 0x000e760000000200 */
[----:B------:R-:W-:Y:S04]  /*3260*/  @!UPT UIADD3 URZ, URZ, URZ, URZ ;  /* 0x0000003f3f3ff290 */ /* 0x000fe8000fffe03f */
[C---:B-1----:R-:W-:Y:S08]  /*3270*/  HMMA.16816.F32 R8, R84.reuse, R88, R8 ;  /* 0x000000585408723c */ /* 0x042ff00000001808 */
[----:B------:R-:W-:Y:S01]  /*3280*/  HMMA.16816.F32 R4, R84, R90, R4 ;  /* 0x0000005a5404723c */ /* 0x000fe20000001804 */
[----:B------:R-:W-:Y:S04]  /*3290*/  LDSM.16.M88.4 R84, [R117+0x1000] ;  /* 0x001000007554783b */ /* 0x000fe80000000200 */
[----:B------:R-:W1:Y:S03]  /*32a0*/  LDSM.16.M88.4 R88, [R116+0x4000] ;  /* 0x004000007458783b */ /* 0x000e660000000200 */
[C---:B-1----:R-:W-:Y:S08]  /*32b0*/  HMMA.16816.F32 R32, R84.reuse, R88, R32 ;  /* 0x000000585420723c */ /* 0x042ff00000001820 */
[C---:B------:R-:W-:Y:S01]  /*32c0*/  HMMA.16816.F32 R28, R84.reuse, R90, R28 ;  /* 0x0000005a541c723c */ /* 0x040fe2000000181c */
[----:B------:R-:W1:Y:S07]  /*32d0*/  LDSM.16.M88.4 R88, [R116+0x4400] ;  /* 0x004400007458783b */ /* 0x000e6e0000000200 */
[C---:B-1----:R-:W-:Y:S08]  /*32e0*/  HMMA.16816.F32 R24, R84.reuse, R88, R24 ;  /* 0x000000585418723c */ /* 0x042ff00000001818 */
[C---:B------:R-:W-:Y:S01]  /*32f0*/  HMMA.16816.F32 R20, R84.reuse, R90, R20 ;  /* 0x0000005a5414723c */ /* 0x040fe20000001814 */
[----:B------:R-:W1:Y:S07]  /*3300*/  LDSM.16.M88.4 R88, [R116+0x4800] ;  /* 0x004800007458783b */ /* 0x000e6e0000000200 */
[C---:B-1----:R-:W-:Y:S08]  /*3310*/  HMMA.16816.F32 R16, R84.reuse, R88, R16 ;  /* 0x000000585410723c */ /* 0x042ff00000001810 */
[C---:B------:R-:W-:Y:S01]  /*3320*/  HMMA.16816.F32 R12, R84.reuse, R90, R12 ;  /* 0x0000005a540c723c */ /* 0x040fe2000000180c */
[----:B------:R-:W1:Y:S07]  /*3330*/  LDSM.16.M88.4 R88, [R116+0x4c00] ;  /* 0x004c00007458783b */ /* 0x000e6e0000000200 */
        /* <DEDUP_REMOVED lines=38> */
[----:B------:R-:W1:Y:S01]  /*35a0*/  LDSM.16.M88.4 R84, [R113+0x5c00] ;  /* 0x005c00007154783b */ /* 0x000e620000000200 */
[----:B------:R-:W-:-:S06]  /*35b0*/  DEPBAR.LE SB0, 0x0 ;  /* 0x000080000000791a */ /* 0x000fcc0000000000 */
[C---:B-1----:R-:W-:Y:S07]  /*35c0*/  HMMA.16816.F32 R8, R88.reuse, R84, R8 ;  /* 0x000000545808723c */ /* 0x042fee0000001808 */
[----:B------:R-:W-:Y:S01]  /*35d0*/  IMAD R84, R98, 0x40, R97 ;  /* 0x0000004062547824 */ /* 0x000fe200078e0261 */
[----:B------:R-:W-:Y:S04]  /*35e0*/  HMMA.16816.F32 R4, R88, R86, R4 ;  /* 0x000000565804723c */ /* 0x000fe80000001804 */
[----:B------:R-:W-:-:S03]  /*35f0*/  IADD3 R85, R84, 0x1, RZ ;  /* 0x0000000154557810 */ /* 0x000fc60007ffe0ff */
[C---:B------:R-:W-:Y:S01]  /*3600*/  IADD3 R86, R84.reuse, 0x10, RZ ;  /* 0x0000001054567810 */ /* 0x040fe20007ffe0ff */
[----:B------:R-:W-:Y:S01]  /*3610*/  BAR.SYNC.DEFER_BLOCKING 0x0 ;  /* 0x0000000000007b1d */ /* 0x000fe20000010000 */
[CC--:B------:R-:W-:Y:S02]  /*3620*/  ISETP.GE.AND P0, PT, R85.reuse, R96.reuse, PT ;  /* 0x000000605500720c */ /* 0x0c0fe40003f06270 */
[----:B------:R-:W-:Y:S02]  /*3630*/  ISETP.GE.AND P3, PT, R85, R93, PT ;  /* 0x0000005d5500720c */ /* 0x000fe40003f66270 */
[----:B------:R-:W-:Y:S02]  /*3640*/  IADD3 R85, R84, 0x8, RZ ;  /* 0x0000000854557810 */ /* 0x000fe40007ffe0ff */
[-C--:B------:R-:W-:Y:S02]  /*3650*/  ISETP.GE.AND P1, PT, R86, R96.reuse, PT ;  /* 0x000000605600720c */ /* 0x080fe40003f26270 */
[----:B------:R-:W-:-:S02]  /*3660*/  ISETP.GE.AND P4, PT, R85, R96, PT ;  /* 0x000000605500720c */ /* 0x000fc40003f86270 */
[-C--:B------:R-:W-:Y:S02]  /*3670*/  ISETP.GE.AND P6, PT, R85, R93.reuse, PT ;  /* 0x0000005d5500720c */ /* 0x080fe40003fc6270 */
[----:B------:R-:W-:Y:S02]  /*3680*/  IADD3 R85, R84, 0x9, RZ ;  /* 0x0000000954557810 */ /* 0x000fe40007ffe0ff */
[----:B------:R-:W-:Y:S02]  /*3690*/  FSEL R87, R28, -INF , !P4 ;  /* 0xff8000001c577808 */ /* 0x000fe40006000000 */
[C---:B------:R-:W-:Y:S02]  /*36a0*/  ISETP.GE.AND P2, PT, R85.reuse, R96, PT ;  /* 0x000000605500720c */ /* 0x040fe40003f46270 */
[----:B------:R-:W-:Y:S02]  /*36b0*/  ISETP.GE.AND P5, PT, R85, R93, PT ;  /* 0x0000005d5500720c */ /* 0x000fe40003fa6270 */
[----:B------:R-:W-:-:S02]  /*36c0*/  FSEL R85, R33, -INF , !P0 ;  /* 0xff80000021557808 */ /* 0x000fc40004000000 */
[C---:B------:R-:W-:Y:S02]  /*36d0*/  IADD3 R33, R84.reuse, 0x11, RZ ;  /* 0x0000001154217810 */ /* 0x040fe40007ffe0ff */
[----:B------:R-:W-:Y:S02]  /*36e0*/  IADD3 R28, R84, 0x18, RZ ;  /* 0x00000018541c7810 */ /* 0x000fe40007ffe0ff */
[----:B------:R-:W-:Y:S02]  /*36f0*/  FSEL R110, R30, -INF , !P6 ;  /* 0xff8000001e6e7808 */ /* 0x000fe40007000000 */
[----:B------:R-:W-:Y:S02]  /*3700*/  FSEL R91, R29, -INF , !P2 ;  /* 0xff8000001d5b7808 */ /* 0x000fe40005000000 */
[----:B------:R-:W-:Y:S02]  /*3710*/  ISETP.GE.AND P4, PT, R33, R93, PT ;  /* 0x0000005d2100720c */ /* 0x000fe40003f86270 */
[----:B------:R-:W-:-:S02]  /*3720*/  ISETP.GE.AND P6, PT, R28, R96, PT ;  /* 0x000000601c00720c */ /* 0x000fc40003fc6270 */
[-C--:B------:R-:W-:Y:S02]  /*3730*/  ISETP.GE.AND P2, PT, R28, R93.reuse, PT ;  /* 0x0000005d1c00720c */ /* 0x080fe40003f46270 */
[----:B------:R-:W-:Y:S02]  /*3740*/  IADD3 R28, R84, 0x19, RZ ;  /* 0x00000019541c7810 */ /* 0x000fe40007ffe0ff */
[----:B------:R-:W-:Y:S02]  /*3750*/  FSEL R30, R31, -INF , !P5 ;  /* 0xff8000001f1e7808 */ /* 0x000fe40006800000 */
[----:B------:R-:W-:Y:S02]  /*3760*/  ISETP.GE.AND P0, PT, R86, R93, PT ;  /* 0x0000005d5600720c */ /* 0x000fe40003f06270 */
[----:B------:R-:W-:Y:S02]  /*3770*/  FSEL R31, R24, -INF , !P1 ;  /* 0xff800000181f7808 */ /* 0x000fe40004800000 */
[----:B------:R-:W-:-:S02]  /*3780*/  IADD3 R24, R84, 0x20, RZ ;  /* 0x0000002054187810 */ /* 0x000fc40007ffe0ff */
[----:B------:R-:W-:Y:S02]  /*3790*/  FSEL R106, R35, -INF , !P3 ;  /* 0xff800000236a7808 */ /* 0x000fe40005800000 */
[----:B------:R-:W-:Y:S02]  /*37a0*/  FSEL R104, R27, -INF , !P4 ;  /* 0xff8000001b687808 */ /* 0x000fe40006000000 */
[-C--:B------:R-:W-:Y:S02]  /*37b0*/  ISETP.GE.AND P3, PT, R33, R96.reuse, PT ;  /* 0x000000602100720c */ /* 0x080fe40003f66270 */
[----:B------:R-:W-:Y:S02]  /*37c0*/  ISETP.GE.AND P5, PT, R28, R96, PT ;  /* 0x000000601c00720c */ /* 0x000fe40003fa6270 */
[----:B------:R-:W-:Y:S02]  /*37d0*/  FSEL R27, R20, -INF , !P6 ;  /* 0xff800000141b7808 */ /* 0x000fe40007000000 */
[----:B------:R-:W-:-:S02]  /*37e0*/  FSEL R90, R26, -INF , !P0 ;  /* 0xff8000001a5a7808 */ /* 0x000fc40004000000 */
[----:B------:R-:W-:Y:S02]  /*37f0*/  IADD3 R20, R84, 0x28, RZ ;  /* 0x0000002854147810 */ /* 0x000fe40007ffe0ff */
[----:B------:R-:W-:Y:S02]  /*3800*/  ISETP.GE.AND P0, PT, R24, R96, PT ;  /* 0x000000601800720c */ /* 0x000fe40003f06270 */
[----:B------:R-:W-:Y:S02]  /*3810*/  FSEL R89, R25, -INF , !P3 ;  /* 0xff80000019597808 */ /* 0x000fe40005800000 */
[----:B------:R-:W-:Y:S02]  /*3820*/  FSEL R100, R22, -INF , !P2 ;  /* 0xff80000016647808 */ /* 0x000fe40005000000 */
[----:B------:R-:W-:Y:S02]  /*3830*/  FSEL R97, R21, -INF , !P5 ;  /* 0xff80000015617808 */ /* 0x000fe40006800000 */
[----:B------:R-:W-:-:S02]  /*3840*/  ISETP.GE.AND P1, PT, R28, R93, PT ;  /* 0x0000005d1c00720c */ /* 0x000fc40003f26270 */
[-C--:B------:R-:W-:Y:S02]  /*3850*/  ISETP.GE.AND P3, PT, R24, R93.reuse, PT ;  /* 0x0000005d1800720c */ /* 0x080fe40003f66270 */
[C---:B------:R-:W-:Y:S02]  /*3860*/  ISETP.GE.AND P2, PT, R20.reuse, R96, PT ;  /* 0x000000601400720c */ /* 0x040fe40003f46270 */
[----:B------:R-:W-:Y:S02]  /*3870*/  ISETP.GE.AND P5, PT, R20, R93, PT ;  /* 0x0000005d1400720c */ /* 0x000fe40003fa6270 */
[C---:B------:R-:W-:Y:S02]  /*3880*/  IADD3 R24, R84.reuse, 0x21, RZ ;  /* 0x0000002154187810 */ /* 0x040fe40007ffe0ff */
[----:B------:R-:W-:Y:S02]  /*3890*/  IADD3 R20, R84, 0x29, RZ ;  /* 0x0000002954147810 */ /* 0x000fe40007ffe0ff */
[----:B------:R-:W-:-:S02]  /*38a0*/  FSEL R21, R16, -INF , !P0 ;  /* 0xff80000010157808 */ /* 0x000fc40004000000 */
[----:B------:R-:W-:Y:S02]  /*38b0*/  IADD3 R16, R84, 0x30, RZ ;  /* 0x0000003054107810 */ /* 0x000fe40007ffe0ff */
[----:B------:R-:W-:Y:S02]  /*38c0*/  FSEL R102, R23, -INF , !P1 ;  /* 0xff80000017667808 */ /* 0x000fe40004800000 */
[-C--:B------:R-:W-:Y:S02]  /*38d0*/  ISETP.GE.AND P4, PT, R24, R96.reuse, PT ;  /* 0x000000601800720c */ /* 0x080fe40003f86270 */
[----:B------:R-:W-:Y:S02]  /*38e0*/  ISETP.GE.AND P0, PT, R20, R93, PT ;  /* 0x0000005d1400720c */ /* 0x000fe40003f06270 */
[----:B------:R-:W-:Y:S02]  /*38f0*/  FSEL R23, R18, -INF , !P3 ;  /* 0xff80000012177808 */ /* 0x000fe40005800000 */
[----:B------:R-:W-:-:S02]  /*3900*/  ISETP.GE.AND P3, PT, R16, R96, PT ;  /* 0x000000601000720c */ /* 0x000fc40003f66270 */
[-C--:B------:R-:W-:Y:S02]  /*3910*/  ISETP.GE.AND P1, PT, R20, R96.reuse, PT ;  /* 0x000000601400720c */ /* 0x080fe40003f26270 */
[----:B------:R-:W-:Y:S02]  /*3920*/  FSEL R26, R17, -INF , !P4 ;  /* 0xff800000111a7808 */ /* 0x000fe40006000000 */
[----:B------:R-:W-:Y:S02]  /*3930*/  FSEL R18, R15, -INF , !P0 ;  /* 0xff8000000f127808 */ /* 0x000fe40004000000 */
[----:B------:R-:W-:Y:S02]  /*3940*/  ISETP.GE.AND P4, PT, R16, R93, PT ;  /* 0x0000005d1000720c */ /* 0x000fe40003f86270 */
[----:B------:R-:W-:Y:S02]  /*3950*/  ISETP.GE.AND P0, PT, R84, R96, PT ;  /* 0x000000605400720c */ /* 0x000fe40003f06270 */
[----:B------:R-:W-:-:S02]  /*3960*/  FSEL R20, R8, -INF , !P3 ;  /* 0xff80000008147808 */ /* 0x000fc40005800000 */
[C---:B------:R-:W-:Y:S02]  /*3970*/  IADD3 R8, R84.reuse, 0x39, RZ ;  /* 0x0000003954087810 */ /* 0x040fe40007ffe0ff */
[-C--:B------:R-:W-:Y:S02]  /*3980*/  ISETP.GE.AND P3, PT, R84, R93.reuse, PT ;  /* 0x0000005d5400720c */ /* 0x080fe40003f66270 */
[----:B------:R-:W-:Y:S02]  /*3990*/  FSEL R22, R10, -INF , !P4 ;  /* 0xff8000000a167808 */ /* 0x000fe40006000000 */
[----:B------:R-:W-:Y:S02]  /*39a0*/  FSEL R15, R32, -INF , !P0 ;  /* 0xff800000200f7808 */ /* 0x000fe40004000000 */
[C---:B------:R-:W-:Y:S02]  /*39b0*/  ISETP.GE.AND P4, PT, R8.reuse, R96, PT ;  /* 0x000000600800720c */ /* 0x040fe40003f86270 */
[----:B------:R-:W-:-:S02]  /*39c0*/  ISETP.GE.AND P0, PT, R8, R93, PT ;  /* 0x0000005d0800720c */ /* 0x000fc40003f06270 */
[----:B------:R-:W-:Y:S02]  /*39d0*/  FSEL R8, R34, -INF , !P3 ;  /* 0xff80000022087808 */ /* 0x000fe40005800000 */
[----:B------:R-:W-:Y:S02]  /*39e0*/  ISETP.NE.AND P3, PT, R92, 0x2, PT ;  /* 0x000000025c00780c */ /* 0x000fe40003f65270 */
[----:B------:R-:W-:Y:S02]  /*39f0*/  ISETP.GE.AND P6, PT, R24, R93, PT ;  /* 0x0000005d1800720c */ /* 0x000fe40003fc6270 */
[----:B------:R-:W-:Y:S02]  /*3a00*/  IADD3 R16, R84, 0x31, RZ ;  /* 0x0000003154107810 */ /* 0x000fe40007ffe0ff */
[----:B------:R-:W-:Y:S02]  /*3a10*/  FSEL R28, R19, -INF , !P6 ;  /* 0xff800000131c7808 */ /* 0x000fe40007000000 */
[----:B------:R-:W-:-:S02]  /*3a20*/  FSEL R12, R12, -INF , !P2 ;  /* 0xff8000000c0c7808 */ /* 0x000fc40005000000 */
[CC--:B------:R-:W-:Y:S02]  /*3a30*/  ISETP.GE.AND P6, PT, R16.reuse, R96.reuse, PT ;  /* 0x000000601000720c */ /* 0x0c0fe40003fc6270 */
[----:B------:R-:W-:Y:S02]  /*3a40*/  ISETP.GE.AND P2, PT, R16, R93, PT ;  /* 0x0000005d1000720c */ /* 0x000fe40003f46270 */
[----:B------:R-:W-:Y:S02]  /*3a50*/  IADD3 R16, R84, 0x38, RZ ;  /* 0x0000003854107810 */ /* 0x000fe40007ffe0ff */
[----:B------:R-:W-:Y:S02]  /*3a60*/  FSEL R14, R14, -INF , !P5 ;  /* 0xff8000000e0e7808 */ /* 0x000fe40006800000 */
        /* <DEDUP_REMOVED lines=14> */
[----:B------:R-:W-:-:S04]  /*3b50*/  IMAD R4, R5, c[0x0][0x19c], R4 ;  /* 0x0000670005047a24 */ /* 0x000fc800078e0204 */
[----:B------:R-:W-:Y:S01]  /*3b60*/  IMAD.IADD R5, R7, 0x1, R4 ;  /* 0x0000000107057824 */ /* 0x000fe200078e0204 */
[----:B------:R-:W-:-:S04]  /*3b70*/  LEA R4, P0, R6, R126, 0x6 ;  /* 0x0000007e06047211 */ /* 0x000fc800078030ff */
[----:B------:R-:W-:Y:S02]  /*3b80*/  LEA.HI.X R5, R6, R131, R5, 0x6, P0 ;  /* 0x0000008306057211 */ /* 0x000fe400000f3405 */
[----:B------:R-:W-:-:S04]  /*3b90*/  LEA R6, P0, R4, c[0x0][0x168], 0x1 ;  /* 0x00005a0004067a11 */ /* 0x000fc800078008ff */
[----:B------:R-:W-:Y:S02]  /*3ba0*/  LEA.HI.X R7, R4, c[0x0][0x16c], R5, 0x1, P0 ;  /* 0x00005b0004077a11 */ /* 0x000fe400000f0c05 */
[----:B------:R-:W-:-:S03]  /*3bb0*/  IADD3 R4, P0, R120, R6, RZ ;  /* 0x0000000678047210 */ /* 0x000fc60007f1e0ff */
[----:B------:R-:W-:Y:S01]  /*3bc0*/  @!PT LDS RZ, [RZ] ;  /* 0x00000000fffff984 */ /* 0x000fe20000000800 */
[----:B------:R-:W-:Y:S01]  /*3bd0*/  @!PT LDS RZ, [RZ] ;  /* 0x00000000fffff984 */ /* 0x000fe20000000800 */
[----:B------:R-:W-:Y:S01]  /*3be0*/  @!PT LDS RZ, [RZ] ;  /* 0x00000000fffff984 */ /* 0x000fe20000000800 */
[----:B------:R1:W-:Y:S02]  /*3bf0*/  LDGSTS.E.BYPASS.LTC128B.128 [R122+0x3000], [R6.64] ;  /* 0x03000000067a7fae */ /* 0x0003e4000b901d48 */
[----:B------:R-:W-:Y:S02]  /*3c00*/  IMAD.X R5, R119, 0x1, R7, P0 ;  /* 0x0000000177057824 */ /* 0x000fe400000e0607 */
[----:B------:R1:W-:Y:S04]  /*3c10*/  LDGSTS.E.BYPASS.LTC128B.128 [R122+0x4000], [R6.64+0x40] ;  /* 0x04000040067a7fae */ /* 0x0003e8000b901d48 */
[----:B------:R1:W-:Y:S04]  /*3c20*/  LDGSTS.E.BYPASS.LTC128B.128 [R122+0x5000], [R6.64+0x80] ;  /* 0x05000080067a7fae */ /* 0x0003e8000b901d48 */
[----:B------:R1:W-:Y:S04]  /*3c30*/  LDGSTS.E.BYPASS.LTC128B.128 [R122+0x3800], [R4.64] ;  /* 0x03800000047a7fae */ /* 0x0003e8000b901d48 */
[----:B------:R1:W-:Y:S04]  /*3c40*/  LDGSTS.E.BYPASS.LTC128B.128 [R122+0x4800], [R4.64+0x40] ;  /* 0x04800040047a7fae */ /* 0x0003e8000b901d48 */
[----:B------:R1:W-:Y:S04]  /*3c50*/  LDGSTS.E.BYPASS.LTC128B.128 [R122+0x5800], [R4.64+0x80] ;  /* 0x05800080047a7fae */ /* 0x0003e8000b901d48 */
[----:B------:R-:W0:Y:S02]  /*3c60*/  LDGDEPBAR ;  /* 0x00000000000079af */ /* 0x000e240000000000 */
.L_x_165:
        /* <DEDUP_REMOVED lines=16> */
[----:B------:R-:W-:-:S04]  /*3d70*/  FMNMX.FTZ R5, R21, R4, !PT ;  /* 0x0000000415057209 */ /* 0x000fc80007810000 */
[----:B------:R-:W-:-:S04]  /*3d80*/  FMNMX.FTZ R5, R26, R5, !PT ;  /* 0x000000051a057209 */ /* 0x000fc80007810000 */
        /* <DEDUP_REMOVED lines=9> */
[----:B------:R-:W-:-:S03]  /*3e20*/  FMNMX.FTZ R5, R18, R5, !PT ;  /* 0x0000000512057209 */ /* 0x000fc60007810000 */
[----:B------:R-:W1:Y:S01]  /*3e30*/  SHFL.BFLY PT, R4, R7, 0x2, 0x1f ;  /* 0x0c401f0007047f89 */ /* 0x000e6200000e0000 */
[----:B------:R-:W-:-:S04]  /*3e40*/  FMNMX.FTZ R5, R22, R5, !PT ;  /* 0x0000000516057209 */ /* 0x000fc80007810000 */
[----:B------:R-:W-:-:S04]  /*3e50*/  FMNMX.FTZ R5, R32, R5, !PT ;  /* 0x0000000520057209 */ /* 0x000fc80007810000 */
[----:B------:R-:W-:-:S04]  /*3e60*/  FMNMX.FTZ R5, R34, R5, !PT ;  /* 0x0000000522057209 */ /* 0x000fc80007810000 */
[----:B------:R-:W-:-:S05]  /*3e70*/  FMNMX.FTZ R6, R84, R5, !PT ;  /* 0x0000000554067209 */ /* 0x000fca0007810000 */
[----:B------:R-:W2:Y:S01]  /*3e80*/  SHFL.BFLY PT, R5, R6, 0x2, 0x1f ;  /* 0x0c401f0006057f89 */ /* 0x000ea200000e0000 */
[----:B-1----:R-:W-:-:S05]  /*3e90*/  FMNMX.FTZ R4, R7, R4, !PT ;  /* 0x0000000407047209 */ /* 0x002fca0007810000 */
[----:B------:R-:W1:Y:S01]  /*3ea0*/  SHFL.BFLY PT, R25, R4, 0x1, 0x1f ;  /* 0x0c201f0004197f89 */ /* 0x000e6200000e0000 */
[----:B--2---:R-:W-:-:S05]  /*3eb0*/  FMNMX.FTZ R5, R6, R5, !PT ;  /* 0x0000000506057209 */ /* 0x004fca0007810000 */
[----:B------:R-:W2:Y:S01]  /*3ec0*/  SHFL.BFLY PT, R24, R5, 0x1, 0x1f ;  /* 0x0c201f0005187f89 */ /* 0x000ea200000e0000 */
[----:B-1----:R-:W-:-:S04]  /*3ed0*/  FMNMX.FTZ R25, R4, R25, !PT ;  /* 0x0000001904197209 */ /* 0x002fc80007810000 */
[C---:B------:R-:W-:Y:S01]  /*3ee0*/  FSETP.NEU.FTZ.AND P1, PT, R25.reuse, -INF , PT ;  /* 0xff8000001900780b */ /* 0x040fe20003f3d000 */
[----:B------:R-:W-:-:S05]  /*3ef0*/  FMUL.FTZ R88, R25, c[0x0][0x23c] ;  /* 0x00008f0019587a20 */ /* 0x000fca0000410000 */
[----:B------:R-:W-:-:S05]  /*3f00*/  FSEL R88, R88, RZ, P1 ;  /* 0x000000ff58587208 */ /* 0x000fca0000800000 */
[--C-:B------:R-:W-:Y:S02]  /*3f10*/  FFMA.FTZ R17, R87, c[0x0][0x23c], -R88.reuse ;  /* 0x00008f0057117a23 */ /* 0x100fe40000010858 */
[--C-:B------:R-:W-:Y:S01]  /*3f20*/  FFMA.FTZ R93, R15, c[0x0][0x23c], -R88.reuse ;  /* 0x00008f000f5d7a23 */ /* 0x100fe20000010858 */
[----:B--2---:R-:W-:Y:S01]  /*3f30*/  FMNMX.FTZ R24, R5, R24, !PT ;  /* 0x0000001805187209 */ /* 0x004fe20007810000 */
[--C-:B------:R-:W-:Y:S01]  /*3f40*/  FFMA.FTZ R86, R85, c[0x0][0x23c], -R88.reuse ;  /* 0x00008f0055567a23 */ /* 0x100fe20000010858 */
[----:B------:R-:W-:Y:S01]  /*3f50*/  FSEL R5, R25, RZ, P1 ;  /* 0x000000ff19057208 */ /* 0x000fe20000800000 */
[--C-:B------:R-:W-:Y:S01]  /*3f60*/  FFMA.FTZ R16, R91, c[0x0][0x23c], -R88.reuse ;  /* 0x00008f005b107a23 */ /* 0x100fe20000010858 */
[C---:B------:R-:W-:Y:S01]  /*3f70*/  FSETP.NEU.FTZ.AND P0, PT, R24.reuse, -INF , PT ;  /* 0xff8000001800780b */ /* 0x040fe20003f1d000 */
[C---:B------:R-:W-:Y:S01]  /*3f80*/  FMUL.FTZ R87, R24.reuse, c[0x0][0x23c] ;  /* 0x00008f0018577a20 */ /* 0x040fe20000410000 */
[----:B------:R-:W-:Y:S01]  /*3f90*/  MUFU.EX2 R93, R93 ;  /* 0x0000005d005d7308 */ /* 0x000fe20000000800 */
[--C-:B------:R-:W-:Y:S01]  /*3fa0*/  FFMA.FTZ R96, R31, c[0x0][0x23c], -R88.reuse ;  /* 0x00008f001f607a23 */ /* 0x100fe20000010858 */
[----:B------:R-:W-:Y:S01]  /*3fb0*/  FSEL R99, R24, RZ, P0 ;  /* 0x000000ff18637208 */ /* 0x000fe20000000000 */
[--C-:B------:R-:W-:Y:S01]  /*3fc0*/  FFMA.FTZ R91, R89, c[0x0][0x23c], -R88.reuse ;  /* 0x00008f00595b7a23 */ /* 0x100fe20000010858 */
[----:B------:R-:W-:Y:S01]  /*3fd0*/  FSEL R87, R87, RZ, P0 ;  /* 0x000000ff57577208 */ /* 0x000fe20000000000 */
[----:B------:R-:W-:Y:S01]  /*3fe0*/  FFMA.FTZ R35, R35, c[0x0][0x23c], -R88 ;  /* 0x00008f0023237a23 */ /* 0x000fe20000010858 */
[----:B------:R-:W-:Y:S01]  /*3ff0*/  ISETP.GE.AND P0, PT, R92, 0x3, PT ;  /* 0x000000035c00780c */ /* 0x000fe20003f06270 */
[----:B------:R-:W-:Y:S01]  /*4000*/  FADD.FTZ R99, R0, -R99 ;  /* 0x8000006300637221 */ /* 0x000fe20000010000 */
[----:B------:R-:W1:Y:S01]  /*4010*/  MUFU.EX2 R86, R86 ;  /* 0x0000005600567308 */ /* 0x000e620000000800 */
[----:B------:R-:W-:-:S02]  /*4020*/  FFMA.FTZ R15, R8, c[0x0][0x23c], -R87 ;  /* 0x00008f00080f7a23 */ /* 0x000fc40000010857 */
[----:B------:R-:W2:Y:S01]  /*4030*/  LDSM.16.MT88.4 R8, [R114+0x6000] ;  /* 0x006000007208783b */ /* 0x000ea20000004200 */
[----:B------:R-:W-:Y:S02]  /*4040*/  FFMA.FTZ R85, R106, c[0x0][0x23c], -R87 ;  /* 0x00008f006a557a23 */ /* 0x000fe40000010857 */
[----:B------:R-:W-:Y:S02]  /*4050*/  FADD.FTZ R106, R2, -R5 ;  /* 0x80000005026a7221 */ /* 0x000fe40000010000 */
[----:B------:R-:W-:Y:S01]  /*4060*/  FMUL.FTZ R99, R99, c[0x0][0x23c] ;  /* 0x00008f0063637a20 */ /* 0x000fe20000410000 */
[----:B------:R-:W-:Y:S01]  /*4070*/  MUFU.EX2 R17, R17 ;  /* 0x0000001100117308 */ /* 0x000fe20000000800 */
[----:B------:R-:W-:Y:S01]  /*4080*/  FMUL.FTZ R106, R106, c[0x0][0x23c] ;  /* 0x00008f006a6a7a20 */ /* 0x000fe20000410000 */
[----:B------:R-:W-:Y:S01]  /*4090*/  @P0 IADD3 R139, R92, -0x3, RZ ;  /* 0xfffffffd5c8b0810 */ /* 0x000fe20007ffe0ff */
[--C-:B------:R-:W-:Y:S02]  /*40a0*/  FFMA.FTZ R19, R30, c[0x0][0x23c], -R87.reuse ;  /* 0x00008f001e137a23 */ /* 0x100fe40000010857 */
[----:B------:R-:W-:Y:S01]  /*40b0*/  FFMA.FTZ R110, R110, c[0x0][0x23c], -R87 ;  /* 0x00008f006e6e7a23 */ /* 0x000fe20000010857 */
[----:B-1----:R-:W-:-:S02]  /*40c0*/  F2FP.PACK_AB R4, R86, R93 ;  /* 0x0000005d5604723e */ /* 0x002fc400000000ff */
[----:B------:R-:W1:Y:S01]  /*40d0*/  MUFU.EX2 R16, R16 ;  /* 0x0000001000107308 */ /* 0x000e620000000800 */
[--C-:B------:R-:W-:Y:S02]  /*40e0*/  FFMA.FTZ R30, R27, c[0x0][0x23c], -R88.reuse ;  /* 0x00008f001b1e7a23 */ /* 0x100fe40000010858 */
[----:B------:R-:W-:Y:S02]  /*40f0*/  FFMA.FTZ R27, R97, c[0x0][0x23c], -R88 ;  /* 0x00008f00611b7a23 */ /* 0x000fe40000010858 */
[--C-:B------:R-:W-:Y:S02]  /*4100*/  FFMA.FTZ R90, R90, c[0x0][0x23c], -R87.reuse ;  /* 0x00008f005a5a7a23 */ /* 0x100fe40000010857 */
[--C-:B------:R-:W-:Y:S01]  /*4110*/  FFMA.FTZ R89, R104, c[0x0][0x23c], -R87.reuse ;  /* 0x00008f0068597a23 */ /* 0x100fe20000010857 */
[----:B------:R-:W-:Y:S01]  /*4120*/  MUFU.EX2 R15, R15 ;  /* 0x0000000f000f7308 */ /* 0x000fe20000000800 */
[--C-:B------:R-:W-:Y:S02]  /*4130*/  FFMA.FTZ R31, R100, c[0x0][0x23c], -R87.reuse ;  /* 0x00008f00641f7a23 */ /* 0x100fe40000010857 */
[----:B------:R-:W-:-:S02]  /*4140*/  FFMA.FTZ R0, R102, c[0x0][0x23c], -R87 ;  /* 0x00008f0066007a23 */ /* 0x000fc40000010857 */
[--C-:B------:R-:W-:Y:S02]  /*4150*/  FFMA.FTZ R97, R12, c[0x0][0x23c], -R88.reuse ;  /* 0x00008f000c617a23 */ /* 0x100fe40000010858 */
[--C-:B------:R-:W-:Y:S01]  /*4160*/  FFMA.FTZ R101, R14, c[0x0][0x23c], -R87.reuse ;  /* 0x00008f000e657a23 */ /* 0x100fe20000010857 */
[----:B------:R-:W3:Y:S01]  /*4170*/  MUFU.EX2 R85, R85 ;  /* 0x0000005500557308 */ /* 0x000ee20000000800 */
[----:B-1----:R-:W-:Y:S01]  /*4180*/  F2FP.PACK_AB R6, R16, R17 ;  /* 0x000000111006723e */ /* 0x002fe200000000ff */
[--C-:B------:R-:W-:Y:S02]  /*4190*/  FFMA.FTZ R100, R21, c[0x0][0x23c], -R88.reuse ;  /* 0x00008f0015647a23 */ /* 0x100fe40000010858 */
[----:B------:R-:W-:Y:S02]  /*41a0*/  FFMA.FTZ R102, R23, c[0x0][0x23c], -R87 ;  /* 0x00008f0017667a23 */ /* 0x000fe40000010857 */
[--C-:B------:R-:W-:Y:S02]  /*41b0*/  FFMA.FTZ R23, R20, c[0x0][0x23c], -R88.reuse ;  /* 0x00008f0014177a23 */ /* 0x100fe40000010858 */
[----:B------:R-:W-:Y:S01]  /*41c0*/  MUFU.EX2 R2, R110 ;  /* 0x0000006e00027308 */ /* 0x000fe20000000800 */
[----:B------:R-:W-:-:S02]  /*41d0*/  FFMA.FTZ R20, R33, c[0x0][0x23c], -R88 ;  /* 0x00008f0021147a23 */ /* 0x000fc40000010858 */
[--C-:B------:R-:W-:Y:S02]  /*41e0*/  FFMA.FTZ R33, R22, c[0x0][0x23c], -R87.reuse ;  /* 0x00008f0016217a23 */ /* 0x100fe40000010857 */
[--C-:B------:R-:W-:Y:S02]  /*41f0*/  FFMA.FTZ R34, R34, c[0x0][0x23c], -R87.reuse ;  /* 0x00008f0022227a23 */ /* 0x100fe40000010857 */
[----:B------:R-:W-:Y:S01]  /*4200*/  FFMA.FTZ R21, R29, c[0x0][0x23c], -R88 ;  /* 0x00008f001d157a23 */ /* 0x000fe20000010858 */
[----:B------:R-:W1:Y:S01]  /*4210*/  MUFU.EX2 R106, R106 ;  /* 0x0000006a006a7308 */ /* 0x000e620000000800 */
[----:B---3--:R-:W-:Y:S01]  /*4220*/  F2FP.PACK_AB R5, R85, R15 ;  /* 0x0000000f5505723e */ /* 0x008fe200000000ff */
[----:B------:R-:W-:-:S06]  /*4230*/  FFMA.FTZ R84, R84, c[0x0][0x23c], -R87 ;  /* 0x00008f0054547a23 */ /* 0x000fcc0000010857 */
[----:B------:R-:W3:Y:S08]  /*4240*/  MUFU.EX2 R99, R99 ;  /* 0x0000006300637308 */ /* 0x000ef00000000800 */
[----:B------:R-:W4:Y:S01]  /*4250*/  MUFU.EX2 R19, R19 ;  /* 0x0000001300137308 */ /* 0x000f220000000800 */
[-C--:B-1----:R-:W-:Y:S02]  /*4260*/  FMUL.FTZ R36, R36, R106.reuse ;  /* 0x0000006a24247220 */ /* 0x082fe40000410000 */
[----:B------:R-:W-:-:S02]  /*4270*/  FMUL.FTZ R37, R37, R106 ;  /* 0x0000006a25257220 */ /* 0x000fc40000410000 */
[-C--:B------:R-:W-:Y:S02]  /*4280*/  FMUL.FTZ R40, R40, R106.reuse ;  /* 0x0000006a28287220 */ /* 0x080fe40000410000 */
[----:B------:R-:W-:Y:S01]  /*4290*/  FMUL.FTZ R41, R41, R106 ;  /* 0x0000006a29297220 */ /* 0x000fe20000410000 */
[----:B------:R-:W-:Y:S01]  /*42a0*/  MUFU.EX2 R96, R96 ;  /* 0x0000006000607308 */ /* 0x000fe20000000800 */
[-C--:B---3--:R-:W-:Y:S02]  /*42b0*/  FMUL.FTZ R38, R38, R99.reuse ;  /* 0x0000006326267220 */ /* 0x088fe40000410000 */
[-C--:B------:R-:W-:Y:S02]  /*42c0*/  FMUL.FTZ R39, R39, R99.reuse ;  /* 0x0000006327277220 */ /* 0x080fe40000410000 */
[-C--:B------:R-:W-:Y:S02]  /*42d0*/  FMUL.FTZ R42, R42, R99.reuse ;  /* 0x000000632a2a7220 */ /* 0x080fe40000410000 */
[----:B------:R-:W-:Y:S01]  /*42e0*/  FMUL.FTZ R43, R43, R99 ;  /* 0x000000632b2b7220 */ /* 0x000fe20000410000 */
[----:B----4-:R-:W-:Y:S01]  /*42f0*/  F2FP.PACK_AB R7, R19, R2 ;  /* 0x000000021307723e */ /* 0x010fe200000000ff */
[-C--:B------:R-:W-:Y:S01]  /*4300*/  FMUL.FTZ R44, R44, R106.reuse ;  /* 0x0000006a2c2c7220 */ /* 0x080fe20000410000 */
[----:B------:R-:W-:Y:S01]  /*4310*/  MUFU.EX2 R91, R91 ;  /* 0x0000005b005b7308 */ /* 0x000fe20000000800 */
[----:B------:R-:W-:-:S02]  /*4320*/  FMUL.FTZ R45, R45, R106 ;  /* 0x0000006a2d2d7220 */ /* 0x000fc40000410000 */
[-C--:B------:R-:W-:Y:S02]  /*4330*/  FMUL.FTZ R46, R46, R99.reuse ;  /* 0x000000632e2e7220 */ /* 0x080fe40000410000 */
[C---:B--2---:R-:W-:Y:S01]  /*4340*/  HMMA.16816.F32 R36, R4.reuse, R8, R36 ;  /* 0x000000080424723c */ /* 0x044fe20000001824 */
[-C--:B------:R-:W-:Y:S02]  /*4350*/  FMUL.FTZ R47, R47, R99.reuse ;  /* 0x000000632f2f7220 */ /* 0x080fe40000410000 */
[-C--:B------:R-:W-:Y:S01]  /*4360*/  FMUL.FTZ R48, R48, R106.reuse ;  /* 0x0000006a30307220 */ /* 0x080fe20000410000 */
[----:B------:R-:W-:Y:S01]  /*4370*/  MUFU.EX2 R30, R30 ;  /* 0x0000001e001e7308 */ /* 0x000fe20000000800 */
[----:B------:R-:W-:Y:S02]  /*4380*/  FMUL.FTZ R49, R49, R106 ;  /* 0x0000006a31317220 */ /* 0x000fe40000410000 */
[-C--:B------:R-:W-:Y:S01]  /*4390*/  FMUL.FTZ R50, R50, R99.reuse ;  /* 0x0000006332327220 */ /* 0x080fe20000410000 */
[----:B------:R-:W-:Y:S01]  /*43a0*/  HMMA.16816.F32 R40, R4, R10, R40 ;  /* 0x0000000a0428723c */ /* 0x000fe20000001828 */
[----:B------:R-:W1:Y:S01]  /*43b0*/  LDSM.16.MT88.4 R8, [R112+0x6000] ;  /* 0x006000007008783b */ /* 0x000e620000004200 */
[----:B------:R-:W-:-:S02]  /*43c0*/  FMUL.FTZ R51, R51, R99 ;  /* 0x0000006333337220 */ /* 0x000fc40000410000 */
[-C--:B------:R-:W-:Y:S01]  /*43d0*/  FMUL.FTZ R52, R52, R106.reuse ;  /* 0x0000006a34347220 */ /* 0x080fe20000410000 */
[----:B------:R-:W-:Y:S01]  /*43e0*/  MUFU.EX2 R27, R27 ;  /* 0x0000001b001b7308 */ /* 0x000fe20000000800 */
[-C--:B------:R-:W-:Y:S02]  /*43f0*/  FMUL.FTZ R53, R53, R106.reuse ;  /* 0x0000006a35357220 */ /* 0x080fe40000410000 */
[-C--:B------:R-:W-:Y:S02]  /*4400*/  FMUL.FTZ R54, R54, R99.reuse ;  /* 0x0000006336367220 */ /* 0x080fe40000410000 */
[----:B------:R-:W-:Y:S02]  /*4410*/  FMUL.FTZ R55, R55, R99 ;  /* 0x0000006337377220 */ /* 0x000fe40000410000 */
[-C--:B------:R-:W-:Y:S01]  /*4420*/  FMUL.FTZ R56, R56, R106.reuse ;  /* 0x0000006a38387220 */ /* 0x080fe20000410000 */
[----:B------:R-:W2:Y:S01]  /*4430*/  MUFU.EX2 R90, R90 ;  /* 0x0000005a005a7308 */ /* 0x000ea20000000800 */
[----:B------:R-:W-:-:S02]  /*4440*/  FMUL.FTZ R57, R57, R106 ;  /* 0x0000006a39397220 */ /* 0x000fc40000410000 */
[-C--:B------:R-:W-:Y:S02]  /*4450*/  FMUL.FTZ R58, R58, R99.reuse ;  /* 0x000000633a3a7220 */ /* 0x080fe40000410000 */
[-C--:B------:R-:W-:Y:S02]  /*4460*/  FMUL.FTZ R59, R59, R99.reuse ;  /* 0x000000633b3b7220 */ /* 0x080fe40000410000 */
[-C--:B------:R-:W-:Y:S01]  /*4470*/  FMUL.FTZ R60, R60, R106.reuse ;  /* 0x0000006a3c3c7220 */ /* 0x080fe20000410000 */
[----:B------:R-:W3:Y:S01]  /*4480*/  MUFU.EX2 R89, R89 ;  /* 0x0000005900597308 */ /* 0x000ee20000000800 */
[----:B------:R-:W-:Y:S02]  /*4490*/  FMUL.FTZ R61, R61, R106 ;  /* 0x0000006a3d3d7220 */ /* 0x000fe40000410000 */
[-C--:B------:R-:W-:Y:S02]  /*44a0*/  FMUL.FTZ R62, R62, R99.reuse ;  /* 0x000000633e3e7220 */ /* 0x080fe40000410000 */
[----:B------:R-:W-:-:S02]  /*44b0*/  FMUL.FTZ R63, R63, R99 ;  /* 0x000000633f3f7220 */ /* 0x000fc40000410000 */
[-C--:B------:R-:W-:Y:S01]  /*44c0*/  FMUL.FTZ R64, R64, R106.reuse ;  /* 0x0000006a40407220 */ /* 0x080fe20000410000 */
[----:B------:R-:W-:Y:S01]  /*44d0*/  MUFU.EX2 R31, R31 ;  /* 0x0000001f001f7308 */ /* 0x000fe20000000800 */
[-C--:B------:R-:W-:Y:S02]  /*44e0*/  FMUL.FTZ R65, R65, R106.reuse ;  /* 0x0000006a41417220 */ /* 0x080fe40000410000 */
[-C--:B------:R-:W-:Y:S02]  /*44f0*/  FMUL.FTZ R66, R66, R99.reuse ;  /* 0x0000006342427220 */ /* 0x080fe40000410000 */
[----:B------:R-:W-:Y:S02]  /*4500*/  FMUL.FTZ R67, R67, R99 ;  /* 0x0000006343437220 */ /* 0x000fe40000410000 */
[-C--:B------:R-:W-:Y:S01]  /*4510*/  FMUL.FTZ R68, R68, R106.reuse ;  /* 0x0000006a44447220 */ /* 0x080fe20000410000 */
[----:B------:R-:W4:Y:S01]  /*4520*/  MUFU.EX2 R0, R0 ;  /* 0x0000000000007308 */ /* 0x000f220000000800 */
[----:B------:R-:W-:-:S02]  /*4530*/  FMUL.FTZ R69, R69, R106 ;  /* 0x0000006a45457220 */ /* 0x000fc40000410000 */
[-C--:B------:R-:W-:Y:S01]  /*4540*/  FMUL.FTZ R70, R70, R99.reuse ;  /* 0x0000006346467220 */ /* 0x080fe20000410000 */
[C---:B-1----:R-:W-:Y:S01]  /*4550*/  HMMA.16816.F32 R44, R4.reuse, R8, R44 ;  /* 0x00000008042c723c */ /* 0x042fe2000000182c */
        /* <DEDUP_REMOVED lines=14> */
[----:B------:R-:W-:Y:S01]  /*4640*/  MUFU.EX2 R102, R102 ;  /* 0x0000006600667308 */ /* 0x000fe20000000800 */
[----:B------:R-:W-:-:S02]  /*4650*/  FMUL.FTZ R81, R81, R106 ;  /* 0x0000006a51517220 */ /* 0x000fc40000410000 */
[-C--:B------:R-:W-:Y:S02]  /*4660*/  FMUL.FTZ R82, R82, R99.reuse ;  /* 0x0000006352527220 */ /* 0x080fe40000410000 */
[-C--:B------:R-:W-:Y:S02]  /*4670*/  FMUL.FTZ R83, R83, R99.reuse ;  /* 0x0000006353537220 */ /* 0x080fe40000410000 */
[----:B------:R-:W-:Y:S01]  /*4680*/  FFMA.FTZ R109, R109, R106, R93 ;  /* 0x0000006a6d6d7223 */ /* 0x000fe2000001005d */
[----:B------:R-:W-:Y:S01]  /*4690*/  MUFU.EX2 R101, R101 ;  /* 0x0000006500657308 */ /* 0x000fe20000000800 */
[--C-:B------:R-:W-:Y:S02]  /*46a0*/  FFMA.FTZ R93, R26, c[0x0][0x23c], -R88.reuse ;  /* 0x00008f001a5d7a23 */ /* 0x100fe40000010858 */
[----:B------:R-:W-:Y:S02]  /*46b0*/  FFMA.FTZ R108, R108, R99, R15 ;  /* 0x000000636c6c7223 */ /* 0x000fe4000001000f */
[----:B------:R-:W-:-:S02]  /*46c0*/  FFMA.FTZ R26, R13, c[0x0][0x23c], -R88 ;  /* 0x00008f000d1a7a23 */ /* 0x000fc40000010858 */
[----:B------:R-:W-:Y:S01]  /*46d0*/  LDSM.16.MT88.4 R12, [R114+0x6800] ;  /* 0x00680000720c783b */ /* 0x000fe20000004200 */
[--C-:B------:R-:W-:Y:S01]  /*46e0*/  FFMA.FTZ R99, R28, c[0x0][0x23c], -R87.reuse ;  /* 0x00008f001c637a23 */ /* 0x100fe20000010857 */
[----:B------:R-:W5:Y:S01]  /*46f0*/  MUFU.EX2 R93, R93 ;  /* 0x0000005d005d7308 */ /* 0x000f620000000800 */
[--C-:B------:R-:W-:Y:S02]  /*4700*/  FFMA.FTZ R28, R18, c[0x0][0x23c], -R87.reuse ;  /* 0x00008f00121c7a23 */ /* 0x100fe40000010857 */
[----:B------:R-:W-:Y:S02]  /*4710*/  FADD.FTZ R85, R85, R108 ;  /* 0x0000006c55557221 */ /* 0x000fe40000010000 */
[----:B------:R-:W-:Y:S02]  /*4720*/  FFMA.FTZ R18, R32, c[0x0][0x23c], -R87 ;  /* 0x00008f0020127a23 */ /* 0x000fe40000010857 */
[----:B------:R-:W-:Y:S01]  /*4730*/  FADD.FTZ R86, R86, R109 ;  /* 0x0000006d56567221 */ /* 0x000fe20000010000 */
[----:B------:R-:W-:Y:S01]  /*4740*/  MUFU.EX2 R26, R26 ;  /* 0x0000001a001a7308 */ /* 0x000fe20000000800 */
[----:B------:R-:W-:Y:S01]  /*4750*/  FADD.FTZ R2, R2, R85 ;  /* 0x0000005502027221 */ /* 0x000fe20000010000 */
[----:B-1----:R-:W-:Y:S01]  /*4760*/  HMMA.16816.F32 R52, R4, R8, R52 ;  /* 0x000000080434723c */ /* 0x002fe20000001834 */
[----:B------:R-:W-:-:S02]  /*4770*/  FADD.FTZ R17, R17, R86 ;  /* 0x0000005611117221 */ /* 0x000fc40000010000 */
[----:B------:R-:W-:-:S03]  /*4780*/  FADD.FTZ R19, R19, R2 ;  /* 0x0000000213137221 */ /* 0x000fc60000010000 */
[----:B------:R-:W1:Y:S01]  /*4790*/  MUFU.EX2 R99, R99 ;  /* 0x0000006300637308 */ /* 0x000e620000000800 */
[----:B------:R-:W-:Y:S01]  /*47a0*/  FADD.FTZ R17, R16, R17 ;  /* 0x0000001110117221 */ /* 0x000fe20000010000 */
[----:B------:R-:W-:Y:S01]  /*47b0*/  HMMA.16816.F32 R56, R4, R10, R56 ;  /* 0x0000000a0438723c */ /* 0x000fe20000001838 */
[----:B------:R-:W1:Y:S01]  /*47c0*/  LDSM.16.MT88.4 R8, [R112+0x7000] ;  /* 0x007000007008783b */ /* 0x000e620000004200 */
[----:B--2---:R-:W-:-:S04]  /*47d0*/  FADD.FTZ R2, R90, R19 ;  /* 0x000000135a027221 */ /* 0x004fc80000010000 */
[----:B------:R-:W2:Y:S01]  /*47e0*/  MUFU.EX2 R28, R28 ;  /* 0x0000001c001c7308 */ /* 0x000ea20000000800 */
[----:B---3--:R-:W-:-:S07]  /*47f0*/  FADD.FTZ R2, R89, R2 ;  /* 0x0000000259027221 */ /* 0x008fce0000010000 */
[----:B------:R-:W-:Y:S08]  /*4800*/  MUFU.EX2 R29, R23 ;  /* 0x00000017001d7308 */ /* 0x000ff00000000800 */
[----:B------:R-:W3:Y:S08]  /*4810*/  MUFU.EX2 R88, R21 ;  /* 0x0000001500587308 */ /* 0x000ef00000000800 */
[----:B------:R2:W-:Y:S08]  /*4820*/  MUFU.EX2 R32, R20 ;  /* 0x0000001400207308 */ /* 0x0005f00000000800 */
[----:B------:R-:W-:Y:S01]  /*4830*/  MUFU.EX2 R109, R35 ;  /* 0x00000023006d7308 */ /* 0x000fe20000000800 */
[C---:B-1----:R-:W-:Y:S07]  /*4840*/  HMMA.16816.F32 R60, R4.reuse, R8, R60 ;  /* 0x00000008043c723c */ /* 0x042fee000000183c */
[----:B------:R-:W-:Y:S01]  /*4850*/  MUFU.EX2 R33, R33 ;  /* 0x0000002100217308 */ /* 0x000fe20000000800 */
[----:B--2---:R-:W-:Y:S01]  /*4860*/  LDSM.16.MT88.4 R20, [R114+0x7c00] ;  /* 0x007c00007214783b */ /* 0x004fe20000004200 */
[C---:B------:R-:W-:Y:S03]  /*4870*/  HMMA.16816.F32 R64, R4.reuse, R10, R64 ;  /* 0x0000000a0440723c */ /* 0x040fe60000001840 */
[----:B------:R-:W1:Y:S03]  /*4880*/  LDSM.16.MT88.4 R8, [R114+0x8000] ;  /* 0x008000007208783b */ /* 0x000e660000004200 */
[----:B------:R2:W1:Y:S08]  /*4890*/  MUFU.EX2 R104, R18 ;  /* 0x0000001200687308 */ /* 0x0004700000000800 */
[----:B------:R-:W-:Y:S08]  /*48a0*/  MUFU.EX2 R34, R34 ;  /* 0x0000002200227308 */ /* 0x000ff00000000800 */
[----:B------:R-:W1:Y:S02]  /*48b0*/  MUFU.EX2 R85, R84 ;  /* 0x0000005400557308 */ /* 0x000e640000000800 */
[C---:B-1----:R-:W-:Y:S08]  /*48c0*/  HMMA.16816.F32 R68, R4.reuse, R8, R68 ;  /* 0x000000080444723c */ /* 0x042ff00000001844 */
[C---:B------:R-:W-:Y:S01]  /*48d0*/  HMMA.16816.F32 R72, R4.reuse, R10, R72 ;  /* 0x0000000a0448723c */ /* 0x040fe20000001848 */
[----:B------:R-:W1:Y:S07]  /*48e0*/  LDSM.16.MT88.4 R8, [R112+0x8000] ;  /* 0x008000007008783b */ /* 0x000e6e0000004200 */
[C---:B-1----:R-:W-:Y:S08]  /*48f0*/  HMMA.16816.F32 R76, R4.reuse, R8, R76 ;  /* 0x00000008044c723c */ /* 0x042ff0000000184c */
[----:B------:R-:W-:Y:S01]  /*4900*/  HMMA.16816.F32 R80, R4, R10, R80 ;  /* 0x0000000a0450723c */ /* 0x000fe20000001850 */
[----:B------:R-:W1:Y:S06]  /*4910*/  LDSM.16.MT88.4 R8, [R114+0x6400] ;  /* 0x006400007208783b */ /* 0x000e6c0000004200 */
[----:B------:R-:W-:Y:S01]  /*4920*/  F2FP.PACK_AB R4, R91, R96 ;  /* 0x000000605b04723e */ /* 0x000fe200000000ff */
[----:B------:R-:W-:Y:S01]  /*4930*/  FADD.FTZ R96, R96, R17 ;  /* 0x0000001160607221 */ /* 0x000fe20000010000 */
[----:B------:R-:W-:Y:S01]  /*4940*/  F2FP.PACK_AB R5, R89, R90 ;  /* 0x0000005a5905723e */ /* 0x000fe200000000ff */
[----:B--2---:R-:W-:Y:S01]  /*4950*/  LDSM.16.MT88.4 R16, [R112+0x7c00] ;  /* 0x007c00007010783b */ /* 0x004fe20000004200 */
[----:B------:R-:W-:Y:S01]  /*4960*/  F2FP.PACK_AB R6, R27, R30 ;  /* 0x0000001e1b06723e */ /* 0x000fe200000000ff */
[----:B------:R-:W-:Y:S01]  /*4970*/  FADD.FTZ R91, R91, R96 ;  /* 0x000000605b5b7221 */ /* 0x000fe20000010000 */
[----:B----4-:R-:W-:Y:S01]  /*4980*/  F2FP.PACK_AB R7, R0, R31 ;  /* 0x0000001f0007723e */ /* 0x010fe200000000ff */
[----:B------:R-:W-:Y:S01]  /*4990*/  FADD.FTZ R31, R31, R2 ;  /* 0x000000021f1f7221 */ /* 0x000fe20000010000 */
[-C--:B------:R-:W-:Y:S01]  /*49a0*/  MOV R2, R25.reuse ;  /* 0x0000001900027202 */ /* 0x080fe20000000f00 */
[----:B------:R-:W-:Y:S01]  /*49b0*/  FADD.FTZ R30, R30, R91 ;  /* 0x0000005b1e1e7221 */ /* 0x000fe20000010000 */
[----:B------:R-:W-:Y:S01]  /*49c0*/  @P0 MOV R2, R25 ;  /* 0x0000001900020202 */ /* 0x000fe20000000f00 */
[----:B------:R-:W-:Y:S01]  /*49d0*/  FADD.FTZ R31, R0, R31 ;  /* 0x0000001f001f7221 */ /* 0x000fe20000010000 */
[-C--:B------:R-:W-:Y:S01]  /*49e0*/  MOV R0, R24.reuse ;  /* 0x0000001800007202 */ /* 0x080fe20000000f00 */
[----:B------:R-:W-:Y:S01]  /*49f0*/  FADD.FTZ R27, R27, R30 ;  /* 0x0000001e1b1b7221 */ /* 0x000fe20000010000 */
[----:B------:R-:W-:Y:S01]  /*4a00*/  @P0 MOV R0, R24 ;  /* 0x0000001800000202 */ /* 0x000fe20000000f00 */
        /* <DEDUP_REMOVED lines=48> */
[----:B---3--:R-:W-:Y:S01]  /*4d10*/  F2FP.PACK_AB R4, R88, R29 ;  /* 0x0000001d5804723e */ /* 0x008fe200000000ff */
        /* <DEDUP_REMOVED lines=12> */
[C---:B------:R-:W-:Y:S01]  /*4de0*/  HMMA.16816.F32 R40, R4.reuse, R14, R40 ;  /* 0x0000000e0428723c */ /* 0x040fe20000001828 */
[----:B------:R-:W2:Y:S07]  /*4df0*/  LDSM.16.MT88.4 R12, [R114+0x8c00] ;  /* 0x008c0000720c783b */ /* 0x000eae0000004200 */
[C---:B------:R-:W-:Y:S08]  /*4e00*/  HMMA.16816.F32 R52, R4.reuse, R20, R52 ;  /* 0x000000140434723c */ /* 0x040ff00000001834 */
[C---:B-1----:R-:W-:Y:S08]  /*4e10*/  HMMA.16816.F32 R44, R4.reuse, R8, R44 ;  /* 0x00000008042c723c */ /* 0x042ff0000000182c */
[C---:B------:R-:W-:Y:S01]  /*4e20*/  HMMA.16816.F32 R48, R4.reuse, R10, R48 ;  /* 0x0000000a0430723c */ /* 0x040fe20000001830 */
[----:B------:R-:W1:Y:S07]  /*4e30*/  LDSM.16.MT88.4 R8, [R112+0x8c00] ;  /* 0x008c00007008783b */ /* 0x000e6e0000004200 */
[C---:B------:R-:W-:Y:S08]  /*4e40*/  HMMA.16816.F32 R56, R4.reuse, R22, R56 ;  /* 0x000000160438723c */ /* 0x040ff00000001838 */
[C---:B------:R-:W-:Y:S08]  /*4e50*/  HMMA.16816.F32 R60, R4.reuse, R16, R60 ;  /* 0x00000010043c723c */ /* 0x040ff0000000183c */
[C---:B------:R-:W-:Y:S08]  /*4e60*/  HMMA.16816.F32 R64, R4.reuse, R18, R64 ;  /* 0x000000120440723c */ /* 0x040ff00000001840 */
[C---:B--2---:R-:W-:Y:S08]  /*4e70*/  HMMA.16816.F32 R68, R4.reuse, R12, R68 ;  /* 0x0000000c0444723c */ /* 0x044ff00000001844 */
[C---:B------:R-:W-:Y:S08]  /*4e80*/  HMMA.16816.F32 R72, R4.reuse, R14, R72 ;  /* 0x0000000e0448723c */ /* 0x040ff00000001848 */
[C---:B-1----:R-:W-:Y:S08]  /*4e90*/  HMMA.16816.F32 R76, R4.reuse, R8, R76 ;  /* 0x00000008044c723c */ /* 0x042ff0000000184c */
[----:B------:R-:W-:Y:S01]  /*4ea0*/  HMMA.16816.F32 R80, R4, R10, R80 ;  /* 0x0000000a0450723c */ /* 0x000fe20000001850 */
[----:B------:R-:W-:Y:S05]  /*4eb0*/  @!UPT UIADD3 URZ, URZ, URZ, URZ ;  /* 0x0000003f3f3ff290 */ /* 0x000fea000fffe03f */
[----:B------:R-:W-:Y:S11]  /*4ec0*/  @P0 BRA `(.L_x_166) ;  /* 0x0000001000000947 */ /* 0x000ff60003800000 */
.L_x_164:
[----:B------:R-:W-:-:S07]  /*4ed0*/  IADD3 R139, R98, -0x1, RZ ;  /* 0xffffffff628b7810 */ /* 0x000fce0007ffe0ff */
.L_x_166:
[----:B------:R-:W-:-:S13]  /*4ee0*/  ISETP.GE.AND P0, PT, R139, RZ, PT ;  /* 0x000000ff8b00720c */ /* 0x000fda0003f06270 */
[----:B------:R-:W-:Y:S05]  /*4ef0*/  @!P0 BRA `(.L_x_167) ;  /* 0x00001ab000008947 */ /* 0x000fea0003800000 */
[----:B------:R-:W-:Y:S01]  /*4f00*/  USHF.L.U32 UR5, UR4, 0x5, URZ ;  /* 0x0000000504057899 */ /* 0x000fe2000800063f */
[----:B------:R-:W-:Y:S01]  /*4f10*/  IMAD.U32 R6, RZ, RZ, UR4 ;  /* 0x00000004ff067e24 */ /* 0x000fe2000f8e00ff */
[----:B------:R-:W-:Y:S01]  /*4f20*/  MOV R85, R2 ;  /* 0x0000000200557202 */ /* 0x000fe20000000f00 */
[----:B------:R-:W-:Y:S01]  /*4f30*/  IMAD.U32 R4, RZ, RZ, UR4 ;  /* 0x00000004ff047e24 */ /* 0x000fe2000f8e00ff */
[----:B------:R-:W-:Y:S01]  /*4f40*/  USHF.L.U32 UR6, UR4, 0x6, URZ ;  /* 0x0000000604067899 */ /* 0x000fe2000800063f */
[----:B------:R-:W-:Y:S01]  /*4f50*/  IMAD.MOV.U32 R128, RZ, RZ, R94 ;  /* 0x000000ffff807224 */ /* 0x000fe200078e005e */
[--C-:B------:R-:W-:Y:S02]  /*4f60*/  SHF.L.U64.HI R5, R6, 0x5, R3.reuse ;  /* 0x0000000506057819 */ /* 0x100fe40000010203 */
[----:B------:R-:W-:Y:S01]  /*4f70*/  MOV R138, UR5 ;  /* 0x00000005008a7c02 */ /* 0x000fe20008000f00 */
[----:B------:R-:W-:Y:S01]  /*4f80*/  USHF.L.U32 UR5, UR5, 0x1, URZ ;  /* 0x0000000105057899 */ /* 0x000fe2000800063f */
[----:B------:R-:W-:Y:S01]  /*4f90*/  SHF.L.U64.HI R133, R4, 0x6, R3 ;  /* 0x0000000604857819 */ /* 0x000fe20000010203 */
[----:B------:R-:W-:Y:S01]  /*4fa0*/  IMAD.MOV.U32 R3, RZ, RZ, R0 ;  /* 0x000000ffff037224 */ /* 0x000fe200078e0000 */
[----:B------:R-:W-:Y:S01]  /*4fb0*/  SHF.L.U64.HI R138, R138, 0x1, R5 ;  /* 0x000000018a8a7819 */ /* 0x000fe20000010205 */
[----:B------:R-:W-:Y:S05]  /*4fc0*/  BRA `(.L_x_168) ;  /* 0x0000017000007947 */ /* 0x000fea0003800000 */
.L_x_170:
        /* <DEDUP_REMOVED lines=23> */
.L_x_168:
[----:B------:R-:W-:Y:S04]  /*5140*/  DEPBAR.LE SB0, 0x0 ;  /* 0x000080000000791a */ /* 0x000fe80000000000 */
[----:B------:R-:W-:Y:S01]  /*5150*/  BAR.SYNC.DEFER_BLOCKING 0x0 ;  /* 0x0000000000007b1d */ /* 0x000fe20000010000 */
[----:B------:R-:W-:Y:S01]  /*5160*/  SHF.R.S32.HI R87, RZ, 0x1f, R139 ;  /* 0x0000001fff577819 */ /* 0x000fe2000001148b */
[----:B------:R-:W-:Y:S02]  /*5170*/  IMAD R0, R133, R139, RZ ;  /* 0x0000008b85007224 */ /* 0x000fe400078e02ff */
[----:B------:R-:W-:Y:S04]  /*5180*/  IMAD.WIDE.U32 R110, R139, UR6, R128 ;  /* 0x000000068b6e7c25 */ /* 0x000fe8000f8e0080 */
[----:B------:R-:W-:Y:S01]  /*5190*/  IMAD R0, R87, UR6, R0 ;  /* 0x0000000657007c24 */ /* 0x000fe2000f8e0200 */
[----:B------:R-:W-:Y:S03]  /*51a0*/  LEA R86, P1, R110, c[0x0][0x170], 0x1 ;  /* 0x00005c006e567a11 */ /* 0x000fe600078208ff */
[----:B------:R-:W-:Y:S01]  /*51b0*/  IMAD.IADD R0, R111, 0x1, R0 ;  /* 0x000000016f007824 */ /* 0x000fe200078e0200 */
[----:B------:R-:W-:Y:S04]  /*51c0*/  IADD3 R142, P0, R86, UR5, RZ ;  /* 0x00000005568e7c10 */ /* 0x000fe8000ff1e0ff */
[----:B------:R-:W-:Y:S05]  /*51d0*/  LEA.HI.X R87, R110, c[0x0][0x174], R0, 0x1, P1 ;  /* 0x00005d006e577a11 */ /* 0x000fea00008f0c00 */
[----:B------:R-:W-:Y:S01]  /*51e0*/  IMAD.X R143, R138, 0x1, R87, P0 ;  /* 0x000000018a8f7824 */ /* 0x000fe200000e0657 */
[----:B------:R-:W-:Y:S01]  /*51f0*/  ISETP.GT.AND P0, PT, R139, RZ, PT ;  /* 0x000000ff8b00720c */ /* 0x000fe20003f04270 */
        /* <DEDUP_REMOVED lines=12> */
[----:B------:R-:W4:Y:S04]  /*52c0*/  LDSM.16.M88.4 R100, [R116+0x3800] ;  /* 0x003800007464783b */ /* 0x000f280000000200 */
[----:B------:R-:W0:Y:S04]  /*52d0*/  LDGDEPBAR ;  /* 0x00000000000079af */ /* 0x000e280000000000 */
[----:B------:R-:W5:Y:S01]  /*52e0*/  LDSM.16.M88.4 R104, [R116+0x3c00] ;  /* 0x003c00007468783b */ /* 0x000f620000000200 */
[C---:B--2---:R-:W-:Y:S08]  /*52f0*/  HMMA.16816.F32 R4, R88.reuse, R92, RZ ;  /* 0x0000005c5804723c */ /* 0x044ff000000018ff */
[C---:B------:R-:W-:Y:S01]  /*5300*/  HMMA.16816.F32 R8, R88.reuse, R94, RZ ;  /* 0x0000005e5808723c */ /* 0x040fe200000018ff */
[----:B------:R-:W-:Y:S07]  /*5310*/  LDSM.16.M88.4 R92, [R115] ;  /* 0x00000000735c783b */ /* 0x000fee0000000200 */
[C---:B---3--:R-:W-:Y:S08]  /*5320*/  HMMA.16816.F32 R12, R88.reuse, R96, RZ ;  /* 0x00000060580c723c */ /* 0x048ff000000018ff */
[C---:B------:R-:W-:Y:S08]  /*5330*/  HMMA.16816.F32 R16, R88.reuse, R98, RZ ;  /* 0x000000625810723c */ /* 0x040ff000000018ff */
[C---:B----4-:R-:W-:Y:S08]  /*5340*/  HMMA.16816.F32 R20, R88.reuse, R100, RZ ;  /* 0x000000645814723c */ /* 0x050ff000000018ff */
[C---:B------:R-:W-:Y:S08]  /*5350*/  HMMA.16816.F32 R24, R88.reuse, R102, RZ ;  /* 0x000000665818723c */ /* 0x040ff000000018ff */
[C---:B-----5:R-:W-:Y:S08]  /*5360*/  HMMA.16816.F32 R28, R88.reuse, R104, RZ ;  /* 0x00000068581c723c */ /* 0x060ff000000018ff */
[----:B------:R-:W-:Y:S01]  /*5370*/  HMMA.16816.F32 R32, R88, R106, RZ ;  /* 0x0000006a5820723c */ /* 0x000fe200000018ff */
[----:B------:R-:W2:Y:S07]  /*5380*/  LDSM.16.M88.4 R88, [R113+0x3000] ;  /* 0x003000007158783b */ /* 0x000eae0000000200 */
[C---:B--2---:R-:W-:Y:S08]  /*5390*/  HMMA.16816.F32 R4, R92.reuse, R88, R4 ;  /* 0x000000585c04723c */ /* 0x044ff00000001804 */
[C---:B------:R-:W-:Y:S01]  /*53a0*/  HMMA.16816.F32 R8, R92.reuse, R90, R8 ;  /* 0x0000005a5c08723c */ /* 0x040fe20000001808 */
        /* <DEDUP_REMOVED lines=8> */
[----:B------:R-:W-:Y:S01]  /*5430*/  HMMA.16816.F32 R32, R92, R90, R32 ;  /* 0x0000005a5c20723c */ /* 0x000fe20000001820 */
[----:B------:R-:W-:Y:S04]  /*5440*/  LDSM.16.M88.4 R88, [R117+0x1000] ;  /* 0x001000007558783b */ /* 0x000fe80000000200 */
[----:B------:R-:W2:Y:S03]  /*5450*/  LDSM.16.M88.4 R92, [R116+0x4000] ;  /* 0x00400000745c783b */ /* 0x000ea60000000200 */
        /* <DEDUP_REMOVED lines=47> */
[----:B------:R-:W2:Y:S01]  /*5750*/  LDSM.16.M88.4 R92, [R113+0x5c00] ;  /* 0x005c0000715c783b */ /* 0x000ea20000000200 */
[----:B------:R-:W-:Y:S04]  /*5760*/  DEPBAR.LE SB0, 0x0 ;  /* 0x000080000000791a */ /* 0x000fe80000000000 */
[----:B------:R-:W-:Y:S02]  /*5770*/  BAR.SYNC.DEFER_BLOCKING 0x0 ;  /* 0x0000000000007b1d */ /* 0x000fe40000010000 */
[C---:B--2---:R-:W-:Y:S08]  /*5780*/  HMMA.16816.F32 R28, R88.reuse, R92, R28 ;  /* 0x0000005c581c723c */ /* 0x044ff0000000181c */
[----:B------:R-:W-:Y:S01]  /*5790*/  HMMA.16816.F32 R32, R88, R94, R32 ;  /* 0x0000005e5820723c */ /* 0x000fe20000001820 */
[----:B-1----:R-:W-:-:S07]  /*57a0*/  @P0 BRA `(.L_x_170) ;  /* 0xfffff82000000947 */ /* 0x002fce000383ffff */
.L_x_169:
        /* <DEDUP_REMOVED lines=24> */
[----:B------:R-:W-:Y:S02]  /*5930*/  IADD3 R139, R139, -0x1, RZ ;  /* 0xffffffff8b8b7810 */ /* 0x000fe40007ffe0ff */
[----:B------:R-:W-:Y:S02]  /*5940*/  FMNMX.FTZ R0, R28, R93, !PT ;  /* 0x0000005d1c007209 */ /* 0x000fe40007810000 */
[----:B------:R-:W-:Y:S02]  /*5950*/  FMNMX.FTZ R93, R27, R84, !PT ;  /* 0x000000541b5d7209 */ /* 0x000fe40007810000 */
[----:B------:R-:W-:Y:S02]  /*5960*/  FMNMX.FTZ R95, R29, R0, !PT ;  /* 0x000000001d5f7209 */ /* 0x000fe40007810000 */
[----:B------:R-:W-:Y:S02]  /*5970*/  FMNMX.FTZ R84, R30, R93, !PT ;  /* 0x0000005d1e547209 */ /* 0x000fe40007810000 */
[----:B------:R-:W-:Y:S02]  /*5980*/  FMNMX.FTZ R0, R32, R95, !PT ;  /* 0x0000005f20007209 */ /* 0x000fe40007810000 */
[----:B-1----:R-:W-:Y:S02]  /*5990*/  FMNMX.FTZ R91, R31, R84, !PT ;  /* 0x000000541f5b7209 */ /* 0x002fe40007810000 */
[----:B------:R-:W-:Y:S02]  /*59a0*/  FMNMX.FTZ R90, R33, R0, !PT ;  /* 0x00000000215a7209 */ /* 0x000fe40007810000 */
[----:B------:R-:W-:Y:S03]  /*59b0*/  FMNMX.FTZ R2, R34, R91, !PT ;  /* 0x0000005b22027209 */ /* 0x000fe60007810000 */
[----:B------:R-:W-:Y:S01]  /*59c0*/  SHFL.BFLY PT, R95, R90, 0x2, 0x1f ;  /* 0x0c401f005a5f7f89 */ /* 0x000fe200000e0000 */
[----:B------:R-:W-:Y:S07]  /*59d0*/  FMNMX.FTZ R89, R35, R2, !PT ;  /* 0x0000000223597209 */ /* 0x000fee0007810000 */
[----:B------:R-:W1:Y:S02]  /*59e0*/  SHFL.BFLY PT, R2, R89, 0x2, 0x1f ;  /* 0x0c401f0059027f89 */ /* 0x000e6400000e0000 */
[----:B-1----:R-:W-:Y:S02]  /*59f0*/  FMNMX.FTZ R87, R89, R2, !PT ;  /* 0x0000000259577209 */ /* 0x002fe40007810000 */
[----:B------:R-:W-:Y:S04]  /*5a00*/  FMNMX.FTZ R93, R90, R95, !PT ;  /* 0x0000005f5a5d7209 */ /* 0x000fe80007810000 */
[----:B------:R-:W-:Y:S08]  /*5a10*/  SHFL.BFLY PT, R86, R87, 0x1, 0x1f ;  /* 0x0c201f0057567f89 */ /* 0x000ff000000e0000 */
[----:B------:R-:W1:Y:S02]  /*5a20*/  SHFL.BFLY PT, R0, R93, 0x1, 0x1f ;  /* 0x0c201f005d007f89 */ /* 0x000e6400000e0000 */
[----:B-1----:R-:W-:Y:S02]  /*5a30*/  FMNMX.FTZ R2, R93, R0, !PT ;  /* 0x000000005d027209 */ /* 0x002fe40007810000 */
[----:B------:R-:W-:Y:S02]  /*5a40*/  FMNMX.FTZ R0, R87, R86, !PT ;  /* 0x0000005657007209 */ /* 0x000fe40007810000 */
[C---:B------:R-:W-:Y:S01]  /*5a50*/  FSETP.NEU.FTZ.AND P1, PT, R2.reuse, -INF , PT ;  /* 0xff8000000200780b */ /* 0x040fe20003f3d000 */
[C---:B------:R-:W-:Y:S02]  /*5a60*/  FADD.FTZ R84, -R2.reuse, R85 ;  /* 0x0000005502547221 */ /* 0x040fe40000010100 */
[----:B------:R-:W-:Y:S02]  /*5a70*/  FMUL.FTZ R100, R2, c[0x0][0x23c] ;  /* 0x00008f0002647a20 */ /* 0x000fe40000410000 */
[----:B------:R-:W-:Y:S02]  /*5a80*/  FMUL.FTZ R88, R84, c[0x0][0x23c] ;  /* 0x00008f0054587a20 */ /* 0x000fe40000410000 */
[----:B------:R-:W-:Y:S01]  /*5a90*/  FMUL.FTZ R106, R0, c[0x0][0x23c] ;  /* 0x00008f00006a7a20 */ /* 0x000fe20000410000 */
[----:B------:R-:W-:Y:S01]  /*5aa0*/  FSEL R100, R100, RZ, P1 ;  /* 0x000000ff64647208 */ /* 0x000fe20000800000 */
[----:B------:R1:W2:Y:S01]  /*5ab0*/  MUFU.EX2 R84, R88 ;  /* 0x0000005800547308 */ /* 0x0002a20000000800 */
[C---:B------:R-:W-:Y:S01]  /*5ac0*/  FSETP.NEU.FTZ.AND P1, PT, R0.reuse, -INF , PT ;  /* 0xff8000000000780b */ /* 0x040fe20003f3d000 */
[----:B------:R-:W-:Y:S02]  /*5ad0*/  FADD.FTZ R85, -R0, R3 ;  /* 0x0000000300557221 */ /* 0x000fe40000010100 */
[--C-:B------:R-:W-:Y:S01]  /*5ae0*/  FFMA.FTZ R101, R4, c[0x0][0x23c], -R100.reuse ;  /* 0x00008f0004657a23 */ /* 0x100fe20000010864 */
[----:B------:R-:W-:Y:S01]  /*5af0*/  FSEL R106, R106, RZ, P1 ;  /* 0x000000ff6a6a7208 */ /* 0x000fe20000800000 */
[--C-:B------:R-:W-:Y:S02]  /*5b00*/  FFMA.FTZ R110, R5, c[0x0][0x23c], -R100.reuse ;  /* 0x00008f00056e7a23 */ /* 0x100fe40000010864 */
[--C-:B------:R-:W-:Y:S02]  /*5b10*/  FFMA.FTZ R104, R8, c[0x0][0x23c], -R100.reuse ;  /* 0x00008f0008687a23 */ /* 0x100fe40000010864 */
[----:B------:R-:W-:Y:S01]  /*5b20*/  FFMA.FTZ R105, R9, c[0x0][0x23c], -R100 ;  /* 0x00008f0009697a23 */ /* 0x000fe20000010864 */
[----:B------:R-:W-:Y:S01]  /*5b30*/  MUFU.EX2 R101, R101 ;  /* 0x0000006500657308 */ /* 0x000fe20000000800 */
[--C-:B------:R-:W-:Y:S02]  /*5b40*/  FFMA.FTZ R111, R6, c[0x0][0x23c], -R106.reuse ;  /* 0x00008f00066f7a23 */ /* 0x100fe4000001086a */
[--C-:B------:R-:W-:Y:S02]  /*5b50*/  FFMA.FTZ R90, R7, c[0x0][0x23c], -R106.reuse ;  /* 0x00008f00075a7a23 */ /* 0x100fe4000001086a */
[----:B------:R-:W-:Y:S02]  /*5b60*/  FFMA.FTZ R107, R10, c[0x0][0x23c], -R106 ;  /* 0x00008f000a6b7a23 */ /* 0x000fe4000001086a */
[----:B------:R-:W-:Y:S01]  /*5b70*/  FMUL.FTZ R3, R85, c[0x0][0x23c] ;  /* 0x00008f0055037a20 */ /* 0x000fe20000410000 */
[----:B------:R-:W-:Y:S01]  /*5b80*/  MOV R85, R2 ;  /* 0x0000000200557202 */ /* 0x000fe20000000f00 */
[--C-:B------:R-:W-:Y:S01]  /*5b90*/  FFMA.FTZ R147, R12, c[0x0][0x23c], -R100.reuse ;  /* 0x00008f000c937a23 */ /* 0x100fe20000010864 */
[----:B------:R-:W3:Y:S01]  /*5ba0*/  MUFU.EX2 R110, R110 ;  /* 0x0000006e006e7308 */ /* 0x000ee20000000800 */
        /* <DEDUP_REMOVED lines=30> */
[----:B------:R-:W2:Y:S01]  /*5d90*/  MUFU.EX2 R90, R90 ;  /* 0x0000005a005a7308 */ /* 0x000ea20000000800 */
[----:B------:R-:W-:Y:S02]  /*5da0*/  FMUL.FTZ R81, R84, R81 ;  /* 0x0000005154517220 */ /* 0x000fe40000410000 */
[--C-:B------:R-:W-:Y:S02]  /*5db0*/  FFMA.FTZ R143, R16, c[0x0][0x23c], -R100.reuse ;  /* 0x00008f00108f7a23 */ /* 0x100fe40000010864 */
[C---:B-1----:R-:W-:Y:S02]  /*5dc0*/  FMUL.FTZ R38, R3.reuse, R38 ;  /* 0x0000002603267220 */ /* 0x042fe40000410000 */
        /* <DEDUP_REMOVED lines=8> */
[----:B------:R-:W3:Y:S01]  /*5e50*/  MUFU.EX2 R88, R88 ;  /* 0x0000005800587308 */ /* 0x000ee20000000800 */
        /* <DEDUP_REMOVED lines=11> */
[C---:B------:R-:W-:Y:S02]  /*5f10*/  FMUL.FTZ R70, R3.reuse, R70 ;  /* 0x0000004603467220 */ /* 0x040fe40000410000 */
[C---:B------:R-:W-:Y:S01]  /*5f20*/  FMUL.FTZ R71, R3.reuse, R71 ;  /* 0x0000004703477220 */ /* 0x040fe20000410000 */
[----:B------:R-:W1:Y:S01]  /*5f30*/  MUFU.EX2 R148, R148 ;  /* 0x0000009400947308 */ /* 0x000e620000000800 */
[C---:B------:R-:W-:Y:S02]  /*5f40*/  FMUL.FTZ R74, R3.reuse, R74 ;  /* 0x0000004a034a7220 */ /* 0x040fe40000410000 */
[----:B------:R-:W-:Y:S01]  /*5f50*/  FMUL.FTZ R75, R3, R75 ;  /* 0x0000004b034b7220 */ /* 0x000fe20000410000 */
[----:B---3--:R-:W-:Y:S01]  /*5f60*/  F2FP.PACK_AB R95, R88, R107 ;  /* 0x0000006b585f723e */ /* 0x008fe200000000ff */
[--C-:B------:R-:W-:Y:S02]  /*5f70*/  FFMA.FTZ R144, R17, c[0x0][0x23c], -R100.reuse ;  /* 0x00008f0011907a23 */ /* 0x100fe40000010864 */
[--C-:B------:R-:W-:Y:S02]  /*5f80*/  FFMA.FTZ R155, R20, c[0x0][0x23c], -R100.reuse ;  /* 0x00008f00149b7a23 */ /* 0x100fe40000010864 */
[--C-:B------:R-:W-:Y:S01]  /*5f90*/  FFMA.FTZ R150, R21, c[0x0][0x23c], -R100.reuse ;  /* 0x00008f0015967a23 */ /* 0x100fe20000010864 */
[----:B------:R-:W-:Y:S01]  /*5fa0*/  MUFU.EX2 R143, R143 ;  /* 0x0000008f008f7308 */ /* 0x000fe20000000800 */
[C---:B------:R-:W-:Y:S05]  /*5fb0*/  HMMA.16816.F32 R36, R92.reuse, R96, R36 ;  /* 0x000000605c24723c */ /* 0x040fea0000001824 */
[--C-:B------:R-:W-:Y:S02]  /*5fc0*/  FFMA.FTZ R153, R24, c[0x0][0x23c], -R100.reuse ;  /* 0x00008f0018997a23 */ /* 0x100fe40000010864 */
[--C-:B------:R-:W-:Y:S01]  /*5fd0*/  FFMA.FTZ R161, R25, c[0x0][0x23c], -R100.reuse ;  /* 0x00008f0019a17a23 */ /* 0x100fe20000010864 */
[C---:B------:R-:W-:Y:S01]  /*5fe0*/  HMMA.16816.F32 R40, R92.reuse, R98, R40 ;  /* 0x000000625c28723c */ /* 0x040fe20000001828 */
[----:B------:R-:W2:Y:S01]  /*5ff0*/  LDSM.16.MT88.4 R96, [R112+0x6000] ;  /* 0x006000007060783b */ /* 0x000ea20000004200 */
[----:B------:R-:W-:Y:S02]  /*6000*/  MUFU.EX2 R144, R144 ;  /* 0x0000009000907308 */ /* 0x000fe40000000800 */
[----:B------:R-:W-:Y:S02]  /*6010*/  FFMA.FTZ R109, R84, R109, R101 ;  /* 0x0000006d546d7223 */ /* 0x000fe40000010065 */
[--C-:B------:R-:W-:Y:S02]  /*6020*/  FFMA.FTZ R156, R28, c[0x0][0x23c], -R100.reuse ;  /* 0x00008f001c9c7a23 */ /* 0x100fe40000010864 */
[--C-:B------:R-:W-:Y:S04]  /*6030*/  FFMA.FTZ R158, R29, c[0x0][0x23c], -R100.reuse ;  /* 0x00008f001d9e7a23 */ /* 0x100fe80000010864 */
[--C-:B------:R-:W-:Y:S01]  /*6040*/  FFMA.FTZ R159, R32, c[0x0][0x23c], -R100.reuse ;  /* 0x00008f00209f7a23 */ /* 0x100fe20000010864 */
[----:B------:R-:W-:Y:S01]  /*6050*/  MUFU.EX2 R155, R155 ;  /* 0x0000009b009b7308 */ /* 0x000fe20000000800 */
[----:B------:R-:W-:Y:S02]  /*6060*/  FFMA.FTZ R160, R33, c[0x0][0x23c], -R100 ;  /* 0x00008f0021a07a23 */ /* 0x000fe40000010864 */
[----:B------:R-:W-:Y:S01]  /*6070*/  LDSM.16.MT88.4 R100, [R112+0x6800] ;  /* 0x006800007064783b */ /* 0x000fe20000004200 */
[----:B------:R-:W-:Y:S02]  /*6080*/  FFMA.FTZ R111, R3, R108, R111 ;  /* 0x0000006c036f7223 */ /* 0x000fe4000001006f */
[----:B------:R-:W-:Y:S02]  /*6090*/  FADD.FTZ R109, R110, R109 ;  /* 0x0000006d6e6d7221 */ /* 0x000fe40000010000 */
[----:B------:R-:W-:Y:S02]  /*60a0*/  FADD.FTZ R90, R90, R111 ;  /* 0x0000006f5a5a7221 */ /* 0x000fe40000010000 */
[----:B------:R-:W-:Y:S01]  /*60b0*/  FADD.FTZ R104, R104, R109 ;  /* 0x0000006d68687221 */ /* 0x000fe20000010000 */
[----:B------:R-:W-:Y:S01]  /*60c0*/  MUFU.EX2 R150, R150 ;  /* 0x0000009600967308 */ /* 0x000fe20000000800 */
[----:B------:R-:W-:Y:S02]  /*60d0*/  FADD.FTZ R109, R107, R90 ;  /* 0x0000005a6b6d7221 */ /* 0x000fe40000010000 */
[----:B------:R-:W-:Y:S02]  /*60e0*/  FADD.FTZ R90, R105, R104 ;  /* 0x00000068695a7221 */ /* 0x000fe40000010000 */
[----:B------:R-:W-:Y:S02]  /*60f0*/  FADD.FTZ R88, R88, R109 ;  /* 0x0000006d58587221 */ /* 0x000fe40000010000 */
[----:B------:R-:W-:Y:S01]  /*6100*/  LDSM.16.MT88.4 R108, [R112+0x7c00] ;  /* 0x007c0000706c783b */ /* 0x000fe20000004200 */
[C---:B------:R-:W-:Y:S02]  /*6110*/  FMUL.FTZ R78, R3.reuse, R78 ;  /* 0x0000004e034e7220 */ /* 0x040fe40000410000 */
[C---:B------:R-:W-:Y:S01]  /*6120*/  FMUL.FTZ R79, R3.reuse, R79 ;  /* 0x0000004f034f7220 */ /* 0x040fe20000410000 */
[----:B------:R-:W-:Y:S01]  /*6130*/  MUFU.EX2 R153, R153 ;  /* 0x0000009900997308 */ /* 0x000fe20000000800 */
[C---:B------:R-:W-:Y:S02]  /*6140*/  FMUL.FTZ R82, R3.reuse, R82 ;  /* 0x0000005203527220 */ /* 0x040fe40000410000 */
[----:B------:R-:W-:Y:S01]  /*6150*/  FMUL.FTZ R83, R3, R83 ;  /* 0x0000005303537220 */ /* 0x000fe20000410000 */
[----:B------:R-:W-:Y:S01]  /*6160*/  MOV R3, R0 ;  /* 0x0000000000037202 */ /* 0x000fe20000000f00 */
[--C-:B------:R-:W-:Y:S01]  /*6170*/  FFMA.FTZ R149, R14, c[0x0][0x23c], -R106.reuse ;  /* 0x00008f000e957a23 */ /* 0x100fe2000001086a */
[C---:B--2---:R-:W-:Y:S03]  /*6180*/  HMMA.16816.F32 R44, R92.reuse, R96, R44 ;  /* 0x000000605c2c723c */ /* 0x044fe6000000182c */
[--C-:B------:R-:W-:Y:S01]  /*6190*/  FFMA.FTZ R142, R15, c[0x0][0x23c], -R106.reuse ;  /* 0x00008f000f8e7a23 */ /* 0x100fe2000001086a */
[----:B------:R-:W-:Y:S01]  /*61a0*/  MUFU.EX2 R84, R161 ;  /* 0x000000a100547308 */ /* 0x000fe20000000800 */
[--C-:B------:R-:W-:Y:S02]  /*61b0*/  FFMA.FTZ R145, R18, c[0x0][0x23c], -R106.reuse ;  /* 0x00008f0012917a23 */ /* 0x100fe4000001086a */
[--C-:B------:R-:W-:Y:S01]  /*61c0*/  FFMA.FTZ R146, R19, c[0x0][0x23c], -R106.reuse ;  /* 0x00008f0013927a23 */ /* 0x100fe2000001086a */
[C---:B------:R-:W-:Y:S01]  /*61d0*/  HMMA.16816.F32 R48, R92.reuse, R98, R48 ;  /* 0x000000625c30723c */ /* 0x040fe20000001830 */
[----:B------:R-:W2:Y:S03]  /*61e0*/  LDSM.16.MT88.4 R96, [R114+0x7000] ;  /* 0x007000007260783b */ /* 0x000ea60000004200 */
[--C-:B------:R-:W-:Y:S02]  /*61f0*/  FFMA.FTZ R151, R22, c[0x0][0x23c], -R106.reuse ;  /* 0x00008f0016977a23 */ /* 0x100fe4000001086a */
[--C-:B------:R-:W-:Y:S01]  /*6200*/  FFMA.FTZ R152, R23, c[0x0][0x23c], -R106.reuse ;  /* 0x00008f0017987a23 */ /* 0x100fe2000001086a */
[----:B------:R-:W-:Y:S01]  /*6210*/  MUFU.EX2 R149, R149 ;  /* 0x0000009500957308 */ /* 0x000fe20000000800 */
[--C-:B------:R-:W-:Y:S04]  /*6220*/  FFMA.FTZ R154, R26, c[0x0][0x23c], -R106.reuse ;  /* 0x00008f001a9a7a23 */ /* 0x100fe8000001086a */
[--C-:B------:R-:W-:Y:S02]  /*6230*/  FFMA.FTZ R157, R27, c[0x0][0x23c], -R106.reuse ;  /* 0x00008f001b9d7a23 */ /* 0x100fe4000001086a */
[--C-:B------:R-:W-:Y:S02]  /*6240*/  FFMA.FTZ R162, R30, c[0x0][0x23c], -R106.reuse ;  /* 0x00008f001ea27a23 */ /* 0x100fe4000001086a */
[--C-:B------:R-:W-:Y:S01]  /*6250*/  FFMA.FTZ R31, R31, c[0x0][0x23c], -R106.reuse ;  /* 0x00008f001f1f7a23 */ /* 0x100fe2000001086a */
[----:B------:R-:W3:Y:S01]  /*6260*/  MUFU.EX2 R142, R142 ;  /* 0x0000008e008e7308 */ /* 0x000ee20000000800 */
[--C-:B------:R-:W-:Y:S02]  /*6270*/  FFMA.FTZ R165, R34, c[0x0][0x23c], -R106.reuse ;  /* 0x00008f0022a57a23 */ /* 0x100fe4000001086a */
[----:B------:R-:W-:Y:S07]  /*6280*/  FFMA.FTZ R106, R35, c[0x0][0x23c], -R106 ;  /* 0x00008f00236a7a23 */ /* 0x000fee000001086a */
[----:B------:R4:W-:Y:S10]  /*6290*/  MUFU.EX2 R164, R106 ;  /* 0x0000006a00a47308 */ /* 0x0009f40000000800 */
[----:B------:R-:W-:Y:S01]  /*62a0*/  MUFU.EX2 R145, R145 ;  /* 0x0000009100917308 */ /* 0x000fe20000000800 */
[C---:B--2---:R-:W-:Y:S09]  /*62b0*/  HMMA.16816.F32 R52, R92.reuse, R96, R52 ;  /* 0x000000605c34723c */ /* 0x044ff20000001834 */
[----:B------:R-:W2:Y:S01]  /*62c0*/  MUFU.EX2 R146, R146 ;  /* 0x0000009200927308 */ /* 0x000ea20000000800 */
[C---:B------:R-:W-:Y:S01]  /*62d0*/  HMMA.16816.F32 R56, R92.reuse, R98, R56 ;  /* 0x000000625c38723c */ /* 0x040fe20000001838 */
[----:B------:R-:W5:Y:S08]  /*62e0*/  LDSM.16.MT88.4 R96, [R112+0x7000] ;  /* 0x007000007060783b */ /* 0x000f700000004200 */
[----:B------:R-:W-:Y:S01]  /*62f0*/  MUFU.EX2 R151, R151 ;  /* 0x0000009700977308 */ /* 0x000fe20000000800 */
[----:B----4-:R-:W-:Y:S09]  /*6300*/  LDSM.16.MT88.4 R104, [R112+0x6c00] ;  /* 0x006c00007068783b */ /* 0x010ff20000004200 */
[----:B------:R-:W4:Y:S10]  /*6310*/  MUFU.EX2 R152, R152 ;  /* 0x0000009800987308 */ /* 0x000f340000000800 */
[----:B------:R-:W-:Y:S10]  /*6320*/  MUFU.EX2 R154, R154 ;  /* 0x0000009a009a7308 */ /* 0x000ff40000000800 */
[----:B------:R-:W1:Y:S01]  /*6330*/  MUFU.EX2 R157, R157 ;  /* 0x0000009d009d7308 */ /* 0x000e620000000800 */
[C---:B-----5:R-:W-:Y:S09]  /*6340*/  HMMA.16816.F32 R60, R92.reuse, R96, R60 ;  /* 0x000000605c3c723c */ /* 0x060ff2000000183c */
[----:B------:R-:W-:Y:S01]  /*6350*/  MUFU.EX2 R163, R156 ;  /* 0x0000009c00a37308 */ /* 0x000fe20000000800 */
[C---:B------:R-:W-:Y:S01]  /*6360*/  HMMA.16816.F32 R64, R92.reuse, R98, R64 ;  /* 0x000000625c40723c */ /* 0x040fe20000001840 */
[----:B------:R-:W5:Y:S08]  /*6370*/  LDSM.16.MT88.4 R96, [R114+0x8000] ;  /* 0x008000007260783b */ /* 0x000f700000004200 */
[----:B------:R-:W1:Y:S10]  /*6380*/  MUFU.EX2 R158, R158 ;  /* 0x0000009e009e7308 */ /* 0x000e740000000800 */
[----:B------:R-:W-:Y:S10]  /*6390*/  MUFU.EX2 R162, R162 ;  /* 0x000000a200a27308 */ /* 0x000ff40000000800 */
[----:B------:R-:W1:Y:S10]  /*63a0*/  MUFU.EX2 R161, R31 ;  /* 0x0000001f00a17308 */ /* 0x000e740000000800 */
[----:B------:R-:W-:Y:S01]  /*63b0*/  MUFU.EX2 R159, R159 ;  /* 0x0000009f009f7308 */ /* 0x000fe20000000800 */
[C---:B-----5:R-:W-:Y:S08]  /*63c0*/  HMMA.16816.F32 R68, R92.reuse, R96, R68 ;  /* 0x000000605c44723c */ /* 0x060ff00000001844 */
[C---:B------:R-:W-:Y:S01]  /*63d0*/  HMMA.16816.F32 R72, R92.reuse, R98, R72 ;  /* 0x000000625c48723c */ /* 0x040fe20000001848 */
[----:B------:R-:W5:Y:S01]  /*63e0*/  LDSM.16.MT88.4 R96, [R112+0x8000] ;  /* 0x008000007060783b */ /* 0x000f620000004200 */
[----:B------:R-:W1:Y:S10]  /*63f0*/  MUFU.EX2 R160, R160 ;  /* 0x000000a000a07308 */ /* 0x000e740000000800 */
[----:B------:R-:W1:Y:S01]  /*6400*/  MUFU.EX2 R165, R165 ;  /* 0x000000a500a57308 */ /* 0x000e620000000800 */
[C---:B-----5:R-:W-:Y:S08]  /*6410*/  HMMA.16816.F32 R76, R92.reuse, R96, R76 ;  /* 0x000000605c4c723c */ /* 0x060ff0000000184c */
[----:B------:R-:W-:Y:S01]  /*6420*/  HMMA.16816.F32 R80, R92, R98, R80 ;  /* 0x000000625c50723c */ /* 0x000fe20000001850 */
[----:B------:R-:W5:Y:S06]  /*6430*/  LDSM.16.MT88.4 R96, [R114+0x6400] ;  /* 0x006400007260783b */ /* 0x000f6c0000004200 */
[----:B-1----:R-:W-:Y:S01]  /*6440*/  F2FP.PACK_AB R92, R148, R147 ;  /* 0x00000093945c723e */ /* 0x002fe200000000ff */
[----:B------:R-:W-:Y:S01]  /*6450*/  FADD.FTZ R147, R147, R90 ;  /* 0x0000005a93937221 */ /* 0x000fe20000010000 */
[----:B---3--:R-:W-:Y:S03]  /*6460*/  F2FP.PACK_AB R93, R142, R149 ;  /* 0x000000958e5d723e */ /* 0x008fe600000000ff */
[----:B------:R-:W-:Y:S01]  /*6470*/  F2FP.PACK_AB R94, R144, R143 ;  /* 0x0000008f905e723e */ /* 0x000fe200000000ff */
[----:B------:R-:W-:Y:S01]  /*6480*/  FADD.FTZ R149, R149, R88 ;  /* 0x0000005895957221 */ /* 0x000fe20000010000 */
[----:B--2---:R-:W-:Y:S01]  /*6490*/  F2FP.PACK_AB R95, R146, R145 ;  /* 0x00000091925f723e */ /* 0x004fe200000000ff */
[----:B------:R-:W-:Y:S02]  /*64a0*/  FADD.FTZ R148, R148, R147 ;  /* 0x0000009394947221 */ /* 0x000fe40000010000 */
[----:B------:R-:W-:Y:S02]  /*64b0*/  FADD.FTZ R142, R142, R149 ;  /* 0x000000958e8e7221 */ /* 0x000fe40000010000 */
[----:B------:R-:W-:Y:S02]  /*64c0*/  FADD.FTZ R143, R143, R148 ;  /* 0x000000948f8f7221 */ /* 0x000fe40000010000 */
[----:B------:R-:W-:Y:S02]  /*64d0*/  FADD.FTZ R145, R145, R142 ;  /* 0x0000008e91917221 */ /* 0x000fe40000010000 */
[----:B------:R-:W-:Y:S02]  /*64e0*/  FADD.FTZ R144, R144, R143 ;  /* 0x0000008f90907221 */ /* 0x000fe40000010000 */
[----:B------:R-:W-:Y:S01]  /*64f0*/  FADD.FTZ R146, R146, R145 ;  /* 0x0000009192927221 */ /* 0x000fe20000010000 */
[C---:B-----5:R-:W-:Y:S08]  /*6500*/  HMMA.16816.F32 R36, R92.reuse, R96, R36 ;  /* 0x000000605c24723c */ /* 0x060ff00000001824 */
        /* <DEDUP_REMOVED lines=19> */
[----:B----4-:R-:W-:Y:S03]  /*6640*/  F2FP.PACK_AB R93, R152, R151 ;  /* 0x00000097985d723e */ /* 0x010fe600000000ff */
[----:B------:R-:W-:Y:S01]  /*6650*/  F2FP.PACK_AB R94, R84, R153 ;  /* 0x00000099545e723e */ /* 0x000fe200000000ff */
[----:B------:R-:W-:Y:S01]  /*6660*/  FADD.FTZ R150, R150, R155 ;  /* 0x0000009b96967221 */ /* 0x000fe20000010000 */
[----:B------:R-:W-:Y:S03]  /*6670*/  F2FP.PACK_AB R95, R157, R154 ;  /* 0x0000009a9d5f723e */ /* 0x000fe600000000ff */
[----:B------:R-:W-:Y:S04]  /*6680*/  FADD.FTZ R153, R153, R150 ;  /* 0x0000009699997221 */ /* 0x000fe80000010000 */
[----:B------:R-:W-:Y:S01]  /*6690*/  FADD.FTZ R84, R84, R153 ;  /* 0x0000009954547221 */ /* 0x000fe20000010000 */
[C---:B-1----:R-:W-:Y:S08]  /*66a0*/  HMMA.16816.F32 R36, R92.reuse, R96, R36 ;  /* 0x000000605c24723c */ /* 0x042ff00000001824 */
[C---:B------:R-:W-:Y:S01]  /*66b0*/  HMMA.16816.F32 R40, R92.reuse, R98, R40 ;  /* 0x000000625c28723c */ /* 0x040fe20000001828 */
[----:B------:R-:W1:Y:S07]  /*66c0*/  LDSM.16.MT88.4 R96, [R114+0x7800] ;  /* 0x007800007260783b */ /* 0x000e6e0000004200 */
[C---:B------:R-:W-:Y:S08]  /*66d0*/  HMMA.16816.F32 R44, R92.reuse, R100, R44 ;  /* 0x000000645c2c723c */ /* 0x040ff0000000182c */
        /* <DEDUP_REMOVED lines=17> */
[----:B------:R-:W-:Y:S01]  /*67f0*/  F2FP.PACK_AB R94, R160, R159 ;  /* 0x0000009fa05e723e */ /* 0x000fe200000000ff */
[----:B------:R-:W-:Y:S01]  /*6800*/  FADD.FTZ R158, R158, R163 ;  /* 0x000000a39e9e7221 */ /* 0x000fe20000010000 */
[----:B------:R-:W-:Y:S07]  /*6810*/  F2FP.PACK_AB R95, R164, R165 ;  /* 0x000000a5a45f723e */ /* 0x000fee00000000ff */
[C---:B-1----:R-:W-:Y:S08]  /*6820*/  HMMA.16816.F32 R36, R92.reuse, R96, R36 ;  /* 0x000000605c24723c */ /* 0x042ff00000001824 */
[C---:B------:R-:W-:Y:S01]  /*6830*/  HMMA.16816.F32 R40, R92.reuse, R98, R40 ;  /* 0x000000625c28723c */ /* 0x040fe20000001828 */
[----:B------:R-:W1:Y:S07]  /*6840*/  LDSM.16.MT88.4 R96, [R114+0x8c00] ;  /* 0x008c00007260783b */ /* 0x000e6e0000004200 */
[C---:B------:R-:W-:Y:S08]  /*6850*/  HMMA.16816.F32 R44, R92.reuse, R104, R44 ;  /* 0x000000685c2c723c */ /* 0x040ff0000000182c */
[C---:B------:R-:W-:Y:S01]  /*6860*/  HMMA.16816.F32 R48, R92.reuse, R106, R48 ;  /* 0x0000006a5c30723c */ /* 0x040fe20000001830 */
[----:B------:R-:W3:Y:S07]  /*6870*/  LDSM.16.MT88.4 R104, [R112+0x8c00] ;  /* 0x008c00007068783b */ /* 0x000eee0000004200 */
[C---:B--2---:R-:W-:Y:S08]  /*6880*/  HMMA.16816.F32 R52, R92.reuse, R100, R52 ;  /* 0x000000645c34723c */ /* 0x044ff00000001834 */
[C---:B------:R-:W-:Y:S08]  /*6890*/  HMMA.16816.F32 R56, R92.reuse, R102, R56 ;  /* 0x000000665c38723c */ /* 0x040ff00000001838 */
[C---:B------:R-:W-:Y:S07]  /*68a0*/  HMMA.16816.F32 R60, R92.reuse, R108, R60 ;  /* 0x0000006c5c3c723c */ /* 0x040fee000000183c */
[----:B------:R-:W-:Y:S01]  /*68b0*/  FADD.FTZ R109, R159, R158 ;  /* 0x0000009e9f6d7221 */ /* 0x000fe20000010000 */
[C---:B------:R-:W-:Y:S04]  /*68c0*/  HMMA.16816.F32 R64, R92.reuse, R110, R64 ;  /* 0x0000006e5c40723c */ /* 0x040fe80000001840 */
[----:B------:R-:W-:Y:S04]  /*68d0*/  FADD.FTZ R109, R160, R109 ;  /* 0x0000006da06d7221 */ /* 0x000fe80000010000 */
[C---:B-1----:R-:W-:Y:S07]  /*68e0*/  HMMA.16816.F32 R68, R92.reuse, R96, R68 ;  /* 0x000000605c44723c */ /* 0x042fee0000001844 */
[----:B------:R-:W-:Y:S01]  /*68f0*/  FADD.FTZ R97, R151, R146 ;  /* 0x0000009297617221 */ /* 0x000fe20000010000 */
[C---:B------:R-:W-:Y:S04]  /*6900*/  HMMA.16816.F32 R72, R92.reuse, R98, R72 ;  /* 0x000000625c48723c */ /* 0x040fe80000001848 */
[----:B------:R-:W-:Y:S04]  /*6910*/  FADD.FTZ R97, R152, R97 ;  /* 0x0000006198617221 */ /* 0x000fe80000010000 */
[C---:B---3--:R-:W-:Y:S04]  /*6920*/  HMMA.16816.F32 R76, R92.reuse, R104, R76 ;  /* 0x000000685c4c723c */ /* 0x048fe8000000184c */
[----:B------:R-:W-:Y:S04]  /*6930*/  FADD.FTZ R154, R154, R97 ;  /* 0x000000619a9a7221 */ /* 0x000fe80000010000 */
[----:B------:R-:W-:Y:S01]  /*6940*/  FADD.FTZ R157, R157, R154 ;  /* 0x0000009a9d9d7221 */ /* 0x000fe20000010000 */
[----:B------:R-:W-:Y:S03]  /*6950*/  HMMA.16816.F32 R80, R92, R106, R80 ;  /* 0x0000006a5c50723c */ /* 0x000fe60000001850 */
[----:B------:R-:W-:Y:S04]  /*6960*/  FADD.FTZ R162, R162, R157 ;  /* 0x0000009da2a27221 */ /* 0x000fe80000010000 */
[----:B------:R-:W-:Y:S05]  /*6970*/  FADD.FTZ R162, R161, R162 ;  /* 0x000000a2a1a27221 */ /* 0x000fea0000010000 */
[----:B------:R-:W-:Y:S04]  /*6980*/  FADD.FTZ R165, R165, R162 ;  /* 0x000000a2a5a57221 */ /* 0x000fe80000010000 */
[----:B------:R-:W-:Y:S01]  /*6990*/  FADD.FTZ R108, R164, R165 ;  /* 0x000000a5a46c7221 */ /* 0x000fe20000010000 */
[----:B------:R-:W-:-:S05]  /*69a0*/  @P0 BRA `(.L_x_168) ;  /* 0xffffe79000000947 */ /* 0x000fca000383ffff */
.L_x_167:
[----:B------:R-:W1:Y:S01]  /*69b0*/  SHFL.BFLY PT, R6, R109, 0x2, 0x1f ;  /* 0x0c401f006d067f89 */ /* 0x000e6200000e0000 */
[----:B------:R-:W-:Y:S01]  /*69c0*/  MOV R10, 0x3f800000 ;  /* 0x3f800000000a7802 */ /* 0x000fe20000000f00 */
[----:B------:R-:W-:Y:S01]  /*69d0*/  BSSY B0, `(.L_x_171) ;  /* 0x00000d9000007945 */ /* 0x000fe20003800000 */
[----:B------:R-:W-:Y:S01]  /*69e0*/  MOV R11, 0x3f800000 ;  /* 0x3f800000000b7802 */ /* 0x000fe20000000f00 */
[----:B------:R-:W2:Y:S01]  /*69f0*/  SHFL.BFLY PT, R3, R108, 0x2, 0x1f ;  /* 0x0c401f006c037f89 */ /* 0x000ea200000e0000 */
[----:B------:R-:W-:-:S03]  /*6a00*/  IMAD R12, R125, 0x10, R132 ;  /* 0x000000107d0c7824 */ /* 0x000fc600078e0284 */
[----:B------:R-:W3:Y:S01]  /*6a10*/  S2R R7, SR_TID.X ;  /* 0x0000000000077919 */ /* 0x000ee20000002100 */
[----:B-1----:R-:W-:Y:S02]  /*6a20*/  FADD.FTZ R6, R6, R109 ;  /* 0x0000006d06067221 */ /* 0x002fe40000010000 */
[----:B--2---:R-:W-:-:S03]  /*6a30*/  FADD.FTZ R3, R3, R108 ;  /* 0x0000006c03037221 */ /* 0x004fc60000010000 */
[----:B------:R-:W1:Y:S01]  /*6a40*/  SHFL.BFLY PT, R9, R6, 0x1, 0x1f ;  /* 0x0c201f0006097f89 */ /* 0x000e6200000e0000 */
[----:B---3--:R-:W-:-:S03]  /*6a50*/  SHF.R.S32.HI R4, RZ, 0x1f, R7 ;  /* 0x0000001fff047819 */ /* 0x008fc60000011407 */
[----:B------:R-:W2:Y:S01]  /*6a60*/  SHFL.BFLY PT, R8, R3, 0x1, 0x1f ;  /* 0x0c201f0003087f89 */ /* 0x000ea200000e0000 */
[CC--:B------:R-:W-:Y:S02]  /*6a70*/  LEA.HI R5, R4.reuse, R7.reuse, RZ, 0x2 ;  /* 0x0000000704057211 */ /* 0x0c0fe400078f10ff */
[----:B------:R-:W-:Y:S01]  /*6a80*/  LEA.HI R4, R4, R7, RZ, 0x5 ;  /* 0x0000000704047211 */ /* 0x000fe200078f28ff */
[----:B-1----:R-:W-:Y:S01]  /*6a90*/  FADD.FTZ R9, R6, R9 ;  /* 0x0000000906097221 */ /* 0x002fe20000010000 */
[----:B------:R-:W-:Y:S02]  /*6aa0*/  LOP3.LUT R6, R5, 0xfffffffc, RZ, 0xc0, !PT ;  /* 0xfffffffc05067812 */ /* 0x000fe400078ec0ff */
[----:B------:R-:W-:Y:S01]  /*6ab0*/  SHF.R.S32.HI R5, RZ, 0x2, R5 ;  /* 0x00000002ff057819 */ /* 0x000fe20000011405 */
[----:B--2---:R-:W-:Y:S01]  /*6ac0*/  FADD.FTZ R8, R3, R8 ;  /* 0x0000000803087221 */ /* 0x004fe20000010000 */
[----:B------:R-:W-:Y:S01]  /*6ad0*/  FSETP.NE.FTZ.AND P4, PT, R9, RZ, PT ;  /* 0x000000ff0900720b */ /* 0x000fe20003f95000 */
[----:B------:R-:W-:Y:S01]  /*6ae0*/  IMAD.IADD R6, R7, 0x1, -R6 ;  /* 0x0000000107067824 */ /* 0x000fe200078e0a06 */
[----:B------:R-:W-:-:S02]  /*6af0*/  SHF.R.S32.HI R3, RZ, 0x5, R4 ;  /* 0x00000005ff037819 */ /* 0x000fc40000011404 */
[----:B------:R-:W-:Y:S02]  /*6b00*/  FSETP.NE.FTZ.AND P3, PT, R8, RZ, PT ;  /* 0x000000ff0800720b */ /* 0x000fe40003f75000 */
[----:B------:R-:W-:Y:S02]  /*6b10*/  LEA R3, R3, R6, 0x8 ;  /* 0x0000000603037211 */ /* 0x000fe400078e40ff */
[----:B------:R-:W-:Y:S02]  /*6b20*/  SHF.R.S32.HI R6, RZ, 0x1f, R5 ;  /* 0x0000001fff067819 */ /* 0x000fe40000011405 */
[----:B------:R-:W-:Y:S02]  /*6b30*/  LOP3.LUT R4, R4, 0xffffffe0, RZ, 0xc0, !PT ;  /* 0xffffffe004047812 */ /* 0x000fe400078ec0ff */
[----:B------:R-:W-:Y:S01]  /*6b40*/  LEA.HI R6, R6, R5, RZ, 0x3 ;  /* 0x0000000506067211 */ /* 0x000fe200078f18ff */
[----:B------:R-:W1:Y:S02]  /*6b50*/  @P4 MUFU.RCP R10, R9 ;  /* 0x00000009000a4308 */ /* 0x000e640000001000 */
[----:B------:R-:W-:Y:S01]  /*6b60*/  IMAD.IADD R4, R7, 0x1, -R4 ;  /* 0x0000000107047824 */ /* 0x000fe200078e0a04 */
[----:B------:R-:W-:-:S05]  /*6b70*/  LOP3.LUT R6, R6, 0xfffffff8, RZ, 0xc0, !PT ;  /* 0xfffffff806067812 */ /* 0x000fca00078ec0ff */
[----:B------:R-:W2:Y:S01]  /*6b80*/  @P3 MUFU.RCP R11, R8 ;  /* 0x00000008000b3308 */ /* 0x000ea20000001000 */
[----:B------:R-:W-:-:S05]  /*6b90*/  IMAD.IADD R6, R5, 0x1, -R6 ;  /* 0x0000000105067824 */ /* 0x000fca00078e0a06 */
[----:B------:R-:W-:Y:S01]  /*6ba0*/  LEA.HI R5, R6, R6, RZ, 0x1 ;  /* 0x0000000606057211 */ /* 0x000fe200078f08ff */
[C---:B-1----:R-:W-:Y:S01]  /*6bb0*/  FMUL.FTZ R36, R10.reuse, R36 ;  /* 0x000000240a247220 */ /* 0x042fe20000410000 */
[----:B------:R-:W1:Y:S01]  /*6bc0*/  @P4 MUFU.LG2 R9, R9 ;  /* 0x0000000900094308 */ /* 0x000e620000000c00 */
[C---:B------:R-:W-:Y:S02]  /*6bd0*/  FMUL.FTZ R37, R10.reuse, R37 ;  /* 0x000000250a257220 */ /* 0x040fe40000410000 */
[C---:B------:R-:W-:Y:S02]  /*6be0*/  FMUL.FTZ R40, R10.reuse, R40 ;  /* 0x000000280a287220 */ /* 0x040fe40000410000 */
[C---:B------:R-:W-:Y:S01]  /*6bf0*/  FMUL.FTZ R41, R10.reuse, R41 ;  /* 0x000000290a297220 */ /* 0x040fe20000410000 */
[----:B------:R-:W-:Y:S01]  /*6c00*/  F2FP.PACK_AB R36, R37, R36 ;  /* 0x000000242524723e */ /* 0x000fe200000000ff */
[C---:B------:R-:W-:Y:S01]  /*6c10*/  FMUL.FTZ R44, R10.reuse, R44 ;  /* 0x0000002c0a2c7220 */ /* 0x040fe20000410000 */
[----:B------:R-:W3:Y:S01]  /*6c20*/  @P3 MUFU.LG2 R8, R8 ;  /* 0x0000000800083308 */ /* 0x000ee20000000c00 */
        /* <DEDUP_REMOVED lines=28> */
[----:B------:R-:W-:Y:S01]  /*6df0*/  SHF.R.S32.HI R10, RZ, 0x1, R5 ;  /* 0x00000001ff0a7819 */ /* 0x000fe20000011405 */
[----:B--2---:R-:W-:Y:S01]  /*6e00*/  FMUL.FTZ R39, R11, R39 ;  /* 0x000000270b277220 */ /* 0x004fe20000410000 */
[----:B------:R-:W-:Y:S01]  /*6e10*/  LOP3.LUT R5, R5, 0x3fffffe, RZ, 0xc0, !PT ;  /* 0x03fffffe05057812 */ /* 0x000fe200078ec0ff */
[C---:B------:R-:W-:Y:S01]  /*6e20*/  FMUL.FTZ R38, R11.reuse, R38 ;  /* 0x000000260b267220 */ /* 0x040fe20000410000 */
[----:B------:R-:W-:Y:S01]  /*6e30*/  LOP3.LUT P0, RZ, R10, 0x2, RZ, 0xc0, !PT ;  /* 0x000000020aff7812 */ /* 0x000fe2000780c0ff */
[----:B------:R-:W-:Y:S01]  /*6e40*/  FMUL.FTZ R43, R11, R43 ;  /* 0x0000002b0b2b7220 */ /* 0x000fe20000410000 */
[----:B------:R-:W-:Y:S01]  /*6e50*/  F2FP.PACK_AB R76, R77, R76 ;  /* 0x0000004c4d4c723e */ /* 0x000fe200000000ff */
[----:B------:R-:W-:Y:S01]  /*6e60*/  FMUL.FTZ R42, R11, R42 ;  /* 0x0000002a0b2a7220 */ /* 0x000fe20000410000 */
[----:B------:R-:W-:Y:S01]  /*6e70*/  F2FP.PACK_AB R38, R39, R38 ;  /* 0x000000262726723e */ /* 0x000fe200000000ff */
[----:B------:R-:W-:Y:S01]  /*6e80*/  FMUL.FTZ R47, R11, R47 ;  /* 0x0000002f0b2f7220 */ /* 0x000fe20000410000 */
[----:B------:R-:W-:Y:S01]  /*6e90*/  F2FP.PACK_AB R80, R81, R80 ;  /* 0x000000505150723e */ /* 0x000fe200000000ff */
        /* <DEDUP_REMOVED lines=28> */
[----:B------:R-:W-:Y:S01]  /*7060*/  SHF.L.U32 R11, R10, 0x6, RZ ;  /* 0x000000060a0b7819 */ /* 0x000fe200000006ff */
[----:B------:R-:W-:Y:S01]  /*7070*/  IMAD.IADD R6, R6, 0x1, -R5 ;  /* 0x0000000106067824 */ /* 0x000fe200078e0a05 */
[----:B------:R-:W-:Y:S01]  /*7080*/  LOP3.LUT R5, R10, 0x1, RZ, 0xc0, !PT ;  /* 0x000000010a057812 */ /* 0x000fe200078ec0ff */
[----:B-1----:R-:W-:Y:S01]  /*7090*/  @P4 FMUL.FTZ R9, R9, 0.69314718246459960938 ;  /* 0x3f31721809094820 */ /* 0x002fe20000410000 */
[----:B------:R-:W-:-:S02]  /*70a0*/  LOP3.LUT R11, R11, 0xc0, RZ, 0xc0, !PT ;  /* 0x000000c00b0b7812 */ /* 0x000fc400078ec0ff */
[----:B------:R-:W-:Y:S02]  /*70b0*/  LEA R3, R6, R3, 0x4 ;  /* 0x0000000306037211 */ /* 0x000fe400078e20ff */
[----:B------:R-:W-:Y:S02]  /*70c0*/  LEA.HI R6, R11, R11, RZ, 0x1d ;  /* 0x0000000b0b067211 */ /* 0x000fe400078fe8ff */
[----:B------:R-:W-:Y:S02]  /*70d0*/  ISETP.NE.U32.AND P1, PT, R5, 0x1, PT ;  /* 0x000000010500780c */ /* 0x000fe40003f25070 */
[----:B------:R-:W1:Y:S01]  /*70e0*/  LDC.U8 R5, c[0x0][0x329] ;  /* 0x0000ca40ff057b82 */ /* 0x000e620000000000 */
[----:B------:R-:W-:Y:S01]  /*70f0*/  IMAD.U32 R3, R3, 0x2, R6 ;  /* 0x0000000203037824 */ /* 0x000fe200078e0006 */
[----:B------:R-:W-:Y:S02]  /*7100*/  F2FP.PACK_AB R78, R79, R78 ;  /* 0x0000004e4f4e723e */ /* 0x000fe400000000ff */
[----:B------:R-:W-:-:S02]  /*7110*/  F2FP.PACK_AB R82, R83, R82 ;  /* 0x000000525352723e */ /* 0x000fc400000000ff */
[----:B------:R-:W-:Y:S02]  /*7120*/  SHF.L.U32 R11, R3, 0x1, RZ ;  /* 0x00000001030b7819 */ /* 0x000fe400000006ff */
[----:B------:R-:W-:Y:S01]  /*7130*/  MOV R3, 0x20 ;  /* 0x0000002000037802 */ /* 0x000fe20000000f00 */
[----:B------:R-:W2:Y:S01]  /*7140*/  LDC.U8 R6, c[0x0][0x328] ;  /* 0x0000ca00ff067b82 */ /* 0x000ea20000000000 */
[----:B------:R-:W-:Y:S01]  /*7150*/  IADD3 R15, R11, -0x10, RZ ;  /* 0xfffffff00b0f7810 */ /* 0x000fe20007ffe0ff */
[----:B------:R-:W-:Y:S01]  /*7160*/  STS [R11], R36 ;  /* 0x000000240b007388 */ /* 0x000fe20000000800 */
[----:B------:R-:W-:Y:S02]  /*7170*/  SEL R10, R3, 0xffffffe0, !P0 ;  /* 0xffffffe0030a7807 */ /* 0x000fe40004000000 */
[----:B------:R-:W-:Y:S01]  /*7180*/  @P1 IADD3 R15, R11, 0x10, RZ ;  /* 0x000000100b0f1810 */ /* 0x000fe20007ffe0ff */
[----:B------:R-:W-:Y:S01]  /*7190*/  STS [R11+0x200], R38 ;  /* 0x000200260b007388 */ /* 0x000fe20000000800 */
[----:B------:R-:W-:Y:S01]  /*71a0*/  ISETP.NE.AND P0, PT, R121, -0x1, PT ;  /* 0xffffffff7900780c */ /* 0x000fe20003f05270 */
[----:B------:R-:W-:Y:S01]  /*71b0*/  IMAD.IADD R19, R11, 0x1, R10 ;  /* 0x000000010b137824 */ /* 0x000fe200078e020a */
[----:B------:R-:W-:Y:S01]  /*71c0*/  IADD3 R17, R10, R15, RZ ;  /* 0x0000000f0a117210 */ /* 0x000fe20007ffe0ff */
[----:B------:R4:W-:Y:S04]  /*71d0*/  STS [R15], R40 ;  /* 0x000000280f007388 */ /* 0x0009e80000000800 */
[----:B------:R5:W-:Y:S01]  /*71e0*/  STS [R15+0x200], R42 ;  /* 0x0002002a0f007388 */ /* 0x000be20000000800 */
[----:B-1----:R-:W-:-:S03]  /*71f0*/  ISETP.NE.AND P2, PT, R5, RZ, PT ;  /* 0x000000ff0500720c */ /* 0x002fc60003f45270 */
[----:B------:R-:W-:Y:S04]  /*7200*/  STS [R19], R44 ;  /* 0x0000002c13007388 */ /* 0x000fe80000000800 */
[----:B------:R-:W-:Y:S01]  /*7210*/  STS [R19+0x200], R46 ;  /* 0x0002002e13007388 */ /* 0x000fe20000000800 */
[----:B--2---:R-:W-:-:S03]  /*7220*/  ISETP.NE.AND P5, PT, R6, RZ, PT ;  /* 0x000000ff0600720c */ /* 0x004fc60003fa5270 */
[----:B------:R-:W-:Y:S02]  /*7230*/  STS [R17], R48 ;  /* 0x0000003011007388 */ /* 0x000fe40000000800 */
[----:B------:R-:W-:Y:S02]  /*7240*/  @P2 MOV R13, c[0x0][0x210] ;  /* 0x00008400000d2a02 */ /* 0x000fe40000000f00 */
[----:B------:R-:W-:Y:S01]  /*7250*/  STS [R17+0x200], R50 ;  /* 0x0002003211007388 */ /* 0x000fe20000000800 */
[----:B------:R-:W-:Y:S01]  /*7260*/  ISETP.NE.OR P1, PT, R5, RZ, !P5 ;  /* 0x000000ff0500720c */ /* 0x000fe20006f25670 */
[----:B------:R-:W-:Y:S01]  /*7270*/  @!P2 IMAD.MOV.U32 R5, RZ, RZ, c[0x0][0x214] ;  /* 0x00008500ff05a624 */ /* 0x000fe200078e00ff */
[----:B------:R-:W-:Y:S01]  /*7280*/  @P2 MOV R10, 0x1 ;  /* 0x00000001000a2802 */ /* 0x000fe20000000f00 */
[----:B------:R-:W-:Y:S01]  /*7290*/  STS [R11+0x1000], R52 ;  /* 0x001000340b007388 */ /* 0x000fe20000000800 */
[----:B------:R-:W-:Y:S02]  /*72a0*/  @P2 IMAD R13, R13, c[0x0][0x214], RZ ;  /* 0x000085000d0d2a24 */ /* 0x000fe400078e02ff */
[----:B------:R-:W-:Y:S01]  /*72b0*/  @!P2 SEL R13, R5, c[0x0][0x234], !P5 ;  /* 0x00008d00050daa07 */ /* 0x000fe20006800000 */
[----:B------:R-:W-:Y:S01]  /*72c0*/  STS [R11+0x1200], R54 ;  /* 0x001200360b007388 */ /* 0x000fe20000000800 */
[----:B----4-:R-:W-:Y:S01]  /*72d0*/  @P0 IMAD.WIDE.U32 R40, R121, c[0x0][0x1e8], RZ ;  /* 0x00007a0079280a25 */ /* 0x010fe200078e00ff */
[----:B------:R-:W-:Y:S01]  /*72e0*/  LOP3.LUT P5, RZ, R4, 0x3, RZ, 0xc0, !PT ;  /* 0x0000000304ff7812 */ /* 0x000fe200078ac0ff */
[----:B-----5:R-:W-:Y:S01]  /*72f0*/  CS2R R42, SRZ ;  /* 0x00000000002a7805 */ /* 0x020fe2000001ff00 */
[----:B------:R-:W-:Y:S01]  /*7300*/  STS [R15+0x1000], R56 ;  /* 0x001000380f007388 */ /* 0x000fe20000000800 */
[----:B------:R-:W-:-:S03]  /*7310*/  @!P2 IMAD R10, R13, c[0x0][0x1c0], RZ ;  /* 0x000070000d0aaa24 */ /* 0x000fc600078e02ff */
        /* <DEDUP_REMOVED lines=9> */
[----:B------:R4:W-:Y:S04]  /*73b0*/  STS [R19+0x2000], R76 ;  /* 0x0020004c13007388 */ /* 0x0009e80000000800 */
[----:B------:R4:W-:Y:S04]  /*73c0*/  STS [R19+0x2200], R78 ;  /* 0x0022004e13007388 */ /* 0x0009e80000000800 */
[----:B------:R4:W-:Y:S04]  /*73d0*/  STS [R17+0x2000], R80 ;  /* 0x0020005011007388 */ /* 0x0009e80000000800 */
[----:B------:R4:W-:Y:S01]  /*73e0*/  STS [R17+0x2200], R82 ;  /* 0x0022005211007388 */ /* 0x0009e20000000800 */
[----:B-1----:R-:W-:-:S02]  /*73f0*/  @P0 IMAD R11, R121, c[0x0][0x1ec], R41 ;  /* 0x00007b00790b0a24 */ /* 0x002fc400078e0229 */
[----:B---3--:R-:W-:Y:S01]  /*7400*/  @P3 FMUL.FTZ R41, R8, 0.69314718246459960938 ;  /* 0x3f31721808293820 */ /* 0x008fe20000410000 */
[----:B------:R-:W-:Y:S01]  /*7410*/  BAR.SYNC.DEFER_BLOCKING 0x0 ;  /* 0x0000000000007b1d */ /* 0x000fe20000010000 */
[----:B--2---:R-:W-:-:S05]  /*7420*/  @P0 MOV R15, R40 ;  /* 0x00000028000f0202 */ /* 0x004fca0000000f00 */
[----:B------:R-:W1:Y:S04]  /*7430*/  S2R R3, SR_CTAID.Y ;  /* 0x0000000000037919 */ /* 0x000e680000002600 */
[----:B------:R-:W2:Y:S04]  /*7440*/  S2R R5, SR_CTAID.X ;  /* 0x0000000000057919 */ /* 0x000ea80000002500 */
[----:B------:R-:W3:Y:S04]  /*7450*/  S2R R6, SR_CTAID.Z ;  /* 0x0000000000067919 */ /* 0x000ee80000002700 */
[----:B------:R4:W4:Y:S04]  /*7460*/  LDS.128 R32, [R122] ;  /* 0x000000007a207984 */ /* 0x0009280000000c00 */
[----:B------:R4:W4:Y:S01]  /*7470*/  LDS.128 R28, [R122+0x800] ;  /* 0x000800007a1c7984 */ /* 0x0009220000000c00 */
[----:B-1----:R-:W-:Y:S01]  /*7480*/  @!P1 IMAD R14, R3, c[0x0][0x214], RZ ;  /* 0x00008500030e9a24 */ /* 0x002fe200078e02ff */
[----:B------:R-:W-:-:S02]  /*7490*/  @!P0 SHF.R.S32.HI R7, RZ, 0x1f, R3 ;  /* 0x0000001fff078819 */ /* 0x000fc40000011403 */
[----:B------:R1:W1:Y:S01]  /*74a0*/  LDS.128 R24, [R122+0x1000] ;  /* 0x001000007a187984 */ /* 0x0002620000000c00 */
[----:B------:R-:W-:Y:S01]  /*74b0*/  IMAD R10, R3, R10, RZ ;  /* 0x0000000a030a7224 */ /* 0x000fe200078e02ff */
[----:B------:R-:W-:Y:S02]  /*74c0*/  @!P1 SEL R121, R14, R121, !P0 ;  /* 0x000000790e799207 */ /* 0x000fe40004000000 */
[----:B------:R1:W1:Y:S01]  /*74d0*/  LDS.128 R20, [R122+0x1800] ;  /* 0x001800007a147984 */ /* 0x0002620000000c00 */
[----:B------:R-:W-:Y:S01]  /*74e0*/  @P2 MOV R14, c[0x0][0x210] ;  /* 0x00008400000e2a02 */ /* 0x000fe20000000f00 */
[----:B------:R-:W-:Y:S01]  /*74f0*/  @!P0 IMAD R40, R7, c[0x0][0x1e0], RZ ;  /* 0x0000780007288a24 */ /* 0x000fe200078e02ff */
[----:B------:R-:W-:Y:S01]  /*7500*/  @!P2 MOV R14, 0x1 ;  /* 0x00000001000ea802 */ /* 0x000fe20000000f00 */
[----:B------:R1:W1:Y:S01]  /*7510*/  LDS.128 R16, [R122+0x2000] ;  /* 0x002000007a107984 */ /* 0x0002620000000c00 */
[----:B------:R-:W-:Y:S01]  /*7520*/  SEL R10, R10, RZ, P1 ;  /* 0x000000ff0a0a7207 */ /* 0x000fe20000800000 */
[--C-:B------:R-:W-:Y:S01]  /*7530*/  @!P1 IMAD.MOV.U32 R42, RZ, RZ, R121.reuse ;  /* 0x000000ffff2a9224 */ /* 0x100fe200078e0079 */
[----:B------:R-:W-:Y:S01]  /*7540*/  @!P1 SHF.R.S32.HI R43, RZ, 0x1f, R121 ;  /* 0x0000001fff2b9819 */ /* 0x000fe20000011479 */
[----:B------:R1:W1:Y:S01]  /*7550*/  LDS.128 R36, [R122+0x2800] ;  /* 0x002800007a247984 */ /* 0x0002620000000c00 */
[----:B--2---:R-:W-:Y:S01]  /*7560*/  IMAD R4, R5, R14, RZ ;  /* 0x0000000e05047224 */ /* 0x004fe200078e02ff */
[----:B------:R-:W-:Y:S01]  /*7570*/  MOV R7, 0x7f800000 ;  /* 0x7f80000000077802 */ /* 0x000fe20000000f00 */
[----:B---3--:R-:W-:-:S02]  /*7580*/  IMAD R10, R6, R13, R10 ;  /* 0x0000000d060a7224 */ /* 0x008fc400078e020a */
[----:B------:R-:W-:Y:S02]  /*7590*/  IMAD.SHL.U32 R13, R4, 0x40, RZ ;  /* 0x00000040040d7824 */ /* 0x000fe400078e00ff */
[----:B------:R-:W-:Y:S02]  /*75a0*/  @!P0 IMAD R40, R3, c[0x0][0x1e4], R40 ;  /* 0x0000790003288a24 */ /* 0x000fe400078e0228 */
[----:B------:R-:W-:Y:S01]  /*75b0*/  @!P0 IMAD.WIDE.U32 R44, R3, c[0x0][0x1e0], RZ ;  /* 0x00007800032c8a25 */ /* 0x000fe200078e00ff */
[--C-:B------:R-:W-:Y:S02]  /*75c0*/  IADD3 R4, P2, P1, R13, R42, R10.reuse ;  /* 0x0000002a0d047210 */ /* 0x100fe4000795e00a */
[----:B------:R-:W-:Y:S01]  /*75d0*/  SHF.R.S32.HI R13, RZ, 0x1f, R13 ;  /* 0x0000001fff0d7819 */ /* 0x000fe2000001140d */
[----:B------:R-:W-:Y:S01]  /*75e0*/  @P3 FFMA.FTZ R7, R0, c[0x0][0x238], R41 ;  /* 0x00008e0000073a23 */ /* 0x000fe20000010029 */
[----:B------:R-:W-:Y:S02]  /*75f0*/  SHF.R.S32.HI R10, RZ, 0x1f, R10 ;  /* 0x0000001fff0a7819 */ /* 0x000fe4000001140a */
[----:B------:R-:W-:Y:S01]  /*7600*/  MOV R3, 0x7f800000 ;  /* 0x7f80000000037802 */ /* 0x000fe20000000f00 */
[----:B------:R-:W-:Y:S01]  /*7610*/  @P4 FFMA.FTZ R3, R2, c[0x0][0x238], R9 ;  /* 0x00008e0002034a23 */ /* 0x000fe20000010009 */
[----:B------:R-:W-:-:S02]  /*7620*/  @!P0 MOV R15, R44 ;  /* 0x0000002c000f8202 */ /* 0x000fc40000000f00 */
[----:B------:R-:W-:Y:S02]  /*7630*/  @!P0 IADD3 R11, R45, R40, RZ ;  /* 0x000000282d0b8210 */ /* 0x000fe40007ffe0ff */
[----:B------:R-:W-:Y:S01]  /*7640*/  IADD3.X R10, R13, R43, R10, P2, P1 ;  /* 0x0000002b0d0a7210 */ /* 0x000fe200017e240a */
[----:B------:R-:W-:Y:S05]  /*7650*/  @P5 BRA `(.L_x_172) ;  /* 0x0000010000005947 */ /* 0x000fea0003800000 */
        /* <DEDUP_REMOVED lines=16> */
.L_x_172:
[----:B------:R-:W-:Y:S05]  /*7760*/  BSYNC B0 ;  /* 0x0000000000007941 */ /* 0x000fea0003800000 */
.L_x_171:
[----:B------:R-:W-:Y:S01]  /*7770*/  IADD3 R4, P0, R136, R15, RZ ;  /* 0x0000000f88047210 */ /* 0x000fe20007f1e0ff */
[----:B------:R-:W-:Y:S01]  /*7780*/  BSSY B0, `(.L_x_173) ;  /* 0x0000013000007945 */ /* 0x000fe20003800000 */
[----:B------:R-:W-:Y:S02]  /*7790*/  SHF.R.S32.HI R0, RZ, 0x1f, R6 ;  /* 0x0000001fff007819 */ /* 0x000fe40000011406 */
[----:B------:R-:W-:Y:S02]  /*77a0*/  IADD3.X R5, R137, R11, RZ, P0, !PT ;  /* 0x0000000b89057210 */ /* 0x000fe400007fe4ff */
[----:B------:R-:W-:Y:S01]  /*77b0*/  ISETP.GE.AND P0, PT, R134, R118, PT ;  /* 0x000000768600720c */ /* 0x000fe20003f06270 */
[----:B--2---:R-:W-:-:S02]  /*77c0*/  IMAD R3, R0, c[0x0][0x1f0], RZ ;  /* 0x00007c0000037a24 */ /* 0x004fc400078e02ff */
        /* <DEDUP_REMOVED lines=11> */
[----:B----4-:R2:W-:Y:S04]  /*7880*/  STG.E.128 [R2.64], R32 ;  /* 0x0000002002007986 */ /* 0x0105e8000c101d08 */
[----:B-1----:R2:W-:Y:S04]  /*7890*/  STG.E.128 [R2.64+0x40], R24 ;  /* 0x0000401802007986 */ /* 0x0025e8000c101d08 */
[----:B------:R2:W-:Y:S02]  /*78a0*/  STG.E.128 [R2.64+0x80], R16 ;  /* 0x0000801002007986 */ /* 0x0005e4000c101d08 */
.L_x_174:
[----:B------:R-:W-:Y:S05]  /*78b0*/  BSYNC B0 ;  /* 0x0000000000007941 */ /* 0x000fea0003800000 */
.L_x_173:
[----:B------:R-:W-:-:S13]  /*78c0*/  ISETP.GE.AND P0, PT, R123, R118, PT ;  /* 0x000000767b00720c */ /* 0x000fda0003f06270 */
[----:B------:R-:W-:Y:S05]  /*78d0*/  @P0 EXIT ;  /* 0x000000000000094d */ /* 0x000fea0003800000 */
[----:B------:R-:W-:Y:S02]  /*78e0*/  IADD3 R0, P0, R140, 0x20, RZ ;  /* 0x000000208c007810 */ /* 0x000fe40007f1e0ff */
[----:B------:R-:W-:Y:S02]  /*78f0*/  MOV R5, R7 ;  /* 0x0000000700057202 */ /* 0x000fe40000000f00 */
[----:B------:R-:W-:-:S03]  /*7900*/  IADD3.X R140, RZ, R141, RZ, P0, !PT ;  /* 0x0000008dff8c7210 */ /* 0x000fc600007fe4ff */
[----:B------:R-:W-:-:S04]  /*7910*/  IMAD.WIDE.U32 R4, R0, c[0x0][0x1e8], R4 ;  /* 0x00007a0000047a25 */ /* 0x000fc800078e0004 */
[----:B--2---:R-:W-:Y:S01]  /*7920*/  IMAD R3, R140, c[0x0][0x1e8], RZ ;  /* 0x00007a008c037a24 */ /* 0x004fe200078e02ff */
[----:B------:R-:W-:-:S03]  /*7930*/  LEA R2, P0, R4, c[0x0][0x1d0], 0x1 ;  /* 0x0000740004027a11 */ /* 0x000fc600078008ff */
[----:B------:R-:W-:-:S05]  /*7940*/  IMAD R3, R0, c[0x0][0x1ec], R3 ;  /* 0x00007b0000037a24 */ /* 0x000fca00078e0203 */
[----:B------:R-:W-:-:S04]  /*7950*/  IADD3 R3, R5, R3, RZ ;  /* 0x0000000305037210 */ /* 0x000fc80007ffe0ff */
[----:B------:R-:W-:-:S05]  /*7960*/  LEA.HI.X R3, R4, c[0x0][0x1d4], R3, 0x1, P0 ;  /* 0x0000750004037a11 */ /* 0x000fca00000f0c03 */
[----:B----4-:R-:W-:Y:S04]  /*7970*/  STG.E.128 [R2.64], R28 ;  /* 0x0000001c02007986 */ /* 0x010fe8000c101d08 */
[----:B-1----:R-:W-:Y:S04]  /*7980*/  STG.E.128 [R2.64+0x40], R20 ;  /* 0x0000401402007986 */ /* 0x002fe8000c101d08 */
[----:B------:R-:W-:Y:S01]  /*7990*/  STG.E.128 [R2.64+0x80], R36 ;  /* 0x0000802402007986 */ /* 0x000fe2000c101d08 */
[----:B------:R-:W-:Y:S05]  /*79a0*/  EXIT ;  /* 0x000000000000794d */ /* 0x000fea0003800000 */
.L_x_160:
[----:B-1----:R-:W1:Y:S01]  /*79b0*/  LDC.U8 R3, c[0x0][0x329] ;  /* 0x0000ca40ff037b82 */ /* 0x002e620000000000 */
[C---:B------:R-:W-:Y:S01]  /*79c0*/  ISETP.NE.AND P4, PT, R121.reuse, -0x1, PT ;  /* 0xffffffff7900780c */ /* 0x040fe20003f85270 */
[----:B------:R-:W-:Y:S01]  /*79d0*/  IMAD.IADD R124, R124, 0x1, -R89 ;  /* 0x000000017c7c7824 */ /* 0x000fe200078e0a59 */
[----:B------:R-:W-:Y:S01]  /*79e0*/  SHF.R.S32.HI R5, RZ, 0x1f, R82 ;  /* 0x0000001fff057819 */ /* 0x000fe20000011452 */
[----:B------:R-:W-:Y:S04]  /*79f0*/  BSSY B0, `(.L_x_175) ;  /* 0x000003c000007945 */ /* 0x000fe80003800000 */
[----:B------:R-:W2:Y:S06]  /*7a00*/  LDC.U8 R2, c[0x0][0x328] ;  /* 0x0000ca00ff027b82 */ /* 0x000eac0000000000 */
[----:B------:R-:W-:-:S04]  /*7a10*/  @P4 IMAD.WIDE.U32 R8, R121, c[0x0][0x1e8], RZ ;  /* 0x00007a0079084a25 */ /* 0x000fc800078e00ff */
[----:B------:R-:W-:Y:S02]  /*7a20*/  @P4 IMAD R6, R121, c[0x0][0x1ec], R9 ;  /* 0x00007b0079064a24 */ /* 0x000fe400078e0209 */
[----:B------:R-:W-:Y:S01]  /*7a30*/  @!P4 IMAD.WIDE.U32 R10, R0, c[0x0][0x1e0], RZ ;  /* 0x00007800000aca25 */ /* 0x000fe200078e00ff */
[----:B-1----:R-:W-:-:S04]  /*7a40*/  ISETP.NE.AND P1, PT, R3, RZ, PT ;  /* 0x000000ff0300720c */ /* 0x002fc80003f25270 */
[----:B------:R-:W-:Y:S02]  /*7a50*/  @!P4 MOV R8, R10 ;  /* 0x0000000a0008c202 */ /* 0x000fe40000000f00 */
[----:B--2---:R-:W-:Y:S02]  /*7a60*/  ISETP.NE.AND P3, PT, R2, RZ, PT ;  /* 0x000000ff0200720c */ /* 0x004fe40003f65270 */
[----:B------:R-:W-:Y:S02]  /*7a70*/  LEA.HI R2, R5, R82, RZ, 0x2 ;  /* 0x0000005205027211 */ /* 0x000fe400078f10ff */
[----:B------:R-:W-:-:S03]  /*7a80*/  ISETP.NE.OR P2, PT, R3, RZ, !P3 ;  /* 0x000000ff0300720c */ /* 0x000fc60005f45670 */
        /* <DEDUP_REMOVED lines=10> */
[----:B------:R-:W-:-:S02]  /*7b30*/  IMAD.IADD R7, R82, 0x1, -R7 ;  /* 0x0000000152077824 */ /* 0x000fc400078e0a07 */
[----:B------:R-:W-:Y:S02]  /*7b40*/  @!P1 IMAD R3, R9, c[0x0][0x1c0], RZ ;  /* 0x0000700009039a24 */ /* 0x000fe400078e02ff */
[C---:B------:R-:W-:Y:S02]  /*7b50*/  @!P4 IMAD R5, R0.reuse, c[0x0][0x1e4], R5 ;  /* 0x000079000005ca24 */ /* 0x040fe400078e0205 */
[----:B------:R-:W-:Y:S02]  /*7b60*/  IMAD.SHL.U32 R7, R7, 0x8, RZ ;  /* 0x0000000807077824 */ /* 0x000fe400078e00ff */
[C---:B------:R-:W-:Y:S01]  /*7b70*/  @!P0 IMAD R121, R0.reuse, c[0x0][0x214], RZ ;  /* 0x0000850000798a24 */ /* 0x040fe200078e02ff */
[----:B------:R-:W-:Y:S01]  /*7b80*/  @!P4 IADD3 R6, R11, R5, RZ ;  /* 0x000000050b06c210 */ /* 0x000fe20007ffe0ff */
[----:B------:R-:W-:Y:S01]  /*7b90*/  IMAD R3, R0, R3, RZ ;  /* 0x0000000300037224 */ /* 0x000fe200078e02ff */
[----:B------:R-:W-:Y:S01]  /*7ba0*/  IADD3 R4, P3, R7, R8, RZ ;  /* 0x0000000807047210 */ /* 0x000fe20007f7e0ff */
[----:B------:R-:W-:Y:S01]  /*7bb0*/  @P1 IMAD.MOV.U32 R0, RZ, RZ, c[0x0][0x210] ;  /* 0x00008400ff001624 */ /* 0x000fe200078e00ff */
[----:B------:R-:W-:Y:S01]  /*7bc0*/  CS2R R10, SRZ ;  /* 0x00000000000a7805 */ /* 0x000fe2000001ff00 */
[----:B------:R-:W-:Y:S01]  /*7bd0*/  @!P1 MOV R0, 0x1 ;  /* 0x0000000100009802 */ /* 0x000fe20000000f00 */
[----:B------:R-:W-:Y:S01]  /*7be0*/  @!P2 IMAD.MOV.U32 R10, RZ, RZ, R121 ;  /* 0x000000ffff0aa224 */ /* 0x000fe200078e0079 */
[----:B------:R-:W-:-:S02]  /*7bf0*/  SEL R3, R3, RZ, P2 ;  /* 0x000000ff03037207 */ /* 0x000fc40001000000 */
[----:B------:R-:W-:Y:S01]  /*7c00*/  @!P2 SHF.R.S32.HI R11, RZ, 0x1f, R121 ;  /* 0x0000001fff0ba819 */ /* 0x000fe20000011479 */
[----:B------:R-:W-:Y:S01]  /*7c10*/  IMAD R89, R89, R0, RZ ;  /* 0x0000000059597224 */ /* 0x000fe200078e02ff */
[----:B------:R-:W-:Y:S01]  /*7c20*/  LEA.HI.X.SX32 R5, R7, R6, 0x1, P3 ;  /* 0x0000000607057211 */ /* 0x000fe200018f0eff */
[----:B------:R-:W-:Y:S01]  /*7c30*/  IMAD R9, R20, R9, R3 ;  /* 0x0000000914097224 */ /* 0x000fe200078e0203 */
[----:B------:R-:W-:Y:S02]  /*7c40*/  ISETP.GE.AND P2, PT, R2, R124, PT ;  /* 0x0000007c0200720c */ /* 0x000fe40003f46270 */
[----:B------:R-:W-:Y:S01]  /*7c50*/  SHF.R.S32.HI R6, RZ, 0x1f, R20 ;  /* 0x0000001fff067819 */ /* 0x000fe20000011414 */
[----:B------:R-:W-:Y:S01]  /*7c60*/  IMAD.WIDE.U32 R4, R20, c[0x0][0x1f0], R4 ;  /* 0x00007c0014047a25 */ /* 0x000fe200078e0004 */
[----:B------:R-:W-:Y:S02]  /*7c70*/  SHF.R.S32.HI R13, RZ, 0x1f, R89 ;  /* 0x0000001fff0d7819 */ /* 0x000fe40000011459 */
[----:B------:R-:W-:Y:S01]  /*7c80*/  IADD3 R89, P1, P0, R89, R10, R9 ;  /* 0x0000000a59597210 */ /* 0x000fe2000783e009 */
[----:B------:R-:W-:Y:S01]  /*7c90*/  IMAD R7, R6, c[0x0][0x1f0], RZ ;  /* 0x00007c0006077a24 */ /* 0x000fe200078e02ff */
[----:B------:R-:W-:-:S02]  /*7ca0*/  SHF.R.S32.HI R3, RZ, 0x1f, R2 ;  /* 0x0000001fff037819 */ /* 0x000fc40000011402 */
[----:B------:R-:W-:Y:S01]  /*7cb0*/  SHF.R.S32.HI R10, RZ, 0x1f, R9 ;  /* 0x0000001fff0a7819 */ /* 0x000fe20000011409 */
[----:B------:R-:W-:Y:S02]  /*7cc0*/  IMAD R7, R20, c[0x0][0x1f4], R7 ;  /* 0x00007d0014077a24 */ /* 0x000fe400078e0207 */
[----:B------:R-:W-:Y:S01]  /*7cd0*/  IMAD.WIDE R8, R141, 0x40, R2 ;  /* 0x000000408d087825 */ /* 0x000fe200078e0202 */
        /* <DEDUP_REMOVED lines=13> */
.L_x_176:
[----:B------:R-:W-:Y:S05]  /*7db0*/  BSYNC B0 ;  /* 0x0000000000007941 */ /* 0x000fea0003800000 */
.L_x_175:
        /* <DEDUP_REMOVED lines=17> */
.L_x_178:
[----:B------:R-:W-:Y:S05]  /*7ed0*/  BSYNC B0 ;  /* 0x0000000000007941 */ /* 0x000fea0003800000 */
.L_x_177:
[----:B------:R-:W-:-:S04]  /*7ee0*/  LOP3.LUT P2, RZ, R82, 0x3, RZ, 0xc0, !PT ;  /* 0x0000000352ff7812 */ /* 0x000fc8000784c0ff */
[-C--:B------:R-:W-:Y:S02]  /*7ef0*/  ISETP.GE.OR P1, PT, R2, R124.reuse, P2 ;  /* 0x0000007c0200720c */ /* 0x080fe40001726670 */
[----:B------:R-:W-:-:S11]  /*7f00*/  ISETP.GE.OR P2, PT, R7, R124, P2 ;  /* 0x0000007c0700720c */ /* 0x000fd60001746670 */
[----:B------:R-:W-:-:S05]  /*7f10*/  @!P1 IMAD R2, R2, R0, RZ ;  /* 0x0000000002029224 */ /* 0x000fca00078e02ff */
[----:B------:R-:W-:-:S04]  /*7f20*/  @!P1 IADD3 R3, P0, R2, R89, RZ ;  /* 0x0000005902039210 */ /* 0x000fc80007f1e0ff */
[----:B------:R-:W-:Y:S02]  /*7f30*/  @!P1 LEA.HI.X.SX32 R2, R2, R10, 0x1, P0 ;  /* 0x0000000a02029211 */ /* 0x000fe400000f0eff */
[----:B--2---:R-:W-:-:S04]  /*7f40*/  @!P1 LEA R4, P0, R3, c[0x0][0x200], 0x2 ;  /* 0x0000800003049a11 */ /* 0x004fc800078010ff */
[----:B------:R-:W-:Y:S01]  /*7f50*/  @!P1 LEA.HI.X R5, R3, c[0x0][0x204], R2, 0x2, P0 ;  /* 0x0000810003059a11 */ /* 0x000fe200000f1402 */
[----:B------:R-:W-:-:S05]  /*7f60*/  @!P1 IMAD.MOV.U32 R3, RZ, RZ, 0x7f800000 ;  /* 0x7f800000ff039424 */ /* 0x000fca00078e00ff */
        /* <DEDUP_REMOVED lines=10> */
.L_x_179:
        /* <DEDUP_REMOVED lines=15> */
.L_x_983:


//--------------------- .text._ZN5flash16flash_fwd_kernelI23Flash_fwd_kernel_traitsILi96ELi64ELi64ELi4ELb0ELb0EN7cutlass6half_tE19Flash_kernel_traitsILi96ELi64ELi64ELi4ES3_EELb0ELb1ELb0ELb0ELb0ELb0ELb0ELb0EEEvNS_16Flash_fwd_paramsE --------------------------
	.section	.text._ZN5flash16flash_fwd_kernelI23Flash_fwd_kernel_traitsILi96ELi64ELi64ELi4ELb0ELb0EN7cutlass6half_tE19Flash_kernel_traitsILi96ELi64ELi64ELi4ES3_EELb0ELb1ELb0ELb0ELb0ELb0ELb0ELb0EEEvNS_16Flash_fwd_paramsE,"ax",@progbits
	.sectioninfo	@"SHI_REGISTERS=166"
	.align	128
        .global         _ZN5flash16flash_fwd_kernelI23Flash_fwd_kernel_traitsILi96ELi64ELi64ELi4ELb0ELb0EN7cutlass6half_tE19Flash_kernel_traitsILi96ELi64ELi64ELi4ES3_EELb0ELb1ELb0ELb0ELb0ELb0ELb0ELb0EEEvNS_16Flash_fwd_paramsE
        .type           _ZN5flash16flash_fwd_kernelI23Flash_fwd_kernel_traitsILi96ELi64ELi64ELi4ELb0ELb0EN7cutlass6half_tE19Flash_kernel_traitsILi96ELi64ELi64ELi4ES3_EELb0ELb1ELb0ELb0ELb0ELb0ELb0ELb0EEEvNS_16Flash_fwd_paramsE,@function
        .size           _ZN5flash16flash_fwd_kernelI23Flash_fwd_kernel_traitsILi96ELi64ELi64ELi4ELb0ELb0EN7cutlass6half_tE19Flash_kernel_traitsILi96ELi64ELi64ELi4ES3_EELb0ELb1ELb0ELb0ELb0ELb0ELb0ELb0EEEvNS_16Flash_fwd_paramsE,(.L_x_984 - _ZN5flash16flash_fwd_kernelI23Flash_fwd_kernel_traitsILi96ELi64ELi64ELi4ELb0ELb0EN7cutlass6half_tE19Flash_kernel_traitsILi96ELi64ELi64ELi4ES3_EELb0ELb1ELb0ELb0ELb0ELb0ELb0ELb0EEEvNS_16Flash_fwd_paramsE)
        .other          _ZN5flash16flash_fwd_kernelI23Flash_fwd_kernel_traitsILi96ELi64ELi64ELi4ELb0ELb0EN7cutlass6half_tE19Flash_kernel_traitsILi96ELi64ELi64ELi4ES3_EELb0ELb1ELb0ELb0ELb0ELb0ELb0ELb0EEEvNS_16Flash_fwd_paramsE,@"STO_CUDA_ENTRY STV_DEFAULT"
_ZN5flash16flash_fwd_kernelI23Flash_fwd_kernel_traitsILi96ELi64ELi64ELi4ELb0ELb0EN7cutlass6half_tE19Flash_kernel_traitsILi96ELi64ELi64ELi4ES3_EELb0ELb1ELb0ELb0ELb0ELb0ELb0ELb0EEEvNS_16Flash_fwd_paramsE:
.text._ZN5flash16flash_fwd_kernelI23Flash_fwd_kernel_traitsILi96ELi64ELi64ELi4ELb0ELb0EN7cutlass6half_tE19Flash_kernel_traitsILi96ELi64ELi64ELi4ES3_EELb0ELb1ELb0ELb0ELb0ELb0ELb0ELb0EEEvNS_16Flash_fwd_paramsE:
        /* <DEDUP_REMOVED lines=33> */
.L_x_180:
[----:B-1-34-:R-:W-:Y:S02]  /*0210*/  MOV R4, c[0x0][0x218] ;  /* 0x0000860000047a02 */ /* 0x01afe40000000f00 */
.L_x_181:
[----:B------:R-:W-:-:S04]  /*0220*/  ISETP.NE.U32.AND P2, PT, RZ, c[0x0][0x258], PT ;  /* 0x00009600ff007a0c */ /* 0x000fc80003f45070 */
[----:B------:R-:W-:-:S13]  /*0230*/  ISETP.NE.AND.EX P2, PT, RZ, c[0x0][0x25c], PT, P2 ;  /* 0x00009700ff007a0c */ /* 0x000fda0003f45320 */
[----:B------:R-:W-:-:S05]  /*0240*/  @P2 IMAD.WIDE R6, R3, R0, c[0x0][0x258] ;  /* 0x0000960003062625 */ /* 0x000fca00078e0200 */
        /* <DEDUP_REMOVED lines=9> */
[----:B------:R-:W-:Y:S02]  /*02e0*/  IADD3 R7, -R127, 0x7f, R18 ;  /* 0x0000007f7f077810 */ /* 0x000fe40007ffe112 */
[----:B-1----:R-:W-:Y:S02]  /*02f0*/  IADD3 R9, R0, 0x3f, RZ ;  /* 0x0000003f00097810 */ /* 0x002fe40007ffe0ff */
[----:B------:R-:W-:Y:S02]  /*0300*/  IADD3 R7, R7, c[0x0][0x2e8], R0 ;  /* 0x0000ba0007077a10 */ /* 0x000fe40007ffe000 */
[----:B------:R-:W-:Y:S02]  /*0310*/  SHF.R.S32.HI R4, RZ, 0x1f, R9 ;  /* 0x0000001fff047819 */ /* 0x000fe40000011409 */
[----:B------:R-:W-:Y:S02]  /*0320*/  SHF.R.S32.HI R2, RZ, 0x1f, R7 ;  /* 0x0000001fff027819 */ /* 0x000fe40000011407 */
[----:B------:R-:W-:-:S02]  /*0330*/  LEA.HI R4, R4, R9, RZ, 0x6 ;  /* 0x0000000904047211 */ /* 0x000fc400078f30ff */
[----:B------:R-:W-:Y:S02]  /*0340*/  LEA.HI R7, R2, R7, RZ, 0x6 ;  /* 0x0000000702077211 */ /* 0x000fe400078f30ff */
[----:B------:R-:W-:Y:S01]  /*0350*/  SHF.R.S32.HI R4, RZ, 0x6, R4 ;  /* 0x00000006ff047819 */ /* 0x000fe20000011404 */
[----:B------:R-:W1:Y:S01]  /*0360*/  S2R R2, SR_TID.X ;  /* 0x0000000000027919 */ /* 0x000e620000002100 */
[----:B------:R-:W-:-:S04]  /*0370*/  SHF.R.S32.HI R7, RZ, 0x6, R7 ;  /* 0x00000006ff077819 */ /* 0x000fc80000011407 */
[----:B------:R-:W-:-:S04]  /*0380*/  IMNMX R96, R4, R7, PT ;  /* 0x0000000704607217 */ /* 0x000fc80003800200 */
[----:B------:R-:W-:-:S13]  /*0390*/  ISETP.GE.AND P0, PT, R96, 0x1, PT ;  /* 0x000000016000780c */ /* 0x000fda0003f06270 */
[----:B------:R-:W-:Y:S05]  /*03a0*/  @!P0 BRA `(.L_x_182) ;  /* 0x000089e000008947 */ /* 0x000fea0003800000 */
[----:B------:R-:W-:Y:S02]  /*03b0*/  ISETP.NE.AND P1, PT, R122, -0x1, PT ;  /* 0xffffffff7a00780c */ /* 0x000fe40003f25270 */
        /* <DEDUP_REMOVED lines=23> */
.L_x_183:
[----:B------:R-:W-:Y:S02]  /*0530*/  IABS R8, c[0x0][0x1c8] ;  /* 0x0000720000087a13 */ /* 0x000fe40000000000 */
[----:B------:R-:W-:Y:S02]  /*0540*/  SHF.R.S32.HI R25, RZ, 0x1f, R22 ;  /* 0x0000001fff197819 */ /* 0x000fe40000011416 */
[----:B------:R-:W2:Y:S08]  /*0550*/  I2F.RP R9, R8 ;  /* 0x0000000800097306 */ /* 0x000eb00000209400 */
[----:B--2---:R-:W2:Y:S02]  /*0560*/  MUFU.RCP R12, R9 ;  /* 0x00000009000c7308 */ /* 0x004ea40000001000 */
[----:B--2---:R-:W-:-:S06]  /*0570*/  IADD3 R12, R12, 0xffffffe, RZ ;  /* 0x0ffffffe0c0c7810 */ /* 0x004fcc0007ffe0ff */
[----:B------:R-:W2:Y:S02]  /*0580*/  F2I.FTZ.U32.TRUNC.NTZ R13, R12 ;  /* 0x0000000c000d7305 */ /* 0x000ea4000021f000 */
[----:B--2---:R-:W-:Y:S02]  /*0590*/  IMAD.MOV R4, RZ, RZ, -R13 ;  /* 0x000000ffff047224 */ /* 0x004fe400078e0a0d */
        /* <DEDUP_REMOVED lines=13> */
[----:B------:R-:W-:Y:S01]  /*0670*/  @P0 IMAD.IADD R8, R5, 0x1, R10 ;  /* 0x0000000105080824 */ /* 0x000fe200078e020a */
[----:B------:R-:W-:-:S03]  /*0680*/  ISETP.NE.AND P2, PT, RZ, c[0x0][0x1c8], PT ;  /* 0x00007200ff007a0c */ /* 0x000fc60003f45270 */
[----:B------:R-:W-:-:S04]  /*0690*/  @P0 IMAD.WIDE.U32 R10, R8, c[0x0][0x1a0], RZ ;  /* 0x00006800080a0a25 */ /* 0x000fc800078e00ff */
[----:B------:R-:W-:Y:S01]  /*06a0*/  @P0 IMAD R8, R8, c[0x0][0x1a4], R11 ;  /* 0x0000690008080a24 */ /* 0x000fe200078e020b */
[----:B------:R-:W-:-:S03]  /*06b0*/  @P0 MOV R4, R10 ;  /* 0x0000000a00040202 */ /* 0x000fc60000000f00 */
        /* <DEDUP_REMOVED lines=15> */
.L_x_184:
[----:B-1----:R-:W-:Y:S01]  /*07b0*/  SHF.R.S32.HI R11, RZ, 0x1f, R2 ;  /* 0x0000001fff0b7819 */ /* 0x002fe20000011402 */
[----:B------:R-:W-:Y:S01]  /*07c0*/  IMAD R25, R25, c[0x0][0x1a8], RZ ;  /* 0x00006a0019197a24 */ /* 0x000fe200078e02ff */
[----:B------:R-:W-:Y:S02]  /*07d0*/  BSSY B0, `(.L_x_185) ;  /* 0x0000063000007945 */ /* 0x000fe40003800000 */
[CC--:B------:R-:W-:Y:S01]  /*07e0*/  LEA.HI R9, R11.reuse, R2.reuse, RZ, 0x2 ;  /* 0x000000020b097211 */ /* 0x0c0fe200078f10ff */
[----:B------:R-:W-:Y:S01]  /*07f0*/  IMAD R25, R22, c[0x0][0x1ac], R25 ;  /* 0x00006b0016197a24 */ /* 0x000fe200078e0219 */
[----:B------:R-:W-:Y:S02]  /*0800*/  LEA.HI R17, R11, R2, RZ, 0x3 ;  /* 0x000000020b117211 */ /* 0x000fe400078f18ff */
[----:B------:R-:W-:-:S02]  /*0810*/  LOP3.LUT R3, R9, 0xfffffffc, RZ, 0xc0, !PT ;  /* 0xfffffffc09037812 */ /* 0x000fc400078ec0ff */
[----:B------:R-:W-:Y:S02]  /*0820*/  SHF.R.S32.HI R16, RZ, 0x3, R17 ;  /* 0x00000003ff107819 */ /* 0x000fe40000011411 */
[----:B------:R-:W-:Y:S01]  /*0830*/  SHF.R.S32.HI R20, RZ, 0x2, R9 ;  /* 0x00000002ff147819 */ /* 0x000fe20000011409 */
[----:B------:R-:W-:Y:S01]  /*0840*/  IMAD.IADD R132, R2, 0x1, -R3 ;  /* 0x0000000102847824 */ /* 0x000fe200078e0a03 */
[----:B------:R-:W-:Y:S01]  /*0850*/  LEA.HI R12, R11, R2, RZ, 0x4 ;  /* 0x000000020b0c7211 */ /* 0x000fe200078f20ff */
[----:B------:R-:W-:Y:S01]  /*0860*/  IMAD.SHL.U32 R5, R16, 0x40, RZ ;  /* 0x0000004010057824 */ /* 0x000fe200078e00ff */
[----:B------:R-:W-:Y:S01]  /*0870*/  LEA.HI R9, R9, R20, RZ, 0x1 ;  /* 0x0000001409097211 */ /* 0x000fe200078f08ff */
[----:B------:R-:W-:Y:S01]  /*0880*/  IMAD.SHL.U32 R132, R132, 0x8, RZ ;  /* 0x0000000884847824 */ /* 0x000fe200078e00ff */
[----:B------:R-:W-:Y:S02]  /*0890*/  LEA.HI R3, R11, R2, RZ, 0x5 ;  /* 0x000000020b037211 */ /* 0x000fe400078f28ff */
[----:B------:R-:W-:-:S02]  /*08a0*/  LOP3.LUT R9, R9, 0x7fffffe, RZ, 0xc0, !PT ;  /* 0x07fffffe09097812 */ /* 0x000fc400078ec0ff */
[----:B------:R-:W-:Y:S02]  /*08b0*/  LOP3.LUT R5, R5, 0xc0, RZ, 0xc0, !PT ;  /* 0x000000c005057812 */ /* 0x000fe400078ec0ff */
[----:B------:R-:W-:Y:S01]  /*08c0*/  SHF.R.S32.HI R21, RZ, 0x1f, R20 ;  /* 0x0000001fff157819 */ /* 0x000fe20000011414 */
[----:B------:R-:W-:Y:S01]  /*08d0*/  IMAD.IADD R124, R20, 0x1, -R9 ;  /* 0x00000001147c7824 */ /* 0x000fe200078e0a09 */
[----:B------:R-:W-:Y:S02]  /*08e0*/  LOP3.LUT R6, R5, 0x18, R132, 0xf8, !PT ;  /* 0x0000001805067812 */ /* 0x000fe400078ef884 */
[----:B------:R-:W-:Y:S01]  /*08f0*/  LOP3.LUT R9, R12, 0xfffffff0, RZ, 0xc0, !PT ;  /* 0xfffffff00c097812 */ /* 0x000fe200078ec0ff */
[----:B------:R-:W-:Y:S01]  /*0900*/  IMAD R23, R21, c[0x0][0x198], RZ ;  /* 0x0000660015177a24 */ /* 0x000fe200078e02ff */
[----:B------:R-:W-:Y:S01]  /*0910*/  SHF.R.U32.HI R5, RZ, 0x3, R5 ;  /* 0x00000003ff057819 */ /* 0x000fe20000011605 */
[----:B------:R-:W-:Y:S01]  /*0920*/  IMAD.WIDE R134, R135, 0x40, R20 ;  /* 0x0000004087867825 */ /* 0x000fe200078e0214 */
[----:B------:R-:W-:-:S02]  /*0930*/  SHF.R.S32.HI R15, RZ, 0x5, R3 ;  /* 0x00000005ff0f7819 */ /* 0x000fc40000011403 */
[----:B------:R-:W-:Y:S01]  /*0940*/  SHF.R.S32.HI R133, RZ, 0x1f, R132 ;  /* 0x0000001fff857819 */ /* 0x000fe20000011484 */
[----:B------:R-:W-:Y:S01]  /*0950*/  IMAD.IADD R10, R2, 0x1, -R9 ;  /* 0x00000001020a7824 */ /* 0x000fe200078e0a09 */
[----:B------:R-:W-:Y:S01]  /*0960*/  LOP3.LUT R5, R6, R5, RZ, 0x3c, !PT ;  /* 0x0000000506057212 */ /* 0x000fe200078e3cff */
[----:B------:R-:W-:Y:S01]  /*0970*/  IMAD R124, R15, 0x8, R124 ;  /* 0x000000080f7c7824 */ /* 0x000fe200078e027c */
[----:B------:R-:W-:Y:S01]  /*0980*/  IADD3 R28, P0, R132, R28, RZ ;  /* 0x0000001c841c7210 */ /* 0x000fe20007f1e0ff */
[----:B------:R-:W-:Y:S01]  /*0990*/  IMAD.WIDE.U32 R30, R20, c[0x0][0x198], R132 ;  /* 0x00006600141e7a25 */ /* 0x000fe200078e0084 */
[----:B------:R-:W-:Y:S02]  /*09a0*/  LEA.HI R13, R10, R10, RZ, 0x1 ;  /* 0x0000000a0a0d7211 */ /* 0x000fe400078f08ff */
[----:B------:R-:W-:Y:S01]  /*09b0*/  SHF.R.S32.HI R9, RZ, 0x1f, R98 ;  /* 0x0000001fff097819 */ /* 0x000fe20000011462 */
[----:B------:R-:W-:Y:S01]  /*09c0*/  IMAD.U32 R124, R124, 0x20, R5 ;  /* 0x000000207c7c7824 */ /* 0x000fe200078e0005 */
[----:B------:R-:W-:Y:S01]  /*09d0*/  IADD3 R128, P1, R128, R30, RZ ;  /* 0x0000001e80807210 */ /* 0x000fe20007f3e0ff */
[C---:B------:R-:W-:Y:S01]  /*09e0*/  IMAD R6, R20.reuse, c[0x0][0x19c], R23 ;  /* 0x0000670014067a24 */ /* 0x040fe200078e0217 */
[--C-:B------:R-:W-:Y:S01]  /*09f0*/  SHF.R.S32.HI R11, RZ, 0x1, R13.reuse ;  /* 0x00000001ff0b7819 */ /* 0x100fe2000001140d */
[----:B------:R-:W-:Y:S01]  /*0a00*/  IMAD R5, R21, c[0x0][0x1a0], RZ ;  /* 0x0000680015057a24 */ /* 0x000fe200078e02ff */
[----:B------:R-:W-:Y:S01]  /*0a10*/  SHF.R.S32.HI R14, RZ, 0x1f, R13 ;  /* 0x0000001fff0e7819 */ /* 0x000fe2000001140d */
[----:B------:R-:W-:Y:S01]  /*0a20*/  IMAD.WIDE.U32 R26, R20, c[0x0][0x1a0], R132 ;  /* 0x00006800141a7a25 */ /* 0x000fe200078e0084 */
[----:B------:R-:W-:-:S02]  /*0a30*/  IADD3.X R129, R7, R31, R6, P1, !PT ;  /* 0x0000001f07817210 */ /* 0x000fc40000ffe406 */
[----:B------:R-:W-:Y:S01]  /*0a40*/  LEA.HI R14, R14, R11, RZ, 0x2 ;  /* 0x0000000b0e0e7211 */ /* 0x000fe200078f10ff */
[----:B------:R-:W-:Y:S01]  /*0a50*/  IMAD.X R29, R133, 0x1, R19, P0 ;  /* 0x00000001851d7824 */ /* 0x000fe200000e0613 */
[----:B------:R-:W-:Y:S01]  /*0a60*/  IADD3 R4, P0, R4, R26, RZ ;  /* 0x0000001a04047210 */ /* 0x000fe20007f1e0ff */
[----:B------:R-:W-:Y:S01]  /*0a70*/  IMAD R5, R20, c[0x0][0x1a4], R5 ;  /* 0x0000690014057a24 */ /* 0x000fe200078e0205 */
[----:B------:R-:W-:Y:S01]  /*0a80*/  LOP3.LUT R14, R14, 0xfffffffc, RZ, 0xc0, !PT ;  /* 0xfffffffc0e0e7812 */ /* 0x000fe200078ec0ff */
[----:B------:R-:W-:Y:S01]  /*0a90*/  IMAD.IADD R6, R127, 0x1, -R18 ;  /* 0x000000017f067824 */ /* 0x000fe200078e0a12 */
[----:B------:R-:W-:Y:S01]  /*0aa0*/  LOP3.LUT R3, R3, 0xffffffe0, RZ, 0xc0, !PT ;  /* 0xffffffe003037812 */ /* 0x000fe200078ec0ff */
[C---:B------:R-:W-:Y:S01]  /*0ab0*/  IMAD R131, R9.reuse, c[0x0][0x1b0], RZ ;  /* 0x00006c0009837a24 */ /* 0x040fe200078e02ff */
[----:B------:R-:W-:Y:S01]  /*0ac0*/  IADD3.X R5, R8, R27, R5, P0, !PT ;  /* 0x0000001b08057210 */ /* 0x000fe200007fe405 */
[----:B------:R-:W-:Y:S01]  /*0ad0*/  IMAD R101, R9, c[0x0][0x1b8], RZ ;  /* 0x00006e0009657a24 */ /* 0x000fe200078e02ff */
[----:B------:R-:W-:Y:S01]  /*0ae0*/  ISETP.GE.AND P0, PT, R20, R6, PT ;  /* 0x000000061400720c */ /* 0x000fe20003f06270 */
[----:B------:R-:W-:Y:S01]  /*0af0*/  IMAD.IADD R14, R11, 0x1, -R14 ;  /* 0x000000010b0e7824 */ /* 0x000fe200078e0a0e */
[----:B------:R-:W-:Y:S01]  /*0b00*/  IADD3 R126, R132, 0x20, RZ ;  /* 0x00000020847e7810 */ /* 0x000fe20007ffe0ff */
[----:B------:R-:W-:Y:S01]  /*0b10*/  IMAD R131, R98, c[0x0][0x1b4], R131 ;  /* 0x00006d0062837a24 */ /* 0x000fe200078e0283 */
[----:B------:R-:W-:Y:S01]  /*0b20*/  IADD3 R125, R132, 0x40, RZ ;  /* 0x00000040847d7810 */ /* 0x000fe20007ffe0ff */
[----:B------:R-:W-:Y:S01]  /*0b30*/  IMAD R101, R98, c[0x0][0x1bc], R101 ;  /* 0x00006f0062657a24 */ /* 0x000fe200078e0265 */
[----:B------:R-:W-:Y:S01]  /*0b40*/  LOP3.LUT P1, RZ, R14, 0x2, RZ, 0xc0, !PT ;  /* 0x000000020eff7812 */ /* 0x000fe2000782c0ff */
[----:B------:R-:W-:-:S04]  /*0b50*/  IMAD.WIDE.U32 R128, R98, c[0x0][0x1b0], R128 ;  /* 0x00006c0062807a25 */ /* 0x000fc800078e0080 */
[----:B------:R-:W-:-:S04]  /*0b60*/  IMAD.WIDE.U32 R98, R98, c[0x0][0x1b8], R4 ;  /* 0x00006e0062627a25 */ /* 0x000fc800078e0004 */
[----:B------:R-:W-:Y:S02]  /*0b70*/  IMAD.MOV.U32 R5, RZ, RZ, 0x10 ;  /* 0x00000010ff057424 */ /* 0x000fe400078e00ff */
[----:B------:R-:W-:-:S04]  /*0b80*/  IMAD.WIDE.U32 R22, R22, c[0x0][0x1a8], R28 ;  /* 0x00006a0016167a25 */ /* 0x000fc800078e001c */
[----:B------:R-:W-:Y:S01]  /*0b90*/  IMAD.IADD R4, R2, 0x1, -R3 ;  /* 0x0000000102047824 */ /* 0x000fe200078e0a03 */
[----:B------:R-:W-:Y:S01]  /*0ba0*/  SEL R3, R5, 0xfffffff0, !P1 ;  /* 0xfffffff005037807 */ /* 0x000fe20004800000 */
[----:B------:R-:W-:Y:S02]  /*0bb0*/  IMAD.SHL.U32 R124, R124, 0x2, RZ ;  /* 0x000000027c7c7824 */ /* 0x000fe400078e00ff */
[----:B------:R-:W-:Y:S02]  /*0bc0*/  IMAD.IADD R25, R23, 0x1, R25 ;  /* 0x0000000117197824 */ /* 0x000fe400078e0219 */
        /* <DEDUP_REMOVED lines=35> */
.L_x_186:
[----:B------:R-:W-:Y:S05]  /*0e00*/  BSYNC B0 ;  /* 0x0000000000007941 */ /* 0x000fea0003800000 */
.L_x_185:
[----:B------:R-:W-:Y:S01]  /*0e10*/  IADD3 R9, R20, 0x20, RZ ;  /* 0x0000002014097810 */ /* 0x000fe20007ffe0ff */
[----:B------:R-:W-:Y:S01]  /*0e20*/  UMOV UR8, 0x6 ;  /* 0x0000000600087882 */ /* 0x000fe20000000000 */
[----:B------:R-:W-:Y:S01]  /*0e30*/  BSSY B0, `(.L_x_187) ;  /* 0x0000026000007945 */ /* 0x000fe20003800000 */
[----:B------:R-:W-:Y:S01]  /*0e40*/  ULDC.64 UR6, c[0x0][0x198] ;  /* 0x0000660000067ab9 */ /* 0x000fe20000000a00 */
[----:B------:R-:W-:Y:S01]  /*0e50*/  ISETP.GE.AND P0, PT, R9, R6, PT ;  /* 0x000000060900720c */ /* 0x000fe20003f06270 */
[----:B------:R-:W-:Y:S02]  /*0e60*/  USHF.L.U64.HI UR9, UR6, UR8, UR7 ;  /* 0x0000000806097299 */ /* 0x000fe40008010207 */
[----:B------:R-:W-:-:S10]  /*0e70*/  USHF.L.U32 UR10, UR6, 0x6, URZ ;  /* 0x00000006060a7899 */ /* 0x000fd4000800063f */
[----:B------:R-:W-:Y:S05]  /*0e80*/  @P0 BRA `(.L_x_188) ;  /* 0x0000020000000947 */ /* 0x000fea0003800000 */
[----:B------:R-:W-:Y:S01]  /*0e90*/  IADD3 R7, P0, R134, 0x20, RZ ;  /* 0x0000002086077810 */ /* 0x000fe20007f1e0ff */
        /* <DEDUP_REMOVED lines=10> */
[----:B-1----:R-:W-:Y:S01]  /*0f40*/  @!P2 LEA R26, P1, R22, c[0x0][0x160], 0x1 ;  /* 0x00005800161aaa11 */ /* 0x002fe200078208ff */
        /* <DEDUP_REMOVED lines=20> */
.L_x_188:
[----:B------:R-:W-:Y:S05]  /*1090*/  BSYNC B0 ;  /* 0x0000000000007941 */ /* 0x000fea0003800000 */
.L_x_187:
[----:B------:R-:W-:Y:S01]  /*10a0*/  IADD3 R88, R96, -0x1, RZ ;  /* 0xffffffff60587810 */ /* 0x000fe20007ffe0ff */
[----:B------:R-:W-:Y:S01]  /*10b0*/  BSSY B0, `(.L_x_189) ;  /* 0x0000025000007945 */ /* 0x000fe20003800000 */
[----:B------:R-:W-:Y:S02]  /*10c0*/  MOV R130, R128 ;  /* 0x0000008000827202 */ /* 0x000fe40000000f00 */
[----:B------:R-:W-:Y:S01]  /*10d0*/  SHF.R.S32.HI R7, RZ, 0x1f, R88 ;  /* 0x0000001fff077819 */ /* 0x000fe20000011458 */
[C---:B------:R-:W-:Y:S02]  /*10e0*/  IMAD R6, R88.reuse, -0x40, R0 ;  /* 0xffffffc058067824 */ /* 0x040fe400078e0200 */
[C---:B------:R-:W-:Y:S02]  /*10f0*/  IMAD R8, R88.reuse, UR9, RZ ;  /* 0x0000000958087c24 */ /* 0x040fe4000f8e02ff */
[----:B------:R-:W-:Y:S01]  /*1100*/  IMAD.WIDE.U32 R22, R88, UR10, R130 ;  /* 0x0000000a58167c25 */ /* 0x000fe2000f8e0082 */
[----:B------:R-:W-:-:S03]  /*1110*/  ISETP.GE.AND P0, PT, R20, R6, PT ;  /* 0x000000061400720c */ /* 0x000fc60003f06270 */
[----:B------:R-:W-:-:S05]  /*1120*/  IMAD R8, R7, UR10, R8 ;  /* 0x0000000a07087c24 */ /* 0x000fca000f8e0208 */
[----:B------:R-:W-:-:S05]  /*1130*/  IADD3 R8, R23, R8, RZ ;  /* 0x0000000817087210 */ /* 0x000fca0007ffe0ff */
[----:B------:R-:W-:Y:S05]  /*1140*/  @P0 BRA `(.L_x_190) ;  /* 0x000001b000000947 */ /* 0x000fea0003800000 */
[----:B------:R-:W-:Y:S02]  /*1150*/  ISETP.GE.AND P3, PT, R132, c[0x0][0x220], PT ;  /* 0x0000880084007a0c */ /* 0x000fe40003f66270 */
[----:B------:R-:W-:Y:S02]  /*1160*/  ISETP.GE.AND P2, PT, R126, c[0x0][0x220], PT ;  /* 0x000088007e007a0c */ /* 0x000fe40003f46270 */
[----:B------:R-:W-:-:S09]  /*1170*/  ISETP.GE.AND P0, PT, R125, c[0x0][0x220], PT ;  /* 0x000088007d007a0c */ /* 0x000fd20003f06270 */
[C---:B-12---:R-:W-:Y:S01]  /*1180*/  @!P3 LEA R26, P4, R22.reuse, c[0x0][0x168], 0x1 ;  /* 0x00005a00161aba11 */ /* 0x046fe200078808ff */
        /* <DEDUP_REMOVED lines=23> */
.L_x_190:
[----:B------:R-:W-:Y:S05]  /*1300*/  BSYNC B0 ;  /* 0x0000000000007941 */ /* 0x000fea0003800000 */
.L_x_189:
[----:B------:R-:W-:Y:S01]  /*1310*/  ISETP.GE.AND P0, PT, R9, R6, PT ;  /* 0x000000060900720c */ /* 0x000fe20003f06270 */
        /* <DEDUP_REMOVED lines=11> */
[----:B------:R-:W-:Y:S02]  /*13d0*/  IADD3 R11, P1, R22, UR11, RZ ;  /* 0x0000000b160b7c10 */ /* 0x000fe4000ff3e0ff */
[----:B------:R-:W-:Y:S02]  /*13e0*/  ISETP.GE.AND P0, PT, R125, c[0x0][0x220], PT ;  /* 0x000088007d007a0c */ /* 0x000fe40003f06270 */
[----:B------:R-:W-:-:S05]  /*13f0*/  IADD3.X R8, R8, UR6, RZ, P1, !PT ;  /* 0x0000000608087c10 */ /* 0x000fca0008ffe4ff */
[C---:B-12---:R-:W-:Y:S01]  /*1400*/  @!P3 LEA R24, P4, R11.reuse, c[0x0][0x168], 0x1 ;  /* 0x00005a000b18ba11 */ /* 0x046fe200078808ff */
        /* <DEDUP_REMOVED lines=21> */
.L_x_192:
[----:B------:R-:W-:Y:S05]  /*1560*/  BSYNC B0 ;  /* 0x0000000000007941 */ /* 0x000fea0003800000 */
.L_x_191:
[----:B------:R-:W0:Y:S01]  /*1570*/  LDGDEPBAR ;  /* 0x00000000000079af */ /* 0x000e220000000000 */
[----:B------:R-:W-:Y:S01]  /*1580*/  LOP3.LUT R11, R13, 0x7fffffe, RZ, 0xc0, !PT ;  /* 0x07fffffe0d0b7812 */ /* 0x000fe200078ec0ff */
[----:B------:R-:W-:Y:S01]  /*1590*/  IMAD.SHL.U32 R14, R14, 0x40, RZ ;  /* 0x000000400e0e7824 */ /* 0x000fe200078e00ff */
[----:B------:R-:W-:Y:S01]  /*15a0*/  SHF.R.S32.HI R13, RZ, 0x1f, R10 ;  /* 0x0000001fff0d7819 */ /* 0x000fe2000001140a */
[----:B------:R-:W-:Y:S01]  /*15b0*/  IMAD R18, R15, 0x10, R18 ;  /* 0x000000100f127824 */ /* 0x000fe200078e0212 */
[----:B------:R-:W-:Y:S01]  /*15c0*/  LOP3.LUT R17, R17, 0xfffffff8, RZ, 0xc0, !PT ;  /* 0xfffffff811117812 */ /* 0x000fe200078ec0ff */
[----:B------:R-:W-:Y:S01]  /*15d0*/  IMAD.IADD R11, R10, 0x1, -R11 ;  /* 0x000000010a0b7824 */ /* 0x000fe200078e0a0b */
[----:B------:R-:W-:Y:S01]  /*15e0*/  LEA.HI R10, R13, R10, RZ, 0x3 ;  /* 0x0000000a0d0a7211 */ /* 0x000fe200078f18ff */
[----:B------:R-:W-:Y:S01]  /*15f0*/  IMAD.MOV.U32 R100, RZ, RZ, R98 ;  /* 0x000000ffff647224 */ /* 0x000fe200078e0062 */
[----:B------:R-:W-:Y:S01]  /*1600*/  SHF.R.S32.HI R13, RZ, 0x4, R12 ;  /* 0x00000004ff0d7819 */ /* 0x000fe2000001140c */
[----:B------:R-:W-:Y:S01]  /*1610*/  IMAD.IADD R8, R2, 0x1, -R17 ;  /* 0x0000000102087824 */ /* 0x000fe200078e0a11 */
[----:B------:R-:W-:Y:S01]  /*1620*/  SHF.R.S32.HI R123, RZ, 0x1f, R4 ;  /* 0x0000001fff7b7819 */ /* 0x000fe20000011404 */
[----:B------:R-:W-:Y:S01]  /*1630*/  IMAD.SHL.U32 R10, R10, 0x20, RZ ;  /* 0x000000200a0a7824 */ /* 0x000fe200078e00ff */
[----:B------:R-:W-:Y:S01]  /*1640*/  ISETP.GE.AND P0, PT, R20, R6, PT ;  /* 0x000000061400720c */ /* 0x000fe20003f06270 */
[----:B------:R-:W-:Y:S01]  /*1650*/  IMAD R20, R88, UR8, RZ ;  /* 0x0000000858147c24 */ /* 0x000fe2000f8e02ff */
[----:B------:R-:W-:Y:S01]  /*1660*/  LEA.HI R12, R12, R13, RZ, 0x1 ;  /* 0x0000000d0c0c7211 */ /* 0x000fe200078f08ff */
[----:B------:R-:W-:Y:S01]  /*1670*/  IMAD.SHL.U32 R2, R2, 0x2, RZ ;  /* 0x0000000202027824 */ /* 0x000fe200078e00ff */
[----:B------:R-:W-:Y:S01]  /*1680*/  LEA.HI R123, R123, R4, RZ, 0x2 ;  /* 0x000000047b7b7211 */ /* 0x000fe200078f10ff */
[----:B------:R-:W-:Y:S01]  /*1690*/  IMAD R7, R7, UR14, R20 ;  /* 0x0000000e07077c24 */ /* 0x000fe2000f8e0214 */
[----:B------:R-:W-:Y:S01]  /*16a0*/  LEA.HI R4, R8, R8, RZ, 0x1 ;  /* 0x0000000808047211 */ /* 0x000fe200078f08ff */
[----:B------:R-:W-:Y:S01]  /*16b0*/  BSSY B0, `(.L_x_193) ;  /* 0x0000046000007945 */ /* 0x000fe20003800000 */
[----:B------:R-:W-:-:S02]  /*16c0*/  LOP3.LUT R12, R12, 0xfffffffe, RZ, 0xc0, !PT ;  /* 0xfffffffe0c0c7812 */ /* 0x000fc400078ec0ff */
[----:B------:R-:W-:Y:S01]  /*16d0*/  LOP3.LUT R10, R10, 0xffffff00, RZ, 0xc0, !PT ;  /* 0xffffff000a0a7812 */ /* 0x000fe200078ec0ff */
[----:B------:R-:W-:-:S04]  /*16e0*/  DEPBAR.LE SB0, 0x0 ;  /* 0x000080000000791a */ /* 0x000fc80000000000 */
[----:B------:R-:W-:Y:S01]  /*16f0*/  BAR.SYNC.DEFER_BLOCKING 0x0 ;  /* 0x0000000000007b1d */ /* 0x000fe20000010000 */
[----:B------:R-:W-:Y:S01]  /*1700*/  LOP3.LUT R17, R4, 0x7fffffe, RZ, 0xc0, !PT ;  /* 0x07fffffe04117812 */ /* 0x000fe200078ec0ff */
[----:B------:R-:W-:Y:S01]  /*1710*/  IMAD.IADD R12, R13, 0x1, -R12 ;  /* 0x000000010d0c7824 */ /* 0x000fe200078e0a0c */
[----:B------:R-:W-:Y:S01]  /*1720*/  SHF.R.S32.HI R4, RZ, 0x1, R4 ;  /* 0x00000001ff047819 */ /* 0x000fe20000011404 */
[--C-:B------:R-:W-:Y:S01]  /*1730*/  IMAD R20, R15, 0x200, R10.reuse ;  /* 0x000002000f147824 */ /* 0x100fe200078e020a */
[----:B------:R-:W-:Y:S01]  /*1740*/  LOP3.LUT R14, R14, 0xc0, RZ, 0xc0, !PT ;  /* 0x000000c00e0e7812 */ /* 0x000fe200078ec0ff */
[----:B------:R-:W-:Y:S01]  /*1750*/  IMAD.SHL.U32 R13, R12, 0x8, RZ ;  /* 0x000000080c0d7824 */ /* 0x000fe200078e00ff */
[C---:B------:R-:W-:Y:S01]  /*1760*/  LOP3.LUT P1, RZ, R4.reuse, 0x2, RZ, 0xc0, !PT ;  /* 0x0000000204ff7812 */ /* 0x040fe2000782c0ff */
[----:B------:R-:W-:Y:S01]  /*1770*/  IMAD.SHL.U32 R4, R4, 0x40, RZ ;  /* 0x0000004004047824 */ /* 0x000fe200078e00ff */
[----:B------:R-:W-:Y:S01]  /*1780*/  SHF.R.S32.HI R123, RZ, 0x2, R123 ;  /* 0x00000002ff7b7819 */ /* 0x000fe2000001147b */
[C---:B------:R-:W-:Y:S01]  /*1790*/  IMAD R10, R11.reuse, 0x20, R10 ;  /* 0x000000200b0a7824 */ /* 0x040fe200078e020a */
[----:B------:R-:W-:Y:S01]  /*17a0*/  LOP3.LUT R13, R14, 0x8, R13, 0xf8, !PT ;  /* 0x000000080e0d7812 */ /* 0x000fe200078ef80d */
[----:B------:R-:W-:Y:S01]  /*17b0*/  IMAD R20, R11, 0x20, R20 ;  /* 0x000000200b147824 */ /* 0x000fe200078e0214 */
[----:B------:R-:W-:Y:S01]  /*17c0*/  LOP3.LUT R4, R4, 0xc0, RZ, 0xc0, !PT ;  /* 0x000000c004047812 */ /* 0x000fe200078ec0ff */
[----:B------:R-:W-:Y:S01]  /*17d0*/  IMAD.SHL.U32 R11, R16, 0x8, RZ ;  /* 0x00000008100b7824 */ /* 0x000fe200078e00ff */
[----:B------:R-:W-:Y:S01]  /*17e0*/  IADD3 R18, R18, 0x1, R123 ;  /* 0x0000000112127810 */ /* 0x000fe20007ffe07b */
[----:B------:R-:W-:Y:S01]  /*17f0*/  IMAD.IADD R17, R8, 0x1, -R17 ;  /* 0x0000000108117824 */ /* 0x000fe200078e0a11 */
[----:B------:R-:W-:Y:S01]  /*1800*/  SHF.R.U32.HI R8, RZ, 0x3, R14 ;  /* 0x00000003ff087819 */ /* 0x000fe2000001160e */
[----:B------:R-:W-:Y:S01]  /*1810*/  IMAD.WIDE.U32 R14, R88, UR14, R100 ;  /* 0x0000000e580e7c25 */ /* 0x000fe2000f8e0064 */
[----:B------:R-:W-:-:S02]  /*1820*/  LOP3.LUT R11, R4, 0x8, R11, 0xf8, !PT ;  /* 0x00000008040b7812 */ /* 0x000fc400078ef80b */
[----:B------:R-:W-:Y:S01]  /*1830*/  SHF.R.U32.HI R4, RZ, 0x3, R4 ;  /* 0x00000003ff047819 */ /* 0x000fe20000011604 */
[----:B------:R-:W-:Y:S01]  /*1840*/  IMAD R17, R12, 0x8, R17 ;  /* 0x000000080c117824 */ /* 0x000fe200078e0211 */
[----:B------:R-:W-:Y:S01]  /*1850*/  LOP3.LUT R13, R13, R8, RZ, 0x3c, !PT ;  /* 0x000000080d0d7212 */ /* 0x000fe200078e3cff */
[----:B------:R3:W-:Y:S01]  /*1860*/  @P0 STS [R124+0x6000], RZ ;  /* 0x006000ff7c000388 */ /* 0x0007e20000000800 */
[----:B------:R-:W-:Y:S01]  /*1870*/  LOP3.LUT R120, R11, R4, RZ, 0x3c, !PT ;  /* 0x000000040b787212 */ /* 0x000fe200078e3cff */
[----:B------:R-:W-:Y:S01]  /*1880*/  IMAD.IADD R11, R15, 0x1, R7 ;  /* 0x000000010f0b7824 */ /* 0x000fe200078e0207 */
[----:B------:R-:W-:Y:S01]  /*1890*/  IADD3 R18, R0, R18, -R127 ;  /* 0x0000001200127210 */ /* 0x000fe20007ffe87f */
[----:B------:R3:W-:Y:S01]  /*18a0*/  @P0 STS [R124+0x6004], RZ ;  /* 0x006004ff7c000388 */ /* 0x0007e20000000800 */
[C---:B------:R-:W-:Y:S01]  /*18b0*/  IMAD.IADD R121, R13.reuse, 0x1, R20 ;  /* 0x000000010d797824 */ /* 0x040fe200078e0214 */
[----:B------:R-:W-:Y:S01]  /*18c0*/  LOP3.LUT R2, R2, 0x6, RZ, 0xc0, !PT ;  /* 0x0000000602027812 */ /* 0x000fe200078ec0ff */
[----:B------:R-:W-:Y:S01]  /*18d0*/  IMAD.IADD R4, R13, 0x1, R10 ;  /* 0x000000010d047824 */ /* 0x000fe200078e020a */
[----:B------:R3:W-:Y:S01]  /*18e0*/  @P0 STS.64 [R124+0x6008], RZ ;  /* 0x006008ff7c000388 */ /* 0x0007e20000000a00 */
[----:B------:R-:W-:Y:S01]  /*18f0*/  IMAD.U32 R120, R17, 0x20, R120 ;  /* 0x0000002011787824 */ /* 0x000fe200078e0078 */
[----:B------:R-:W-:Y:S01]  /*1900*/  SEL R5, R5, 0xfffffff0, !P1 ;  /* 0xfffffff005057807 */ /* 0x000fe20004800000 */
[----:B------:R-:W-:Y:S01]  /*1910*/  IMAD.SHL.U32 R121, R121, 0x2, RZ ;  /* 0x0000000279797824 */ /* 0x000fe200078e00ff */
[----:B------:R3:W-:Y:S01]  /*1920*/  @P0 STS.128 [R124+0x7000], RZ ;  /* 0x007000ff7c000388 */ /* 0x0007e20000000c00 */
[----:B------:R-:W-:-:S03]  /*1930*/  IADD3 R7, R18, c[0x0][0x2e8], RZ ;  /* 0x0000ba0012077a10 */ /* 0x000fc60007ffe0ff */
[----:B------:R3:W-:Y:S01]  /*1940*/  @P0 STS.128 [R124+0x8000], RZ ;  /* 0x008000ff7c000388 */ /* 0x0007e20000000c00 */
[----:B------:R-:W-:Y:S05]  /*1950*/  @P0 BRA `(.L_x_194) ;  /* 0x000001b000000947 */ /* 0x000fea0003800000 */
[----:B------:R-:W-:Y:S02]  /*1960*/  ISETP.GE.AND P3, PT, R132, c[0x0][0x220], PT ;  /* 0x0000880084007a0c */ /* 0x000fe40003f66270 */
        /* <DEDUP_REMOVED lines=20> */
[----:B----4-:R-:W-:-:S04]  /*1ab0*/  LEA R12, P0, R14, c[0x0][0x170], 0x1 ;  /* 0x00005c000e0c7a11 */ /* 0x010fc800078008ff */
[----:B------:R-:W-:-:S05]  /*1ac0*/  LEA.HI.X R13, R14, c[0x0][0x174], R11, 0x1, P0 ;  /* 0x00005d000e0d7a11 */ /* 0x000fca00000f0c0b */
[----:B------:R-:W-:Y:S01]  /*1ad0*/  @!PT LDS RZ, [RZ] ;  /* 0x00000000fffff984 */ /* 0x000fe20000000800 */
[----:B------:R-:W-:Y:S01]  /*1ae0*/  @!PT LDS RZ, [RZ] ;  /* 0x00000000fffff984 */ /* 0x000fe20000000800 */
[----:B------:R-:W-:Y:S01]  /*1af0*/  @!PT LDS RZ, [RZ] ;  /* 0x00000000fffff984 */ /* 0x000fe20000000800 */
[----:B------:R4:W-:Y:S04]  /*1b00*/  LDGSTS.E.BYPASS.LTC128B.128 [R124+0x8000], [R12.64+0x80] ;  /* 0x080000800c7c7fae */ /* 0x0009e8000b901d4c */
.L_x_194:
[----:B------:R-:W-:Y:S05]  /*1b10*/  BSYNC B0 ;  /* 0x0000000000007941 */ /* 0x000fea0003800000 */
.L_x_193:
[----:B------:R-:W-:Y:S01]  /*1b20*/  ISETP.GE.AND P0, PT, R9, R6, PT ;  /* 0x000000060900720c */ /* 0x000fe20003f06270 */
        /* <DEDUP_REMOVED lines=13> */
[C---:B----4-:R-:W-:Y:S01]  /*1c00*/  @!P3 LEA R12, P4, R14.reuse, c[0x0][0x170], 0x1 ;  /* 0x00005c000e0cba11 */ /* 0x050fe200078808ff */
        /* <DEDUP_REMOVED lines=21> */
.L_x_196:
[----:B------:R-:W-:Y:S05]  /*1d60*/  BSYNC B0 ;  /* 0x0000000000007941 */ /* 0x000fea0003800000 */
.L_x_195:
[----:B------:R-:W-:Y:S01]  /*1d70*/  IMAD.SHL.U32 R120, R120, 0x2, RZ ;  /* 0x0000000278787824 */ /* 0x000fe200078e00ff */
[----:B------:R-:W-:Y:S01]  /*1d80*/  LDSM.16.M88.4 R44, [R121] ;  /* 0x00000000792c783b */ /* 0x000fe20000000200 */
[----:B------:R-:W-:Y:S01]  /*1d90*/  IMAD R119, R3, 0x2, R121 ;  /* 0x0000000203777824 */ /* 0x000fe200078e0279 */
[----:B------:R-:W-:Y:S01]  /*1da0*/  IADD3 R97, R7, 0x8, RZ ;  /* 0x0000000807617810 */ /* 0x000fe20007ffe0ff */
[----:B------:R-:W-:Y:S01]  /*1db0*/  IMAD R117, R5, 0x2, R120 ;  /* 0x0000000205757824 */ /* 0x000fe200078e0278 */
[----:B----4-:R-:W4:Y:S01]  /*1dc0*/  LDSM.16.M88.4 R16, [R120+0x3000] ;  /* 0x003000007810783b */ /* 0x010f220000000200 */
[----:B------:R-:W-:Y:S01]  /*1dd0*/  IMAD R2, R88, 0x40, R2 ;  /* 0x0000004058027824 */ /* 0x000fe200078e0202 */
[-C--:B------:R-:W-:Y:S02]  /*1de0*/  IMNMX R102, R7, R0.reuse, PT ;  /* 0x0000000007667217 */ /* 0x080fe40003800200 */
[----:B------:R-:W5:Y:S01]  /*1df0*/  LDSM.16.M88.4 R60, [R120+0x3400] ;  /* 0x00340000783c783b */ /* 0x000f620000000200 */
[----:B------:R-:W-:-:S02]  /*1e00*/  IMNMX R97, R97, R0, PT ;  /* 0x0000000061617217 */ /* 0x000fc40003800200 */
[C---:B------:R-:W-:Y:S01]  /*1e10*/  IADD3 R0, R2.reuse, 0x8, RZ ;  /* 0x0000000802007810 */ /* 0x040fe20007ffe0ff */
[----:B------:R-:W1:Y:S01]  /*1e20*/  LDSM.16.M88.4 R52, [R120+0x3800] ;  /* 0x003800007834783b */ /* 0x000e620000000200 */
[C---:B------:R-:W-:Y:S02]  /*1e30*/  IADD3 R5, R2.reuse, 0x1, RZ ;  /* 0x0000000102057810 */ /* 0x040fe40007ffe0ff */
[----:B------:R-:W-:Y:S01]  /*1e40*/  IADD3 R6, R2, 0x9, RZ ;  /* 0x0000000902067810 */ /* 0x000fe20007ffe0ff */
[----:B------:R-:W2:Y:S01]  /*1e50*/  LDSM.16.M88.4 R12, [R120+0x3c00] ;  /* 0x003c0000780c783b */ /* 0x000ea20000000200 */
[-C--:B------:R-:W-:Y:S02]  /*1e60*/  ISETP.GE.AND P0, PT, R0, R97.reuse, PT ;  /* 0x000000610000720c */ /* 0x080fe40003f06270 */
[C---:B------:R-:W-:Y:S01]  /*1e70*/  ISETP.GE.AND P5, PT, R5.reuse, R102, PT ;  /* 0x000000660500720c */ /* 0x040fe20003fa6270 */
[----:B------:R-:W-:Y:S01]  /*1e80*/  LDSM.16.M88.4 R36, [R119] ;  /* 0x000000007724783b */ /* 0x000fe20000000200 */
[----:B------:R-:W-:-:S02]  /*1e90*/  ISETP.GE.AND P3, PT, R5, R97, PT ;  /* 0x000000610500720c */ /* 0x000fc40003f66270 */
[CC--:B------:R-:W-:Y:S01]  /*1ea0*/  ISETP.GE.AND P2, PT, R6.reuse, R102.reuse, PT ;  /* 0x000000660600720c */ /* 0x0c0fe20003f46270 */
[----:B------:R-:W3:Y:S01]  /*1eb0*/  LDSM.16.M88.4 R76, [R117+0x3000] ;  /* 0x00300000754c783b */ /* 0x000ee20000000200 */
[----:B------:R-:W-:Y:S02]  /*1ec0*/  ISETP.GE.AND P6, PT, R6, R97, PT ;  /* 0x000000610600720c */ /* 0x000fe40003fc6270 */
[C---:B------:R-:W-:Y:S01]  /*1ed0*/  IADD3 R5, R2.reuse, 0x10, RZ ;  /* 0x0000001002057810 */ /* 0x040fe20007ffe0ff */
[----:B------:R-:W1:Y:S01]  /*1ee0*/  LDSM.16.M88.4 R40, [R117+0x3c00] ;  /* 0x003c00007528783b */ /* 0x000e620000000200 */
[----:B------:R-:W-:Y:S02]  /*1ef0*/  IADD3 R6, R2, 0x18, RZ ;  /* 0x0000001802067810 */ /* 0x000fe40007ffe0ff */
[-C--:B------:R-:W-:Y:S01]  /*1f00*/  ISETP.GE.AND P4, PT, R0, R102.reuse, PT ;  /* 0x000000660000720c */ /* 0x080fe20003f86270 */
[----:B------:R-:W2:Y:S01]  /*1f10*/  LDSM.16.M88.4 R68, [R117+0x3800] ;  /* 0x003800007544783b */ /* 0x000ea20000000200 */
[----:B------:R-:W-:-:S03]  /*1f20*/  ISETP.GE.AND P1, PT, R5, R102, PT ;  /* 0x000000660500720c */ /* 0x000fc60003f26270 */
[----:B------:R-:W2:Y:S04]  /*1f30*/  LDSM.16.M88.4 R72, [R117+0x3400] ;  /* 0x003400007548783b */ /* 0x000ea80000000200 */
[----:B------:R-:W-:Y:S01]  /*1f40*/  LDSM.16.M88.4 R8, [R121+0x1000] ;  /* 0x001000007908783b */ /* 0x000fe20000000200 */
[C---:B-1--4-:R-:W-:Y:S03]  /*1f50*/  HMMA.16816.F32 R20, R44.reuse, R16, RZ ;  /* 0x000000102c14723c */ /* 0x052fe600000018ff */
[----:B------:R-:W1:Y:S04]  /*1f60*/  LDSM.16.M88.4 R32, [R120+0x4000] ;  /* 0x004000007820783b */ /* 0x000e680000000200 */
[----:B--2---:R-:W-:Y:S01]  /*1f70*/  LDSM.16.M88.4 R24, [R120+0x4800] ;  /* 0x004800007818783b */ /* 0x004fe20000000200 */
[C---:B------:R-:W-:Y:S03]  /*1f80*/  HMMA.16816.F32 R16, R44.reuse, R18, RZ ;  /* 0x000000122c10723c */ /* 0x040fe600000018ff */
[----:B------:R-:W-:Y:S04]  /*1f90*/  LDSM.16.M88.4 R28, [R120+0x4400] ;  /* 0x00440000781c783b */ /* 0x000fe80000000200 */
[----:B------:R-:W-:Y:S01]  /*1fa0*/  LDSM.16.M88.4 R80, [R119+0x1000] ;  /* 0x001000007750783b */ /* 0x000fe20000000200 */
[C---:B-----5:R-:W-:Y:S03]  /*1fb0*/  HMMA.16816.F32 R64, R44.reuse, R60, RZ ;  /* 0x0000003c2c40723c */ /* 0x060fe600000018ff */
[----:B------:R-:W-:Y:S04]  /*1fc0*/  LDSM.16.M88.4 R84, [R117+0x4000] ;  /* 0x004000007554783b */ /* 0x000fe80000000200 */
[----:B------:R-:W0:Y:S01]  /*1fd0*/  LDGDEPBAR ;  /* 0x00000000000079af */ /* 0x000e220000000000 */
[C---:B------:R-:W-:Y:S08]  /*1fe0*/  HMMA.16816.F32 R56, R44.reuse, R52, RZ ;  /* 0x000000342c38723c */ /* 0x040ff000000018ff */
[C---:B------:R-:W-:Y:S08]  /*1ff0*/  HMMA.16816.F32 R60, R44.reuse, R62, RZ ;  /* 0x0000003e2c3c723c */ /* 0x040ff000000018ff */
[C---:B------:R-:W-:Y:S08]  /*2000*/  HMMA.16816.F32 R52, R44.reuse, R54, RZ ;  /* 0x000000362c34723c */ /* 0x040ff000000018ff */
[C---:B------:R-:W-:Y:S08]  /*2010*/  HMMA.16816.F32 R48, R44.reuse, R12, RZ ;  /* 0x0000000c2c30723c */ /* 0x040ff000000018ff */
[----:B------:R-:W-:Y:S01]  /*2020*/  HMMA.16816.F32 R44, R44, R14, RZ ;  /* 0x0000000e2c2c723c */ /* 0x000fe200000018ff */
[----:B------:R-:W2:Y:S07]  /*2030*/  LDSM.16.M88.4 R12, [R120+0x4c00] ;  /* 0x004c0000780c783b */ /* 0x000eae0000000200 */
        /* <DEDUP_REMOVED lines=8> */
[----:B------:R-:W3:Y:S07]  /*20c0*/  LDSM.16.M88.4 R68, [R117+0x4c00] ;  /* 0x004c00007544783b */ /* 0x000eee0000000200 */
[----:B------:R-:W-:Y:S08]  /*20d0*/  HMMA.16816.F32 R64, R36, R72, R64 ;  /* 0x000000482440723c */ /* 0x000ff00000001840 */
[C---:B-1----:R-:W-:Y:S08]  /*20e0*/  HMMA.16816.F32 R20, R8.reuse, R32, R20 ;  /* 0x000000200814723c */ /* 0x042ff00000001814 */
[----:B------:R-:W-:Y:S01]  /*20f0*/  HMMA.16816.F32 R16, R8, R34, R16 ;  /* 0x000000220810723c */ /* 0x000fe20000001810 */
[----:B------:R-:W-:Y:S07]  /*2100*/  LDSM.16.M88.4 R32, [R120+0x5400] ;  /* 0x005400007820783b */ /* 0x000fee0000000200 */
[----:B------:R-:W-:Y:S01]  /*2110*/  HMMA.16816.F32 R60, R36, R74, R60 ;  /* 0x0000004a243c723c */ /* 0x000fe2000000183c */
[----:B------:R-:W1:Y:S04]  /*2120*/  LDSM.16.M88.4 R72, [R117+0x4800] ;  /* 0x004800007548783b */ /* 0x000e680000000200 */
[----:B------:R-:W4:Y:S03]  /*2130*/  LDSM.16.M88.4 R36, [R120+0x5000] ;  /* 0x005000007824783b */ /* 0x000f260000000200 */
[C---:B--2---:R-:W-:Y:S08]  /*2140*/  HMMA.16816.F32 R48, R8.reuse, R12, R48 ;  /* 0x0000000c0830723c */ /* 0x044ff00000001830 */
[C---:B------:R-:W-:Y:S01]  /*2150*/  HMMA.16816.F32 R44, R8.reuse, R14, R44 ;  /* 0x0000000e082c723c */ /* 0x040fe2000000182c */
[----:B------:R-:W-:Y:S07]  /*2160*/  LDSM.16.M88.4 R12, [R119+0x2000] ;  /* 0x00200000770c783b */ /* 0x000fee0000000200 */
[C---:B------:R-:W-:Y:S08]  /*2170*/  HMMA.16816.F32 R56, R8.reuse, R24, R56 ;  /* 0x000000180838723c */ /* 0x040ff00000001838 */
[C---:B------:R-:W-:Y:S01]  /*2180*/  HMMA.16816.F32 R52, R8.reuse, R26, R52 ;  /* 0x0000001a0834723c */ /* 0x040fe20000001834 */
[----:B------:R-:W2:Y:S07]  /*2190*/  LDSM.16.M88.4 R24, [R120+0x5c00] ;  /* 0x005c00007818783b */ /* 0x000eae0000000200 */
[----:B------:R-:W-:Y:S08]  /*21a0*/  HMMA.16816.F32 R64, R8, R28, R64 ;  /* 0x0000001c0840723c */ /* 0x000ff00000001840 */
[C---:B------:R-:W-:Y:S08]  /*21b0*/  HMMA.16816.F32 R20, R80.reuse, R84, R20 ;  /* 0x000000545014723c */ /* 0x040ff00000001814 */
[----:B------:R-:W-:Y:S08]  /*21c0*/  HMMA.16816.F32 R16, R80, R86, R16 ;  /* 0x000000565010723c */ /* 0x000ff00000001810 */
[----:B------:R-:W-:Y:S01]  /*21d0*/  HMMA.16816.F32 R60, R8, R30, R60 ;  /* 0x0000001e083c723c */ /* 0x000fe2000000183c */
[----:B------:R-:W5:Y:S04]  /*21e0*/  LDSM.16.M88.4 R28, [R120+0x5800] ;  /* 0x00580000781c783b */ /* 0x000f680000000200 */
[----:B------:R-:W2:Y:S03]  /*21f0*/  LDSM.16.M88.4 R8, [R117+0x5000] ;  /* 0x005000007508783b */ /* 0x000ea60000000200 */
[C---:B---3--:R-:W-:Y:S08]  /*2200*/  HMMA.16816.F32 R48, R80.reuse, R68, R48 ;  /* 0x000000445030723c */ /* 0x048ff00000001830 */
[C---:B------:R-:W-:Y:S08]  /*2210*/  HMMA.16816.F32 R44, R80.reuse, R70, R44 ;  /* 0x00000046502c723c */ /* 0x040ff0000000182c */
[C---:B------:R-:W-:Y:S08]  /*2220*/  HMMA.16816.F32 R64, R80.reuse, R76, R64 ;  /* 0x0000004c5040723c */ /* 0x040ff00000001840 */
[----:B-1----:R-:W-:Y:S08]  /*2230*/  HMMA.16816.F32 R56, R80, R72, R56 ;  /* 0x000000485038723c */ /* 0x002ff00000001838 */
[C---:B----4-:R-:W-:Y:S01]  /*2240*/  HMMA.16816.F32 R68, R40.reuse, R36, R20 ;  /* 0x000000242844723c */ /* 0x050fe20000001814 */
[----:B------:R-:W1:Y:S07]  /*2250*/  LDSM.16.M88.4 R20, [R117+0x5400] ;  /* 0x005400007514783b */ /* 0x000e6e0000000200 */
[----:B------:R-:W-:Y:S08]  /*2260*/  HMMA.16816.F32 R16, R40, R38, R16 ;  /* 0x000000262810723c */ /* 0x000ff00000001810 */
[----:B------:R-:W-:Y:S08]  /*2270*/  HMMA.16816.F32 R52, R80, R74, R52 ;  /* 0x0000004a5034723c */ /* 0x000ff00000001834 */
[C---:B--2---:R-:W-:Y:S08]  /*2280*/  HMMA.16816.F32 R48, R40.reuse, R24, R48 ;  /* 0x000000182830723c */ /* 0x044ff00000001830 */
[----:B------:R-:W-:Y:S01]  /*2290*/  HMMA.16816.F32 R44, R40, R26, R44 ;  /* 0x0000001a282c723c */ /* 0x000fe2000000182c */
[----:B------:R-:W2:Y:S07]  /*22a0*/  LDSM.16.M88.4 R24, [R117+0x5800] ;  /* 0x005800007518783b */ /* 0x000eae0000000200 */
[----:B------:R-:W-:Y:S08]  /*22b0*/  HMMA.16816.F32 R60, R80, R78, R60 ;  /* 0x0000004e503c723c */ /* 0x000ff0000000183c */
[C---:B------:R-:W-:Y:S08]  /*22c0*/  HMMA.16816.F32 R64, R40.reuse, R32, R64 ;  /* 0x000000202840723c */ /* 0x040ff00000001840 */
[----:B-----5:R-:W-:Y:S08]  /*22d0*/  HMMA.16816.F32 R56, R40, R28, R56 ;  /* 0x0000001c2838723c */ /* 0x020ff00000001838 */
[C---:B------:R-:W-:Y:S08]  /*22e0*/  HMMA.16816.F32 R68, R12.reuse, R8, R68 ;  /* 0x000000080c44723c */ /* 0x040ff00000001844 */
[----:B------:R-:W-:Y:S01]  /*22f0*/  HMMA.16816.F32 R16, R12, R10, R16 ;  /* 0x0000000a0c10723c */ /* 0x000fe20000001810 */
[----:B------:R-:W3:Y:S01]  /*2300*/  LDSM.16.M88.4 R8, [R117+0x5c00] ;  /* 0x005c00007508783b */ /* 0x000ee20000000200 */
[----:B------:R-:W-:-:S06]  /*2310*/  DEPBAR.LE SB0, 0x0 ;  /* 0x000080000000791a */ /* 0x000fcc0000000000 */
[C---:B------:R-:W-:Y:S08]  /*2320*/  HMMA.16816.F32 R52, R40.reuse, R30, R52 ;  /* 0x0000001e2834723c */ /* 0x040ff00000001834 */
[----:B------:R-:W-:Y:S01]  /*2330*/  HMMA.16816.F32 R60, R40, R34, R60 ;  /* 0x00000022283c723c */ /* 0x000fe2000000183c */
[----:B------:R-:W-:Y:S02]  /*2340*/  FSEL R0, R69, -INF , !P5 ;  /* 0xff80000045007808 */ /* 0x000fe40006800000 */
[----:B------:R-:W-:-:S02]  /*2350*/  ISETP.GE.AND P5, PT, R5, R97, PT ;  /* 0x000000610500720c */ /* 0x000fc40003fa6270 */
[----:B------:R-:W-:Y:S02]  /*2360*/  IADD3 R5, R2, 0x11, RZ ;  /* 0x0000001102057810 */ /* 0x000fe40007ffe0ff */
[----:B------:R-:W-:Y:S01]  /*2370*/  FSEL R71, R71, -INF , !P3 ;  /* 0xff80000047477808 */ /* 0x000fe20005800000 */
[----:B-1----:R-:W-:Y:S01]  /*2380*/  HMMA.16816.F32 R64, R12, R20, R64 ;  /* 0x000000140c40723c */ /* 0x002fe20000001840 */
[----:B------:R-:W-:Y:S02]  /*2390*/  ISETP.GE.AND P3, PT, R5, R102, PT ;  /* 0x000000660500720c */ /* 0x000fe40003f66270 */
[----:B------:R-:W-:-:S04]  /*23a0*/  FSEL R19, R19, -INF , !P6 ;  /* 0xff80000013137808 */ /* 0x000fc80007000000 */
[----:B------:R-:W-:Y:S01]  /*23b0*/  FSEL R21, R18, -INF , !P0 ;  /* 0xff80000012157808 */ /* 0x000fe20004000000 */
[C---:B--2---:R-:W-:Y:S01]  /*23c0*/  HMMA.16816.F32 R56, R12.reuse, R24, R56 ;  /* 0x000000180c38723c */ /* 0x044fe20000001838 */
[----:B------:R-:W-:Y:S02]  /*23d0*/  FSEL R18, R17, -INF , !P2 ;  /* 0xff80000011127808 */ /* 0x000fe40005000000 */
[C---:B------:R-:W-:Y:S02]  /*23e0*/  ISETP.GE.AND P0, PT, R6.reuse, R102, PT ;  /* 0x000000660600720c */ /* 0x040fe40003f06270 */
[----:B------:R-:W-:Y:S02]  /*23f0*/  ISETP.GE.AND P2, PT, R6, R97, PT ;  /* 0x000000610600720c */ /* 0x000fe40003f46270 */
[----:B------:R-:W-:Y:S01]  /*2400*/  IADD3 R6, R2, 0x20, RZ ;  /* 0x0000002002067810 */ /* 0x000fe20007ffe0ff */
[----:B------:R-:W-:Y:S01]  /*2410*/  HMMA.16816.F32 R52, R12, R26, R52 ;  /* 0x0000001a0c34723c */ /* 0x000fe20000001834 */
[----:B------:R-:W-:-:S02]  /*2420*/  FSEL R20, R16, -INF , !P4 ;  /* 0xff80000010147808 */ /* 0x000fc40006000000 */
[----:B------:R-:W-:Y:S02]  /*2430*/  ISETP.GE.AND P4, PT, R5, R97, PT ;  /* 0x000000610500720c */ /* 0x000fe40003f86270 */
[C---:B------:R-:W-:Y:S02]  /*2440*/  IADD3 R5, R2.reuse, 0x19, RZ ;  /* 0x0000001902057810 */ /* 0x040fe40007ffe0ff */
[----:B------:R-:W-:Y:S01]  /*2450*/  IADD3 R17, R2, 0x28, RZ ;  /* 0x0000002802117810 */ /* 0x000fe20007ffe0ff */
[----:B------:R-:W-:Y:S01]  /*2460*/  HMMA.16816.F32 R60, R12, R22, R60 ;  /* 0x000000160c3c723c */ /* 0x000fe2000000183c */
[----:B------:R-:W-:Y:S02]  /*2470*/  FSEL R7, R66, -INF , !P5 ;  /* 0xff80000042077808 */ /* 0x000fe40006800000 */
[----:B------:R-:W-:Y:S02]  /*2480*/  ISETP.GE.AND P5, PT, R6, R102, PT ;  /* 0x000000660600720c */ /* 0x000fe40003fa6270 */
[----:B------:R-:W-:-:S02]  /*2490*/  FSEL R64, R64, -INF , !P1 ;  /* 0xff80000040407808 */ /* 0x000fc40004800000 */
[C---:B------:R-:W-:Y:S01]  /*24a0*/  ISETP.GE.AND P6, PT, R5.reuse, R102, PT ;  /* 0x000000660500720c */ /* 0x040fe20003fc6270 */
[C---:B---3--:R-:W-:Y:S01]  /*24b0*/  HMMA.16816.F32 R48, R12.reuse, R8, R48 ;  /* 0x000000080c30723c */ /* 0x048fe20000001830 */
[----:B------:R-:W-:Y:S01]  /*24c0*/  FSEL R94, R56, -INF , !P5 ;  /* 0xff800000385e7808 */ /* 0x000fe20006800000 */
[----:B------:R-:W-:Y:S01]  /*24d0*/  BAR.SYNC.DEFER_BLOCKING 0x0 ;  /* 0x0000000000007b1d */ /* 0x000fe20000010000 */
[----:B------:R-:W-:Y:S02]  /*24e0*/  ISETP.GE.AND P1, PT, R5, R97, PT ;  /* 0x000000610500720c */ /* 0x000fe40003f26270 */
[C---:B------:R-:W-:Y:S02]  /*24f0*/  IADD3 R5, R2.reuse, 0x21, RZ ;  /* 0x0000002102057810 */ /* 0x040fe40007ffe0ff */
[----:B------:R-:W-:Y:S01]  /*2500*/  IADD3 R9, R2, 0x29, RZ ;  /* 0x0000002902097810 */ /* 0x000fe20007ffe0ff */
[----:B------:R-:W-:Y:S01]  /*2510*/  HMMA.16816.F32 R44, R12, R10, R44 ;  /* 0x0000000a0c2c723c */ /* 0x000fe2000000182c */
[----:B------:R-:W-:-:S02]  /*2520*/  FSEL R16, R65, -INF , !P3 ;  /* 0xff80000041107808 */ /* 0x000fc40005800000 */
[-C--:B------:R-:W-:Y:S02]  /*2530*/  ISETP.GE.AND P5, PT, R9, R97.reuse, PT ;  /* 0x000000610900720c */ /* 0x080fe40003fa6270 */
[----:B------:R-:W-:Y:S02]  /*2540*/  FSEL R67, R67, -INF , !P4 ;  /* 0xff80000043437808 */ /* 0x000fe40006000000 */
[----:B------:R-:W-:Y:S02]  /*2550*/  FSEL R109, R55, -INF , !P5 ;  /* 0xff800000376d7808 */ /* 0x000fe40006800000 */
[-C--:B------:R-:W-:Y:S02]  /*2560*/  ISETP.GE.AND P5, PT, R2, R102.reuse, PT ;  /* 0x000000660200720c */ /* 0x080fe40003fa6270 */
[----:B------:R-:W-:Y:S02]  /*2570*/  ISETP.GE.AND P3, PT, R6, R97, PT ;  /* 0x000000610600720c */ /* 0x000fe40003f66270 */
[----:B------:R-:W-:-:S02]  /*2580*/  ISETP.GE.AND P4, PT, R5, R102, PT ;  /* 0x000000660500720c */ /* 0x000fc40003f86270 */
[----:B------:R-:W-:Y:S02]  /*2590*/  IADD3 R8, R2, 0x30, RZ ;  /* 0x0000003002087810 */ /* 0x000fe40007ffe0ff */
[----:B------:R-:W-:Y:S02]  /*25a0*/  FSEL R60, R60, -INF , !P0 ;  /* 0xff8000003c3c7808 */ /* 0x000fe40004000000 */
[----:B------:R-:W-:Y:S02]  /*25b0*/  ISETP.GE.AND P0, PT, R5, R97, PT ;  /* 0x000000610500720c */ /* 0x000fe40003f06270 */
[----:B------:R-:W-:Y:S02]  /*25c0*/  FSEL R68, R68, -INF , !P5 ;  /* 0xff80000044447808 */ /* 0x000fe40006800000 */
[----:B------:R-:W-:Y:S02]  /*25d0*/  FSEL R5, R62, -INF , !P2 ;  /* 0xff8000003e057808 */ /* 0x000fe40005000000 */
[----:B------:R-:W-:-:S02]  /*25e0*/  FSEL R103, R58, -INF , !P3 ;  /* 0xff8000003a677808 */ /* 0x000fc40005800000 */
[----:B------:R-:W-:Y:S02]  /*25f0*/  FSEL R104, R57, -INF , !P4 ;  /* 0xff80000039687808 */ /* 0x000fe40006000000 */
[----:B------:R-:W-:Y:S02]  /*2600*/  ISETP.GE.AND P5, PT, R96, 0x2, PT ;  /* 0x000000026000780c */ /* 0x000fe40003fa6270 */
[-C--:B------:R-:W-:Y:S02]  /*2610*/  ISETP.GE.AND P2, PT, R17, R102.reuse, PT ;  /* 0x000000661100720c */ /* 0x080fe40003f46270 */
[C---:B------:R-:W-:Y:S02]  /*2620*/  ISETP.GE.AND P3, PT, R8.reuse, R102, PT ;  /* 0x000000660800720c */ /* 0x040fe40003f66270 */
[----:B------:R-:W-:Y:S02]  /*2630*/  ISETP.GE.AND P4, PT, R8, R97, PT ;  /* 0x000000610800720c */ /* 0x000fe40003f86270 */
[----:B------:R-:W-:-:S02]  /*2640*/  IADD3 R8, R2, 0x31, RZ ;  /* 0x0000003102087810 */ /* 0x000fc40007ffe0ff */
[----:B------:R-:W-:Y:S02]  /*2650*/  FSEL R6, R61, -INF , !P6 ;  /* 0xff8000003d067808 */ /* 0x000fe40007000000 */
[----:B------:R-:W-:Y:S02]  /*2660*/  FSEL R63, R63, -INF , !P1 ;  /* 0xff8000003f3f7808 */ /* 0x000fe40004800000 */
[----:B------:R-:W-:Y:S02]  /*2670*/  FSEL R111, R59, -INF , !P0 ;  /* 0xff8000003b6f7808 */ /* 0x000fe40004000000 */
[----:B------:R-:W-:Y:S02]  /*2680*/  FSEL R106, R52, -INF , !P2 ;  /* 0xff800000346a7808 */ /* 0x000fe40005000000 */
[----:B------:R-:W-:Y:S02]  /*2690*/  ISETP.GE.AND P6, PT, R17, R97, PT ;  /* 0x000000611100720c */ /* 0x000fe40003fc6270 */
        /* <DEDUP_REMOVED lines=10> */
[C---:B------:R-:W-:Y:S02]  /*2740*/  ISETP.GE.AND P6, PT, R9.reuse, R102, PT ;  /* 0x000000660900720c */ /* 0x040fe40003fc6270 */
[-C--:B------:R-:W-:Y:S02]  /*2750*/  ISETP.GE.AND P1, PT, R9, R97.reuse, PT ;  /* 0x000000610900720c */ /* 0x080fe40003f26270 */
[----:B------:R-:W-:-:S02]  /*2760*/  ISETP.GE.AND P3, PT, R2, R97, PT ;  /* 0x000000610200720c */ /* 0x000fc40003f66270 */
[C---:B------:R-:W-:Y:S02]  /*2770*/  ISETP.GE.AND P4, PT, R8.reuse, R102, PT ;  /* 0x000000660800720c */ /* 0x040fe40003f86270 */
[----:B------:R-:W-:Y:S02]  /*2780*/  ISETP.GE.AND P0, PT, R8, R97, PT ;  /* 0x000000610800720c */ /* 0x000fe40003f06270 */
[----:B------:R-:W-:Y:S02]  /*2790*/  FSEL R70, R70, -INF , !P3 ;  /* 0xff80000046467808 */ /* 0x000fe40005800000 */
[----:B------:R-:W-:Y:S02]  /*27a0*/  FSEL R31, R51, -INF , !P2 ;  /* 0xff800000331f7808 */ /* 0x000fe40005000000 */
[----:B------:R-:W-:Y:S02]  /*27b0*/  FSEL R92, R44, -INF , !P6 ;  /* 0xff8000002c5c7808 */ /* 0x000fe40007000000 */
[----:B------:R-:W-:-:S02]  /*27c0*/  FSEL R30, R46, -INF , !P1 ;  /* 0xff8000002e1e7808 */ /* 0x000fc40004800000 */
[----:B------:R-:W-:Y:S02]  /*27d0*/  FSEL R91, R45, -INF , !P4 ;  /* 0xff8000002d5b7808 */ /* 0x000fe40006000000 */
[----:B------:R-:W-:Y:S01]  /*27e0*/  FSEL R29, R47, -INF , !P0 ;  /* 0xff8000002f1d7808 */ /* 0x000fe20004000000 */
[----:B------:R-:W-:Y:S05]  /*27f0*/  @!P5 BRA `(.L_x_197) ;  /* 0x000003b00000d947 */ /* 0x000fea0003800000 */
[----:B------:R-:W-:Y:S01]  /*2800*/  IADD3 R11, R96, -0x2, RZ ;  /* 0xfffffffe600b7810 */ /* 0x000fe20007ffe0ff */
[----:B------:R-:W-:Y:S01]  /*2810*/  BSSY B0, `(.L_x_198) ;  /* 0x0000038000007945 */ /* 0x000fe20003800000 */
[----:B------:R-:W-:Y:S02]  /*2820*/  ISETP.GE.AND P4, PT, R132, c[0x0][0x220], PT ;  /* 0x0000880084007a0c */ /* 0x000fe40003f86270 */
[----:B------:R-:W-:Y:S01]  /*2830*/  SHF.R.S32.HI R9, RZ, 0x1f, R11 ;  /* 0x0000001fff097819 */ /* 0x000fe2000001140b */
[C---:B------:R-:W-:Y:S01]  /*2840*/  IMAD R2, R11.reuse, UR9, RZ ;  /* 0x000000090b027c24 */ /* 0x040fe2000f8e02ff */
[----:B------:R-:W-:Y:S01]  /*2850*/  ISETP.GE.AND P3, PT, R126, c[0x0][0x220], PT ;  /* 0x000088007e007a0c */ /* 0x000fe20003f66270 */
[----:B------:R-:W-:Y:S01]  /*2860*/  IMAD.WIDE.U32 R10, R11, UR10, R130 ;  /* 0x0000000a0b0a7c25 */ /* 0x000fe2000f8e0082 */
[----:B------:R-:W-:-:S03]  /*2870*/  ISETP.GE.AND P1, PT, R125, c[0x0][0x220], PT ;  /* 0x000088007d007a0c */ /* 0x000fc60003f26270 */
[----:B------:R-:W-:-:S04]  /*2880*/  IMAD R2, R9, UR10, R2 ;  /* 0x0000000a09027c24 */ /* 0x000fc8000f8e0202 */
[----:B------:R-:W-:Y:S01]  /*2890*/  IMAD.IADD R2, R11, 0x1, R2 ;  /* 0x000000010b027824 */ /* 0x000fe200078e0202 */
[C---:B------:R-:W-:Y:S01]  /*28a0*/  @!P4 LEA R12, P6, R10.reuse, c[0x0][0x168], 0x1 ;  /* 0x00005a000a0cca11 */ /* 0x040fe200078c08ff */
[----:B------:R1:W-:Y:S02]  /*28b0*/  @P4 STS [R124+0x3000], RZ ;  /* 0x003000ff7c004388 */ /* 0x0003e40000000800 */
[C---:B------:R-:W-:Y:S02]  /*28c0*/  @!P3 LEA R22, P2, R10.reuse, c[0x0][0x168], 0x1 ;  /* 0x00005a000a16ba11 */ /* 0x040fe400078408ff */
[C---:B------:R-:W-:Y:S01]  /*28d0*/  @!P1 LEA R14, P0, R10.reuse, c[0x0][0x168], 0x1 ;  /* 0x00005a000a0e9a11 */ /* 0x040fe200078008ff */
[----:B------:R1:W-:Y:S01]  /*28e0*/  @P4 STS [R124+0x3004], RZ ;  /* 0x003004ff7c004388 */ /* 0x0003e20000000800 */
[C-C-:B------:R-:W-:Y:S02]  /*28f0*/  @!P4 LEA.HI.X R13, R10.reuse, c[0x0][0x16c], R2.reuse, 0x1, P6 ;  /* 0x00005b000a0dca11 */ /* 0x140fe400030f0c02 */
[C---:B------:R-:W-:Y:S01]  /*2900*/  IADD3 R9, P6, R10.reuse, UR11, RZ ;  /* 0x0000000b0a097c10 */ /* 0x040fe2000ffde0ff */
[----:B------:R1:W-:Y:S01]  /*2910*/  @P4 STS.64 [R124+0x3008], RZ ;  /* 0x003008ff7c004388 */ /* 0x0003e20000000a00 */
[----:B------:R-:W-:-:S02]  /*2920*/  @!P3 LEA.HI.X R23, R10, c[0x0][0x16c], R2, 0x1, P2 ;  /* 0x00005b000a17ba11 */ /* 0x000fc400010f0c02 */
        /* <DEDUP_REMOVED lines=38> */
.L_x_199:
[----:B------:R-:W-:Y:S05]  /*2b90*/  BSYNC B0 ;  /* 0x0000000000007941 */ /* 0x000fea0003800000 */
.L_x_198:
[----:B------:R-:W0:Y:S02]  /*2ba0*/  LDGDEPBAR ;  /* 0x00000000000079af */ /* 0x000e240000000000 */
.L_x_197:
[----:B--2---:R-:W-:Y:S02]  /*2bb0*/  FMNMX.FTZ R9, R68, R0, !PT ;  /* 0x0000000044097209 */ /* 0x004fe40007810000 */
        /* <DEDUP_REMOVED lines=24> */
[----:B------:R-:W-:Y:S02]  /*2d40*/  SHF.L.U32 R118, R4, 0x1, RZ ;  /* 0x0000000104767819 */ /* 0x000fe400000006ff */
[----:B------:R-:W-:Y:S02]  /*2d50*/  FMNMX.FTZ R8, R92, R9, !PT ;  /* 0x000000095c087209 */ /* 0x000fe40007810000 */
[----:B------:R-:W-:Y:S01]  /*2d60*/  FMNMX.FTZ R9, R31, R2, !PT ;  /* 0x000000021f097209 */ /* 0x000fe20007810000 */
[----:B------:R-:W-:Y:S01]  /*2d70*/  LDSM.16.MT88.4 R56, [R118+0x7000] ;  /* 0x007000007638783b */ /* 0x000fe20000004200 */
[----:B------:R-:W-:Y:S02]  /*2d80*/  FMNMX.FTZ R8, R91, R8, !PT ;  /* 0x000000085b087209 */ /* 0x000fe40007810000 */
[----:B-1----:R-:W-:Y:S01]  /*2d90*/  FMNMX.FTZ R10, R30, R9, !PT ;  /* 0x000000091e0a7209 */ /* 0x002fe20007810000 */
[----:B------:R-:W-:Y:S01]  /*2da0*/  LDSM.16.MT88.4 R40, [R118+0x6000] ;  /* 0x006000007628783b */ /* 0x000fe20000004200 */
[----:B------:R-:W-:-:S02]  /*2db0*/  LEA R116, R3, R118, 0x1 ;  /* 0x0000007603747211 */ /* 0x000fc400078e08ff */
[----:B------:R-:W-:Y:S01]  /*2dc0*/  FMNMX.FTZ R10, R29, R10, !PT ;  /* 0x0000000a1d0a7209 */ /* 0x000fe20007810000 */
[----:B------:R-:W1:Y:S04]  /*2dd0*/  SHFL.BFLY PT, R11, R8, 0x2, 0x1f ;  /* 0x0c401f00080b7f89 */ /* 0x000e6800000e0000 */
[----:B------:R-:W2:Y:S04]  /*2de0*/  SHFL.BFLY PT, R9, R10, 0x2, 0x1f ;  /* 0x0c401f000a097f89 */ /* 0x000ea800000e0000 */
[----:B------:R-:W-:Y:S04]  /*2df0*/  LDSM.16.MT88.4 R48, [R116+0x6000] ;  /* 0x006000007430783b */ /* 0x000fe80000004200 */
[----:B------:R-:W-:Y:S04]  /*2e00*/  LDSM.16.MT88.4 R72, [R118+0x8000] ;  /* 0x008000007648783b */ /* 0x000fe80000004200 */
[----:B------:R-:W-:Y:S01]  /*2e10*/  LDSM.16.MT88.4 R12, [R118+0x7400] ;  /* 0x00740000760c783b */ /* 0x000fe20000004200 */
[----:B-1----:R-:W-:-:S02]  /*2e20*/  FMNMX.FTZ R11, R8, R11, !PT ;  /* 0x0000000b080b7209 */ /* 0x002fc40007810000 */
[----:B--2---:R-:W-:-:S03]  /*2e30*/  FMNMX.FTZ R9, R10, R9, !PT ;  /* 0x000000090a097209 */ /* 0x004fc60007810000 */
[----:B------:R-:W1:Y:S04]  /*2e40*/  SHFL.BFLY PT, R2, R11, 0x1, 0x1f ;  /* 0x0c201f000b027f89 */ /* 0x000e6800000e0000 */
[----:B------:R-:W2:Y:S01]  /*2e50*/  SHFL.BFLY PT, R8, R9, 0x1, 0x1f ;  /* 0x0c201f0009087f89 */ /* 0x000ea200000e0000 */
[----:B-1----:R-:W-:-:S04]  /*2e60*/  FMNMX.FTZ R2, R11, R2, !PT ;  /* 0x000000020b027209 */ /* 0x002fc80007810000 */
[C---:B------:R-:W-:Y:S01]  /*2e70*/  FSETP.NEU.FTZ.AND P0, PT, R2.reuse, -INF , PT ;  /* 0xff8000000200780b */ /* 0x040fe20003f1d000 */
[----:B------:R-:W-:-:S05]  /*2e80*/  FMUL.FTZ R93, R2, c[0x0][0x23c] ;  /* 0x00008f00025d7a20 */ /* 0x000fca0000410000 */
[----:B------:R-:W-:-:S05]  /*2e90*/  FSEL R93, R93, RZ, P0 ;  /* 0x000000ff5d5d7208 */ /* 0x000fca0000000000 */
[--C-:B------:R-:W-:Y:S01]  /*2ea0*/  FFMA.FTZ R34, R0, c[0x0][0x23c], -R93.reuse ;  /* 0x00008f0000227a23 */ /* 0x100fe2000001085d */
[----:B--2---:R-:W-:Y:S01]  /*2eb0*/  FMNMX.FTZ R0, R9, R8, !PT ;  /* 0x0000000809007209 */ /* 0x004fe20007810000 */
[--C-:B------:R-:W-:Y:S01]  /*2ec0*/  FFMA.FTZ R35, R68, c[0x0][0x23c], -R93.reuse ;  /* 0x00008f0044237a23 */ /* 0x100fe2000001085d */
[----:B------:R-:W-:Y:S01]  /*2ed0*/  LDSM.16.MT88.4 R8, [R116+0x6400] ;  /* 0x006400007408783b */ /* 0x000fe20000004200 */
[--C-:B------:R-:W-:Y:S01]  /*2ee0*/  FFMA.FTZ R33, R20, c[0x0][0x23c], -R93.reuse ;  /* 0x00008f0014217a23 */ /* 0x100fe2000001085d */
[C---:B------:R-:W-:Y:S01]  /*2ef0*/  FSETP.NEU.FTZ.AND P0, PT, R0.reuse, -INF , PT ;  /* 0xff8000000000780b */ /* 0x040fe20003f1d000 */
[----:B------:R-:W-:Y:S01]  /*2f00*/  FMUL.FTZ R32, R0, c[0x0][0x23c] ;  /* 0x00008f0000207a20 */ /* 0x000fe20000410000 */
[----:B------:R-:W-:Y:S01]  /*2f10*/  MUFU.EX2 R34, R34 ;  /* 0x0000002200227308 */ /* 0x000fe20000000800 */
[--C-:B------:R-:W-:Y:S02]  /*2f20*/  FFMA.FTZ R26, R18, c[0x0][0x23c], -R93.reuse ;  /* 0x00008f00121a7a23 */ /* 0x100fe4000001085d */
[--C-:B------:R-:W-:Y:S01]  /*2f30*/  FFMA.FTZ R25, R64, c[0x0][0x23c], -R93.reuse ;  /* 0x00008f0040197a23 */ /* 0x100fe2000001085d */
[----:B------:R-:W-:Y:S01]  /*2f40*/  FSEL R32, R32, RZ, P0 ;  /* 0x000000ff20207208 */ /* 0x000fe20000000000 */
[----:B------:R-:W-:-:S02]  /*2f50*/  FFMA.FTZ R24, R16, c[0x0][0x23c], -R93 ;  /* 0x00008f0010187a23 */ /* 0x000fc4000001085d */
[--C-:B------:R-:W-:Y:S01]  /*2f60*/  FFMA.FTZ R23, R60, c[0x0][0x23c], -R93.reuse ;  /* 0x00008f003c177a23 */ /* 0x100fe2000001085d */
[----:B------:R-:W1:Y:S01]  /*2f70*/  MUFU.EX2 R35, R35 ;  /* 0x0000002300237308 */ /* 0x000e620000000800 */
[--C-:B------:R-:W-:Y:S02]  /*2f80*/  FFMA.FTZ R85, R70, c[0x0][0x23c], -R32.reuse ;  /* 0x00008f0046557a23 */ /* 0x100fe40000010820 */
[--C-:B------:R-:W-:Y:S02]  /*2f90*/  FFMA.FTZ R84, R71, c[0x0][0x23c], -R32.reuse ;  /* 0x00008f0047547a23 */ /* 0x100fe40000010820 */
[--C-:B------:R-:W-:Y:S02]  /*2fa0*/  FFMA.FTZ R90, R21, c[0x0][0x23c], -R32.reuse ;  /* 0x00008f00155a7a23 */ /* 0x100fe40000010820 */
[--C-:B------:R-:W-:Y:S01]  /*2fb0*/  FFMA.FTZ R27, R19, c[0x0][0x23c], -R32.reuse ;  /* 0x00008f00131b7a23 */ /* 0x100fe20000010820 */
[----:B------:R-:W-:Y:S01]  /*2fc0*/  MUFU.EX2 R33, R33 ;  /* 0x0000002100217308 */ /* 0x000fe20000000800 */
[----:B------:R-:W-:Y:S01]  /*2fd0*/  FFMA.FTZ R20, R6, c[0x0][0x23c], -R93 ;  /* 0x00008f0006147a23 */ /* 0x000fe2000001085d */
[----:B------:R-:W-:Y:S01]  /*2fe0*/  LDSM.16.MT88.4 R16, [R118+0x6400] ;  /* 0x006400007610783b */ /* 0x000fe20000004200 */
[----:B------:R-:W-:-:S02]  /*2ff0*/  FFMA.FTZ R28, R7, c[0x0][0x23c], -R32 ;  /* 0x00008f00071c7a23 */ /* 0x000fc40000010820 */
[--C-:B------:R-:W-:Y:S02]  /*3000*/  FFMA.FTZ R21, R67, c[0x0][0x23c], -R32.reuse ;  /* 0x00008f0043157a23 */ /* 0x100fe40000010820 */
[--C-:B------:R-:W-:Y:S01]  /*3010*/  FFMA.FTZ R22, R5, c[0x0][0x23c], -R32.reuse ;  /* 0x00008f0005167a23 */ /* 0x100fe20000010820 */
[----:B------:R-:W2:Y:S01]  /*3020*/  MUFU.EX2 R26, R26 ;  /* 0x0000001a001a7308 */ /* 0x000ea20000000800 */
[----:B-1----:R-:W-:Y:S01]  /*3030*/  F2FP.PACK_AB R80, R34, R35 ;  /* 0x000000232250723e */ /* 0x002fe200000000ff */
[--C-:B------:R-:W-:Y:S01]  /*3040*/  FFMA.FTZ R3, R63, c[0x0][0x23c], -R32.reuse ;  /* 0x00008f003f037a23 */ /* 0x100fe20000010820 */
[----:B------:R-:W1:Y:S01]  /*3050*/  LDSM.16.MT88.4 R64, [R116+0x7000] ;  /* 0x007000007440783b */ /* 0x000e620000004200 */
[--C-:B------:R-:W-:Y:S02]  /*3060*/  FFMA.FTZ R108, R94, c[0x0][0x23c], -R93.reuse ;  /* 0x00008f005e6c7a23 */ /* 0x100fe4000001085d */
[----:B------:R-:W-:Y:S02]  /*3070*/  FFMA.FTZ R105, R104, c[0x0][0x23c], -R93 ;  /* 0x00008f0068697a23 */ /* 0x000fe4000001085d */
[----:B------:R-:W-:Y:S01]  /*3080*/  MUFU.EX2 R85, R85 ;  /* 0x0000005500557308 */ /* 0x000fe20000000800 */
[----:B------:R-:W-:-:S02]  /*3090*/  FFMA.FTZ R107, R103, c[0x0][0x23c], -R32 ;  /* 0x00008f00676b7a23 */ /* 0x000fc40000010820 */
[--C-:B------:R-:W-:Y:S02]  /*30a0*/  FFMA.FTZ R106, R106, c[0x0][0x23c], -R93.reuse ;  /* 0x00008f006a6a7a23 */ /* 0x100fe4000001085d */
[--C-:B------:R-:W-:Y:S02]  /*30b0*/  FFMA.FTZ R95, R110, c[0x0][0x23c], -R93.reuse ;  /* 0x00008f006e5f7a23 */ /* 0x100fe4000001085d */
[--C-:B------:R-:W-:Y:S01]  /*30c0*/  FFMA.FTZ R104, R111, c[0x0][0x23c], -R32.reuse ;  /* 0x00008f006f687a23 */ /* 0x100fe20000010820 */
[----:B------:R-:W3:Y:S01]  /*30d0*/  MUFU.EX2 R84, R84 ;  /* 0x0000005400547308 */ /* 0x000ee20000000800 */
[----:B--2---:R-:W-:Y:S01]  /*30e0*/  F2FP.PACK_AB R82, R26, R33 ;  /* 0x000000211a52723e */ /* 0x004fe200000000ff */
[--C-:B------:R-:W-:Y:S02]  /*30f0*/  FFMA.FTZ R103, R113, c[0x0][0x23c], -R32.reuse ;  /* 0x00008f0071677a23 */ /* 0x100fe40000010820 */
[----:B------:R-:W-:Y:S02]  /*3100*/  FFMA.FTZ R94, R109, c[0x0][0x23c], -R32 ;  /* 0x00008f006d5e7a23 */ /* 0x000fe40000010820 */
[----:B------:R-:W-:-:S02]  /*3110*/  FFMA.FTZ R89, R89, c[0x0][0x23c], -R93 ;  /* 0x00008f0059597a23 */ /* 0x000fc4000001085d */
[----:B------:R-:W-:Y:S01]  /*3120*/  MUFU.EX2 R90, R90 ;  /* 0x0000005a005a7308 */ /* 0x000fe20000000800 */
[--C-:B------:R-:W-:Y:S02]  /*3130*/  FFMA.FTZ R86, R86, c[0x0][0x23c], -R93.reuse ;  /* 0x00008f0056567a23 */ /* 0x100fe4000001085d */
[--C-:B------:R-:W-:Y:S02]  /*3140*/  FFMA.FTZ R92, R92, c[0x0][0x23c], -R93.reuse ;  /* 0x00008f005c5c7a23 */ /* 0x100fe4000001085d */
[----:B------:R-:W-:Y:S02]  /*3150*/  FFMA.FTZ R137, R91, c[0x0][0x23c], -R93 ;  /* 0x00008f005b897a23 */ /* 0x000fe4000001085d */
[--C-:B------:R-:W-:Y:S01]  /*3160*/  FFMA.FTZ R87, R87, c[0x0][0x23c], -R32.reuse ;  /* 0x00008f0057577a23 */ /* 0x100fe20000010820 */
[----:B------:R-:W2:Y:S01]  /*3170*/  MUFU.EX2 R27, R27 ;  /* 0x0000001b001b7308 */ /* 0x000ea20000000800 */
[----:B---3--:R-:W-:Y:S01]  /*3180*/  F2FP.PACK_AB R81, R84, R85 ;  /* 0x000000555451723e */ /* 0x008fe200000000ff */
[----:B------:R-:W-:-:S02]  /*3190*/  FFMA.FTZ R110, R31, c[0x0][0x23c], -R32 ;  /* 0x00008f001f6e7a23 */ /* 0x000fc40000010820 */
[--C-:B------:R-:W-:Y:S02]  /*31a0*/  FFMA.FTZ R30, R30, c[0x0][0x23c], -R32.reuse ;  /* 0x00008f001e1e7a23 */ /* 0x100fe40000010820 */
[----:B------:R-:W-:Y:S02]  /*31b0*/  FFMA.FTZ R29, R29, c[0x0][0x23c], -R32 ;  /* 0x00008f001d1d7a23 */ /* 0x000fe40000010820 */
[----:B------:R-:W-:Y:S01]  /*31c0*/  MUFU.EX2 R25, R25 ;  /* 0x0000001900197308 */ /* 0x000fe20000000800 */
[----:B------:R-:W-:Y:S02]  /*31d0*/  FADD.FTZ R34, R35, R34 ;  /* 0x0000002223227221 */ /* 0x000fe40000010000 */
[----:B------:R-:W-:Y:S02]  /*31e0*/  FADD.FTZ R85, R85, R84 ;  /* 0x0000005455557221 */ /* 0x000fe40000010000 */
[----:B------:R-:W-:Y:S01]  /*31f0*/  FADD.FTZ R33, R33, R34 ;  /* 0x0000002221217221 */ /* 0x000fe20000010000 */
[----:B--2---:R-:W-:-:S02]  /*3200*/  F2FP.PACK_AB R83, R27, R90 ;  /* 0x0000005a1b53723e */ /* 0x004fc400000000ff */
[----:B------:R-:W2:Y:S01]  /*3210*/  MUFU.EX2 R24, R24 ;  /* 0x0000001800187308 */ /* 0x000ea20000000800 */
[----:B------:R-:W-:Y:S02]  /*3220*/  FADD.FTZ R90, R90, R85 ;  /* 0x000000555a5a7221 */ /* 0x000fe40000010000 */
[----:B------:R-:W-:Y:S02]  /*3230*/  FADD.FTZ R26, R26, R33 ;  /* 0x000000211a1a7221 */ /* 0x000fe40000010000 */
[----:B------:R-:W-:Y:S01]  /*3240*/  FADD.FTZ R27, R27, R90 ;  /* 0x0000005a1b1b7221 */ /* 0x000fe20000010000 */
[C---:B------:R-:W-:Y:S02]  /*3250*/  HMMA.16816.F32 R44, R80.reuse, R48, RZ ;  /* 0x00000030502c723c */ /* 0x040fe400000018ff */
[----:B------:R-:W-:Y:S06]  /*3260*/  MUFU.EX2 R23, R23 ;  /* 0x0000001700177308 */ /* 0x000fec0000000800 */
[----:B------:R-:W-:Y:S02]  /*3270*/  HMMA.16816.F32 R48, R80, R50, RZ ;  /* 0x000000325030723c */ /* 0x000fe400000018ff */
[----:B------:R-:W3:Y:S01]  /*3280*/  MUFU.EX2 R20, R20 ;  /* 0x0000001400147308 */ /* 0x000ee20000000800 */
[----:B--2---:R-:W-:Y:S01]  /*3290*/  F2FP.PACK_AB R4, R24, R25 ;  /* 0x000000191804723e */ /* 0x004fe200000000ff */
[----:B------:R-:W-:-:S04]  /*32a0*/  FADD.FTZ R25, R25, R26 ;  /* 0x0000001a19197221 */ /* 0x000fc80000010000 */
[C---:B------:R-:W-:Y:S01]  /*32b0*/  HMMA.16816.F32 R52, R80.reuse, R56, RZ ;  /* 0x000000385034723c */ /* 0x040fe200000018ff */
[----:B------:R-:W-:Y:S01]  /*32c0*/  FADD.FTZ R24, R24, R25 ;  /* 0x0000001918187221 */ /* 0x000fe20000010000 */
[----:B------:R-:W-:Y:S06]  /*32d0*/  MUFU.EX2 R28, R28 ;  /* 0x0000001c001c7308 */ /* 0x000fec0000000800 */
[----:B------:R-:W-:Y:S02]  /*32e0*/  HMMA.16816.F32 R56, R80, R58, RZ ;  /* 0x0000003a5038723c */ /* 0x000fe400000018ff */
[----:B------:R-:W2:Y:S01]  /*32f0*/  MUFU.EX2 R21, R21 ;  /* 0x0000001500157308 */ /* 0x000ea20000000800 */
[----:B---3--:R-:W-:Y:S01]  /*3300*/  F2FP.PACK_AB R6, R20, R23 ;  /* 0x000000171406723e */ /* 0x008fe200000000ff */
[----:B------:R-:W-:-:S04]  /*3310*/  FADD.FTZ R23, R23, R24 ;  /* 0x0000001817177221 */ /* 0x000fc80000010000 */
[C---:B------:R-:W-:Y:S01]  /*3320*/  HMMA.16816.F32 R36, R80.reuse, R40, RZ ;  /* 0x000000285024723c */ /* 0x040fe200000018ff */
[----:B------:R-:W-:Y:S01]  /*3330*/  FADD.FTZ R23, R20, R23 ;  /* 0x0000001714177221 */ /* 0x000fe20000010000 */
[----:B------:R-:W-:Y:S06]  /*3340*/  MUFU.EX2 R22, R22 ;  /* 0x0000001600167308 */ /* 0x000fec0000000800 */
[----:B-1----:R-:W-:Y:S02]  /*3350*/  HMMA.16816.F32 R60, R80, R64, RZ ;  /* 0x00000040503c723c */ /* 0x002fe400000018ff */
[----:B------:R-:W1:Y:S01]  /*3360*/  MUFU.EX2 R3, R3 ;  /* 0x0000000300037308 */ /* 0x000e620000000800 */
[----:B--2---:R-:W-:Y:S01]  /*3370*/  F2FP.PACK_AB R5, R21, R28 ;  /* 0x0000001c1505723e */ /* 0x004fe200000000ff */
[----:B------:R-:W-:-:S04]  /*3380*/  FADD.FTZ R28, R28, R27 ;  /* 0x0000001b1c1c7221 */ /* 0x000fc80000010000 */
[C---:B------:R-:W-:Y:S01]  /*3390*/  HMMA.16816.F32 R68, R80.reuse, R72, RZ ;  /* 0x000000485044723c */ /* 0x040fe200000018ff */
[----:B------:R-:W-:Y:S01]  /*33a0*/  FADD.FTZ R21, R21, R28 ;  /* 0x0000001c15157221 */ /* 0x000fe20000010000 */
[----:B------:R-:W-:Y:S06]  /*33b0*/  MUFU.EX2 R108, R108 ;  /* 0x0000006c006c7308 */ /* 0x000fec0000000800 */
[----:B------:R-:W-:Y:S01]  /*33c0*/  HMMA.16816.F32 R40, R80, R42, RZ ;  /* 0x0000002a5028723c */ /* 0x000fe200000018ff */
[----:B-1----:R-:W-:Y:S01]  /*33d0*/  F2FP.PACK_AB R7, R3, R22 ;  /* 0x000000160307723e */ /* 0x002fe200000000ff */
[----:B------:R-:W1:Y:S01]  /*33e0*/  MUFU.EX2 R105, R105 ;  /* 0x0000006900697308 */ /* 0x000e620000000800 */
[----:B------:R-:W-:-:S05]  /*33f0*/  FADD.FTZ R22, R22, R21 ;  /* 0x0000001516167221 */ /* 0x000fca0000010000 */
[----:B------:R-:W-:Y:S01]  /*3400*/  HMMA.16816.F32 R64, R80, R66, RZ ;  /* 0x000000425040723c */ /* 0x000fe200000018ff */
[----:B------:R-:W-:Y:S01]  /*3410*/  FADD.FTZ R22, R3, R22 ;  /* 0x0000001603167221 */ /* 0x000fe20000010000 */
[----:B------:R-:W-:Y:S06]  /*3420*/  MUFU.EX2 R106, R106 ;  /* 0x0000006a006a7308 */ /* 0x000fec0000000800 */
[C---:B------:R-:W-:Y:S02]  /*3430*/  HMMA.16816.F32 R44, R4.reuse, R8, R44 ;  /* 0x00000008042c723c */ /* 0x040fe4000000182c */
[----:B------:R-:W-:Y:S06]  /*3440*/  MUFU.EX2 R95, R95 ;  /* 0x0000005f005f7308 */ /* 0x000fec0000000800 */
[----:B------:R-:W-:Y:S01]  /*3450*/  HMMA.16816.F32 R48, R4, R10, R48 ;  /* 0x0000000a0430723c */ /* 0x000fe20000001830 */
[----:B------:R-:W2:Y:S01]  /*3460*/  LDSM.16.MT88.4 R8, [R116+0x8000] ;  /* 0x008000007408783b */ /* 0x000ea20000004200 */
[----:B------:R-:W-:Y:S06]  /*3470*/  MUFU.EX2 R107, R107 ;  /* 0x0000006b006b7308 */ /* 0x000fec0000000800 */
[----:B------:R-:W-:Y:S02]  /*3480*/  HMMA.16816.F32 R72, R80, R74, RZ ;  /* 0x0000004a5048723c */ /* 0x000fe400000018ff */
[----:B------:R-:W3:Y:S06]  /*3490*/  MUFU.EX2 R104, R104 ;  /* 0x0000006800687308 */ /* 0x000eec0000000800 */
[C---:B------:R-:W-:Y:S02]  /*34a0*/  HMMA.16816.F32 R52, R4.reuse, R12, R52 ;  /* 0x0000000c0434723c */ /* 0x040fe40000001834 */
[----:B------:R-:W-:Y:S06]  /*34b0*/  MUFU.EX2 R103, R103 ;  /* 0x0000006700677308 */ /* 0x000fec0000000800 */
[C---:B------:R-:W-:Y:S01]  /*34c0*/  HMMA.16816.F32 R56, R4.reuse, R14, R56 ;  /* 0x0000000e0438723c */ /* 0x040fe20000001838 */
[----:B------:R-:W4:Y:S01]  /*34d0*/  LDSM.16.MT88.4 R12, [R118+0x8400] ;  /* 0x00840000760c783b */ /* 0x000f220000004200 */
[----:B------:R-:W5:Y:S06]  /*34e0*/  MUFU.EX2 R94, R94 ;  /* 0x0000005e005e7308 */ /* 0x000f6c0000000800 */
[C---:B------:R-:W-:Y:S02]  /*34f0*/  HMMA.16816.F32 R36, R4.reuse, R16, R36 ;  /* 0x000000100424723c */ /* 0x040fe40000001824 */
[----:B------:R-:W-:Y:S06]  /*3500*/  MUFU.EX2 R89, R89 ;  /* 0x0000005900597308 */ /* 0x000fec0000000800 */
[----:B------:R-:W-:Y:S01]  /*3510*/  HMMA.16816.F32 R40, R4, R18, R40 ;  /* 0x000000120428723c */ /* 0x000fe20000001828 */
[----:B------:R-:W1:Y:S01]  /*3520*/  LDSM.16.MT88.4 R16, [R116+0x7400] ;  /* 0x007400007410783b */ /* 0x000e620000004200 */
[----:B------:R-:W1:Y:S06]  /*3530*/  MUFU.EX2 R86, R86 ;  /* 0x0000005600567308 */ /* 0x000e6c0000000800 */
[C---:B--2---:R-:W-:Y:S02]  /*3540*/  HMMA.16816.F32 R76, R80.reuse, R8, RZ ;  /* 0x00000008504c723c */ /* 0x044fe400000018ff */
[----:B------:R-:W-:Y:S06]  /*3550*/  MUFU.EX2 R92, R92 ;  /* 0x0000005c005c7308 */ /* 0x000fec0000000800 */
[----:B------:R-:W-:Y:S01]  /*3560*/  HMMA.16816.F32 R80, R80, R10, RZ ;  /* 0x0000000a5050723c */ /* 0x000fe200000018ff */
[----:B------:R-:W2:Y:S01]  /*3570*/  LDSM.16.MT88.4 R8, [R116+0x8400] ;  /* 0x008400007408783b */ /* 0x000ea20000004200 */
[----:B------:R-:W-:Y:S06]  /*3580*/  MUFU.EX2 R137, R137 ;  /* 0x0000008900897308 */ /* 0x000fec0000000800 */
[C---:B----4-:R-:W-:Y:S02]  /*3590*/  HMMA.16816.F32 R68, R4.reuse, R12, R68 ;  /* 0x0000000c0444723c */ /* 0x050fe40000001844 */
[----:B------:R-:W-:Y:S06]  /*35a0*/  MUFU.EX2 R87, R87 ;  /* 0x0000005700577308 */ /* 0x000fec0000000800 */
[C---:B------:R-:W-:Y:S01]  /*35b0*/  HMMA.16816.F32 R72, R4.reuse, R14, R72 ;  /* 0x0000000e0448723c */ /* 0x040fe20000001848 */
[----:B------:R-:W4:Y:S01]  /*35c0*/  LDSM.16.MT88.4 R12, [R118+0x6800] ;  /* 0x00680000760c783b */ /* 0x000f220000004200 */
[----:B------:R-:W2:Y:S06]  /*35d0*/  MUFU.EX2 R110, R110 ;  /* 0x0000006e006e7308 */ /* 0x000eac0000000800 */
[C---:B-1----:R-:W-:Y:S02]  /*35e0*/  HMMA.16816.F32 R60, R4.reuse, R16, R60 ;  /* 0x00000010043c723c */ /* 0x042fe4000000183c */
[----:B------:R-:W-:Y:S06]  /*35f0*/  MUFU.EX2 R30, R30 ;  /* 0x0000001e001e7308 */ /* 0x000fec0000000800 */
[C---:B------:R-:W-:Y:S01]  /*3600*/  HMMA.16816.F32 R64, R4.reuse, R18, R64 ;  /* 0x000000120440723c */ /* 0x040fe20000001840 */
[----:B------:R-:W-:Y:S01]  /*3610*/  LDSM.16.MT88.4 R16, [R118+0x6c00] ;  /* 0x006c00007610783b */ /* 0x000fe20000004200 */
[----:B------:R-:W1:Y:S06]  /*3620*/  MUFU.EX2 R29, R29 ;  /* 0x0000001d001d7308 */ /* 0x000e6c0000000800 */
[C---:B--2---:R-:W-:Y:S08]  /*3630*/  HMMA.16816.F32 R76, R4.reuse, R8, R76 ;  /* 0x00000008044c723c */ /* 0x044ff0000000184c */
[----:B------:R-:W-:Y:S01]  /*3640*/  HMMA.16816.F32 R80, R4, R10, R80 ;  /* 0x0000000a0450723c */ /* 0x000fe20000001850 */
[----:B------:R-:W2:Y:S06]  /*3650*/  LDSM.16.MT88.4 R8, [R116+0x6800] ;  /* 0x006800007408783b */ /* 0x000eac0000004200 */
        /* <DEDUP_REMOVED lines=10> */
[----:B----4-:R-:W-:Y:S01]  /*3700*/  HMMA.16816.F32 R36, R4, R12, R36 ;  /* 0x0000000c0424723c */ /* 0x010fe20000001824 */
[----:B------:R-:W-:Y:S02]  /*3710*/  FADD.FTZ R106, R95, R106 ;  /* 0x0000006a5f6a7221 */ /* 0x000fe40000010000 */
[----:B------:R-:W-:-:S05]  /*3720*/  FADD.FTZ R94, R94, R103 ;  /* 0x000000675e5e7221 */ /* 0x000fca0000010000 */
[C---:B------:R-:W-:Y:S01]  /*3730*/  HMMA.16816.F32 R40, R4.reuse, R14, R40 ;  /* 0x0000000e0428723c */ /* 0x040fe20000001828 */
[----:B------:R-:W3:Y:S07]  /*3740*/  LDSM.16.MT88.4 R12, [R118+0x7800] ;  /* 0x00780000760c783b */ /* 0x000eee0000004200 */
[C---:B--2---:R-:W-:Y:S08]  /*3750*/  HMMA.16816.F32 R44, R4.reuse, R8, R44 ;  /* 0x00000008042c723c */ /* 0x044ff0000000182c */
[C---:B------:R-:W-:Y:S01]  /*3760*/  HMMA.16816.F32 R48, R4.reuse, R10, R48 ;  /* 0x0000000a0430723c */ /* 0x040fe20000001830 */
[----:B------:R-:W2:Y:S07]  /*3770*/  LDSM.16.MT88.4 R8, [R116+0x7800] ;  /* 0x007800007408783b */ /* 0x000eae0000004200 */
[C---:B---3--:R-:W-:Y:S08]  /*3780*/  HMMA.16816.F32 R52, R4.reuse, R12, R52 ;  /* 0x0000000c0434723c */ /* 0x048ff00000001834 */
        /* <DEDUP_REMOVED lines=9> */
[----:B------:R-:W-:Y:S01]  /*3820*/  HMMA.16816.F32 R80, R4, R10, R80 ;  /* 0x0000000a0450723c */ /* 0x000fe20000001850 */
[----:B------:R-:W2:Y:S06]  /*3830*/  LDSM.16.MT88.4 R8, [R118+0x7c00] ;  /* 0x007c00007608783b */ /* 0x000eac0000004200 */
[----:B------:R-:W-:Y:S01]  /*3840*/  F2FP.PACK_AB R4, R86, R89 ;  /* 0x000000595604723e */ /* 0x000fe200000000ff */
[----:B------:R-:W-:Y:S01]  /*3850*/  FADD.FTZ R89, R89, R106 ;  /* 0x0000006a59597221 */ /* 0x000fe20000010000 */
[----:B------:R-:W-:Y:S01]  /*3860*/  F2FP.PACK_AB R5, R110, R87 ;  /* 0x000000576e05723e */ /* 0x000fe200000000ff */
[----:B------:R-:W-:Y:S01]  /*3870*/  FADD.FTZ R87, R87, R94 ;  /* 0x0000005e57577221 */ /* 0x000fe20000010000 */
[----:B------:R-:W-:Y:S01]  /*3880*/  F2FP.PACK_AB R6, R137, R92 ;  /* 0x0000005c8906723e */ /* 0x000fe200000000ff */
        /* <DEDUP_REMOVED lines=10> */
[C---:B---3--:R-:W-:Y:S08]  /*3930*/  HMMA.16816.F32 R44, R4.reuse, R12, R44 ;  /* 0x0000000c042c723c */ /* 0x048ff0000000182c */
[C---:B------:R-:W-:Y:S01]  /*3940*/  HMMA.16816.F32 R48, R4.reuse, R14, R48 ;  /* 0x0000000e0430723c */ /* 0x040fe20000001830 */
[----:B------:R-:W3:Y:S07]  /*3950*/  LDSM.16.MT88.4 R12, [R118+0x8c00] ;  /* 0x008c0000760c783b */ /* 0x000eee0000004200 */
[C---:B--2---:R-:W-:Y:S08]  /*3960*/  HMMA.16816.F32 R52, R4.reuse, R8, R52 ;  /* 0x000000080434723c */ /* 0x044ff00000001834 */
[C---:B------:R-:W-:Y:S01]  /*3970*/  HMMA.16816.F32 R56, R4.reuse, R10, R56 ;  /* 0x0000000a0438723c */ /* 0x040fe20000001838 */
[----:B------:R-:W2:Y:S07]  /*3980*/  LDSM.16.MT88.4 R8, [R116+0x8c00] ;  /* 0x008c00007408783b */ /* 0x000eae0000004200 */
[C---:B-1----:R-:W-:Y:S08]  /*3990*/  HMMA.16816.F32 R60, R4.reuse, R16, R60 ;  /* 0x00000010043c723c */ /* 0x042ff0000000183c */
[C---:B------:R-:W-:Y:S08]  /*39a0*/  HMMA.16816.F32 R64, R4.reuse, R18, R64 ;  /* 0x000000120440723c */ /* 0x040ff00000001840 */
[C---:B---3--:R-:W-:Y:S08]  /*39b0*/  HMMA.16816.F32 R68, R4.reuse, R12, R68 ;  /* 0x0000000c0444723c */ /* 0x048ff00000001844 */
[C---:B------:R-:W-:Y:S08]  /*39c0*/  HMMA.16816.F32 R72, R4.reuse, R14, R72 ;  /* 0x0000000e0448723c */ /* 0x040ff00000001848 */
[C---:B--2---:R-:W-:Y:S08]  /*39d0*/  HMMA.16816.F32 R76, R4.reuse, R8, R76 ;  /* 0x00000008044c723c */ /* 0x044ff0000000184c */
[----:B------:R-:W-:Y:S01]  /*39e0*/  HMMA.16816.F32 R80, R4, R10, R80 ;  /* 0x0000000a0450723c */ /* 0x000fe20000001850 */
[----:B------:R-:W-:Y:S05]  /*39f0*/  @!UPT UIADD3 URZ, URZ, URZ, URZ ;  /* 0x0000003f3f3ff290 */ /* 0x000fea000fffe03f */
[----:B------:R-:W-:Y:S11]  /*3a00*/  @!P5 BRA `(.L_x_200) ;  /* 0x000023f00000d947 */ /* 0x000ff60003800000 */
[----:B------:R-:W-:-:S04]  /*3a10*/  DEPBAR.LE SB0, 0x0 ;  /* 0x000080000000791a */ /* 0x000fc80000000000 */
[----:B------:R-:W-:Y:S01]  /*3a20*/  IADD3 R3, R96, -0x2, RZ ;  /* 0xfffffffe60037810 */ /* 0x000fe20007ffe0ff */
[----:B------:R-:W-:Y:S01]  /*3a30*/  BAR.SYNC.DEFER_BLOCKING 0x0 ;  /* 0x0000000000007b1d */ /* 0x000fe20000010000 */
[----:B------:R-:W-:Y:S02]  /*3a40*/  ISETP.GE.AND P3, PT, R132, c[0x0][0x220], PT ;  /* 0x0000880084007a0c */ /* 0x000fe40003f66270 */
[----:B------:R-:W-:Y:S01]  /*3a50*/  ISETP.GE.AND P2, PT, R126, c[0x0][0x220], PT ;  /* 0x000088007e007a0c */ /* 0x000fe20003f46270 */
[----:B------:R-:W-:Y:S01]  /*3a60*/  IMAD R4, R3, UR8, RZ ;  /* 0x0000000803047c24 */ /* 0x000fe2000f8e02ff */
[----:B------:R-:W-:Y:S01]  /*3a70*/  ISETP.GE.AND P1, PT, R125, c[0x0][0x220], PT ;  /* 0x000088007d007a0c */ /* 0x000fe20003f26270 */
[----:B------:R-:W-:Y:S01]  /*3a80*/  IMAD.WIDE.U32 R6, R3, UR14, R100 ;  /* 0x0000000e03067c25 */ /* 0x000fe2000f8e0064 */
[----:B------:R-:W-:-:S05]  /*3a90*/  SHF.R.S32.HI R5, RZ, 0x1f, R3 ;  /* 0x0000001fff057819 */ /* 0x000fca0000011403 */
[----:B------:R-:W-:Y:S01]  /*3aa0*/  IMAD R4, R5, UR14, R4 ;  /* 0x0000000e05047c24 */ /* 0x000fe2000f8e0204 */
[C---:B------:R-:W-:Y:S02]  /*3ab0*/  IADD3 R5, P5, R6.reuse, UR15, RZ ;  /* 0x0000000f06057c10 */ /* 0x040fe4000ffbe0ff */
[C---:B------:R-:W-:Y:S01]  /*3ac0*/  @!P3 LEA R8, P6, R6.reuse, c[0x0][0x170], 0x1 ;  /* 0x00005c000608ba11 */ /* 0x040fe200078c08ff */
[----:B------:R-:W-:Y:S01]  /*3ad0*/  IMAD.IADD R4, R7, 0x1, R4 ;  /* 0x0000000107047824 */ /* 0x000fe200078e0204 */
[C---:B------:R-:W-:Y:S02]  /*3ae0*/  @!P2 LEA R16, P4, R6.reuse, c[0x0][0x170], 0x1 ;  /* 0x00005c000610aa11 */ /* 0x040fe400078808ff */
[C---:B------:R-:W-:Y:S02]  /*3af0*/  @!P1 LEA R10, P0, R6.reuse, c[0x0][0x170], 0x1 ;  /* 0x00005c00060a9a11 */ /* 0x040fe400078008ff */
[C-C-:B------:R-:W-:Y:S02]  /*3b00*/  @!P3 LEA.HI.X R9, R6.reuse, c[0x0][0x174], R4.reuse, 0x1, P6 ;  /* 0x00005d000609ba11 */ /* 0x140fe400030f0c04 */
[C-C-:B------:R-:W-:Y:S01]  /*3b10*/  @!P2 LEA.HI.X R17, R6.reuse, c[0x0][0x174], R4.reuse, 0x1, P4 ;  /* 0x00005d000611aa11 */ /* 0x140fe200020f0c04 */
[----:B------:R-:W-:Y:S01]  /*3b20*/  @P3 STS [R124+0x6000], RZ ;  /* 0x006000ff7c003388 */ /* 0x000fe20000000800 */
[----:B------:R-:W-:-:S02]  /*3b30*/  @!P1 LEA.HI.X R11, R6, c[0x0][0x174], R4, 0x1, P0 ;  /* 0x00005d00060b9a11 */ /* 0x000fc400000f0c04 */
[C---:B------:R-:W-:Y:S01]  /*3b40*/  @!P3 LEA R18, P0, R5.reuse, c[0x0][0x170], 0x1 ;  /* 0x00005c000512ba11 */ /* 0x040fe200078008ff */
[----:B------:R-:W-:Y:S01]  /*3b50*/  @P3 STS [R124+0x6004], RZ ;  /* 0x006004ff7c003388 */ /* 0x000fe20000000800 */
[----:B------:R-:W-:Y:S02]  /*3b60*/  IADD3.X R4, R4, UR5, RZ, P5, !PT ;  /* 0x0000000504047c10 */ /* 0x000fe4000affe4ff */
[C---:B------:R-:W-:Y:S01]  /*3b70*/  @!P2 LEA R26, P5, R5.reuse, c[0x0][0x170], 0x1 ;  /* 0x00005c00051aaa11 */ /* 0x040fe200078a08ff */
[----:B------:R-:W-:Y:S01]  /*3b80*/  @P3 STS.64 [R124+0x6008], RZ ;  /* 0x006008ff7c003388 */ /* 0x000fe20000000a00 */
[C---:B------:R-:W-:Y:S02]  /*3b90*/  @!P1 LEA R24, P4, R5.reuse, c[0x0][0x170], 0x1 ;  /* 0x00005c0005189a11 */ /* 0x040fe400078808ff */
[C-C-:B------:R-:W-:Y:S01]  /*3ba0*/  @!P3 LEA.HI.X R19, R5.reuse, c[0x0][0x174], R4.reuse, 0x1, P0 ;  /* 0x00005d000513ba11 */ /* 0x140fe200000f0c04 */
[----:B------:R-:W-:Y:S01]  /*3bb0*/  @!PT LDS RZ, [RZ] ;  /* 0x00000000fffff984 */ /* 0x000fe20000000800 */
[----:B------:R-:W-:Y:S01]  /*3bc0*/  @!PT LDS RZ, [RZ] ;  /* 0x00000000fffff984 */ /* 0x000fe20000000800 */
[----:B------:R-:W-:Y:S01]  /*3bd0*/  @!PT LDS RZ, [RZ] ;  /* 0x00000000fffff984 */ /* 0x000fe20000000800 */
[----:B------:R1:W-:Y:S01]  /*3be0*/  @!P3 LDGSTS.E.BYPASS.LTC128B.128 [R124+0x6000], [R8.64] ;  /* 0x06000000087cbfae */ /* 0x0003e2000b901d4c */
[----:B------:R-:W-:-:S02]  /*3bf0*/  @!P2 LEA.HI.X R27, R5, c[0x0][0x174], R4, 0x1, P5 ;  /* 0x00005d00051baa11 */ /* 0x000fc400028f0c04 */
        /* <DEDUP_REMOVED lines=28> */
[----:B------:R-:W1:Y:S04]  /*3dc0*/  LDSM.16.M88.4 R4, [R120+0x3000] ;  /* 0x003000007804783b */ /* 0x000e680000000200 */
[----:B------:R-:W3:Y:S04]  /*3dd0*/  LDSM.16.M88.4 R20, [R120+0x3800] ;  /* 0x003800007814783b */ /* 0x000ee80000000200 */
[----:B------:R-:W2:Y:S04]  /*3de0*/  LDSM.16.M88.4 R92, [R120+0x3c00] ;  /* 0x003c0000785c783b */ /* 0x000ea80000000200 */
[----:B------:R-:W-:Y:S04]  /*3df0*/  LDSM.16.M88.4 R84, [R119] ;  /* 0x000000007754783b */ /* 0x000fe80000000200 */
[----:B------:R-:W5:Y:S04]  /*3e00*/  LDSM.16.M88.4 R88, [R117+0x3400] ;  /* 0x003400007558783b */ /* 0x000f680000000200 */
[----:B------:R-:W2:Y:S04]  /*3e10*/  LDSM.16.M88.4 R104, [R117+0x3000] ;  /* 0x003000007568783b */ /* 0x000ea80000000200 */
[----:B------:R-:W0:Y:S01]  /*3e20*/  LDGDEPBAR ;  /* 0x00000000000079af */ /* 0x000e220000000000 */
[C---:B----4-:R-:W-:Y:S08]  /*3e30*/  HMMA.16816.F32 R32, R12.reuse, R28, RZ ;  /* 0x0000001c0c20723c */ /* 0x050ff000000018ff */
[C---:B------:R-:W-:Y:S08]  /*3e40*/  HMMA.16816.F32 R28, R12.reuse, R30, RZ ;  /* 0x0000001e0c1c723c */ /* 0x040ff000000018ff */
[C---:B-1----:R-:W-:Y:S08]  /*3e50*/  HMMA.16816.F32 R8, R12.reuse, R4, RZ ;  /* 0x000000040c08723c */ /* 0x042ff000000018ff */
[C---:B---3--:R-:W-:Y:S08]  /*3e60*/  HMMA.16816.F32 R24, R12.reuse, R20, RZ ;  /* 0x000000140c18723c */ /* 0x048ff000000018ff */
[C---:B------:R-:W-:Y:S08]  /*3e70*/  HMMA.16816.F32 R4, R12.reuse, R6, RZ ;  /* 0x000000060c04723c */ /* 0x040ff000000018ff */
[C---:B------:R-:W-:Y:S08]  /*3e80*/  HMMA.16816.F32 R20, R12.reuse, R22, RZ ;  /* 0x000000160c14723c */ /* 0x040ff000000018ff */
[C---:B--2---:R-:W-:Y:S08]  /*3e90*/  HMMA.16816.F32 R16, R12.reuse, R92, RZ ;  /* 0x0000005c0c10723c */ /* 0x044ff000000018ff */
[----:B------:R-:W-:Y:S01]  /*3ea0*/  HMMA.16816.F32 R12, R12, R94, RZ ;  /* 0x0000005e0c0c723c */ /* 0x000fe200000018ff */
[----:B------:R-:W1:Y:S07]  /*3eb0*/  LDSM.16.M88.4 R92, [R117+0x3800] ;  /* 0x00380000755c783b */ /* 0x000e6e0000000200 */
[C---:B-----5:R-:W-:Y:S08]  /*3ec0*/  HMMA.16816.F32 R32, R84.reuse, R88, R32 ;  /* 0x000000585420723c */ /* 0x060ff00000001820 */
[C---:B------:R-:W-:Y:S01]  /*3ed0*/  HMMA.16816.F32 R28, R84.reuse, R90, R28 ;  /* 0x0000005a541c723c */ /* 0x040fe2000000181c */
[----:B------:R-:W2:Y:S07]  /*3ee0*/  LDSM.16.M88.4 R88, [R117+0x3c00] ;  /* 0x003c00007558783b */ /* 0x000eae0000000200 */
[C---:B------:R-:W-:Y:S08]  /*3ef0*/  HMMA.16816.F32 R8, R84.reuse, R104, R8 ;  /* 0x000000685408723c */ /* 0x040ff00000001808 */
[C---:B------:R-:W-:Y:S08]  /*3f00*/  HMMA.16816.F32 R4, R84.reuse, R106, R4 ;  /* 0x0000006a5404723c */ /* 0x040ff00000001804 */
[C---:B-1----:R-:W-:Y:S08]  /*3f10*/  HMMA.16816.F32 R24, R84.reuse, R92, R24 ;  /* 0x0000005c5418723c */ /* 0x042ff00000001818 */
[C---:B------:R-:W-:Y:S01]  /*3f20*/  HMMA.16816.F32 R20, R84.reuse, R94, R20 ;  /* 0x0000005e5414723c */ /* 0x040fe20000001814 */
[----:B------:R-:W-:Y:S07]  /*3f30*/  LDSM.16.M88.4 R92, [R120+0x4000] ;  /* 0x00400000785c783b */ /* 0x000fee0000000200 */
[C---:B--2---:R-:W-:Y:S08]  /*3f40*/  HMMA.16816.F32 R16, R84.reuse, R88, R16 ;  /* 0x000000585410723c */ /* 0x044ff00000001810 */
[----:B------:R-:W-:Y:S01]  /*3f50*/  HMMA.16816.F32 R12, R84, R90, R12 ;  /* 0x0000005a540c723c */ /* 0x000fe2000000180c */
[----:B------:R-:W1:Y:S04]  /*3f60*/  LDSM.16.M88.4 R84, [R121+0x1000] ;  /* 0x001000007954783b */ /* 0x000e680000000200 */
[----:B------:R-:W2:Y:S03]  /*3f70*/  LDSM.16.M88.4 R88, [R120+0x4400] ;  /* 0x004400007858783b */ /* 0x000ea60000000200 */
[C---:B-1----:R-:W-:Y:S08]  /*3f80*/  HMMA.16816.F32 R8, R84.reuse, R92, R8 ;  /* 0x0000005c5408723c */ /* 0x042ff00000001808 */
[C---:B------:R-:W-:Y:S01]  /*3f90*/  HMMA.16816.F32 R4, R84.reuse, R94, R4 ;  /* 0x0000005e5404723c */ /* 0x040fe20000001804 */
[----:B------:R-:W1:Y:S07]  /*3fa0*/  LDSM.16.M88.4 R92, [R120+0x4800] ;  /* 0x00480000785c783b */ /* 0x000e6e0000000200 */
[C---:B--2---:R-:W-:Y:S08]  /*3fb0*/  HMMA.16816.F32 R32, R84.reuse, R88, R32 ;  /* 0x000000585420723c */ /* 0x044ff00000001820 */
[C---:B------:R-:W-:Y:S01]  /*3fc0*/  HMMA.16816.F32 R28, R84.reuse, R90, R28 ;  /* 0x0000005a541c723c */ /* 0x040fe2000000181c */
[----:B------:R-:W2:Y:S07]  /*3fd0*/  LDSM.16.M88.4 R88, [R120+0x4c00] ;  /* 0x004c00007858783b */ /* 0x000eae0000000200 */
        /* <DEDUP_REMOVED lines=37> */
[----:B------:R-:W-:Y:S01]  /*4230*/  HMMA.16816.F32 R28, R92, R90, R28 ;  /* 0x0000005a5c1c723c */ /* 0x000fe2000000181c */
[----:B------:R-:W2:Y:S01]  /*4240*/  LDSM.16.M88.4 R88, [R117+0x5c00] ;  /* 0x005c00007558783b */ /* 0x000ea20000000200 */
[----:B------:R-:W-:-:S06]  /*4250*/  DEPBAR.LE SB0, 0x0 ;  /* 0x000080000000791a */ /* 0x000fcc0000000000 */
[C---:B-1----:R-:W-:Y:S01]  /*4260*/  HMMA.16816.F32 R24, R92.reuse, R84, R24 ;  /* 0x000000545c18723c */ /* 0x042fe20000001818 */
[----:B------:R-:W1:Y:S07]  /*4270*/  S2R R84, SR_TID.X ;  /* 0x0000000000547919 */ /* 0x000e6e0000002100 */
[C---:B------:R-:W-:Y:S08]  /*4280*/  HMMA.16816.F32 R20, R92.reuse, R86, R20 ;  /* 0x000000565c14723c */ /* 0x040ff00000001814 */
[C---:B--2---:R-:W-:Y:S08]  /*4290*/  HMMA.16816.F32 R16, R92.reuse, R88, R16 ;  /* 0x000000585c10723c */ /* 0x044ff00000001810 */
[----:B------:R-:W-:Y:S01]  /*42a0*/  HMMA.16816.F32 R12, R92, R90, R12 ;  /* 0x0000005a5c0c723c */ /* 0x000fe2000000180c */
[----:B-1----:R-:W-:-:S05]  /*42b0*/  IMAD.SHL.U32 R84, R84, 0x2, RZ ;  /* 0x0000000254547824 */ /* 0x002fca00078e00ff */
[----:B------:R-:W-:-:S05]  /*42c0*/  LOP3.LUT R84, R84, 0x6, RZ, 0xc0, !PT ;  /* 0x0000000654547812 */ /* 0x000fca00078ec0ff */
[----:B------:R-:W-:-:S05]  /*42d0*/  IMAD R84, R3, 0x40, R84 ;  /* 0x0000004003547824 */ /* 0x000fca00078e0254 */
[C---:B------:R-:W-:Y:S02]  /*42e0*/  IADD3 R86, R84.reuse, 0x1, RZ ;  /* 0x0000000154567810 */ /* 0x040fe40007ffe0ff */
[----:B------:R-:W-:Y:S01]  /*42f0*/  IADD3 R85, R84, 0x8, RZ ;  /* 0x0000000854557810 */ /* 0x000fe20007ffe0ff */
[----:B------:R-:W-:Y:S01]  /*4300*/  BAR.SYNC.DEFER_BLOCKING 0x0 ;  /* 0x0000000000007b1d */ /* 0x000fe20000010000 */
[-C--:B------:R-:W-:Y:S02]  /*4310*/  ISETP.GE.AND P4, PT, R86, R102.reuse, PT ;  /* 0x000000665600720c */ /* 0x080fe40003f86270 */
[----:B------:R-:W-:Y:S02]  /*4320*/  IADD3 R87, R84, 0x9, RZ ;  /* 0x0000000954577810 */ /* 0x000fe40007ffe0ff */
[----:B------:R-:W-:Y:S02]  /*4330*/  ISETP.GE.AND P5, PT, R86, R97, PT ;  /* 0x000000615600720c */ /* 0x000fe40003fa6270 */
[----:B------:R-:W-:-:S02]  /*4340*/  ISETP.GE.AND P6, PT, R85, R102, PT ;  /* 0x000000665500720c */ /* 0x000fc40003fc6270 */
[----:B------:R-:W-:Y:S02]  /*4350*/  ISETP.GE.AND P0, PT, R85, R97, PT ;  /* 0x000000615500720c */ /* 0x000fe40003f06270 */
[----:B------:R-:W-:Y:S02]  /*4360*/  IADD3 R86, R84, 0x10, RZ ;  /* 0x0000001054567810 */ /* 0x000fe40007ffe0ff */
[----:B------:R-:W-:Y:S02]  /*4370*/  FSEL R85, R9, -INF , !P4 ;  /* 0xff80000009557808 */ /* 0x000fe40006000000 */
[----:B------:R-:W-:Y:S02]  /*4380*/  ISETP.GE.AND P4, PT, R87, R102, PT ;  /* 0x000000665700720c */ /* 0x000fe40003f86270 */
[----:B------:R-:W-:Y:S02]  /*4390*/  FSEL R9, R4, -INF , !P6 ;  /* 0xff80000004097808 */ /* 0x000fe40007000000 */
[----:B------:R-:W-:-:S02]  /*43a0*/  FSEL R6, R6, -INF , !P0 ;  /* 0xff80000006067808 */ /* 0x000fc40004000000 */
[-C--:B------:R-:W-:Y:S02]  /*43b0*/  ISETP.GE.AND P6, PT, R87, R97.reuse, PT ;  /* 0x000000615700720c */ /* 0x080fe40003fc6270 */
[----:B------:R-:W-:Y:S02]  /*43c0*/  ISETP.GE.AND P0, PT, R86, R102, PT ;  /* 0x000000665600720c */ /* 0x000fe40003f06270 */
[----:B------:R-:W-:Y:S02]  /*43d0*/  IADD3 R87, R84, 0x11, RZ ;  /* 0x0000001154577810 */ /* 0x000fe40007ffe0ff */
[----:B------:R-:W-:Y:S02]  /*43e0*/  FSEL R5, R5, -INF , !P4 ;  /* 0xff80000005057808 */ /* 0x000fe40006000000 */
        /* <DEDUP_REMOVED lines=8> */
[CC--:B------:R-:W-:Y:S02]  /*4470*/  ISETP.GE.AND P4, PT, R86.reuse, R102.reuse, PT ;  /* 0x000000665600720c */ /* 0x0c0fe40003f86270 */
[----:B------:R-:W-:Y:S02]  /*4480*/  FSEL R141, R33, -INF , !P6 ;  /* 0xff800000218d7808 */ /* 0x000fe40007000000 */
[----:B------:R-:W-:Y:S02]  /*4490*/  FSEL R152, R35, -INF , !P0 ;  /* 0xff80000023987808 */ /* 0x000fe40004000000 */
[----:B------:R-:W-:Y:S02]  /*44a0*/  ISETP.GE.AND P6, PT, R86, R97, PT ;  /* 0x000000615600720c */ /* 0x000fe40003fc6270 */
[----:B------:R-:W-:Y:S02]  /*44b0*/  ISETP.GE.AND P0, PT, R7, R102, PT ;  /* 0x000000660700720c */ /* 0x000fe40003f06270 */
[----:B------:R-:W-:-:S02]  /*44c0*/  IADD3 R32, R84, 0x20, RZ ;  /* 0x0000002054207810 */ /* 0x000fc40007ffe0ff */
[----:B------:R-:W-:Y:S02]  /*44d0*/  FSEL R143, R28, -INF , !P4 ;  /* 0xff8000001c8f7808 */ /* 0x000fe40006000000 */
[----:B------:R-:W-:Y:S02]  /*44e0*/  ISETP.GE.AND P4, PT, R7, R97, PT ;  /* 0x000000610700720c */ /* 0x000fe40003f86270 */
[----:B------:R-:W-:Y:S02]  /*44f0*/  IADD3 R7, R84, 0x21, RZ ;  /* 0x0000002154077810 */ /* 0x000fe40007ffe0ff */
[----:B------:R-:W-:Y:S02]  /*4500*/  FSEL R154, R30, -INF , !P6 ;  /* 0xff8000001e9a7808 */ /* 0x000fe40007000000 */
[----:B------:R-:W-:Y:S02]  /*4510*/  FSEL R151, R29, -INF , !P0 ;  /* 0xff8000001d977808 */ /* 0x000fe40004000000 */
[----:B------:R-:W-:-:S02]  /*4520*/  ISETP.GE.AND P6, PT, R32, R102, PT ;  /* 0x000000662000720c */ /* 0x000fc40003fc6270 */
[----:B------:R-:W-:Y:S02]  /*4530*/  ISETP.GE.AND P0, PT, R32, R97, PT ;  /* 0x000000612000720c */ /* 0x000fe40003f06270 */
[----:B------:R-:W-:Y:S02]  /*4540*/  FSEL R136, R31, -INF , !P4 ;  /* 0xff8000001f887808 */ /* 0x000fe40006000000 */
[----:B------:R-:W-:Y:S02]  /*4550*/  IADD3 R28, R84, 0x28, RZ ;  /* 0x00000028541c7810 */ /* 0x000fe40007ffe0ff */
        /* <DEDUP_REMOVED lines=22> */
[-C--:B------:R-:W-:Y:S02]  /*46c0*/  ISETP.GE.AND P4, PT, R7, R97.reuse, PT ;  /* 0x000000610700720c */ /* 0x080fe40003f86270 */
[----:B------:R-:W-:Y:S02]  /*46d0*/  FSEL R106, R18, -INF , !P6 ;  /* 0xff800000126a7808 */ /* 0x000fe40007000000 */
[----:B------:R-:W-:Y:S02]  /*46e0*/  FSEL R108, R17, -INF , !P0 ;  /* 0xff800000116c7808 */ /* 0x000fe40004000000 */
[C---:B------:R-:W-:Y:S02]  /*46f0*/  ISETP.GE.AND P6, PT, R20.reuse, R102, PT ;  /* 0x000000661400720c */ /* 0x040fe40003fc6270 */
[----:B------:R-:W-:-:S02]  /*4700*/  ISETP.GE.AND P0, PT, R20, R97, PT ;  /* 0x000000611400720c */ /* 0x000fc40003f06270 */
[----:B------:R-:W-:Y:S02]  /*4710*/  FSEL R110, R19, -INF , !P4 ;  /* 0xff800000136e7808 */ /* 0x000fe40006000000 */
[C---:B------:R-:W-:Y:S02]  /*4720*/  IADD3 R7, R84.reuse, 0x39, RZ ;  /* 0x0000003954077810 */ /* 0x040fe40007ffe0ff */
[-C--:B------:R-:W-:Y:S02]  /*4730*/  ISETP.GE.AND P4, PT, R84, R102.reuse, PT ;  /* 0x000000665400720c */ /* 0x080fe40003f86270 */
[----:B------:R-:W-:Y:S02]  /*4740*/  FSEL R114, R12, -INF , !P6 ;  /* 0xff8000000c727808 */ /* 0x000fe40007000000 */
[----:B------:R-:W-:Y:S02]  /*4750*/  FSEL R142, R14, -INF , !P0 ;  /* 0xff8000000e8e7808 */ /* 0x000fe40004000000 */
[----:B------:R-:W-:-:S02]  /*4760*/  ISETP.GE.AND P6, PT, R7, R102, PT ;  /* 0x000000660700720c */ /* 0x000fc40003fc6270 */
[-C--:B------:R-:W-:Y:S02]  /*4770*/  ISETP.GE.AND P0, PT, R7, R97.reuse, PT ;  /* 0x000000610700720c */ /* 0x080fe40003f06270 */
[----:B------:R-:W-:Y:S02]  /*4780*/  FSEL R7, R8, -INF , !P4 ;  /* 0xff80000008077808 */ /* 0x000fe40006000000 */
[----:B------:R-:W-:Y:S02]  /*4790*/  ISETP.GE.AND P4, PT, R96, 0x3, PT ;  /* 0x000000036000780c */ /* 0x000fe40003f86270 */
[----:B------:R-:W-:Y:S02]  /*47a0*/  FSEL R16, R11, -INF , !P5 ;  /* 0xff8000000b107808 */ /* 0x000fe40006800000 */
[----:B------:R-:W-:Y:S02]  /*47b0*/  ISETP.GE.AND P5, PT, R84, R97, PT ;  /* 0x000000615400720c */ /* 0x000fe40003fa6270 */
[----:B------:R-:W-:-:S02]  /*47c0*/  FSEL R147, R13, -INF , !P6 ;  /* 0xff8000000d937808 */ /* 0x000fc40007000000 */
[----:B------:R-:W-:Y:S02]  /*47d0*/  FSEL R10, R10, -INF , !P5 ;  /* 0xff8000000a0a7808 */ /* 0x000fe40006800000 */
[----:B------:R-:W-:-:S03]  /*47e0*/  FSEL R148, R15, -INF , !P0 ;  /* 0xff8000000f947808 */ /* 0x000fc60004000000 */
[----:B------:R-:W-:Y:S05]  /*47f0*/  @!P4 BRA `(.L_x_201) ;  /* 0x000003a00000c947 */ /* 0x000fea0003800000 */
[----:B------:R-:W-:Y:S01]  /*4800*/  IADD3 R11, R96, -0x3, RZ ;  /* 0xfffffffd600b7810 */ /* 0x000fe20007ffe0ff */
[----:B------:R1:W-:Y:S01]  /*4810*/  @P3 STS [R124+0x3000], RZ ;  /* 0x003000ff7c003388 */ /* 0x0003e20000000800 */
[----:B------:R-:W-:Y:S02]  /*4820*/  BSSY B0, `(.L_x_202) ;  /* 0x0000036000007945 */ /* 0x000fe40003800000 */
[----:B------:R-:W-:Y:S01]  /*4830*/  SHF.R.S32.HI R8, RZ, 0x1f, R11 ;  /* 0x0000001fff087819 */ /* 0x000fe2000001140b */
[C---:B------:R-:W-:Y:S01]  /*4840*/  IMAD.WIDE.U32 R14, R11.reuse, c[0x0][0x198], RZ ;  /* 0x000066000b0e7a25 */ /* 0x040fe200078e00ff */
[----:B------:R1:W-:Y:S03]  /*4850*/  @P3 STS [R124+0x3004], RZ ;  /* 0x003004ff7c003388 */ /* 0x0003e60000000800 */
[----:B------:R-:W-:Y:S01]  /*4860*/  IMAD R8, R8, c[0x0][0x198], RZ ;  /* 0x0000660008087a24 */ /* 0x000fe200078e02ff */
[----:B------:R-:W-:Y:S01]  /*4870*/  LEA R12, P5, R14, R128, 0x6 ;  /* 0x000000800e0c7211 */ /* 0x000fe200078a30ff */
[----:B------:R1:W-:Y:S02]  /*4880*/  @P3 STS.64 [R124+0x3008], RZ ;  /* 0x003008ff7c003388 */ /* 0x0003e40000000a00 */
[----:B------:R-:W-:Y:S01]  /*4890*/  IMAD R8, R11, c[0x0][0x19c], R8 ;  /* 0x000067000b087a24 */ /* 0x000fe200078e0208 */
[----:B------:R-:W-:-:S03]  /*48a0*/  @!P3 LEA R18, P0, R12, c[0x0][0x168], 0x1 ;  /* 0x00005a000c12ba11 */ /* 0x000fc600078008ff */
[----:B------:R-:W-:Y:S01]  /*48b0*/  IMAD.IADD R11, R15, 0x1, R8 ;  /* 0x000000010f0b7824 */ /* 0x000fe200078e0208 */
[----:B------:R-:W-:-:S04]  /*48c0*/  IADD3 R8, P6, R12, UR11, RZ ;  /* 0x0000000b0c087c10 */ /* 0x000fc8000ffde0ff */
[----:B------:R-:W-:Y:S02]  /*48d0*/  LEA.HI.X R11, R14, R131, R11, 0x6, P5 ;  /* 0x000000830e0b7211 */ /* 0x000fe400028f340b */
[C---:B------:R-:W-:Y:S02]  /*48e0*/  @!P2 LEA R20, P5, R12.reuse, c[0x0][0x168], 0x1 ;  /* 0x00005a000c14aa11 */ /* 0x040fe400078a08ff */
        /* <DEDUP_REMOVED lines=41> */
.L_x_203:
[----:B------:R-:W-:Y:S05]  /*4b80*/  BSYNC B0 ;  /* 0x0000000000007941 */ /* 0x000fea0003800000 */
.L_x_202:
[----:B------:R-:W0:Y:S02]  /*4b90*/  LDGDEPBAR ;  /* 0x00000000000079af */ /* 0x000e240000000000 */
.L_x_201:
[----:B------:R-:W-:Y:S01]  /*4ba0*/  FMNMX.FTZ R8, R2, R7, !PT ;  /* 0x0000000702087209 */ /* 0x000fe20007810000 */
[----:B------:R-:W-:Y:S01]  /*4bb0*/  LDSM.16.MT88.4 R24, [R118+0x7000] ;  /* 0x007000007618783b */ /* 0x000fe20000004200 */
[----:B-1----:R-:W-:Y:S02]  /*4bc0*/  FMNMX.FTZ R13, R0, R10, !PT ;  /* 0x0000000a000d7209 */ /* 0x002fe40007810000 */
        /* <DEDUP_REMOVED lines=21> */
[----:B------:R-:W-:-:S04]  /*4d20*/  FMNMX.FTZ R11, R115, R8, !PT ;  /* 0x00000008730b7209 */ /* 0x000fc80007810000 */
[----:B------:R-:W-:-:S04]  /*4d30*/  FMNMX.FTZ R11, R104, R11, !PT ;  /* 0x0000000b680b7209 */ /* 0x000fc80007810000 */
[----:B------:R-:W-:-:S04]  /*4d40*/  FMNMX.FTZ R11, R108, R11, !PT ;  /* 0x0000000b6c0b7209 */ /* 0x000fc80007810000 */
[----:B------:R-:W-:Y:S02]  /*4d50*/  FMNMX.FTZ R8, R114, R11, !PT ;  /* 0x0000000b72087209 */ /* 0x000fe40007810000 */
[----:B------:R-:W-:Y:S02]  /*4d60*/  FMNMX.FTZ R11, R103, R12, !PT ;  /* 0x0000000c670b7209 */ /* 0x000fe40007810000 */
[----:B------:R-:W-:Y:S02]  /*4d70*/  FMNMX.FTZ R13, R147, R8, !PT ;  /* 0x00000008930d7209 */ /* 0x000fe40007810000 */
[----:B------:R-:W-:-:S03]  /*4d80*/  FMNMX.FTZ R11, R106, R11, !PT ;  /* 0x0000000b6a0b7209 */ /* 0x000fc60007810000 */
[----:B------:R-:W1:Y:S01]  /*4d90*/  SHFL.BFLY PT, R8, R13, 0x2, 0x1f ;  /* 0x0c401f000d087f89 */ /* 0x000e6200000e0000 */
        /* <DEDUP_REMOVED lines=11> */
[----:B------:R-:W-:Y:S02]  /*4e50*/  FSEL R150, R150, RZ, P1 ;  /* 0x000000ff96967208 */ /* 0x000fe40000800000 */
[----:B--2---:R-:W-:-:S03]  /*4e60*/  FMNMX.FTZ R88, R11, R88, !PT ;  /* 0x000000580b587209 */ /* 0x004fc60007810000 */
[--C-:B------:R-:W-:Y:S02]  /*4e70*/  FFMA.FTZ R97, R7, c[0x0][0x23c], -R150.reuse ;  /* 0x00008f0007617a23 */ /* 0x100fe40000010896 */
[--C-:B------:R-:W-:Y:S01]  /*4e80*/  FFMA.FTZ R90, R5, c[0x0][0x23c], -R150.reuse ;  /* 0x00008f00055a7a23 */ /* 0x100fe20000010896 */
[C---:B------:R-:W-:Y:S01]  /*4e90*/  FSETP.NEU.FTZ.AND P0, PT, R88.reuse, -INF , PT ;  /* 0xff8000005800780b */ /* 0x040fe20003f1d000 */
[C---:B------:R-:W-:Y:S01]  /*4ea0*/  FMUL.FTZ R149, R88.reuse, c[0x0][0x23c] ;  /* 0x00008f0058957a20 */ /* 0x040fe20000410000 */
[----:B------:R-:W-:Y:S01]  /*4eb0*/  FSEL R5, R89, RZ, P1 ;  /* 0x000000ff59057208 */ /* 0x000fe20000800000 */
[--C-:B------:R-:W-:Y:S01]  /*4ec0*/  FFMA.FTZ R92, R85, c[0x0][0x23c], -R150.reuse ;  /* 0x00008f00555c7a23 */ /* 0x100fe20000010896 */
[----:B------:R-:W-:Y:S01]  /*4ed0*/  FSEL R7, R88, RZ, P0 ;  /* 0x000000ff58077208 */ /* 0x000fe20000000000 */
[----:B------:R-:W-:Y:S01]  /*4ee0*/  FFMA.FTZ R93, R9, c[0x0][0x23c], -R150 ;  /* 0x00008f00095d7a23 */ /* 0x000fe20000010896 */
[----:B------:R-:W-:Y:S01]  /*4ef0*/  FSEL R149, R149, RZ, P0 ;  /* 0x000000ff95957208 */ /* 0x000fe20000000000 */
[----:B------:R-:W-:Y:S01]  /*4f00*/  FADD.FTZ R5, R2, -R5 ;  /* 0x8000000502057221 */ /* 0x000fe20000010000 */
[----:B------:R-:W-:Y:S01]  /*4f10*/  MUFU.EX2 R97, R97 ;  /* 0x0000006100617308 */ /* 0x000fe20000000800 */
[----:B------:R-:W-:-:S02]  /*4f20*/  FADD.FTZ R7, R0, -R7 ;  /* 0x8000000700077221 */ /* 0x000fc40000010000 */
[--C-:B------:R-:W-:Y:S02]  /*4f30*/  FFMA.FTZ R91, R10, c[0x0][0x23c], -R149.reuse ;  /* 0x00008f000a5b7a23 */ /* 0x100fe40000010895 */
[--C-:B------:R-:W-:Y:S01]  /*4f40*/  FFMA.FTZ R2, R16, c[0x0][0x23c], -R149.reuse ;  /* 0x00008f0010027a23 */ /* 0x100fe20000010895 */
[----:B------:R-:W1:Y:S01]  /*4f50*/  LDSM.16.MT88.4 R8, [R118+0x6000] ;  /* 0x006000007608783b */ /* 0x000e620000004200 */
[----:B------:R-:W-:Y:S01]  /*4f60*/  FMUL.FTZ R102, R5, c[0x0][0x23c] ;  /* 0x00008f0005667a20 */ /* 0x000fe20000410000 */
[----:B------:R-:W2:Y:S01]  /*4f70*/  MUFU.EX2 R92, R92 ;  /* 0x0000005c005c7308 */ /* 0x000ea20000000800 */
[----:B------:R-:W-:Y:S01]  /*4f80*/  FMUL.FTZ R94, R7, c[0x0][0x23c] ;  /* 0x00008f00075e7a20 */ /* 0x000fe20000410000 */
[----:B------:R-:W3:Y:S01]  /*4f90*/  LDSM.16.MT88.4 R16, [R116+0x6000] ;  /* 0x006000007410783b */ /* 0x000ee20000004200 */
[--C-:B------:R-:W-:Y:S02]  /*4fa0*/  FFMA.FTZ R95, R6, c[0x0][0x23c], -R149.reuse ;  /* 0x00008f00065f7a23 */ /* 0x100fe40000010895 */
[----:B------:R-:W-:-:S02]  /*4fb0*/  FFMA.FTZ R0, R4, c[0x0][0x23c], -R149 ;  /* 0x00008f0004007a23 */ /* 0x000fc40000010895 */
[--C-:B------:R-:W-:Y:S01]  /*4fc0*/  FFMA.FTZ R145, R141, c[0x0][0x23c], -R150.reuse ;  /* 0x00008f008d917a23 */ /* 0x100fe20000010896 */
[----:B------:R-:W-:Y:S01]  /*4fd0*/  MUFU.EX2 R93, R93 ;  /* 0x0000005d005d7308 */ /* 0x000fe20000000800 */
[--C-:B------:R-:W-:Y:S02]  /*4fe0*/  FFMA.FTZ R146, R139, c[0x0][0x23c], -R150.reuse ;  /* 0x00008f008b927a23 */ /* 0x100fe40000010896 */
[--C-:B------:R-:W-:Y:S02]  /*4ff0*/  FFMA.FTZ R141, R143, c[0x0][0x23c], -R150.reuse ;  /* 0x00008f008f8d7a23 */ /* 0x100fe40000010896 */
[----:B------:R-:W-:Y:S02]  /*5000*/  FFMA.FTZ R138, R151, c[0x0][0x23c], -R150 ;  /* 0x00008f00978a7a23 */ /* 0x000fe40000010896 */
[--C-:B------:R-:W-:Y:S01]  /*5010*/  FFMA.FTZ R144, R144, c[0x0][0x23c], -R149.reuse ;  /* 0x00008f0090907a23 */ /* 0x100fe20000010895 */
[----:B------:R-:W4:Y:S01]  /*5020*/  MUFU.EX2 R90, R90 ;  /* 0x0000005a005a7308 */ /* 0x000f220000000800 */
[----:B--2---:R-:W-:Y:S01]  /*5030*/  F2FP.PACK_AB R84, R92, R97 ;  /* 0x000000615c54723e */ /* 0x004fe200000000ff */
[----:B------:R-:W-:-:S02]  /*5040*/  FFMA.FTZ R143, R152, c[0x0][0x23c], -R149 ;  /* 0x00008f00988f7a23 */ /* 0x000fc40000010895 */
[--C-:B------:R-:W-:Y:S02]  /*5050*/  FFMA.FTZ R139, R154, c[0x0][0x23c], -R149.reuse ;  /* 0x00008f009a8b7a23 */ /* 0x100fe40000010895 */
[--C-:B------:R-:W-:Y:S02]  /*5060*/  FFMA.FTZ R136, R136, c[0x0][0x23c], -R149.reuse ;  /* 0x00008f0088887a23 */ /* 0x100fe40000010895 */
[----:B------:R-:W-:Y:S01]  /*5070*/  MUFU.EX2 R91, R91 ;  /* 0x0000005b005b7308 */ /* 0x000fe20000000800 */
[--C-:B------:R-:W-:Y:S02]  /*5080*/  FFMA.FTZ R151, R105, c[0x0][0x23c], -R150.reuse ;  /* 0x00008f0069977a23 */ /* 0x100fe40000010896 */
[--C-:B------:R-:W-:Y:S02]  /*5090*/  FFMA.FTZ R152, R109, c[0x0][0x23c], -R150.reuse ;  /* 0x00008f006d987a23 */ /* 0x100fe40000010896 */
[--C-:B------:R-:W-:Y:S02]  /*50a0*/  FFMA.FTZ R105, R112, c[0x0][0x23c], -R150.reuse ;  /* 0x00008f0070697a23 */ /* 0x100fe40000010896 */
[----:B------:R-:W-:Y:S01]  /*50b0*/  FFMA.FTZ R109, R107, c[0x0][0x23c], -R149 ;  /* 0x00008f006b6d7a23 */ /* 0x000fe20000010895 */
[----:B------:R-:W2:Y:S01]  /*50c0*/  MUFU.EX2 R2, R2 ;  /* 0x0000000200027308 */ /* 0x000ea20000000800 */
[----:B----4-:R-:W-:Y:S01]  /*50d0*/  F2FP.PACK_AB R86, R90, R93 ;  /* 0x0000005d5a56723e */ /* 0x010fe200000000ff */
[----:B------:R-:W-:-:S02]  /*50e0*/  FFMA.FTZ R112, R115, c[0x0][0x23c], -R150 ;  /* 0x00008f0073707a23 */ /* 0x000fc40000010896 */
[--C-:B------:R-:W-:Y:S02]  /*50f0*/  FFMA.FTZ R156, R111, c[0x0][0x23c], -R149.reuse ;  /* 0x00008f006f9c7a23 */ /* 0x100fe40000010895 */
[--C-:B------:R-:W-:Y:S02]  /*5100*/  FFMA.FTZ R107, R113, c[0x0][0x23c], -R149.reuse ;  /* 0x00008f00716b7a23 */ /* 0x100fe40000010895 */
[----:B------:R-:W4:Y:S01]  /*5110*/  MUFU.EX2 R102, R102 ;  /* 0x0000006600667308 */ /* 0x000f220000000800 */
[--C-:B------:R-:W-:Y:S02]  /*5120*/  FFMA.FTZ R154, R103, c[0x0][0x23c], -R149.reuse ;  /* 0x00008f00679a7a23 */ /* 0x100fe40000010895 */
[--C-:B------:R-:W-:Y:S02]  /*5130*/  FFMA.FTZ R104, R104, c[0x0][0x23c], -R150.reuse ;  /* 0x00008f0068687a23 */ /* 0x100fe40000010896 */
[--C-:B------:R-:W-:Y:S02]  /*5140*/  FFMA.FTZ R114, R114, c[0x0][0x23c], -R150.reuse ;  /* 0x00008f0072727a23 */ /* 0x100fe40000010896 */
[----:B------:R-:W-:Y:S01]  /*5150*/  FFMA.FTZ R147, R147, c[0x0][0x23c], -R150 ;  /* 0x00008f0093937a23 */ /* 0x000fe20000010896 */
[----:B------:R-:W5:Y:S01]  /*5160*/  MUFU.EX2 R94, R94 ;  /* 0x0000005e005e7308 */ /* 0x000f620000000800 */
[----:B--2---:R-:W-:Y:S01]  /*5170*/  F2FP.PACK_AB R85, R2, R91 ;  /* 0x0000005b0255723e */ /* 0x004fe200000000ff */
[----:B------:R-:W-:-:S02]  /*5180*/  FFMA.FTZ R106, R106, c[0x0][0x23c], -R149 ;  /* 0x00008f006a6a7a23 */ /* 0x000fc40000010895 */
[----:B------:R-:W-:Y:S02]  /*5190*/  FFMA.FTZ R142, R142, c[0x0][0x23c], -R149 ;  /* 0x00008f008e8e7a23 */ /* 0x000fe40000010895 */
[----:B------:R-:W-:Y:S02]  /*51a0*/  FFMA.FTZ R108, R108, c[0x0][0x23c], -R150 ;  /* 0x00008f006c6c7a23 */ /* 0x000fe40000010896 */
[----:B------:R-:W-:Y:S01]  /*51b0*/  MUFU.EX2 R95, R95 ;  /* 0x0000005f005f7308 */ /* 0x000fe20000000800 */
[-C--:B----4-:R-:W-:Y:S02]  /*51c0*/  FMUL.FTZ R20, R52, R102.reuse ;  /* 0x0000006634147220 */ /* 0x090fe40000410000 */
[-C--:B------:R-:W-:Y:S02]  /*51d0*/  FMUL.FTZ R21, R53, R102.reuse ;  /* 0x0000006635157220 */ /* 0x080fe40000410000 */
[-C--:B------:R-:W-:Y:S02]  /*51e0*/  FMUL.FTZ R56, R56, R102.reuse ;  /* 0x0000006638387220 */ /* 0x080fe40000410000 */
[----:B------:R-:W-:Y:S01]  /*51f0*/  FMUL.FTZ R57, R57, R102 ;  /* 0x0000006639397220 */ /* 0x000fe20000410000 */
[----:B------:R-:W2:Y:S01]  /*5200*/  MUFU.EX2 R0, R0 ;  /* 0x0000000000007308 */ /* 0x000ea20000000800 */
[----:B-----5:R-:W-:-:S02]  /*5210*/  FMUL.FTZ R22, R54, R94 ;  /* 0x0000005e36167220 */ /* 0x020fc40000410000 */
[-C--:B------:R-:W-:Y:S02]  /*5220*/  FMUL.FTZ R23, R55, R94.reuse ;  /* 0x0000005e37177220 */ /* 0x080fe40000410000 */
[-C--:B------:R-:W-:Y:S02]  /*5230*/  FMUL.FTZ R58, R58, R94.reuse ;  /* 0x0000005e3a3a7220 */ /* 0x080fe40000410000 */
[----:B------:R-:W-:Y:S01]  /*5240*/  FMUL.FTZ R59, R59, R94 ;  /* 0x0000005e3b3b7220 */ /* 0x000fe20000410000 */
[----:B------:R-:W-:Y:S01]  /*5250*/  MUFU.EX2 R146, R146 ;  /* 0x0000009200927308 */ /* 0x000fe20000000800 */
[-C--:B------:R-:W-:Y:S02]  /*5260*/  FMUL.FTZ R28, R60, R102.reuse ;  /* 0x000000663c1c7220 */ /* 0x080fe40000410000 */
[----:B------:R-:W-:Y:S02]  /*5270*/  FMUL.FTZ R29, R61, R102 ;  /* 0x000000663d1d7220 */ /* 0x000fe40000410000 */
[----:B------:R-:W-:-:S02]  /*5280*/  FMUL.FTZ R30, R62, R94 ;  /* 0x0000005e3e1e7220 */ /* 0x000fc40000410000 */
[----:B------:R-:W-:Y:S01]  /*5290*/  FMUL.FTZ R31, R63, R94 ;  /* 0x0000005e3f1f7220 */ /* 0x000fe20000410000 */
[----:B--2---:R-:W-:Y:S01]  /*52a0*/  F2FP.PACK_AB R87, R0, R95 ;  /* 0x0000005f0057723e */ /* 0x004fe200000000ff */
[----:B------:R-:W-:Y:S01]  /*52b0*/  LDSM.16.MT88.4 R60, [R118+0x6400] ;  /* 0x00640000763c783b */ /* 0x000fe20000004200 */
[-C--:B------:R-:W-:Y:S01]  /*52c0*/  FMUL.FTZ R4, R36, R102.reuse ;  /* 0x0000006624047220 */ /* 0x080fe20000410000 */
[----:B------:R-:W2:Y:S01]  /*52d0*/  MUFU.EX2 R145, R145 ;  /* 0x0000009100917308 */ /* 0x000ea20000000800 */
[----:B------:R-:W-:Y:S02]  /*52e0*/  FMUL.FTZ R5, R37, R102 ;  /* 0x0000006625057220 */ /* 0x000fe40000410000 */
[-C--:B------:R-:W-:Y:S01]  /*52f0*/  FMUL.FTZ R6, R38, R94.reuse ;  /* 0x0000005e26067220 */ /* 0x080fe20000410000 */
[----:B------:R-:W-:Y:S01]  /*5300*/  HMMA.16816.F32 R20, R84, R24, R20 ;  /* 0x000000185414723c */ /* 0x000fe20000001814 */
[----:B------:R-:W-:Y:S02]  /*5310*/  FMUL.FTZ R7, R39, R94 ;  /* 0x0000005e27077220 */ /* 0x000fe40000410000 */
[-C--:B------:R-:W-:Y:S01]  /*5320*/  FMUL.FTZ R40, R40, R102.reuse ;  /* 0x0000006628287220 */ /* 0x080fe20000410000 */
[----:B------:R-:W-:Y:S01]  /*5330*/  MUFU.EX2 R141, R141 ;  /* 0x0000008d008d7308 */ /* 0x000fe20000000800 */
[----:B------:R-:W-:-:S02]  /*5340*/  FMUL.FTZ R41, R41, R102 ;  /* 0x0000006629297220 */ /* 0x000fc40000410000 */
[-C--:B------:R-:W-:Y:S01]  /*5350*/  FMUL.FTZ R42, R42, R94.reuse ;  /* 0x0000005e2a2a7220 */ /* 0x080fe20000410000 */
[C---:B------:R-:W-:Y:S01]  /*5360*/  HMMA.16816.F32 R24, R84.reuse, R26, R56 ;  /* 0x0000001a5418723c */ /* 0x040fe20000001838 */
[----:B------:R-:W-:Y:S01]  /*5370*/  LDSM.16.MT88.4 R56, [R116+0x6400] ;  /* 0x006400007438783b */ /* 0x000fe20000004200 */
[----:B------:R-:W-:Y:S02]  /*5380*/  FMUL.FTZ R43, R43, R94 ;  /* 0x0000005e2b2b7220 */ /* 0x000fe40000410000 */
[-C--:B------:R-:W-:Y:S01]  /*5390*/  FMUL.FTZ R12, R44, R102.reuse ;  /* 0x000000662c0c7220 */ /* 0x080fe20000410000 */
[----:B------:R-:W4:Y:S01]  /*53a0*/  MUFU.EX2 R138, R138 ;  /* 0x0000008a008a7308 */ /* 0x000f220000000800 */
[----:B------:R-:W-:Y:S01]  /*53b0*/  FMUL.FTZ R13, R45, R102 ;  /* 0x000000662d0d7220 */ /* 0x000fe20000410000 */
[----:B--2---:R-:W-:Y:S01]  /*53c0*/  F2FP.PACK_AB R52, R145, R146 ;  /* 0x000000929134723e */ /* 0x004fe200000000ff */
[-C--:B------:R-:W-:Y:S01]  /*53d0*/  FMUL.FTZ R14, R46, R94.reuse ;  /* 0x0000005e2e0e7220 */ /* 0x080fe20000410000 */
[----:B-1----:R-:W-:Y:S01]  /*53e0*/  HMMA.16816.F32 R4, R84, R8, R4 ;  /* 0x000000085404723c */ /* 0x002fe20000001804 */
[----:B------:R-:W-:-:S02]  /*53f0*/  FMUL.FTZ R15, R47, R94 ;  /* 0x0000005e2f0f7220 */ /* 0x000fc40000410000 */
[-C--:B------:R-:W-:Y:S01]  /*5400*/  FMUL.FTZ R48, R48, R102.reuse ;  /* 0x0000006630307220 */ /* 0x080fe20000410000 */
[----:B------:R-:W-:Y:S01]  /*5410*/  MUFU.EX2 R144, R144 ;  /* 0x0000009000907308 */ /* 0x000fe20000000800 */
[----:B------:R-:W-:Y:S02]  /*5420*/  FMUL.FTZ R49, R49, R102 ;  /* 0x0000006631317220 */ /* 0x000fe40000410000 */
[-C--:B------:R-:W-:Y:S01]  /*5430*/  FMUL.FTZ R50, R50, R94.reuse ;  /* 0x0000005e32327220 */ /* 0x080fe20000410000 */
[----:B------:R-:W-:Y:S01]  /*5440*/  HMMA.16816.F32 R8, R84, R10, R40 ;  /* 0x0000000a5408723c */ /* 0x000fe20000001828 */
[----:B------:R-:W-:Y:S01]  /*5450*/  FMUL.FTZ R51, R51, R94 ;  /* 0x0000005e33337220 */ /* 0x000fe20000410000 */
[----:B------:R-:W1:Y:S01]  /*5460*/  LDSM.16.MT88.4 R40, [R118+0x8000] ;  /* 0x008000007628783b */ /* 0x000e620000004200 */
[-C--:B------:R-:W-:Y:S01]  /*5470*/  FMUL.FTZ R64, R64, R102.reuse ;  /* 0x0000006640407220 */ /* 0x080fe20000410000 */
[----:B------:R-:W2:Y:S01]  /*5480*/  MUFU.EX2 R143, R143 ;  /* 0x0000008f008f7308 */ /* 0x000ea20000000800 */
[----:B----4-:R-:W-:Y:S01]  /*5490*/  F2FP.PACK_AB R54, R138, R141 ;  /* 0x0000008d8a36723e */ /* 0x010fe200000000ff */
[----:B------:R-:W-:-:S02]  /*54a0*/  FMUL.FTZ R65, R65, R102 ;  /* 0x0000006641417220 */ /* 0x000fc40000410000 */
[C---:B---3--:R-:W-:Y:S01]  /*54b0*/  HMMA.16816.F32 R12, R84.reuse, R16, R12 ;  /* 0x00000010540c723c */ /* 0x048fe2000000180c */
[-C--:B------:R-:W-:Y:S02]  /*54c0*/  FMUL.FTZ R66, R66, R94.reuse ;  /* 0x0000005e42427220 */ /* 0x080fe40000410000 */
[----:B------:R-:W-:Y:S01]  /*54d0*/  FMUL.FTZ R67, R67, R94 ;  /* 0x0000005e43437220 */ /* 0x000fe20000410000 */
[----:B------:R-:W-:Y:S01]  /*54e0*/  MUFU.EX2 R139, R139 ;  /* 0x0000008b008b7308 */ /* 0x000fe20000000800 */
[-C--:B------:R-:W-:Y:S02]  /*54f0*/  FMUL.FTZ R36, R68, R102.reuse ;  /* 0x0000006644247220 */ /* 0x080fe40000410000 */
[----:B------:R-:W-:Y:S01]  /*5500*/  FMUL.FTZ R37, R69, R102 ;  /* 0x0000006645257220 */ /* 0x000fe20000410000 */
[----:B------:R-:W-:Y:S01]  /*5510*/  HMMA.16816.F32 R16, R84, R18, R48 ;  /* 0x000000125410723c */ /* 0x000fe20000001830 */
[----:B------:R-:W3:Y:S01]  /*5520*/  LDSM.16.MT88.4 R48, [R116+0x8000] ;  /* 0x008000007430783b */ /* 0x000ee20000004200 */
[----:B------:R-:W-:-:S02]  /*5530*/  FMUL.FTZ R38, R70, R94 ;  /* 0x0000005e46267220 */ /* 0x000fc40000410000 */
[----:B------:R-:W4:Y:S01]  /*5540*/  MUFU.EX2 R136, R136 ;  /* 0x0000008800887308 */ /* 0x000f220000000800 */
[----:B--2---:R-:W-:Y:S01]  /*5550*/  F2FP.PACK_AB R53, R143, R144 ;  /* 0x000000908f35723e */ /* 0x004fe200000000ff */
[----:B------:R-:W-:Y:S02]  /*5560*/  FMUL.FTZ R39, R71, R94 ;  /* 0x0000005e47277220 */ /* 0x000fe40000410000 */
[C---:B------:R-:W-:Y:S01]  /*5570*/  HMMA.16816.F32 R28, R84.reuse, R32, R28 ;  /* 0x00000020541c723c */ /* 0x040fe2000000181c */
[-C--:B------:R-:W-:Y:S02]  /*5580*/  FMUL.FTZ R72, R72, R102.reuse ;  /* 0x0000006648487220 */ /* 0x080fe40000410000 */
[----:B------:R-:W-:Y:S01]  /*5590*/  FMUL.FTZ R73, R73, R102 ;  /* 0x0000006649497220 */ /* 0x000fe20000410000 */
[----:B------:R-:W-:Y:S01]  /*55a0*/  MUFU.EX2 R151, R151 ;  /* 0x0000009700977308 */ /* 0x000fe20000000800 */
[-C--:B------:R-:W-:Y:S02]  /*55b0*/  FMUL.FTZ R74, R74, R94.reuse ;  /* 0x0000005e4a4a7220 */ /* 0x080fe40000410000 */
[----:B------:R-:W-:Y:S01]  /*55c0*/  FMUL.FTZ R75, R75, R94 ;  /* 0x0000005e4b4b7220 */ /* 0x000fe20000410000 */
[----:B------:R-:W-:Y:S01]  /*55d0*/  HMMA.16816.F32 R32, R84, R34, R64 ;  /* 0x000000225420723c */ /* 0x000fe20000001840 */
[-C--:B------:R-:W-:Y:S01]  /*55e0*/  FMUL.FTZ R44, R76, R102.reuse ;  /* 0x000000664c2c7220 */ /* 0x080fe20000410000 */
[----:B------:R-:W-:Y:S01]  /*55f0*/  LDSM.16.MT88.4 R64, [R116+0x7c00] ;  /* 0x007c00007440783b */ /* 0x000fe20000004200 */
[----:B------:R-:W-:Y:S01]  /*5600*/  FMUL.FTZ R45, R77, R102 ;  /* 0x000000664d2d7220 */ /* 0x000fe20000410000 */
[----:B----4-:R-:W-:Y:S01]  /*5610*/  F2FP.PACK_AB R55, R136, R139 ;  /* 0x0000008b8837723e */ /* 0x010fe200000000ff */
[-C--:B------:R-:W-:Y:S01]  /*5620*/  FMUL.FTZ R46, R78, R94.reuse ;  /* 0x0000005e4e2e7220 */ /* 0x080fe20000410000 */
[----:B------:R-:W-:Y:S01]  /*5630*/  MUFU.EX2 R152, R152 ;  /* 0x0000009800987308 */ /* 0x000fe20000000800 */
[----:B------:R-:W-:-:S02]  /*5640*/  FMUL.FTZ R47, R79, R94 ;  /* 0x0000005e4f2f7220 */ /* 0x000fc40000410000 */
[-C--:B------:R-:W-:Y:S01]  /*5650*/  FMUL.FTZ R80, R80, R102.reuse ;  /* 0x0000006650507220 */ /* 0x080fe20000410000 */
[----:B-1----:R-:W-:Y:S01]  /*5660*/  HMMA.16816.F32 R36, R84, R40, R36 ;  /* 0x000000285424723c */ /* 0x002fe20000001824 */
[----:B------:R-:W-:Y:S02]  /*5670*/  FMUL.FTZ R81, R81, R102 ;  /* 0x0000006651517220 */ /* 0x000fe40000410000 */
[-C--:B------:R-:W-:Y:S01]  /*5680*/  FMUL.FTZ R82, R82, R94.reuse ;  /* 0x0000005e52527220 */ /* 0x080fe20000410000 */
[----:B------:R-:W-:Y:S01]  /*5690*/  MUFU.EX2 R105, R105 ;  /* 0x0000006900697308 */ /* 0x000fe20000000800 */
[----:B------:R-:W-:Y:S02]  /*56a0*/  FMUL.FTZ R83, R83, R94 ;  /* 0x0000005e53537220 */ /* 0x000fe40000410000 */
[--C-:B------:R-:W-:Y:S01]  /*56b0*/  FFMA.FTZ R110, R110, c[0x0][0x23c], -R149.reuse ;  /* 0x00008f006e6e7a23 */ /* 0x100fe20000010895 */
[----:B------:R-:W-:Y:S01]  /*56c0*/  HMMA.16816.F32 R4, R52, R60, R4 ;  /* 0x0000003c3404723c */ /* 0x000fe20000001804 */
[----:B------:R-:W-:-:S02]  /*56d0*/  FFMA.FTZ R148, R148, c[0x0][0x23c], -R149 ;  /* 0x00008f0094947a23 */ /* 0x000fc40000010895 */
[----:B------:R-:W-:Y:S01]  /*56e0*/  FFMA.FTZ R137, R137, R102, R97 ;  /* 0x0000006689897223 */ /* 0x000fe20000010061 */
[----:B------:R-:W-:Y:S01]  /*56f0*/  MUFU.EX2 R112, R112 ;  /* 0x0000007000707308 */ /* 0x000fe20000000800 */
[----:B------:R-:W-:Y:S02]  /*5700*/  FFMA.FTZ R91, R140, R94, R91 ;  /* 0x0000005e8c5b7223 */ /* 0x000fe4000001005b */
[----:B------:R-:W-:Y:S01]  /*5710*/  FADD.FTZ R92, R92, R137 ;  /* 0x000000895c5c7221 */ /* 0x000fe20000010000 */
[----:B------:R-:W-:Y:S01]  /*5720*/  HMMA.16816.F32 R8, R52, R62, R8 ;  /* 0x0000003e3408723c */ /* 0x000fe20000001808 */
[----:B------:R-:W1:Y:S01]  /*5730*/  LDSM.16.MT88.4 R60, [R118+0x7400] ;  /* 0x00740000763c783b */ /* 0x000e620000004200 */
[----:B------:R-:W-:Y:S02]  /*5740*/  FADD.FTZ R2, R2, R91 ;  /* 0x0000005b02027221 */ /* 0x000fe40000010000 */
[----:B------:R-:W-:Y:S01]  /*5750*/  MUFU.EX2 R109, R109 ;  /* 0x0000006d006d7308 */ /* 0x000fe20000000800 */
[----:B------:R-:W-:-:S02]  /*5760*/  FADD.FTZ R93, R93, R92 ;  /* 0x0000005c5d5d7221 */ /* 0x000fc40000010000 */
[----:B------:R-:W-:Y:S01]  /*5770*/  FADD.FTZ R95, R95, R2 ;  /* 0x000000025f5f7221 */ /* 0x000fe20000010000 */
[C---:B------:R-:W-:Y:S01]  /*5780*/  HMMA.16816.F32 R12, R52.reuse, R56, R12 ;  /* 0x00000038340c723c */ /* 0x040fe2000000180c */
[----:B------:R-:W-:Y:S02]  /*5790*/  FADD.FTZ R93, R90, R93 ;  /* 0x0000005d5a5d7221 */ /* 0x000fe40000010000 */
[----:B------:R-:W-:Y:S01]  /*57a0*/  FADD.FTZ R95, R0, R95 ;  /* 0x0000005f005f7221 */ /* 0x000fe20000010000 */
[----:B------:R-:W-:Y:S01]  /*57b0*/  MUFU.EX2 R156, R156 ;  /* 0x0000009c009c7308 */ /* 0x000fe20000000800 */
[----:B------:R-:W-:Y:S02]  /*57c0*/  FADD.FTZ R0, R146, R93 ;  /* 0x0000005d92007221 */ /* 0x000fe40000010000 */
[----:B------:R-:W-:Y:S01]  /*57d0*/  FADD.FTZ R2, R144, R95 ;  /* 0x0000005f90027221 */ /* 0x000fe20000010000 */
[----:B------:R-:W-:Y:S01]  /*57e0*/  HMMA.16816.F32 R16, R52, R58, R16 ;  /* 0x0000003a3410723c */ /* 0x000fe20000001810 */
[----:B------:R-:W2:Y:S01]  /*57f0*/  LDSM.16.MT88.4 R56, [R116+0x7400] ;  /* 0x007400007438783b */ /* 0x000ea20000004200 */
[----:B------:R-:W-:-:S02]  /*5800*/  FADD.FTZ R0, R145, R0 ;  /* 0x0000000091007221 */ /* 0x000fc40000010000 */
[----:B------:R-:W-:Y:S01]  /*5810*/  MUFU.EX2 R107, R107 ;  /* 0x0000006b006b7308 */ /* 0x000fe20000000800 */
[----:B------:R-:W-:Y:S02]  /*5820*/  FADD.FTZ R2, R143, R2 ;  /* 0x000000028f027221 */ /* 0x000fe40000010000 */
[----:B------:R-:W-:Y:S01]  /*5830*/  FADD.FTZ R141, R141, R0 ;  /* 0x000000008d8d7221 */ /* 0x000fe20000010000 */
[C---:B------:R-:W-:Y:S01]  /*5840*/  HMMA.16816.F32 R40, R84.reuse, R42, R72 ;  /* 0x0000002a5428723c */ /* 0x040fe20000001848 */
[----:B------:R-:W-:Y:S01]  /*5850*/  LDSM.16.MT88.4 R72, [R118+0x8800] ;  /* 0x008800007648783b */ /* 0x000fe20000004200 */
[----:B------:R-:W-:Y:S01]  /*5860*/  FADD.FTZ R139, R139, R2 ;  /* 0x000000028b8b7221 */ /* 0x000fe20000010000 */
[-C--:B------:R-:W-:Y:S01]  /*5870*/  MOV R0, R88.reuse ;  /* 0x0000005800007202 */ /* 0x080fe20000000f00 */
[----:B------:R-:W-:Y:S01]  /*5880*/  MUFU.EX2 R154, R154 ;  /* 0x0000009a009a7308 */ /* 0x000fe20000000800 */
[----:B------:R-:W-:Y:S01]  /*5890*/  FADD.FTZ R138, R138, R141 ;  /* 0x0000008d8a8a7221 */ /* 0x000fe20000010000 */
[----:B------:R-:W-:Y:S01]  /*58a0*/  MOV R2, R89 ;  /* 0x0000005900027202 */ /* 0x000fe20000000f00 */
[----:B------:R-:W-:Y:S01]  /*58b0*/  FADD.FTZ R136, R136, R139 ;  /* 0x0000008b88887221 */ /* 0x000fe20000010000 */
[----:B---3--:R-:W-:Y:S01]  /*58c0*/  HMMA.16816.F32 R44, R84, R48, R44 ;  /* 0x00000030542c723c */ /* 0x008fe2000000182c */
[----:B------:R-:W-:-:S02]  /*58d0*/  @P4 MOV R0, R88 ;  /* 0x0000005800004202 */ /* 0x000fc40000000f00 */
[----:B------:R-:W-:Y:S01]  /*58e0*/  @P4 MOV R2, R89 ;  /* 0x0000005900024202 */ /* 0x000fe20000000f00 */
[----:B------:R-:W-:Y:S01]  /*58f0*/  MUFU.EX2 R104, R104 ;  /* 0x0000006800687308 */ /* 0x000fe20000000800 */
[----:B------:R-:W-:-:S03]  /*5900*/  MOV R88, R3 ;  /* 0x0000000300587202 */ /* 0x000fc60000000f00 */
[----:B------:R-:W-:Y:S01]  /*5910*/  HMMA.16816.F32 R48, R84, R50, R80 ;  /* 0x000000325430723c */ /* 0x000fe20000001850 */
[----:B------:R-:W-:Y:S03]  /*5920*/  LDSM.16.MT88.4 R80, [R116+0x8800] ;  /* 0x008800007450783b */ /* 0x000fe60000004200 */
[----:B------:R-:W3:Y:S04]  /*5930*/  MUFU.EX2 R103, R108 ;  /* 0x0000006c00677308 */ /* 0x000ee80000000800 */
[C---:B-1----:R-:W-:Y:S04]  /*5940*/  HMMA.16816.F32 R20, R52.reuse, R60, R20 ;  /* 0x0000003c3414723c */ /* 0x042fe80000001814 */
[----:B------:R-:W-:Y:S04]  /*5950*/  MUFU.EX2 R114, R114 ;  /* 0x0000007200727308 */ /* 0x000fe80000000800 */
[----:B------:R-:W-:Y:S01]  /*5960*/  HMMA.16816.F32 R24, R52, R62, R24 ;  /* 0x0000003e3418723c */ /* 0x000fe20000001818 */
[----:B------:R-:W1:Y:S03]  /*5970*/  LDSM.16.MT88.4 R60, [R118+0x8400] ;  /* 0x00840000763c783b */ /* 0x000e660000004200 */
[----:B------:R-:W4:Y:S01]  /*5980*/  MUFU.EX2 R147, R147 ;  /* 0x0000009300937308 */ /* 0x000f220000000800 */
[----:B---3--:R-:W-:-:S03]  /*5990*/  F2FP.PACK_AB R84, R103, R104 ;  /* 0x000000686754723e */ /* 0x008fc600000000ff */
[C---:B--2---:R-:W-:Y:S04]  /*59a0*/  HMMA.16816.F32 R28, R52.reuse, R56, R28 ;  /* 0x00000038341c723c */ /* 0x044fe8000000181c */
[----:B------:R-:W-:Y:S04]  /*59b0*/  MUFU.EX2 R106, R106 ;  /* 0x0000006a006a7308 */ /* 0x000fe80000000800 */
[----:B------:R-:W-:Y:S01]  /*59c0*/  HMMA.16816.F32 R32, R52, R58, R32 ;  /* 0x0000003a3420723c */ /* 0x000fe20000001820 */
[----:B------:R-:W2:Y:S03]  /*59d0*/  LDSM.16.MT88.4 R56, [R116+0x8400] ;  /* 0x008400007438783b */ /* 0x000ea60000004200 */
[----:B------:R-:W3:Y:S01]  /*59e0*/  MUFU.EX2 R111, R110 ;  /* 0x0000006e006f7308 */ /* 0x000ee20000000800 */
[----:B----4-:R-:W-:-:S07]  /*59f0*/  F2FP.PACK_AB R86, R147, R114 ;  /* 0x000000729356723e */ /* 0x010fce00000000ff */
[----:B------:R-:W-:Y:S08]  /*5a00*/  MUFU.EX2 R142, R142 ;  /* 0x0000008e008e7308 */ /* 0x000ff00000000800 */
[----:B------:R-:W4:Y:S01]  /*5a10*/  MUFU.EX2 R97, R148 ;  /* 0x0000009400617308 */ /* 0x000f220000000800 */
[----:B---3--:R-:W-:Y:S01]  /*5a20*/  F2FP.PACK_AB R85, R111, R106 ;  /* 0x0000006a6f55723e */ /* 0x008fe200000000ff */
[C---:B-1----:R-:W-:Y:S08]  /*5a30*/  HMMA.16816.F32 R36, R52.reuse, R60, R36 ;  /* 0x0000003c3424723c */ /* 0x042ff00000001824 */
[----:B------:R-:W-:Y:S01]  /*5a40*/  HMMA.16816.F32 R40, R52, R62, R40 ;  /* 0x0000003e3428723c */ /* 0x000fe20000001828 */
[----:B------:R-:W1:Y:S01]  /*5a50*/  LDSM.16.MT88.4 R60, [R118+0x6800] ;  /* 0x00680000763c783b */ /* 0x000e620000004200 */
[----:B----4-:R-:W-:-:S06]  /*5a60*/  F2FP.PACK_AB R87, R97, R142 ;  /* 0x0000008e6157723e */ /* 0x010fcc00000000ff */
        /* <DEDUP_REMOVED lines=11> */
[----:B------:R-:W-:-:S05]  /*5b20*/  @P4 IADD3 R136, R96, -0x3, RZ ;  /* 0xfffffffd60884810 */ /* 0x000fca0007ffe0ff */
[C---:B------:R-:W-:Y:S08]  /*5b30*/  HMMA.16816.F32 R68, R52.reuse, R72, R36 ;  /* 0x000000483444723c */ /* 0x040ff00000001824 */
        /* <DEDUP_REMOVED lines=8> */
[----:B------:R-:W-:Y:S08]  /*5bc0*/  HMMA.16816.F32 R76, R52, R80, R44 ;  /* 0x00000050344c723c */ /* 0x000ff0000000182c */
[C---:B---3--:R-:W-:Y:S01]  /*5bd0*/  HMMA.16816.F32 R36, R84.reuse, R40, R4 ;  /* 0x000000285424723c */ /* 0x048fe20000001804 */
[----:B------:R-:W-:Y:S07]  /*5be0*/  LDSM.16.MT88.4 R4, [R116+0x8c00] ;  /* 0x008c00007404783b */ /* 0x000fee0000004200 */
[----:B------:R-:W-:Y:S01]  /*5bf0*/  HMMA.16816.F32 R40, R84, R42, R8 ;  /* 0x0000002a5428723c */ /* 0x000fe20000001808 */
[----:B------:R-:W3:Y:S07]  /*5c00*/  LDSM.16.MT88.4 R8, [R118+0x8c00] ;  /* 0x008c00007608783b */ /* 0x000eee0000004200 */
[C---:B------:R-:W-:Y:S01]  /*5c10*/  HMMA.16816.F32 R80, R52.reuse, R82, R48 ;  /* 0x000000523450723c */ /* 0x040fe20000001830 */
[----:B------:R-:W4:Y:S07]  /*5c20*/  LDSM.16.MT88.4 R48, [R116+0x6c00] ;  /* 0x006c00007430783b */ /* 0x000f2e0000004200 */
[C---:B-1----:R-:W-:Y:S08]  /*5c30*/  HMMA.16816.F32 R20, R52.reuse, R60, R20 ;  /* 0x0000003c3414723c */ /* 0x042ff00000001814 */
[C---:B--2---:R-:W-:Y:S08]  /*5c40*/  HMMA.16816.F32 R28, R52.reuse, R56, R28 ;  /* 0x00000038341c723c */ /* 0x044ff0000000181c */
[C---:B------:R-:W-:Y:S01]  /*5c50*/  HMMA.16816.F32 R32, R52.reuse, R58, R32 ;  /* 0x0000003a3420723c */ /* 0x040fe20000001820 */
[----:B------:R-:W1:Y:S07]  /*5c60*/  LDSM.16.MT88.4 R56, [R118+0x7c00] ;  /* 0x007c00007638783b */ /* 0x000e6e0000004200 */
[----:B------:R-:W-:Y:S08]  /*5c70*/  HMMA.16816.F32 R24, R52, R62, R24 ;  /* 0x0000003e3418723c */ /* 0x000ff00000001818 */
[C---:B---3--:R-:W-:Y:S07]  /*5c80*/  HMMA.16816.F32 R68, R84.reuse, R8, R68 ;  /* 0x000000085444723c */ /* 0x048fee0000001844 */
[----:B------:R-:W-:Y:S01]  /*5c90*/  FADD.FTZ R9, R107, R156 ;  /* 0x0000009c6b097221 */ /* 0x000fe20000010000 */
[----:B------:R-:W-:Y:S03]  /*5ca0*/  HMMA.16816.F32 R76, R84, R4, R76 ;  /* 0x00000004544c723c */ /* 0x000fe6000000184c */
[----:B------:R-:W-:-:S04]  /*5cb0*/  FADD.FTZ R9, R154, R9 ;  /* 0x000000099a097221 */ /* 0x000fc80000010000 */
[----:B------:R-:W-:Y:S01]  /*5cc0*/  FADD.FTZ R5, R105, R152 ;  /* 0x0000009869057221 */ /* 0x000fe20000010000 */
[C---:B----4-:R-:W-:Y:S01]  /*5cd0*/  HMMA.16816.F32 R44, R84.reuse, R48, R12 ;  /* 0x00000030542c723c */ /* 0x050fe2000000180c */
[----:B------:R-:W-:Y:S02]  /*5ce0*/  FADD.FTZ R106, R106, R9 ;  /* 0x000000096a6a7221 */ /* 0x000fe40000010000 */
[----:B------:R-:W-:Y:S02]  /*5cf0*/  FADD.FTZ R5, R112, R5 ;  /* 0x0000000570057221 */ /* 0x000fe40000010000 */
[----:B------:R-:W-:Y:S02]  /*5d00*/  FADD.FTZ R111, R111, R106 ;  /* 0x0000006a6f6f7221 */ /* 0x000fe40000010000 */
[----:B------:R-:W-:Y:S01]  /*5d10*/  FADD.FTZ R104, R104, R5 ;  /* 0x0000000568687221 */ /* 0x000fe20000010000 */
[----:B------:R-:W-:Y:S01]  /*5d20*/  HMMA.16816.F32 R60, R84, R64, R28 ;  /* 0x00000040543c723c */ /* 0x000fe2000000181c */
[----:B------:R-:W-:-:S02]  /*5d30*/  FADD.FTZ R140, R142, R111 ;  /* 0x0000006f8e8c7221 */ /* 0x000fc40000010000 */
[----:B------:R-:W-:Y:S02]  /*5d40*/  FADD.FTZ R103, R103, R104 ;  /* 0x0000006867677221 */ /* 0x000fe40000010000 */
[----:B------:R-:W-:Y:S02]  /*5d50*/  FADD.FTZ R140, R97, R140 ;  /* 0x0000008c618c7221 */ /* 0x000fe40000010000 */
[----:B------:R-:W-:Y:S01]  /*5d60*/  FADD.FTZ R114, R114, R103 ;  /* 0x0000006772727221 */ /* 0x000fe20000010000 */
[----:B-1----:R-:W-:Y:S03]  /*5d70*/  HMMA.16816.F32 R52, R84, R56, R20 ;  /* 0x000000385434723c */ /* 0x002fe60000001814 */
[----:B------:R-:W-:-:S05]  /*5d80*/  FADD.FTZ R137, R147, R114 ;  /* 0x0000007293897221 */ /* 0x000fca0000010000 */
[C---:B------:R-:W-:Y:S08]  /*5d90*/  HMMA.16816.F32 R48, R84.reuse, R50, R16 ;  /* 0x000000325430723c */ /* 0x040ff00000001810 */
[C---:B------:R-:W-:Y:S08]  /*5da0*/  HMMA.16816.F32 R56, R84.reuse, R58, R24 ;  /* 0x0000003a5438723c */ /* 0x040ff00000001818 */
[C---:B------:R-:W-:Y:S08]  /*5db0*/  HMMA.16816.F32 R64, R84.reuse, R66, R32 ;  /* 0x000000425440723c */ /* 0x040ff00000001820 */
[C---:B------:R-:W-:Y:S08]  /*5dc0*/  HMMA.16816.F32 R72, R84.reuse, R10, R72 ;  /* 0x0000000a5448723c */ /* 0x040ff00000001848 */
[----:B------:R-:W-:Y:S01]  /*5dd0*/  HMMA.16816.F32 R80, R84, R6, R80 ;  /* 0x000000065450723c */ /* 0x000fe20000001850 */
[----:B------:R-:W-:Y:S05]  /*5de0*/  @!UPT UIADD3 URZ, URZ, URZ, URZ ;  /* 0x0000003f3f3ff290 */ /* 0x000fea000fffe03f */
[----:B------:R-:W-:Y:S11]  /*5df0*/  @P4 BRA `(.L_x_204) ;  /* 0x0000001000004947 */ /* 0x000ff60003800000 */
.L_x_200:
[----:B------:R-:W-:-:S07]  /*5e00*/  IADD3 R136, R88, -0x1, RZ ;  /* 0xffffffff58887810 */ /* 0x000fce0007ffe0ff */
.L_x_204:
[----:B------:R-:W-:-:S13]  /*5e10*/  ISETP.GE.AND P0, PT, R136, RZ, PT ;  /* 0x000000ff8800720c */ /* 0x000fda0003f06270 */
[----:B------:R-:W-:Y:S05]  /*5e20*/  @!P0 BRA `(.L_x_205) ;  /* 0x00001e8000008947 */ /* 0x000fea0003800000 */
[----:B------:R-:W-:Y:S01]  /*5e30*/  IMAD.MOV.U32 R3, RZ, RZ, R0 ;  /* 0x000000ffff037224 */ /* 0x000fe200078e0000 */
[----:B------:R-:W-:Y:S01]  /*5e40*/  ISETP.GE.AND P4, PT, R132, c[0x0][0x220], PT ;  /* 0x0000880084007a0c */ /* 0x000fe20003f86270 */
[----:B------:R-:W-:Y:S01]  /*5e50*/  IMAD.MOV.U32 R85, RZ, RZ, R2 ;  /* 0x000000ffff557224 */ /* 0x000fe200078e0002 */
[----:B------:R-:W-:Y:S01]  /*5e60*/  ISETP.GE.AND P3, PT, R126, c[0x0][0x220], PT ;  /* 0x000088007e007a0c */ /* 0x000fe20003f66270 */
[----:B------:R-:W-:Y:S01]  /*5e70*/  IMAD.MOV.U32 R139, RZ, RZ, R101 ;  /* 0x000000ffff8b7224 */ /* 0x000fe200078e0065 */
[----:B------:R-:W-:Y:S02]  /*5e80*/  ISETP.GE.AND P2, PT, R125, c[0x0][0x220], PT ;  /* 0x000088007d007a0c */ /* 0x000fe40003f46270 */
[----:B------:R-:W-:Y:S01]  /*5e90*/  MOV R138, R98 ;  /* 0x00000062008a7202 */ /* 0x000fe20000000f00 */
[----:B------:R-:W-:Y:S05]  /*5ea0*/  BRA `(.L_x_206) ;  /* 0x0000038000007947 */ /* 0x000fea0003800000 */
.L_x_208:
[----:B------:R1:W-:Y:S01]  /*5eb0*/  @P4 STS [R124+0x3000], RZ ;  /* 0x003000ff7c004388 */ /* 0x0003e20000000800 */
[----:B------:R-:W-:Y:S03]  /*5ec0*/  IADD3 R0, R136, -0x1, RZ ;  /* 0xffffffff88007810 */ /* 0x000fe60007ffe0ff */
[----:B------:R1:W-:Y:S01]  /*5ed0*/  @P4 STS [R124+0x3004], RZ ;  /* 0x003004ff7c004388 */ /* 0x0003e20000000800 */
[----:B------:R-:W-:Y:S01]  /*5ee0*/  SHF.R.S32.HI R89, RZ, 0x1f, R0 ;  /* 0x0000001fff597819 */ /* 0x000fe20000011400 */
[----:B------:R-:W-:Y:S02]  /*5ef0*/  IMAD.WIDE.U32 R90, R0, c[0x0][0x198], RZ ;  /* 0x00006600005a7a25 */ /* 0x000fe400078e00ff */
[----:B------:R1:W-:Y:S02]  /*5f00*/  @P4 STS.64 [R124+0x3008], RZ ;  /* 0x003008ff7c004388 */ /* 0x0003e40000000a00 */
[----:B------:R-:W-:Y:S01]  /*5f10*/  IMAD R89, R89, c[0x0][0x198], RZ ;  /* 0x0000660059597a24 */ /* 0x000fe200078e02ff */
[----:B------:R-:W-:Y:S03]  /*5f20*/  LEA R87, P1, R90, R128, 0x6 ;  /* 0x000000805a577211 */ /* 0x000fe600078230ff */
[----:B------:R-:W-:Y:S01]  /*5f30*/  IMAD R89, R0, c[0x0][0x19c], R89 ;  /* 0x0000670000597a24 */ /* 0x000fe200078e0259 */
[C---:B------:R-:W-:Y:S02]  /*5f40*/  @!P4 LEA R88, P0, R87.reuse, c[0x0][0x168], 0x1 ;  /* 0x00005a005758ca11 */ /* 0x040fe400078008ff */
[----:B------:R-:W-:Y:S01]  /*5f50*/  @!P3 LEA R92, P6, R87, c[0x0][0x168], 0x1 ;  /* 0x00005a00575cba11 */ /* 0x000fe200078c08ff */
[----:B------:R-:W-:Y:S05]  /*5f60*/  IMAD.IADD R89, R91, 0x1, R89 ;  /* 0x000000015b597824 */ /* 0x000fea00078e0259 */
[----:B------:R-:W-:Y:S02]  /*5f70*/  LEA.HI.X R2, R90, R131, R89, 0x6, P1 ;  /* 0x000000835a027211 */ /* 0x000fe400008f3459 */
[C---:B------:R-:W-:Y:S02]  /*5f80*/  IADD3 R0, P1, R87.reuse, UR11, RZ ;  /* 0x0000000b57007c10 */ /* 0x040fe4000ff3e0ff */
[C-C-:B------:R-:W-:Y:S02]  /*5f90*/  @!P4 LEA.HI.X R89, R87.reuse, c[0x0][0x16c], R2.reuse, 0x1, P0 ;  /* 0x00005b005759ca11 */ /* 0x140fe400000f0c02 */
[C-C-:B------:R-:W-:Y:S02]  /*5fa0*/  @!P3 LEA.HI.X R93, R87.reuse, c[0x0][0x16c], R2.reuse, 0x1, P6 ;  /* 0x00005b00575dba11 */ /* 0x140fe400030f0c02 */
[C---:B------:R-:W-:Y:S01]  /*5fb0*/  @!P2 LEA R90, P0, R87.reuse, c[0x0][0x168], 0x1 ;  /* 0x00005a00575aaa11 */ /* 0x040fe200078008ff */
[----:B------:R-:W-:Y:S01]  /*5fc0*/  @!PT LDS RZ, [RZ] ;  /* 0x00000000fffff984 */ /* 0x000fe20000000800 */
[----:B------:R-:W-:Y:S01]  /*5fd0*/  @!PT LDS RZ, [RZ] ;  /* 0x00000000fffff984 */ /* 0x000fe20000000800 */
[----:B------:R-:W-:Y:S01]  /*5fe0*/  @!PT LDS RZ, [RZ] ;  /* 0x00000000fffff984 */ /* 0x000fe20000000800 */
[----:B------:R1:W-:Y:S01]  /*5ff0*/  @!P4 LDGSTS.E.BYPASS.LTC128B.128 [R124+0x3000], [R88.64] ;  /* 0x03000000587ccfae */ /* 0x0003e2000b901d4c */
[C---:B------:R-:W-:Y:S02]  /*6000*/  @!P4 LEA R94, P6, R0.reuse, c[0x0][0x168], 0x1 ;  /* 0x00005a00005eca11 */ /* 0x040fe400078c08ff */
[----:B------:R-:W-:Y:S01]  /*6010*/  @!P2 LEA.HI.X R91, R87, c[0x0][0x16c], R2, 0x1, P0 ;  /* 0x00005b00575baa11 */ /* 0x000fe200000f0c02 */
[----:B------:R1:W-:Y:S01]  /*6020*/  @P3 STS.128 [R124+0x4000], RZ ;  /* 0x004000ff7c003388 */ /* 0x0003e20000000c00 */
[----:B------:R-:W-:Y:S02]  /*6030*/  @!P2 LEA R86, P0, R0, c[0x0][0x168], 0x1 ;  /* 0x00005a000056aa11 */ /* 0x000fe400078008ff */
        /* <DEDUP_REMOVED lines=31> */
.L_x_206:
[----:B------:R-:W-:Y:S04]  /*6230*/  DEPBAR.LE SB0, 0x0 ;  /* 0x000080000000791a */ /* 0x000fe80000000000 */
[----:B------:R-:W-:Y:S01]  /*6240*/  BAR.SYNC.DEFER_BLOCKING 0x0 ;  /* 0x0000000000007b1d */ /* 0x000fe20000010000 */
[----:B------:R-:W-:Y:S01]  /*6250*/  SHF.R.S32.HI R0, RZ, 0x1f, R136 ;  /* 0x0000001fff007819 */ /* 0x000fe20000011488 */
[C---:B------:R-:W-:Y:S02]  /*6260*/  IMAD R141, R136.reuse, UR8, RZ ;  /* 0x00000008888d7c24 */ /* 0x040fe4000f8e02ff */
[----:B------:R-:W-:Y:S04]  /*6270*/  IMAD.WIDE.U32 R148, R136, UR14, R138 ;  /* 0x0000000e88947c25 */ /* 0x000fe8000f8e008a */
[----:B------:R-:W-:Y:S01]  /*6280*/  IMAD R141, R0, UR14, R141 ;  /* 0x0000000e008d7c24 */ /* 0x000fe2000f8e028d */
[C---:B------:R-:W-:Y:S02]  /*6290*/  @!P4 LEA R152, P1, R148.reuse, c[0x0][0x170], 0x1 ;  /* 0x00005c009498ca11 */ /* 0x040fe400078208ff */
[C---:B------:R-:W-:Y:S01]  /*62a0*/  @!P3 LEA R146, P0, R148.reuse, c[0x0][0x170], 0x1 ;  /* 0x00005c009492ba11 */ /* 0x040fe200078008ff */
[----:B------:R-:W-:Y:S01]  /*62b0*/  IMAD.IADD R2, R149, 0x1, R141 ;  /* 0x0000000195027824 */ /* 0x000fe200078e028d */
[C---:B------:R-:W-:Y:S02]  /*62c0*/  @!P2 LEA R144, P5, R148.reuse, c[0x0][0x170], 0x1 ;  /* 0x00005c009490aa11 */ /* 0x040fe400078a08ff */
[C---:B------:R-:W-:Y:S02]  /*62d0*/  IADD3 R87, P6, R148.reuse, UR15, RZ ;  /* 0x0000000f94577c10 */ /* 0x040fe4000ffde0ff */
[C-C-:B------:R-:W-:Y:S02]  /*62e0*/  @!P4 LEA.HI.X R153, R148.reuse, c[0x0][0x174], R2.reuse, 0x1, P1 ;  /* 0x00005d009499ca11 */ /* 0x140fe400008f0c02 */
[C-C-:B------:R-:W-:Y:S02]  /*62f0*/  @!P3 LEA.HI.X R147, R148.reuse, c[0x0][0x174], R2.reuse, 0x1, P0 ;  /* 0x00005d009493ba11 */ /* 0x140fe400000f0c02 */
[----:B------:R-:W-:Y:S02]  /*6300*/  @!P2 LEA.HI.X R145, R148, c[0x0][0x174], R2, 0x1, P5 ;  /* 0x00005d009491aa11 */ /* 0x000fe400028f0c02 */
[----:B------:R-:W-:Y:S01]  /*6310*/  IADD3.X R0, R2, UR5, RZ, P6, !PT ;  /* 0x0000000502007c10 */ /* 0x000fe2000b7fe4ff */
[----:B------:R-:W-:Y:S01]  /*6320*/  @P4 STS [R124+0x6000], RZ ;  /* 0x006000ff7c004388 */ /* 0x000fe20000000800 */
[C---:B------:R-:W-:Y:S02]  /*6330*/  @!P4 LEA R150, P6, R87.reuse, c[0x0][0x170], 0x1 ;  /* 0x00005c005796ca11 */ /* 0x040fe400078c08ff */
[C---:B------:R-:W-:Y:S01]  /*6340*/  @!P3 LEA R142, P1, R87.reuse, c[0x0][0x170], 0x1 ;  /* 0x00005c00578eba11 */ /* 0x040fe200078208ff */
[----:B------:R-:W-:Y:S01]  /*6350*/  @P4 STS [R124+0x6004], RZ ;  /* 0x006004ff7c004388 */ /* 0x000fe20000000800 */
[C-C-:B------:R-:W-:Y:S02]  /*6360*/  @!P4 LEA.HI.X R151, R87.reuse, c[0x0][0x174], R0.reuse, 0x1, P6 ;  /* 0x00005d005797ca11 */ /* 0x140fe400030f0c00 */
[C-C-:B------:R-:W-:Y:S01]  /*6370*/  @!P3 LEA.HI.X R143, R87.reuse, c[0x0][0x174], R0.reuse, 0x1, P1 ;  /* 0x00005d00578fba11 */ /* 0x140fe200008f0c00 */
[----:B------:R-:W-:Y:S01]  /*6380*/  @P4 STS.64 [R124+0x6008], RZ ;  /* 0x006008ff7c004388 */ /* 0x000fe20000000a00 */
[C---:B------:R-:W-:Y:S02]  /*6390*/  @!P2 LEA R86, P0, R87.reuse, c[0x0][0x170], 0x1 ;  /* 0x00005c005756aa11 */ /* 0x040fe400078008ff */
[----:B------:R-:W-:Y:S01]  /*63a0*/  ISETP.GT.AND P5, PT, R136, RZ, PT ;  /* 0x000000ff8800720c */ /* 0x000fe20003fa4270 */
[----:B------:R-:W-:Y:S01]  /*63b0*/  @!PT LDS RZ, [RZ] ;  /* 0x00000000fffff984 */ /* 0x000fe20000000800 */
[----:B------:R-:W-:Y:S01]  /*63c0*/  @!PT LDS RZ, [RZ] ;  /* 0x00000000fffff984 */ /* 0x000fe20000000800 */
[----:B------:R-:W-:Y:S01]  /*63d0*/  @!PT LDS RZ, [RZ] ;  /* 0x00000000fffff984 */ /* 0x000fe20000000800 */
[----:B------:R1:W-:Y:S01]  /*63e0*/  @!P4 LDGSTS.E.BYPASS.LTC128B.128 [R124+0x6000], [R152.64] ;  /* 0x06000000987ccfae */ /* 0x0003e2000b901d4c */
[----:B------:R-:W-:Y:S03]  /*63f0*/  @!P2 LEA.HI.X R87, R87, c[0x0][0x174], R0, 0x1, P0 ;  /* 0x00005d005757aa11 */ /* 0x000fe600000f0c00 */
        /* <DEDUP_REMOVED lines=26> */
[----:B------:R-:W2:Y:S04]  /*65a0*/  LDSM.16.M88.4 R92, [R120+0x3000] ;  /* 0x00300000785c783b */ /* 0x000ea80000000200 */
[----:B------:R-:W3:Y:S04]  /*65b0*/  LDSM.16.M88.4 R96, [R120+0x3400] ;  /* 0x003400007860783b */ /* 0x000ee80000000200 */
[----:B------:R-:W4:Y:S04]  /*65c0*/  LDSM.16.M88.4 R100, [R120+0x3800] ;  /* 0x003800007864783b */ /* 0x000f280000000200 */
[----:B------:R-:W0:Y:S04]  /*65d0*/  LDGDEPBAR ;  /* 0x00000000000079af */ /* 0x000e280000000000 */
[----:B------:R-:W5:Y:S04]  /*65e0*/  LDSM.16.M88.4 R104, [R120+0x3c00] ;  /* 0x003c00007868783b */ /* 0x000f680000000200 */
[----:B------:R-:W-:Y:S04]  /*65f0*/  LDSM.16.M88.4 R108, [R119] ;  /* 0x00000000776c783b */ /* 0x000fe80000000200 */
        /* <DEDUP_REMOVED lines=15> */
[C---:B--2---:R-:W-:Y:S08]  /*66f0*/  HMMA.16816.F32 R12, R108.reuse, R88, R12 ;  /* 0x000000586c0c723c */ /* 0x044ff0000000180c */
[C---:B------:R-:W-:Y:S01]  /*6700*/  HMMA.16816.F32 R16, R108.reuse, R90, R16 ;  /* 0x0000005a6c10723c */ /* 0x040fe20000001810 */
[----:B------:R-:W-:Y:S07]  /*6710*/  LDSM.16.M88.4 R88, [R121+0x1000] ;  /* 0x001000007958783b */ /* 0x000fee0000000200 */
[C---:B------:R-:W-:Y:S08]  /*6720*/  HMMA.16816.F32 R20, R108.reuse, R92, R20 ;  /* 0x0000005c6c14723c */ /* 0x040ff00000001814 */
        /* <DEDUP_REMOVED lines=11> */
[C---:B------:R-:W-:Y:S08]  /*67e0*/  HMMA.16816.F32 R20, R88.reuse, R100, R20 ;  /* 0x000000645814723c */ /* 0x040ff00000001814 */
[C---:B------:R-:W-:Y:S01]  /*67f0*/  HMMA.16816.F32 R24, R88.reuse, R102, R24 ;  /* 0x000000665818723c */ /* 0x040fe20000001818 */
[----:B------:R-:W2:Y:S07]  /*6800*/  LDSM.16.M88.4 R100, [R117+0x4000] ;  /* 0x004000007564783b */ /* 0x000eae0000000200 */
[C---:B-1----:R-:W-:Y:S08]  /*6810*/  HMMA.16816.F32 R28, R88.reuse, R92, R28 ;  /* 0x0000005c581c723c */ /* 0x042ff0000000181c */
[----:B------:R-:W-:Y:S01]  /*6820*/  HMMA.16816.F32 R32, R88, R94, R32 ;  /* 0x0000005e5820723c */ /* 0x000fe20000001820 */
[----:B------:R-:W1:Y:S04]  /*6830*/  LDSM.16.M88.4 R88, [R117+0x4400] ;  /* 0x004400007558783b */ /* 0x000e680000000200 */
[----:B------:R-:W3:Y:S03]  /*6840*/  LDSM.16.M88.4 R92, [R117+0x4800] ;  /* 0x00480000755c783b */ /* 0x000ee60000000200 */
[C---:B--2---:R-:W-:Y:S08]  /*6850*/  HMMA.16816.F32 R4, R96.reuse, R100, R4 ;  /* 0x000000646004723c */ /* 0x044ff00000001804 */
[C---:B------:R-:W-:Y:S01]  /*6860*/  HMMA.16816.F32 R8, R96.reuse, R102, R8 ;  /* 0x000000666008723c */ /* 0x040fe20000001808 */
[----:B------:R-:W2:Y:S07]  /*6870*/  LDSM.16.M88.4 R100, [R117+0x4c00] ;  /* 0x004c00007564783b */ /* 0x000eae0000000200 */
[C---:B-1----:R-:W-:Y:S08]  /*6880*/  HMMA.16816.F32 R12, R96.reuse, R88, R12 ;  /* 0x00000058600c723c */ /* 0x042ff0000000180c */
[C---:B------:R-:W-:Y:S01]  /*6890*/  HMMA.16816.F32 R16, R96.reuse, R90, R16 ;  /* 0x0000005a6010723c */ /* 0x040fe20000001810 */
[----:B------:R-:W-:Y:S07]  /*68a0*/  LDSM.16.M88.4 R88, [R121+0x2000] ;  /* 0x002000007958783b */ /* 0x000fee0000000200 */
[C---:B---3--:R-:W-:Y:S08]  /*68b0*/  HMMA.16816.F32 R20, R96.reuse, R92, R20 ;  /* 0x0000005c6014723c */ /* 0x048ff00000001814 */
[C---:B------:R-:W-:Y:S01]  /*68c0*/  HMMA.16816.F32 R24, R96.reuse, R94, R24 ;  /* 0x0000005e6018723c */ /* 0x040fe20000001818 */
[----:B------:R-:W1:Y:S07]  /*68d0*/  LDSM.16.M88.4 R92, [R120+0x5000] ;  /* 0x00500000785c783b */ /* 0x000e6e0000000200 */
[C---:B--2---:R-:W-:Y:S08]  /*68e0*/  HMMA.16816.F32 R28, R96.reuse, R100, R28 ;  /* 0x00000064601c723c */ /* 0x044ff0000000181c */
[----:B------:R-:W-:Y:S01]  /*68f0*/  HMMA.16816.F32 R32, R96, R102, R32 ;  /* 0x000000666020723c */ /* 0x000fe20000001820 */
[----:B------:R-:W2:Y:S04]  /*6900*/  LDSM.16.M88.4 R96, [R120+0x5400] ;  /* 0x005400007860783b */ /* 0x000ea80000000200 */
[----:B------:R-:W3:Y:S03]  /*6910*/  LDSM.16.M88.4 R100, [R120+0x5800] ;  /* 0x005800007864783b */ /* 0x000ee60000000200 */
[C---:B-1----:R-:W-:Y:S08]  /*6920*/  HMMA.16816.F32 R4, R88.reuse, R92, R4 ;  /* 0x0000005c5804723c */ /* 0x042ff00000001804 */
[C---:B------:R-:W-:Y:S01]  /*6930*/  HMMA.16816.F32 R8, R88.reuse, R94, R8 ;  /* 0x0000005e5808723c */ /* 0x040fe20000001808 */
[----:B------:R-:W1:Y:S07]  /*6940*/  LDSM.16.M88.4 R92, [R120+0x5c00] ;  /* 0x005c0000785c783b */ /* 0x000e6e0000000200 */
[C---:B--2---:R-:W-:Y:S08]  /*6950*/  HMMA.16816.F32 R12, R88.reuse, R96, R12 ;  /* 0x00000060580c723c */ /* 0x044ff0000000180c */
[C---:B------:R-:W-:Y:S01]  /*6960*/  HMMA.16816.F32 R16, R88.reuse, R98, R16 ;  /* 0x000000625810723c */ /* 0x040fe20000001810 */
[----:B------:R-:W-:Y:S07]  /*6970*/  LDSM.16.M88.4 R96, [R119+0x2000] ;  /* 0x002000007760783b */ /* 0x000fee0000000200 */
[C---:B---3--:R-:W-:Y:S08]  /*6980*/  HMMA.16816.F32 R20, R88.reuse, R100, R20 ;  /* 0x000000645814723c */ /* 0x048ff00000001814 */
        /* <DEDUP_REMOVED lines=8> */
[----:B------:R-:W2:Y:S01]  /*6a10*/  LDSM.16.M88.4 R100, [R117+0x5c00] ;  /* 0x005c00007564783b */ /* 0x000ea20000000200 */
[----:B------:R-:W-:Y:S04]  /*6a20*/  DEPBAR.LE SB0, 0x0 ;  /* 0x000080000000791a */ /* 0x000fe80000000000 */
[----:B------:R-:W-:Y:S02]  /*6a30*/  BAR.SYNC.DEFER_BLOCKING 0x0 ;  /* 0x0000000000007b1d */ /* 0x000fe40000010000 */
[C---:B-1----:R-:W-:Y:S08]  /*6a40*/  HMMA.16816.F32 R12, R96.reuse, R88, R12 ;  /* 0x00000058600c723c */ /* 0x042ff0000000180c */
[C---:B------:R-:W-:Y:S08]  /*6a50*/  HMMA.16816.F32 R16, R96.reuse, R90, R16 ;  /* 0x0000005a6010723c */ /* 0x040ff00000001810 */
[C---:B---3--:R-:W-:Y:S08]  /*6a60*/  HMMA.16816.F32 R20, R96.reuse, R92, R20 ;  /* 0x0000005c6014723c */ /* 0x048ff00000001814 */
[C---:B------:R-:W-:Y:S08]  /*6a70*/  HMMA.16816.F32 R24, R96.reuse, R94, R24 ;  /* 0x0000005e6018723c */ /* 0x040ff00000001818 */
[C---:B--2---:R-:W-:Y:S08]  /*6a80*/  HMMA.16816.F32 R28, R96.reuse, R100, R28 ;  /* 0x00000064601c723c */ /* 0x044ff0000000181c */
[----:B------:R-:W-:Y:S01]  /*6a90*/  HMMA.16816.F32 R32, R96, R102, R32 ;  /* 0x000000666020723c */ /* 0x000fe20000001820 */
[----:B------:R-:W-:-:S07]  /*6aa0*/  @P5 BRA `(.L_x_208) ;  /* 0xfffff40000005947 */ /* 0x000fce000383ffff */
.L_x_207:
[----:B------:R-:W-:Y:S01]  /*6ab0*/  FMNMX.FTZ R0, R4, R85, !PT ;  /* 0x0000005504007209 */ /* 0x000fe20007810000 */
[----:B-1----:R-:W-:Y:S01]  /*6ac0*/  LDSM.16.MT88.4 R96, [R118+0x6000] ;  /* 0x006000007660783b */ /* 0x002fe20000004200 */
        /* <DEDUP_REMOVED lines=55> */
[--C-:B------:R-:W-:Y:S02]  /*6e40*/  FFMA.FTZ R87, R9, c[0x0][0x23c], -R104.reuse ;  /* 0x00008f0009577a23 */ /* 0x100fe40000010868 */
[--C-:B------:R-:W-:Y:S01]  /*6e50*/  FFMA.FTZ R111, R6, c[0x0][0x23c], -R105.reuse ;  /* 0x00008f00066f7a23 */ /* 0x100fe20000010869 */
[----:B------:R-:W-:Y:S01]  /*6e60*/  MUFU.EX2 R109, R109 ;  /* 0x0000006d006d7308 */ /* 0x000fe20000000800 */
[--C-:B------:R-:W-:Y:S02]  /*6e70*/  FFMA.FTZ R112, R7, c[0x0][0x23c], -R105.reuse ;  /* 0x00008f0007707a23 */ /* 0x100fe40000010869 */
[--C-:B------:R-:W-:Y:S02]  /*6e80*/  FFMA.FTZ R88, R10, c[0x0][0x23c], -R105.reuse ;  /* 0x00008f000a587a23 */ /* 0x100fe40000010869 */
[--C-:B------:R-:W-:Y:S02]  /*6e90*/  FFMA.FTZ R113, R11, c[0x0][0x23c], -R105.reuse ;  /* 0x00008f000b717a23 */ /* 0x100fe40000010869 */
[--C-:B------:R-:W-:Y:S02]  /*6ea0*/  FFMA.FTZ R141, R14, c[0x0][0x23c], -R105.reuse ;  /* 0x00008f000e8d7a23 */ /* 0x100fe40000010869 */
[--C-:B------:R-:W-:Y:S01]  /*6eb0*/  FFMA.FTZ R142, R15, c[0x0][0x23c], -R105.reuse ;  /* 0x00008f000f8e7a23 */ /* 0x100fe20000010869 */
[----:B------:R-:W-:Y:S01]  /*6ec0*/  MUFU.EX2 R111, R111 ;  /* 0x0000006f006f7308 */ /* 0x000fe20000000800 */
[--C-:B------:R-:W-:Y:S02]  /*6ed0*/  FFMA.FTZ R145, R18, c[0x0][0x23c], -R105.reuse ;  /* 0x00008f0012917a23 */ /* 0x100fe40000010869 */
[--C-:B-1----:R-:W-:Y:S02]  /*6ee0*/  FFMA.FTZ R86, R8, c[0x0][0x23c], -R104.reuse ;  /* 0x00008f0008567a23 */ /* 0x102fe40000010868 */
[C---:B--2---:R-:W-:Y:S02]  /*6ef0*/  FMUL.FTZ R36, R84.reuse, R36 ;  /* 0x0000002454247220 */ /* 0x044fe40000410000 */
        /* <DEDUP_REMOVED lines=20> */
[----:B------:R-:W-:Y:S01]  /*7040*/  MUFU.EX2 R86, R86 ;  /* 0x0000005600567308 */ /* 0x000fe20000000800 */
[C---:B------:R-:W-:Y:S02]  /*7050*/  FMUL.FTZ R43, R3.reuse, R43 ;  /* 0x0000002b032b7220 */ /* 0x040fe40000410000 */
[C---:B------:R-:W-:Y:S01]  /*7060*/  FMUL.FTZ R46, R3.reuse, R46 ;  /* 0x0000002e032e7220 */ /* 0x040fe20000410000 */
[----:B--2---:R-:W-:Y:S01]  /*7070*/  F2FP.PACK_AB R92, R90, R109 ;  /* 0x0000006d5a5c723e */ /* 0x004fe200000000ff */
[C---:B------:R-:W-:Y:S02]  /*7080*/  FMUL.FTZ R47, R3.reuse, R47 ;  /* 0x0000002f032f7220 */ /* 0x040fe40000410000 */
[C---:B------:R-:W-:Y:S02]  /*7090*/  FMUL.FTZ R50, R3.reuse, R50 ;  /* 0x0000003203327220 */ /* 0x040fe40000410000 */
[C---:B------:R-:W-:Y:S01]  /*70a0*/  FMUL.FTZ R51, R3.reuse, R51 ;  /* 0x0000003303337220 */ /* 0x040fe20000410000 */
[----:B------:R-:W1:Y:S01]  /*70b0*/  MUFU.EX2 R87, R87 ;  /* 0x0000005700577308 */ /* 0x000e620000000800 */
[C---:B------:R-:W-:Y:S02]  /*70c0*/  FMUL.FTZ R54, R3.reuse, R54 ;  /* 0x0000003603367220 */ /* 0x040fe40000410000 */
[C---:B------:R-:W-:Y:S01]  /*70d0*/  FMUL.FTZ R55, R3.reuse, R55 ;  /* 0x0000003703377220 */ /* 0x040fe20000410000 */
[----:B---3--:R-:W-:Y:S01]  /*70e0*/  F2FP.PACK_AB R93, R112, R111 ;  /* 0x0000006f705d723e */ /* 0x008fe200000000ff */
        /* <DEDUP_REMOVED lines=10> */
[C---:B------:R-:W-:Y:S02]  /*7190*/  FMUL.FTZ R69, R84.reuse, R69 ;  /* 0x0000004554457220 */ /* 0x040fe40000410000 */
[----:B------:R-:W-:Y:S01]  /*71a0*/  FMUL.FTZ R70, R3, R70 ;  /* 0x0000004603467220 */ /* 0x000fe20000410000 */
[----:B-1----:R-:W-:Y:S01]  /*71b0*/  F2FP.PACK_AB R94, R87, R86 ;  /* 0x00000056575e723e */ /* 0x002fe200000000ff */
[C---:B------:R-:W-:Y:S02]  /*71c0*/  FMUL.FTZ R71, R3.reuse, R71 ;  /* 0x0000004703477220 */ /* 0x040fe40000410000 */
[C---:B------:R-:W-:Y:S02]  /*71d0*/  FMUL.FTZ R72, R84.reuse, R72 ;  /* 0x0000004854487220 */ /* 0x040fe40000410000 */
[C---:B------:R-:W-:Y:S01]  /*71e0*/  FMUL.FTZ R73, R84.reuse, R73 ;  /* 0x0000004954497220 */ /* 0x040fe20000410000 */
[----:B------:R-:W-:Y:S01]  /*71f0*/  MUFU.EX2 R141, R141 ;  /* 0x0000008d008d7308 */ /* 0x000fe20000000800 */
[C---:B------:R-:W-:Y:S02]  /*7200*/  FMUL.FTZ R74, R3.reuse, R74 ;  /* 0x0000004a034a7220 */ /* 0x040fe40000410000 */
[C---:B------:R-:W-:Y:S02]  /*7210*/  FMUL.FTZ R75, R3.reuse, R75 ;  /* 0x0000004b034b7220 */ /* 0x040fe40000410000 */
[C---:B------:R-:W-:Y:S02]  /*7220*/  FMUL.FTZ R76, R84.reuse, R76 ;  /* 0x0000004c544c7220 */ /* 0x040fe40000410000 */
[----:B------:R-:W-:Y:S02]  /*7230*/  FMUL.FTZ R77, R84, R77 ;  /* 0x0000004d544d7220 */ /* 0x000fe40000410000 */
[C---:B------:R-:W-:Y:S01]  /*7240*/  FMUL.FTZ R78, R3.reuse, R78 ;  /* 0x0000004e034e7220 */ /* 0x040fe20000410000 */
[----:B------:R-:W-:Y:S01]  /*7250*/  MUFU.EX2 R142, R142 ;  /* 0x0000008e008e7308 */ /* 0x000fe20000000800 */
[----:B------:R-:W-:Y:S02]  /*7260*/  FMUL.FTZ R79, R3, R79 ;  /* 0x0000004f034f7220 */ /* 0x000fe40000410000 */
[--C-:B------:R-:W-:Y:S01]  /*7270*/  FFMA.FTZ R146, R19, c[0x0][0x23c], -R105.reuse ;  /* 0x00008f0013927a23 */ /* 0x100fe20000010869 */
[----:B--2---:R-:W-:Y:S01]  /*7280*/  F2FP.PACK_AB R95, R113, R88 ;  /* 0x00000058715f723e */ /* 0x004fe200000000ff */
        /* <DEDUP_REMOVED lines=8> */
[----:B------:R-:W1:Y:S01]  /*7310*/  LDSM.16.MT88.4 R96, [R118+0x7000] ;  /* 0x007000007660783b */ /* 0x000e620000004200 */
[----:B------:R-:W-:Y:S02]  /*7320*/  MUFU.EX2 R146, R146 ;  /* 0x0000009200927308 */ /* 0x000fe40000000800 */
[--C-:B------:R-:W-:Y:S02]  /*7330*/  FFMA.FTZ R158, R31, c[0x0][0x23c], -R105.reuse ;  /* 0x00008f001f9e7a23 */ /* 0x100fe40000010869 */
[--C-:B------:R-:W-:Y:S02]  /*7340*/  FFMA.FTZ R161, R34, c[0x0][0x23c], -R105.reuse ;  /* 0x00008f0022a17a23 */ /* 0x100fe40000010869 */
[C---:B------:R-:W-:Y:S04]  /*7350*/  HMMA.16816.F32 R44, R92.reuse, R100, R44 ;  /* 0x000000645c2c723c */ /* 0x040fe8000000182c */
[----:B------:R-:W-:Y:S01]  /*7360*/  FFMA.FTZ R162, R35, c[0x0][0x23c], -R105 ;  /* 0x00008f0023a27a23 */ /* 0x000fe20000010869 */
[----:B------:R-:W-:Y:S01]  /*7370*/  MUFU.EX2 R149, R149 ;  /* 0x0000009500957308 */ /* 0x000fe20000000800 */
[----:B------:R-:W-:Y:S02]  /*7380*/  FFMA.FTZ R163, R84, R137, R109 ;  /* 0x0000008954a37223 */ /* 0x000fe4000001006d */
[C---:B------:R-:W-:Y:S01]  /*7390*/  HMMA.16816.F32 R48, R92.reuse, R102, R48 ;  /* 0x000000665c30723c */ /* 0x040fe20000001830 */
[----:B------:R-:W2:Y:S03]  /*73a0*/  LDSM.16.MT88.4 R100, [R116+0x7000] ;  /* 0x007000007464783b */ /* 0x000ea60000004200 */
[----:B------:R-:W-:Y:S02]  /*73b0*/  FFMA.FTZ R137, R3, R140, R111 ;  /* 0x0000008c03897223 */ /* 0x000fe4000001006f */
[--C-:B------:R-:W-:Y:S01]  /*73c0*/  FFMA.FTZ R114, R12, c[0x0][0x23c], -R104.reuse ;  /* 0x00008f000c727a23 */ /* 0x100fe20000010868 */
[----:B------:R-:W-:Y:S01]  /*73d0*/  MUFU.EX2 R152, R152 ;  /* 0x0000009800987308 */ /* 0x000fe20000000800 */
[--C-:B------:R-:W-:Y:S01]  /*73e0*/  FFMA.FTZ R115, R13, c[0x0][0x23c], -R104.reuse ;  /* 0x00008f000d737a23 */ /* 0x100fe20000010868 */
[----:B------:R-:W-:Y:S03]  /*73f0*/  LDSM.16.MT88.4 R108, [R118+0x7c00] ;  /* 0x007c0000766c783b */ /* 0x000fe60000004200 */
[--C-:B------:R-:W-:Y:S02]  /*7400*/  FFMA.FTZ R143, R16, c[0x0][0x23c], -R104.reuse ;  /* 0x00008f00108f7a23 */ /* 0x100fe40000010868 */
[--C-:B------:R-:W-:Y:S02]  /*7410*/  FFMA.FTZ R144, R17, c[0x0][0x23c], -R104.reuse ;  /* 0x00008f0011907a23 */ /* 0x100fe40000010868 */
[C---:B------:R-:W-:Y:S01]  /*7420*/  FMUL.FTZ R80, R84.reuse, R80 ;  /* 0x0000005054507220 */ /* 0x040fe20000410000 */
[----:B------:R-:W-:Y:S01]  /*7430*/  MUFU.EX2 R114, R114 ;  /* 0x0000007200727308 */ /* 0x000fe20000000800 */
[----:B------:R-:W-:Y:S02]  /*7440*/  FMUL.FTZ R81, R84, R81 ;  /* 0x0000005154517220 */ /* 0x000fe40000410000 */
[C---:B------:R-:W-:Y:S02]  /*7450*/  FMUL.FTZ R82, R3.reuse, R82 ;  /* 0x0000005203527220 */ /* 0x040fe40000410000 */
[----:B------:R-:W-:Y:S01]  /*7460*/  FMUL.FTZ R83, R3, R83 ;  /* 0x0000005303537220 */ /* 0x000fe20000410000 */
[----:B------:R-:W-:Y:S01]  /*7470*/  MOV R3, R0 ;  /* 0x0000000000037202 */ /* 0x000fe20000000f00 */
[--C-:B------:R-:W-:Y:S01]  /*7480*/  FFMA.FTZ R147, R20, c[0x0][0x23c], -R104.reuse ;  /* 0x00008f0014937a23 */ /* 0x100fe20000010868 */
[C---:B-1----:R-:W-:Y:S02]  /*7490*/  HMMA.16816.F32 R52, R92.reuse, R96, R52 ;  /* 0x000000605c34723c */ /* 0x042fe40000001834 */
[----:B------:R-:W1:Y:S01]  /*74a0*/  MUFU.EX2 R115, R115 ;  /* 0x0000007300737308 */ /* 0x000e620000000800 */
[--C-:B------:R-:W-:Y:S02]  /*74b0*/  FFMA.FTZ R150, R21, c[0x0][0x23c], -R104.reuse ;  /* 0x00008f0015967a23 */ /* 0x100fe40000010868 */
[--C-:B------:R-:W-:Y:S02]  /*74c0*/  FFMA.FTZ R151, R24, c[0x0][0x23c], -R104.reuse ;  /* 0x00008f0018977a23 */ /* 0x100fe40000010868 */
[--C-:B------:R-:W-:Y:S01]  /*74d0*/  FFMA.FTZ R148, R25, c[0x0][0x23c], -R104.reuse ;  /* 0x00008f0019947a23 */ /* 0x100fe20000010868 */
[C---:B------:R-:W-:Y:S01]  /*74e0*/  HMMA.16816.F32 R56, R92.reuse, R98, R56 ;  /* 0x000000625c38723c */ /* 0x040fe20000001838 */
[----:B------:R-:W3:Y:S03]  /*74f0*/  LDSM.16.MT88.4 R96, [R118+0x8000] ;  /* 0x008000007660783b */ /* 0x000ee60000004200 */
[--C-:B------:R-:W-:Y:S01]  /*7500*/  FFMA.FTZ R156, R28, c[0x0][0x23c], -R104.reuse ;  /* 0x00008f001c9c7a23 */ /* 0x100fe20000010868 */
[----:B------:R-:W-:Y:S01]  /*7510*/  MUFU.EX2 R143, R143 ;  /* 0x0000008f008f7308 */ /* 0x000fe20000000800 */
[--C-:B------:R-:W-:Y:S02]  /*7520*/  FFMA.FTZ R155, R29, c[0x0][0x23c], -R104.reuse ;  /* 0x00008f001d9b7a23 */ /* 0x100fe40000010868 */
[C---:B--2---:R-:W-:Y:S04]  /*7530*/  HMMA.16816.F32 R60, R92.reuse, R100, R60 ;  /* 0x000000645c3c723c */ /* 0x044fe8000000183c */
[--C-:B------:R-:W-:Y:S02]  /*7540*/  FFMA.FTZ R159, R32, c[0x0][0x23c], -R104.reuse ;  /* 0x00008f00209f7a23 */ /* 0x100fe40000010868 */
[----:B------:R-:W-:Y:S01]  /*7550*/  FFMA.FTZ R104, R33, c[0x0][0x23c], -R104 ;  /* 0x00008f0021687a23 */ /* 0x000fe20000010868 */
[----:B------:R-:W2:Y:S01]  /*7560*/  MUFU.EX2 R144, R144 ;  /* 0x0000009000907308 */ /* 0x000ea20000000800 */
[C---:B------:R-:W-:Y:S01]  /*7570*/  HMMA.16816.F32 R64, R92.reuse, R102, R64 ;  /* 0x000000665c40723c */ /* 0x040fe20000001840 */
[----:B------:R-:W4:Y:S03]  /*7580*/  LDSM.16.MT88.4 R100, [R116+0x8000] ;  /* 0x008000007464783b */ /* 0x000f260000004200 */
[----:B------:R-:W-:Y:S02]  /*7590*/  FADD.FTZ R163, R90, R163 ;  /* 0x000000a35aa37221 */ /* 0x000fe40000010000 */
[----:B------:R-:W-:Y:S02]  /*75a0*/  FADD.FTZ R137, R112, R137 ;  /* 0x0000008970897221 */ /* 0x000fe40000010000 */
[----:B------:R-:W-:Y:S01]  /*75b0*/  FADD.FTZ R86, R86, R163 ;  /* 0x000000a356567221 */ /* 0x000fe20000010000 */
[----:B------:R5:W-:Y:S03]  /*75c0*/  MUFU.EX2 R160, R104 ;  /* 0x0000006800a07308 */ /* 0x000be60000000800 */
[----:B------:R-:W-:Y:S02]  /*75d0*/  FADD.FTZ R84, R88, R137 ;  /* 0x0000008958547221 */ /* 0x000fe40000010000 */
[----:B------:R-:W-:Y:S02]  /*75e0*/  FADD.FTZ R87, R87, R86 ;  /* 0x0000005657577221 */ /* 0x000fe40000010000 */
[----:B------:R-:W-:Y:S03]  /*75f0*/  FADD.FTZ R84, R113, R84 ;  /* 0x0000005471547221 */ /* 0x000fe60000010000 */
[----:B------:R-:W-:Y:S01]  /*7600*/  MUFU.EX2 R147, R147 ;  /* 0x0000009300937308 */ /* 0x000fe20000000800 */
[C---:B---3--:R-:W-:Y:S09]  /*7610*/  HMMA.16816.F32 R68, R92.reuse, R96, R68 ;  /* 0x000000605c44723c */ /* 0x048ff20000001844 */
[----:B------:R-:W3:Y:S01]  /*7620*/  MUFU.EX2 R150, R150 ;  /* 0x0000009600967308 */ /* 0x000ee20000000800 */
[C---:B------:R-:W-:Y:S01]  /*7630*/  HMMA.16816.F32 R72, R92.reuse, R98, R72 ;  /* 0x000000625c48723c */ /* 0x040fe20000001848 */
[----:B------:R-:W3:Y:S08]  /*7640*/  LDSM.16.MT88.4 R96, [R118+0x6400] ;  /* 0x006400007660783b */ /* 0x000ef00000004200 */
[----:B------:R-:W-:Y:S01]  /*7650*/  MUFU.EX2 R151, R151 ;  /* 0x0000009700977308 */ /* 0x000fe20000000800 */
[C---:B----4-:R-:W-:Y:S01]  /*7660*/  HMMA.16816.F32 R76, R92.reuse, R100, R76 ;  /* 0x000000645c4c723c */ /* 0x050fe2000000184c */
[----:B-----5:R-:W-:Y:S07]  /*7670*/  LDSM.16.MT88.4 R104, [R118+0x6c00] ;  /* 0x006c00007668783b */ /* 0x020fee0000004200 */
[----:B------:R-:W-:Y:S01]  /*7680*/  HMMA.16816.F32 R80, R92, R102, R80 ;  /* 0x000000665c50723c */ /* 0x000fe20000001850 */
[----:B------:R-:W4:Y:S01]  /*7690*/  LDSM.16.MT88.4 R100, [R116+0x6400] ;  /* 0x006400007464783b */ /* 0x000f220000004200 */
[----:B------:R-:W5:Y:S05]  /*76a0*/  MUFU.EX2 R148, R148 ;  /* 0x0000009400947308 */ /* 0x000f6a0000000800 */
[----:B-1----:R-:W-:Y:S01]  /*76b0*/  F2FP.PACK_AB R92, R115, R114 ;  /* 0x00000072735c723e */ /* 0x002fe200000000ff */
[----:B------:R-:W-:Y:S01]  /*76c0*/  FADD.FTZ R114, R114, R87 ;  /* 0x0000005772727221 */ /* 0x000fe20000010000 */
[----:B------:R-:W-:Y:S03]  /*76d0*/  F2FP.PACK_AB R93, R142, R141 ;  /* 0x0000008d8e5d723e */ /* 0x000fe600000000ff */
[----:B--2---:R-:W-:Y:S01]  /*76e0*/  F2FP.PACK_AB R94, R144, R143 ;  /* 0x0000008f905e723e */ /* 0x004fe200000000ff */
[----:B------:R-:W-:Y:S01]  /*76f0*/  MUFU.EX2 R153, R153 ;  /* 0x0000009900997308 */ /* 0x000fe20000000800 */
[----:B------:R-:W-:Y:S01]  /*7700*/  F2FP.PACK_AB R95, R146, R145 ;  /* 0x00000091925f723e */ /* 0x000fe200000000ff */
[----:B------:R-:W-:Y:S02]  /*7710*/  FADD.FTZ R141, R141, R84 ;  /* 0x000000548d8d7221 */ /* 0x000fe40000010000 */
[----:B------:R-:W-:Y:S02]  /*7720*/  FADD.FTZ R114, R115, R114 ;  /* 0x0000007273727221 */ /* 0x000fe40000010000 */
[----:B------:R-:W-:Y:S02]  /*7730*/  FADD.FTZ R142, R142, R141 ;  /* 0x0000008d8e8e7221 */ /* 0x000fe40000010000 */
[----:B------:R-:W-:Y:S02]  /*7740*/  FADD.FTZ R143, R143, R114 ;  /* 0x000000728f8f7221 */ /* 0x000fe40000010000 */
[----:B------:R-:W1:Y:S01]  /*7750*/  MUFU.EX2 R154, R154 ;  /* 0x0000009a009a7308 */ /* 0x000e620000000800 */
[----:B------:R-:W-:Y:S01]  /*7760*/  FADD.FTZ R145, R145, R142 ;  /* 0x0000008e91917221 */ /* 0x000fe20000010000 */
[C---:B---3--:R-:W-:Y:S03]  /*7770*/  HMMA.16816.F32 R36, R92.reuse, R96, R36 ;  /* 0x000000605c24723c */ /* 0x048fe60000001824 */
[----:B------:R-:W-:Y:S02]  /*7780*/  FADD.FTZ R144, R144, R143 ;  /* 0x0000008f90907221 */ /* 0x000fe40000010000 */
[----:B------:R-:W-:Y:S03]  /*7790*/  FADD.FTZ R146, R146, R145 ;  /* 0x0000009192927221 */ /* 0x000fe60000010000 */
[C---:B------:R-:W-:Y:S01]  /*77a0*/  HMMA.16816.F32 R40, R92.reuse, R98, R40 ;  /* 0x000000625c28723c */ /* 0x040fe20000001828 */
[----:B------:R-:W2:Y:S01]  /*77b0*/  LDSM.16.MT88.4 R96, [R118+0x7400] ;  /* 0x007400007660783b */ /* 0x000ea20000004200 */
[----:B------:R-:W-:Y:S06]  /*77c0*/  MUFU.EX2 R156, R156 ;  /* 0x0000009c009c7308 */ /* 0x000fec0000000800 */
[C---:B----4-:R-:W-:Y:S04]  /*77d0*/  HMMA.16816.F32 R44, R92.reuse, R100, R44 ;  /* 0x000000645c2c723c */ /* 0x050fe8000000182c */
[----:B------:R-:W3:Y:S04]  /*77e0*/  MUFU.EX2 R155, R155 ;  /* 0x0000009b009b7308 */ /* 0x000ee80000000800 */
[C---:B------:R-:W-:Y:S01]  /*77f0*/  HMMA.16816.F32 R48, R92.reuse, R102, R48 ;  /* 0x000000665c30723c */ /* 0x040fe20000001830 */
[----:B------:R-:W4:Y:S05]  /*7800*/  LDSM.16.MT88.4 R100, [R116+0x7400] ;  /* 0x007400007464783b */ /* 0x000f2a0000004200 */
[----:B------:R-:W-:Y:S10]  /*7810*/  MUFU.EX2 R157, R157 ;  /* 0x0000009d009d7308 */ /* 0x000ff40000000800 */
[----:B------:R-:W1:Y:S01]  /*7820*/  MUFU.EX2 R158, R158 ;  /* 0x0000009e009e7308 */ /* 0x000e620000000800 */
[C---:B--2---:R-:W-:Y:S09]  /*7830*/  HMMA.16816.F32 R52, R92.reuse, R96, R52 ;  /* 0x000000605c34723c */ /* 0x044ff20000001834 */
[----:B------:R-:W2:Y:S01]  /*7840*/  MUFU.EX2 R159, R159 ;  /* 0x0000009f009f7308 */ /* 0x000ea20000000800 */
[C---:B------:R-:W-:Y:S01]  /*7850*/  HMMA.16816.F32 R56, R92.reuse, R98, R56 ;  /* 0x000000625c38723c */ /* 0x040fe20000001838 */
[----:B------:R-:W1:Y:S08]  /*7860*/  LDSM.16.MT88.4 R96, [R118+0x8400] ;  /* 0x008400007660783b */ /* 0x000e700000004200 */
[----:B------:R-:W-:Y:S01]  /*7870*/  MUFU.EX2 R161, R161 ;  /* 0x000000a100a17308 */ /* 0x000fe20000000800 */
[C---:B----4-:R-:W-:Y:S09]  /*7880*/  HMMA.16816.F32 R60, R92.reuse, R100, R60 ;  /* 0x000000645c3c723c */ /* 0x050ff2000000183c */
[----:B------:R-:W4:Y:S01]  /*7890*/  MUFU.EX2 R162, R162 ;  /* 0x000000a200a27308 */ /* 0x000f220000000800 */
        /* <DEDUP_REMOVED lines=11> */
[----:B-----5:R-:W-:Y:S01]  /*7950*/  F2FP.PACK_AB R94, R148, R151 ;  /* 0x00000097945e723e */ /* 0x020fe200000000ff */
        /* <DEDUP_REMOVED lines=26> */
[----:B---3--:R-:W-:Y:S01]  /*7b00*/  F2FP.PACK_AB R92, R155, R156 ;  /* 0x0000009c9b5c723e */ /* 0x008fe200000000ff */
[----:B------:R-:W-:Y:S01]  /*7b10*/  FADD.FTZ R156, R156, R151 ;  /* 0x000000979c9c7221 */ /* 0x000fe20000010000 */
[----:B------:R-:W-:Y:S03]  /*7b20*/  F2FP.PACK_AB R93, R158, R157 ;  /* 0x0000009d9e5d723e */ /* 0x000fe600000000ff */
[----:B------:R-:W-:Y:S01]  /*7b30*/  F2FP.PACK_AB R94, R160, R159 ;  /* 0x0000009fa05e723e */ /* 0x000fe200000000ff */
[----:B------:R-:W-:Y:S01]  /*7b40*/  FADD.FTZ R157, R157, R154 ;  /* 0x0000009a9d9d7221 */ /* 0x000fe20000010000 */
[----:B----4-:R-:W-:Y:S01]  /*7b50*/  F2FP.PACK_AB R95, R162, R161 ;  /* 0x000000a1a25f723e */ /* 0x010fe200000000ff */
[----:B------:R-:W-:Y:S02]  /*7b60*/  FADD.FTZ R156, R155, R156 ;  /* 0x0000009c9b9c7221 */ /* 0x000fe40000010000 */
[----:B------:R-:W-:Y:S02]  /*7b70*/  FADD.FTZ R158, R158, R157 ;  /* 0x0000009d9e9e7221 */ /* 0x000fe40000010000 */
[----:B------:R-:W-:Y:S02]  /*7b80*/  FADD.FTZ R137, R159, R156 ;  /* 0x0000009c9f897221 */ /* 0x000fe40000010000 */
[C---:B------:R-:W-:Y:S03]  /*7b90*/  HMMA.16816.F32 R36, R92.reuse, R104, R36 ;  /* 0x000000685c24723c */ /* 0x040fe60000001824 */
[----:B------:R-:W-:Y:S02]  /*7ba0*/  FADD.FTZ R161, R161, R158 ;  /* 0x0000009ea1a17221 */ /* 0x000fe40000010000 */
[----:B------:R-:W-:Y:S02]  /*7bb0*/  FADD.FTZ R137, R160, R137 ;  /* 0x00000089a0897221 */ /* 0x000fe40000010000 */
[----:B------:R-:W-:Y:S01]  /*7bc0*/  FADD.FTZ R140, R162, R161 ;  /* 0x000000a1a28c7221 */ /* 0x000fe20000010000 */
[C---:B------:R-:W-:Y:S01]  /*7bd0*/  HMMA.16816.F32 R40, R92.reuse, R106, R40 ;  /* 0x0000006a5c28723c */ /* 0x040fe20000001828 */
[----:B------:R-:W3:Y:S07]  /*7be0*/  LDSM.16.MT88.4 R104, [R118+0x8c00] ;  /* 0x008c00007668783b */ /* 0x000eee0000004200 */
[C---:B-1----:R-:W-:Y:S08]  /*7bf0*/  HMMA.16816.F32 R44, R92.reuse, R96, R44 ;  /* 0x000000605c2c723c */ /* 0x042ff0000000182c */
[C---:B------:R-:W-:Y:S01]  /*7c00*/  HMMA.16816.F32 R48, R92.reuse, R98, R48 ;  /* 0x000000625c30723c */ /* 0x040fe20000001830 */
[----:B------:R-:W1:Y:S07]  /*7c10*/  LDSM.16.MT88.4 R96, [R116+0x8c00] ;  /* 0x008c00007460783b */ /* 0x000e6e0000004200 */
[C---:B------:R-:W-:Y:S08]  /*7c20*/  HMMA.16816.F32 R52, R92.reuse, R108, R52 ;  /* 0x0000006c5c34723c */ /* 0x040ff00000001834 */
[C---:B------:R-:W-:Y:S08]  /*7c30*/  HMMA.16816.F32 R56, R92.reuse, R110, R56 ;  /* 0x0000006e5c38723c */ /* 0x040ff00000001838 */
[C---:B--2---:R-:W-:Y:S08]  /*7c40*/  HMMA.16816.F32 R60, R92.reuse, R100, R60 ;  /* 0x000000645c3c723c */ /* 0x044ff0000000183c */
[C---:B------:R-:W-:Y:S08]  /*7c50*/  HMMA.16816.F32 R64, R92.reuse, R102, R64 ;  /* 0x000000665c40723c */ /* 0x040ff00000001840 */
[C---:B---3--:R-:W-:Y:S08]  /*7c60*/  HMMA.16816.F32 R68, R92.reuse, R104, R68 ;  /* 0x000000685c44723c */ /* 0x048ff00000001844 */
[C---:B------:R-:W-:Y:S08]  /*7c70*/  HMMA.16816.F32 R72, R92.reuse, R106, R72 ;  /* 0x0000006a5c48723c */ /* 0x040ff00000001848 */
[C---:B-1----:R-:W-:Y:S08]  /*7c80*/  HMMA.16816.F32 R76, R92.reuse, R96, R76 ;  /* 0x000000605c4c723c */ /* 0x042ff0000000184c */
[----:B------:R-:W-:Y:S01]  /*7c90*/  HMMA.16816.F32 R80, R92, R98, R80 ;  /* 0x000000625c50723c */ /* 0x000fe20000001850 */
[----:B------:R-:W-:-:S07]  /*7ca0*/  @P5 BRA `(.L_x_206) ;  /* 0xffffe58000005947 */ /* 0x000fce000383ffff */
.L_x_205:
[----:B------:R-:W1:Y:S01]  /*7cb0*/  SHFL.BFLY PT, R6, R137, 0x2, 0x1f ;  /* 0x0c401f0089067f89 */ /* 0x000e6200000e0000 */
[----:B------:R-:W-:Y:S01]  /*7cc0*/  MOV R8, 0x3f800000 ;  /* 0x3f80000000087802 */ /* 0x000fe20000000f00 */
[----:B------:R-:W-:Y:S01]  /*7cd0*/  IMAD.MOV.U32 R9, RZ, RZ, 0x3f800000 ;  /* 0x3f800000ff097424 */ /* 0x000fe200078e00ff */
[C---:B------:R-:W-:Y:S01]  /*7ce0*/  ISETP.NE.AND P0, PT, R122.reuse, -0x1, PT ;  /* 0xffffffff7a00780c */ /* 0x040fe20003f05270 */
[----:B------:R-:W2:Y:S01]  /*7cf0*/  SHFL.BFLY PT, R3, R140, 0x2, 0x1f ;  /* 0x0c401f008c037f89 */ /* 0x000ea200000e0000 */
[----:B------:R-:W-:Y:S11]  /*7d00*/  BSSY B0, `(.L_x_209) ;  /* 0x00000da000007945 */ /* 0x000ff60003800000 */
[----:B------:R-:W-:-:S05]  /*7d10*/  @P0 IMAD.WIDE.U32 R10, R122, c[0x0][0x1e8], RZ ;  /* 0x00007a007a0a0a25 */ /* 0x000fca00078e00ff */
[----:B------:R-:W-:Y:S01]  /*7d20*/  @P0 MOV R7, R10 ;  /* 0x0000000a00070202 */ /* 0x000fe20000000f00 */
[----:B-1----:R-:W-:Y:S02]  /*7d30*/  FADD.FTZ R6, R6, R137 ;  /* 0x0000008906067221 */ /* 0x002fe40000010000 */
[----:B--2---:R-:W-:-:S03]  /*7d40*/  FADD.FTZ R3, R3, R140 ;  /* 0x0000008c03037221 */ /* 0x004fc60000010000 */
[----:B------:R-:W1:Y:S04]  /*7d50*/  SHFL.BFLY PT, R5, R6, 0x1, 0x1f ;  /* 0x0c201f0006057f89 */ /* 0x000e6800000e0000 */
[----:B------:R-:W2:Y:S01]  /*7d60*/  SHFL.BFLY PT, R4, R3, 0x1, 0x1f ;  /* 0x0c201f0003047f89 */ /* 0x000ea200000e0000 */
[----:B-1----:R-:W-:Y:S02]  /*7d70*/  FADD.FTZ R5, R6, R5 ;  /* 0x0000000506057221 */ /* 0x002fe40000010000 */
[----:B------:R-:W-:Y:S02]  /*7d80*/  @P0 IMAD R6, R122, c[0x0][0x1ec], R11 ;  /* 0x00007b007a060a24 */ /* 0x000fe400078e020b */
[----:B--2---:R-:W-:Y:S01]  /*7d90*/  FADD.FTZ R4, R3, R4 ;  /* 0x0000000403047221 */ /* 0x004fe20000010000 */
[----:B------:R-:W-:Y:S01]  /*7da0*/  FSETP.NE.FTZ.AND P4, PT, R5, RZ, PT ;  /* 0x000000ff0500720b */ /* 0x000fe20003f95000 */
[----:B------:R-:W1:Y:S03]  /*7db0*/  S2R R3, SR_TID.X ;  /* 0x0000000000037919 */ /* 0x000e660000002100 */
[----:B------:R-:W-:-:S09]  /*7dc0*/  FSETP.NE.FTZ.AND P3, PT, R4, RZ, PT ;  /* 0x000000ff0400720b */ /* 0x000fd20003f75000 */
[----:B------:R-:W2:Y:S08]  /*7dd0*/  @P4 MUFU.RCP R8, R5 ;  /* 0x0000000500084308 */ /* 0x000eb00000001000 */
[----:B------:R-:W3:Y:S01]  /*7de0*/  @P3 MUFU.RCP R9, R4 ;  /* 0x0000000400093308 */ /* 0x000ee20000001000 */
[----:B--2---:R-:W-:-:S07]  /*7df0*/  FMUL.FTZ R36, R8, R36 ;  /* 0x0000002408247220 */ /* 0x004fce0000410000 */
[----:B------:R-:W-:Y:S01]  /*7e00*/  @P3 MUFU.LG2 R4, R4 ;  /* 0x0000000400043308 */ /* 0x000fe20000000c00 */
[C---:B------:R-:W-:Y:S02]  /*7e10*/  FMUL.FTZ R37, R8.reuse, R37 ;  /* 0x0000002508257220 */ /* 0x040fe40000410000 */
[C---:B------:R-:W-:Y:S02]  /*7e20*/  FMUL.FTZ R40, R8.reuse, R40 ;  /* 0x0000002808287220 */ /* 0x040fe40000410000 */
[C---:B------:R-:W-:Y:S01]  /*7e30*/  FMUL.FTZ R41, R8.reuse, R41 ;  /* 0x0000002908297220 */ /* 0x040fe20000410000 */
[----:B------:R-:W-:Y:S01]  /*7e40*/  F2FP.PACK_AB R36, R37, R36 ;  /* 0x000000242524723e */ /* 0x000fe200000000ff */
[C---:B------:R-:W-:Y:S01]  /*7e50*/  FMUL.FTZ R44, R8.reuse, R44 ;  /* 0x0000002c082c7220 */ /* 0x040fe20000410000 */
[----:B------:R-:W2:Y:S01]  /*7e60*/  @P4 MUFU.LG2 R5, R5 ;  /* 0x0000000500054308 */ /* 0x000ea20000000c00 */
        /* <DEDUP_REMOVED lines=28> */
[----:B-1----:R-:W-:Y:S01]  /*8030*/  SHF.R.S32.HI R8, RZ, 0x1f, R3 ;  /* 0x0000001fff087819 */ /* 0x002fe20000011403 */
[----:B---3--:R-:W-:Y:S01]  /*8040*/  FMUL.FTZ R39, R9, R39 ;  /* 0x0000002709277220 */ /* 0x008fe20000410000 */
[----:B------:R-:W-:Y:S01]  /*8050*/  F2FP.PACK_AB R76, R77, R76 ;  /* 0x0000004c4d4c723e */ /* 0x000fe200000000ff */
[C---:B------:R-:W-:Y:S01]  /*8060*/  FMUL.FTZ R38, R9.reuse, R38 ;  /* 0x0000002609267220 */ /* 0x040fe20000410000 */
[C---:B------:R-:W-:Y:S01]  /*8070*/  LEA.HI R10, R8.reuse, R3, RZ, 0x2 ;  /* 0x00000003080a7211 */ /* 0x040fe200078f10ff */
[C---:B------:R-:W-:Y:S01]  /*8080*/  FMUL.FTZ R43, R9.reuse, R43 ;  /* 0x0000002b092b7220 */ /* 0x040fe20000410000 */
        /* <DEDUP_REMOVED lines=15> */
[----:B------:R-:W-:Y:S01]  /*8180*/  FMUL.FTZ R59, R9, R59 ;  /* 0x0000003b093b7220 */ /* 0x000fe20000410000 */
[----:B------:R-:W-:Y:S01]  /*8190*/  F2FP.PACK_AB R38, R39, R38 ;  /* 0x000000262726723e */ /* 0x000fe200000000ff */
[----:B------:R-:W-:Y:S01]  /*81a0*/  FMUL.FTZ R58, R9, R58 ;  /* 0x0000003a093a7220 */ /* 0x000fe20000410000 */
[----:B------:R-:W-:Y:S01]  /*81b0*/  F2FP.PACK_AB R42, R43, R42 ;  /* 0x0000002a2b2a723e */ /* 0x000fe200000000ff */
[----:B------:R-:W-:Y:S01]  /*81c0*/  IMAD.IADD R12, R11, 0x1, -R12 ;  /* 0x000000010b0c7824 */ /* 0x000fe200078e0a0c */
[----:B------:R-:W-:Y:S01]  /*81d0*/  F2FP.PACK_AB R46, R47, R46 ;  /* 0x0000002e2f2e723e */ /* 0x000fe200000000ff */
        /* <DEDUP_REMOVED lines=12> */
[C---:B------:R-:W-:Y:S01]  /*82a0*/  FMUL.FTZ R75, R9.reuse, R75 ;  /* 0x0000004b094b7220 */ /* 0x040fe20000410000 */
[----:B------:R-:W-:Y:S01]  /*82b0*/  LOP3.LUT R8, R8, 0xffffffe0, RZ, 0xc0, !PT ;  /* 0xffffffe008087812 */ /* 0x000fe200078ec0ff */
[----:B------:R-:W-:Y:S01]  /*82c0*/  FMUL.FTZ R74, R9, R74 ;  /* 0x0000004a094a7220 */ /* 0x000fe20000410000 */
[----:B------:R-:W-:Y:S01]  /*82d0*/  F2FP.PACK_AB R70, R71, R70 ;  /* 0x000000464746723e */ /* 0x000fe200000000ff */
[----:B------:R-:W-:-:S02]  /*82e0*/  FMUL.FTZ R79, R9, R79 ;  /* 0x0000004f094f7220 */ /* 0x000fc40000410000 */
[----:B------:R-:W-:Y:S01]  /*82f0*/  FMUL.FTZ R78, R9, R78 ;  /* 0x0000004e094e7220 */ /* 0x000fe20000410000 */
[----:B------:R-:W-:Y:S01]  /*8300*/  F2FP.PACK_AB R74, R75, R74 ;  /* 0x0000004a4b4a723e */ /* 0x000fe200000000ff */
[C---:B------:R-:W-:Y:S02]  /*8310*/  FMUL.FTZ R83, R9.reuse, R83 ;  /* 0x0000005309537220 */ /* 0x040fe40000410000 */
[----:B------:R-:W-:Y:S01]  /*8320*/  FMUL.FTZ R82, R9, R82 ;  /* 0x0000005209527220 */ /* 0x000fe20000410000 */
[----:B------:R-:W-:Y:S01]  /*8330*/  LEA.HI R9, R12, R12, RZ, 0x1 ;  /* 0x0000000c0c097211 */ /* 0x000fe200078f08ff */
[----:B------:R-:W-:Y:S01]  /*8340*/  IMAD R14, R13, 0x100, R14 ;  /* 0x000001000d0e7824 */ /* 0x000fe200078e020e */
[----:B------:R-:W-:Y:S01]  /*8350*/  F2FP.PACK_AB R78, R79, R78 ;  /* 0x0000004e4f4e723e */ /* 0x000fe200000000ff */
[----:B------:R-:W-:Y:S01]  /*8360*/  IMAD.IADD R8, R3, 0x1, -R8 ;  /* 0x0000000103087824 */ /* 0x000fe200078e0a08 */
[----:B------:R-:W-:Y:S01]  /*8370*/  SHF.R.S32.HI R15, RZ, 0x1, R9 ;  /* 0x00000001ff0f7819 */ /* 0x000fe20000011409 */
[----:B--2---:R-:W-:Y:S01]  /*8380*/  @P4 FMUL.FTZ R5, R5, 0.69314718246459960938 ;  /* 0x3f31721805054820 */ /* 0x004fe20000410000 */
[----:B------:R-:W-:-:S02]  /*8390*/  LOP3.LUT R9, R9, 0x3fffffe, RZ, 0xc0, !PT ;  /* 0x03fffffe09097812 */ /* 0x000fc400078ec0ff */
[C---:B------:R-:W-:Y:S01]  /*83a0*/  LOP3.LUT P1, RZ, R15.reuse, 0x2, RZ, 0xc0, !PT ;  /* 0x000000020fff7812 */ /* 0x040fe2000782c0ff */
[C---:B------:R-:W-:Y:S01]  /*83b0*/  IMAD.SHL.U32 R16, R15.reuse, 0x40, RZ ;  /* 0x000000400f107824 */ /* 0x040fe200078e00ff */
[----:B------:R-:W-:Y:S02]  /*83c0*/  IADD3 R9, R12, -R9, RZ ;  /* 0x800000090c097210 */ /* 0x000fe40007ffe0ff */
[----:B------:R-:W-:Y:S02]  /*83d0*/  LOP3.LUT R12, R15, 0x1, RZ, 0xc0, !PT ;  /* 0x000000010f0c7812 */ /* 0x000fe400078ec0ff */
[----:B------:R-:W-:Y:S02]  /*83e0*/  LOP3.LUT R16, R16, 0xc0, RZ, 0xc0, !PT ;  /* 0x000000c010107812 */ /* 0x000fe400078ec0ff */
[----:B------:R-:W-:Y:S02]  /*83f0*/  LEA R9, R9, R14, 0x4 ;  /* 0x0000000e09097211 */ /* 0x000fe400078e20ff */
[----:B------:R-:W-:-:S02]  /*8400*/  LEA.HI R16, R16, R16, RZ, 0x1d ;  /* 0x0000001010107211 */ /* 0x000fc400078fe8ff */
[----:B------:R-:W-:Y:S02]  /*8410*/  ISETP.NE.U32.AND P2, PT, R12, 0x1, PT ;  /* 0x000000010c00780c */ /* 0x000fe40003f45070 */
[----:B------:R-:W1:Y:S01]  /*8420*/  LDC.U8 R12, c[0x0][0x329] ;  /* 0x0000ca40ff0c7b82 */ /* 0x000e620000000000 */
[----:B------:R-:W-:Y:S01]  /*8430*/  IMAD.U32 R9, R9, 0x2, R16 ;  /* 0x0000000209097824 */ /* 0x000fe200078e0010 */
[----:B------:R-:W-:-:S04]  /*8440*/  F2FP.PACK_AB R82, R83, R82 ;  /* 0x000000525352723e */ /* 0x000fc800000000ff */
[----:B------:R-:W-:Y:S01]  /*8450*/  SHF.L.U32 R17, R9, 0x1, RZ ;  /* 0x0000000109117819 */ /* 0x000fe200000006ff */
[----:B------:R-:W-:Y:S01]  /*8460*/  IMAD.MOV.U32 R9, RZ, RZ, 0x20 ;  /* 0x00000020ff097424 */ /* 0x000fe200078e00ff */
[----:B------:R-:W2:Y:S02]  /*8470*/  LDC.U8 R16, c[0x0][0x328] ;  /* 0x0000ca00ff107b82 */ /* 0x000ea40000000000 */
[----:B------:R-:W-:Y:S01]  /*8480*/  IADD3 R15, R17, -0x10, RZ ;  /* 0xfffffff0110f7810 */ /* 0x000fe20007ffe0ff */
[----:B------:R-:W-:Y:S01]  /*8490*/  STS [R17], R36 ;  /* 0x0000002411007388 */ /* 0x000fe20000000800 */
[----:B------:R-:W-:Y:S02]  /*84a0*/  SEL R14, R9, 0xffffffe0, !P1 ;  /* 0xffffffe0090e7807 */ /* 0x000fe40004800000 */
[C---:B------:R-:W-:Y:S01]  /*84b0*/  @P2 IADD3 R15, R17.reuse, 0x10, RZ ;  /* 0x00000010110f2810 */ /* 0x040fe20007ffe0ff */
[----:B------:R-:W-:Y:S01]  /*84c0*/  STS [R17+0x200], R38 ;  /* 0x0002002611007388 */ /* 0x000fe20000000800 */
[----:B------:R-:W-:-:S03]  /*84d0*/  IADD3 R19, R17, R14, RZ ;  /* 0x0000000e11137210 */ /* 0x000fc60007ffe0ff */
[----:B------:R-:W-:Y:S01]  /*84e0*/  IMAD.IADD R21, R14, 0x1, R15 ;  /* 0x000000010e157824 */ /* 0x000fe200078e020f */
[----:B------:R3:W-:Y:S04]  /*84f0*/  STS [R15], R40 ;  /* 0x000000280f007388 */ /* 0x0007e80000000800 */
[----:B------:R4:W-:Y:S01]  /*8500*/  STS [R15+0x200], R42 ;  /* 0x0002002a0f007388 */ /* 0x0009e20000000800 */
[----:B-1----:R-:W-:-:S03]  /*8510*/  ISETP.NE.AND P1, PT, R12, RZ, PT ;  /* 0x000000ff0c00720c */ /* 0x002fc60003f25270 */
[----:B------:R-:W1:Y:S04]  /*8520*/  S2R R9, SR_CTAID.Y ;  /* 0x0000000000097919 */ /* 0x000e680000002600 */
[----:B------:R5:W-:Y:S01]  /*8530*/  STS [R19], R44 ;  /* 0x0000002c13007388 */ /* 0x000be20000000800 */
[----:B--2---:R-:W-:-:S03]  /*8540*/  ISETP.NE.AND P2, PT, R16, RZ, PT ;  /* 0x000000ff1000720c */ /* 0x004fc60003f45270 */
[----:B------:R-:W-:Y:S01]  /*8550*/  STS [R19+0x200], R46 ;  /* 0x0002002e13007388 */ /* 0x000fe20000000800 */
[----:B------:R-:W-:Y:S01]  /*8560*/  ISETP.NE.OR P5, PT, R12, RZ, !P2 ;  /* 0x000000ff0c00720c */ /* 0x000fe200057a5670 */
[----:B------:R-:W-:Y:S01]  /*8570*/  @!P1 IMAD.MOV.U32 R18, RZ, RZ, c[0x0][0x214] ;  /* 0x00008500ff129624 */ /* 0x000fe200078e00ff */
[----:B------:R-:W-:Y:S01]  /*8580*/  @P1 MOV R14, c[0x0][0x210] ;  /* 0x00008400000e1a02 */ /* 0x000fe20000000f00 */
[----:B------:R-:W-:Y:S01]  /*8590*/  STS [R21], R48 ;  /* 0x0000003015007388 */ /* 0x000fe20000000800 */
[----:B------:R-:W-:Y:S02]  /*85a0*/  @P1 MOV R3, c[0x0][0x210] ;  /* 0x0000840000031a02 */ /* 0x000fe40000000f00 */
[----:B------:R-:W-:Y:S01]  /*85b0*/  @!P1 MOV R3, 0x1 ;  /* 0x0000000100039802 */ /* 0x000fe20000000f00 */
[----:B------:R-:W-:Y:S01]  /*85c0*/  STS [R21+0x200], R50 ;  /* 0x0002003215007388 */ /* 0x000fe20000000800 */
[----:B------:R-:W-:Y:S01]  /*85d0*/  @P1 IMAD R14, R14, c[0x0][0x214], RZ ;  /* 0x000085000e0e1a24 */ /* 0x000fe200078e02ff */
[----:B------:R-:W-:-:S02]  /*85e0*/  @!P1 SEL R14, R18, c[0x0][0x234], !P2 ;  /* 0x00008d00120e9a07 */ /* 0x000fc40005000000 */
[----:B------:R-:W-:Y:S01]  /*85f0*/  STS [R17+0x1000], R52 ;  /* 0x0010003411007388 */ /* 0x000fe20000000800 */
[----:B---3--:R-:W-:Y:S02]  /*8600*/  @P1 MOV R40, 0x1 ;  /* 0x0000000100281802 */ /* 0x008fe40000000f00 */
[----:B------:R-:W-:Y:S01]  /*8610*/  @!P1 IMAD R40, R14, c[0x0][0x1c0], RZ ;  /* 0x000070000e289a24 */ /* 0x000fe200078e02ff */
[----:B------:R-:W-:Y:S01]  /*8620*/  STS [R17+0x1200], R54 ;  /* 0x0012003611007388 */ /* 0x000fe20000000800 */
[----:B-1----:R-:W-:Y:S01]  /*8630*/  @!P0 SHF.R.S32.HI R16, RZ, 0x1f, R9 ;  /* 0x0000001fff108819 */ /* 0x002fe20000011409 */
[C---:B------:R-:W-:Y:S01]  /*8640*/  @!P5 IMAD R43, R9.reuse, c[0x0][0x214], RZ ;  /* 0x00008500092bda24 */ /* 0x040fe200078e02ff */
[----:B----4-:R-:W-:Y:S01]  /*8650*/  SHF.R.S32.HI R42, RZ, 0x1f, R13 ;  /* 0x0000001fff2a7819 */ /* 0x010fe2000001140d */
[----:B------:R-:W-:Y:S01]  /*8660*/  STS [R15+0x1000], R56 ;  /* 0x001000380f007388 */ /* 0x000fe20000000800 */
[----:B-----5:R-:W-:Y:S02]  /*8670*/  @!P0 IMAD.WIDE.U32 R44, R9, c[0x0][0x1e0], RZ ;  /* 0x00007800092c8a25 */ /* 0x020fe400078e00ff */
[----:B------:R-:W-:Y:S01]  /*8680*/  LEA.HI R42, R42, R13, RZ, 0x2 ;  /* 0x0000000d2a2a7211 */ /* 0x000fe200078f10ff */
[----:B------:R-:W-:Y:S01]  /*8690*/  STS [R15+0x1200], R58 ;  /* 0x0012003a0f007388 */ /* 0x000fe20000000800 */
[----:B------:R-:W-:Y:S01]  /*86a0*/  @!P0 IMAD R16, R16, c[0x0][0x1e0], RZ ;  /* 0x0000780010108a24 */ /* 0x000fe200078e02ff */
[----:B------:R-:W-:Y:S01]  /*86b0*/  @!P5 SEL R43, R43, R122, !P0 ;  /* 0x0000007a2b2bd207 */ /* 0x000fe20004000000 */
[C---:B------:R-:W-:Y:S01]  /*86c0*/  IMAD R40, R9.reuse, R40, RZ ;  /* 0x0000002809287224 */ /* 0x040fe200078e02ff */
[----:B------:R-:W-:Y:S01]  /*86d0*/  STS [R19+0x1000], R60 ;  /* 0x0010003c13007388 */ /* 0x000fe20000000800 */
[----:B------:R-:W-:Y:S01]  /*86e0*/  @!P0 IMAD R41, R9, c[0x0][0x1e4], R16 ;  /* 0x0000790009298a24 */ /* 0x000fe200078e0210 */
[----:B------:R-:W-:Y:S01]  /*86f0*/  LOP3.LUT R42, R42, 0xffffffc, RZ, 0xc0, !PT ;  /* 0x0ffffffc2a2a7812 */ /* 0x000fe200078ec0ff */
[----:B------:R-:W-:Y:S01]  /*8700*/  @!P0 IMAD.MOV.U32 R7, RZ, RZ, R44 ;  /* 0x000000ffff078224 */ /* 0x000fe200078e002c */
[----:B------:R-:W-:Y:S01]  /*8710*/  STS [R19+0x1200], R62 ;  /* 0x0012003e13007388 */ /* 0x000fe20000000800 */
[----:B------:R-:W-:-:S02]  /*8720*/  SEL R40, R40, RZ, P5 ;  /* 0x000000ff28287207 */ /* 0x000fc40002800000 */
[----:B------:R-:W-:Y:S01]  /*8730*/  @!P0 IADD3 R6, R45, R41, RZ ;  /* 0x000000292d068210 */ /* 0x000fe20007ffe0ff */
[----:B------:R-:W-:Y:S01]  /*8740*/  STS [R21+0x1000], R64 ;  /* 0x0010004015007388 */ /* 0x000fe20000000800 */
[----:B------:R-:W-:Y:S01]  /*8750*/  LOP3.LUT P0, RZ, R8, 0x3, RZ, 0xc0, !PT ;  /* 0x0000000308ff7812 */ /* 0x000fe2000780c0ff */
[----:B------:R-:W-:Y:S01]  /*8760*/  CS2R R44, SRZ ;  /* 0x00000000002c7805 */ /* 0x000fe2000001ff00 */
[----:B------:R-:W-:Y:S01]  /*8770*/  IMAD.IADD R42, R13, 0x1, -R42 ;  /* 0x000000010d2a7824 */ /* 0x000fe200078e0a2a */
[----:B------:R-:W-:Y:S01]  /*8780*/  STS [R21+0x1200], R66 ;  /* 0x0012004215007388 */ /* 0x000fe20000000800 */
[----:B------:R-:W-:Y:S01]  /*8790*/  @!P5 MOV R44, R43 ;  /* 0x0000002b002cd202 */ /* 0x000fe20000000f00 */
[----:B------:R-:W-:Y:S01]  /*87a0*/  @P3 FMUL.FTZ R41, R4, 0.69314718246459960938 ;  /* 0x3f31721804293820 */ /* 0x000fe20000410000 */
[----:B------:R-:W-:Y:S01]  /*87b0*/  @!P5 SHF.R.S32.HI R45, RZ, 0x1f, R43 ;  /* 0x0000001fff2dd819 */ /* 0x000fe2000001142b */
[----:B------:R-:W-:Y:S01]  /*87c0*/  STS [R17+0x2000], R68 ;  /* 0x0020004411007388 */ /* 0x000fe20000000800 */
[----:B------:R-:W-:Y:S01]  /*87d0*/  MOV R9, 0x7f800000 ;  /* 0x7f80000000097802 */ /* 0x000fe20000000f00 */
[----:B------:R-:W-:Y:S01]  /*87e0*/  @P4 FFMA.FTZ R9, R2, c[0x0][0x238], R5 ;  /* 0x00008e0002094a23 */ /* 0x000fe20000010005 */
[----:B------:R-:W-:Y:S01]  /*87f0*/  LEA R42, R42, R123, 0x4 ;  /* 0x0000007b2a2a7211 */ /* 0x000fe200078e20ff */
        /* <DEDUP_REMOVED lines=8> */
[----:B------:R-:W3:Y:S04]  /*8880*/  S2R R12, SR_CTAID.X ;  /* 0x00000000000c7919 */ /* 0x000ee80000002500 */
[----:B-1----:R-:W1:Y:S04]  /*8890*/  S2R R15, SR_CTAID.Z ;  /* 0x00000000000f7919 */ /* 0x002e680000002700 */
[----:B------:R2:W4:Y:S04]  /*88a0*/  LDS.128 R32, [R124] ;  /* 0x000000007c207984 */ /* 0x0005280000000c00 */
[----:B------:R2:W2:Y:S01]  /*88b0*/  LDS.128 R28, [R124+0x800] ;  /* 0x000800007c1c7984 */ /* 0x0004a20000000c00 */
[----:B---3--:R-:W-:-:S03]  /*88c0*/  IMAD R8, R12, R3, RZ ;  /* 0x000000030c087224 */ /* 0x008fc600078e02ff */
[----:B------:R3:W2:Y:S01]  /*88d0*/  LDS.128 R24, [R124+0x1000] ;  /* 0x001000007c187984 */ /* 0x0006a20000000c00 */
[----:B-1----:R-:W-:-:S03]  /*88e0*/  IMAD R40, R15, R14, R40 ;  /* 0x0000000e0f287224 */ /* 0x002fc600078e0228 */
[----:B------:R3:W1:Y:S01]  /*88f0*/  LDS.128 R20, [R124+0x1800] ;  /* 0x001800007c147984 */ /* 0x0006620000000c00 */
[----:B------:R-:W-:Y:S01]  /*8900*/  IMAD.SHL.U32 R13, R8, 0x40, RZ ;  /* 0x00000040080d7824 */ /* 0x000fe200078e00ff */
[----:B------:R-:W-:Y:S01]  /*8910*/  MOV R8, 0x7f800000 ;  /* 0x7f80000000087802 */ /* 0x000fe20000000f00 */
[----:B------:R-:W-:Y:S01]  /*8920*/  @P3 FFMA.FTZ R8, R0, c[0x0][0x238], R41 ;  /* 0x00008e0000083a23 */ /* 0x000fe20000010029 */
[----:B------:R3:W1:Y:S02]  /*8930*/  LDS.128 R16, [R124+0x2000] ;  /* 0x002000007c107984 */ /* 0x0006640000000c00 */
[--C-:B------:R-:W-:Y:S02]  /*8940*/  IADD3 R4, P2, P1, R13, R44, R40.reuse ;  /* 0x0000002c0d047210 */ /* 0x100fe4000795e028 */
[----:B------:R3:W1:Y:S01]  /*8950*/  LDS.128 R36, [R124+0x2800] ;  /* 0x002800007c247984 */ /* 0x0006620000000c00 */
[----:B------:R-:W-:Y:S02]  /*8960*/  SHF.R.S32.HI R13, RZ, 0x1f, R13 ;  /* 0x0000001fff0d7819 */ /* 0x000fe4000001140d */
[----:B------:R-:W-:-:S04]  /*8970*/  SHF.R.S32.HI R40, RZ, 0x1f, R40 ;  /* 0x0000001fff287819 */ /* 0x000fc80000011428 */
        /* <DEDUP_REMOVED lines=8> */
[CC--:B------:R-:W-:Y:S02]  /*8a00*/  @!P3 IADD3 R0, P1, R42.reuse, R4.reuse, RZ ;  /* 0x000000042a00b210 */ /* 0x0c0fe40007f3e0ff */
[C---:B------:R-:W-:Y:S02]  /*8a10*/  @!P2 IADD3 R4, P0, R3.reuse, R4, RZ ;  /* 0x000000040304a210 */ /* 0x040fe40007f1e0ff */
        /* <DEDUP_REMOVED lines=8> */
.L_x_210:
[----:B------:R-:W-:Y:S05]  /*8aa0*/  BSYNC B0 ;  /* 0x0000000000007941 */ /* 0x000fea0003800000 */
.L_x_209:
[----:B---3--:R-:W-:Y:S01]  /*8ab0*/  IADD3 R2, P0, R132, R7, RZ ;  /* 0x0000000784027210 */ /* 0x008fe20007f1e0ff */
[----:B------:R-:W-:Y:S01]  /*8ac0*/  IMAD R12, R12, -0x40, R127 ;  /* 0xffffffc00c0c7824 */ /* 0x000fe200078e027f */
[----:B------:R-:W-:Y:S01]  /*8ad0*/  SHF.R.S32.HI R3, RZ, 0x1f, R132 ;  /* 0x0000001fff037819 */ /* 0x000fe20000011484 */
[----:B------:R-:W-:Y:S01]  /*8ae0*/  BSSY B0, `(.L_x_211) ;  /* 0x0000016000007945 */ /* 0x000fe20003800000 */
[----:B------:R-:W-:Y:S02]  /*8af0*/  SHF.R.S32.HI R0, RZ, 0x1f, R15 ;  /* 0x0000001fff007819 */ /* 0x000fe4000001140f */
[----:B------:R-:W-:-:S02]  /*8b00*/  IADD3.X R3, R3, R6, RZ, P0, !PT ;  /* 0x0000000603037210 */ /* 0x000fc400007fe4ff */
[----:B------:R-:W-:Y:S01]  /*8b10*/  ISETP.GE.AND P0, PT, R11, R12, PT ;  /* 0x0000000c0b00720c */ /* 0x000fe20003f06270 */
[----:B------:R-:W-:Y:S02]  /*8b20*/  IMAD R0, R0, c[0x0][0x1f0], RZ ;  /* 0x00007c0000007a24 */ /* 0x000fe400078e02ff */
[----:B------:R-:W-:-:S04]  /*8b30*/  IMAD.WIDE.U32 R4, R15, c[0x0][0x1f0], R2 ;  /* 0x00007c000f047a25 */ /* 0x000fc800078e0002 */
[----:B------:R-:W-:-:S05]  /*8b40*/  IMAD R0, R15, c[0x0][0x1f4], R0 ;  /* 0x00007d000f007a24 */ /* 0x000fca00078e0200 */
[----:B------:R-:W-:Y:S01]  /*8b50*/  IADD3 R7, R5, R0, RZ ;  /* 0x0000000005077210 */ /* 0x000fe20007ffe0ff */
        /* <DEDUP_REMOVED lines=11> */
[----:B----4-:R3:W-:Y:S04]  /*8c10*/  @!P3 STG.E.128 [R2.64], R32 ;  /* 0x000000200200b986 */ /* 0x0107e8000c101d0c */
[----:B--2---:R3:W-:Y:S04]  /*8c20*/  @!P2 STG.E.128 [R2.64+0x40], R24 ;  /* 0x000040180200a986 */ /* 0x0047e8000c101d0c */
[----:B-1----:R3:W-:Y:S02]  /*8c30*/  @!P1 STG.E.128 [R2.64+0x80], R16 ;  /* 0x0000801002009986 */ /* 0x0027e4000c101d0c */
.L_x_212:
[----:B------:R-:W-:Y:S05]  /*8c40*/  BSYNC B0 ;  /* 0x0000000000007941 */ /* 0x000fea0003800000 */
.L_x_211:
[----:B---3--:R-:W-:-:S04]  /*8c50*/  LEA.HI.SX32 R3, R10, 0x20, 0x1e ;  /* 0x000000200a037811 */ /* 0x008fc800078ff2ff */
[----:B------:R-:W-:-:S13]  /*8c60*/  ISETP.GE.AND P0, PT, R3, R12, PT ;  /* 0x0000000c0300720c */ /* 0x000fda0003f06270 */
[----:B------:R-:W-:Y:S05]  /*8c70*/  @P0 EXIT ;  /* 0x000000000000094d */ /* 0x000fea0003800000 */
[----:B------:R-:W-:Y:S01]  /*8c80*/  IADD3 R0, P0, R134, 0x20, RZ ;  /* 0x0000002086007810 */ /* 0x000fe20007f1e0ff */
[----:B------:R-:W-:Y:S01]  /*8c90*/  IMAD.MOV.U32 R5, RZ, RZ, R7 ;  /* 0x000000ffff057224 */ /* 0x000fe200078e0007 */
[----:B------:R-:W-:-:S03]  /*8ca0*/  ISETP.GE.AND P1, PT, R132, c[0x0][0x220], PT ;  /* 0x0000880084007a0c */ /* 0x000fc60003f26270 */
        /* <DEDUP_REMOVED lines=8> */
[----:B-1----:R1:W-:Y:S01]  /*8d30*/  @!P0 STG.E.128 [R2.64+0x40], R20 ;  /* 0x0000401402008986 */ /* 0x0023e2000c101d0c */
[----:B------:R-:W-:-:S03]  /*8d40*/  ISETP.GE.AND P0, PT, R125, c[0x0][0x220], PT ;  /* 0x000088007d007a0c */ /* 0x000fc60003f06270 */
[----:B--2---:R1:W-:Y:S10]  /*8d50*/  @!P1 STG.E.128 [R2.64], R28 ;  /* 0x0000001c02009986 */ /* 0x0043f4000c101d0c */
[----:B------:R-:W-:Y:S05]  /*8d60*/  @P0 EXIT ;  /* 0x000000000000094d */ /* 0x000fea0003800000 */
[----:B------:R-:W-:Y:S01]  /*8d70*/  STG.E.128 [R2.64+0x80], R36 ;  /* 0x0000802402007986 */ /* 0x000fe2000c101d0c */
[----:B------:R-:W-:Y:S05]  /*8d80*/  EXIT ;  /* 0x000000000000794d */ /* 0x000fea0003800000 */
.L_x_182:
[----:B------:R-:W2:Y:S01]  /*8d90*/  LDC.U8 R4, c[0x0][0x329] ;  /* 0x0000ca40ff047b82 */ /* 0x000ea20000000000 */
[----:B------:R-:W-:Y:S01]  /*8da0*/  ISETP.NE.AND P3, PT, R122, -0x1, PT ;  /* 0xffffffff7a00780c */ /* 0x000fe20003f65270 */
[----:B------:R-:W-:Y:S01]  /*8db0*/  BSSY B0, `(.L_x_213) ;  /* 0x0000043000007945 */ /* 0x000fe20003800000 */
[----:B-1----:R-:W-:-:S02]  /*8dc0*/  SHF.R.S32.HI R5, RZ, 0x1f, R2 ;  /* 0x0000001fff057819 */ /* 0x002fc40000011402 */
[----:B------:R-:W-:-:S03]  /*8dd0*/  IADD3 R127, -R18, R127, RZ ;  /* 0x0000007f127f7210 */ /* 0x000fc60007ffe1ff */
[----:B------:R-:W1:Y:S06]  /*8de0*/  LDC.U8 R0, c[0x0][0x328] ;  /* 0x0000ca00ff007b82 */ /* 0x000e6c0000000000 */
[----:B------:R-:W-:Y:S01]  /*8df0*/  @P3 IMAD.WIDE.U32 R8, R122, c[0x0][0x1e8], RZ ;  /* 0x00007a007a083a25 */ /* 0x000fe200078e00ff */
[----:B------:R-:W-:-:S05]  /*8e00*/  @!P3 SHF.R.S32.HI R12, RZ, 0x1f, R3 ;  /* 0x0000001fff0cb819 */ /* 0x000fca0000011403 */
[----:B------:R-:W-:Y:S01]  /*8e10*/  @!P3 IMAD R12, R12, c[0x0][0x1e0], RZ ;  /* 0x000078000c0cba24 */ /* 0x000fe200078e02ff */
[----:B--2---:R-:W-:Y:S02]  /*8e20*/  ISETP.NE.AND P1, PT, R4, RZ, PT ;  /* 0x000000ff0400720c */ /* 0x004fe40003f25270 */
[----:B-1----:R-:W-:-:S04]  /*8e30*/  ISETP.NE.AND P0, PT, R0, RZ, PT ;  /* 0x000000ff0000720c */ /* 0x002fc80003f05270 */
[----:B------:R-:W-:-:S07]  /*8e40*/  ISETP.NE.OR P2, PT, R4, RZ, !P0 ;  /* 0x000000ff0400720c */ /* 0x000fce0004745670 */
[----:B------:R-:W-:Y:S02]  /*8e50*/  @P1 IMAD.MOV.U32 R6, RZ, RZ, c[0x0][0x210] ;  /* 0x00008400ff061624 */ /* 0x000fe400078e00ff */
[----:B------:R-:W-:Y:S02]  /*8e60*/  @!P1 IMAD.MOV.U32 R0, RZ, RZ, c[0x0][0x214] ;  /* 0x00008500ff009624 */ /* 0x000fe400078e00ff */
[----:B------:R-:W-:Y:S02]  /*8e70*/  @P1 IMAD R6, R6, c[0x0][0x214], RZ ;  /* 0x0000850006061a24 */ /* 0x000fe400078e02ff */
[----:B------:R-:W-:Y:S01]  /*8e80*/  @P1 IMAD.MOV.U32 R10, RZ, RZ, 0x1 ;  /* 0x00000001ff0a1424 */ /* 0x000fe200078e00ff */
[----:B------:R-:W-:Y:S01]  /*8e90*/  @!P1 SEL R6, R0, c[0x0][0x234], !P0 ;  /* 0x00008d0000069a07 */ /* 0x000fe20004000000 */
[C---:B------:R-:W-:Y:S01]  /*8ea0*/  @P3 IMAD R4, R122.reuse, c[0x0][0x1ec], R9 ;  /* 0x00007b007a043a24 */ /* 0x040fe200078e0209 */
[----:B------:R-:W-:Y:S01]  /*8eb0*/  LEA.HI R0, R5, R2, RZ, 0x2 ;  /* 0x0000000205007211 */ /* 0x000fe200078f10ff */
[----:B------:R-:W-:Y:S01]  /*8ec0*/  @!P3 IMAD R5, R3, c[0x0][0x1e4], R12 ;  /* 0x000079000305ba24 */ /* 0x000fe200078e020c */
[----:B------:R-:W-:Y:S01]  /*8ed0*/  ISETP.NE.OR P0, PT, R122, -0x1, P2 ;  /* 0xffffffff7a00780c */ /* 0x000fe20001705670 */
[----:B------:R-:W-:Y:S01]  /*8ee0*/  @!P1 IMAD R10, R6, c[0x0][0x1c0], RZ ;  /* 0x00007000060a9a24 */ /* 0x000fe200078e02ff */
[----:B------:R-:W-:-:S02]  /*8ef0*/  LOP3.LUT R9, R0, 0xfffffffc, RZ, 0xc0, !PT ;  /* 0xfffffffc00097812 */ /* 0x000fc400078ec0ff */
[----:B------:R-:W-:Y:S01]  /*8f00*/  SHF.R.S32.HI R14, RZ, 0x2, R0 ;  /* 0x00000002ff0e7819 */ /* 0x000fe20000011400 */
[C---:B------:R-:W-:Y:S02]  /*8f10*/  IMAD R7, R3.reuse, R10, RZ ;  /* 0x0000000a03077224 */ /* 0x040fe400078e02ff */
[----:B------:R-:W-:Y:S01]  /*8f20*/  @!P3 IMAD.WIDE.U32 R10, R3, c[0x0][0x1e0], RZ ;  /* 0x00007800030aba25 */ /* 0x000fe200078e00ff */
[----:B------:R-:W-:Y:S02]  /*8f30*/  SHF.R.S32.HI R15, RZ, 0x1f, R14 ;  /* 0x0000001fff0f7819 */ /* 0x000fe4000001140e */
[----:B------:R-:W-:Y:S01]  /*8f40*/  SEL R7, R7, RZ, P2 ;  /* 0x000000ff07077207 */ /* 0x000fe20001000000 */
[----:B------:R-:W-:Y:S01]  /*8f50*/  IMAD.IADD R2, R2, 0x1, -R9 ;  /* 0x0000000102027824 */ /* 0x000fe200078e0a09 */
[----:B------:R-:W-:Y:S01]  /*8f60*/  @!P3 MOV R8, R10 ;  /* 0x0000000a0008b202 */ /* 0x000fe20000000f00 */
[----:B------:R-:W-:Y:S02]  /*8f70*/  @!P3 IMAD.IADD R4, R11, 0x1, R5 ;  /* 0x000000010b04b824 */ /* 0x000fe400078e0205 */
[----:B------:R-:W-:Y:S01]  /*8f80*/  IMAD.SHL.U32 R5, R2, 0x8, RZ ;  /* 0x0000000802057824 */ /* 0x000fe200078e00ff */
[----:B------:R-:W-:Y:S01]  /*8f90*/  CS2R R10, SRZ ;  /* 0x00000000000a7805 */ /* 0x000fe2000001ff00 */
[----:B------:R-:W-:Y:S01]  /*8fa0*/  @!P0 IMAD R122, R3, c[0x0][0x214], RZ ;  /* 0x00008500037a8a24 */ /* 0x000fe200078e02ff */
[----:B------:R-:W-:Y:S01]  /*8fb0*/  SHF.R.S32.HI R3, RZ, 0x1f, R22 ;  /* 0x0000001fff037819 */ /* 0x000fe20000011416 */
[----:B------:R-:W-:Y:S01]  /*8fc0*/  IMAD R6, R22, R6, R7 ;  /* 0x0000000616067224 */ /* 0x000fe200078e0207 */
[----:B------:R-:W-:Y:S01]  /*8fd0*/  IADD3 R8, P0, R5, R8, RZ ;  /* 0x0000000805087210 */ /* 0x000fe20007f1e0ff */
[----:B------:R-:W-:Y:S01]  /*8fe0*/  @P1 IMAD.MOV.U32 R7, RZ, RZ, c[0x0][0x210] ;  /* 0x00008400ff071624 */ /* 0x000fe200078e00ff */
[----:B------:R-:W-:Y:S01]  /*8ff0*/  @!P2 SHF.R.S32.HI R11, RZ, 0x1f, R122 ;  /* 0x0000001fff0ba819 */ /* 0x000fe2000001147a */
[----:B------:R-:W-:Y:S01]  /*9000*/  @!P1 IMAD.MOV.U32 R7, RZ, RZ, 0x1 ;  /* 0x00000001ff079424 */ /* 0x000fe200078e00ff */
[----:B------:R-:W-:Y:S01]  /*9010*/  @!P2 MOV R10, R122 ;  /* 0x0000007a000aa202 */ /* 0x000fe20000000f00 */
[----:B------:R-:W-:Y:S01]  /*9020*/  IMAD R3, R3, c[0x0][0x1f0], RZ ;  /* 0x00007c0003037a24 */ /* 0x000fe200078e02ff */
[----:B------:R-:W-:Y:S01]  /*9030*/  ISETP.GE.AND P2, PT, R14, R127, PT ;  /* 0x0000007f0e00720c */ /* 0x000fe20003f46270 */
[----:B------:R-:W-:Y:S01]  /*9040*/  IMAD R13, R18, R7, RZ ;  /* 0x00000007120d7224 */ /* 0x000fe200078e02ff */
[C---:B------:R-:W-:Y:S01]  /*9050*/  LEA.HI.X.SX32 R9, R5.reuse, R4, 0x1, P0 ;  /* 0x0000000405097211 */ /* 0x040fe200000f0eff */
[----:B------:R-:W-:Y:S01]  /*9060*/  IMAD R3, R22, c[0x0][0x1f4], R3 ;  /* 0x00007d0016037a24 */ /* 0x000fe200078e0203 */
[----:B------:R-:W-:Y:S01]  /*9070*/  IADD3 R4, R5, 0x20, RZ ;  /* 0x0000002005047810 */ /* 0x000fe20007ffe0ff */
[----:B------:R-:W-:Y:S01]  /*9080*/  IMAD.WIDE R16, R135, 0x40, R14 ;  /* 0x0000004087107825 */ /* 0x000fe200078e020e */
[----:B------:R-:W-:-:S03]  /*9090*/  IADD3 R0, R5, 0x40, RZ ;  /* 0x0000004005007810 */ /* 0x000fc60007ffe0ff */
[----:B------:R-:W-:Y:S01]  /*90a0*/  IMAD.WIDE.U32 R22, R22, c[0x0][0x1f0], R8 ;  /* 0x00007c0016167a25 */ /* 0x000fe200078e0008 */
[----:B------:R-:W-:Y:S02]  /*90b0*/  SHF.R.S32.HI R9, RZ, 0x1f, R13 ;  /* 0x0000001fff097819 */ /* 0x000fe4000001140d */
[--C-:B------:R-:W-:Y:S02]  /*90c0*/  IADD3 R13, P1, P0, R13, R10, R6.reuse ;  /* 0x0000000a0d0d7210 */ /* 0x100fe4000783e006 */
[----:B------:R-:W-:-:S04]  /*90d0*/  SHF.R.S32.HI R10, RZ, 0x1f, R6 ;  /* 0x0000001fff0a7819 */ /* 0x000fc80000011406 */
[----:B------:R-:W-:Y:S01]  /*90e0*/  IADD3.X R9, R9, R11, R10, P1, P0 ;  /* 0x0000000b09097210 */ /* 0x000fe20000fe040a */
[----:B------:R-:W-:Y:S01]  /*90f0*/  IMAD.IADD R11, R3, 0x1, R23 ;  /* 0x00000001030b7824 */ /* 0x000fe200078e0217 */
        /* <DEDUP_REMOVED lines=14> */
.L_x_214:
[----:B------:R-:W-:Y:S05]  /*91e0*/  BSYNC B0 ;  /* 0x0000000000007941 */ /* 0x000fea0003800000 */
.L_x_213:
[----:B------:R-:W-:Y:S01]  /*91f0*/  IADD3 R6, R14, 0x20, RZ ;  /* 0x000000200e067810 */ /* 0x000fe20007ffe0ff */
[----:B------:R-:W-:Y:S03]  /*9200*/  BSSY B0, `(.L_x_215) ;  /* 0x0000012000007945 */ /* 0x000fe60003800000 */
[----:B------:R-:W-:-:S13]  /*9210*/  ISETP.GE.AND P0, PT, R6, R127, PT ;  /* 0x0000007f0600720c */ /* 0x000fda0003f06270 */
        /* <DEDUP_REMOVED lines=16> */
.L_x_216:
[----:B------:R-:W-:Y:S05]  /*9320*/  BSYNC B0 ;  /* 0x0000000000007941 */ /* 0x000fea0003800000 */
.L_x_215:
[----:B------:R-:W-:-:S04]  /*9330*/  ISETP.NE.AND P2, PT, R2, RZ, PT ;  /* 0x000000ff0200720c */ /* 0x000fc80003f45270 */
[-C--:B------:R-:W-:Y:S02]  /*9340*/  ISETP.GE.OR P1, PT, R14, R127.reuse, P2 ;  /* 0x0000007f0e00720c */ /* 0x080fe40001726670 */
[----:B------:R-:W-:-:S11]  /*9350*/  ISETP.GE.OR P2, PT, R6, R127, P2 ;  /* 0x0000007f0600720c */ /* 0x000fd60001746670 */
[----:B------:R-:W-:Y:S02]  /*9360*/  @!P1 IMAD R0, R14, R7, RZ ;  /* 0x000000070e009224 */ /* 0x000fe400078e02ff */
[----:B--2---:R-:W-:-:S03]  /*9370*/  @!P1 IMAD.MOV.U32 R5, RZ, RZ, 0x7f800000 ;  /* 0x7f800000ff059424 */ /* 0x004fc600078e00ff */
[----:B------:R-:W-:-:S04]  /*9380*/  @!P1 IADD3 R3, P0, R0, R13, RZ ;  /* 0x0000000d00039210 */ /* 0x000fc80007f1e0ff */
[----:B------:R-:W-:Y:S02]  /*9390*/  @!P1 LEA.HI.X.SX32 R0, R0, R9, 0x1, P0 ;  /* 0x0000000900009211 */ /* 0x000fe400000f0eff */
[----:B------:R-:W-:-:S04]  /*93a0*/  @!P1 LEA R2, P0, R3, c[0x0][0x200], 0x2 ;  /* 0x0000800003029a11 */ /* 0x000fc800078010ff */
[----:B------:R-:W-:-:S05]  /*93b0*/  @!P1 LEA.HI.X R3, R3, c[0x0][0x204], R0, 0x2, P0 ;  /* 0x0000810003039a11 */ /* 0x000fca00000f1400 */
        /* <DEDUP_REMOVED lines=10> */
.L_x_217:
        /* <DEDUP_REMOVED lines=10> */
.L_x_984:


//--------------------- .text._ZN5flash16flash_fwd_kernelI23Flash_fwd_kernel_traitsILi96ELi64ELi64ELi4ELb0ELb0EN7cutlass6half_tE19Flash_kernel_traitsILi96ELi64ELi64ELi4ES3_EELb0ELb1ELb0ELb1ELb0ELb0ELb0ELb0EEEvNS_16Flash_fwd_paramsE --------------------------
	.section	.text._ZN5flash16flash_fwd_kernelI23Flash_fwd_kernel_traitsILi96ELi64ELi64ELi4ELb0ELb0EN7cutlass6half_tE19Flash_kernel_traitsILi96ELi64ELi64ELi4ES3_EELb0ELb1ELb0ELb1ELb0ELb0ELb0ELb0EEEvNS_16Flash_fwd_paramsE,"ax",@progbits
	.sectioninfo	@"SHI_REGISTERS=159"
	.align	128
        .global         _ZN5flash16flash_fwd_kernelI23Flash_fwd_kernel_traitsILi96ELi64ELi64ELi4ELb0ELb0EN7cutlass6half_tE19Flash_kernel_traitsILi96ELi64ELi64ELi4ES3_EELb0ELb1ELb0ELb1ELb0ELb0ELb0ELb0EEEvNS_16Flash_fwd_paramsE
        .type           _ZN5flash16flash_fwd_kernelI23Flash_fwd_kernel_traitsILi96ELi64ELi64ELi4ELb0ELb0EN7cutlass6half_tE19Flash_kernel_traitsILi96ELi64ELi64ELi4ES3_EELb0ELb1ELb0ELb1ELb0ELb0ELb0ELb0EEEvNS_16Flash_fwd_paramsE,@function
        .size           _ZN5flash16flash_fwd_kernelI23Flash_fwd_kernel_traitsILi96ELi64ELi64ELi4ELb0ELb0EN7cutlass6half_tE19Flash_kernel_traitsILi96ELi64ELi64ELi4ES3_EELb0ELb1ELb0ELb1ELb0ELb0ELb0ELb0EEEvNS_16Flash_fwd_paramsE,(.L_x_985 - _ZN5flash16flash_fwd_kernelI23Flash_fwd_kernel_traitsILi96ELi64ELi64ELi4ELb0ELb0EN7cutlass6half_tE19Flash_kernel_traitsILi96ELi64ELi64ELi4ES3_EELb0ELb1ELb0ELb1ELb0ELb0ELb0ELb0EEEvNS_16Flash_fwd_paramsE)
        .other          _ZN5flash16flash_fwd_kernelI23Flash_fwd_kernel_traitsILi96ELi64ELi64ELi4ELb0ELb0EN7cutlass6half_tE19Flash_kernel_traitsILi96ELi64ELi64ELi4ES3_EELb0ELb1ELb0ELb1ELb0ELb0ELb0ELb0EEEvNS_16Flash_fwd_paramsE,@"STO_CUDA_ENTRY STV_DEFAULT"
_ZN5flash16flash_fwd_kernelI23Flash_fwd_kernel_traitsILi96ELi64ELi64ELi4ELb0ELb0EN7cutlass6half_tE19Flash_kernel_traitsILi96ELi64ELi64ELi4ES3_EELb0ELb1ELb0ELb1ELb0ELb0ELb0ELb0EEEvNS_16Flash_fwd_paramsE:
.text._ZN5flash16flash_fwd_kernelI23Flash_fwd_kernel_traitsILi96ELi64ELi64ELi4ELb0ELb0EN7cutlass6half_tE19Flash_kernel_traitsILi96ELi64ELi64ELi4ES3_EELb0ELb1ELb0ELb1ELb0ELb0ELb0ELb0EEEvNS_16Flash_fwd_paramsE:
        /* <DEDUP_REMOVED lines=33> */
.L_x_218:
[----:B-1-34-:R-:W-:Y:S02]  /*0210*/  MOV R4, c[0x0][0x218] ;  /* 0x0000860000047a02 */ /* 0x01afe40000000f00 */
.L_x_219:
        /* <DEDUP_REMOVED lines=13> */
[----:B------:R-:W-:Y:S02]  /*02f0*/  IADD3 R7, R2, 0x3f, RZ ;  /* 0x0000003f02077810 */ /* 0x000fe40007ffe0ff */
[----:B------:R-:W-:Y:S02]  /*0300*/  IADD3 R5, R5, c[0x0][0x2e8], R2 ;  /* 0x0000ba0005057a10 */ /* 0x000fe40007ffe002 */
[----:B------:R-:W-:Y:S02]  /*0310*/  SHF.R.S32.HI R4, RZ, 0x1f, R7 ;  /* 0x0000001fff047819 */ /* 0x000fe40000011407 */
[----:B------:R-:W-:Y:S02]  /*0320*/  SHF.R.S32.HI R0, RZ, 0x1f, R5 ;  /* 0x0000001fff007819 */ /* 0x000fe40000011405 */
[----:B------:R-:W-:-:S02]  /*0330*/  LEA.HI R4, R4, R7, RZ, 0x6 ;  /* 0x0000000704047211 */ /* 0x000fc400078f30ff */
[----:B------:R-:W-:Y:S02]  /*0340*/  LEA.HI R5, R0, R5, RZ, 0x6 ;  /* 0x0000000500057211 */ /* 0x000fe400078f30ff */
[----:B------:R-:W-:Y:S01]  /*0350*/  SHF.R.S32.HI R4, RZ, 0x6, R4 ;  /* 0x00000006ff047819 */ /* 0x000fe20000011404 */
[----:B------:R-:W2:Y:S01]  /*0360*/  S2R R0, SR_TID.X ;  /* 0x0000000000007919 */ /* 0x000ea20000002100 */
[----:B------:R-:W-:-:S04]  /*0370*/  SHF.R.S32.HI R5, RZ, 0x6, R5 ;  /* 0x00000006ff057819 */ /* 0x000fc80000011405 */
[----:B------:R-:W-:-:S04]  /*0380*/  IMNMX R96, R4, R5, PT ;  /* 0x0000000504607217 */ /* 0x000fc80003800200 */
[----:B------:R-:W-:-:S13]  /*0390*/  ISETP.GE.AND P0, PT, R96, 0x1, PT ;  /* 0x000000016000780c */ /* 0x000fda0003f06270 */
[----:B------:R-:W-:Y:S05]  /*03a0*/  @!P0 BRA `(.L_x_220) ;  /* 0x0000947000008947 */ /* 0x000fea0003800000 */
[----:B------:R-:W-:Y:S02]  /*03b0*/  ISETP.NE.AND P1, PT, R114, -0x1, PT ;  /* 0xffffffff7200780c */ /* 0x000fe40003f25270 */
[----:B------:R-:W-:Y:S02]  /*03c0*/  ISETP.NE.AND P0, PT, R8, -0x1, PT ;  /* 0xffffffff0800780c */ /* 0x000fe40003f05270 */
[----:B------:R-:W-:-:S09]  /*03d0*/  SHF.R.S32.HI R25, RZ, 0x1f, R24 ;  /* 0x0000001fff197819 */ /* 0x000fd20000011418 */
[----:B------:R-:W-:Y:S01]  /*03e0*/  @!P1 SHF.R.S32.HI R5, RZ, 0x1f, R14 ;  /* 0x0000001fff059819 */ /* 0x000fe2000001140e */
[----:B------:R-:W-:Y:S01]  /*03f0*/  @P1 IMAD.WIDE.U32 R26, R114, c[0x0][0x190], RZ ;  /* 0x00006400721a1a25 */ /* 0x000fe200078e00ff */
[----:B------:R-:W-:-:S03]  /*0400*/  @P0 IADD3 R9, R3, R8, RZ ;  /* 0x0000000803090210 */ /* 0x000fc60007ffe0ff */
[----:B------:R-:W-:Y:S02]  /*0410*/  @!P1 IMAD R5, R5, c[0x0][0x178], RZ ;  /* 0x00005e0005059a24 */ /* 0x000fe400078e02ff */
[----:B-1----:R-:W-:-:S04]  /*0420*/  @!P1 IMAD.WIDE.U32 R10, R14, c[0x0][0x178], RZ ;  /* 0x00005e000e0a9a25 */ /* 0x002fc800078e00ff */
        /* <DEDUP_REMOVED lines=17> */
.L_x_221:
[----:B------:R-:W-:-:S04]  /*0540*/  IABS R6, c[0x0][0x1c8] ;  /* 0x0000720000067a13 */ /* 0x000fc80000000000 */
        /* <DEDUP_REMOVED lines=30> */
[----:B------:R-:W-:-:S04]  /*0730*/  IMAD R6, R6, c[0x0][0x1a0], RZ ;  /* 0x0000680006067a24 */ /* 0x000fc800078e02ff */
[----:B------:R-:W-:Y:S02]  /*0740*/  IMAD R6, R3, c[0x0][0x1a4], R6 ;  /* 0x0000690003067a24 */ /* 0x000fe400078e0206 */
[----:B------:R-:W-:-:S03]  /*0750*/  IMAD R3, R4, c[0x0][0x188], RZ ;  /* 0x0000620004037a24 */ /* 0x000fc600078e02ff */
[----:B------:R-:W-:Y:S01]  /*0760*/  IADD3 R11, R11, R6, RZ ;  /* 0x000000060b0b7210 */ /* 0x000fe20007ffe0ff */
[----:B------:R-:W-:-:S04]  /*0770*/  IMAD R3, R14, c[0x0][0x18c], R3 ;  /* 0x000063000e037a24 */ /* 0x000fc800078e0203 */
[----:B------:R-:W-:-:S05]  /*0780*/  IMAD.WIDE.U32 R10, R14, c[0x0][0x188], R10 ;  /* 0x000062000e0a7a25 */ /* 0x000fca00078e000a */
[----:B------:R-:W-:Y:S02]  /*0790*/  IADD3 R6, R11, R3, RZ ;  /* 0x000000030b067210 */ /* 0x000fe40007ffe0ff */
[----:B------:R-:W-:Y:S02]  /*07a0*/  MOV R8, R10 ;  /* 0x0000000a00087202 */ /* 0x000fe40000000f00 */
.L_x_222:
[----:B--2---:R-:W-:Y:S01]  /*07b0*/  SHF.R.S32.HI R5, RZ, 0x1f, R0 ;  /* 0x0000001fff057819 */ /* 0x004fe20000011400 */
[----:B------:R-:W-:Y:S03]  /*07c0*/  BSSY B0, `(.L_x_223) ;  /* 0x0000064000007945 */ /* 0x000fe60003800000 */
[CC--:B------:R-:W-:Y:S02]  /*07d0*/  LEA.HI R19, R5.reuse, R0.reuse, RZ, 0x2 ;  /* 0x0000000005137211 */ /* 0x0c0fe400078f10ff */
        /* <DEDUP_REMOVED lines=9> */
[----:B------:R-:W-:Y:S02]  /*0870*/  SHF.R.S32.HI R12, RZ, 0x5, R3 ;  /* 0x00000005ff0c7819 */ /* 0x000fe40000011403 */
[----:B------:R-:W-:-:S02]  /*0880*/  LOP3.LUT R15, R15, 0xc0, RZ, 0xc0, !PT ;  /* 0x000000c00f0f7812 */ /* 0x000fc400078ec0ff */
[----:B------:R-:W-:Y:S02]  /*0890*/  LOP3.LUT R19, R19, 0x7fffffe, RZ, 0xc0, !PT ;  /* 0x07fffffe13137812 */ /* 0x000fe400078ec0ff */
[----:B------:R-:W-:Y:S02]  /*08a0*/  LOP3.LUT R4, R15, 0x18, R126, 0xf8, !PT ;  /* 0x000000180f047812 */ /* 0x000fe400078ef87e */
[----:B------:R-:W-:Y:S01]  /*08b0*/  SHF.R.U32.HI R15, RZ, 0x3, R15 ;  /* 0x00000003ff0f7819 */ /* 0x000fe2000001160f */
[----:B------:R-:W-:Y:S01]  /*08c0*/  IMAD.IADD R19, R22, 0x1, -R19 ;  /* 0x0000000116137824 */ /* 0x000fe200078e0a13 */
[----:B------:R-:W-:Y:S02]  /*08d0*/  LEA.HI R5, R5, R0, RZ, 0x4 ;  /* 0x0000000005057211 */ /* 0x000fe400078f20ff */
[----:B------:R-:W-:Y:S01]  /*08e0*/  LOP3.LUT R15, R4, R15, RZ, 0x3c, !PT ;  /* 0x0000000f040f7212 */ /* 0x000fe200078e3cff */
[----:B------:R-:W-:Y:S01]  /*08f0*/  IMAD R118, R12, 0x8, R19 ;  /* 0x000000080c767824 */ /* 0x000fe200078e0213 */
[----:B------:R-:W-:-:S02]  /*0900*/  SHF.R.S32.HI R23, RZ, 0x1f, R22 ;  /* 0x0000001fff177819 */ /* 0x000fc40000011416 */
[--C-:B------:R-:W-:Y:S01]  /*0910*/  SHF.R.S32.HI R127, RZ, 0x1f, R126.reuse ;  /* 0x0000001fff7f7819 */ /* 0x100fe2000001147e */
[----:B------:R-:W-:Y:S01]  /*0920*/  IMAD.U32 R118, R118, 0x20, R15 ;  /* 0x0000002076767824 */ /* 0x000fe200078e000f */
[----:B------:R-:W-:Y:S01]  /*0930*/  LOP3.LUT R17, R5, 0xfffffff0, RZ, 0xc0, !PT ;  /* 0xfffffff005117812 */ /* 0x000fe200078ec0ff */
[----:B------:R-:W-:Y:S01]  /*0940*/  IMAD R15, R23, c[0x0][0x198], RZ ;  /* 0x00006600170f7a24 */ /* 0x000fe200078e02ff */
[----:B------:R-:W-:Y:S01]  /*0950*/  IADD3 R26, P0, R126, R26, RZ ;  /* 0x0000001a7e1a7210 */ /* 0x000fe20007f1e0ff */
[----:B------:R-:W-:Y:S01]  /*0960*/  IMAD.WIDE.U32 R30, R22, c[0x0][0x198], R126 ;  /* 0x00006600161e7a25 */ /* 0x000fe200078e007e */
[C---:B------:R-:W-:Y:S02]  /*0970*/  IADD3 R120, R126.reuse, 0x20, RZ ;  /* 0x000000207e787810 */ /* 0x040fe40007ffe0ff */
[----:B------:R-:W-:Y:S01]  /*0980*/  IADD3 R119, R126, 0x40, RZ ;  /* 0x000000407e777810 */ /* 0x000fe20007ffe0ff */
[----:B------:R-:W-:Y:S02]  /*0990*/  IMAD.IADD R16, R0, 0x1, -R17 ;  /* 0x0000000100107824 */ /* 0x000fe400078e0a11 */
[----:B------:R-:W-:Y:S01]  /*09a0*/  IMAD.X R27, R127, 0x1, R7, P0 ;  /* 0x000000017f1b7824 */ /* 0x000fe200000e0607 */
[----:B------:R-:W-:Y:S01]  /*09b0*/  IADD3 R122, P0, R122, R30, RZ ;  /* 0x0000001e7a7a7210 */ /* 0x000fe20007f1e0ff */
[----:B------:R-:W-:Y:S01]  /*09c0*/  IMAD R4, R22, c[0x0][0x19c], R15 ;  /* 0x0000670016047a24 */ /* 0x000fe200078e020f */
[----:B------:R-:W-:Y:S01]  /*09d0*/  LEA.HI R10, R16, R16, RZ, 0x1 ;  /* 0x00000010100a7211 */ /* 0x000fe200078f08ff */
[----:B------:R-:W-:Y:S01]  /*09e0*/  IMAD R7, R23, c[0x0][0x1a0], RZ ;  /* 0x0000680017077a24 */ /* 0x000fe200078e02ff */
[----:B------:R-:W-:Y:S01]  /*09f0*/  SHF.R.S32.HI R15, RZ, 0x1f, R98 ;  /* 0x0000001fff0f7819 */ /* 0x000fe20000011462 */
[----:B------:R-:W-:Y:S01]  /*0a00*/  IMAD.WIDE.U32 R28, R22, c[0x0][0x1a0], R126 ;  /* 0x00006800161c7a25 */ /* 0x000fe200078e007e */
[----:B------:R-:W-:-:S02]  /*0a10*/  IADD3.X R123, R9, R31, R4, P0, !PT ;  /* 0x0000001f097b7210 */ /* 0x000fc400007fe404 */
[--C-:B------:R-:W-:Y:S01]  /*0a20*/  SHF.R.S32.HI R18, RZ, 0x1, R10.reuse ;  /* 0x00000001ff127819 */ /* 0x100fe2000001140a */
[----:B------:R-:W-:Y:S01]  /*0a30*/  IMAD R7, R22, c[0x0][0x1a4], R7 ;  /* 0x0000690016077a24 */ /* 0x000fe200078e0207 */
[----:B------:R-:W-:Y:S01]  /*0a40*/  IADD3 R8, P0, R8, R28, RZ ;  /* 0x0000001c08087210 */ /* 0x000fe20007f1e0ff */
[C---:B------:R-:W-:Y:S01]  /*0a50*/  IMAD R125, R15.reuse, c[0x0][0x1b0], RZ ;  /* 0x00006c000f7d7a24 */ /* 0x040fe200078e02ff */
[----:B------:R-:W-:Y:S01]  /*0a60*/  SHF.R.S32.HI R17, RZ, 0x1f, R10 ;  /* 0x0000001fff117819 */ /* 0x000fe2000001140a */
[----:B------:R-:W-:Y:S01]  /*0a70*/  IMAD R101, R15, c[0x0][0x1b8], RZ ;  /* 0x00006e000f657a24 */ /* 0x000fe200078e02ff */
[----:B------:R-:W-:Y:S01]  /*0a80*/  IADD3.X R9, R6, R29, R7, P0, !PT ;  /* 0x0000001d06097210 */ /* 0x000fe200007fe407 */
[----:B------:R-:W-:Y:S01]  /*0a90*/  IMAD.IADD R6, R121, 0x1, -R20 ;  /* 0x0000000179067824 */ /* 0x000fe200078e0a14 */
[----:B------:R-:W-:Y:S01]  /*0aa0*/  LEA.HI R17, R17, R18, RZ, 0x2 ;  /* 0x0000001211117211 */ /* 0x000fe200078f10ff */
[----:B------:R-:W-:Y:S01]  /*0ab0*/  IMAD R29, R25, c[0x0][0x1a8], RZ ;  /* 0x00006a00191d7a24 */ /* 0x000fe200078e02ff */
[----:B------:R-:W-:Y:S01]  /*0ac0*/  LOP3.LUT R7, R3, 0xffffffe0, RZ, 0xc0, !PT ;  /* 0xffffffe003077812 */ /* 0x000fe200078ec0ff */
[----:B------:R-:W-:Y:S01]  /*0ad0*/  IMAD R125, R98, c[0x0][0x1b4], R125 ;  /* 0x00006d00627d7a24 */ /* 0x000fe200078e027d */
[----:B------:R-:W-:Y:S01]  /*0ae0*/  ISETP.GE.AND P0, PT, R22, R6, PT ;  /* 0x000000061600720c */ /* 0x000fe20003f06270 */
[C---:B------:R-:W-:Y:S01]  /*0af0*/  IMAD R101, R98.reuse, c[0x0][0x1bc], R101 ;  /* 0x00006f0062657a24 */ /* 0x040fe200078e0265 */
[----:B------:R-:W-:Y:S01]  /*0b00*/  LOP3.LUT R17, R17, 0xfffffffc, RZ, 0xc0, !PT ;  /* 0xfffffffc11117812 */ /* 0x000fe200078ec0ff */
[----:B------:R-:W-:-:S04]  /*0b10*/  IMAD.WIDE.U32 R122, R98, c[0x0][0x1b0], R122 ;  /* 0x00006c00627a7a25 */ /* 0x000fc800078e007a */
[----:B------:R-:W-:Y:S02]  /*0b20*/  IMAD.IADD R18, R18, 0x1, -R17 ;  /* 0x0000000112127824 */ /* 0x000fe400078e0a11 */
[----:B------:R-:W-:Y:S02]  /*0b30*/  IMAD.MOV.U32 R3, RZ, RZ, 0x10 ;  /* 0x00000010ff037424 */ /* 0x000fe400078e00ff */
[----:B------:R-:W-:Y:S01]  /*0b40*/  IMAD.WIDE.U32 R98, R98, c[0x0][0x1b8], R8 ;  /* 0x00006e0062627a25 */ /* 0x000fe200078e0008 */
[----:B------:R-:W-:-:S03]  /*0b50*/  LOP3.LUT P1, RZ, R18, 0x2, RZ, 0xc0, !PT ;  /* 0x0000000212ff7812 */ /* 0x000fc6000782c0ff */
[C---:B------:R-:W-:Y:S01]  /*0b60*/  IMAD R29, R24.reuse, c[0x0][0x1ac], R29 ;  /* 0x00006b00181d7a24 */ /* 0x040fe200078e021d */
[----:B------:R-:W-:Y:S01]  /*0b70*/  SEL R4, R3, 0xfffffff0, !P1 ;  /* 0xfffffff003047807 */ /* 0x000fe20004800000 */
[----:B------:R-:W-:-:S04]  /*0b80*/  IMAD.WIDE.U32 R26, R24, c[0x0][0x1a8], R26 ;  /* 0x00006a00181a7a25 */ /* 0x000fc800078e001a */
[----:B------:R-:W-:-:S04]  /*0b90*/  IMAD.WIDE R128, R129, 0x40, R22 ;  /* 0x0000004081807825 */ /* 0x000fc800078e0216 */
[----:B------:R-:W-:Y:S02]  /*0ba0*/  IMAD.IADD R116, R0, 0x1, -R7 ;  /* 0x0000000100747824 */ /* 0x000fe400078e0a07 */
        /* <DEDUP_REMOVED lines=37> */
.L_x_224:
[----:B------:R-:W-:Y:S05]  /*0e00*/  BSYNC B0 ;  /* 0x0000000000007941 */ /* 0x000fea0003800000 */
.L_x_223:
        /* <DEDUP_REMOVED lines=40> */
.L_x_226:
[----:B------:R-:W-:Y:S05]  /*1090*/  BSYNC B0 ;  /* 0x0000000000007941 */ /* 0x000fea0003800000 */
.L_x_225:
        /* <DEDUP_REMOVED lines=38> */
.L_x_228:
[----:B------:R-:W-:Y:S05]  /*1300*/  BSYNC B0 ;  /* 0x0000000000007941 */ /* 0x000fea0003800000 */
.L_x_227:
[----:B------:R-:W-:Y:S01]  /*1310*/  ISETP.GE.AND P0, PT, R9, R6, PT ;  /* 0x000000060900720c */ /* 0x000fe20003f06270 */
        /* <DEDUP_REMOVED lines=33> */
.L_x_230:
[----:B------:R-:W-:Y:S05]  /*1530*/  BSYNC B0 ;  /* 0x0000000000007941 */ /* 0x000fea0003800000 */
.L_x_229:
[----:B------:R-:W-:Y:S01]  /*1540*/  ISETP.NE.U32.AND P2, PT, RZ, c[0x0][0x318], PT ;  /* 0x0000c600ff007a0c */ /* 0x000fe20003f45070 */
[----:B------:R-:W0:Y:S01]  /*1550*/  LDGDEPBAR ;  /* 0x00000000000079af */ /* 0x000e220000000000 */
[----:B------:R-:W-:Y:S01]  /*1560*/  LOP3.LUT R17, R10, 0x7fffffe, RZ, 0xc0, !PT ;  /* 0x07fffffe0a117812 */ /* 0x000fe200078ec0ff */
[----:B------:R-:W-:Y:S01]  /*1570*/  ULDC.64 UR4, c[0x0][0x1a0] ;  /* 0x0000680000047ab9 */ /* 0x000fe20000000a00 */
[----:B------:R-:W-:-:S13]  /*1580*/  ISETP.NE.AND.EX P2, PT, RZ, c[0x0][0x31c], PT, P2 ;  /* 0x0000c700ff007a0c */ /* 0x000fda0003f45320 */
[----:B------:R-:W-:Y:S01]  /*1590*/  @P2 SHF.R.S32.HI R8, RZ, 0x1f, R14 ;  /* 0x0000001fff082819 */ /* 0x000fe2000001140e */
[----:B------:R-:W-:-:S04]  /*15a0*/  @P2 IMAD.WIDE.U32 R24, R14, c[0x0][0x320], R24 ;  /* 0x0000c8000e182a25 */ /* 0x000fc800078e0018 */
[----:B------:R-:W-:Y:S01]  /*15b0*/  @P2 IMAD R15, R8, c[0x0][0x320], RZ ;  /* 0x0000c800080f2a24 */ /* 0x000fe200078e02ff */
[----:B-1----:R-:W-:Y:S01]  /*15c0*/  @P2 LEA R26, P0, R24, c[0x0][0x318], 0x2 ;  /* 0x0000c600181a2a11 */ /* 0x002fe200078010ff */
[----:B------:R-:W-:-:S04]  /*15d0*/  DEPBAR.LE SB0, 0x0 ;  /* 0x000080000000791a */ /* 0x000fc80000000000 */
[----:B------:R-:W-:-:S04]  /*15e0*/  @P2 IMAD R15, R14, c[0x0][0x324], R15 ;  /* 0x0000c9000e0f2a24 */ /* 0x000fc800078e020f */
[----:B------:R-:W-:-:S05]  /*15f0*/  @P2 IMAD.IADD R15, R25, 0x1, R15 ;  /* 0x00000001190f2824 */ /* 0x000fca00078e020f */
[----:B------:R-:W-:-:S05]  /*1600*/  @P2 LEA.HI.X R27, R24, c[0x0][0x31c], R15, 0x2, P0 ;  /* 0x0000c700181b2a11 */ /* 0x000fca00000f140f */
[----:B------:R-:W3:Y:S01]  /*1610*/  @P2 LDG.E R8, [R26.64] ;  /* 0x0000000c1a082981 */ /* 0x000ee2000c1e1900 */
[----:B------:R-:W-:Y:S01]  /*1620*/  IMAD.IADD R10, R16, 0x1, -R17 ;  /* 0x00000001100a7824 */ /* 0x000fe200078e0a11 */
[----:B------:R-:W-:Y:S01]  /*1630*/  LOP3.LUT R17, R11, 0xfffffff8, RZ, 0xc0, !PT ;  /* 0xfffffff80b117812 */ /* 0x000fe200078ec0ff */
[----:B------:R-:W-:Y:S01]  /*1640*/  IMAD.SHL.U32 R18, R18, 0x40, RZ ;  /* 0x0000004012127824 */ /* 0x000fe200078e00ff */
[----:B------:R-:W-:Y:S01]  /*1650*/  SHF.R.S32.HI R14, RZ, 0x4, R5 ;  /* 0x00000004ff0e7819 */ /* 0x000fe20000011405 */
[----:B------:R-:W-:Y:S01]  /*1660*/  USHF.L.U64.HI UR6, UR4, UR6, UR5 ;  /* 0x0000000604067299 */ /* 0x000fe20008010205 */
[----:B------:R-:W-:Y:S01]  /*1670*/  SHF.R.S32.HI R11, RZ, 0x1f, R116 ;  /* 0x0000001fff0b7819 */ /* 0x000fe20000011474 */
[C---:B------:R-:W-:Y:S01]  /*1680*/  IMAD.IADD R17, R0.reuse, 0x1, -R17 ;  /* 0x0000000100117824 */ /* 0x040fe200078e0a11 */
[----:B------:R-:W-:Y:S01]  /*1690*/  LEA.HI R5, R5, R14, RZ, 0x1 ;  /* 0x0000000e05057211 */ /* 0x000fe200078f08ff */
[----:B------:R-:W-:Y:S01]  /*16a0*/  USHF.L.U32 UR14, UR4, 0x6, URZ ;  /* 0x00000006040e7899 */ /* 0x000fe2000800063f */
[----:B------:R-:W-:Y:S01]  /*16b0*/  SHF.R.S32.HI R15, RZ, 0x1f, R16 ;  /* 0x0000001fff0f7819 */ /* 0x000fe20000011410 */
[----:B------:R-:W-:Y:S01]  /*16c0*/  IMAD.MOV.U32 R100, RZ, RZ, R98 ;  /* 0x000000ffff647224 */ /* 0x000fe200078e0062 */
[----:B------:R-:W-:Y:S01]  /*16d0*/  LEA.HI R116, R11, R116, RZ, 0x2 ;  /* 0x000000740b747211 */ /* 0x000fe200078f10ff */
[----:B------:R-:W-:Y:S01]  /*16e0*/  IMAD.SHL.U32 R117, R0, 0x2, RZ ;  /* 0x0000000200757824 */ /* 0x000fe200078e00ff */
[----:B------:R-:W-:Y:S01]  /*16f0*/  LOP3.LUT R11, R5, 0xfffffffe, RZ, 0xc0, !PT ;  /* 0xfffffffe050b7812 */ /* 0x000fe200078ec0ff */
[----:B------:R-:W-:Y:S01]  /*1700*/  IMAD.MOV.U32 R0, RZ, RZ, RZ ;  /* 0x000000ffff007224 */ /* 0x000fe200078e00ff */
[----:B------:R-:W-:Y:S01]  /*1710*/  LEA.HI R16, R15, R16, RZ, 0x3 ;  /* 0x000000100f107211 */ /* 0x000fe200078f18ff */
[----:B------:R-:W-:Y:S01]  /*1720*/  BSSY B0, `(.L_x_231) ;  /* 0x0000050000007945 */ /* 0x000fe20003800000 */
[----:B------:R-:W-:Y:S01]  /*1730*/  LEA.HI R5, R17, R17, RZ, 0x1 ;  /* 0x0000001111057211 */ /* 0x000fe200078f08ff */
[----:B------:R-:W-:Y:S01]  /*1740*/  IMAD.IADD R11, R14, 0x1, -R11 ;  /* 0x000000010e0b7824 */ /* 0x000fe200078e0a0b */
[----:B------:R-:W-:Y:S01]  /*1750*/  SHF.R.S32.HI R15, RZ, 0x1f, R12 ;  /* 0x0000001fff0f7819 */ /* 0x000fe2000001140c */
[----:B------:R-:W-:Y:S01]  /*1760*/  IMAD.SHL.U32 R16, R16, 0x20, RZ ;  /* 0x0000002010107824 */ /* 0x000fe200078e00ff */
[----:B------:R-:W-:Y:S01]  /*1770*/  LOP3.LUT R14, R5, 0x7fffffe, RZ, 0xc0, !PT ;  /* 0x07fffffe050e7812 */ /* 0x000fe200078ec0ff */
[----:B------:R-:W-:Y:S01]  /*1780*/  IMAD.SHL.U32 R21, R11, 0x8, RZ ;  /* 0x000000080b157824 */ /* 0x000fe200078e00ff */
[----:B------:R-:W-:Y:S01]  /*1790*/  LEA.HI R15, R15, R12, RZ, 0x2 ;  /* 0x0000000c0f0f7211 */ /* 0x000fe200078f10ff */
[----:B------:R-:W-:Y:S01]  /*17a0*/  BAR.SYNC.DEFER_BLOCKING 0x0 ;  /* 0x0000000000007b1d */ /* 0x000fe20000010000 */
[----:B------:R-:W-:Y:S01]  /*17b0*/  ISETP.GE.AND P0, PT, R22, R6, PT ;  /* 0x000000061600720c */ /* 0x000fe20003f06270 */
[----:B------:R-:W-:Y:S01]  /*17c0*/  IMAD.IADD R14, R17, 0x1, -R14 ;  /* 0x00000001110e7824 */ /* 0x000fe200078e0a0e */
[----:B------:R-:W-:Y:S01]  /*17d0*/  LOP3.LUT R115, R15, 0xfffffffc, RZ, 0xc0, !PT ;  /* 0xfffffffc0f737812 */ /* 0x000fe200078ec0ff */
[----:B------:R-:W-:Y:S01]  /*17e0*/  IMAD R15, R12, 0x10, R20 ;  /* 0x000000100c0f7824 */ /* 0x000fe200078e0214 */
[----:B------:R-:W-:Y:S01]  /*17f0*/  LOP3.LUT R17, R16, 0xffffff00, RZ, 0xc0, !PT ;  /* 0xffffff0010117812 */ /* 0x000fe200078ec0ff */
[----:B------:R-:W-:Y:S01]  /*1800*/  IMAD R14, R11, 0x8, R14 ;  /* 0x000000080b0e7824 */ /* 0x000fe200078e020e */
[----:B------:R-:W-:Y:S01]  /*1810*/  LOP3.LUT R18, R18, 0xc0, RZ, 0xc0, !PT ;  /* 0x000000c012127812 */ /* 0x000fe200078ec0ff */
[C---:B------:R-:W-:Y:S01]  /*1820*/  IMAD.IADD R115, R12.reuse, 0x1, -R115 ;  /* 0x000000010c737824 */ /* 0x040fe200078e0a73 */
[----:B------:R-:W3:Y:S01]  /*1830*/  @P2 MUFU.RCP R11, c[0x0][0x238] ;  /* 0x00008e00000b2b08 */ /* 0x000ee20000001000 */
[----:B------:R-:W-:Y:S01]  /*1840*/  IMAD R19, R12, 0x200, R17 ;  /* 0x000002000c137824 */ /* 0x000fe200078e0211 */
[----:B------:R-:W-:Y:S01]  /*1850*/  SHF.R.S32.HI R12, RZ, 0x1, R5 ;  /* 0x00000001ff0c7819 */ /* 0x000fe20000011405 */
[----:B------:R-:W-:Y:S01]  /*1860*/  IMAD R5, R10, 0x20, R17 ;  /* 0x000000200a057824 */ /* 0x000fe200078e0211 */
[----:B------:R-:W-:Y:S01]  /*1870*/  LOP3.LUT R21, R18, 0x8, R21, 0xf8, !PT ;  /* 0x0000000812157812 */ /* 0x000fe200078ef815 */
[----:B------:R-:W-:Y:S01]  /*1880*/  IMAD R19, R10, 0x20, R19 ;  /* 0x000000200a137824 */ /* 0x000fe200078e0213 */
[C---:B------:R-:W-:Y:S01]  /*1890*/  LOP3.LUT P1, RZ, R12.reuse, 0x2, RZ, 0xc0, !PT ;  /* 0x000000020cff7812 */ /* 0x040fe2000782c0ff */
[----:B------:R-:W-:Y:S01]  /*18a0*/  IMAD.SHL.U32 R12, R12, 0x40, RZ ;  /* 0x000000400c0c7824 */ /* 0x000fe200078e00ff */
[----:B------:R-:W-:Y:S01]  /*18b0*/  SHF.R.U32.HI R18, RZ, 0x3, R18 ;  /* 0x00000003ff127819 */ /* 0x000fe20000011612 */
[----:B------:R-:W-:Y:S01]  /*18c0*/  IMAD.SHL.U32 R10, R13, 0x8, RZ ;  /* 0x000000080d0a7824 */ /* 0x000fe200078e00ff */
[----:B------:R-:W-:Y:S01]  /*18d0*/  SHF.R.S32.HI R116, RZ, 0x2, R116 ;  /* 0x00000002ff747819 */ /* 0x000fe20000011474 */
[C---:B------:R-:W-:Y:S01]  /*18e0*/  IMAD R22, R97.reuse, UR6, RZ ;  /* 0x0000000661167c24 */ /* 0x040fe2000f8e02ff */
[----:B------:R-:W-:Y:S01]  /*18f0*/  LOP3.LUT R13, R12, 0xc0, RZ, 0xc0, !PT ;  /* 0x000000c00c0d7812 */ /* 0x000fe200078ec0ff */
[----:B------:R-:W-:Y:S01]  /*1900*/  IMAD.WIDE.U32 R16, R97, UR14, R100 ;  /* 0x0000000e61107c25 */ /* 0x000fe2000f8e0064 */
[----:B------:R-:W-:Y:S01]  /*1910*/  LOP3.LUT R18, R21, R18, RZ, 0x3c, !PT ;  /* 0x0000001215127212 */ /* 0x000fe200078e3cff */
[----:B------:R1:W-:Y:S01]  /*1920*/  @P0 STS [R118+0x6000], RZ ;  /* 0x006000ff76000388 */ /* 0x0003e20000000800 */
[----:B------:R-:W-:Y:S01]  /*1930*/  LOP3.LUT R10, R13, 0x8, R10, 0xf8, !PT ;  /* 0x000000080d0a7812 */ /* 0x000fe200078ef80a */
[----:B------:R-:W-:Y:S01]  /*1940*/  IMAD R7, R7, UR14, R22 ;  /* 0x0000000e07077c24 */ /* 0x000fe2000f8e0216 */
[----:B------:R-:W-:Y:S01]  /*1950*/  SHF.R.U32.HI R13, RZ, 0x3, R13 ;  /* 0x00000003ff0d7819 */ /* 0x000fe2000001160d */
[----:B------:R1:W-:Y:S01]  /*1960*/  @P0 STS [R118+0x6004], RZ ;  /* 0x006004ff76000388 */ /* 0x0003e20000000800 */
[----:B------:R-:W-:Y:S01]  /*1970*/  IADD3 R15, R15, 0x1, R116 ;  /* 0x000000010f0f7810 */ /* 0x000fe20007ffe074 */
[----:B------:R-:W-:Y:S01]  /*1980*/  IMAD.IADD R113, R18, 0x1, R19 ;  /* 0x0000000112717824 */ /* 0x000fe200078e0213 */
[----:B------:R-:W-:Y:S01]  /*1990*/  LOP3.LUT R13, R10, R13, RZ, 0x3c, !PT ;  /* 0x0000000d0a0d7212 */ /* 0x000fe200078e3cff */
[----:B------:R1:W-:Y:S01]  /*19a0*/  @P0 STS.64 [R118+0x6008], RZ ;  /* 0x006008ff76000388 */ /* 0x0003e20000000a00 */
[----:B------:R-:W-:Y:S01]  /*19b0*/  IADD3 R15, R2, R15, -R121 ;  /* 0x0000000f020f7210 */ /* 0x000fe20007ffe879 */
[----:B------:R-:W-:Y:S01]  /*19c0*/  IMAD.IADD R5, R18, 0x1, R5 ;  /* 0x0000000112057824 */ /* 0x000fe200078e0205 */
[----:B------:R-:W-:Y:S01]  /*19d0*/  LOP3.LUT R117, R117, 0x6, RZ, 0xc0, !PT ;  /* 0x0000000675757812 */ /* 0x000fe200078ec0ff */
[----:B------:R1:W-:Y:S01]  /*19e0*/  @P0 STS.128 [R118+0x7000], RZ ;  /* 0x007000ff76000388 */ /* 0x0003e20000000c00 */
[----:B------:R-:W-:Y:S01]  /*19f0*/  IMAD.U32 R112, R14, 0x20, R13 ;  /* 0x000000200e707824 */ /* 0x000fe200078e000d */
[----:B------:R-:W-:Y:S01]  /*1a00*/  SEL R3, R3, 0xfffffff0, !P1 ;  /* 0xfffffff003037807 */ /* 0x000fe20004800000 */
[----:B------:R-:W-:Y:S01]  /*1a10*/  IMAD.SHL.U32 R113, R113, 0x2, RZ ;  /* 0x0000000271717824 */ /* 0x000fe200078e00ff */
[----:B------:R1:W-:Y:S01]  /*1a20*/  @P0 STS.128 [R118+0x8000], RZ ;  /* 0x008000ff76000388 */ /* 0x0003e20000000c00 */
[----:B---3--:R-:W-:-:S02]  /*1a30*/  @P2 FMUL.FTZ R0, R8, R11 ;  /* 0x0000000b08002220 */ /* 0x008fc40000410000 */
[----:B------:R-:W-:Y:S01]  /*1a40*/  IMAD.IADD R8, R17, 0x1, R7 ;  /* 0x0000000111087824 */ /* 0x000fe200078e0207 */
[----:B------:R-:W-:Y:S01]  /*1a50*/  IADD3 R7, R15, c[0x0][0x2e8], RZ ;  /* 0x0000ba000f077a10 */ /* 0x000fe20007ffe0ff */
[----:B------:R-:W-:Y:S05]  /*1a60*/  @P0 BRA `(.L_x_232) ;  /* 0x000001b000000947 */ /* 0x000fea0003800000 */
[----:B-1----:R-:W-:Y:S02]  /*1a70*/  ISETP.GE.AND P3, PT, R126, c[0x0][0x220], PT ;  /* 0x000088007e007a0c */ /* 0x002fe40003f66270 */
        /* <DEDUP_REMOVED lines=26> */
.L_x_232:
[----:B-1----:R-:W-:Y:S05]  /*1c20*/  BSYNC B0 ;  /* 0x0000000000007941 */ /* 0x002fea0003800000 */
.L_x_231:
        /* <DEDUP_REMOVED lines=36> */
.L_x_234:
[----:B------:R-:W-:Y:S05]  /*1e70*/  BSYNC B0 ;  /* 0x0000000000007941 */ /* 0x000fea0003800000 */
.L_x_233:
[----:B------:R-:W-:Y:S01]  /*1e80*/  IMAD.SHL.U32 R112, R112, 0x2, RZ ;  /* 0x0000000270707824 */ /* 0x000fe200078e00ff */
[----:B------:R-:W-:Y:S01]  /*1e90*/  LDSM.16.M88.4 R72, [R113] ;  /* 0x000000007148783b */ /* 0x000fe20000000200 */
[----:B------:R-:W-:Y:S01]  /*1ea0*/  IMAD R111, R4, 0x2, R113 ;  /* 0x00000002046f7824 */ /* 0x000fe200078e0271 */
[----:B------:R-:W-:Y:S01]  /*1eb0*/  IMNMX R103, R7, R2, PT ;  /* 0x0000000207677217 */ /* 0x000fe20003800200 */
[----:B------:R-:W-:Y:S01]  /*1ec0*/  IMAD R109, R3, 0x2, R112 ;  /* 0x00000002036d7824 */ /* 0x000fe200078e0270 */
[----:B------:R-:W5:Y:S01]  /*1ed0*/  LDSM.16.M88.4 R16, [R112+0x3000] ;  /* 0x003000007010783b */ /* 0x000f620000000200 */
[----:B------:R-:W-:-:S03]  /*1ee0*/  IMAD R3, R97, 0x40, R117 ;  /* 0x0000004061037824 */ /* 0x000fc600078e0275 */
[----:B------:R-:W-:Y:S04]  /*1ef0*/  LDSM.16.M88.4 R32, [R111] ;  /* 0x000000006f20783b */ /* 0x000fe80000000200 */
[----:B---34-:R-:W-:Y:S04]  /*1f00*/  LDSM.16.M88.4 R8, [R109+0x3000] ;  /* 0x003000006d08783b */ /* 0x018fe80000000200 */
[----:B------:R-:W3:Y:S04]  /*1f10*/  LDSM.16.M88.4 R48, [R112+0x3400] ;  /* 0x003400007030783b */ /* 0x000ee80000000200 */
[----:B------:R-:W4:Y:S04]  /*1f20*/  LDSM.16.M88.4 R40, [R112+0x3800] ;  /* 0x003800007028783b */ /* 0x000f280000000200 */
[----:B------:R-:W1:Y:S04]  /*1f30*/  LDSM.16.M88.4 R12, [R112+0x3c00] ;  /* 0x003c0000700c783b */ /* 0x000e680000000200 */
[----:B------:R-:W-:Y:S04]  /*1f40*/  LDSM.16.M88.4 R84, [R113+0x1000] ;  /* 0x001000007154783b */ /* 0x000fe80000000200 */
[----:B--2---:R-:W2:Y:S04]  /*1f50*/  LDSM.16.M88.4 R28, [R112+0x4000] ;  /* 0x00400000701c783b */ /* 0x004ea80000000200 */
[----:B------:R-:W1:Y:S04]  /*1f60*/  LDSM.16.M88.4 R60, [R109+0x3400] ;  /* 0x003400006d3c783b */ /* 0x000e680000000200 */
[----:B------:R-:W1:Y:S01]  /*1f70*/  LDSM.16.M88.4 R56, [R109+0x3800] ;  /* 0x003800006d38783b */ /* 0x000e620000000200 */
[C---:B-----5:R-:W-:Y:S03]  /*1f80*/  HMMA.16816.F32 R20, R72.reuse, R16, RZ ;  /* 0x000000104814723c */ /* 0x060fe600000018ff */
[----:B------:R-:W5:Y:S04]  /*1f90*/  LDSM.16.M88.4 R36, [R109+0x3c00] ;  /* 0x003c00006d24783b */ /* 0x000f680000000200 */
[----:B------:R-:W-:Y:S01]  /*1fa0*/  LDSM.16.M88.4 R68, [R111+0x1000] ;  /* 0x001000006f44783b */ /* 0x000fe20000000200 */
[C---:B------:R-:W-:Y:S03]  /*1fb0*/  HMMA.16816.F32 R16, R72.reuse, R18, RZ ;  /* 0x000000124810723c */ /* 0x040fe600000018ff */
[----:B------:R-:W-:Y:S04]  /*1fc0*/  LDSM.16.M88.4 R24, [R112+0x4400] ;  /* 0x004400007018783b */ /* 0x000fe80000000200 */
[----:B------:R-:W-:Y:S01]  /*1fd0*/  LDSM.16.M88.4 R80, [R112+0x4c00] ;  /* 0x004c00007050783b */ /* 0x000fe20000000200 */
[----:B---3--:R-:W-:Y:S03]  /*1fe0*/  HMMA.16816.F32 R52, R72, R48, RZ ;  /* 0x000000304834723c */ /* 0x008fe600000018ff */
[----:B------:R-:W-:Y:S04]  /*1ff0*/  LDSM.16.M88.4 R64, [R109+0x4400] ;  /* 0x004400006d40783b */ /* 0x000fe80000000200 */
[----:B------:R-:W0:Y:S01]  /*2000*/  LDGDEPBAR ;  /* 0x00000000000079af */ /* 0x000e220000000000 */
[----:B------:R-:W-:Y:S08]  /*2010*/  HMMA.16816.F32 R20, R32, R8, R20 ;  /* 0x000000082014723c */ /* 0x000ff00000001814 */
[C---:B----4-:R-:W-:Y:S08]  /*2020*/  HMMA.16816.F32 R44, R72.reuse, R40, RZ ;  /* 0x00000028482c723c */ /* 0x050ff000000018ff */
[C---:B------:R-:W-:Y:S08]  /*2030*/  HMMA.16816.F32 R48, R72.reuse, R50, RZ ;  /* 0x000000324830723c */ /* 0x040ff000000018ff */
[C---:B------:R-:W-:Y:S08]  /*2040*/  HMMA.16816.F32 R40, R72.reuse, R42, RZ ;  /* 0x0000002a4828723c */ /* 0x040ff000000018ff */
[C---:B-1----:R-:W-:Y:S08]  /*2050*/  HMMA.16816.F32 R76, R72.reuse, R12, RZ ;  /* 0x0000000c484c723c */ /* 0x042ff000000018ff */
[----:B------:R-:W-:Y:S01]  /*2060*/  HMMA.16816.F32 R72, R72, R14, RZ ;  /* 0x0000000e4848723c */ /* 0x000fe200000018ff */
[----:B------:R-:W-:Y:S07]  /*2070*/  LDSM.16.M88.4 R12, [R112+0x4800] ;  /* 0x00480000700c783b */ /* 0x000fee0000000200 */
[----:B------:R-:W-:Y:S01]  /*2080*/  HMMA.16816.F32 R16, R32, R10, R16 ;  /* 0x0000000a2010723c */ /* 0x000fe20000001810 */
[----:B------:R-:W1:Y:S07]  /*2090*/  LDSM.16.M88.4 R8, [R109+0x4000] ;  /* 0x004000006d08783b */ /* 0x000e6e0000000200 */
[----:B--2---:R-:W-:Y:S08]  /*20a0*/  HMMA.16816.F32 R20, R84, R28, R20 ;  /* 0x0000001c5414723c */ /* 0x004ff00000001814 */
[C---:B------:R-:W-:Y:S08]  /*20b0*/  HMMA.16816.F32 R52, R32.reuse, R60, R52 ;  /* 0x0000003c2034723c */ /* 0x040ff00000001834 */
[C---:B------:R-:W-:Y:S01]  /*20c0*/  HMMA.16816.F32 R48, R32.reuse, R62, R48 ;  /* 0x0000003e2030723c */ /* 0x040fe20000001830 */
[----:B------:R-:W-:Y:S07]  /*20d0*/  LDSM.16.M88.4 R60, [R109+0x4800] ;  /* 0x004800006d3c783b */ /* 0x000fee0000000200 */
[C---:B------:R-:W-:Y:S08]  /*20e0*/  HMMA.16816.F32 R44, R32.reuse, R56, R44 ;  /* 0x00000038202c723c */ /* 0x040ff0000000182c */
[C---:B------:R-:W-:Y:S01]  /*20f0*/  HMMA.16816.F32 R40, R32.reuse, R58, R40 ;  /* 0x0000003a2028723c */ /* 0x040fe20000001828 */
[----:B------:R-:W-:Y:S07]  /*2100*/  LDSM.16.M88.4 R56, [R109+0x4c00] ;  /* 0x004c00006d38783b */ /* 0x000fee0000000200 */
[C---:B-----5:R-:W-:Y:S08]  /*2110*/  HMMA.16816.F32 R76, R32.reuse, R36, R76 ;  /* 0x00000024204c723c */ /* 0x060ff0000000184c */
[----:B------:R-:W-:Y:S01]  /*2120*/  HMMA.16816.F32 R72, R32, R38, R72 ;  /* 0x000000262048723c */ /* 0x000fe20000001848 */
[----:B------:R-:W-:Y:S04]  /*2130*/  LDSM.16.M88.4 R36, [R113+0x2000] ;  /* 0x002000007124783b */ /* 0x000fe80000000200 */
[----:B------:R-:W2:Y:S03]  /*2140*/  LDSM.16.M88.4 R32, [R112+0x5000] ;  /* 0x005000007020783b */ /* 0x000ea60000000200 */
[----:B------:R-:W-:Y:S01]  /*2150*/  HMMA.16816.F32 R16, R84, R30, R16 ;  /* 0x0000001e5410723c */ /* 0x000fe20000001810 */
[----:B------:R-:W-:Y:S07]  /*2160*/  LDSM.16.M88.4 R28, [R112+0x5400] ;  /* 0x00540000701c783b */ /* 0x000fee0000000200 */
[----:B-1----:R-:W-:Y:S08]  /*2170*/  HMMA.16816.F32 R20, R68, R8, R20 ;  /* 0x000000084414723c */ /* 0x002ff00000001814 */
[C---:B------:R-:W-:Y:S08]  /*2180*/  HMMA.16816.F32 R52, R84.reuse, R24, R52 ;  /* 0x000000185434723c */ /* 0x040ff00000001834 */
[C---:B------:R-:W-:Y:S08]  /*2190*/  HMMA.16816.F32 R44, R84.reuse, R12, R44 ;  /* 0x0000000c542c723c */ /* 0x040ff0000000182c */
[----:B------:R-:W-:Y:S01]  /*21a0*/  HMMA.16816.F32 R40, R84, R14, R40 ;  /* 0x0000000e5428723c */ /* 0x000fe20000001828 */
[----:B------:R-:W-:Y:S07]  /*21b0*/  LDSM.16.M88.4 R12, [R111+0x2000] ;  /* 0x002000006f0c783b */ /* 0x000fee0000000200 */
[----:B------:R-:W-:Y:S01]  /*21c0*/  HMMA.16816.F32 R16, R68, R10, R16 ;  /* 0x0000000a4410723c */ /* 0x000fe20000001810 */
[----:B------:R-:W1:Y:S07]  /*21d0*/  LDSM.16.M88.4 R8, [R109+0x5000] ;  /* 0x005000006d08783b */ /* 0x000e6e0000000200 */
[----:B------:R-:W-:Y:S01]  /*21e0*/  HMMA.16816.F32 R48, R84, R26, R48 ;  /* 0x0000001a5430723c */ /* 0x000fe20000001830 */
[----:B------:R-:W3:Y:S07]  /*21f0*/  LDSM.16.M88.4 R24, [R112+0x5800] ;  /* 0x005800007018783b */ /* 0x000eee0000000200 */
[----:B--2---:R-:W-:Y:S08]  /*2200*/  HMMA.16816.F32 R20, R36, R32, R20 ;  /* 0x000000202414723c */ /* 0x004ff00000001814 */
[----:B------:R-:W-:Y:S08]  /*2210*/  HMMA.16816.F32 R76, R84, R80, R76 ;  /* 0x00000050544c723c */ /* 0x000ff0000000184c */
[----:B------:R-:W-:Y:S08]  /*2220*/  HMMA.16816.F32 R52, R68, R64, R52 ;  /* 0x000000404434723c */ /* 0x000ff00000001834 */
[----:B------:R-:W-:Y:S01]  /*2230*/  HMMA.16816.F32 R32, R36, R34, R16 ;  /* 0x000000222420723c */ /* 0x000fe20000001810 */
[----:B------:R-:W2:Y:S07]  /*2240*/  LDSM.16.M88.4 R16, [R112+0x5c00] ;  /* 0x005c00007010783b */ /* 0x000eae0000000200 */
[C---:B------:R-:W-:Y:S08]  /*2250*/  HMMA.16816.F32 R44, R68.reuse, R60, R44 ;  /* 0x0000003c442c723c */ /* 0x040ff0000000182c */
[C---:B------:R-:W-:Y:S01]  /*2260*/  HMMA.16816.F32 R40, R68.reuse, R62, R40 ;  /* 0x0000003e4428723c */ /* 0x040fe20000001828 */
[----:B------:R-:W4:Y:S07]  /*2270*/  LDSM.16.M88.4 R60, [R109+0x5400] ;  /* 0x005400006d3c783b */ /* 0x000f2e0000000200 */
[----:B------:R-:W-:Y:S08]  /*2280*/  HMMA.16816.F32 R48, R68, R66, R48 ;  /* 0x000000424430723c */ /* 0x000ff00000001830 */
[----:B-1----:R-:W-:Y:S07]  /*2290*/  HMMA.16816.F32 R20, R12, R8, R20 ;  /* 0x000000080c14723c */ /* 0x002fee0000001814 */
[----:B------:R-:W-:Y:S01]  /*22a0*/  IADD3 R9, R7, 0x8, RZ ;  /* 0x0000000807097810 */ /* 0x000fe20007ffe0ff */
[----:B------:R-:W-:Y:S01]  /*22b0*/  HMMA.16816.F32 R76, R68, R56, R76 ;  /* 0x00000038444c723c */ /* 0x000fe2000000184c */
[----:B------:R-:W-:-:S02]  /*22c0*/  IADD3 R8, R3, 0x1, RZ ;  /* 0x0000000103087810 */ /* 0x000fc40007ffe0ff */
[----:B------:R-:W-:Y:S02]  /*22d0*/  IMNMX R102, R9, R2, PT ;  /* 0x0000000209667217 */ /* 0x000fe40003800200 */
[----:B------:R1:W5:Y:S01]  /*22e0*/  I2F R6, R8 ;  /* 0x0000000800067306 */ /* 0x0003620000201400 */
[C---:B------:R-:W-:Y:S02]  /*22f0*/  ISETP.GE.AND P6, PT, R8.reuse, R103, PT ;  /* 0x000000670800720c */ /* 0x040fe40003fc6270 */
[----:B------:R-:W-:Y:S01]  /*2300*/  HMMA.16816.F32 R52, R36, R28, R52 ;  /* 0x0000001c2434723c */ /* 0x000fe20000001834 */
[----:B------:R-:W-:Y:S02]  /*2310*/  ISETP.GE.AND P2, PT, R8, R102, PT ;  /* 0x000000660800720c */ /* 0x000fe40003f46270 */
[----:B------:R-:W-:-:S04]  /*2320*/  IADD3 R2, R3, 0x9, RZ ;  /* 0x0000000903027810 */ /* 0x000fc80007ffe0ff */
[C---:B------:R-:W-:Y:S01]  /*2330*/  ISETP.GE.AND P5, PT, R2.reuse, R103, PT ;  /* 0x000000670200720c */ /* 0x040fe20003fa6270 */
[----:B------:R-:W-:Y:S01]  /*2340*/  HMMA.16816.F32 R32, R12, R10, R32 ;  /* 0x0000000a0c20723c */ /* 0x000fe20000001820 */
[----:B------:R-:W-:Y:S02]  /*2350*/  ISETP.GE.AND P4, PT, R2, R102, PT ;  /* 0x000000660200720c */ /* 0x000fe40003f86270 */
[----:B------:R-:W-:Y:S01]  /*2360*/  IADD3 R28, R3, 0x11, RZ ;  /* 0x00000011031c7810 */ /* 0x000fe20007ffe0ff */
[----:B-1----:R-:W1:Y:S01]  /*2370*/  LDSM.16.M88.4 R8, [R109+0x5800] ;  /* 0x005800006d08783b */ /* 0x002e620000000200 */
[----:B-----5:R-:W-:-:S03]  /*2380*/  FFMA.FTZ R7, R6, R0, R21 ;  /* 0x0000000006077223 */ /* 0x020fc60000010015 */
[----:B---3--:R-:W-:Y:S01]  /*2390*/  HMMA.16816.F32 R44, R36, R24, R44 ;  /* 0x00000018242c723c */ /* 0x008fe2000000182c */
[----:B------:R-:W-:Y:S01]  /*23a0*/  FFMA.FTZ R23, R6, R0, R23 ;  /* 0x0000000006177223 */ /* 0x000fe20000010017 */
[----:B------:R-:W-:-:S04]  /*23b0*/  FSEL R6, R7, -INF , !P6 ;  /* 0xff80000007067808 */ /* 0x000fc80007000000 */
[----:B------:R-:W-:Y:S02]  /*23c0*/  FSEL R7, R23, -INF , !P2 ;  /* 0xff80000017077808 */ /* 0x000fe40005000000 */
[----:B------:R-:W-:Y:S01]  /*23d0*/  HMMA.16816.F32 R72, R84, R82, R72 ;  /* 0x000000525448723c */ /* 0x000fe20000001848 */
[C---:B------:R-:W-:Y:S01]  /*23e0*/  IADD3 R24, R3.reuse, 0x8, RZ ;  /* 0x0000000803187810 */ /* 0x040fe20007ffe0ff */
[----:B------:R-:W-:Y:S01]  /*23f0*/  I2F R23, R28 ;  /* 0x0000001c00177306 */ /* 0x000fe20000201400 */
[-C--:B------:R-:W-:Y:S02]  /*2400*/  ISETP.GE.AND P2, PT, R28, R103.reuse, PT ;  /* 0x000000671c00720c */ /* 0x080fe40003f46270 */
[CC--:B------:R-:W-:Y:S02]  /*2410*/  ISETP.GE.AND P3, PT, R24.reuse, R103.reuse, PT ;  /* 0x000000671800720c */ /* 0x0c0fe40003f66270 */
[----:B------:R-:W-:Y:S01]  /*2420*/  ISETP.GE.AND P0, PT, R24, R102, PT ;  /* 0x000000661800720c */ /* 0x000fe20003f06270 */
[C---:B------:R-:W-:Y:S02]  /*2430*/  HMMA.16816.F32 R48, R36.reuse, R30, R48 ;  /* 0x0000001e2430723c */ /* 0x040fe40000001830 */
[----:B------:R-:W3:Y:S05]  /*2440*/  I2F R25, R24 ;  /* 0x0000001800197306 */ /* 0x000eea0000201400 */
[C---:B------:R-:W-:Y:S01]  /*2450*/  IADD3 R31, R3.reuse, 0x18, RZ ;  /* 0x00000018031f7810 */ /* 0x040fe20007ffe0ff */
[----:B--2---:R-:W-:Y:S01]  /*2460*/  HMMA.16816.F32 R76, R36, R16, R76 ;  /* 0x00000010244c723c */ /* 0x004fe2000000184c */
[C---:B------:R-:W-:Y:S01]  /*2470*/  IADD3 R30, R3.reuse, 0x19, RZ ;  /* 0x00000019031e7810 */ /* 0x040fe20007ffe0ff */
[----:B------:R3:W2:Y:S05]  /*2480*/  I2F R16, R2 ;  /* 0x0000000200107306 */ /* 0x0006aa0000201400 */
[----:B------:R-:W-:Y:S01]  /*2490*/  IADD3 R17, R3, 0x10, RZ ;  /* 0x0000001003117810 */ /* 0x000fe20007ffe0ff */
[----:B----4-:R-:W-:Y:S02]  /*24a0*/  HMMA.16816.F32 R52, R12, R60, R52 ;  /* 0x0000003c0c34723c */ /* 0x010fe40000001834 */
[----:B------:R-:W-:Y:S01]  /*24b0*/  I2F R29, R31 ;  /* 0x0000001f001d7306 */ /* 0x000fe20000201400 */
[----:B------:R-:W-:-:S02]  /*24c0*/  ISETP.GE.AND P1, PT, R17, R103, PT ;  /* 0x000000671100720c */ /* 0x000fc40003f26270 */
[----:B------:R-:W-:-:S03]  /*24d0*/  ISETP.GE.AND P6, PT, R17, R102, PT ;  /* 0x000000661100720c */ /* 0x000fc60003fc6270 */
[----:B------:R-:W-:Y:S02]  /*24e0*/  HMMA.16816.F32 R40, R36, R26, R40 ;  /* 0x0000001a2428723c */ /* 0x000fe40000001828 */
[----:B------:R4:W5:Y:S01]  /*24f0*/  I2F R21, R17 ;  /* 0x0000001100157306 */ /* 0x0009620000201400 */
[-C--:B---3--:R-:W-:Y:S01]  /*2500*/  FFMA.FTZ R2, R25, R0.reuse, R32 ;  /* 0x0000000019027223 */ /* 0x088fe20000010020 */
[----:B------:R-:W-:Y:S01]  /*2510*/  IADD3 R32, R3, 0x20, RZ ;  /* 0x0000002003207810 */ /* 0x000fe20007ffe0ff */
[CC--:B--2---:R-:W-:Y:S02]  /*2520*/  FFMA.FTZ R33, R16.reuse, R0.reuse, R33 ;  /* 0x0000000010217223 */ /* 0x0c4fe40000010021 */
[----:B------:R-:W-:Y:S01]  /*2530*/  FFMA.FTZ R35, R16, R0, R35 ;  /* 0x0000000010237223 */ /* 0x000fe20000010023 */
[----:B------:R-:W-:Y:S01]  /*2540*/  HMMA.16816.F32 R72, R68, R58, R72 ;  /* 0x0000003a4448723c */ /* 0x000fe20000001848 */
[----:B------:R-:W-:Y:S02]  /*2550*/  FSEL R2, R2, -INF , !P3 ;  /* 0xff80000002027808 */ /* 0x000fe40005800000 */
[----:B------:R-:W-:-:S02]  /*2560*/  FSEL R16, R33, -INF , !P5 ;  /* 0xff80000021107808 */ /* 0x000fc40006800000 */
[-C--:B------:R-:W-:Y:S02]  /*2570*/  ISETP.GE.AND P3, PT, R28, R102.reuse, PT ;  /* 0x000000661c00720c */ /* 0x080fe40003f66270 */
[----:B------:R-:W-:Y:S01]  /*2580*/  ISETP.GE.AND P5, PT, R31, R102, PT ;  /* 0x000000661f00720c */ /* 0x000fe20003fa6270 */
[----:B------:R-:W-:Y:S01]  /*2590*/  HMMA.16816.F32 R48, R12, R62, R48 ;  /* 0x0000003e0c30723c */ /* 0x000fe20000001830 */
[----:B------:R-:W2:Y:S01]  /*25a0*/  I2F R28, R30 ;  /* 0x0000001e001c7306 */ /* 0x000ea20000201400 */
[-C--:B----4-:R-:W-:Y:S01]  /*25b0*/  FFMA.FTZ R17, R25, R0.reuse, R34 ;  /* 0x0000000019117223 */ /* 0x090fe20000010022 */
[----:B------:R-:W-:Y:S01]  /*25c0*/  IADD3 R33, R3, 0x21, RZ ;  /* 0x0000002103217810 */ /* 0x000fe20007ffe0ff */
[----:B------:R-:W3:Y:S01]  /*25d0*/  LDSM.16.M88.4 R24, [R109+0x5c00] ;  /* 0x005c00006d18783b */ /* 0x000ee20000000200 */
[----:B-----5:R-:W-:Y:S01]  /*25e0*/  FFMA.FTZ R52, R21, R0, R52 ;  /* 0x0000000015347223 */ /* 0x020fe20000010034 */
[----:B------:R-:W-:-:S04]  /*25f0*/  DEPBAR.LE SB0, 0x0 ;  /* 0x000080000000791a */ /* 0x000fc80000000000 */
[C---:B-1----:R-:W-:Y:S01]  /*2600*/  HMMA.16816.F32 R44, R12.reuse, R8, R44 ;  /* 0x000000080c2c723c */ /* 0x042fe2000000182c */
[-C--:B------:R-:W-:Y:S01]  /*2610*/  FFMA.FTZ R21, R21, R0.reuse, R54 ;  /* 0x0000000015157223 */ /* 0x080fe20000010036 */
[----:B------:R-:W-:Y:S02]  /*2620*/  FSEL R17, R17, -INF , !P0 ;  /* 0xff80000011117808 */ /* 0x000fe40004000000 */
[-C--:B------:R-:W-:Y:S02]  /*2630*/  ISETP.GE.AND P0, PT, R31, R103.reuse, PT ;  /* 0x000000671f00720c */ /* 0x080fe40003f06270 */
[----:B------:R1:W4:Y:S01]  /*2640*/  I2F R31, R32 ;  /* 0x00000020001f7306 */ /* 0x0003220000201400 */
[----:B------:R-:W-:Y:S01]  /*2650*/  FFMA.FTZ R8, R23, R0, R53 ;  /* 0x0000000017087223 */ /* 0x000fe20000010035 */
[----:B------:R-:W-:Y:S01]  /*2660*/  HMMA.16816.F32 R40, R12, R10, R40 ;  /* 0x0000000a0c28723c */ /* 0x000fe20000001828 */
[----:B------:R-:W-:Y:S02]  /*2670*/  FSEL R21, R21, -INF , !P6 ;  /* 0xff80000015157808 */ /* 0x000fe40007000000 */
[----:B------:R-:W-:-:S02]  /*2680*/  ISETP.GE.AND P6, PT, R32, R103, PT ;  /* 0x000000672000720c */ /* 0x000fc40003fc6270 */
[----:B------:R-:W-:Y:S01]  /*2690*/  FSEL R8, R8, -INF , !P2 ;  /* 0xff80000008087808 */ /* 0x000fe20005000000 */
[----:B------:R-:W5:Y:S01]  /*26a0*/  I2F R11, R33 ;  /* 0x00000021000b7306 */ /* 0x000f620000201400 */
[----:B------:R-:W-:Y:S01]  /*26b0*/  ISETP.GE.AND P2, PT, R32, R102, PT ;  /* 0x000000662000720c */ /* 0x000fe20003f46270 */
[----:B------:R-:W-:Y:S01]  /*26c0*/  HMMA.16816.F32 R72, R36, R18, R72 ;  /* 0x000000122448723c */ /* 0x000fe20000001848 */
[-C--:B------:R-:W-:Y:S02]  /*26d0*/  FFMA.FTZ R9, R29, R0.reuse, R50 ;  /* 0x000000001d097223 */ /* 0x080fe40000010032 */
[CC--:B--2---:R-:W-:Y:S02]  /*26e0*/  FFMA.FTZ R51, R28.reuse, R0.reuse, R51 ;  /* 0x000000001c337223 */ /* 0x0c4fe40000010033 */
[-C--:B------:R-:W-:Y:S01]  /*26f0*/  FFMA.FTZ R10, R28, R0.reuse, R49 ;  /* 0x000000001c0a7223 */ /* 0x080fe20000010031 */
[----:B-1----:R-:W-:Y:S01]  /*2700*/  IADD3 R32, R3, 0x28, RZ ;  /* 0x0000002803207810 */ /* 0x002fe20007ffe0ff */
[-C--:B------:R-:W-:Y:S01]  /*2710*/  FFMA.FTZ R37, R23, R0.reuse, R55 ;  /* 0x0000000017257223 */ /* 0x080fe20000010037 */
[----:B------:R-:W-:Y:S01]  /*2720*/  FSEL R19, R35, -INF , !P4 ;  /* 0xff80000023137808 */ /* 0x000fe20006000000 */
[CC--:B----4-:R-:W-:Y:S01]  /*2730*/  FFMA.FTZ R44, R31.reuse, R0.reuse, R44 ;  /* 0x000000001f2c7223 */ /* 0x0d0fe2000001002c */
[----:B------:R-:W-:Y:S01]  /*2740*/  FSEL R18, R52, -INF , !P1 ;  /* 0xff80000034127808 */ /* 0x000fe20004800000 */
[----:B------:R-:W-:Y:S01]  /*2750*/  FFMA.FTZ R46, R31, R0, R46 ;  /* 0x000000001f2e7223 */ /* 0x000fe2000001002e */
[C---:B------:R-:W-:Y:S01]  /*2760*/  ISETP.GE.AND P4, PT, R30.reuse, R103, PT ;  /* 0x000000671e00720c */ /* 0x040fe20003f86270 */
[----:B------:R-:W1:Y:S01]  /*2770*/  I2F R23, R3 ;  /* 0x0000000300177306 */ /* 0x000e620000201400 */
[----:B------:R-:W-:Y:S01]  /*2780*/  ISETP.GE.AND P1, PT, R30, R102, PT ;  /* 0x000000661e00720c */ /* 0x000fe20003f26270 */
[-C--:B------:R-:W-:Y:S01]  /*2790*/  FFMA.FTZ R30, R29, R0.reuse, R48 ;  /* 0x000000001d1e7223 */ /* 0x080fe20000010030 */
[----:B------:R-:W-:Y:S01]  /*27a0*/  IADD3 R31, R3, 0x30, RZ ;  /* 0x00000030031f7810 */ /* 0x000fe20007ffe0ff */
[CC--:B-----5:R-:W-:Y:S01]  /*27b0*/  FFMA.FTZ R45, R11.reuse, R0.reuse, R45 ;  /* 0x000000000b2d7223 */ /* 0x0e0fe2000001002d */
[----:B---3--:R-:W-:Y:S01]  /*27c0*/  HMMA.16816.F32 R76, R12, R24, R76 ;  /* 0x000000180c4c723c */ /* 0x008fe2000000184c */
[----:B------:R-:W-:Y:S01]  /*27d0*/  FFMA.FTZ R47, R11, R0, R47 ;  /* 0x000000000b2f7223 */ /* 0x000fe2000001002f */
[----:B------:R-:W-:Y:S01]  /*27e0*/  FSEL R11, R51, -INF , !P1 ;  /* 0xff800000330b7808 */ /* 0x000fe20004800000 */
[----:B------:R-:W2:Y:S01]  /*27f0*/  I2F R29, R32 ;  /* 0x00000020001d7306 */ /* 0x000ea20000201400 */
[----:B------:R-:W-:-:S02]  /*2800*/  FSEL R92, R44, -INF , !P6 ;  /* 0xff8000002c5c7808 */ /* 0x000fc40007000000 */
[----:B------:R-:W-:Y:S02]  /*2810*/  FSEL R30, R30, -INF , !P0 ;  /* 0xff8000001e1e7808 */ /* 0x000fe40004000000 */
[----:B------:R-:W-:Y:S01]  /*2820*/  IADD3 R25, R3, 0x29, RZ ;  /* 0x0000002903197810 */ /* 0x000fe20007ffe0ff */
[----:B------:R-:W-:Y:S01]  /*2830*/  HMMA.16816.F32 R72, R12, R26, R72 ;  /* 0x0000001a0c48723c */ /* 0x000fe20000001848 */
[----:B------:R-:W-:Y:S01]  /*2840*/  FSEL R9, R9, -INF , !P5 ;  /* 0xff80000009097808 */ /* 0x000fe20006800000 */
[----:B-1----:R-:W-:Y:S01]  /*2850*/  FFMA.FTZ R20, R23, R0, R20 ;  /* 0x0000000017147223 */ /* 0x002fe20000010014 */
[CC--:B------:R-:W-:Y:S02]  /*2860*/  ISETP.GE.AND P1, PT, R25.reuse, R103.reuse, PT ;  /* 0x000000671900720c */ /* 0x0c0fe40003f26270 */
[-C--:B------:R-:W-:Y:S02]  /*2870*/  ISETP.GE.AND P6, PT, R25, R102.reuse, PT ;  /* 0x000000661900720c */ /* 0x080fe40003fc6270 */
[----:B------:R-:W1:Y:S01]  /*2880*/  I2F R25, R25 ;  /* 0x0000001900197306 */ /* 0x000e620000201400 */
[----:B------:R-:W-:Y:S01]  /*2890*/  ISETP.GE.AND P0, PT, R33, R102, PT ;  /* 0x000000662100720c */ /* 0x000fe20003f06270 */
[CC--:B--2---:R-:W-:Y:S01]  /*28a0*/  FFMA.FTZ R40, R29.reuse, R0.reuse, R40 ;  /* 0x000000001d287223 */ /* 0x0c4fe20000010028 */
[----:B------:R-:W-:Y:S01]  /*28b0*/  ISETP.GE.AND P5, PT, R32, R103, PT ;  /* 0x000000672000720c */ /* 0x000fe20003fa6270 */
[----:B------:R-:W-:Y:S01]  /*28c0*/  FFMA.FTZ R42, R29, R0, R42 ;  /* 0x000000001d2a7223 */ /* 0x000fe2000001002a */
[----:B------:R-:W-:-:S03]  /*28d0*/  IADD3 R24, R3, 0x31, RZ ;  /* 0x0000003103187810 */ /* 0x000fc60007ffe0ff */
[----:B------:R-:W2:Y:S01]  /*28e0*/  I2F R29, R31 ;  /* 0x0000001f001d7306 */ /* 0x000ea20000201400 */
[----:B------:R-:W-:Y:S02]  /*28f0*/  FSEL R89, R47, -INF , !P0 ;  /* 0xff8000002f597808 */ /* 0x000fe40004000000 */
[----:B------:R-:W-:Y:S02]  /*2900*/  FSEL R90, R40, -INF , !P5 ;  /* 0xff800000285a7808 */ /* 0x000fe40006800000 */
[CC--:B------:R-:W-:Y:S02]  /*2910*/  ISETP.GE.AND P0, PT, R24.reuse, R103.reuse, PT ;  /* 0x000000671800720c */ /* 0x0c0fe40003f06270 */
[----:B------:R-:W-:Y:S01]  /*2920*/  ISETP.GE.AND P5, PT, R24, R102, PT ;  /* 0x000000661800720c */ /* 0x000fe20003fa6270 */
[CC--:B-1----:R-:W-:Y:S01]  /*2930*/  FFMA.FTZ R43, R25.reuse, R0.reuse, R43 ;  /* 0x00000000192b7223 */ /* 0x0c2fe2000001002b */
[----:B------:R-:W1:Y:S01]  /*2940*/  I2F R24, R24 ;  /* 0x0000001800187306 */ /* 0x000e620000201400 */
[----:B------:R-:W-:Y:S01]  /*2950*/  FSEL R91, R46, -INF , !P2 ;  /* 0xff8000002e5b7808 */ /* 0x000fe20005000000 */
[----:B------:R-:W-:Y:S01]  /*2960*/  FFMA.FTZ R41, R25, R0, R41 ;  /* 0x0000000019297223 */ /* 0x000fe20000010029 */
[----:B------:R-:W-:-:S02]  /*2970*/  ISETP.GE.AND P2, PT, R31, R103, PT ;  /* 0x000000671f00720c */ /* 0x000fc40003f46270 */
[----:B------:R-:W-:Y:S01]  /*2980*/  IADD3 R28, R3, 0x38, RZ ;  /* 0x00000038031c7810 */ /* 0x000fe20007ffe0ff */
[----:B--2---:R-:W-:Y:S01]  /*2990*/  FFMA.FTZ R76, R29, R0, R76 ;  /* 0x000000001d4c7223 */ /* 0x004fe2000001004c */
[----:B------:R-:W-:Y:S02]  /*29a0*/  IADD3 R12, R3, 0x39, RZ ;  /* 0x00000039030c7810 */ /* 0x000fe40007ffe0ff */
        /* <DEDUP_REMOVED lines=10> */
[----:B------:R-:W-:Y:S02]  /*2a50*/  FSEL R34, R34, -INF , !P5 ;  /* 0xff80000022227808 */ /* 0x000fe40006800000 */
[----:B------:R-:W-:Y:S01]  /*2a60*/  ISETP.GE.AND P5, PT, R96, 0x2, PT ;  /* 0x000000026000780c */ /* 0x000fe20003fa6270 */
[-C--:B--2---:R-:W-:Y:S01]  /*2a70*/  FFMA.FTZ R72, R13, R0.reuse, R72 ;  /* 0x000000000d487223 */ /* 0x084fe20000010048 */
[----:B------:R-:W-:Y:S01]  /*2a80*/  FSEL R93, R45, -INF , !P3 ;  /* 0xff8000002d5d7808 */ /* 0x000fe20005800000 */
[----:B------:R-:W-:Y:S01]  /*2a90*/  FFMA.FTZ R33, R13, R0, R74 ;  /* 0x000000000d217223 */ /* 0x000fe2000001004a */
[----:B------:R-:W-:Y:S01]  /*2aa0*/  BAR.SYNC.DEFER_BLOCKING 0x0 ;  /* 0x0000000000007b1d */ /* 0x000fe20000010000 */
[----:B------:R-:W-:Y:S01]  /*2ab0*/  ISETP.GE.AND P3, PT, R31, R102, PT ;  /* 0x000000661f00720c */ /* 0x000fe20003f66270 */
[----:B------:R-:W-:Y:S01]  /*2ac0*/  FFMA.FTZ R31, R29, R0, R78 ;  /* 0x000000001d1f7223 */ /* 0x000fe2000001004e */
[----:B------:R-:W-:Y:S02]  /*2ad0*/  FSEL R10, R10, -INF , !P4 ;  /* 0xff8000000a0a7808 */ /* 0x000fe40006000000 */
[----:B------:R-:W-:Y:S01]  /*2ae0*/  ISETP.GE.AND P4, PT, R32, R102, PT ;  /* 0x000000662000720c */ /* 0x000fe20003f86270 */
[-C--:B-1----:R-:W-:Y:S01]  /*2af0*/  FFMA.FTZ R73, R3, R0.reuse, R73 ;  /* 0x0000000003497223 */ /* 0x082fe20000010049 */
[----:B------:R-:W-:Y:S01]  /*2b00*/  FSEL R31, R31, -INF , !P3 ;  /* 0xff8000001f1f7808 */ /* 0x000fe20005800000 */
[----:B------:R-:W-:Y:S01]  /*2b10*/  FFMA.FTZ R32, R3, R0, R75 ;  /* 0x0000000003207223 */ /* 0x000fe2000001004b */
[----:B------:R-:W-:-:S02]  /*2b20*/  FSEL R130, R77, -INF , !P0 ;  /* 0xff8000004d827808 */ /* 0x000fc40004000000 */
[CC--:B------:R-:W-:Y:S02]  /*2b30*/  ISETP.GE.AND P3, PT, R12.reuse, R103.reuse, PT ;  /* 0x000000670c00720c */ /* 0x0c0fe40003f66270 */
[----:B------:R-:W-:Y:S01]  /*2b40*/  ISETP.GE.AND P0, PT, R12, R102, PT ;  /* 0x000000660c00720c */ /* 0x000fe20003f06270 */
[----:B------:R-:W-:Y:S01]  /*2b50*/  FFMA.FTZ R12, R23, R0, R22 ;  /* 0x00000000170c7223 */ /* 0x000fe20000010016 */
[----:B------:R-:W-:Y:S02]  /*2b60*/  FSEL R105, R42, -INF , !P4 ;  /* 0xff8000002a697808 */ /* 0x000fe40006000000 */
[----:B------:R-:W-:Y:S02]  /*2b70*/  FSEL R104, R41, -INF , !P1 ;  /* 0xff80000029687808 */ /* 0x000fe40004800000 */
        /* <DEDUP_REMOVED lines=9> */
[----:B------:R-:W-:Y:S01]  /*2c10*/  IADD3 R13, R96, -0x2, RZ ;  /* 0xfffffffe600d7810 */ /* 0x000fe20007ffe0ff */
[----:B------:R-:W-:Y:S01]  /*2c20*/  BSSY B0, `(.L_x_236) ;  /* 0x0000038000007945 */ /* 0x000fe20003800000 */
[----:B------:R-:W-:-:S02]  /*2c30*/  ISETP.GE.AND P4, PT, R126, c[0x0][0x220], PT ;  /* 0x000088007e007a0c */ /* 0x000fc40003f86270 */
        /* <DEDUP_REMOVED lines=54> */
.L_x_237:
[----:B------:R-:W-:Y:S05]  /*2fa0*/  BSYNC B0 ;  /* 0x0000000000007941 */ /* 0x000fea0003800000 */
.L_x_236:
[----:B------:R-:W0:Y:S02]  /*2fb0*/  LDGDEPBAR ;  /* 0x00000000000079af */ /* 0x000e240000000000 */
.L_x_235:
[----:B------:R-:W-:Y:S02]  /*2fc0*/  FMNMX.FTZ R3, R20, R6, !PT ;  /* 0x0000000614037209 */ /* 0x000fe40007810000 */
[----:B------:R-:W-:Y:S02]  /*2fd0*/  SHF.L.U32 R110, R5, 0x1, RZ ;  /* 0x00000001056e7819 */ /* 0x000fe400000006ff */
        /* <DEDUP_REMOVED lines=26> */
[----:B------:R-:W-:-:S03]  /*3180*/  FMNMX.FTZ R14, R11, R14, !PT ;  /* 0x0000000e0b0e7209 */ /* 0x000fc60007810000 */
[----:B------:R-:W1:Y:S01]  /*3190*/  SHFL.BFLY PT, R22, R13, 0x2, 0x1f ;  /* 0x0c401f000d167f89 */ /* 0x000e6200000e0000 */
[----:B------:R-:W-:-:S04]  /*31a0*/  FMNMX.FTZ R14, R91, R14, !PT ;  /* 0x0000000e5b0e7209 */ /* 0x000fc80007810000 */
[----:B------:R-:W-:-:S04]  /*31b0*/  FMNMX.FTZ R14, R89, R14, !PT ;  /* 0x0000000e590e7209 */ /* 0x000fc80007810000 */
[----:B------:R-:W-:-:S04]  /*31c0*/  FMNMX.FTZ R14, R105, R14, !PT ;  /* 0x0000000e690e7209 */ /* 0x000fc80007810000 */
[----:B------:R-:W-:-:S04]  /*31d0*/  FMNMX.FTZ R14, R107, R14, !PT ;  /* 0x0000000e6b0e7209 */ /* 0x000fc80007810000 */
[----:B------:R-:W-:-:S04]  /*31e0*/  FMNMX.FTZ R3, R31, R14, !PT ;  /* 0x0000000e1f037209 */ /* 0x000fc80007810000 */
[----:B------:R-:W-:Y:S02]  /*31f0*/  FMNMX.FTZ R14, R34, R3, !PT ;  /* 0x00000003220e7209 */ /* 0x000fe40007810000 */
[----:B-1----:R-:W-:Y:S02]  /*3200*/  FMNMX.FTZ R22, R13, R22, !PT ;  /* 0x000000160d167209 */ /* 0x002fe40007810000 */
[----:B------:R-:W-:-:S03]  /*3210*/  FMNMX.FTZ R15, R33, R14, !PT ;  /* 0x0000000e210f7209 */ /* 0x000fc60007810000 */
[----:B------:R-:W1:Y:S01]  /*3220*/  SHFL.BFLY PT, R3, R22, 0x1, 0x1f ;  /* 0x0c201f0016037f89 */ /* 0x000e6200000e0000 */
[----:B------:R-:W-:-:S05]  /*3230*/  FMNMX.FTZ R15, R32, R15, !PT ;  /* 0x0000000f200f7209 */ /* 0x000fca0007810000 */
[----:B------:R-:W2:Y:S01]  /*3240*/  SHFL.BFLY PT, R14, R15, 0x2, 0x1f ;  /* 0x0c401f000f0e7f89 */ /* 0x000ea200000e0000 */
[----:B-1----:R-:W-:-:S04]  /*3250*/  FMNMX.FTZ R3, R22, R3, !PT ;  /* 0x0000000316037209 */ /* 0x002fc80007810000 */
[C---:B------:R-:W-:Y:S01]  /*3260*/  FSETP.NEU.FTZ.AND P0, PT, R3.reuse, -INF , PT ;  /* 0xff8000000300780b */ /* 0x040fe20003f1d000 */
[----:B------:R-:W-:Y:S01]  /*3270*/  FMUL.FTZ R133, R3, c[0x0][0x23c] ;  /* 0x00008f0003857a20 */ /* 0x000fe20000410000 */
[----:B--2---:R-:W-:-:S04]  /*3280*/  FMNMX.FTZ R14, R15, R14, !PT ;  /* 0x0000000e0f0e7209 */ /* 0x004fc80007810000 */
[----:B------:R-:W-:Y:S01]  /*3290*/  FSEL R133, R133, RZ, P0 ;  /* 0x000000ff85857208 */ /* 0x000fe20000000000 */
[----:B------:R-:W1:Y:S04]  /*32a0*/  SHFL.BFLY PT, R13, R14, 0x1, 0x1f ;  /* 0x0c201f000e0d7f89 */ /* 0x000e6800000e0000 */
[--C-:B------:R-:W-:Y:S02]  /*32b0*/  FFMA.FTZ R85, R2, c[0x0][0x23c], -R133.reuse ;  /* 0x00008f0002557a23 */ /* 0x100fe40000010885 */
[--C-:B------:R-:W-:Y:S02]  /*32c0*/  FFMA.FTZ R23, R30, c[0x0][0x23c], -R133.reuse ;  /* 0x00008f001e177a23 */ /* 0x100fe40000010885 */
[--C-:B------:R-:W-:Y:S02]  /*32d0*/  FFMA.FTZ R87, R20, c[0x0][0x23c], -R133.reuse ;  /* 0x00008f0014577a23 */ /* 0x100fe40000010885 */
[--C-:B------:R-:W-:Y:S01]  /*32e0*/  FFMA.FTZ R86, R6, c[0x0][0x23c], -R133.reuse ;  /* 0x00008f0006567a23 */ /* 0x100fe20000010885 */
[----:B------:R-:W-:Y:S01]  /*32f0*/  MUFU.EX2 R85, R85 ;  /* 0x0000005500557308 */ /* 0x000fe20000000800 */
[----:B------:R-:W-:-:S02]  /*3300*/  FFMA.FTZ R28, R16, c[0x0][0x23c], -R133 ;  /* 0x00008f00101c7a23 */ /* 0x000fc40000010885 */
[--C-:B------:R-:W-:Y:S02]  /*3310*/  FFMA.FTZ R22, R8, c[0x0][0x23c], -R133.reuse ;  /* 0x00008f0008167a23 */ /* 0x100fe40000010885 */
[--C-:B------:R-:W-:Y:S02]  /*3320*/  FFMA.FTZ R20, R10, c[0x0][0x23c], -R133.reuse ;  /* 0x00008f000a147a23 */ /* 0x100fe40000010885 */
[--C-:B------:R-:W-:Y:S01]  /*3330*/  FFMA.FTZ R27, R18, c[0x0][0x23c], -R133.reuse ;  /* 0x00008f00121b7a23 */ /* 0x100fe20000010885 */
[----:B------:R-:W-:Y:S01]  /*3340*/  MUFU.EX2 R87, R87 ;  /* 0x0000005700577308 */ /* 0x000fe20000000800 */
[--C-:B------:R-:W-:Y:S02]  /*3350*/  FFMA.FTZ R94, R93, c[0x0][0x23c], -R133.reuse ;  /* 0x00008f005d5e7a23 */ /* 0x100fe40000010885 */
[--C-:B------:R-:W-:Y:S01]  /*3360*/  FFMA.FTZ R93, R90, c[0x0][0x23c], -R133.reuse ;  /* 0x00008f005a5d7a23 */ /* 0x100fe20000010885 */
[----:B-1----:R-:W-:Y:S01]  /*3370*/  FMNMX.FTZ R2, R14, R13, !PT ;  /* 0x0000000d0e027209 */ /* 0x002fe20007810000 */
[----:B------:R-:W-:-:S03]  /*3380*/  FFMA.FTZ R90, R104, c[0x0][0x23c], -R133 ;  /* 0x00008f00685a7a23 */ /* 0x000fc60000010885 */
[----:B------:R-:W1:Y:S01]  /*3390*/  MUFU.EX2 R86, R86 ;  /* 0x0000005600567308 */ /* 0x000e620000000800 */
[C---:B------:R-:W-:Y:S01]  /*33a0*/  FSETP.NEU.FTZ.AND P0, PT, R2.reuse, -INF , PT ;  /* 0xff8000000200780b */ /* 0x040fe20003f1d000 */
[----:B------:R-:W-:Y:S02]  /*33b0*/  FMUL.FTZ R84, R2, c[0x0][0x23c] ;  /* 0x00008f0002547a20 */ /* 0x000fe40000410000 */
[--C-:B------:R-:W-:Y:S02]  /*33c0*/  FFMA.FTZ R95, R92, c[0x0][0x23c], -R133.reuse ;  /* 0x00008f005c5f7a23 */ /* 0x100fe40000010885 */
[--C-:B------:R-:W-:Y:S01]  /*33d0*/  FFMA.FTZ R106, R106, c[0x0][0x23c], -R133.reuse ;  /* 0x00008f006a6a7a23 */ /* 0x100fe20000010885 */
[----:B------:R-:W-:Y:S01]  /*33e0*/  FSEL R84, R84, RZ, P0 ;  /* 0x000000ff54547208 */ /* 0x000fe20000000000 */
[----:B------:R-:W2:Y:S01]  /*33f0*/  MUFU.EX2 R28, R28 ;  /* 0x0000001c001c7308 */ /* 0x000ea20000000800 */
[--C-:B------:R-:W-:Y:S02]  /*3400*/  FFMA.FTZ R132, R132, c[0x0][0x23c], -R133.reuse ;  /* 0x00008f0084847a23 */ /* 0x100fe40000010885 */
[----:B------:R-:W-:-:S02]  /*3410*/  FFMA.FTZ R131, R131, c[0x0][0x23c], -R133 ;  /* 0x00008f0083837a23 */ /* 0x000fc40000010885 */
[--C-:B------:R-:W-:Y:S02]  /*3420*/  FFMA.FTZ R35, R12, c[0x0][0x23c], -R84.reuse ;  /* 0x00008f000c237a23 */ /* 0x100fe40000010854 */
[--C-:B------:R-:W-:Y:S01]  /*3430*/  FFMA.FTZ R88, R7, c[0x0][0x23c], -R84.reuse ;  /* 0x00008f0007587a23 */ /* 0x100fe20000010854 */
[----:B-1----:R-:W-:Y:S01]  /*3440*/  F2FP.PACK_AB R80, R86, R87 ;  /* 0x000000575650723e */ /* 0x002fe200000000ff */
[--C-:B------:R-:W-:Y:S01]  /*3450*/  FFMA.FTZ R30, R17, c[0x0][0x23c], -R84.reuse ;  /* 0x00008f00111e7a23 */ /* 0x100fe20000010854 */
[----:B------:R-:W-:Y:S01]  /*3460*/  MUFU.EX2 R27, R27 ;  /* 0x0000001b001b7308 */ /* 0x000fe20000000800 */
[--C-:B------:R-:W-:Y:S01]  /*3470*/  FFMA.FTZ R29, R19, c[0x0][0x23c], -R84.reuse ;  /* 0x00008f00131d7a23 */ /* 0x100fe20000010854 */
[----:B------:R-:W-:Y:S01]  /*3480*/  LDSM.16.MT88.4 R12, [R110+0x6400] ;  /* 0x006400006e0c783b */ /* 0x000fe20000004200 */
[--C-:B------:R-:W-:Y:S02]  /*3490*/  FFMA.FTZ R26, R21, c[0x0][0x23c], -R84.reuse ;  /* 0x00008f00151a7a23 */ /* 0x100fe40000010854 */
[--C-:B------:R-:W-:Y:S01]  /*34a0*/  FFMA.FTZ R24, R9, c[0x0][0x23c], -R84.reuse ;  /* 0x00008f0009187a23 */ /* 0x100fe20000010854 */
[----:B--2---:R-:W-:Y:S01]  /*34b0*/  F2FP.PACK_AB R82, R28, R85 ;  /* 0x000000551c52723e */ /* 0x004fe200000000ff */
[--C-:B------:R-:W-:Y:S01]  /*34c0*/  FFMA.FTZ R21, R11, c[0x0][0x23c], -R84.reuse ;  /* 0x00008f000b157a23 */ /* 0x100fe20000010854 */
[----:B------:R-:W-:Y:S01]  /*34d0*/  MUFU.EX2 R35, R35 ;  /* 0x0000002300237308 */ /* 0x000fe20000000800 */
[----:B------:R-:W1:Y:S01]  /*34e0*/  LDSM.16.MT88.4 R8, [R108+0x6400] ;  /* 0x006400006c08783b */ /* 0x000e620000004200 */
[----:B------:R-:W-:-:S02]  /*34f0*/  FFMA.FTZ R25, R37, c[0x0][0x23c], -R84 ;  /* 0x00008f0025197a23 */ /* 0x000fc40000010854 */
[--C-:B------:R-:W-:Y:S01]  /*3500*/  FFMA.FTZ R104, R91, c[0x0][0x23c], -R84.reuse ;  /* 0x00008f005b687a23 */ /* 0x100fe20000010854 */
[----:B------:R-:W2:Y:S01]  /*3510*/  LDSM.16.MT88.4 R16, [R110+0x7400] ;  /* 0x007400006e10783b */ /* 0x000ea20000004200 */
[--C-:B------:R-:W-:Y:S02]  /*3520*/  FFMA.FTZ R91, R89, c[0x0][0x23c], -R84.reuse ;  /* 0x00008f00595b7a23 */ /* 0x100fe40000010854 */
[----:B------:R-:W3:Y:S01]  /*3530*/  MUFU.EX2 R88, R88 ;  /* 0x0000005800587308 */ /* 0x000ee20000000800 */
[--C-:B------:R-:W-:Y:S02]  /*3540*/  FFMA.FTZ R92, R105, c[0x0][0x23c], -R84.reuse ;  /* 0x00008f00695c7a23 */ /* 0x100fe40000010854 */
[--C-:B------:R-:W-:Y:S02]  /*3550*/  FFMA.FTZ R89, R107, c[0x0][0x23c], -R84.reuse ;  /* 0x00008f006b597a23 */ /* 0x100fe40000010854 */
[--C-:B------:R-:W-:Y:S02]  /*3560*/  FFMA.FTZ R31, R31, c[0x0][0x23c], -R84.reuse ;  /* 0x00008f001f1f7a23 */ /* 0x100fe40000010854 */
[--C-:B------:R-:W-:Y:S01]  /*3570*/  FFMA.FTZ R34, R34, c[0x0][0x23c], -R84.reuse ;  /* 0x00008f0022227a23 */ /* 0x100fe20000010854 */
[----:B------:R-:W-:Y:S01]  /*3580*/  MUFU.EX2 R30, R30 ;  /* 0x0000001e001e7308 */ /* 0x000fe20000000800 */
[----:B------:R-:W-:-:S02]  /*3590*/  FFMA.FTZ R33, R33, c[0x0][0x23c], -R84 ;  /* 0x00008f0021217a23 */ /* 0x000fc40000010854 */
[----:B------:R-:W-:Y:S02]  /*35a0*/  FFMA.FTZ R134, R32, c[0x0][0x23c], -R84 ;  /* 0x00008f0020867a23 */ /* 0x000fe40000010854 */
[----:B------:R-:W-:Y:S02]  /*35b0*/  FFMA.FTZ R130, R130, c[0x0][0x23c], -R133 ;  /* 0x00008f0082827a23 */ /* 0x000fe40000010885 */
[----:B------:R-:W-:Y:S01]  /*35c0*/  FADD.FTZ R86, R87, R86 ;  /* 0x0000005657567221 */ /* 0x000fe20000010000 */
[----:B------:R-:W4:Y:S01]  /*35d0*/  MUFU.EX2 R29, R29 ;  /* 0x0000001d001d7308 */ /* 0x000f220000000800 */
[----:B---3--:R-:W-:Y:S01]  /*35e0*/  F2FP.PACK_AB R81, R88, R35 ;  /* 0x000000235851723e */ /* 0x008fe200000000ff */
[----:B------:R-:W-:Y:S02]  /*35f0*/  FADD.FTZ R35, R35, R88 ;  /* 0x0000005823237221 */ /* 0x000fe40000010000 */
[----:B------:R-:W-:-:S04]  /*3600*/  FADD.FTZ R85, R85, R86 ;  /* 0x0000005655557221 */ /* 0x000fc80000010000 */
[----:B------:R-:W3:Y:S01]  /*3610*/  MUFU.EX2 R22, R22 ;  /* 0x0000001600167308 */ /* 0x000ee20000000800 */
[----:B------:R-:W-:Y:S01]  /*3620*/  FADD.FTZ R28, R28, R85 ;  /* 0x000000551c1c7221 */ /* 0x000fe20000010000 */
[----:B----4-:R-:W-:-:S06]  /*3630*/  F2FP.PACK_AB R83, R29, R30 ;  /* 0x0000001e1d53723e */ /* 0x010fcc00000000ff */
[----:B------:R-:W-:Y:S01]  /*3640*/  MUFU.EX2 R23, R23 ;  /* 0x0000001700177308 */ /* 0x000fe20000000800 */
[----:B------:R-:W-:-:S04]  /*3650*/  FADD.FTZ R30, R30, R35 ;  /* 0x000000231e1e7221 */ /* 0x000fc80000010000 */
[----:B------:R-:W-:Y:S01]  /*3660*/  FADD.FTZ R29, R29, R30 ;  /* 0x0000001e1d1d7221 */ /* 0x000fe20000010000 */
[----:B------:R-:W-:Y:S01]  /*3670*/  HMMA.16816.F32 R44, R80, R48, RZ ;  /* 0x00000030502c723c */ /* 0x000fe200000018ff */
[----:B---3--:R-:W-:Y:S01]  /*3680*/  F2FP.PACK_AB R4, R22, R27 ;  /* 0x0000001b1604723e */ /* 0x008fe200000000ff */
[----:B------:R-:W3:Y:S01]  /*3690*/  MUFU.EX2 R20, R20 ;  /* 0x0000001400147308 */ /* 0x000ee20000000800 */
[----:B------:R-:W-:-:S04]  /*36a0*/  FADD.FTZ R27, R27, R28 ;  /* 0x0000001c1b1b7221 */ /* 0x000fc80000010000 */
[----:B------:R-:W-:Y:S01]  /*36b0*/  FADD.FTZ R22, R22, R27 ;  /* 0x0000001b16167221 */ /* 0x000fe20000010000 */
[C---:B------:R-:W-:Y:S02]  /*36c0*/  HMMA.16816.F32 R48, R80.reuse, R50, RZ ;  /* 0x000000325030723c */ /* 0x040fe400000018ff */
[----:B------:R-:W-:Y:S06]  /*36d0*/  MUFU.EX2 R26, R26 ;  /* 0x0000001a001a7308 */ /* 0x000fec0000000800 */
[----:B------:R-:W-:Y:S02]  /*36e0*/  HMMA.16816.F32 R60, R80, R64, RZ ;  /* 0x00000040503c723c */ /* 0x000fe400000018ff */
[----:B------:R-:W4:Y:S01]  /*36f0*/  MUFU.EX2 R25, R25 ;  /* 0x0000001900197308 */ /* 0x000f220000000800 */
[----:B---3--:R-:W-:Y:S01]  /*3700*/  F2FP.PACK_AB R6, R20, R23 ;  /* 0x000000171406723e */ /* 0x008fe200000000ff */
[----:B------:R-:W-:-:S04]  /*3710*/  FADD.FTZ R23, R23, R22 ;  /* 0x0000001617177221 */ /* 0x000fc80000010000 */
[C---:B------:R-:W-:Y:S01]  /*3720*/  HMMA.16816.F32 R64, R80.reuse, R66, RZ ;  /* 0x000000425040723c */ /* 0x040fe200000018ff */
[----:B------:R-:W-:Y:S01]  /*3730*/  FADD.FTZ R20, R20, R23 ;  /* 0x0000001714147221 */ /* 0x000fe20000010000 */
[----:B------:R-:W-:Y:S06]  /*3740*/  MUFU.EX2 R24, R24 ;  /* 0x0000001800187308 */ /* 0x000fec0000000800 */
[----:B------:R-:W-:Y:S02]  /*3750*/  HMMA.16816.F32 R36, R80, R40, RZ ;  /* 0x000000285024723c */ /* 0x000fe400000018ff */
[----:B------:R-:W3:Y:S01]  /*3760*/  MUFU.EX2 R21, R21 ;  /* 0x0000001500157308 */ /* 0x000ee20000000800 */
[----:B----4-:R-:W-:Y:S01]  /*3770*/  F2FP.PACK_AB R5, R25, R26 ;  /* 0x0000001a1905723e */ /* 0x010fe200000000ff */
[----:B------:R-:W-:-:S04]  /*3780*/  FADD.FTZ R26, R26, R29 ;  /* 0x0000001d1a1a7221 */ /* 0x000fc80000010000 */
[C---:B------:R-:W-:Y:S01]  /*3790*/  HMMA.16816.F32 R52, R80.reuse, R56, RZ ;  /* 0x000000385034723c */ /* 0x040fe200000018ff */
[----:B------:R-:W-:Y:S01]  /*37a0*/  FADD.FTZ R25, R25, R26 ;  /* 0x0000001a19197221 */ /* 0x000fe20000010000 */
[----:B------:R-:W-:Y:S06]  /*37b0*/  MUFU.EX2 R95, R95 ;  /* 0x0000005f005f7308 */ /* 0x000fec0000000800 */
[----:B------:R-:W-:Y:S01]  /*37c0*/  HMMA.16816.F32 R68, R80, R72, RZ ;  /* 0x000000485044723c */ /* 0x000fe200000018ff */
[----:B---3--:R-:W-:Y:S01]  /*37d0*/  F2FP.PACK_AB R7, R21, R24 ;  /* 0x000000181507723e */ /* 0x008fe200000000ff */
[----:B------:R-:W3:Y:S01]  /*37e0*/  MUFU.EX2 R94, R94 ;  /* 0x0000005e005e7308 */ /* 0x000ee20000000800 */
[----:B------:R-:W-:-:S05]  /*37f0*/  FADD.FTZ R24, R24, R25 ;  /* 0x0000001918187221 */ /* 0x000fca0000010000 */
[----:B------:R-:W-:Y:S01]  /*3800*/  HMMA.16816.F32 R40, R80, R42, RZ ;  /* 0x0000002a5028723c */ /* 0x000fe200000018ff */
[----:B------:R-:W-:Y:S01]  /*3810*/  FADD.FTZ R21, R21, R24 ;  /* 0x0000001815157221 */ /* 0x000fe20000010000 */
[----:B------:R-:W-:Y:S06]  /*3820*/  MUFU.EX2 R93, R93 ;  /* 0x0000005d005d7308 */ /* 0x000fec0000000800 */
[C---:B-1----:R-:W-:Y:S02]  /*3830*/  HMMA.16816.F32 R44, R4.reuse, R8, R44 ;  /* 0x00000008042c723c */ /* 0x042fe4000000182c */
[----:B------:R-:W-:Y:S06]  /*3840*/  MUFU.EX2 R90, R90 ;  /* 0x0000005a005a7308 */ /* 0x000fec0000000800 */
[----:B------:R-:W-:Y:S01]  /*3850*/  HMMA.16816.F32 R48, R4, R10, R48 ;  /* 0x0000000a0430723c */ /* 0x000fe20000001830 */
[----:B------:R-:W1:Y:S01]  /*3860*/  LDSM.16.MT88.4 R8, [R108+0x7400] ;  /* 0x007400006c08783b */ /* 0x000e620000004200 */
[----:B------:R-:W-:Y:S06]  /*3870*/  MUFU.EX2 R104, R104 ;  /* 0x0000006800687308 */ /* 0x000fec0000000800 */
[C---:B------:R-:W-:Y:S02]  /*3880*/  HMMA.16816.F32 R56, R80.reuse, R58, RZ ;  /* 0x0000003a5038723c */ /* 0x040fe400000018ff */
[----:B------:R-:W4:Y:S06]  /*3890*/  MUFU.EX2 R91, R91 ;  /* 0x0000005b005b7308 */ /* 0x000f2c0000000800 */
[----:B------:R-:W-:Y:S02]  /*38a0*/  HMMA.16816.F32 R72, R80, R74, RZ ;  /* 0x0000004a5048723c */ /* 0x000fe400000018ff */
[----:B------:R-:W-:Y:S06]  /*38b0*/  MUFU.EX2 R92, R92 ;  /* 0x0000005c005c7308 */ /* 0x000fec0000000800 */
[C---:B------:R-:W-:Y:S02]  /*38c0*/  HMMA.16816.F32 R36, R4.reuse, R12, R36 ;  /* 0x0000000c0424723c */ /* 0x040fe40000001824 */
[----:B------:R-:W5:Y:S06]  /*38d0*/  MUFU.EX2 R89, R89 ;  /* 0x0000005900597308 */ /* 0x000f6c0000000800 */
[C---:B------:R-:W-:Y:S01]  /*38e0*/  HMMA.16816.F32 R40, R4.reuse, R14, R40 ;  /* 0x0000000e0428723c */ /* 0x040fe20000001828 */
[----:B------:R-:W3:Y:S01]  /*38f0*/  LDSM.16.MT88.4 R12, [R110+0x8400] ;  /* 0x008400006e0c783b */ /* 0x000ee20000004200 */
[----:B------:R-:W-:Y:S06]  /*3900*/  MUFU.EX2 R106, R106 ;  /* 0x0000006a006a7308 */ /* 0x000fec0000000800 */
[C---:B--2---:R-:W-:Y:S02]  /*3910*/  HMMA.16816.F32 R52, R4.reuse, R16, R52 ;  /* 0x000000100434723c */ /* 0x044fe40000001834 */
[----:B------:R-:W2:Y:S06]  /*3920*/  MUFU.EX2 R105, R130 ;  /* 0x0000008200697308 */ /* 0x000eac0000000800 */
[C---:B-1----:R-:W-:Y:S02]  /*3930*/  HMMA.16816.F32 R60, R4.reuse, R8, R60 ;  /* 0x00000008043c723c */ /* 0x042fe4000000183c */
[----:B------:R-:W-:Y:S06]  /*3940*/  MUFU.EX2 R132, R132 ;  /* 0x0000008400847308 */ /* 0x000fec0000000800 */
[C---:B------:R-:W-:Y:S01]  /*3950*/  HMMA.16816.F32 R64, R4.reuse, R10, R64 ;  /* 0x0000000a0440723c */ /* 0x040fe20000001840 */
[----:B------:R-:W1:Y:S01]  /*3960*/  LDSM.16.MT88.4 R8, [R108+0x8000] ;  /* 0x008000006c08783b */ /* 0x000e620000004200 */
[----:B------:R-:W-:Y:S06]  /*3970*/  MUFU.EX2 R131, R131 ;  /* 0x0000008300837308 */ /* 0x000fec0000000800 */
[C---:B------:R-:W-:Y:S01]  /*3980*/  HMMA.16816.F32 R56, R4.reuse, R18, R56 ;  /* 0x000000120438723c */ /* 0x040fe20000001838 */
[----:B------:R-:W-:Y:S01]  /*3990*/  LDSM.16.MT88.4 R16, [R110+0x6c00] ;  /* 0x006c00006e10783b */ /* 0x000fe20000004200 */
[----:B------:R-:W-:Y:S06]  /*39a0*/  MUFU.EX2 R31, R31 ;  /* 0x0000001f001f7308 */ /* 0x000fec0000000800 */
[C---:B---3--:R-:W-:Y:S02]  /*39b0*/  HMMA.16816.F32 R68, R4.reuse, R12, R68 ;  /* 0x0000000c0444723c */ /* 0x048fe40000001844 */
[----:B------:R-:W3:Y:S06]  /*39c0*/  MUFU.EX2 R34, R34 ;  /* 0x0000002200227308 */ /* 0x000eec0000000800 */
[----:B------:R-:W-:Y:S01]  /*39d0*/  HMMA.16816.F32 R72, R4, R14, R72 ;  /* 0x0000000e0448723c */ /* 0x000fe20000001848 */
[----:B------:R-:W-:Y:S01]  /*39e0*/  LDSM.16.MT88.4 R12, [R108+0x6c00] ;  /* 0x006c00006c0c783b */ /* 0x000fe20000004200 */
        /* <DEDUP_REMOVED lines=11> */
[----:B----4-:R-:W-:Y:S01]  /*3aa0*/  F2FP.PACK_AB R5, R91, R104 ;  /* 0x000000685b05723e */ /* 0x010fe200000000ff */
        /* <DEDUP_REMOVED lines=27> */
[----:B--2---:R-:W-:Y:S01]  /*3c60*/  F2FP.PACK_AB R4, R105, R106 ;  /* 0x0000006a6904723e */ /* 0x004fe200000000ff */
        /* <DEDUP_REMOVED lines=86> */
[----:B-1----:R-:W2:Y:S04]  /*41d0*/  LDSM.16.M88.4 R8, [R112+0x3400] ;  /* 0x003400007008783b */ /* 0x002ea80000000200 */
[----:B------:R-:W1:Y:S04]  /*41e0*/  LDSM.16.M88.4 R16, [R112+0x3000] ;  /* 0x003000007010783b */ /* 0x000e680000000200 */
[----:B------:R-:W-:Y:S04]  /*41f0*/  LDSM.16.M88.4 R32, [R111] ;  /* 0x000000006f20783b */ /* 0x000fe80000000200 */
[----:B------:R-:W4:Y:S04]  /*4200*/  LDSM.16.M88.4 R4, [R109+0x3400] ;  /* 0x003400006d04783b */ /* 0x000f280000000200 */
[----:B------:R-:W5:Y:S04]  /*4210*/  LDSM.16.M88.4 R24, [R109+0x3000] ;  /* 0x003000006d18783b */ /* 0x000f680000000200 */
[----:B---3--:R-:W3:Y:S04]  /*4220*/  LDSM.16.M88.4 R28, [R112+0x3800] ;  /* 0x00380000701c783b */ /* 0x008ee80000000200 */
[----:B------:R-:W3:Y:S04]  /*4230*/  LDSM.16.M88.4 R88, [R112+0x3c00] ;  /* 0x003c00007058783b */ /* 0x000ee80000000200 */
[----:B------:R-:W3:Y:S04]  /*4240*/  LDSM.16.M88.4 R92, [R109+0x3800] ;  /* 0x003800006d5c783b */ /* 0x000ee80000000200 */
[----:B------:R-:W0:Y:S01]  /*4250*/  LDGDEPBAR ;  /* 0x00000000000079af */ /* 0x000e220000000000 */
[C---:B--2---:R-:W-:Y:S08]  /*4260*/  HMMA.16816.F32 R12, R84.reuse, R8, RZ ;  /* 0x00000008540c723c */ /* 0x044ff000000018ff */
[C---:B-1----:R-:W-:Y:S08]  /*4270*/  HMMA.16816.F32 R20, R84.reuse, R16, RZ ;  /* 0x000000105414723c */ /* 0x042ff000000018ff */
[C---:B------:R-:W-:Y:S08]  /*4280*/  HMMA.16816.F32 R8, R84.reuse, R10, RZ ;  /* 0x0000000a5408723c */ /* 0x040ff000000018ff */
[----:B------:R-:W-:Y:S08]  /*4290*/  HMMA.16816.F32 R16, R84, R18, RZ ;  /* 0x000000125410723c */ /* 0x000ff000000018ff */
[C---:B----4-:R-:W-:Y:S08]  /*42a0*/  HMMA.16816.F32 R12, R32.reuse, R4, R12 ;  /* 0x00000004200c723c */ /* 0x050ff0000000180c */
[C---:B------:R-:W-:Y:S08]  /*42b0*/  HMMA.16816.F32 R8, R32.reuse, R6, R8 ;  /* 0x000000062008723c */ /* 0x040ff00000001808 */
[C---:B-----5:R-:W-:Y:S08]  /*42c0*/  HMMA.16816.F32 R20, R32.reuse, R24, R20 ;  /* 0x000000182014723c */ /* 0x060ff00000001814 */
[----:B------:R-:W-:Y:S08]  /*42d0*/  HMMA.16816.F32 R16, R32, R26, R16 ;  /* 0x0000001a2010723c */ /* 0x000ff00000001810 */
[C---:B---3--:R-:W-:Y:S08]  /*42e0*/  HMMA.16816.F32 R4, R84.reuse, R28, RZ ;  /* 0x0000001c5404723c */ /* 0x048ff000000018ff */
[C---:B------:R-:W-:Y:S08]  /*42f0*/  HMMA.16816.F32 R28, R84.reuse, R30, RZ ;  /* 0x0000001e541c723c */ /* 0x040ff000000018ff */
[C---:B------:R-:W-:Y:S08]  /*4300*/  HMMA.16816.F32 R24, R84.reuse, R88, RZ ;  /* 0x000000585418723c */ /* 0x040ff000000018ff */
[----:B------:R-:W-:Y:S01]  /*4310*/  HMMA.16816.F32 R84, R84, R90, RZ ;  /* 0x0000005a5454723c */ /* 0x000fe200000018ff */
[----:B------:R-:W1:Y:S07]  /*4320*/  LDSM.16.M88.4 R88, [R109+0x3c00] ;  /* 0x003c00006d58783b */ /* 0x000e6e0000000200 */
[C---:B------:R-:W-:Y:S08]  /*4330*/  HMMA.16816.F32 R4, R32.reuse, R92, R4 ;  /* 0x0000005c2004723c */ /* 0x040ff00000001804 */
[C---:B------:R-:W-:Y:S08]  /*4340*/  HMMA.16816.F32 R28, R32.reuse, R94, R28 ;  /* 0x0000005e201c723c */ /* 0x040ff0000000181c */
        /* <DEDUP_REMOVED lines=55> */
[----:B------:R-:W-:Y:S07]  /*46c0*/  HMMA.16816.F32 R84, R88, R34, R84 ;  /* 0x000000225854723c */ /* 0x000fee0000001854 */
[----:B------:R-:W-:-:S02]  /*46d0*/  IADD3 R89, R33, 0x8, RZ ;  /* 0x0000000821597810 */ /* 0x000fc40007ffe0ff */
[----:B------:R-:W-:Y:S02]  /*46e0*/  IADD3 R34, R33, 0x1, RZ ;  /* 0x0000000121227810 */ /* 0x000fe40007ffe0ff */
[----:B------:R1:W2:Y:S01]  /*46f0*/  I2F R35, R89 ;  /* 0x0000005900237306 */ /* 0x0002a20000201400 */
[CC--:B------:R-:W-:Y:S01]  /*4700*/  ISETP.GE.AND P5, PT, R89.reuse, R103.reuse, PT ;  /* 0x000000675900720c */ /* 0x0c0fe20003fa6270 */
[----:B------:R-:W-:Y:S01]  /*4710*/  BAR.SYNC.DEFER_BLOCKING 0x0 ;  /* 0x0000000000007b1d */ /* 0x000fe20000010000 */
[-C--:B------:R-:W-:Y:S02]  /*4720*/  ISETP.GE.AND P2, PT, R89, R102.reuse, PT ;  /* 0x000000665900720c */ /* 0x080fe40003f46270 */
[----:B------:R-:W-:Y:S02]  /*4730*/  IADD3 R88, R33, 0x9, RZ ;  /* 0x0000000921587810 */ /* 0x000fe40007ffe0ff */
[C---:B------:R-:W-:Y:S01]  /*4740*/  ISETP.GE.AND P0, PT, R34.reuse, R103, PT ;  /* 0x000000672200720c */ /* 0x040fe20003f06270 */
[----:B------:R-:W3:Y:S01]  /*4750*/  I2F R32, R34 ;  /* 0x0000002200207306 */ /* 0x000ee20000201400 */
[----:B------:R-:W-:-:S02]  /*4760*/  ISETP.GE.AND P6, PT, R34, R102, PT ;  /* 0x000000662200720c */ /* 0x000fc40003fc6270 */
[----:B-1----:R-:W-:Y:S01]  /*4770*/  IADD3 R89, R33, 0x10, RZ ;  /* 0x0000001021597810 */ /* 0x002fe20007ffe0ff */
[----:B--2---:R-:W-:-:S04]  /*4780*/  FFMA.FTZ R16, R35, R0, R16 ;  /* 0x0000000023107223 */ /* 0x004fc80000010010 */
[----:B------:R-:W1:Y:S01]  /*4790*/  I2F R34, R88 ;  /* 0x0000005800227306 */ /* 0x000e620000201400 */
[-C--:B------:R-:W-:Y:S02]  /*47a0*/  FFMA.FTZ R18, R35, R0.reuse, R18 ;  /* 0x0000000023127223 */ /* 0x080fe40000010012 */
[----:B---3--:R-:W-:-:S03]  /*47b0*/  FFMA.FTZ R21, R32, R0, R21 ;  /* 0x0000000020157223 */ /* 0x008fc60000010015 */
[----:B------:R-:W-:Y:S02]  /*47c0*/  FSEL R18, R18, -INF , !P2 ;  /* 0xff80000012127808 */ /* 0x000fe40005000000 */
[----:B------:R-:W2:Y:S01]  /*47d0*/  I2F R35, R89 ;  /* 0x0000005900237306 */ /* 0x000ea20000201400 */
[----:B------:R-:W-:Y:S01]  /*47e0*/  FFMA.FTZ R32, R32, R0, R23 ;  /* 0x0000000020207223 */ /* 0x000fe20000010017 */
[----:B------:R-:W-:Y:S02]  /*47f0*/  ISETP.GE.AND P2, PT, R89, R102, PT ;  /* 0x000000665900720c */ /* 0x000fe40003f46270 */
[----:B------:R-:W-:Y:S02]  /*4800*/  FSEL R23, R21, -INF , !P0 ;  /* 0xff80000015177808 */ /* 0x000fe40004000000 */
[----:B------:R-:W-:Y:S02]  /*4810*/  FSEL R32, R32, -INF , !P6 ;  /* 0xff80000020207808 */ /* 0x000fe40007000000 */
[----:B------:R-:W-:Y:S01]  /*4820*/  ISETP.GE.AND P0, PT, R88, R103, PT ;  /* 0x000000675800720c */ /* 0x000fe20003f06270 */
[----:B-1----:R-:W-:Y:S01]  /*4830*/  FFMA.FTZ R17, R34, R0, R17 ;  /* 0x0000000022117223 */ /* 0x002fe20000010011 */
[----:B------:R-:W-:-:S02]  /*4840*/  ISETP.GE.AND P6, PT, R88, R102, PT ;  /* 0x000000665800720c */ /* 0x000fc40003fc6270 */
[----:B------:R-:W-:Y:S02]  /*4850*/  IADD3 R88, R33, 0x11, RZ ;  /* 0x0000001121587810 */ /* 0x000fe40007ffe0ff */
[----:B------:R-:W-:Y:S01]  /*4860*/  FSEL R21, R16, -INF , !P5 ;  /* 0xff80000010157808 */ /* 0x000fe20006800000 */
[-C--:B------:R-:W-:Y:S01]  /*4870*/  FFMA.FTZ R16, R34, R0.reuse, R19 ;  /* 0x0000000022107223 */ /* 0x080fe20000010013 */
[----:B------:R-:W-:Y:S01]  /*4880*/  ISETP.GE.AND P5, PT, R89, R103, PT ;  /* 0x000000675900720c */ /* 0x000fe20003fa6270 */
[CC--:B--2---:R-:W-:Y:S01]  /*4890*/  FFMA.FTZ R12, R35.reuse, R0.reuse, R12 ;  /* 0x00000000230c7223 */ /* 0x0c4fe2000001000c */
[----:B------:R-:W1:Y:S01]  /*48a0*/  I2F R34, R88 ;  /* 0x0000005800227306 */ /* 0x000e620000201400 */
[----:B------:R-:W-:Y:S01]  /*48b0*/  FFMA.FTZ R14, R35, R0, R14 ;  /* 0x00000000230e7223 */ /* 0x000fe2000001000e */
[----:B------:R-:W-:Y:S02]  /*48c0*/  IADD3 R35, R33, 0x18, RZ ;  /* 0x0000001821237810 */ /* 0x000fe40007ffe0ff */
[----:B------:R-:W-:-:S02]  /*48d0*/  FSEL R17, R17, -INF , !P0 ;  /* 0xff80000011117808 */ /* 0x000fc40004000000 */
[----:B------:R-:W-:Y:S02]  /*48e0*/  FSEL R140, R14, -INF , !P2 ;  /* 0xff8000000e8c7808 */ /* 0x000fe40005000000 */
[----:B------:R-:W2:Y:S01]  /*48f0*/  I2F R19, R35 ;  /* 0x0000002300137306 */ /* 0x000ea20000201400 */
[----:B------:R-:W-:Y:S02]  /*4900*/  IADD3 R14, R33, 0x19, RZ ;  /* 0x00000019210e7810 */ /* 0x000fe40007ffe0ff */
[----:B------:R-:W-:Y:S02]  /*4910*/  FSEL R141, R12, -INF , !P5 ;  /* 0xff8000000c8d7808 */ /* 0x000fe40006800000 */
[-C--:B------:R-:W-:Y:S02]  /*4920*/  ISETP.GE.AND P0, PT, R88, R103.reuse, PT ;  /* 0x000000675800720c */ /* 0x080fe40003f06270 */
[C---:B------:R-:W-:Y:S01]  /*4930*/  ISETP.GE.AND P5, PT, R35.reuse, R103, PT ;  /* 0x000000672300720c */ /* 0x040fe20003fa6270 */
[C---:B-1----:R-:W-:Y:S01]  /*4940*/  FFMA.FTZ R13, R34.reuse, R0, R13 ;  /* 0x00000000220d7223 */ /* 0x042fe2000001000d */
[----:B------:R-:W1:Y:S01]  /*4950*/  I2F R12, R14 ;  /* 0x0000000e000c7306 */ /* 0x000e620000201400 */
[----:B------:R-:W-:Y:S01]  /*4960*/  ISETP.GE.AND P2, PT, R35, R102, PT ;  /* 0x000000662300720c */ /* 0x000fe20003f46270 */
[----:B------:R-:W-:Y:S01]  /*4970*/  FFMA.FTZ R15, R34, R0, R15 ;  /* 0x00000000220f7223 */ /* 0x000fe2000001000f */
[----:B------:R-:W-:-:S02]  /*4980*/  FSEL R16, R16, -INF , !P6 ;  /* 0xff80000010107808 */ /* 0x000fc40007000000 */
[----:B------:R-:W-:Y:S01]  /*4990*/  FSEL R147, R13, -INF , !P0 ;  /* 0xff8000000d937808 */ /* 0x000fe20004000000 */
[-C--:B--2---:R-:W-:Y:S01]  /*49a0*/  FFMA.FTZ R148, R19, R0.reuse, R10 ;  /* 0x0000000013947223 */ /* 0x084fe2000001000a */
[----:B------:R-:W-:Y:S01]  /*49b0*/  IADD3 R10, R33, 0x20, RZ ;  /* 0x00000020210a7810 */ /* 0x000fe20007ffe0ff */
[-C--:B------:R-:W-:Y:S01]  /*49c0*/  FFMA.FTZ R8, R19, R0.reuse, R8 ;  /* 0x0000000013087223 */ /* 0x080fe20000010008 */
[-C--:B------:R-:W-:Y:S02]  /*49d0*/  ISETP.GE.AND P0, PT, R14, R103.reuse, PT ;  /* 0x000000670e00720c */ /* 0x080fe40003f06270 */
[----:B------:R-:W2:Y:S01]  /*49e0*/  I2F R13, R10 ;  /* 0x0000000a000d7306 */ /* 0x000ea20000201400 */
[----:B------:R-:W-:Y:S02]  /*49f0*/  FSEL R148, R148, -INF , !P2 ;  /* 0xff80000094947808 */ /* 0x000fe40005000000 */
[----:B------:R-:W-:Y:S01]  /*4a00*/  FSEL R149, R8, -INF , !P5 ;  /* 0xff80000008957808 */ /* 0x000fe20006800000 */
[CC--:B-1----:R-:W-:Y:S01]  /*4a10*/  FFMA.FTZ R9, R12.reuse, R0.reuse, R9 ;  /* 0x000000000c097223 */ /* 0x0c2fe20000010009 */
[----:B------:R-:W-:Y:S01]  /*4a20*/  IADD3 R8, R33, 0x21, RZ ;  /* 0x0000002121087810 */ /* 0x000fe20007ffe0ff */
[----:B------:R-:W-:Y:S01]  /*4a30*/  FFMA.FTZ R11, R12, R0, R11 ;  /* 0x000000000c0b7223 */ /* 0x000fe2000001000b */
[----:B------:R-:W-:-:S02]  /*4a40*/  ISETP.GE.AND P5, PT, R10, R103, PT ;  /* 0x000000670a00720c */ /* 0x000fc40003fa6270 */
[----:B------:R-:W1:Y:S01]  /*4a50*/  I2F R136, R8 ;  /* 0x0000000800887306 */ /* 0x000e620000201400 */
[----:B------:R-:W-:Y:S02]  /*4a60*/  FSEL R151, R9, -INF , !P0 ;  /* 0xff80000009977808 */ /* 0x000fe40004000000 */
[----:B------:R-:W-:Y:S02]  /*4a70*/  ISETP.GE.AND P2, PT, R10, R102, PT ;  /* 0x000000660a00720c */ /* 0x000fe40003f46270 */
[----:B------:R-:W-:Y:S01]  /*4a80*/  IADD3 R9, R33, 0x28, RZ ;  /* 0x0000002821097810 */ /* 0x000fe20007ffe0ff */
[C---:B--2---:R-:W-:Y:S01]  /*4a90*/  FFMA.FTZ R4, R13.reuse, R0, R4 ;  /* 0x000000000d047223 */ /* 0x044fe20000010004 */
[----:B------:R-:W-:Y:S01]  /*4aa0*/  ISETP.GE.AND P6, PT, R88, R102, PT ;  /* 0x000000665800720c */ /* 0x000fe20003fc6270 */
[----:B------:R-:W-:Y:S01]  /*4ab0*/  FFMA.FTZ R6, R13, R0, R6 ;  /* 0x000000000d067223 */ /* 0x000fe20000010006 */
[----:B------:R-:W-:Y:S02]  /*4ac0*/  ISETP.GE.AND P0, PT, R8, R103, PT ;  /* 0x000000670800720c */ /* 0x000fe40003f06270 */
[----:B------:R-:W-:-:S02]  /*4ad0*/  FSEL R107, R4, -INF , !P5 ;  /* 0xff800000046b7808 */ /* 0x000fc40006800000 */
[----:B------:R-:W-:Y:S02]  /*4ae0*/  FSEL R130, R6, -INF , !P2 ;  /* 0xff80000006827808 */ /* 0x000fe40005000000 */
[C---:B------:R-:W-:Y:S01]  /*4af0*/  ISETP.GE.AND P5, PT, R9.reuse, R103, PT ;  /* 0x000000670900720c */ /* 0x040fe20003fa6270 */
[C---:B-1----:R-:W-:Y:S01]  /*4b00*/  FFMA.FTZ R137, R136.reuse, R0, R5 ;  /* 0x0000000088897223 */ /* 0x042fe20000010005 */
[----:B------:R-:W-:Y:S01]  /*4b10*/  ISETP.GE.AND P2, PT, R9, R102, PT ;  /* 0x000000660900720c */ /* 0x000fe20003f46270 */
[----:B------:R-:W-:Y:S01]  /*4b20*/  FFMA.FTZ R136, R136, R0, R7 ;  /* 0x0000000088887223 */ /* 0x000fe20000010007 */
[----:B------:R-:W1:Y:S01]  /*4b30*/  I2F R9, R9 ;  /* 0x0000000900097306 */ /* 0x000e620000201400 */
[C---:B------:R-:W-:Y:S02]  /*4b40*/  IADD3 R4, R33.reuse, 0x30, RZ ;  /* 0x0000003021047810 */ /* 0x040fe40007ffe0ff */
[----:B------:R-:W-:Y:S02]  /*4b50*/  IADD3 R7, R33, 0x29, RZ ;  /* 0x0000002921077810 */ /* 0x000fe40007ffe0ff */
[----:B------:R-:W-:-:S02]  /*4b60*/  FSEL R152, R15, -INF , !P6 ;  /* 0xff8000000f987808 */ /* 0x000fc40007000000 */
[-C--:B------:R-:W-:Y:S01]  /*4b70*/  ISETP.GE.AND P6, PT, R14, R102.reuse, PT ;  /* 0x000000660e00720c */ /* 0x080fe20003fc6270 */
[----:B------:R-:W2:Y:S01]  /*4b80*/  I2F R5, R4 ;  /* 0x0000000400057306 */ /* 0x000ea20000201400 */
[----:B------:R-:W-:Y:S02]  /*4b90*/  FSEL R137, R137, -INF , !P0 ;  /* 0xff80000089897808 */ /* 0x000fe40004000000 */
[----:B------:R-:W-:Y:S02]  /*4ba0*/  FSEL R150, R11, -INF , !P6 ;  /* 0xff8000000b967808 */ /* 0x000fe40007000000 */
[----:B------:R-:W-:Y:S02]  /*4bb0*/  ISETP.GE.AND P6, PT, R8, R102, PT ;  /* 0x000000660800720c */ /* 0x000fe40003fc6270 */
[----:B------:R-:W-:Y:S01]  /*4bc0*/  ISETP.GE.AND P0, PT, R7, R103, PT ;  /* 0x000000670700720c */ /* 0x000fe20003f06270 */
[CC--:B-1----:R-:W-:Y:S01]  /*4bd0*/  FFMA.FTZ R28, R9.reuse, R0.reuse, R28 ;  /* 0x00000000091c7223 */ /* 0x0c2fe2000001001c */
[----:B------:R1:W3:Y:S01]  /*4be0*/  I2F R6, R7 ;  /* 0x0000000700067306 */ /* 0x0002e20000201400 */
[----:B------:R-:W-:Y:S01]  /*4bf0*/  FFMA.FTZ R30, R9, R0, R30 ;  /* 0x00000000091e7223 */ /* 0x000fe2000001001e */
[----:B------:R-:W-:-:S02]  /*4c00*/  FSEL R136, R136, -INF , !P6 ;  /* 0xff80000088887808 */ /* 0x000fc40007000000 */
[----:B------:R-:W-:Y:S02]  /*4c10*/  FSEL R135, R28, -INF , !P5 ;  /* 0xff8000001c877808 */ /* 0x000fe40006800000 */
[----:B------:R-:W-:Y:S01]  /*4c20*/  FSEL R132, R30, -INF , !P2 ;  /* 0xff8000001e847808 */ /* 0x000fe20005000000 */
[CC--:B--2---:R-:W-:Y:S01]  /*4c30*/  FFMA.FTZ R24, R5.reuse, R0.reuse, R24 ;  /* 0x0000000005187223 */ /* 0x0c4fe20000010018 */
[C---:B------:R-:W-:Y:S01]  /*4c40*/  ISETP.GE.AND P5, PT, R4.reuse, R103, PT ;  /* 0x000000670400720c */ /* 0x040fe20003fa6270 */
[----:B------:R-:W-:Y:S01]  /*4c50*/  FFMA.FTZ R26, R5, R0, R26 ;  /* 0x00000000051a7223 */ /* 0x000fe2000001001a */
[-C--:B------:R-:W-:Y:S02]  /*4c60*/  ISETP.GE.AND P2, PT, R4, R102.reuse, PT ;  /* 0x000000660400720c */ /* 0x080fe40003f46270 */
[----:B------:R-:W-:Y:S02]  /*4c70*/  IADD3 R4, R33, 0x38, RZ ;  /* 0x0000003821047810 */ /* 0x000fe40007ffe0ff */
[----:B------:R-:W-:-:S02]  /*4c80*/  ISETP.GE.AND P6, PT, R7, R102, PT ;  /* 0x000000660700720c */ /* 0x000fc40003fc6270 */
[----:B------:R-:W2:Y:S01]  /*4c90*/  I2F R5, R4 ;  /* 0x0000000400057306 */ /* 0x000ea20000201400 */
[----:B-1----:R-:W-:Y:S01]  /*4ca0*/  IADD3 R7, R33, 0x31, RZ ;  /* 0x0000003121077810 */ /* 0x002fe20007ffe0ff */
[-C--:B---3--:R-:W-:Y:S01]  /*4cb0*/  FFMA.FTZ R29, R6, R0.reuse, R29 ;  /* 0x00000000061d7223 */ /* 0x088fe2000001001d */
[----:B------:R-:W-:Y:S01]  /*4cc0*/  FSEL R105, R24, -INF , !P5 ;  /* 0xff80000018697808 */ /* 0x000fe20006800000 */
[----:B------:R-:W-:Y:S01]  /*4cd0*/  FFMA.FTZ R31, R6, R0, R31 ;  /* 0x00000000061f7223 */ /* 0x000fe2000001001f */
[----:B------:R-:W-:Y:S02]  /*4ce0*/  FSEL R90, R26, -INF , !P2 ;  /* 0xff8000001a5a7808 */ /* 0x000fe40005000000 */
[----:B------:R-:W-:Y:S01]  /*4cf0*/  FSEL R139, R29, -INF , !P0 ;  /* 0xff8000001d8b7808 */ /* 0x000fe20004000000 */
[----:B------:R-:W1:Y:S01]  /*4d00*/  I2F R6, R7 ;  /* 0x0000000700067306 */ /* 0x000e620000201400 */
[C---:B------:R-:W-:Y:S02]  /*4d10*/  ISETP.GE.AND P5, PT, R4.reuse, R103, PT ;  /* 0x000000670400720c */ /* 0x040fe40003fa6270 */
[----:B------:R-:W-:-:S02]  /*4d20*/  ISETP.GE.AND P2, PT, R4, R102, PT ;  /* 0x000000660400720c */ /* 0x000fc40003f46270 */
[----:B------:R-:W-:Y:S02]  /*4d30*/  ISETP.GE.AND P0, PT, R7, R103, PT ;  /* 0x000000670700720c */ /* 0x000fe40003f06270 */
[----:B------:R-:W-:Y:S01]  /*4d40*/  FSEL R106, R31, -INF , !P6 ;  /* 0xff8000001f6a7808 */ /* 0x000fe20007000000 */
[-C--:B--2---:R-:W-:Y:S01]  /*4d50*/  FFMA.FTZ R84, R5, R0.reuse, R84 ;  /* 0x0000000005547223 */ /* 0x084fe20000010054 */
[----:B------:R-:W-:Y:S01]  /*4d60*/  IADD3 R4, R33, 0x39, RZ ;  /* 0x0000003921047810 */ /* 0x000fe20007ffe0ff */
[----:B------:R-:W-:Y:S01]  /*4d70*/  FFMA.FTZ R86, R5, R0, R86 ;  /* 0x0000000005567223 */ /* 0x000fe20000010056 */
[----:B------:R-:W-:Y:S01]  /*4d80*/  ISETP.GE.AND P6, PT, R7, R102, PT ;  /* 0x000000660700720c */ /* 0x000fe20003fc6270 */
[----:B------:R-:W2:Y:S01]  /*4d90*/  I2F R5, R33 ;  /* 0x0000002100057306 */ /* 0x000ea20000201400 */
[----:B------:R-:W-:Y:S02]  /*4da0*/  FSEL R138, R84, -INF , !P5 ;  /* 0xff800000548a7808 */ /* 0x000fe40006800000 */
[----:B------:R-:W-:Y:S01]  /*4db0*/  FSEL R92, R86, -INF , !P2 ;  /* 0xff800000565c7808 */ /* 0x000fe20005000000 */
[C---:B-1----:R-:W-:Y:S01]  /*4dc0*/  FFMA.FTZ R25, R6.reuse, R0, R25 ;  /* 0x0000000006197223 */ /* 0x042fe20000010019 */
[----:B------:R-:W-:Y:S01]  /*4dd0*/  ISETP.GE.AND P5, PT, R33, R102, PT ;  /* 0x000000662100720c */ /* 0x000fe20003fa6270 */
[----:B------:R-:W-:Y:S01]  /*4de0*/  FFMA.FTZ R27, R6, R0, R27 ;  /* 0x00000000061b7223 */ /* 0x000fe2000001001b */
[----:B------:R-:W-:Y:S01]  /*4df0*/  ISETP.GE.AND P2, PT, R4, R102, PT ;  /* 0x000000660400720c */ /* 0x000fe20003f46270 */
[----:B------:R-:W1:Y:S01]  /*4e00*/  I2F R6, R4 ;  /* 0x0000000400067306 */ /* 0x000e620000201400 */
[----:B------:R-:W-:-:S02]  /*4e10*/  FSEL R133, R25, -INF , !P0 ;  /* 0xff80000019857808 */ /* 0x000fc40004000000 */
[-C--:B------:R-:W-:Y:S02]  /*4e20*/  ISETP.GE.AND P0, PT, R33, R103.reuse, PT ;  /* 0x000000672100720c */ /* 0x080fe40003f06270 */
[----:B------:R-:W-:Y:S02]  /*4e30*/  FSEL R104, R27, -INF , !P6 ;  /* 0xff8000001b687808 */ /* 0x000fe40007000000 */
[----:B------:R-:W-:Y:S01]  /*4e40*/  ISETP.GE.AND P6, PT, R4, R103, PT ;  /* 0x000000670400720c */ /* 0x000fe20003fc6270 */
[CC--:B--2---:R-:W-:Y:S02]  /*4e50*/  FFMA.FTZ R20, R5.reuse, R0.reuse, R20 ;  /* 0x0000000005147223 */ /* 0x0c4fe40000010014 */
[----:B------:R-:W-:-:S03]  /*4e60*/  FFMA.FTZ R22, R5, R0, R22 ;  /* 0x0000000005167223 */ /* 0x000fc60000010016 */
[----:B------:R-:W-:Y:S02]  /*4e70*/  FSEL R5, R20, -INF , !P0 ;  /* 0xff80000014057808 */ /* 0x000fe40004000000 */
[----:B------:R-:W-:Y:S01]  /*4e80*/  ISETP.GE.AND P0, PT, R96, 0x3, PT ;  /* 0x000000036000780c */ /* 0x000fe20003f06270 */
[-C--:B-1----:R-:W-:Y:S01]  /*4e90*/  FFMA.FTZ R85, R6, R0.reuse, R85 ;  /* 0x0000000006557223 */ /* 0x082fe20000010055 */
[----:B------:R-:W-:Y:S01]  /*4ea0*/  FSEL R4, R22, -INF , !P5 ;  /* 0xff80000016047808 */ /* 0x000fe20006800000 */
[----:B------:R-:W-:-:S03]  /*4eb0*/  FFMA.FTZ R87, R6, R0, R87 ;  /* 0x0000000006577223 */ /* 0x000fc60000010057 */
[----:B------:R-:W-:Y:S02]  /*4ec0*/  FSEL R143, R85, -INF , !P6 ;  /* 0xff800000558f7808 */ /* 0x000fe40007000000 */
[----:B------:R-:W-:-:S05]  /*4ed0*/  FSEL R91, R87, -INF , !P2 ;  /* 0xff800000575b7808 */ /* 0x000fca0005000000 */
        /* <DEDUP_REMOVED lines=8> */
[----:B------:R1:W-:Y:S03]  /*4f60*/  @P4 STS.64 [R118+0x3008], RZ ;  /* 0x003008ff76004388 */ /* 0x0003e60000000a00 */
[----:B------:R-:W-:Y:S01]  /*4f70*/  IMAD R6, R7, c[0x0][0x19c], R6 ;  /* 0x0000670007067a24 */ /* 0x000fe200078e0206 */
[----:B------:R-:W-:-:S03]  /*4f80*/  LEA R7, P2, R8, R122, 0x6 ;  /* 0x0000007a08077211 */ /* 0x000fc600078430ff */
[----:B------:R-:W-:-:S05]  /*4f90*/  IMAD.IADD R9, R9, 0x1, R6 ;  /* 0x0000000109097824 */ /* 0x000fca00078e0206 */
[----:B------:R-:W-:Y:S02]  /*4fa0*/  LEA.HI.X R6, R8, R125, R9, 0x6, P2 ;  /* 0x0000007d08067211 */ /* 0x000fe400010f3409 */
[----:B------:R-:W-:-:S04]  /*4fb0*/  @!P4 LEA R14, P2, R7, c[0x0][0x168], 0x1 ;  /* 0x00005a00070eca11 */ /* 0x000fc800078408ff */
[C---:B------:R-:W-:Y:S02]  /*4fc0*/  @!P4 LEA.HI.X R15, R7.reuse, c[0x0][0x16c], R6, 0x1, P2 ;  /* 0x00005b00070fca11 */ /* 0x040fe400010f0c06 */
[----:B------:R-:W-:-:S03]  /*4fd0*/  @!P3 LEA R12, P2, R7, c[0x0][0x168], 0x1 ;  /* 0x00005a00070cba11 */ /* 0x000fc600078408ff */
[----:B------:R-:W-:Y:S01]  /*4fe0*/  @!PT LDS RZ, [RZ] ;  /* 0x00000000fffff984 */ /* 0x000fe20000000800 */
[----:B------:R-:W-:Y:S01]  /*4ff0*/  @!PT LDS RZ, [RZ] ;  /* 0x00000000fffff984 */ /* 0x000fe20000000800 */
[----:B------:R-:W-:Y:S01]  /*5000*/  @!PT LDS RZ, [RZ] ;  /* 0x00000000fffff984 */ /* 0x000fe20000000800 */
[----:B------:R1:W-:Y:S01]  /*5010*/  @!P4 LDGSTS.E.BYPASS.LTC128B.128 [R118+0x3000], [R14.64] ;  /* 0x030000000e76cfae */ /* 0x0003e2000b901d4c */
[C-C-:B------:R-:W-:Y:S02]  /*5020*/  @!P3 LEA.HI.X R13, R7.reuse, c[0x0][0x16c], R6.reuse, 0x1, P2 ;  /* 0x00005b00070dba11 */ /* 0x140fe400010f0c06 */
[C---:B------:R-:W-:Y:S01]  /*5030*/  @!P1 LEA R8, P2, R7.reuse, c[0x0][0x168], 0x1 ;  /* 0x00005a0007089a11 */ /* 0x040fe200078408ff */
[----:B------:R1:W-:Y:S03]  /*5040*/  @P3 STS.128 [R118+0x4000], RZ ;  /* 0x004000ff76003388 */ /* 0x0003e60000000c00 */
[C---:B------:R-:W-:Y:S01]  /*5050*/  @!P1 LEA.HI.X R9, R7.reuse, c[0x0][0x16c], R6, 0x1, P2 ;  /* 0x00005b0007099a11 */ /* 0x040fe200010f0c06 */
[----:B------:R-:W-:Y:S01]  /*5060*/  @!PT LDS RZ, [RZ] ;  /* 0x00000000fffff984 */ /* 0x000fe20000000800 */
[----:B------:R-:W-:Y:S01]  /*5070*/  @!PT LDS RZ, [RZ] ;  /* 0x00000000fffff984 */ /* 0x000fe20000000800 */
[----:B------:R-:W-:Y:S01]  /*5080*/  @!PT LDS RZ, [RZ] ;  /* 0x00000000fffff984 */ /* 0x000fe20000000800 */
[----:B------:R2:W-:Y:S01]  /*5090*/  @!P3 LDGSTS.E.BYPASS.LTC128B.128 [R118+0x4000], [R12.64+0x40] ;  /* 0x040000400c76bfae */ /* 0x0005e2000b901d4c */
[----:B------:R-:W-:-:S03]  /*50a0*/  IADD3 R7, P5, R7, UR10, RZ ;  /* 0x0000000a07077c10 */ /* 0x000fc6000ffbe0ff */
[----:B------:R1:W-:Y:S01]  /*50b0*/  @P1 STS.128 [R118+0x5000], RZ ;  /* 0x005000ff76001388 */ /* 0x0003e20000000c00 */
[C---:B------:R-:W-:Y:S02]  /*50c0*/  @!P4 LEA R10, P2, R7.reuse, c[0x0][0x168], 0x1 ;  /* 0x00005a00070aca11 */ /* 0x040fe400078408ff */
[----:B------:R-:W-:Y:S01]  /*50d0*/  IADD3.X R6, R6, UR11, RZ, P5, !PT ;  /* 0x0000000b06067c10 */ /* 0x000fe2000affe4ff */
[----:B------:R-:W-:Y:S01]  /*50e0*/  @!PT LDS RZ, [RZ] ;  /* 0x00000000fffff984 */ /* 0x000fe20000000800 */
[----:B------:R-:W-:Y:S01]  /*50f0*/  @!PT LDS RZ, [RZ] ;  /* 0x00000000fffff984 */ /* 0x000fe20000000800 */
[----:B------:R-:W-:Y:S01]  /*5100*/  @!PT LDS RZ, [RZ] ;  /* 0x00000000fffff984 */ /* 0x000fe20000000800 */
[----:B------:R1:W-:Y:S03]  /*5110*/  @!P1 LDGSTS.E.BYPASS.LTC128B.128 [R118+0x5000], [R8.64+0x80] ;  /* 0x0500008008769fae */ /* 0x0003e6000b901d4c */
[C---:B------:R-:W-:Y:S01]  /*5120*/  @!P4 LEA.HI.X R11, R7.reuse, c[0x0][0x16c], R6, 0x1, P2 ;  /* 0x00005b00070bca11 */ /* 0x040fe200010f0c06 */
[----:B------:R1:W-:Y:S04]  /*5130*/  @P4 STS.128 [R118+0x3800], RZ ;  /* 0x003800ff76004388 */ /* 0x0003e80000000c00 */
[----:B------:R-:W-:Y:S01]  /*5140*/  @!PT LDS RZ, [RZ] ;  /* 0x00000000fffff984 */ /* 0x000fe20000000800 */
[----:B------:R-:W-:Y:S01]  /*5150*/  @!PT LDS RZ, [RZ] ;  /* 0x00000000fffff984 */ /* 0x000fe20000000800 */
[----:B------:R-:W-:Y:S01]  /*5160*/  @!PT LDS RZ, [RZ] ;  /* 0x00000000fffff984 */ /* 0x000fe20000000800 */
[----:B------:R1:W-:Y:S04]  /*5170*/  @!P4 LDGSTS.E.BYPASS.LTC128B.128 [R118+0x3800], [R10.64] ;  /* 0x038000000a76cfae */ /* 0x0003e8000b901d4c */
[----:B------:R1:W-:Y:S01]  /*5180*/  @P3 STS.128 [R118+0x4800], RZ ;  /* 0x004800ff76003388 */ /* 0x0003e20000000c00 */
[----:B--2---:R-:W-:-:S04]  /*5190*/  @!P3 LEA R12, P2, R7, c[0x0][0x168], 0x1 ;  /* 0x00005a00070cba11 */ /* 0x004fc800078408ff */
[----:B------:R-:W-:-:S05]  /*51a0*/  @!P3 LEA.HI.X R13, R7, c[0x0][0x16c], R6, 0x1, P2 ;  /* 0x00005b00070dba11 */ /* 0x000fca00010f0c06 */
        /* <DEDUP_REMOVED lines=12> */
.L_x_241:
[----:B------:R-:W-:Y:S05]  /*5270*/  BSYNC B0 ;  /* 0x0000000000007941 */ /* 0x000fea0003800000 */
.L_x_240:
[----:B------:R-:W0:Y:S02]  /*5280*/  LDGDEPBAR ;  /* 0x00000000000079af */ /* 0x000e240000000000 */
.L_x_239:
        /* <DEDUP_REMOVED lines=29> */
[----:B------:R-:W-:Y:S02]  /*5460*/  FMNMX.FTZ R8, R92, R7, !PT ;  /* 0x000000075c087209 */ /* 0x000fe40007810000 */
[----:B------:R-:W-:-:S02]  /*5470*/  FMNMX.FTZ R6, R138, R9, !PT ;  /* 0x000000098a067209 */ /* 0x000fc40007810000 */
[----:B------:R-:W-:Y:S02]  /*5480*/  FMNMX.FTZ R8, R91, R8, !PT ;  /* 0x000000085b087209 */ /* 0x000fe40007810000 */
[----:B------:R-:W-:-:S03]  /*5490*/  FMNMX.FTZ R9, R143, R6, !PT ;  /* 0x000000068f097209 */ /* 0x000fc60007810000 */
[----:B------:R-:W1:Y:S04]  /*54a0*/  SHFL.BFLY PT, R7, R8, 0x2, 0x1f ;  /* 0x0c401f0008077f89 */ /* 0x000e6800000e0000 */
[----:B------:R-:W2:Y:S01]  /*54b0*/  SHFL.BFLY PT, R6, R9, 0x2, 0x1f ;  /* 0x0c401f0009067f89 */ /* 0x000ea200000e0000 */
[----:B-1----:R-:W-:Y:S02]  /*54c0*/  FMNMX.FTZ R7, R8, R7, !PT ;  /* 0x0000000708077209 */ /* 0x002fe40007810000 */
[----:B--2---:R-:W-:-:S03]  /*54d0*/  FMNMX.FTZ R6, R9, R6, !PT ;  /* 0x0000000609067209 */ /* 0x004fc60007810000 */
[----:B------:R-:W1:Y:S04]  /*54e0*/  SHFL.BFLY PT, R88, R7, 0x1, 0x1f ;  /* 0x0c201f0007587f89 */ /* 0x000e6800000e0000 */
[----:B------:R-:W2:Y:S04]  /*54f0*/  SHFL.BFLY PT, R89, R6, 0x1, 0x1f ;  /* 0x0c201f0006597f89 */ /* 0x000ea800000e0000 */
[----:B------:R-:W3:Y:S01]  /*5500*/  LDSM.16.MT88.4 R8, [R110+0x6000] ;  /* 0x006000006e08783b */ /* 0x000ee20000004200 */
[----:B-1----:R-:W-:Y:S02]  /*5510*/  FMNMX.FTZ R88, R7, R88, !PT ;  /* 0x0000005807587209 */ /* 0x002fe40007810000 */
[----:B--2---:R-:W-:-:S03]  /*5520*/  FMNMX.FTZ R89, R6, R89, !PT ;  /* 0x0000005906597209 */ /* 0x004fc60007810000 */
[C---:B------:R-:W-:Y:S01]  /*5530*/  FMUL.FTZ R95, R88.reuse, c[0x0][0x23c] ;  /* 0x00008f00585f7a20 */ /* 0x040fe20000410000 */
[C---:B------:R-:W-:Y:S02]  /*5540*/  FSETP.NEU.FTZ.AND P1, PT, R88.reuse, -INF , PT ;  /* 0xff8000005800780b */ /* 0x040fe40003f3d000 */
[C---:B------:R-:W-:Y:S01]  /*5550*/  FSETP.NEU.FTZ.AND P2, PT, R89.reuse, -INF , PT ;  /* 0xff8000005900780b */ /* 0x040fe20003f5d000 */
[----:B------:R-:W-:Y:S01]  /*5560*/  FMUL.FTZ R146, R89, c[0x0][0x23c] ;  /* 0x00008f0059927a20 */ /* 0x000fe20000410000 */
[----:B------:R-:W-:Y:S02]  /*5570*/  FSEL R95, R95, RZ, P1 ;  /* 0x000000ff5f5f7208 */ /* 0x000fe40000800000 */
[----:B------:R-:W-:Y:S02]  /*5580*/  FSEL R154, R89, RZ, P2 ;  /* 0x000000ff599a7208 */ /* 0x000fe40001000000 */
[----:B------:R-:W-:Y:S01]  /*5590*/  FSEL R145, R88, RZ, P1 ;  /* 0x000000ff58917208 */ /* 0x000fe20000800000 */
[----:B------:R-:W-:Y:S01]  /*55a0*/  FFMA.FTZ R18, R18, c[0x0][0x23c], -R95 ;  /* 0x00008f0012127a23 */ /* 0x000fe2000001085f */
[----:B------:R-:W-:Y:S01]  /*55b0*/  FSEL R146, R146, RZ, P2 ;  /* 0x000000ff92927208 */ /* 0x000fe20001000000 */
[----:B------:R-:W-:-:S02]  /*55c0*/  FADD.FTZ R154, R3, -R154 ;  /* 0x8000009a039a7221 */ /* 0x000fc40000010000 */
[----:B------:R-:W-:Y:S01]  /*55d0*/  FADD.FTZ R145, R2, -R145 ;  /* 0x8000009102917221 */ /* 0x000fe20000010000 */
[----:B------:R1:W-:Y:S01]  /*55e0*/  MUFU.EX2 R3, R18 ;  /* 0x0000001200037308 */ /* 0x0003e20000000800 */
[--C-:B------:R-:W-:Y:S02]  /*55f0*/  FFMA.FTZ R94, R17, c[0x0][0x23c], -R146.reuse ;  /* 0x00008f00115e7a23 */ /* 0x100fe40000010892 */
[----:B------:R-:W-:Y:S02]  /*5600*/  FFMA.FTZ R2, R16, c[0x0][0x23c], -R95 ;  /* 0x00008f0010027a23 */ /* 0x000fe4000001085f */
[--C-:B------:R-:W-:Y:S02]  /*5610*/  FFMA.FTZ R153, R5, c[0x0][0x23c], -R146.reuse ;  /* 0x00008f0005997a23 */ /* 0x100fe40000010892 */
[--C-:B------:R-:W-:Y:S01]  /*5620*/  FFMA.FTZ R102, R23, c[0x0][0x23c], -R146.reuse ;  /* 0x00008f0017667a23 */ /* 0x100fe20000010892 */
[----:B------:R-:W-:Y:S01]  /*5630*/  MUFU.EX2 R94, R94 ;  /* 0x0000005e005e7308 */ /* 0x000fe20000000800 */
[----:B------:R-:W-:-:S02]  /*5640*/  FFMA.FTZ R103, R21, c[0x0][0x23c], -R146 ;  /* 0x00008f0015677a23 */ /* 0x000fc40000010892 */
[--C-:B------:R-:W-:Y:S02]  /*5650*/  FFMA.FTZ R144, R4, c[0x0][0x23c], -R95.reuse ;  /* 0x00008f0004907a23 */ /* 0x100fe4000001085f */
[----:B------:R-:W-:Y:S02]  /*5660*/  FFMA.FTZ R93, R32, c[0x0][0x23c], -R95 ;  /* 0x00008f00205d7a23 */ /* 0x000fe4000001085f */
[----:B------:R-:W-:Y:S01]  /*5670*/  FMUL.FTZ R154, R154, c[0x0][0x23c] ;  /* 0x00008f009a9a7a20 */ /* 0x000fe20000410000 */
[----:B-1----:R-:W1:Y:S01]  /*5680*/  LDSM.16.MT88.4 R16, [R108+0x6000] ;  /* 0x006000006c10783b */ /* 0x002e620000004200 */
[----:B------:R-:W-:Y:S01]  /*5690*/  FMUL.FTZ R145, R145, c[0x0][0x23c] ;  /* 0x00008f0091917a20 */ /* 0x000fe20000410000 */
[----:B------:R-:W-:Y:S01]  /*56a0*/  MUFU.EX2 R153, R153 ;  /* 0x0000009900997308 */ /* 0x000fe20000000800 */
[--C-:B------:R-:W-:Y:S01]  /*56b0*/  FFMA.FTZ R142, R147, c[0x0][0x23c], -R146.reuse ;  /* 0x00008f00938e7a23 */ /* 0x100fe20000010892 */
[----:B------:R-:W2:Y:S01]  /*56c0*/  LDSM.16.MT88.4 R32, [R108+0x7000] ;  /* 0x007000006c20783b */ /* 0x000ea20000004200 */
[----:B------:R-:W-:-:S02]  /*56d0*/  FFMA.FTZ R147, R107, c[0x0][0x23c], -R146 ;  /* 0x00008f006b937a23 */ /* 0x000fc40000010892 */
[--C-:B------:R-:W-:Y:S02]  /*56e0*/  FFMA.FTZ R107, R135, c[0x0][0x23c], -R146.reuse ;  /* 0x00008f00876b7a23 */ /* 0x100fe40000010892 */
[--C-:B------:R-:W-:Y:S01]  /*56f0*/  FFMA.FTZ R136, R136, c[0x0][0x23c], -R95.reuse ;  /* 0x00008f0088887a23 */ /* 0x100fe2000001085f */
[----:B------:R-:W4:Y:S01]  /*5700*/  MUFU.EX2 R102, R102 ;  /* 0x0000006600667308 */ /* 0x000f220000000800 */
[--C-:B------:R-:W-:Y:S02]  /*5710*/  FFMA.FTZ R135, R106, c[0x0][0x23c], -R95.reuse ;  /* 0x00008f006a877a23 */ /* 0x100fe4000001085f */
[----:B------:R-:W-:Y:S02]  /*5720*/  FFMA.FTZ R106, R133, c[0x0][0x23c], -R146 ;  /* 0x00008f00856a7a23 */ /* 0x000fe40000010892 */
[----:B------:R-:W-:-:S03]  /*5730*/  FFMA.FTZ R91, R91, c[0x0][0x23c], -R95 ;  /* 0x00008f005b5b7a23 */ /* 0x000fc6000001085f */
[----:B------:R-:W5:Y:S08]  /*5740*/  MUFU.EX2 R103, R103 ;  /* 0x0000006700677308 */ /* 0x000f700000000800 */
[----:B------:R-:W-:Y:S01]  /*5750*/  MUFU.EX2 R144, R144 ;  /* 0x0000009000907308 */ /* 0x000fe20000000800 */
[----:B----4-:R-:W-:-:S07]  /*5760*/  F2FP.PACK_AB R84, R102, R153 ;  /* 0x000000996654723e */ /* 0x010fce00000000ff */
[----:B------:R-:W4:Y:S01]  /*5770*/  MUFU.EX2 R93, R93 ;  /* 0x0000005d005d7308 */ /* 0x000f220000000800 */
[----:B-----5:R-:W-:-:S07]  /*5780*/  F2FP.PACK_AB R86, R94, R103 ;  /* 0x000000675e56723e */ /* 0x020fce00000000ff */
[----:B------:R-:W5:Y:S08]  /*5790*/  MUFU.EX2 R154, R154 ;  /* 0x0000009a009a7308 */ /* 0x000f700000000800 */
[----:B------:R-:W1:Y:S01]  /*57a0*/  MUFU.EX2 R145, R145 ;  /* 0x0000009100917308 */ /* 0x000e620000000800 */
[----:B----4-:R-:W-:-:S07]  /*57b0*/  F2FP.PACK_AB R85, R93, R144 ;  /* 0x000000905d55723e */ /* 0x010fce00000000ff */
[----:B------:R-:W4:Y:S01]  /*57c0*/  MUFU.EX2 R2, R2 ;  /* 0x0000000200027308 */ /* 0x000f220000000800 */
[-C--:B-----5:R-:W-:Y:S02]  /*57d0*/  FMUL.FTZ R4, R36, R154.reuse ;  /* 0x0000009a24047220 */ /* 0x0a0fe40000410000 */
[-C--:B------:R-:W-:Y:S02]  /*57e0*/  FMUL.FTZ R5, R37, R154.reuse ;  /* 0x0000009a25057220 */ /* 0x080fe40000410000 */
[-C--:B------:R-:W-:Y:S02]  /*57f0*/  FMUL.FTZ R12, R44, R154.reuse ;  /* 0x0000009a2c0c7220 */ /* 0x080fe40000410000 */
[----:B------:R-:W-:Y:S01]  /*5800*/  FMUL.FTZ R13, R45, R154 ;  /* 0x0000009a2d0d7220 */ /* 0x000fe20000410000 */
[----:B------:R-:W-:Y:S01]  /*5810*/  MUFU.EX2 R142, R142 ;  /* 0x0000008e008e7308 */ /* 0x000fe20000000800 */
[-C--:B-1----:R-:W-:Y:S02]  /*5820*/  FMUL.FTZ R6, R38, R145.reuse ;  /* 0x0000009126067220 */ /* 0x082fe40000410000 */
[----:B------:R-:W-:-:S02]  /*5830*/  FMUL.FTZ R7, R39, R145 ;  /* 0x0000009127077220 */ /* 0x000fc40000410000 */
[-C--:B------:R-:W-:Y:S02]  /*5840*/  FMUL.FTZ R14, R46, R145.reuse ;  /* 0x000000912e0e7220 */ /* 0x080fe40000410000 */
[----:B------:R-:W-:Y:S01]  /*5850*/  FMUL.FTZ R15, R47, R145 ;  /* 0x000000912f0f7220 */ /* 0x000fe20000410000 */
[----:B----4-:R-:W-:Y:S01]  /*5860*/  F2FP.PACK_AB R87, R2, R3 ;  /* 0x000000030257723e */ /* 0x010fe200000000ff */
[-C--:B------:R-:W-:Y:S01]  /*5870*/  FMUL.FTZ R40, R40, R154.reuse ;  /* 0x0000009a28287220 */ /* 0x080fe20000410000 */
[----:B------:R-:W-:Y:S01]  /*5880*/  MUFU.EX2 R147, R147 ;  /* 0x0000009300937308 */ /* 0x000fe20000000800 */
[-C--:B------:R-:W-:Y:S02]  /*5890*/  FMUL.FTZ R41, R41, R154.reuse ;  /* 0x0000009a29297220 */ /* 0x080fe40000410000 */
[-C--:B------:R-:W-:Y:S02]  /*58a0*/  FMUL.FTZ R42, R42, R145.reuse ;  /* 0x000000912a2a7220 */ /* 0x080fe40000410000 */
[----:B------:R-:W-:Y:S01]  /*58b0*/  FMUL.FTZ R43, R43, R145 ;  /* 0x000000912b2b7220 */ /* 0x000fe20000410000 */
[----:B---3--:R-:W-:Y:S01]  /*58c0*/  HMMA.16816.F32 R4, R84, R8, R4 ;  /* 0x000000085404723c */ /* 0x008fe20000001804 */
[-C--:B------:R-:W-:Y:S01]  /*58d0*/  FMUL.FTZ R48, R48, R154.reuse ;  /* 0x0000009a30307220 */ /* 0x080fe20000410000 */
        /* <DEDUP_REMOVED lines=9> */
[----:B------:R-:W-:Y:S01]  /*5970*/  FMUL.FTZ R23, R55, R145 ;  /* 0x0000009137177220 */ /* 0x000fe20000410000 */
[----:B------:R-:W-:Y:S01]  /*5980*/  HMMA.16816.F32 R8, R84, R10, R40 ;  /* 0x0000000a5408723c */ /* 0x000fe20000001828 */
[----:B------:R-:W1:Y:S01]  /*5990*/  LDSM.16.MT88.4 R40, [R110+0x8000] ;  /* 0x008000006e28783b */ /* 0x000e620000004200 */
[-C--:B------:R-:W-:Y:S01]  /*59a0*/  FMUL.FTZ R56, R56, R154.reuse ;  /* 0x0000009a38387220 */ /* 0x080fe20000410000 */
[----:B------:R-:W-:Y:S01]  /*59b0*/  MUFU.EX2 R135, R135 ;  /* 0x0000008700877308 */ /* 0x000fe20000000800 */
[----:B------:R-:W-:-:S02]  /*59c0*/  FMUL.FTZ R57, R57, R154 ;  /* 0x0000009a39397220 */ /* 0x000fc40000410000 */
[-C--:B------:R-:W-:Y:S02]  /*59d0*/  FMUL.FTZ R58, R58, R145.reuse ;  /* 0x000000913a3a7220 */ /* 0x080fe40000410000 */
[C---:B------:R-:W-:Y:S01]  /*59e0*/  HMMA.16816.F32 R16, R84.reuse, R18, R48 ;  /* 0x000000125410723c */ /* 0x040fe20000001830 */
[----:B------:R-:W3:Y:S01]  /*59f0*/  LDSM.16.MT88.4 R48, [R108+0x8000] ;  /* 0x008000006c30783b */ /* 0x000ee20000004200 */
[-C--:B------:R-:W-:Y:S01]  /*5a00*/  FMUL.FTZ R59, R59, R145.reuse ;  /* 0x000000913b3b7220 */ /* 0x080fe20000410000 */
[----:B------:R-:W-:Y:S01]  /*5a10*/  MUFU.EX2 R106, R106 ;  /* 0x0000006a006a7308 */ /* 0x000fe20000000800 */
[-C--:B------:R-:W-:Y:S02]  /*5a20*/  FMUL.FTZ R28, R60, R154.reuse ;  /* 0x0000009a3c1c7220 */ /* 0x080fe40000410000 */
[----:B------:R-:W-:Y:S02]  /*5a30*/  FMUL.FTZ R29, R61, R154 ;  /* 0x0000009a3d1d7220 */ /* 0x000fe40000410000 */
[----:B------:R-:W-:Y:S01]  /*5a40*/  HMMA.16816.F32 R20, R84, R24, R20 ;  /* 0x000000185414723c */ /* 0x000fe20000001814 */
[----:B------:R-:W-:-:S02]  /*5a50*/  FMUL.FTZ R30, R62, R145 ;  /* 0x000000913e1e7220 */ /* 0x000fc40000410000 */
[-C--:B------:R-:W-:Y:S01]  /*5a60*/  FMUL.FTZ R31, R63, R145.reuse ;  /* 0x000000913f1f7220 */ /* 0x080fe20000410000 */
[----:B------:R-:W-:Y:S01]  /*5a70*/  MUFU.EX2 R91, R91 ;  /* 0x0000005b005b7308 */ /* 0x000fe20000000800 */
[-C--:B------:R-:W-:Y:S01]  /*5a80*/  FMUL.FTZ R64, R64, R154.reuse ;  /* 0x0000009a40407220 */ /* 0x080fe20000410000 */
[----:B------:R-:W-:Y:S01]  /*5a90*/  LDSM.16.MT88.4 R60, [R110+0x6800] ;  /* 0x006800006e3c783b */ /* 0x000fe20000004200 */
[-C--:B------:R-:W-:Y:S01]  /*5aa0*/  FMUL.FTZ R65, R65, R154.reuse ;  /* 0x0000009a41417220 */ /* 0x080fe20000410000 */
[----:B------:R-:W-:Y:S01]  /*5ab0*/  HMMA.16816.F32 R24, R84, R26, R56 ;  /* 0x0000001a5418723c */ /* 0x000fe20000001838 */
[-C--:B------:R-:W-:Y:S01]  /*5ac0*/  FMUL.FTZ R66, R66, R145.reuse ;  /* 0x0000009142427220 */ /* 0x080fe20000410000 */
[----:B------:R-:W4:Y:S01]  /*5ad0*/  LDSM.16.MT88.4 R56, [R110+0x6400] ;  /* 0x006400006e38783b */ /* 0x000f220000004200 */
[----:B------:R-:W-:Y:S02]  /*5ae0*/  FMUL.FTZ R67, R67, R145 ;  /* 0x0000009143437220 */ /* 0x000fe40000410000 */
[----:B------:R-:W-:-:S02]  /*5af0*/  FMUL.FTZ R36, R68, R154 ;  /* 0x0000009a44247220 */ /* 0x000fc40000410000 */
[-C--:B------:R-:W-:Y:S01]  /*5b00*/  FMUL.FTZ R37, R69, R154.reuse ;  /* 0x0000009a45257220 */ /* 0x080fe20000410000 */
[C---:B--2---:R-:W-:Y:S01]  /*5b10*/  HMMA.16816.F32 R28, R84.reuse, R32, R28 ;  /* 0x00000020541c723c */ /* 0x044fe2000000181c */
[-C--:B------:R-:W-:Y:S02]  /*5b20*/  FMUL.FTZ R38, R70, R145.reuse ;  /* 0x0000009146267220 */ /* 0x080fe40000410000 */
[-C--:B------:R-:W-:Y:S02]  /*5b30*/  FMUL.FTZ R39, R71, R145.reuse ;  /* 0x0000009147277220 */ /* 0x080fe40000410000 */
[-C--:B------:R-:W-:Y:S02]  /*5b40*/  FMUL.FTZ R44, R76, R154.reuse ;  /* 0x0000009a4c2c7220 */ /* 0x080fe40000410000 */
[----:B------:R-:W-:Y:S01]  /*5b50*/  FMUL.FTZ R45, R77, R154 ;  /* 0x0000009a4d2d7220 */ /* 0x000fe20000410000 */
[----:B------:R-:W-:Y:S01]  /*5b60*/  HMMA.16816.F32 R32, R84, R34, R64 ;  /* 0x000000225420723c */ /* 0x000fe20000001840 */
[----:B------:R-:W-:-:S02]  /*5b70*/  FMUL.FTZ R46, R78, R145 ;  /* 0x000000914e2e7220 */ /* 0x000fc40000410000 */
[-C--:B------:R-:W-:Y:S02]  /*5b80*/  FMUL.FTZ R47, R79, R145.reuse ;  /* 0x000000914f2f7220 */ /* 0x080fe40000410000 */
[-C--:B------:R-:W-:Y:S02]  /*5b90*/  FMUL.FTZ R72, R72, R154.reuse ;  /* 0x0000009a48487220 */ /* 0x080fe40000410000 */
[-C--:B------:R-:W-:Y:S01]  /*5ba0*/  FMUL.FTZ R73, R73, R154.reuse ;  /* 0x0000009a49497220 */ /* 0x080fe20000410000 */
[----:B-1----:R-:W-:Y:S01]  /*5bb0*/  HMMA.16816.F32 R36, R84, R40, R36 ;  /* 0x000000285424723c */ /* 0x002fe20000001824 */
[-C--:B------:R-:W-:Y:S02]  /*5bc0*/  FMUL.FTZ R74, R74, R145.reuse ;  /* 0x000000914a4a7220 */ /* 0x080fe40000410000 */
[----:B------:R-:W-:Y:S02]  /*5bd0*/  FMUL.FTZ R75, R75, R145 ;  /* 0x000000914b4b7220 */ /* 0x000fe40000410000 */
[----:B------:R-:W-:-:S02]  /*5be0*/  FMUL.FTZ R80, R80, R154 ;  /* 0x0000009a50507220 */ /* 0x000fc40000410000 */
[----:B------:R-:W-:Y:S01]  /*5bf0*/  FMUL.FTZ R81, R81, R154 ;  /* 0x0000009a51517220 */ /* 0x000fe20000410000 */
[C---:B---3--:R-:W-:Y:S01]  /*5c00*/  HMMA.16816.F32 R44, R84.reuse, R48, R44 ;  /* 0x00000030542c723c */ /* 0x048fe2000000182c */
[-C--:B------:R-:W-:Y:S02]  /*5c10*/  FMUL.FTZ R82, R82, R145.reuse ;  /* 0x0000009152527220 */ /* 0x080fe40000410000 */
[----:B------:R-:W-:Y:S02]  /*5c20*/  FMUL.FTZ R83, R83, R145 ;  /* 0x0000009153537220 */ /* 0x000fe40000410000 */
[--C-:B------:R-:W-:Y:S02]  /*5c30*/  FFMA.FTZ R65, R141, c[0x0][0x23c], -R146.reuse ;  /* 0x00008f008d417a23 */ /* 0x100fe40000010892 */
[--C-:B------:R-:W-:Y:S01]  /*5c40*/  FFMA.FTZ R141, R140, c[0x0][0x23c], -R95.reuse ;  /* 0x00008f008c8d7a23 */ /* 0x100fe2000001085f */
[----:B------:R-:W-:Y:S01]  /*5c50*/  HMMA.16816.F32 R40, R84, R42, R72 ;  /* 0x0000002a5428723c */ /* 0x000fe20000001848 */
[----:B------:R-:W-:Y:S01]  /*5c60*/  FFMA.FTZ R140, R152, c[0x0][0x23c], -R95 ;  /* 0x00008f00988c7a23 */ /* 0x000fe2000001085f */
[----:B------:R-:W-:Y:S01]  /*5c70*/  LDSM.16.MT88.4 R72, [R110+0x8800] ;  /* 0x008800006e48783b */ /* 0x000fe20000004200 */
[----:B------:R-:W1:Y:S01]  /*5c80*/  MUFU.EX2 R65, R65 ;  /* 0x0000004100417308 */ /* 0x000e620000000800 */
[----:B------:R-:W-:-:S02]  /*5c90*/  FFMA.FTZ R64, R105, c[0x0][0x23c], -R146 ;  /* 0x00008f0069407a23 */ /* 0x000fc40000010892 */
[--C-:B------:R-:W-:Y:S02]  /*5ca0*/  FFMA.FTZ R105, R138, c[0x0][0x23c], -R146.reuse ;  /* 0x00008f008a697a23 */ /* 0x100fe40000010892 */
[----:B------:R-:W-:Y:S01]  /*5cb0*/  HMMA.16816.F32 R48, R84, R50, R80 ;  /* 0x000000325430723c */ /* 0x000fe20000001850 */
[----:B------:R-:W2:Y:S01]  /*5cc0*/  LDSM.16.MT88.4 R80, [R108+0x8400] ;  /* 0x008400006c50783b */ /* 0x000ea20000004200 */
[--C-:B------:R-:W-:Y:S01]  /*5cd0*/  FFMA.FTZ R138, R90, c[0x0][0x23c], -R95.reuse ;  /* 0x00008f005a8a7a23 */ /* 0x100fe2000001085f */
[----:B------:R-:W-:Y:S01]  /*5ce0*/  MUFU.EX2 R141, R141 ;  /* 0x0000008d008d7308 */ /* 0x000fe20000000800 */
[----:B------:R-:W-:Y:S02]  /*5cf0*/  FFMA.FTZ R90, R92, c[0x0][0x23c], -R95 ;  /* 0x00008f005c5a7a23 */ /* 0x000fe4000001085f */
[----:B------:R-:W-:Y:S02]  /*5d00*/  FFMA.FTZ R131, R131, R154, R153 ;  /* 0x0000009a83837223 */ /* 0x000fe40000010099 */
[----:B------:R-:W-:-:S02]  /*5d10*/  FFMA.FTZ R87, R149, c[0x0][0x23c], -R146 ;  /* 0x00008f0095577a23 */ /* 0x000fc40000010892 */
[--C-:B------:R-:W-:Y:S01]  /*5d20*/  FFMA.FTZ R86, R151, c[0x0][0x23c], -R146.reuse ;  /* 0x00008f0097567a23 */ /* 0x100fe20000010892 */
[----:B------:R-:W3:Y:S01]  /*5d30*/  MUFU.EX2 R140, R140 ;  /* 0x0000008c008c7308 */ /* 0x000ee20000000800 */
[--C-:B------:R-:W-:Y:S01]  /*5d40*/  FFMA.FTZ R85, R148, c[0x0][0x23c], -R95.reuse ;  /* 0x00008f0094557a23 */ /* 0x100fe2000001085f */
[----:B-1----:R-:W-:Y:S01]  /*5d50*/  F2FP.PACK_AB R52, R142, R65 ;  /* 0x000000418e34723e */ /* 0x002fe200000000ff */
[--C-:B------:R-:W-:Y:S02]  /*5d60*/  FFMA.FTZ R84, R150, c[0x0][0x23c], -R95.reuse ;  /* 0x00008f0096547a23 */ /* 0x100fe4000001085f */
[--C-:B------:R-:W-:Y:S02]  /*5d70*/  FFMA.FTZ R150, R137, c[0x0][0x23c], -R146.reuse ;  /* 0x00008f0089967a23 */ /* 0x100fe40000010892 */
[----:B------:R-:W-:Y:S01]  /*5d80*/  FFMA.FTZ R137, R130, c[0x0][0x23c], -R95 ;  /* 0x00008f0082897a23 */ /* 0x000fe2000001085f */
[----:B------:R-:W-:Y:S01]  /*5d90*/  MUFU.EX2 R87, R87 ;  /* 0x0000005700577308 */ /* 0x000fe20000000800 */
[----:B------:R-:W-:-:S02]  /*5da0*/  FFMA.FTZ R148, R139, c[0x0][0x23c], -R146 ;  /* 0x00008f008b947a23 */ /* 0x000fc40000010892 */
[--C-:B------:R-:W-:Y:S02]  /*5db0*/  FFMA.FTZ R130, R132, c[0x0][0x23c], -R95.reuse ;  /* 0x00008f0084827a23 */ /* 0x100fe4000001085f */
[----:B------:R-:W-:Y:S02]  /*5dc0*/  FFMA.FTZ R132, R143, c[0x0][0x23c], -R146 ;  /* 0x00008f008f847a23 */ /* 0x000fe40000010892 */
[----:B------:R-:W-:Y:S01]  /*5dd0*/  FFMA.FTZ R139, R104, c[0x0][0x23c], -R95 ;  /* 0x00008f00688b7a23 */ /* 0x000fe2000001085f */
[----:B------:R-:W1:Y:S01]  /*5de0*/  MUFU.EX2 R86, R86 ;  /* 0x0000005600567308 */ /* 0x000e620000000800 */
[----:B---3--:R-:W-:Y:S01]  /*5df0*/  F2FP.PACK_AB R53, R140, R141 ;  /* 0x0000008d8c35723e */ /* 0x008fe200000000ff */
[----:B------:R-:W-:Y:S02]  /*5e00*/  FFMA.FTZ R134, R134, R145, R144 ;  /* 0x0000009186867223 */ /* 0x000fe40000010090 */
[----:B------:R-:W-:Y:S02]  /*5e10*/  FADD.FTZ R102, R102, R131 ;  /* 0x0000008366667221 */ /* 0x000fe40000010000 */
[----:B------:R-:W-:-:S02]  /*5e20*/  FADD.FTZ R134, R93, R134 ;  /* 0x000000865d867221 */ /* 0x000fc40000010000 */
[----:B------:R-:W-:Y:S01]  /*5e30*/  MUFU.EX2 R85, R85 ;  /* 0x0000005500557308 */ /* 0x000fe20000000800 */
[----:B------:R-:W-:Y:S02]  /*5e40*/  FADD.FTZ R103, R103, R102 ;  /* 0x0000006667677221 */ /* 0x000fe40000010000 */
[----:B------:R-:W-:Y:S02]  /*5e50*/  FADD.FTZ R3, R3, R134 ;  /* 0x0000008603037221 */ /* 0x000fe40000010000 */
[----:B------:R-:W-:Y:S02]  /*5e60*/  FADD.FTZ R94, R94, R103 ;  /* 0x000000675e5e7221 */ /* 0x000fe40000010000 */
[----:B------:R-:W-:Y:S01]  /*5e70*/  FADD.FTZ R2, R2, R3 ;  /* 0x0000000302027221 */ /* 0x000fe20000010000 */
[----:B------:R-:W3:Y:S01]  /*5e80*/  MUFU.EX2 R84, R84 ;  /* 0x0000005400547308 */ /* 0x000ee20000000800 */
[----:B-1----:R-:W-:Y:S01]  /*5e90*/  F2FP.PACK_AB R54, R86, R87 ;  /* 0x000000575636723e */ /* 0x002fe200000000ff */
[----:B------:R-:W-:-:S02]  /*5ea0*/  FADD.FTZ R3, R65, R94 ;  /* 0x0000005e41037221 */ /* 0x000fc40000010000 */
[----:B------:R-:W-:Y:S01]  /*5eb0*/  FADD.FTZ R141, R141, R2 ;  /* 0x000000028d8d7221 */ /* 0x000fe20000010000 */
[-C--:B------:R-:W-:Y:S01]  /*5ec0*/  MOV R2, R88.reuse ;  /* 0x0000005800027202 */ /* 0x080fe20000000f00 */
[----:B------:R-:W-:Y:S01]  /*5ed0*/  FADD.FTZ R142, R142, R3 ;  /* 0x000000038e8e7221 */ /* 0x000fe20000010000 */
[----:B------:R-:W-:Y:S01]  /*5ee0*/  @P0 MOV R2, R88 ;  /* 0x0000005800020202 */ /* 0x000fe20000000f00 */
[----:B------:R-:W-:Y:S01]  /*5ef0*/  MUFU.EX2 R150, R150 ;  /* 0x0000009600967308 */ /* 0x000fe20000000800 */
[----:B------:R-:W-:Y:S02]  /*5f00*/  FADD.FTZ R140, R140, R141 ;  /* 0x0000008d8c8c7221 */ /* 0x000fe40000010000 */
[----:B------:R-:W-:-:S04]  /*5f10*/  FADD.FTZ R87, R87, R142 ;  /* 0x0000008e57577221 */ /* 0x000fc80000010000 */
[----:B------:R-:W-:Y:S01]  /*5f20*/  FADD.FTZ R86, R86, R87 ;  /* 0x0000005756567221 */ /* 0x000fe20000010000 */
[----:B---3--:R-:W-:Y:S01]  /*5f30*/  F2FP.PACK_AB R55, R84, R85 ;  /* 0x000000555437723e */ /* 0x008fe200000000ff */
[----:B------:R-:W-:Y:S01]  /*5f40*/  MUFU.EX2 R148, R148 ;  /* 0x0000009400947308 */ /* 0x000fe20000000800 */
[----:B------:R-:W-:-:S04]  /*5f50*/  FADD.FTZ R85, R85, R140 ;  /* 0x0000008c55557221 */ /* 0x000fc80000010000 */
[----:B------:R-:W-:Y:S01]  /*5f60*/  FADD.FTZ R84, R84, R85 ;  /* 0x0000005554547221 */ /* 0x000fe20000010000 */
[C---:B----4-:R-:W-:Y:S02]  /*5f70*/  HMMA.16816.F32 R4, R52.reuse, R56, R4 ;  /* 0x000000383404723c */ /* 0x050fe40000001804 */
[----:B------:R-:W1:Y:S06]  /*5f80*/  MUFU.EX2 R137, R137 ;  /* 0x0000008900897308 */ /* 0x000e6c0000000800 */
[C---:B------:R-:W-:Y:S01]  /*5f90*/  HMMA.16816.F32 R8, R52.reuse, R58, R8 ;  /* 0x0000003a3408723c */ /* 0x040fe20000001808 */
[----:B------:R-:W3:Y:S01]  /*5fa0*/  LDSM.16.MT88.4 R56, [R108+0x6400] ;  /* 0x006400006c38783b */ /* 0x000ee20000004200 */
[----:B------:R-:W4:Y:S06]  /*5fb0*/  MUFU.EX2 R130, R130 ;  /* 0x0000008200827308 */ /* 0x000f2c0000000800 */
[----:B--2---:R-:W-:Y:S02]  /*5fc0*/  HMMA.16816.F32 R44, R52, R80, R44 ;  /* 0x00000050342c723c */ /* 0x004fe4000000182c */
[----:B------:R2:W5:Y:S01]  /*5fd0*/  MUFU.EX2 R133, R64 ;  /* 0x0000004000857308 */ /* 0x0005620000000800 */
[----:B-1----:R-:W-:-:S04]  /*5fe0*/  FADD.FTZ R3, R137, R84 ;  /* 0x0000005489037221 */ /* 0x002fc80000010000 */
[----:B------:R-:W-:Y:S01]  /*5ff0*/  FADD.FTZ R3, R136, R3 ;  /* 0x0000000388037221 */ /* 0x000fe20000010000 */
[C---:B------:R-:W-:Y:S02]  /*6000*/  HMMA.16816.F32 R80, R52.reuse, R82, R48 ;  /* 0x000000523450723c */ /* 0x040fe40000001830 */
[----:B------:R-:W-:Y:S08]  /*6010*/  MUFU.EX2 R105, R105 ;  /* 0x0000006900697308 */ /* 0x000ff00000000800 */
[----:B------:R-:W-:Y:S01]  /*6020*/  MUFU.EX2 R132, R132 ;  /* 0x0000008400847308 */ /* 0x000fe20000000800 */
[----:B--2---:R-:W-:Y:S07]  /*6030*/  LDSM.16.MT88.4 R64, [R108+0x7c00] ;  /* 0x007c00006c40783b */ /* 0x004fee0000004200 */
[----:B------:R-:W-:Y:S01]  /*6040*/  MUFU.EX2 R138, R138 ;  /* 0x0000008a008a7308 */ /* 0x000fe20000000800 */
[C---:B---3--:R-:W-:Y:S07]  /*6050*/  HMMA.16816.F32 R12, R52.reuse, R56, R12 ;  /* 0x00000038340c723c */ /* 0x048fee000000180c */
[----:B------:R-:W1:Y:S01]  /*6060*/  MUFU.EX2 R139, R139 ;  /* 0x0000008b008b7308 */ /* 0x000e620000000800 */
[C---:B------:R-:W-:Y:S01]  /*6070*/  HMMA.16816.F32 R16, R52.reuse, R58, R16 ;  /* 0x0000003a3410723c */ /* 0x040fe20000001810 */
[----:B------:R-:W2:Y:S06]  /*6080*/  LDSM.16.MT88.4 R56, [R110+0x7400] ;  /* 0x007400006e38783b */ /* 0x000eac0000004200 */
[----:B------:R-:W3:Y:S01]  /*6090*/  MUFU.EX2 R90, R90 ;  /* 0x0000005a005a7308 */ /* 0x000ee20000000800 */
[C---:B--2---:R-:W-:Y:S08]  /*60a0*/  HMMA.16816.F32 R20, R52.reuse, R56, R20 ;  /* 0x000000383414723c */ /* 0x044ff00000001814 */
[C---:B------:R-:W-:Y:S01]  /*60b0*/  HMMA.16816.F32 R24, R52.reuse, R58, R24 ;  /* 0x0000003a3418723c */ /* 0x040fe20000001818 */
[----:B------:R-:W2:Y:S07]  /*60c0*/  LDSM.16.MT88.4 R56, [R108+0x7400] ;  /* 0x007400006c38783b */ /* 0x000eae0000004200 */
[C---:B--2---:R-:W-:Y:S08]  /*60d0*/  HMMA.16816.F32 R28, R52.reuse, R56, R28 ;  /* 0x00000038341c723c */ /* 0x044ff0000000181c */
[C---:B------:R-:W-:Y:S01]  /*60e0*/  HMMA.16816.F32 R32, R52.reuse, R58, R32 ;  /* 0x0000003a3420723c */ /* 0x040fe20000001820 */
[----:B------:R-:W2:Y:S07]  /*60f0*/  LDSM.16.MT88.4 R56, [R110+0x8400] ;  /* 0x008400006e38783b */ /* 0x000eae0000004200 */
[C---:B--2---:R-:W-:Y:S08]  /*6100*/  HMMA.16816.F32 R36, R52.reuse, R56, R36 ;  /* 0x000000383424723c */ /* 0x044ff00000001824 */
[----:B------:R-:W-:Y:S01]  /*6110*/  HMMA.16816.F32 R40, R52, R58, R40 ;  /* 0x0000003a3428723c */ /* 0x000fe20000001828 */
[----:B------:R-:W2:Y:S06]  /*6120*/  LDSM.16.MT88.4 R56, [R108+0x6800] ;  /* 0x006800006c38783b */ /* 0x000eac0000004200 */
[----:B------:R-:W-:Y:S01]  /*6130*/  F2FP.PACK_AB R52, R150, R147 ;  /* 0x000000939634723e */ /* 0x000fe200000000ff */
[----:B------:R-:W-:Y:S01]  /*6140*/  FADD.FTZ R147, R147, R86 ;  /* 0x0000005693937221 */ /* 0x000fe20000010000 */
[----:B------:R-:W-:-:S02]  /*6150*/  F2FP.PACK_AB R53, R136, R137 ;  /* 0x000000898835723e */ /* 0x000fc400000000ff */
        /* <DEDUP_REMOVED lines=8> */
[----:B------:R-:W-:Y:S01]  /*61e0*/  @P0 IADD3 R130, R96, -0x3, RZ ;  /* 0xfffffffd60820810 */ /* 0x000fe20007ffe0ff */
[----:B------:R-:W-:Y:S01]  /*61f0*/  HMMA.16816.F32 R48, R52, R60, R4 ;  /* 0x0000003c3430723c */ /* 0x000fe20000001804 */
[----:B------:R-:W4:Y:S01]  /*6200*/  LDSM.16.MT88.4 R4, [R108+0x7800] ;  /* 0x007800006c04783b */ /* 0x000f220000004200 */
[----:B------:R-:W-:-:S06]  /*6210*/  FADD.FTZ R148, R148, R107 ;  /* 0x0000006b94947221 */ /* 0x000fcc0000010000 */
[C---:B------:R-:W-:Y:S08]  /*6220*/  HMMA.16816.F32 R68, R52.reuse, R72, R36 ;  /* 0x000000483444723c */ /* 0x040ff00000001824 */
[C---:B------:R-:W-:Y:S01]  /*6230*/  HMMA.16816.F32 R72, R52.reuse, R74, R40 ;  /* 0x0000004a3448723c */ /* 0x040fe20000001828 */
[----:B------:R-:W-:Y:S07]  /*6240*/  LDSM.16.MT88.4 R40, [R110+0x6c00] ;  /* 0x006c00006e28783b */ /* 0x000fee0000004200 */
[C---:B--2---:R-:W-:Y:S08]  /*6250*/  HMMA.16816.F32 R12, R52.reuse, R56, R12 ;  /* 0x00000038340c723c */ /* 0x044ff0000000180c */
[C---:B------:R-:W-:Y:S01]  /*6260*/  HMMA.16816.F32 R16, R52.reuse, R58, R16 ;  /* 0x0000003a3410723c */ /* 0x040fe20000001810 */
[----:B------:R-:W2:Y:S07]  /*6270*/  LDSM.16.MT88.4 R56, [R110+0x7800] ;  /* 0x007800006e38783b */ /* 0x000eae0000004200 */
[C---:B------:R-:W-:Y:S08]  /*6280*/  HMMA.16816.F32 R8, R52.reuse, R62, R8 ;  /* 0x0000003e3408723c */ /* 0x040ff00000001808 */
[C---:B----4-:R-:W-:Y:S08]  /*6290*/  HMMA.16816.F32 R28, R52.reuse, R4, R28 ;  /* 0x00000004341c723c */ /* 0x050ff0000000181c */
[C---:B------:R-:W-:Y:S01]  /*62a0*/  HMMA.16816.F32 R32, R52.reuse, R6, R32 ;  /* 0x000000063420723c */ /* 0x040fe20000001820 */
[----:B------:R-:W4:Y:S07]  /*62b0*/  LDSM.16.MT88.4 R4, [R108+0x8800] ;  /* 0x008800006c04783b */ /* 0x000f2e0000004200 */
[C---:B--2---:R-:W-:Y:S08]  /*62c0*/  HMMA.16816.F32 R20, R52.reuse, R56, R20 ;  /* 0x000000383414723c */ /* 0x044ff00000001814 */
[C---:B------:R-:W-:Y:S01]  /*62d0*/  HMMA.16816.F32 R24, R52.reuse, R58, R24 ;  /* 0x0000003a3418723c */ /* 0x040fe20000001818 */
[----:B------:R-:W-:Y:S07]  /*62e0*/  LDSM.16.MT88.4 R56, [R110+0x7c00] ;  /* 0x007c00006e38783b */ /* 0x000fee0000004200 */
[C---:B----4-:R-:W-:Y:S07]  /*62f0*/  HMMA.16816.F32 R76, R52.reuse, R4, R44 ;  /* 0x00000004344c723c */ /* 0x050fee000000182c */
[----:B-----5:R-:W-:Y:S01]  /*6300*/  F2FP.PACK_AB R4, R106, R133 ;  /* 0x000000856a04723e */ /* 0x020fe200000000ff */
[----:B------:R-:W-:Y:S01]  /*6310*/  HMMA.16816.F32 R80, R52, R6, R80 ;  /* 0x000000063450723c */ /* 0x000fe20000001850 */
[----:B------:R-:W2:Y:S01]  /*6320*/  LDSM.16.MT88.4 R52, [R108+0x6c00] ;  /* 0x006c00006c34783b */ /* 0x000ea20000004200 */
[----:B-1----:R-:W-:Y:S01]  /*6330*/  F2FP.PACK_AB R5, R139, R138 ;  /* 0x0000008a8b05723e */ /* 0x002fe200000000ff */
[----:B------:R-:W-:-:S02]  /*6340*/  FADD.FTZ R133, R133, R148 ;  /* 0x0000009485857221 */ /* 0x000fc40000010000 */
[----:B------:R-:W-:Y:S02]  /*6350*/  FADD.FTZ R138, R138, R135 ;  /* 0x000000878a8a7221 */ /* 0x000fe40000010000 */
[----:B------:R-:W-:Y:S01]  /*6360*/  F2FP.PACK_AB R6, R132, R105 ;  /* 0x000000698406723e */ /* 0x000fe200000000ff */
[----:B------:R-:W-:Y:S01]  /*6370*/  FADD.FTZ R106, R106, R133 ;  /* 0x000000856a6a7221 */ /* 0x000fe20000010000 */
[----:B---3--:R-:W-:Y:S01]  /*6380*/  F2FP.PACK_AB R7, R91, R90 ;  /* 0x0000005a5b07723e */ /* 0x008fe200000000ff */
[----:B------:R-:W-:Y:S02]  /*6390*/  FADD.FTZ R139, R139, R138 ;  /* 0x0000008a8b8b7221 */ /* 0x000fe40000010000 */
[----:B------:R-:W-:Y:S02]  /*63a0*/  FADD.FTZ R105, R105, R106 ;  /* 0x0000006a69697221 */ /* 0x000fe40000010000 */
[----:B------:R-:W-:Y:S02]  /*63b0*/  FADD.FTZ R90, R90, R139 ;  /* 0x0000008b5a5a7221 */ /* 0x000fe40000010000 */
[----:B------:R-:W-:Y:S01]  /*63c0*/  HMMA.16816.F32 R36, R4, R40, R48 ;  /* 0x000000280424723c */ /* 0x000fe20000001830 */
[----:B------:R-:W-:-:S02]  /*63d0*/  FADD.FTZ R131, R132, R105 ;  /* 0x0000006984837221 */ /* 0x000fc40000010000 */
[----:B------:R-:W-:-:S05]  /*63e0*/  FADD.FTZ R134, R91, R90 ;  /* 0x0000005a5b867221 */ /* 0x000fca0000010000 */
[C---:B------:R-:W-:Y:S01]  /*63f0*/  HMMA.16816.F32 R40, R4.reuse, R42, R8 ;  /* 0x0000002a0428723c */ /* 0x040fe20000001808 */
[----:B------:R-:W1:Y:S07]  /*6400*/  LDSM.16.MT88.4 R8, [R108+0x8c00] ;  /* 0x008c00006c08783b */ /* 0x000e6e0000004200 */
[C---:B------:R-:W-:Y:S08]  /*6410*/  HMMA.16816.F32 R60, R4.reuse, R64, R28 ;  /* 0x00000040043c723c */ /* 0x040ff0000000181c */
[C---:B------:R-:W-:Y:S08]  /*6420*/  HMMA.16816.F32 R64, R4.reuse, R66, R32 ;  /* 0x000000420440723c */ /* 0x040ff00000001820 */
[C---:B--2---:R-:W-:Y:S01]  /*6430*/  HMMA.16816.F32 R44, R4.reuse, R52, R12 ;  /* 0x00000034042c723c */ /* 0x044fe2000000180c */
[----:B------:R-:W2:Y:S07]  /*6440*/  LDSM.16.MT88.4 R12, [R110+0x8c00] ;  /* 0x008c00006e0c783b */ /* 0x000eae0000004200 */
[C---:B------:R-:W-:Y:S08]  /*6450*/  HMMA.16816.F32 R48, R4.reuse, R54, R16 ;  /* 0x000000360430723c */ /* 0x040ff00000001810 */
[C---:B------:R-:W-:Y:S08]  /*6460*/  HMMA.16816.F32 R52, R4.reuse, R56, R20 ;  /* 0x000000380434723c */ /* 0x040ff00000001814 */
[C---:B------:R-:W-:Y:S08]  /*6470*/  HMMA.16816.F32 R56, R4.reuse, R58, R24 ;  /* 0x0000003a0438723c */ /* 0x040ff00000001818 */
[C---:B-1----:R-:W-:Y:S08]  /*6480*/  HMMA.16816.F32 R76, R4.reuse, R8, R76 ;  /* 0x00000008044c723c */ /* 0x042ff0000000184c */
[C---:B------:R-:W-:Y:S08]  /*6490*/  HMMA.16816.F32 R80, R4.reuse, R10, R80 ;  /* 0x0000000a0450723c */ /* 0x040ff00000001850 */
[C---:B--2---:R-:W-:Y:S08]  /*64a0*/  HMMA.16816.F32 R68, R4.reuse, R12, R68 ;  /* 0x0000000c0444723c */ /* 0x044ff00000001844 */
[----:B------:R-:W-:Y:S01]  /*64b0*/  HMMA.16816.F32 R72, R4, R14, R72 ;  /* 0x0000000e0448723c */ /* 0x000fe20000001848 */
[----:B------:R-:W-:Y:S05]  /*64c0*/  @!UPT UIADD3 URZ, URZ, URZ, URZ ;  /* 0x0000003f3f3ff290 */ /* 0x000fea000fffe03f */
[----:B------:R-:W-:Y:S11]  /*64d0*/  @P0 BRA `(.L_x_242) ;  /* 0x0000001000000947 */ /* 0x000ff60003800000 */
.L_x_238:
[----:B------:R-:W-:-:S07]  /*64e0*/  IADD3 R130, R97, -0x1, RZ ;  /* 0xffffffff61827810 */ /* 0x000fce0007ffe0ff */
.L_x_242:
        /* <DEDUP_REMOVED lines=10> */
.L_x_246:
        /* <DEDUP_REMOVED lines=56> */
.L_x_244:
        /* <DEDUP_REMOVED lines=64> */
[C---:B------:R-:W-:Y:S01]  /*6d10*/  HMMA.16816.F32 R16, R88.reuse, R98, RZ ;  /* 0x000000625810723c */ /* 0x040fe200000018ff */
[----:B------:R-:W2:Y:S07]  /*6d20*/  LDSM.16.M88.4 R96, [R109+0x3000] ;  /* 0x003000006d60783b */ /* 0x000eae0000000200 */
[C---:B----4-:R-:W-:Y:S08]  /*6d30*/  HMMA.16816.F32 R20, R88.reuse, R100, RZ ;  /* 0x000000645814723c */ /* 0x050ff000000018ff */
[C---:B------:R-:W-:Y:S08]  /*6d40*/  HMMA.16816.F32 R24, R88.reuse, R102, RZ ;  /* 0x000000665818723c */ /* 0x040ff000000018ff */
[C---:B-----5:R-:W-:Y:S08]  /*6d50*/  HMMA.16816.F32 R28, R88.reuse, R104, RZ ;  /* 0x00000068581c723c */ /* 0x060ff000000018ff */
[----:B------:R-:W-:Y:S01]  /*6d60*/  HMMA.16816.F32 R32, R88, R106, RZ ;  /* 0x0000006a5820723c */ /* 0x000fe200000018ff */
[----:B------:R-:W3:Y:S07]  /*6d70*/  LDSM.16.M88.4 R88, [R109+0x3400] ;  /* 0x003400006d58783b */ /* 0x000eee0000000200 */
[C---:B--2---:R-:W-:Y:S08]  /*6d80*/  HMMA.16816.F32 R4, R92.reuse, R96, R4 ;  /* 0x000000605c04723c */ /* 0x044ff00000001804 */
[C---:B------:R-:W-:Y:S01]  /*6d90*/  HMMA.16816.F32 R8, R92.reuse, R98, R8 ;  /* 0x000000625c08723c */ /* 0x040fe20000001808 */
[----:B------:R-:W2:Y:S07]  /*6da0*/  LDSM.16.M88.4 R96, [R109+0x3800] ;  /* 0x003800006d60783b */ /* 0x000eae0000000200 */
[C---:B---3--:R-:W-:Y:S08]  /*6db0*/  HMMA.16816.F32 R12, R92.reuse, R88, R12 ;  /* 0x000000585c0c723c */ /* 0x048ff0000000180c */
[C---:B------:R-:W-:Y:S01]  /*6dc0*/  HMMA.16816.F32 R16, R92.reuse, R90, R16 ;  /* 0x0000005a5c10723c */ /* 0x040fe20000001810 */
[----:B------:R-:W3:Y:S07]  /*6dd0*/  LDSM.16.M88.4 R88, [R109+0x3c00] ;  /* 0x003c00006d58783b */ /* 0x000eee0000000200 */
[C---:B--2---:R-:W-:Y:S08]  /*6de0*/  HMMA.16816.F32 R20, R92.reuse, R96, R20 ;  /* 0x000000605c14723c */ /* 0x044ff00000001814 */
[C---:B------:R-:W-:Y:S01]  /*6df0*/  HMMA.16816.F32 R24, R92.reuse, R98, R24 ;  /* 0x000000625c18723c */ /* 0x040fe20000001818 */
[----:B------:R-:W-:Y:S07]  /*6e00*/  LDSM.16.M88.4 R96, [R113+0x1000] ;  /* 0x001000007160783b */ /* 0x000fee0000000200 */
[C---:B---3--:R-:W-:Y:S08]  /*6e10*/  HMMA.16816.F32 R28, R92.reuse, R88, R28 ;  /* 0x000000585c1c723c */ /* 0x048ff0000000181c */
[----:B------:R-:W-:Y:S01]  /*6e20*/  HMMA.16816.F32 R32, R92, R90, R32 ;  /* 0x0000005a5c20723c */ /* 0x000fe20000001820 */
[----:B------:R-:W2:Y:S04]  /*6e30*/  LDSM.16.M88.4 R88, [R112+0x4000] ;  /* 0x004000007058783b */ /* 0x000ea80000000200 */
[----:B------:R-:W3:Y:S03]  /*6e40*/  LDSM.16.M88.4 R92, [R112+0x4400] ;  /* 0x00440000705c783b */ /* 0x000ee60000000200 */
        /* <DEDUP_REMOVED lines=44> */
[----:B------:R-:W3:Y:S01]  /*7110*/  LDSM.16.M88.4 R96, [R109+0x5c00] ;  /* 0x005c00006d60783b */ /* 0x000ee20000000200 */
[----:B------:R-:W-:Y:S04]  /*7120*/  DEPBAR.LE SB0, 0x0 ;  /* 0x000080000000791a */ /* 0x000fe80000000000 */
[----:B------:R-:W-:Y:S02]  /*7130*/  BAR.SYNC.DEFER_BLOCKING 0x0 ;  /* 0x0000000000007b1d */ /* 0x000fe40000010000 */
[C---:B--2---:R-:W-:Y:S08]  /*7140*/  HMMA.16816.F32 R20, R88.reuse, R92, R20 ;  /* 0x0000005c5814723c */ /* 0x044ff00000001814 */
[C---:B------:R-:W-:Y:S08]  /*7150*/  HMMA.16816.F32 R24, R88.reuse, R94, R24 ;  /* 0x0000005e5818723c */ /* 0x040ff00000001818 */
[C---:B---3--:R-:W-:Y:S08]  /*7160*/  HMMA.16816.F32 R28, R88.reuse, R96, R28 ;  /* 0x00000060581c723c */ /* 0x048ff0000000181c */
[----:B------:R-:W-:Y:S01]  /*7170*/  HMMA.16816.F32 R32, R88, R98, R32 ;  /* 0x000000625820723c */ /* 0x000fe20000001820 */
[----:B-1----:R-:W-:-:S07]  /*7180*/  @P5 BRA `(.L_x_246) ;  /* 0xfffff40000005947 */ /* 0x002fce000383ffff */
.L_x_245:
[C---:B-1----:R-:W-:Y:S02]  /*7190*/  LEA R90, R130.reuse, R117, 0x6 ;  /* 0x00000075825a7211 */ /* 0x042fe400078e30ff */
[----:B------:R-:W-:Y:S02]  /*71a0*/  IADD3 R130, R130, -0x1, RZ ;  /* 0xffffffff82827810 */ /* 0x000fe40007ffe0ff */
        /* <DEDUP_REMOVED lines=14> */
[----:B------:R-:W-:Y:S07]  /*7290*/  IADD3 R2, R90, 0x29, RZ ;  /* 0x000000295a027810 */ /* 0x000fee0007ffe0ff */
        /* <DEDUP_REMOVED lines=9> */
[-C--:B-1----:R-:W-:Y:S02]  /*7330*/  FFMA.FTZ R27, R2, R0.reuse, R27 ;  /* 0x00000000021b7223 */ /* 0x082fe4000001001b */
[CC--:B------:R-:W-:Y:S02]  /*7340*/  FFMA.FTZ R7, R87.reuse, R0.reuse, R7 ;  /* 0x0000000057077223 */ /* 0x0c0fe40000010007 */
[-C--:B------:R-:W-:Y:S04]  /*7350*/  FFMA.FTZ R5, R87, R0.reuse, R5 ;  /* 0x0000000057057223 */ /* 0x080fe80000010005 */
[----:B------:R1:W2:Y:S01]  /*7360*/  I2F R87, R96 ;  /* 0x0000006000577306 */ /* 0x0002a20000201400 */
[CC--:B------:R-:W-:Y:S02]  /*7370*/  FFMA.FTZ R6, R99.reuse, R0.reuse, R6 ;  /* 0x0000000063067223 */ /* 0x0c0fe40000010006 */
[-C--:B------:R-:W-:Y:S02]  /*7380*/  FFMA.FTZ R4, R99, R0.reuse, R4 ;  /* 0x0000000063047223 */ /* 0x080fe40000010004 */
[CC--:B------:R-:W-:Y:S01]  /*7390*/  FFMA.FTZ R10, R97.reuse, R0.reuse, R10 ;  /* 0x00000000610a7223 */ /* 0x0c0fe2000001000a */
[----:B------:R-:W-:Y:S01]  /*73a0*/  FMNMX.FTZ R98, R6, R85, !PT ;  /* 0x0000005506627209 */ /* 0x000fe20007810000 */
[-C--:B------:R-:W-:Y:S02]  /*73b0*/  FFMA.FTZ R8, R97, R0.reuse, R8 ;  /* 0x0000000061087223 */ /* 0x080fe40000010008 */
[----:B------:R-:W-:Y:S01]  /*73c0*/  FFMA.FTZ R11, R88, R0, R11 ;  /* 0x00000000580b7223 */ /* 0x000fe2000001000b */
[----:B------:R-:W-:Y:S01]  /*73d0*/  FMNMX.FTZ R97, R7, R98, !PT ;  /* 0x0000006207617209 */ /* 0x000fe20007810000 */
[CC--:B------:R-:W-:Y:S02]  /*73e0*/  FFMA.FTZ R14, R95.reuse, R0.reuse, R14 ;  /* 0x000000005f0e7223 */ /* 0x0c0fe4000001000e */
[-C--:B------:R-:W-:Y:S01]  /*73f0*/  FFMA.FTZ R12, R95, R0.reuse, R12 ;  /* 0x000000005f0c7223 */ /* 0x080fe2000001000c */
[----:B------:R-:W-:Y:S01]  /*7400*/  FMNMX.FTZ R98, R10, R97, !PT ;  /* 0x000000610a627209 */ /* 0x000fe20007810000 */
[CC--:B------:R-:W-:Y:S01]  /*7410*/  FFMA.FTZ R16, R91.reuse, R0.reuse, R16 ;  /* 0x000000005b107223 */ /* 0x0c0fe20000010010 */
[----:B------:R-:W-:Y:S01]  /*7420*/  IADD3 R95, R90, 0x38, RZ ;  /* 0x000000385a5f7810 */ /* 0x000fe20007ffe0ff */
[----:B------:R-:W-:Y:S01]  /*7430*/  FFMA.FTZ R18, R91, R0, R18 ;  /* 0x000000005b127223 */ /* 0x000fe20000010012 */
[----:B------:R-:W-:Y:S01]  /*7440*/  FMNMX.FTZ R97, R11, R98, !PT ;  /* 0x000000620b617209 */ /* 0x000fe20007810000 */
[-C--:B------:R-:W-:Y:S01]  /*7450*/  FFMA.FTZ R9, R88, R0.reuse, R9 ;  /* 0x0000000058097223 */ /* 0x080fe20000010009 */
[----:B------:R3:W4:Y:S01]  /*7460*/  I2F R91, R95 ;  /* 0x0000005f005b7306 */ /* 0x0007220000201400 */
[----:B------:R-:W-:Y:S01]  /*7470*/  IADD3 R88, R90, 0x31, RZ ;  /* 0x000000315a587810 */ /* 0x000fe20007ffe0ff */
[-C--:B------:R-:W-:Y:S01]  /*7480*/  FFMA.FTZ R15, R94, R0.reuse, R15 ;  /* 0x000000005e0f7223 */ /* 0x080fe2000001000f */
[----:B------:R-:W-:Y:S01]  /*7490*/  IADD3 R90, R90, 0x39, RZ ;  /* 0x000000395a5a7810 */ /* 0x000fe20007ffe0ff */
[----:B------:R-:W-:Y:S01]  /*74a0*/  FFMA.FTZ R13, R94, R0, R13 ;  /* 0x000000005e0d7223 */ /* 0x000fe2000001000d */
[----:B-1----:R-:W-:Y:S01]  /*74b0*/  FMNMX.FTZ R96, R4, R84, !PT ;  /* 0x0000005404607209 */ /* 0x002fe20007810000 */
[-C--:B------:R-:W-:Y:S01]  /*74c0*/  FFMA.FTZ R19, R92, R0.reuse, R19 ;  /* 0x000000005c137223 */ /* 0x080fe20000010013 */
[----:B------:R-:W-:Y:S01]  /*74d0*/  FMNMX.FTZ R94, R14, R97, !PT ;  /* 0x000000610e5e7209 */ /* 0x000fe20007810000 */
[----:B------:R-:W-:Y:S01]  /*74e0*/  FFMA.FTZ R17, R92, R0, R17 ;  /* 0x000000005c117223 */ /* 0x000fe20000010011 */
[----:B------:R-:W-:Y:S01]  /*74f0*/  FMNMX.FTZ R99, R5, R96, !PT ;  /* 0x0000006005637209 */ /* 0x000fe20007810000 */
[----:B------:R1:W5:Y:S01]  /*7500*/  I2F R3, R90 ;  /* 0x0000005a00037306 */ /* 0x0003620000201400 */
[-C--:B------:R-:W-:Y:S02]  /*7510*/  FFMA.FTZ R22, R93, R0.reuse, R22 ;  /* 0x000000005d167223 */ /* 0x080fe40000010016 */
[----:B------:R-:W-:Y:S01]  /*7520*/  FMNMX.FTZ R96, R8, R99, !PT ;  /* 0x0000006308607209 */ /* 0x000fe20007810000 */
[----:B------:R-:W-:Y:S01]  /*7530*/  FFMA.FTZ R23, R86, R0, R23 ;  /* 0x0000000056177223 */ /* 0x000fe20000010017 */
[----:B------:R-:W-:Y:S01]  /*7540*/  FMNMX.FTZ R99, R15, R94, !PT ;  /* 0x0000005e0f637209 */ /* 0x000fe20007810000 */
[----:B------:R-:W-:Y:S01]  /*7550*/  FFMA.FTZ R20, R93, R0, R20 ;  /* 0x000000005d147223 */ /* 0x000fe20000010014 */
[----:B------:R-:W-:Y:S01]  /*7560*/  FMNMX.FTZ R97, R9, R96, !PT ;  /* 0x0000006009617209 */ /* 0x000fe20007810000 */
[-C--:B------:R-:W-:Y:S01]  /*7570*/  FFMA.FTZ R26, R89, R0.reuse, R26 ;  /* 0x00000000591a7223 */ /* 0x080fe2000001001a */
[----:B------:R-:W-:Y:S01]  /*7580*/  FMNMX.FTZ R94, R18, R99, !PT ;  /* 0x00000063125e7209 */ /* 0x000fe20007810000 */
[----:B------:R-:W5:Y:S01]  /*7590*/  I2F R88, R88 ;  /* 0x0000005800587306 */ /* 0x000f620000201400 */
[----:B------:R-:W-:Y:S01]  /*75a0*/  FMNMX.FTZ R92, R12, R97, !PT ;  /* 0x000000610c5c7209 */ /* 0x000fe20007810000 */
[----:B------:R-:W-:Y:S01]  /*75b0*/  FFMA.FTZ R21, R86, R0, R21 ;  /* 0x0000000056157223 */ /* 0x000fe20000010015 */
[----:B------:R-:W-:Y:S01]  /*75c0*/  FMNMX.FTZ R99, R19, R94, !PT ;  /* 0x0000005e13637209 */ /* 0x000fe20007810000 */
[----:B------:R-:W-:Y:S01]  /*75d0*/  FFMA.FTZ R24, R89, R0, R24 ;  /* 0x0000000059187223 */ /* 0x000fe20000010018 */
[----:B------:R-:W-:Y:S01]  /*75e0*/  FMNMX.FTZ R97, R13, R92, !PT ;  /* 0x0000005c0d617209 */ /* 0x000fe20007810000 */
[CC--:B--2---:R-:W-:Y:S01]  /*75f0*/  FFMA.FTZ R30, R87.reuse, R0.reuse, R30 ;  /* 0x00000000571e7223 */ /* 0x0c4fe2000001001e */
[----:B------:R-:W-:Y:S01]  /*7600*/  FMNMX.FTZ R94, R22, R99, !PT ;  /* 0x00000063165e7209 */ /* 0x000fe20007810000 */
[-C--:B------:R-:W-:Y:S01]  /*7610*/  FFMA.FTZ R25, R2, R0.reuse, R25 ;  /* 0x0000000002197223 */ /* 0x080fe20000010019 */
[----:B------:R-:W-:Y:S01]  /*7620*/  FMNMX.FTZ R92, R16, R97, !PT ;  /* 0x00000061105c7209 */ /* 0x000fe20007810000 */
[----:B------:R-:W-:Y:S01]  /*7630*/  FFMA.FTZ R28, R87, R0, R28 ;  /* 0x00000000571c7223 */ /* 0x000fe2000001001c */
[----:B---3--:R-:W-:Y:S01]  /*7640*/  FMNMX.FTZ R95, R23, R94, !PT ;  /* 0x0000005e175f7209 */ /* 0x008fe20007810000 */
[----:B----4-:R-:W-:Y:S01]  /*7650*/  FFMA.FTZ R34, R91, R0, R34 ;  /* 0x000000005b227223 */ /* 0x010fe20000010022 */
[----:B------:R-:W-:Y:S01]  /*7660*/  FMNMX.FTZ R93, R17, R92, !PT ;  /* 0x0000005c115d7209 */ /* 0x000fe20007810000 */
[-C--:B------:R-:W-:Y:S01]  /*7670*/  FFMA.FTZ R32, R91, R0.reuse, R32 ;  /* 0x000000005b207223 */ /* 0x080fe20000010020 */
[----:B-1----:R-:W-:Y:S01]  /*7680*/  FMNMX.FTZ R90, R26, R95, !PT ;  /* 0x0000005f1a5a7209 */ /* 0x002fe20007810000 */
[CC--:B-----5:R-:W-:Y:S01]  /*7690*/  FFMA.FTZ R35, R3.reuse, R0.reuse, R35 ;  /* 0x0000000003237223 */ /* 0x0e0fe20000010023 */
[----:B------:R-:W-:Y:S01]  /*76a0*/  FMNMX.FTZ R86, R20, R93, !PT ;  /* 0x0000005d14567209 */ /* 0x000fe20007810000 */
[----:B------:R-:W-:Y:S01]  /*76b0*/  FFMA.FTZ R33, R3, R0, R33 ;  /* 0x0000000003217223 */ /* 0x000fe20000010021 */
[----:B------:R-:W-:Y:S01]  /*76c0*/  FMNMX.FTZ R93, R27, R90, !PT ;  /* 0x0000005a1b5d7209 */ /* 0x000fe20007810000 */
[----:B------:R-:W-:Y:S01]  /*76d0*/  LDSM.16.MT88.4 R96, [R108+0x6800] ;  /* 0x006800006c60783b */ /* 0x000fe20000004200 */
[----:B------:R-:W-:Y:S02]  /*76e0*/  FMNMX.FTZ R89, R21, R86, !PT ;  /* 0x0000005615597209 */ /* 0x000fe40007810000 */
[----:B------:R-:W-:Y:S01]  /*76f0*/  FMNMX.FTZ R86, R30, R93, !PT ;  /* 0x0000005d1e567209 */ /* 0x000fe20007810000 */
[-C--:B------:R-:W-:Y:S01]  /*7700*/  FFMA.FTZ R31, R88, R0.reuse, R31 ;  /* 0x00000000581f7223 */ /* 0x080fe2000001001f */
[----:B------:R-:W-:Y:S01]  /*7710*/  FMNMX.FTZ R2, R24, R89, !PT ;  /* 0x0000005918027209 */ /* 0x000fe20007810000 */
[----:B------:R-:W-:Y:S03]  /*7720*/  FFMA.FTZ R29, R88, R0, R29 ;  /* 0x00000000581d7223 */ /* 0x000fe6000001001d */
[----:B------:R-:W-:Y:S02]  /*7730*/  FMNMX.FTZ R89, R25, R2, !PT ;  /* 0x0000000219597209 */ /* 0x000fe40007810000 */
[----:B------:R-:W-:Y:S02]  /*7740*/  FMNMX.FTZ R87, R31, R86, !PT ;  /* 0x000000561f577209 */ /* 0x000fe40007810000 */
[----:B------:R-:W-:Y:S02]  /*7750*/  FMNMX.FTZ R86, R28, R89, !PT ;  /* 0x000000591c567209 */ /* 0x000fe40007810000 */
[----:B------:R-:W-:Y:S02]  /*7760*/  FMNMX.FTZ R2, R34, R87, !PT ;  /* 0x0000005722027209 */ /* 0x000fe40007810000 */
[----:B------:R-:W-:Y:S02]  /*7770*/  FMNMX.FTZ R95, R29, R86, !PT ;  /* 0x000000561d5f7209 */ /* 0x000fe40007810000 */
[----:B------:R-:W-:Y:S02]  /*7780*/  FMNMX.FTZ R89, R35, R2, !PT ;  /* 0x0000000223597209 */ /* 0x000fe40007810000 */
[----:B------:R-:W-:Y:S03]  /*7790*/  FMNMX.FTZ R86, R32, R95, !PT ;  /* 0x0000005f20567209 */ /* 0x000fe60007810000 */
[----:B------:R-:W1:Y:S01]  /*77a0*/  SHFL.BFLY PT, R2, R89, 0x2, 0x1f ;  /* 0x0c401f0059027f89 */ /* 0x000e6200000e0000 */
[----:B------:R-:W-:Y:S07]  /*77b0*/  FMNMX.FTZ R93, R33, R86, !PT ;  /* 0x00000056215d7209 */ /* 0x000fee0007810000 */
[----:B------:R-:W2:Y:S01]  /*77c0*/  SHFL.BFLY PT, R86, R93, 0x2, 0x1f ;  /* 0x0c401f005d567f89 */ /* 0x000ea200000e0000 */
[----:B-1----:R-:W-:Y:S07]  /*77d0*/  FMNMX.FTZ R87, R89, R2, !PT ;  /* 0x0000000259577209 */ /* 0x002fee0007810000 */
[----:B------:R-:W1:Y:S01]  /*77e0*/  SHFL.BFLY PT, R2, R87, 0x1, 0x1f ;  /* 0x0c201f0057027f89 */ /* 0x000e6200000e0000 */
[----:B--2---:R-:W-:Y:S07]  /*77f0*/  FMNMX.FTZ R91, R93, R86, !PT ;  /* 0x000000565d5b7209 */ /* 0x004fee0007810000 */
[----:B------:R-:W2:Y:S08]  /*7800*/  SHFL.BFLY PT, R88, R91, 0x1, 0x1f ;  /* 0x0c201f005b587f89 */ /* 0x000eb000000e0000 */
[----:B------:R-:W3:Y:S01]  /*7810*/  LDSM.16.MT88.4 R92, [R110+0x6000] ;  /* 0x006000006e5c783b */ /* 0x000ee20000004200 */
[----:B-1----:R-:W-:Y:S04]  /*7820*/  FMNMX.FTZ R2, R87, R2, !PT ;  /* 0x0000000257027209 */ /* 0x002fe80007810000 */
[C---:B------:R-:W-:Y:S01]  /*7830*/  FSETP.NEU.FTZ.AND P0, PT, R2.reuse, -INF , PT ;  /* 0xff8000000200780b */ /* 0x040fe20003f1d000 */
[C---:B------:R-:W-:Y:S02]  /*7840*/  FMUL.FTZ R141, R2.reuse, c[0x0][0x23c] ;  /* 0x00008f00028d7a20 */ /* 0x040fe40000410000 */
[----:B------:R-:W-:Y:S01]  /*7850*/  FADD.FTZ R86, -R2, R85 ;  /* 0x0000005502567221 */ /* 0x000fe20000010100 */
[----:B--2---:R-:W-:Y:S02]  /*7860*/  FMNMX.FTZ R3, R91, R88, !PT ;  /* 0x000000585b037209 */ /* 0x004fe40007810000 */
[----:B------:R-:W-:Y:S01]  /*7870*/  FSEL R141, R141, RZ, P0 ;  /* 0x000000ff8d8d7208 */ /* 0x000fe20000000000 */
[----:B------:R-:W-:Y:S01]  /*7880*/  FMUL.FTZ R85, R86, c[0x0][0x23c] ;  /* 0x00008f0056557a20 */ /* 0x000fe20000410000 */
[C---:B------:R-:W-:Y:S01]  /*7890*/  FSETP.NEU.FTZ.AND P0, PT, R3.reuse, -INF , PT ;  /* 0xff8000000300780b */ /* 0x040fe20003f1d000 */
[C---:B------:R-:W-:Y:S02]  /*78a0*/  FMUL.FTZ R102, R3.reuse, c[0x0][0x23c] ;  /* 0x00008f0003667a20 */ /* 0x040fe40000410000 */
[----:B------:R-:W-:Y:S02]  /*78b0*/  FADD.FTZ R86, -R3, R84 ;  /* 0x0000005403567221 */ /* 0x000fe40000010100 */
[--C-:B------:R-:W-:Y:S01]  /*78c0*/  FFMA.FTZ R100, R7, c[0x0][0x23c], -R141.reuse ;  /* 0x00008f0007647a23 */ /* 0x100fe2000001088d */
[----:B------:R-:W-:Y:S01]  /*78d0*/  FSEL R102, R102, RZ, P0 ;  /* 0x000000ff66667208 */ /* 0x000fe20000000000 */
[----:B------:R-:W-:Y:S01]  /*78e0*/  FMUL.FTZ R84, R86, c[0x0][0x23c] ;  /* 0x00008f0056547a20 */ /* 0x000fe20000410000 */
[----:B------:R-:W1:Y:S01]  /*78f0*/  MUFU.EX2 R85, R85 ;  /* 0x0000005500557308 */ /* 0x000e620000000800 */
[--C-:B------:R-:W-:Y:S02]  /*7900*/  FFMA.FTZ R103, R6, c[0x0][0x23c], -R141.reuse ;  /* 0x00008f0006677a23 */ /* 0x100fe4000001088d */
[--C-:B------:R-:W-:Y:S02]  /*7910*/  FFMA.FTZ R101, R4, c[0x0][0x23c], -R102.reuse ;  /* 0x00008f0004657a23 */ /* 0x100fe40000010866 */
        /* <DEDUP_REMOVED lines=11> */
[----:B------:R-:W-:Y:S02]  /*79d0*/  FFMA.FTZ R138, R14, c[0x0][0x23c], -R141 ;  /* 0x00008f000e8a7a23 */ /* 0x000fe4000001088d */
        /* <DEDUP_REMOVED lines=15> */
[----:B------:R-:W4:Y:S01]  /*7ad0*/  MUFU.EX2 R106, R106 ;  /* 0x0000006a006a7308 */ /* 0x000f220000000800 */
[C---:B------:R-:W-:Y:S02]  /*7ae0*/  FMUL.FTZ R63, R85.reuse, R63 ;  /* 0x0000003f553f7220 */ /* 0x040fe40000410000 */
[C---:B------:R-:W-:Y:S02]  /*7af0*/  FMUL.FTZ R66, R85.reuse, R66 ;  /* 0x0000004255427220 */ /* 0x040fe40000410000 */
[C---:B-1----:R-:W-:Y:S02]  /*7b00*/  FMUL.FTZ R36, R84.reuse, R36 ;  /* 0x0000002454247220 */ /* 0x042fe40000410000 */
[C---:B------:R-:W-:Y:S02]  /*7b10*/  FMUL.FTZ R37, R84.reuse, R37 ;  /* 0x0000002554257220 */ /* 0x040fe40000410000 */
[C---:B------:R-:W-:Y:S01]  /*7b20*/  FMUL.FTZ R40, R84.reuse, R40 ;  /* 0x0000002854287220 */ /* 0x040fe20000410000 */
[----:B------:R-:W-:Y:S01]  /*7b30*/  MUFU.EX2 R104, R104 ;  /* 0x0000006800687308 */ /* 0x000fe20000000800 */
[C---:B------:R-:W-:Y:S02]  /*7b40*/  FMUL.FTZ R41, R84.reuse, R41 ;  /* 0x0000002954297220 */ /* 0x040fe40000410000 */
[----:B------:R-:W-:Y:S01]  /*7b50*/  FMUL.FTZ R44, R84, R44 ;  /* 0x0000002c542c7220 */ /* 0x000fe20000410000 */
[----:B--2---:R-:W-:Y:S01]  /*7b60*/  F2FP.PACK_AB R89, R100, R103 ;  /* 0x000000676459723e */ /* 0x004fe200000000ff */
[C---:B------:R-:W-:Y:S02]  /*7b70*/  FMUL.FTZ R45, R84.reuse, R45 ;  /* 0x0000002d542d7220 */ /* 0x040fe40000410000 */
[C---:B------:R-:W-:Y:S02]  /*7b80*/  FMUL.FTZ R48, R84.reuse, R48 ;  /* 0x0000003054307220 */ /* 0x040fe40000410000 */
[C---:B------:R-:W-:Y:S01]  /*7b90*/  FMUL.FTZ R49, R84.reuse, R49 ;  /* 0x0000003154317220 */ /* 0x040fe20000410000 */
[----:B------:R-:W1:Y:S01]  /*7ba0*/  MUFU.EX2 R87, R87 ;  /* 0x0000005700577308 */ /* 0x000e620000000800 */
[C---:B------:R-:W-:Y:S02]  /*7bb0*/  FMUL.FTZ R52, R84.reuse, R52 ;  /* 0x0000003454347220 */ /* 0x040fe40000410000 */
[----:B------:R-:W-:Y:S01]  /*7bc0*/  FMUL.FTZ R53, R84, R53 ;  /* 0x0000003554357220 */ /* 0x000fe20000410000 */
[----:B----4-:R-:W-:Y:S01]  /*7bd0*/  F2FP.PACK_AB R88, R106, R101 ;  /* 0x000000656a58723e */ /* 0x010fe200000000ff */
        /* <DEDUP_REMOVED lines=11> */
[C---:B------:R-:W-:Y:S01]  /*7c90*/  FMUL.FTZ R68, R84.reuse, R68 ;  /* 0x0000004454447220 */ /* 0x040fe20000410000 */
        /* <DEDUP_REMOVED lines=11> */
[----:B------:R-:W-:Y:S02]  /*7d50*/  FMUL.FTZ R77, R84, R77 ;  /* 0x0000004d544d7220 */ /* 0x000fe40000410000 */
[C---:B------:R-:W-:Y:S01]  /*7d60*/  FMUL.FTZ R82, R85.reuse, R82 ;  /* 0x0000005255527220 */ /* 0x040fe20000410000 */
[----:B--2---:R-:W-:Y:S01]  /*7d70*/  F2FP.PACK_AB R90, R86, R105 ;  /* 0x00000069565a723e */ /* 0x004fe200000000ff */
[C---:B------:R-:W-:Y:S02]  /*7d80*/  FFMA.FTZ R103, R85.reuse, R134, R103 ;  /* 0x0000008655677223 */ /* 0x040fe40000010067 */
[C---:B------:R-:W-:Y:S02]  /*7d90*/  FFMA.FTZ R131, R84.reuse, R131, R101 ;  /* 0x0000008354837223 */ /* 0x040fe40000010065 */
[----:B------:R-:W-:Y:S01]  /*7da0*/  FMUL.FTZ R83, R85, R83 ;  /* 0x0000005355537220 */ /* 0x000fe20000410000 */
[----:B------:R-:W-:Y:S01]  /*7db0*/  MUFU.EX2 R140, R140 ;  /* 0x0000008c008c7308 */ /* 0x000fe20000000800 */
[C---:B---3--:R-:W-:Y:S05]  /*7dc0*/  HMMA.16816.F32 R36, R88.reuse, R92, R36 ;  /* 0x0000005c5824723c */ /* 0x048fea0000001824 */
[C---:B------:R-:W-:Y:S01]  /*7dd0*/  FMUL.FTZ R80, R84.reuse, R80 ;  /* 0x0000005054507220 */ /* 0x040fe20000410000 */
[----:B------:R-:W-:Y:S01]  /*7de0*/  MOV R85, R2 ;  /* 0x0000000200557202 */ /* 0x000fe20000000f00 */
[----:B------:R-:W-:Y:S01]  /*7df0*/  FMUL.FTZ R81, R84, R81 ;  /* 0x0000005154517220 */ /* 0x000fe20000410000 */
[C---:B------:R-:W-:Y:S01]  /*7e00*/  HMMA.16816.F32 R40, R88.reuse, R94, R40 ;  /* 0x0000005e5828723c */ /* 0x040fe20000001828 */
[----:B------:R-:W1:Y:S01]  /*7e10*/  LDSM.16.MT88.4 R92, [R108+0x6000] ;  /* 0x006000006c5c783b */ /* 0x000e620000004200 */
[----:B------:R-:W-:Y:S02]  /*7e20*/  MUFU.EX2 R142, R142 ;  /* 0x0000008e008e7308 */ /* 0x000fe40000000800 */
[--C-:B------:R-:W-:Y:S01]  /*7e30*/  FFMA.FTZ R147, R20, c[0x0][0x23c], -R102.reuse ;  /* 0x00008f0014937a23 */ /* 0x100fe20000010866 */
[----:B------:R-:W-:Y:S01]  /*7e40*/  MOV R84, R3 ;  /* 0x0000000300547202 */ /* 0x000fe20000000f00 */
[--C-:B------:R-:W-:Y:S02]  /*7e50*/  FFMA.FTZ R148, R21, c[0x0][0x23c], -R102.reuse ;  /* 0x00008f0015947a23 */ /* 0x100fe40000010866 */
[--C-:B------:R-:W-:Y:S04]  /*7e60*/  FFMA.FTZ R149, R24, c[0x0][0x23c], -R102.reuse ;  /* 0x00008f0018957a23 */ /* 0x100fe80000010866 */
[--C-:B------:R-:W-:Y:S01]  /*7e70*/  FFMA.FTZ R150, R25, c[0x0][0x23c], -R102.reuse ;  /* 0x00008f0019967a23 */ /* 0x100fe20000010866 */
[----:B------:R-:W-:Y:S01]  /*7e80*/  MUFU.EX2 R147, R147 ;  /* 0x0000009300937308 */ /* 0x000fe20000000800 */
[--C-:B------:R-:W-:Y:S02]  /*7e90*/  FFMA.FTZ R153, R28, c[0x0][0x23c], -R102.reuse ;  /* 0x00008f001c997a23 */ /* 0x100fe40000010866 */
[--C-:B------:R-:W-:Y:S02]  /*7ea0*/  FFMA.FTZ R154, R29, c[0x0][0x23c], -R102.reuse ;  /* 0x00008f001d9a7a23 */ /* 0x100fe40000010866 */
[--C-:B------:R-:W-:Y:S02]  /*7eb0*/  FFMA.FTZ R29, R32, c[0x0][0x23c], -R102.reuse ;  /* 0x00008f00201d7a23 */ /* 0x100fe40000010866 */
[----:B------:R-:W-:Y:S02]  /*7ec0*/  FFMA.FTZ R102, R33, c[0x0][0x23c], -R102 ;  /* 0x00008f0021667a23 */ /* 0x000fe40000010866 */
[----:B------:R-:W-:Y:S01]  /*7ed0*/  FADD.FTZ R33, R100, R103 ;  /* 0x0000006764217221 */ /* 0x000fe20000010000 */
[----:B------:R-:W-:Y:S01]  /*7ee0*/  MUFU.EX2 R148, R148 ;  /* 0x0000009400947308 */ /* 0x000fe20000000800 */
[--C-:B------:R-:W-:Y:S02]  /*7ef0*/  FFMA.FTZ R145, R22, c[0x0][0x23c], -R141.reuse ;  /* 0x00008f0016917a23 */ /* 0x100fe4000001088d */
[--C-:B------:R-:W-:Y:S02]  /*7f00*/  FFMA.FTZ R144, R23, c[0x0][0x23c], -R141.reuse ;  /* 0x00008f0017907a23 */ /* 0x100fe4000001088d */
[--C-:B------:R-:W-:Y:S02]  /*7f10*/  FFMA.FTZ R146, R26, c[0x0][0x23c], -R141.reuse ;  /* 0x00008f001a927a23 */ /* 0x100fe4000001088d */
[--C-:B------:R-:W-:Y:S02]  /*7f20*/  FFMA.FTZ R143, R27, c[0x0][0x23c], -R141.reuse ;  /* 0x00008f001b8f7a23 */ /* 0x100fe4000001088d */
[----:B------:R-:W-:Y:S01]  /*7f30*/  FFMA.FTZ R34, R34, c[0x0][0x23c], -R141 ;  /* 0x00008f0022227a23 */ /* 0x000fe2000001088d */
[----:B------:R2:W-:Y:S01]  /*7f40*/  MUFU.EX2 R156, R102 ;  /* 0x00000066009c7308 */ /* 0x0005e20000000800 */
[----:B------:R-:W-:Y:S02]  /*7f50*/  FADD.FTZ R104, R104, R33 ;  /* 0x0000002168687221 */ /* 0x000fe40000010000 */
[--C-:B------:R-:W-:Y:S02]  /*7f60*/  FFMA.FTZ R135, R15, c[0x0][0x23c], -R141.reuse ;  /* 0x00008f000f877a23 */ /* 0x100fe4000001088d */
[--C-:B------:R-:W-:Y:S02]  /*7f70*/  FFMA.FTZ R136, R18, c[0x0][0x23c], -R141.reuse ;  /* 0x00008f0012887a23 */ /* 0x100fe4000001088d */
[--C-:B------:R-:W-:Y:S01]  /*7f80*/  FFMA.FTZ R107, R19, c[0x0][0x23c], -R141.reuse ;  /* 0x00008f00136b7a23 */ /* 0x100fe2000001088d */
[C---:B-1----:R-:W-:Y:S02]  /*7f90*/  HMMA.16816.F32 R44, R88.reuse, R92, R44 ;  /* 0x0000005c582c723c */ /* 0x042fe4000000182c */
[----:B------:R-:W-:Y:S01]  /*7fa0*/  MUFU.EX2 R145, R145 ;  /* 0x0000009100917308 */ /* 0x000fe20000000800 */
[--C-:B------:R-:W-:Y:S02]  /*7fb0*/  FFMA.FTZ R152, R30, c[0x0][0x23c], -R141.reuse ;  /* 0x00008f001e987a23 */ /* 0x100fe4000001088d */
[--C-:B------:R-:W-:Y:S02]  /*7fc0*/  FFMA.FTZ R151, R31, c[0x0][0x23c], -R141.reuse ;  /* 0x00008f001f977a23 */ /* 0x100fe4000001088d */
[----:B------:R-:W-:Y:S01]  /*7fd0*/  FFMA.FTZ R141, R35, c[0x0][0x23c], -R141 ;  /* 0x00008f00238d7a23 */ /* 0x000fe2000001088d */
[C---:B------:R-:W-:Y:S01]  /*7fe0*/  HMMA.16816.F32 R48, R88.reuse, R94, R48 ;  /* 0x0000005e5830723c */ /* 0x040fe20000001830 */
[----:B------:R-:W1:Y:S03]  /*7ff0*/  LDSM.16.MT88.4 R92, [R110+0x7000] ;  /* 0x007000006e5c783b */ /* 0x000e660000004200 */
[----:B------:R-:W-:Y:S01]  /*8000*/  MUFU.EX2 R144, R144 ;  /* 0x0000009000907308 */ /* 0x000fe20000000800 */
[----:B------:R-:W-:Y:S02]  /*8010*/  FADD.FTZ R106, R106, R131 ;  /* 0x000000836a6a7221 */ /* 0x000fe40000010000 */
[----:B------:R-:W-:Y:S02]  /*8020*/  FADD.FTZ R87, R87, R104 ;  /* 0x0000006857577221 */ /* 0x000fe40000010000 */
[----:B--2---:R-:W-:Y:S03]  /*8030*/  LDSM.16.MT88.4 R100, [R108+0x6c00] ;  /* 0x006c00006c64783b */ /* 0x004fe60000004200 */
[----:B------:R-:W-:Y:S02]  /*8040*/  FADD.FTZ R105, R105, R106 ;  /* 0x0000006a69697221 */ /* 0x000fe40000010000 */
[----:B------:R-:W-:Y:S02]  /*8050*/  MUFU.EX2 R146, R146 ;  /* 0x0000009200927308 */ /* 0x000fe40000000800 */
[----:B------:R-:W-:Y:S08]  /*8060*/  FADD.FTZ R86, R86, R105 ;  /* 0x0000006956567221 */ /* 0x000ff00000010000 */
[----:B------:R-:W-:Y:S10]  /*8070*/  MUFU.EX2 R143, R143 ;  /* 0x0000008f008f7308 */ /* 0x000ff40000000800 */
[----:B------:R-:W-:Y:S01]  /*8080*/  MUFU.EX2 R149, R149 ;  /* 0x0000009500957308 */ /* 0x000fe20000000800 */
[C---:B-1----:R-:W-:Y:S09]  /*8090*/  HMMA.16816.F32 R52, R88.reuse, R92, R52 ;  /* 0x0000005c5834723c */ /* 0x042ff20000001834 */
[----:B------:R-:W-:Y:S01]  /*80a0*/  MUFU.EX2 R150, R150 ;  /* 0x0000009600967308 */ /* 0x000fe20000000800 */
[C---:B------:R-:W-:Y:S01]  /*80b0*/  HMMA.16816.F32 R56, R88.reuse, R94, R56 ;  /* 0x0000005e5838723c */ /* 0x040fe20000001838 */
[----:B------:R-:W1:Y:S08]  /*80c0*/  LDSM.16.MT88.4 R92, [R108+0x7000] ;  /* 0x007000006c5c783b */ /* 0x000e700000004200 */
[----:B------:R-:W-:Y:S10]  /*80d0*/  MUFU.EX2 R135, R135 ;  /* 0x0000008700877308 */ /* 0x000ff40000000800 */
[----:B------:R-:W-:Y:S10]  /*80e0*/  MUFU.EX2 R136, R136 ;  /* 0x0000008800887308 */ /* 0x000ff40000000800 */
[----:B------:R-:W-:Y:S10]  /*80f0*/  MUFU.EX2 R107, R107 ;  /* 0x0000006b006b7308 */ /* 0x000ff40000000800 */
[----:B------:R-:W-:Y:S01]  /*8100*/  MUFU.EX2 R139, R139 ;  /* 0x0000008b008b7308 */ /* 0x000fe20000000800 */
[C---:B-1----:R-:W-:Y:S09]  /*8110*/  HMMA.16816.F32 R60, R88.reuse, R92, R60 ;  /* 0x0000005c583c723c */ /* 0x042ff2000000183c */
[----:B------:R-:W-:Y:S01]  /*8120*/  MUFU.EX2 R152, R152 ;  /* 0x0000009800987308 */ /* 0x000fe20000000800 */
[C---:B------:R-:W-:Y:S01]  /*8130*/  HMMA.16816.F32 R64, R88.reuse, R94, R64 ;  /* 0x0000005e5840723c */ /* 0x040fe20000001840 */
[----:B------:R-:W1:Y:S08]  /*8140*/  LDSM.16.MT88.4 R92, [R110+0x8000] ;  /* 0x008000006e5c783b */ /* 0x000e700000004200 */
[----:B------:R-:W2:Y:S10]  /*8150*/  MUFU.EX2 R151, R151 ;  /* 0x0000009700977308 */ /* 0x000eb40000000800 */
[----:B------:R-:W-:Y:S10]  /*8160*/  MUFU.EX2 R134, R34 ;  /* 0x0000002200867308 */ /* 0x000ff40000000800 */
[----:B------:R-:W3:Y:S01]  /*8170*/  MUFU.EX2 R141, R141 ;  /* 0x0000008d008d7308 */ /* 0x000ee20000000800 */
[----:B--2---:R-:W-:Y:S09]  /*8180*/  F2FP.PACK_AB R33, R151, R152 ;  /* 0x000000989721723e */ /* 0x004ff200000000ff */
[----:B------:R-:W-:Y:S01]  /*8190*/  MUFU.EX2 R153, R153 ;  /* 0x0000009900997308 */ /* 0x000fe20000000800 */
[C---:B-1----:R-:W-:Y:S09]  /*81a0*/  HMMA.16816.F32 R68, R88.reuse, R92, R68 ;  /* 0x0000005c5844723c */ /* 0x042ff20000001844 */
[----:B------:R-:W1:Y:S01]  /*81b0*/  MUFU.EX2 R154, R154 ;  /* 0x0000009a009a7308 */ /* 0x000e620000000800 */
[C---:B------:R-:W-:Y:S01]  /*81c0*/  HMMA.16816.F32 R72, R88.reuse, R94, R72 ;  /* 0x0000005e5848723c */ /* 0x040fe20000001848 */
[----:B------:R-:W2:Y:S02]  /*81d0*/  LDSM.16.MT88.4 R92, [R108+0x8000] ;  /* 0x008000006c5c783b */ /* 0x000ea40000004200 */
[----:B---3--:R-:W-:Y:S06]  /*81e0*/  F2FP.PACK_AB R35, R141, R134 ;  /* 0x000000868d23723e */ /* 0x008fec00000000ff */
[----:B------:R-:W3:Y:S03]  /*81f0*/  MUFU.EX2 R29, R29 ;  /* 0x0000001d001d7308 */ /* 0x000ee60000000800 */
[----:B-1----:R-:W-:Y:S02]  /*8200*/  F2FP.PACK_AB R32, R154, R153 ;  /* 0x000000999a20723e */ /* 0x002fe400000000ff */
[----:B---3--:R-:W-:Y:S01]  /*8210*/  F2FP.PACK_AB R34, R156, R29 ;  /* 0x0000001d9c22723e */ /* 0x008fe200000000ff */
[C---:B--2---:R-:W-:Y:S08]  /*8220*/  HMMA.16816.F32 R76, R88.reuse, R92, R76 ;  /* 0x0000005c584c723c */ /* 0x044ff0000000184c */
[----:B------:R-:W-:Y:S01]  /*8230*/  HMMA.16816.F32 R80, R88, R94, R80 ;  /* 0x0000005e5850723c */ /* 0x000fe20000001850 */
[----:B------:R-:W1:Y:S06]  /*8240*/  LDSM.16.MT88.4 R92, [R110+0x6400] ;  /* 0x006400006e5c783b */ /* 0x000e6c0000004200 */
[----:B------:R-:W-:Y:S01]  /*8250*/  F2FP.PACK_AB R89, R135, R138 ;  /* 0x0000008a8759723e */ /* 0x000fe200000000ff */
[----:B------:R-:W-:Y:S01]  /*8260*/  FADD.FTZ R138, R138, R87 ;  /* 0x000000578a8a7221 */ /* 0x000fe20000010000 */
[----:B------:R-:W-:Y:S03]  /*8270*/  F2FP.PACK_AB R91, R107, R136 ;  /* 0x000000886b5b723e */ /* 0x000fe600000000ff */
[C---:B------:R-:W-:Y:S01]  /*8280*/  F2FP.PACK_AB R88, R140.reuse, R137 ;  /* 0x000000898c58723e */ /* 0x040fe200000000ff */
[----:B------:R-:W-:Y:S01]  /*8290*/  FADD.FTZ R87, R137, R86 ;  /* 0x0000005689577221 */ /* 0x000fe20000010000 */
[----:B------:R-:W-:Y:S01]  /*82a0*/  F2FP.PACK_AB R90, R139, R142 ;  /* 0x0000008e8b5a723e */ /* 0x000fe200000000ff */
[----:B------:R-:W-:Y:S02]  /*82b0*/  FADD.FTZ R135, R135, R138 ;  /* 0x0000008a87877221 */ /* 0x000fe40000010000 */
[----:B------:R-:W-:Y:S02]  /*82c0*/  FADD.FTZ R87, R140, R87 ;  /* 0x000000578c577221 */ /* 0x000fe40000010000 */
        /* <DEDUP_REMOVED lines=59> */
[----:B------:R-:W2:Y:S08]  /*8680*/  LDSM.16.MT88.4 R88, [R110+0x7c00] ;  /* 0x007c00006e58783b */ /* 0x000eb00000004200 */
[----:B------:R-:W3:Y:S01]  /*8690*/  LDSM.16.MT88.4 R96, [R108+0x7c00] ;  /* 0x007c00006c60783b */ /* 0x000ee20000004200 */
[C---:B-1----:R-:W-:Y:S08]  /*86a0*/  HMMA.16816.F32 R36, R32.reuse, R92, R36 ;  /* 0x0000005c2024723c */ /* 0x042ff00000001824 */
[C---:B------:R-:W-:Y:S01]  /*86b0*/  HMMA.16816.F32 R40, R32.reuse, R94, R40 ;  /* 0x0000005e2028723c */ /* 0x040fe20000001828 */
[----:B------:R-:W1:Y:S07]  /*86c0*/  LDSM.16.MT88.4 R92, [R110+0x8c00] ;  /* 0x008c00006e5c783b */ /* 0x000e6e0000004200 */
[C---:B------:R-:W-:Y:S08]  /*86d0*/  HMMA.16816.F32 R44, R32.reuse, R100, R44 ;  /* 0x00000064202c723c */ /* 0x040ff0000000182c */
[C---:B------:R-:W-:Y:S01]  /*86e0*/  HMMA.16816.F32 R48, R32.reuse, R102, R48 ;  /* 0x000000662030723c */ /* 0x040fe20000001830 */
[----:B------:R-:W4:Y:S07]  /*86f0*/  LDSM.16.MT88.4 R100, [R108+0x8c00] ;  /* 0x008c00006c64783b */ /* 0x000f2e0000004200 */
[C---:B--2---:R-:W-:Y:S08]  /*8700*/  HMMA.16816.F32 R52, R32.reuse, R88, R52 ;  /* 0x000000582034723c */ /* 0x044ff00000001834 */
[C---:B------:R-:W-:Y:S08]  /*8710*/  HMMA.16816.F32 R56, R32.reuse, R90, R56 ;  /* 0x0000005a2038723c */ /* 0x040ff00000001838 */
[C---:B---3--:R-:W-:Y:S08]  /*8720*/  HMMA.16816.F32 R60, R32.reuse, R96, R60 ;  /* 0x00000060203c723c */ /* 0x048ff0000000183c */
[C---:B------:R-:W-:Y:S08]  /*8730*/  HMMA.16816.F32 R64, R32.reuse, R98, R64 ;  /* 0x000000622040723c */ /* 0x040ff00000001840 */
[C---:B-1----:R-:W-:Y:S08]  /*8740*/  HMMA.16816.F32 R68, R32.reuse, R92, R68 ;  /* 0x0000005c2044723c */ /* 0x042ff00000001844 */
[C---:B------:R-:W-:Y:S08]  /*8750*/  HMMA.16816.F32 R72, R32.reuse, R94, R72 ;  /* 0x0000005e2048723c */ /* 0x040ff00000001848 */
[C---:B----4-:R-:W-:Y:S08]  /*8760*/  HMMA.16816.F32 R76, R32.reuse, R100, R76 ;  /* 0x00000064204c723c */ /* 0x050ff0000000184c */
[----:B------:R-:W-:Y:S01]  /*8770*/  HMMA.16816.F32 R80, R32, R102, R80 ;  /* 0x000000662050723c */ /* 0x000fe20000001850 */
[----:B------:R-:W-:-:S07]  /*8780*/  @P5 BRA `(.L_x_244) ;  /* 0xffffe18000005947 */ /* 0x000fce000383ffff */
.L_x_243:
[----:B------:R-:W1:Y:S01]  /*8790*/  SHFL.BFLY PT, R0, R131, 0x2, 0x1f ;  /* 0x0c401f0083007f89 */ /* 0x000e6200000e0000 */
[----:B------:R-:W-:Y:S01]  /*87a0*/  MOV R10, 0x3f800000 ;  /* 0x3f800000000a7802 */ /* 0x000fe20000000f00 */
[----:B------:R-:W-:Y:S01]  /*87b0*/  BSSY B0, `(.L_x_247) ;  /* 0x00000d8000007945 */ /* 0x000fe20003800000 */
[----:B------:R-:W-:Y:S01]  /*87c0*/  MOV R11, 0x3f800000 ;  /* 0x3f800000000b7802 */ /* 0x000fe20000000f00 */
[----:B------:R-:W2:Y:S04]  /*87d0*/  SHFL.BFLY PT, R5, R134, 0x2, 0x1f ;  /* 0x0c401f0086057f89 */ /* 0x000ea800000e0000 */
[----:B------:R-:W3:Y:S01]  /*87e0*/  S2R R7, SR_TID.X ;  /* 0x0000000000077919 */ /* 0x000ee20000002100 */
[----:B-1----:R-:W-:-:S02]  /*87f0*/  FADD.FTZ R0, R0, R131 ;  /* 0x0000008300007221 */ /* 0x002fc40000010000 */
[----:B--2---:R-:W-:-:S03]  /*8800*/  FADD.FTZ R5, R5, R134 ;  /* 0x0000008605057221 */ /* 0x004fc60000010000 */
[----:B------:R-:W1:Y:S01]  /*8810*/  SHFL.BFLY PT, R9, R0, 0x1, 0x1f ;  /* 0x0c201f0000097f89 */ /* 0x000e6200000e0000 */
[----:B---3--:R-:W-:-:S03]  /*8820*/  SHF.R.S32.HI R4, RZ, 0x1f, R7 ;  /* 0x0000001fff047819 */ /* 0x008fc60000011407 */
[----:B------:R-:W2:Y:S01]  /*8830*/  SHFL.BFLY PT, R8, R5, 0x1, 0x1f ;  /* 0x0c201f0005087f89 */ /* 0x000ea200000e0000 */
[CC--:B------:R-:W-:Y:S02]  /*8840*/  LEA.HI R6, R4.reuse, R7.reuse, RZ, 0x2 ;  /* 0x0000000704067211 */ /* 0x0c0fe400078f10ff */
[----:B------:R-:W-:Y:S02]  /*8850*/  LEA.HI R4, R4, R7, RZ, 0x5 ;  /* 0x0000000704047211 */ /* 0x000fe400078f28ff */
[----:B------:R-:W-:Y:S01]  /*8860*/  LOP3.LUT R12, R6, 0xfffffffc, RZ, 0xc0, !PT ;  /* 0xfffffffc060c7812 */ /* 0x000fe200078ec0ff */
[----:B-1----:R-:W-:Y:S01]  /*8870*/  FADD.FTZ R9, R0, R9 ;  /* 0x0000000900097221 */ /* 0x002fe20000010000 */
[----:B------:R-:W-:Y:S02]  /*8880*/  SHF.R.S32.HI R0, RZ, 0x5, R4 ;  /* 0x00000005ff007819 */ /* 0x000fe40000011404 */
[----:B------:R-:W-:Y:S01]  /*8890*/  LOP3.LUT R4, R4, 0xffffffe0, RZ, 0xc0, !PT ;  /* 0xffffffe004047812 */ /* 0x000fe200078ec0ff */
[----:B--2---:R-:W-:Y:S01]  /*88a0*/  FADD.FTZ R8, R5, R8 ;  /* 0x0000000805087221 */ /* 0x004fe20000010000 */
[----:B------:R-:W-:Y:S01]  /*88b0*/  FSETP.NE.FTZ.AND P4, PT, R9, RZ, PT ;  /* 0x000000ff0900720b */ /* 0x000fe20003f95000 */
[----:B------:R-:W-:-:S02]  /*88c0*/  IMAD.IADD R5, R7, 0x1, -R12 ;  /* 0x0000000107057824 */ /* 0x000fc400078e0a0c */
[----:B------:R-:W-:Y:S01]  /*88d0*/  IMAD.IADD R4, R7, 0x1, -R4 ;  /* 0x0000000107047824 */ /* 0x000fe200078e0a04 */
[----:B------:R-:W-:Y:S01]  /*88e0*/  FSETP.NE.FTZ.AND P3, PT, R8, RZ, PT ;  /* 0x000000ff0800720b */ /* 0x000fe20003f75000 */
[----:B------:R-:W-:Y:S01]  /*88f0*/  IMAD R12, R115, 0x10, R116 ;  /* 0x00000010730c7824 */ /* 0x000fe200078e0274 */
[----:B------:R-:W-:Y:S02]  /*8900*/  LEA R0, R0, R5, 0x8 ;  /* 0x0000000500007211 */ /* 0x000fe400078e40ff */
[----:B------:R-:W-:-:S05]  /*8910*/  SHF.R.S32.HI R5, RZ, 0x2, R6 ;  /* 0x00000002ff057819 */ /* 0x000fca0000011406 */
[----:B------:R-:W1:Y:S08]  /*8920*/  @P4 MUFU.RCP R10, R9 ;  /* 0x00000009000a4308 */ /* 0x000e700000001000 */
[----:B------:R-:W2:Y:S01]  /*8930*/  @P3 MUFU.RCP R11, R8 ;  /* 0x00000008000b3308 */ /* 0x000ea20000001000 */
[----:B-1----:R-:W-:-:S07]  /*8940*/  FMUL.FTZ R36, R10, R36 ;  /* 0x000000240a247220 */ /* 0x002fce0000410000 */
        /* <DEDUP_REMOVED lines=37> */
[----:B------:R-:W-:Y:S01]  /*8ba0*/  F2FP.PACK_AB R76, R77, R76 ;  /* 0x0000004c4d4c723e */ /* 0x000fe200000000ff */
[C---:B------:R-:W-:Y:S01]  /*8bb0*/  FMUL.FTZ R38, R11.reuse, R38 ;  /* 0x000000260b267220 */ /* 0x040fe20000410000 */
[----:B------:R-:W-:Y:S01]  /*8bc0*/  LEA.HI R10, R10, R5, RZ, 0x3 ;  /* 0x000000050a0a7211 */ /* 0x000fe200078f18ff */
[----:B------:R-:W-:Y:S01]  /*8bd0*/  FMUL.FTZ R43, R11, R43 ;  /* 0x0000002b0b2b7220 */ /* 0x000fe20000410000 */
[----:B------:R-:W-:Y:S01]  /*8be0*/  F2FP.PACK_AB R80, R81, R80 ;  /* 0x000000505150723e */ /* 0x000fe200000000ff */
[C---:B------:R-:W-:Y:S01]  /*8bf0*/  FMUL.FTZ R42, R11.reuse, R42 ;  /* 0x0000002a0b2a7220 */ /* 0x040fe20000410000 */
[----:B------:R-:W-:Y:S01]  /*8c00*/  LOP3.LUT R10, R10, 0xfffffff8, RZ, 0xc0, !PT ;  /* 0xfffffff80a0a7812 */ /* 0x000fe200078ec0ff */
[----:B------:R-:W-:Y:S01]  /*8c10*/  FMUL.FTZ R47, R11, R47 ;  /* 0x0000002f0b2f7220 */ /* 0x000fe20000410000 */
[----:B------:R-:W-:Y:S01]  /*8c20*/  F2FP.PACK_AB R38, R39, R38 ;  /* 0x000000262726723e */ /* 0x000fe200000000ff */
[----:B------:R-:W-:Y:S01]  /*8c30*/  FMUL.FTZ R46, R11, R46 ;  /* 0x0000002e0b2e7220 */ /* 0x000fe20000410000 */
[----:B------:R-:W-:Y:S01]  /*8c40*/  F2FP.PACK_AB R42, R43, R42 ;  /* 0x0000002a2b2a723e */ /* 0x000fe200000000ff */
[----:B------:R-:W-:-:S02]  /*8c50*/  IMAD.IADD R10, R5, 0x1, -R10 ;  /* 0x00000001050a7824 */ /* 0x000fc400078e0a0a */
[----:B------:R-:W-:Y:S01]  /*8c60*/  FMUL.FTZ R51, R11, R51 ;  /* 0x000000330b337220 */ /* 0x000fe20000410000 */
[----:B------:R-:W-:Y:S01]  /*8c70*/  F2FP.PACK_AB R46, R47, R46 ;  /* 0x0000002e2f2e723e */ /* 0x000fe200000000ff */
[C---:B------:R-:W-:Y:S02]  /*8c80*/  FMUL.FTZ R50, R11.reuse, R50 ;  /* 0x000000320b327220 */ /* 0x040fe40000410000 */
        /* <DEDUP_REMOVED lines=23> */
[----:B------:R-:W-:Y:S02]  /*8e00*/  LEA.HI R11, R10, R10, RZ, 0x1 ;  /* 0x0000000a0a0b7211 */ /* 0x000fe400078f08ff */
[----:B------:R-:W-:-:S02]  /*8e10*/  F2FP.PACK_AB R78, R79, R78 ;  /* 0x0000004e4f4e723e */ /* 0x000fc400000000ff */
[----:B------:R-:W-:Y:S02]  /*8e20*/  SHF.R.S32.HI R13, RZ, 0x1, R11 ;  /* 0x00000001ff0d7819 */ /* 0x000fe4000001140b */
[----:B------:R-:W-:Y:S02]  /*8e30*/  LOP3.LUT R11, R11, 0x3fffffe, RZ, 0xc0, !PT ;  /* 0x03fffffe0b0b7812 */ /* 0x000fe400078ec0ff */
[C---:B------:R-:W-:Y:S02]  /*8e40*/  SHF.L.U32 R14, R13.reuse, 0x6, RZ ;  /* 0x000000060d0e7819 */ /* 0x040fe400000006ff */
[C---:B------:R-:W-:Y:S01]  /*8e50*/  LOP3.LUT P0, RZ, R13.reuse, 0x2, RZ, 0xc0, !PT ;  /* 0x000000020dff7812 */ /* 0x040fe2000780c0ff */
[----:B------:R-:W-:Y:S01]  /*8e60*/  IMAD.IADD R11, R10, 0x1, -R11 ;  /* 0x000000010a0b7824 */ /* 0x000fe200078e0a0b */
[----:B------:R-:W-:Y:S02]  /*8e70*/  LOP3.LUT R14, R14, 0xc0, RZ, 0xc0, !PT ;  /* 0x000000c00e0e7812 */ /* 0x000fe400078ec0ff */
[----:B------:R-:W-:-:S02]  /*8e80*/  LOP3.LUT R10, R13, 0x1, RZ, 0xc0, !PT ;  /* 0x000000010d0a7812 */ /* 0x000fc400078ec0ff */
[----:B------:R-:W-:Y:S02]  /*8e90*/  LEA R0, R11, R0, 0x4 ;  /* 0x000000000b007211 */ /* 0x000fe400078e20ff */
[----:B------:R-:W-:Y:S02]  /*8ea0*/  LEA.HI R11, R14, R14, RZ, 0x1d ;  /* 0x0000000e0e0b7211 */ /* 0x000fe400078fe8ff */
[----:B------:R-:W-:Y:S01]  /*8eb0*/  ISETP.NE.U32.AND P1, PT, R10, 0x1, PT ;  /* 0x000000010a00780c */ /* 0x000fe20003f25070 */
[----:B------:R-:W2:Y:S01]  /*8ec0*/  LDC.U8 R14, c[0x0][0x328] ;  /* 0x0000ca00ff0e7b82 */ /* 0x000ea20000000000 */
[----:B------:R-:W-:Y:S01]  /*8ed0*/  F2FP.PACK_AB R82, R83, R82 ;  /* 0x000000525352723e */ /* 0x000fe200000000ff */
[----:B------:R-:W-:-:S05]  /*8ee0*/  IMAD.U32 R0, R0, 0x2, R11 ;  /* 0x0000000200007824 */ /* 0x000fca00078e000b */
[----:B------:R-:W-:Y:S01]  /*8ef0*/  SHF.L.U32 R11, R0, 0x1, RZ ;  /* 0x00000001000b7819 */ /* 0x000fe200000006ff */
[----:B------:R-:W-:Y:S01]  /*8f00*/  IMAD.MOV.U32 R0, RZ, RZ, 0x20 ;  /* 0x00000020ff007424 */ /* 0x000fe200078e00ff */
[----:B------:R-:W4:Y:S02]  /*8f10*/  LDC.U8 R10, c[0x0][0x329] ;  /* 0x0000ca40ff0a7b82 */ /* 0x000f240000000000 */
[C---:B------:R-:W-:Y:S01]  /*8f20*/  IADD3 R13, R11.reuse, -0x10, RZ ;  /* 0xfffffff00b0d7810 */ /* 0x040fe20007ffe0ff */
[----:B------:R-:W-:Y:S01]  /*8f30*/  STS [R11], R36 ;  /* 0x000000240b007388 */ /* 0x000fe20000000800 */
[----:B------:R-:W-:Y:S02]  /*8f40*/  SEL R0, R0, 0xffffffe0, !P0 ;  /* 0xffffffe000007807 */ /* 0x000fe40004000000 */
[C---:B------:R-:W-:Y:S01]  /*8f50*/  @P1 IADD3 R13, R11.reuse, 0x10, RZ ;  /* 0x000000100b0d1810 */ /* 0x040fe20007ffe0ff */
[----:B------:R-:W-:Y:S01]  /*8f60*/  STS [R11+0x200], R38 ;  /* 0x000200260b007388 */ /* 0x000fe20000000800 */
[----:B------:R-:W-:-:S02]  /*8f70*/  IADD3 R19, R11, R0, RZ ;  /* 0x000000000b137210 */ /* 0x000fc40007ffe0ff */
[----:B------:R-:W-:Y:S01]  /*8f80*/  IADD3 R17, R0, R13, RZ ;  /* 0x0000000d00117210 */ /* 0x000fe20007ffe0ff */
[----:B------:R5:W-:Y:S01]  /*8f90*/  STS [R13], R40 ;  /* 0x000000280d007388 */ /* 0x000be20000000800 */
[----:B------:R-:W-:-:S03]  /*8fa0*/  ISETP.NE.AND P0, PT, R114, -0x1, PT ;  /* 0xffffffff7200780c */ /* 0x000fc60003f05270 */
[----:B------:R-:W-:Y:S01]  /*8fb0*/  STS [R13+0x200], R42 ;  /* 0x0002002a0d007388 */ /* 0x000fe20000000800 */
[----:B--2---:R-:W-:-:S03]  /*8fc0*/  ISETP.NE.AND P5, PT, R14, RZ, PT ;  /* 0x000000ff0e00720c */ /* 0x004fc60003fa5270 */
[----:B------:R2:W-:Y:S04]  /*8fd0*/  STS [R19], R44 ;  /* 0x0000002c13007388 */ /* 0x0005e80000000800 */
[----:B------:R-:W-:Y:S01]  /*8fe0*/  STS [R19+0x200], R46 ;  /* 0x0002002e13007388 */ /* 0x000fe20000000800 */
[C---:B----4-:R-:W-:Y:S02]  /*8ff0*/  ISETP.NE.AND P2, PT, R10.reuse, RZ, PT ;  /* 0x000000ff0a00720c */ /* 0x050fe40003f45270 */
[----:B------:R-:W-:Y:S01]  /*9000*/  ISETP.NE.OR P1, PT, R10, RZ, !P5 ;  /* 0x000000ff0a00720c */ /* 0x000fe20006f25670 */
[----:B------:R-:W-:Y:S04]  /*9010*/  STS [R17], R48 ;  /* 0x0000003011007388 */ /* 0x000fe80000000800 */
[----:B------:R-:W-:Y:S04]  /*9020*/  STS [R17+0x200], R50 ;  /* 0x0002003211007388 */ /* 0x000fe80000000800 */
[----:B------:R-:W-:Y:S01]  /*9030*/  STS [R11+0x1000], R52 ;  /* 0x001000340b007388 */ /* 0x000fe20000000800 */
[----:B-----5:R-:W-:Y:S01]  /*9040*/  @P0 IMAD.WIDE.U32 R40, R114, c[0x0][0x1e8], RZ ;  /* 0x00007a0072280a25 */ /* 0x020fe200078e00ff */
[----:B------:R-:W-:-:S02]  /*9050*/  @!P2 MOV R10, c[0x0][0x214] ;  /* 0x00008500000aaa02 */ /* 0x000fc40000000f00 */
[----:B------:R-:W-:Y:S01]  /*9060*/  STS [R11+0x1200], R54 ;  /* 0x001200360b007388 */ /* 0x000fe20000000800 */
[----:B------:R-:W-:Y:S01]  /*9070*/  @P2 IMAD.MOV.U32 R14, RZ, RZ, c[0x0][0x210] ;  /* 0x00008400ff0e2624 */ /* 0x000fe200078e00ff */
[----:B------:R-:W-:Y:S02]  /*9080*/  @P2 MOV R15, 0x1 ;  /* 0x00000001000f2802 */ /* 0x000fe40000000f00 */
[----:B------:R-:W-:Y:S01]  /*9090*/  STS [R13+0x1000], R56 ;  /* 0x001000380d007388 */ /* 0x000fe20000000800 */
[----:B------:R-:W-:Y:S01]  /*90a0*/  @P2 IMAD R14, R14, c[0x0][0x214], RZ ;  /* 0x000085000e0e2a24 */ /* 0x000fe200078e02ff */
[----:B------:R-:W-:Y:S01]  /*90b0*/  @!P2 SEL R14, R10, c[0x0][0x234], !P5 ;  /* 0x00008d000a0eaa07 */ /* 0x000fe20006800000 */
[----:B--2---:R-:W-:Y:S01]  /*90c0*/  CS2R R44, SRZ ;  /* 0x00000000002c7805 */ /* 0x004fe2000001ff00 */
[----:B------:R-:W-:Y:S01]  /*90d0*/  STS [R13+0x1200], R58 ;  /* 0x0012003a0d007388 */ /* 0x000fe20000000800 */
[----:B------:R-:W-:Y:S02]  /*90e0*/  LOP3.LUT P5, RZ, R4, 0x3, RZ, 0xc0, !PT ;  /* 0x0000000304ff7812 */ /* 0x000fe400078ac0ff */
[----:B------:R-:W-:Y:S01]  /*90f0*/  @!P2 IMAD R15, R14, c[0x0][0x1c0], RZ ;  /* 0x000070000e0faa24 */ /* 0x000fe200078e02ff */
        /* <DEDUP_REMOVED lines=13> */
[----:B--2---:R-:W-:-:S05]  /*91d0*/  @P0 IMAD R13, R114, c[0x0][0x1ec], R41 ;  /* 0x00007b00720d0a24 */ /* 0x004fca00078e0229 */
[----:B------:R-:W2:Y:S04]  /*91e0*/  S2R R0, SR_CTAID.Y ;  /* 0x0000000000007919 */ /* 0x000ea80000002600 */
[----:B------:R-:W5:Y:S04]  /*91f0*/  S2R R10, SR_CTAID.X ;  /* 0x00000000000a7919 */ /* 0x000f680000002500 */
[----:B------:R-:W1:Y:S04]  /*9200*/  S2R R11, SR_CTAID.Z ;  /* 0x00000000000b7919 */ /* 0x000e680000002700 */
[----:B------:R4:W4:Y:S04]  /*9210*/  LDS.128 R32, [R118] ;  /* 0x0000000076207984 */ /* 0x0009280000000c00 */
[----:B------:R3:W4:Y:S01]  /*9220*/  LDS.128 R28, [R118+0x800] ;  /* 0x00080000761c7984 */ /* 0x0007220000000c00 */
[----:B--2---:R-:W-:Y:S01]  /*9230*/  @!P1 IMAD R41, R0, c[0x0][0x214], RZ ;  /* 0x0000850000299a24 */ /* 0x004fe200078e02ff */
[----:B------:R-:W-:-:S02]  /*9240*/  @!P0 SHF.R.S32.HI R7, RZ, 0x1f, R0 ;  /* 0x0000001fff078819 */ /* 0x000fc40000011400 */
[----:B------:R2:W2:Y:S01]  /*9250*/  LDS.128 R24, [R118+0x1000] ;  /* 0x0010000076187984 */ /* 0x0004a20000000c00 */
[C---:B------:R-:W-:Y:S01]  /*9260*/  IMAD R15, R0.reuse, R15, RZ ;  /* 0x0000000f000f7224 */ /* 0x040fe200078e02ff */
[----:B------:R-:W-:Y:S02]  /*9270*/  @!P1 SEL R114, R41, R114, !P0 ;  /* 0x0000007229729207 */ /* 0x000fe40004000000 */
[----:B------:R2:W2:Y:S01]  /*9280*/  LDS.128 R20, [R118+0x1800] ;  /* 0x0018000076147984 */ /* 0x0004a20000000c00 */
[----:B------:R-:W-:Y:S01]  /*9290*/  @P2 MOV R41, c[0x0][0x210] ;  /* 0x0000840000292a02 */ /* 0x000fe20000000f00 */
[----:B------:R-:W-:Y:S01]  /*92a0*/  @!P0 IMAD.WIDE.U32 R42, R0, c[0x0][0x1e0], RZ ;  /* 0x00007800002a8a25 */ /* 0x000fe200078e00ff */
[----:B------:R-:W-:Y:S01]  /*92b0*/  @!P2 MOV R41, 0x1 ;  /* 0x000000010029a802 */ /* 0x000fe20000000f00 */
[----:B------:R2:W2:Y:S01]  /*92c0*/  LDS.128 R16, [R118+0x2000] ;  /* 0x0020000076107984 */ /* 0x0004a20000000c00 */
[----:B------:R-:W-:Y:S01]  /*92d0*/  SEL R15, R15, RZ, P1 ;  /* 0x000000ff0f0f7207 */ /* 0x000fe20000800000 */
[--C-:B------:R-:W-:Y:S01]  /*92e0*/  @!P1 IMAD.MOV.U32 R44, RZ, RZ, R114.reuse ;  /* 0x000000ffff2c9224 */ /* 0x100fe200078e0072 */
[----:B------:R-:W-:Y:S01]  /*92f0*/  @!P0 MOV R40, R42 ;  /* 0x0000002a00288202 */ /* 0x000fe20000000f00 */
[----:B------:R2:W2:Y:S01]  /*9300*/  LDS.128 R36, [R118+0x2800] ;  /* 0x0028000076247984 */ /* 0x0004a20000000c00 */
[----:B-----5:R-:W-:Y:S01]  /*9310*/  IMAD R4, R10, R41, RZ ;  /* 0x000000290a047224 */ /* 0x020fe200078e02ff */
[----:B------:R-:W-:Y:S01]  /*9320*/  @!P1 SHF.R.S32.HI R45, RZ, 0x1f, R114 ;  /* 0x0000001fff2d9819 */ /* 0x000fe20000011472 */
[----:B-1----:R-:W-:Y:S01]  /*9330*/  IMAD R15, R11, R14, R15 ;  /* 0x0000000e0b0f7224 */ /* 0x002fe200078e020f */
[----:B------:R-:W-:Y:S01]  /*9340*/  MOV R14, 0x7f800000 ;  /* 0x7f800000000e7802 */ /* 0x000fe20000000f00 */
[----:B------:R-:W-:-:S02]  /*9350*/  IMAD.SHL.U32 R4, R4, 0x40, RZ ;  /* 0x0000004004047824 */ /* 0x000fc400078e00ff */
[----:B------:R-:W-:Y:S02]  /*9360*/  @!P0 IMAD R7, R7, c[0x0][0x1e0], RZ ;  /* 0x0000780007078a24 */ /* 0x000fe400078e02ff */
[----:B------:R-:W-:Y:S02]  /*9370*/  @P4 FMUL.FTZ R42, R9, 0.69314718246459960938 ;  /* 0x3f317218092a4820 */ /* 0x000fe40000410000 */
[----:B---3--:R-:W-:Y:S01]  /*9380*/  @P3 FMUL.FTZ R9, R8, 0.69314718246459960938 ;  /* 0x3f31721808093820 */ /* 0x008fe20000410000 */
[----:B------:R-:W-:Y:S01]  /*9390*/  IADD3 R8, P2, P1, R4, R44, R15 ;  /* 0x0000002c04087210 */ /* 0x000fe2000795e00f */
[----:B------:R-:W-:Y:S01]  /*93a0*/  @!P0 IMAD R7, R0, c[0x0][0x1e4], R7 ;  /* 0x0000790000078a24 */ /* 0x000fe200078e0207 */
[----:B------:R-:W-:Y:S01]  /*93b0*/  SHF.R.S32.HI R4, RZ, 0x1f, R4 ;  /* 0x0000001fff047819 */ /* 0x000fe20000011404 */
[----:B------:R-:W-:Y:S01]  /*93c0*/  @P3 FFMA.FTZ R14, R2, c[0x0][0x238], R9 ;  /* 0x00008e00020e3a23 */ /* 0x000fe20000010009 */
[----:B------:R-:W-:Y:S02]  /*93d0*/  SHF.R.S32.HI R15, RZ, 0x1f, R15 ;  /* 0x0000001fff0f7819 */ /* 0x000fe4000001140f */
[----:B------:R-:W-:Y:S01]  /*93e0*/  MOV R0, 0x7f800000 ;  /* 0x7f80000000007802 */ /* 0x000fe20000000f00 */
[----:B------:R-:W-:Y:S01]  /*93f0*/  @P4 FFMA.FTZ R0, R3, c[0x0][0x238], R42 ;  /* 0x00008e0003004a23 */ /* 0x000fe2000001002a */
[----:B------:R-:W-:-:S02]  /*9400*/  @!P0 IADD3 R13, R43, R7, RZ ;  /* 0x000000072b0d8210 */ /* 0x000fc40007ffe0ff */
        /* <DEDUP_REMOVED lines=18> */
.L_x_248:
[----:B------:R-:W-:Y:S05]  /*9530*/  BSYNC B0 ;  /* 0x0000000000007941 */ /* 0x000fea0003800000 */
.L_x_247:
[----:B------:R-:W-:Y:S01]  /*9540*/  IADD3 R40, P0, R126, R40, RZ ;  /* 0x000000287e287210 */ /* 0x000fe20007f1e0ff */
[----:B------:R-:W-:Y:S01]  /*9550*/  IMAD R10, R10, -0x40, R121 ;  /* 0xffffffc00a0a7824 */ /* 0x000fe200078e0279 */
[----:B-1----:R-:W-:Y:S01]  /*9560*/  SHF.R.S32.HI R0, RZ, 0x1f, R126 ;  /* 0x0000001fff007819 */ /* 0x002fe2000001147e */
        /* <DEDUP_REMOVED lines=21> */
[----:B------:R1:W-:Y:S02]  /*96c0*/  @!P1 STG.E.128 [R2.64+0x80], R16 ;  /* 0x0000801002009986 */ /* 0x0003e4000c101d0c */
.L_x_250:
[----:B------:R-:W-:Y:S05]  /*96d0*/  BSYNC B0 ;  /* 0x0000000000007941 */ /* 0x000fea0003800000 */
.L_x_249:
[----:B-1----:R-:W-:-:S04]  /*96e0*/  LEA.HI.SX32 R3, R6, 0x20, 0x1e ;  /* 0x0000002006037811 */ /* 0x002fc800078ff2ff */
        /* <DEDUP_REMOVED lines=13> */
[----:B--2---:R1:W-:Y:S01]  /*97c0*/  @!P0 STG.E.128 [R2.64+0x40], R20 ;  /* 0x0000401402008986 */ /* 0x0043e2000c101d0c */
[----:B------:R-:W-:-:S03]  /*97d0*/  ISETP.GE.AND P0, PT, R119, c[0x0][0x220], PT ;  /* 0x0000880077007a0c */ /* 0x000fc60003f06270 */
[----:B----4-:R1:W-:Y:S10]  /*97e0*/  @!P1 STG.E.128 [R2.64], R28 ;  /* 0x0000001c02009986 */ /* 0x0103f4000c101d0c */
[----:B------:R-:W-:Y:S05]  /*97f0*/  @P0 EXIT ;  /* 0x000000000000094d */ /* 0x000fea0003800000 */
[----:B------:R-:W-:Y:S01]  /*9800*/  STG.E.128 [R2.64+0x80], R36 ;  /* 0x0000802402007986 */ /* 0x000fe2000c101d0c */
[----:B------:R-:W-:Y:S05]  /*9810*/  EXIT ;  /* 0x000000000000794d */ /* 0x000fea0003800000 */
.L_x_220:
[----:B------:R-:W3:Y:S01]  /*9820*/  LDC.U8 R3, c[0x0][0x329] ;  /* 0x0000ca40ff037b82 */ /* 0x000ee20000000000 */
[----:B------:R-:W-:Y:S01]  /*9830*/  ISETP.NE.AND P3, PT, R114, -0x1, PT ;  /* 0xffffffff7200780c */ /* 0x000fe20003f65270 */
[----:B------:R-:W-:Y:S01]  /*9840*/  BSSY B0, `(.L_x_251) ;  /* 0x0000044000007945 */ /* 0x000fe20003800000 */
[----:B------:R-:W-:-:S05]  /*9850*/  IADD3 R121, -R20, R121, RZ ;  /* 0x0000007914797210 */ /* 0x000fca0007ffe1ff */
[----:B------:R-:W4:Y:S06]  /*9860*/  LDC.U8 R2, c[0x0][0x328] ;  /* 0x0000ca00ff027b82 */ /* 0x000f2c0000000000 */
[----:B-1----:R-:W-:Y:S01]  /*9870*/  @!P3 SHF.R.S32.HI R11, RZ, 0x1f, R14 ;  /* 0x0000001fff0bb819 */ /* 0x002fe2000001140e */
[----:B------:R-:W-:-:S04]  /*9880*/  @P3 IMAD.WIDE.U32 R4, R114, c[0x0][0x1e8], RZ ;  /* 0x00007a0072043a25 */ /* 0x000fc800078e00ff */
[----:B------:R-:W-:Y:S02]  /*9890*/  @!P3 IMAD R11, R11, c[0x0][0x1e0], RZ ;  /* 0x000078000b0bba24 */ /* 0x000fe400078e02ff */
[----:B------:R-:W-:Y:S02]  /*98a0*/  @P3 IMAD.MOV.U32 R6, RZ, RZ, R4 ;  /* 0x000000ffff063224 */ /* 0x000fe400078e0004 */
[----:B------:R-:W-:Y:S01]  /*98b0*/  @!P3 IMAD.WIDE.U32 R12, R14, c[0x0][0x1e0], RZ ;  /* 0x000078000e0cba25 */ /* 0x000fe200078e00ff */
[----:B---3--:R-:W-:-:S03]  /*98c0*/  ISETP.NE.AND P1, PT, R3, RZ, PT ;  /* 0x000000ff0300720c */ /* 0x008fc60003f25270 */
[----:B------:R-:W-:Y:S02]  /*98d0*/  @!P3 IMAD R4, R14, c[0x0][0x1e4], R11 ;  /* 0x000079000e04ba24 */ /* 0x000fe400078e020b */
[----:B------:R-:W-:Y:S02]  /*98e0*/  @P3 IMAD R5, R114, c[0x0][0x1ec], R5 ;  /* 0x00007b0072053a24 */ /* 0x000fe400078e0205 */
[----:B------:R-:W-:Y:S01]  /*98f0*/  @!P3 IMAD.IADD R5, R13, 0x1, R4 ;  /* 0x000000010d05b824 */ /* 0x000fe200078e0204 */
[----:B----4-:R-:W-:Y:S01]  /*9900*/  ISETP.NE.AND P0, PT, R2, RZ, PT ;  /* 0x000000ff0200720c */ /* 0x010fe20003f05270 */
[----:B------:R-:W-:-:S03]  /*9910*/  @!P3 IMAD.MOV.U32 R6, RZ, RZ, R12 ;  /* 0x000000ffff06b224 */ /* 0x000fc600078e000c */
[----:B------:R-:W-:Y:S01]  /*9920*/  ISETP.NE.OR P2, PT, R3, RZ, !P0 ;  /* 0x000000ff0300720c */ /* 0x000fe20004745670 */
[----:B------:R-:W-:Y:S01]  /*9930*/  @P1 IMAD.MOV.U32 R9, RZ, RZ, c[0x0][0x210] ;  /* 0x00008400ff091624 */ /* 0x000fe200078e00ff */
[----:B--2---:R-:W-:Y:S01]  /*9940*/  SHF.R.S32.HI R3, RZ, 0x1f, R0 ;  /* 0x0000001fff037819 */ /* 0x004fe20000011400 */
[----:B------:R-:W-:Y:S02]  /*9950*/  @!P1 IMAD.MOV.U32 R2, RZ, RZ, c[0x0][0x214] ;  /* 0x00008500ff029624 */ /* 0x000fe400078e00ff */
[----:B------:R-:W-:Y:S02]  /*9960*/  @P1 IMAD R9, R9, c[0x0][0x214], RZ ;  /* 0x0000850009091a24 */ /* 0x000fe400078e02ff */
[----:B------:R-:W-:Y:S01]  /*9970*/  @P1 IMAD.MOV.U32 R7, RZ, RZ, 0x1 ;  /* 0x00000001ff071424 */ /* 0x000fe200078e00ff */
[----:B------:R-:W-:Y:S02]  /*9980*/  @!P1 SEL R9, R2, c[0x0][0x234], !P0 ;  /* 0x00008d0002099a07 */ /* 0x000fe40004000000 */
[----:B------:R-:W-:-:S02]  /*9990*/  ISETP.NE.OR P0, PT, R114, -0x1, P2 ;  /* 0xffffffff7200780c */ /* 0x000fc40001705670 */
[----:B------:R-:W-:Y:S01]  /*99a0*/  LEA.HI R2, R3, R0, RZ, 0x2 ;  /* 0x0000000003027211 */ /* 0x000fe200078f10ff */
[----:B------:R-:W-:-:S03]  /*99b0*/  @!P1 IMAD R7, R9, c[0x0][0x1c0], RZ ;  /* 0x0000700009079a24 */ /* 0x000fc600078e02ff */
[----:B------:R-:W-:Y:S01]  /*99c0*/  LOP3.LUT R3, R2, 0xfffffffc, RZ, 0xc0, !PT ;  /* 0xfffffffc02037812 */ /* 0x000fe200078ec0ff */
[C---:B------:R-:W-:Y:S01]  /*99d0*/  IMAD R7, R14.reuse, R7, RZ ;  /* 0x000000070e077224 */ /* 0x040fe200078e02ff */
[----:B------:R-:W-:Y:S02]  /*99e0*/  SHF.R.S32.HI R16, RZ, 0x2, R2 ;  /* 0x00000002ff107819 */ /* 0x000fe40000011402 */
[----:B------:R-:W-:Y:S02]  /*99f0*/  IADD3 R3, -R3, R0, RZ ;  /* 0x0000000003037210 */ /* 0x000fe40007ffe1ff */
[----:B------:R-:W-:Y:S01]  /*9a00*/  SEL R7, R7, RZ, P2 ;  /* 0x000000ff07077207 */ /* 0x000fe20001000000 */
[----:B------:R-:W-:Y:S01]  /*9a10*/  @!P0 IMAD R114, R14, c[0x0][0x214], RZ ;  /* 0x000085000e728a24 */ /* 0x000fe200078e02ff */
[----:B------:R-:W-:Y:S01]  /*9a20*/  SHF.R.S32.HI R0, RZ, 0x1f, R24 ;  /* 0x0000001fff007819 */ /* 0x000fe20000011418 */
[----:B------:R-:W-:Y:S01]  /*9a30*/  IMAD.SHL.U32 R4, R3, 0x8, RZ ;  /* 0x0000000803047824 */ /* 0x000fe200078e00ff */
[----:B------:R-:W-:Y:S01]  /*9a40*/  CS2R R14, SRZ ;  /* 0x00000000000e7805 */ /* 0x000fe2000001ff00 */
[----:B------:R-:W-:Y:S01]  /*9a50*/  IMAD R7, R24, R9, R7 ;  /* 0x0000000918077224 */ /* 0x000fe200078e0207 */
[----:B------:R-:W-:Y:S01]  /*9a60*/  @!P2 SHF.R.S32.HI R15, RZ, 0x1f, R114 ;  /* 0x0000001fff0fa819 */ /* 0x000fe20000011472 */
[----:B------:R-:W-:Y:S01]  /*9a70*/  @P1 IMAD.MOV.U32 R9, RZ, RZ, c[0x0][0x210] ;  /* 0x00008400ff091624 */ /* 0x000fe200078e00ff */
[----:B------:R-:W-:Y:S01]  /*9a80*/  @!P2 MOV R14, R114 ;  /* 0x00000072000ea202 */ /* 0x000fe20000000f00 */
[----:B------:R-:W-:Y:S01]  /*9a90*/  @!P1 IMAD.MOV.U32 R9, RZ, RZ, 0x1 ;  /* 0x00000001ff099424 */ /* 0x000fe200078e00ff */
[----:B------:R-:W-:Y:S01]  /*9aa0*/  ISETP.GE.AND P2, PT, R16, R121, PT ;  /* 0x000000791000720c */ /* 0x000fe20003f46270 */
[----:B------:R-:W-:Y:S01]  /*9ab0*/  IMAD R11, R0, c[0x0][0x1f0], RZ ;  /* 0x00007c00000b7a24 */ /* 0x000fe200078e02ff */
[----:B------:R-:W-:Y:S01]  /*9ac0*/  IADD3 R12, P0, R4, R6, RZ ;  /* 0x00000006040c7210 */ /* 0x000fe20007f1e0ff */
[----:B------:R-:W-:Y:S01]  /*9ad0*/  IMAD R20, R20, R9, RZ ;  /* 0x0000000914147224 */ /* 0x000fe200078e02ff */
[----:B------:R-:W-:Y:S01]  /*9ae0*/  SHF.R.S32.HI R17, RZ, 0x1f, R16 ;  /* 0x0000001fff117819 */ /* 0x000fe20000011410 */
[----:B------:R-:W-:Y:S01]  /*9af0*/  IMAD R11, R24, c[0x0][0x1f4], R11 ;  /* 0x00007d00180b7a24 */ /* 0x000fe200078e020b */
[----:B------:R-:W-:-:S02]  /*9b00*/  LEA.HI.X.SX32 R13, R4, R5, 0x1, P0 ;  /* 0x00000005040d7211 */ /* 0x000fc400000f0eff */
[----:B------:R-:W-:Y:S01]  /*9b10*/  SHF.R.S32.HI R5, RZ, 0x1f, R20 ;  /* 0x0000001fff057819 */ /* 0x000fe20000011414 */
[----:B------:R-:W-:Y:S01]  /*9b20*/  IMAD.WIDE R18, R129, 0x40, R16 ;  /* 0x0000004081127825 */ /* 0x000fe200078e0210 */
[--C-:B------:R-:W-:Y:S02]  /*9b30*/  IADD3 R20, P1, P0, R20, R14, R7.reuse ;  /* 0x0000000e14147210 */ /* 0x100fe4000783e007 */
[----:B------:R-:W-:Y:S01]  /*9b40*/  SHF.R.S32.HI R14, RZ, 0x1f, R7 ;  /* 0x0000001fff0e7819 */ /* 0x000fe20000011407 */
[----:B------:R-:W-:Y:S01]  /*9b50*/  IMAD.WIDE.U32 R12, R24, c[0x0][0x1f0], R12 ;  /* 0x00007c00180c7a25 */ /* 0x000fe200078e000c */
[C---:B------:R-:W-:Y:S02]  /*9b60*/  IADD3 R2, R4.reuse, 0x20, RZ ;  /* 0x0000002004027810 */ /* 0x040fe40007ffe0ff */
[----:B------:R-:W-:Y:S01]  /*9b70*/  IADD3.X R5, R5, R15, R14, P1, P0 ;  /* 0x0000000f05057210 */ /* 0x000fe20000fe040e */
[----:B------:R-:W-:Y:S01]  /*9b80*/  IMAD.IADD R11, R11, 0x1, R13 ;  /* 0x000000010b0b7824 */ /* 0x000fe200078e020d */
[----:B------:R-:W-:Y:S01]  /*9b90*/  IADD3 R0, R4, 0x40, RZ ;  /* 0x0000004004007810 */ /* 0x000fe20007ffe0ff */
        /* <DEDUP_REMOVED lines=14> */
.L_x_252:
[----:B------:R-:W-:Y:S05]  /*9c80*/  BSYNC B0 ;  /* 0x0000000000007941 */ /* 0x000fea0003800000 */
.L_x_251:
        /* <DEDUP_REMOVED lines=19> */
.L_x_254:
[----:B------:R-:W-:Y:S05]  /*9dc0*/  BSYNC B0 ;  /* 0x0000000000007941 */ /* 0x000fea0003800000 */
.L_x_253:
[----:B------:R-:W-:-:S04]  /*9dd0*/  ISETP.NE.AND P2, PT, R3, RZ, PT ;  /* 0x000000ff0300720c */ /* 0x000fc80003f45270 */
[-C--:B------:R-:W-:Y:S02]  /*9de0*/  ISETP.GE.OR P1, PT, R16, R121.reuse, P2 ;  /* 0x000000791000720c */ /* 0x080fe40001726670 */
[----:B------:R-:W-:-:S11]  /*9df0*/  ISETP.GE.OR P2, PT, R6, R121, P2 ;  /* 0x000000790600720c */ /* 0x000fd60001746670 */
[----:B------:R-:W-:Y:S02]  /*9e00*/  @!P1 IMAD R0, R16, R9, RZ ;  /* 0x0000000910009224 */ /* 0x000fe400078e02ff */
[----:B------:R-:W-:-:S03]  /*9e10*/  @!P1 IMAD.MOV.U32 R7, RZ, RZ, 0x7f800000 ;  /* 0x7f800000ff079424 */ /* 0x000fc600078e00ff */
[----:B------:R-:W-:-:S04]  /*9e20*/  @!P1 IADD3 R3, P0, R0, R20, RZ ;  /* 0x0000001400039210 */ /* 0x000fc80007f1e0ff */
[----:B------:R-:W-:Y:S02]  /*9e30*/  @!P1 LEA.HI.X.SX32 R0, R0, R5, 0x1, P0 ;  /* 0x0000000500009211 */ /* 0x000fe400000f0eff */
[----:B------:R-:W-:-:S04]  /*9e40*/  @!P1 LEA R2, P0, R3, c[0x0][0x200], 0x2 ;  /* 0x0000800003029a11 */ /* 0x000fc800078010ff */
[----:B------:R-:W-:-:S05]  /*9e50*/  @!P1 LEA.HI.X R3, R3, c[0x0][0x204], R0, 0x2, P0 ;  /* 0x0000810003039a11 */ /* 0x000fca00000f1400 */
[----:B------:R3:W-:Y:S01]  /*9e60*/  @!P1 STG.E [R2.64], R7 ;  /* 0x0000000702009986 */ /* 0x0007e2000c10190c */
[----:B------:R-:W-:Y:S05]  /*9e70*/  @P2 EXIT ;  /* 0x000000000000294d */ /* 0x000fea0003800000 */
[----:B------:R-:W-:-:S05]  /*9e80*/  IMAD R6, R6, R9, RZ ;  /* 0x0000000906067224 */ /* 0x000fca00078e02ff */
[----:B------:R-:W-:-:S04]  /*9e90*/  IADD3 R20, P0, R6, R20, RZ ;  /* 0x0000001406147210 */ /* 0x000fc80007f1e0ff */
[----:B------:R-:W-:Y:S02]  /*9ea0*/  LEA.HI.X.SX32 R5, R6, R5, 0x1, P0 ;  /* 0x0000000506057211 */ /* 0x000fe400000f0eff */
[----:B---3--:R-:W-:-:S04]  /*9eb0*/  LEA R2, P0, R20, c[0x0][0x200], 0x2 ;  /* 0x0000800014027a11 */ /* 0x008fc800078010ff */
[----:B------:R-:W-:Y:S01]  /*9ec0*/  LEA.HI.X R3, R20, c[0x0][0x204], R5, 0x2, P0 ;  /* 0x0000810014037a11 */ /* 0x000fe200000f1405 */
[----:B------:R-:W-:-:S05]  /*9ed0*/  IMAD.MOV.U32 R5, RZ, RZ, 0x7f800000 ;  /* 0x7f800000ff057424 */ /* 0x000fca00078e00ff */
[----:B------:R-:W-:Y:S01]  /*9ee0*/  STG.E [R2.64], R5 ;  /* 0x0000000502007986 */ /* 0x000fe2000c10190c */
[----:B------:R-:W-:Y:S05]  /*9ef0*/  EXIT ;  /* 0x000000000000794d */ /* 0x000fea0003800000 */
.L_x_255:
        /* <DEDUP_REMOVED lines=16> */
.L_x_985:


//--------------------- .text._ZN5flash16flash_fwd_kernelI23Flash_fwd_kernel_traitsILi96ELi128ELi64ELi4ELb0ELb0EN7cutlass6half_tE19Flash_kernel_traitsILi96ELi128ELi64ELi4ES3_EELb1ELb1ELb0ELb0ELb0ELb0ELb0ELb0EEEvNS_16Flash_fwd_paramsE --------------------------
	.section	.text._ZN5flash16flash_fwd_kernelI23Flash_fwd_kernel_traitsILi96ELi128ELi64ELi4ELb0ELb0EN7cutlass6half_tE19Flash_kernel_traitsILi96ELi128ELi64ELi4ES3_EELb1ELb1ELb0ELb0ELb0ELb0ELb0ELb0EEEvNS_16Flash_fwd_paramsE,"ax",@progbits
	.sectioninfo	@"SHI_REGISTERS=255"
	.align	128
        .global         _ZN5flash16flash_fwd_kernelI23Flash_fwd_kernel_traitsILi96ELi128ELi64ELi4ELb0ELb0EN7cutlass6half_tE19Flash_kernel_traitsILi96ELi128ELi64ELi4ES3_EELb1ELb1ELb0ELb0ELb0ELb0ELb0ELb0EEEvNS_16Flash_fwd_paramsE
        .type           _ZN5flash16flash_fwd_kernelI23Flash_fwd_kernel_traitsILi96ELi128ELi64ELi4ELb0ELb0EN7cutlass6half_tE19Flash_kernel_traitsILi96ELi128ELi64ELi4ES3_EELb1ELb1ELb0ELb0ELb0ELb0ELb0ELb0EEEvNS_16Flash_fwd_paramsE,@function
        .size           _ZN5flash16flash_fwd_kernelI23Flash_fwd_kernel_traitsILi96ELi128ELi64ELi4ELb0ELb0EN7cutlass6half_tE19Flash_kernel_traitsILi96ELi128ELi64ELi4ES3_EELb1ELb1ELb0ELb0ELb0ELb0ELb0ELb0EEEvNS_16Flash_fwd_paramsE,(.L_x_986 - _ZN5flash16flash_fwd_kernelI23Flash_fwd_kernel_traitsILi96ELi128ELi64ELi4ELb0ELb0EN7cutlass6half_tE19Flash_kernel_traitsILi96ELi128ELi64ELi4ES3_EELb1ELb1ELb0ELb0ELb0ELb0ELb0ELb0EEEvNS_16Flash_fwd_paramsE)
        .other          _ZN5flash16flash_fwd_kernelI23Flash_fwd_kernel_traitsILi96ELi128ELi64ELi4ELb0ELb0EN7cutlass6half_tE19Flash_kernel_traitsILi96ELi128ELi64ELi4ES3_EELb1ELb1ELb0ELb0ELb0ELb0ELb0ELb0EEEvNS_16Flash_fwd_paramsE,@"STO_CUDA_ENTRY STV_DEFAULT"
_ZN5flash16flash_fwd_kernelI23Flash_fwd_kernel_traitsILi96ELi128ELi64ELi4ELb0ELb0EN7cutlass6half_tE19Flash_kernel_traitsILi96ELi128ELi64ELi4ES3_EELb1ELb1ELb0ELb0ELb0ELb0ELb0ELb0EEEvNS_16Flash_fwd_paramsE:
.text._ZN5flash16flash_fwd_kernelI23Flash_fwd_kernel_traitsILi96ELi128ELi64ELi4ELb0ELb0EN7cutlass6half_tE19Flash_kernel_traitsILi96ELi128ELi64ELi4ES3_EELb1ELb1ELb0ELb0ELb0ELb0ELb0ELb0EEEvNS_16Flash_fwd_paramsE:
[----:B------:R-:W-:-:S03]  /*0000*/  MOV R1, c[0x0][0x28] ;  /* 0x00000a0000017a02 */ /* 0x000fc60000000f00 */
[----:B------:R-:W-:Y:S01]  /*0010*/  ULDC.U8 UR4, c[0x0][0x304] ;  /* 0x0000c10000047ab9 */ /* 0x000fe20000000000 */
[----:B------:R-:W-:Y:S01]  /*0020*/  IADD3 R1, R1, -0x18, RZ ;  /* 0xffffffe801017810 */ /* 0x000fe20007ffe0ff */
[----:B------:R-:W-:Y:S01]  /*0030*/  ULDC.64 UR32, c[0x0][0x2f0] ;  /* 0x0000bc0000207ab9 */ /* 0x000fe20000000a00 */
[----:B------:R-:W-:Y:S01]  /*0040*/  ISETP.NE.AND P2, PT, RZ, UR4, PT ;  /* 0x00000004ff007c0c */ /* 0x000fe2000bf45270 */
[----:B------:R-:W-:Y:S01]  /*0050*/  IMAD.U32 R6, RZ, RZ, UR32 ;  /* 0x00000020ff067e24 */ /* 0x000fe2000f8e00ff */
[----:B------:R-:W-:Y:S01]  /*0060*/  ULDC.64 UR28, c[0x0][0x118] ;  /* 0x00004600001c7ab9 */ /* 0x000fe20000000a00 */
[----:B------:R-:W-:Y:S02]  /*0070*/  IMAD.U32 R7, RZ, RZ, UR33 ;  /* 0x00000021ff077e24 */ /* 0x000fe4000f8e00ff */
[----:B------:R-:W-:Y:S02]  /*0080*/  IMAD.MOV.U32 R117, RZ, RZ, c[0x0][0x2fc] ;  /* 0x0000bf00ff757624 */ /* 0x000fe400078e00ff */
[----:B------:R-:W-:Y:S01]  /*0090*/  IMAD.MOV.U32 R233, RZ, RZ, c[0x0][0x2f8] ;  /* 0x0000be00ffe97624 */ /* 0x000fe200078e00ff */
[----:B------:R-:W1:Y:S01]  /*00a0*/  S2UR UR26, SR_CTAID.X ;  /* 0x00000000001a79c3 */ /* 0x000e620000002500 */
[----:B------:R-:W-:-:S02]  /*00b0*/  ULDC.64 UR6, c[0x0][0x240] ;  /* 0x0000900000067ab9 */ /* 0x000fc40000000a00 */
[----:B------:R-:W-:Y:S02]  /*00c0*/  ULDC.64 UR4, c[0x0][0x250] ;  /* 0x0000940000047ab9 */ /* 0x000fe40000000a00 */
[----:B------:R-:W2:Y:S01]  /*00d0*/  @P2 LDG.E.64 R6, [R6.64] ;  /* 0x0000001c06062981 */ /* 0x000ea2000c1e1b00 */
[----:B------:R-:W-:Y:S01]  /*00e0*/  @P2 IMAD.MOV.U32 R2, RZ, RZ, R233 ;  /* 0x000000ffff022224 */ /* 0x000fe200078e00e9 */
[----:B------:R-:W-:-:S05]  /*00f0*/  @P2 MOV R3, R117 ;  /* 0x0000007500032202 */ /* 0x000fca0000000f00 */
[----:B------:R3:W4:Y:S01]  /*0100*/  @P2 LDG.E.64 R4, [R2.64] ;  /* 0x0000001c02042981 */ /* 0x000722000c1e1b00 */
[----:B------:R-:W1:Y:S01]  /*0110*/  S2UR UR11, SR_CTAID.Y ;  /* 0x00000000000b79c3 */ /* 0x000e620000002600 */
[----:B------:R-:W-:Y:S02]  /*0120*/  UISETP.NE.U32.AND UP2, UPT, URZ, UR6, UPT ;  /* 0x000000063f00728c */ /* 0x000fe4000bf45070 */
[----:B------:R-:W-:Y:S02]  /*0130*/  UISETP.NE.U32.AND UP1, UPT, URZ, UR4, UPT ;  /* 0x000000043f00728c */ /* 0x000fe4000bf25070 */
[----:B------:R-:W-:Y:S02]  /*0140*/  UISETP.NE.AND.EX UP2, UPT, URZ, UR7, UPT, UP2 ;  /* 0x000000073f00728c */ /* 0x000fe4000bf45320 */
[----:B------:R-:W-:Y:S01]  /*0150*/  UISETP.NE.AND.EX UP1, UPT, URZ, UR5, UPT, UP1 ;  /* 0x000000053f00728c */ /* 0x000fe2000bf25310 */
[----:B------:R-:W1:Y:S01]  /*0160*/  S2UR UR10, SR_CTAID.Z ;  /* 0x00000000000a79c3 */ /* 0x000e620000002700 */
[----:B------:R-:W-:-:S02]  /*0170*/  UMOV UR7, 0x4 ;  /* 0x0000000400077882 */ /* 0x000fc40000000000 */
[----:B------:R-:W-:Y:S01]  /*0180*/  PLOP3.LUT P0, PT, PT, PT, UP2, 0x80, 0x0 ;  /* 0x000000000000781c */ /* 0x000fe20003f0f028 */
[----:B------:R-:W-:Y:S02]  /*0190*/  ULDC.U8 UR6, c[0x0][0x312] ;  /* 0x0000c48000067ab9 */ /* 0x000fe40000000000 */
[----:B------:R-:W-:Y:S02]  /*01a0*/  ULDC.64 UR4, c[0x0][0x248] ;  /* 0x0000920000047ab9 */ /* 0x000fe40000000a00 */
[----:B------:R-:W-:Y:S02]  /*01b0*/  UISETP.NE.AND UP3, UPT, UR6, URZ, UPT ;  /* 0x0000003f0600728c */ /* 0x000fe4000bf65270 */
[----:B------:R-:W-:-:S04]  /*01c0*/  UISETP.EQ.U32.AND UP0, UPT, URZ, UR4, UPT ;  /* 0x000000043f00728c */ /* 0x000fc8000bf02070 */
[----:B------:R-:W-:Y:S01]  /*01d0*/  UISETP.EQ.OR.EX UP0, UPT, URZ, UR5, !UP3, UP0 ;  /* 0x000000053f00728c */ /* 0x000fe2000df02700 */
[----:B---3--:R-:W3:Y:S01]  /*01e0*/  S2R R2, SR_TID.X ;  /* 0x0000000000027919 */ /* 0x008ee20000002100 */
[----:B-1----:R-:W-:-:S06]  /*01f0*/  ULOP3.LUT UR8, UR10, UR26, UR11, 0xfe, !UPT ;  /* 0x0000001a0a087292 */ /* 0x002fcc000f8efe0b */
[----:B---3--:R-:W-:Y:S01]  /*0200*/  LOP3.LUT P3, RZ, R2, UR8, RZ, 0xfc, !PT ;  /* 0x0000000802ff7c12 */ /* 0x008fe2000f86fcff */
[----:B------:R-:W-:Y:S02]  /*0210*/  ULDC.64 UR8, c[0x0][0x240] ;  /* 0x0000900000087ab9 */ /* 0x000fe40000000a00 */
[----:B------:R-:W-:-:S10]  /*0220*/  UIMAD.WIDE UR8, UR11, UR7, UR8 ;  /* 0x000000070b0872a5 */ /* 0x000fd4000f8e0208 */
[----:B------:R-:W-:Y:S02]  /*0230*/  @!P3 IMAD.MOV.U32 R8, RZ, RZ, c[0x0][0x308] ;  /* 0x0000c200ff08b624 */ /* 0x000fe400078e00ff */
[----:B------:R-:W-:Y:S01]  /*0240*/  @!P3 IMAD.MOV.U32 R9, RZ, RZ, c[0x0][0x30c] ;  /* 0x0000c300ff09b624 */ /* 0x000fe200078e00ff */
[----:B------:R-:W-:Y:S02]  /*0250*/  ULDC.64 UR4, c[0x0][0x248] ;  /* 0x0000920000047ab9 */ /* 0x000fe40000000a00 */
[----:B------:R-:W-:Y:S01]  /*0260*/  UIMAD.WIDE UR4, UR11, UR7, UR4 ;  /* 0x000000070b0472a5 */ /* 0x000fe2000f8e0204 */
[----:B--2---:R-:W1:Y:S01]  /*0270*/  @P2 R2UR UR32, R6 ;  /* 0x00000000062023c2 */ /* 0x004e6200000e0000 */
[----:B----4-:R-:W-:-:S07]  /*0280*/  @P2 IADD3 R233, P1, R4, c[0x0][0x300], RZ ;  /* 0x0000c00004e92a10 */ /* 0x010fce0007f3e0ff */
[----:B------:R-:W2:Y:S01]  /*0290*/  @P2 R2UR UR33, R7 ;  /* 0x00000000072123c2 */ /* 0x000ea200000e0000 */
[----:B------:R-:W-:Y:S02]  /*02a0*/  IMAD.U32 R4, RZ, RZ, UR8 ;  /* 0x00000008ff047e24 */ /* 0x000fe4000f8e00ff */
[----:B------:R-:W-:Y:S02]  /*02b0*/  @P2 IMAD.X R117, RZ, RZ, R5, P1 ;  /* 0x000000ffff752224 */ /* 0x000fe400008e0605 */
[----:B------:R-:W-:Y:S02]  /*02c0*/  IMAD.U32 R5, RZ, RZ, UR9 ;  /* 0x00000009ff057e24 */ /* 0x000fe4000f8e00ff */
[----:B-1----:R-:W-:Y:S01]  /*02d0*/  IMAD.U32 R6, RZ, RZ, UR32 ;  /* 0x00000020ff067e24 */ /* 0x002fe2000f8e00ff */
[----:B--2---:R-:W-:-:S05]  /*02e0*/  MOV R7, UR33 ;  /* 0x0000002100077c02 */ /* 0x004fca0008000f00 */
[----:B------:R1:W-:Y:S01]  /*02f0*/  @!P3 STG.E.64 [R8.64], R6 ;  /* 0x000000060800b986 */ /* 0x0003e2000c101b1c */
[----:B------:R-:W-:Y:S01]  /*0300*/  PLOP3.LUT P2, PT, PT, PT, UP0, 0x80, 0x0 ;  /* 0x000000000000781c */ /* 0x000fe20003f4f008 */
[----:B------:R-:W-:Y:S01]  /*0310*/  ULDC.64 UR8, c[0x0][0x250] ;  /* 0x0000940000087ab9 */ /* 0x000fe20000000a00 */
[----:B------:R-:W-:Y:S01]  /*0320*/  PLOP3.LUT P1, PT, PT, PT, UP1, 0x80, 0x0 ;  /* 0x000000000000781c */ /* 0x000fe20003f2f018 */
[----:B------:R-:W-:Y:S01]  /*0330*/  @UP1 UIMAD.WIDE UR8, UR11, UR7, UR8 ;  /* 0x000000070b0812a5 */ /* 0x000fe2000f8e0208 */
[----:B-1----:R-:W-:Y:S01]  /*0340*/  @!P3 MOV R6, R233 ;  /* 0x000000e90006b202 */ /* 0x002fe20000000f00 */
[----:B------:R-:W-:-:S05]  /*0350*/  @!P3 IMAD.MOV.U32 R7, RZ, RZ, R117 ;  /* 0x000000ffff07b224 */ /* 0x000fca00078e0075 */
[----:B------:R1:W-:Y:S04]  /*0360*/  @!P3 STG.E.64 [R8.64+0x8], R6 ;  /* 0x000008060800b986 */ /* 0x0003e8000c101b1c */
[----:B-1----:R1:W2:Y:S04]  /*0370*/  @P0 LDG.E R7, [R4.64] ;  /* 0x0000001c04070981 */ /* 0x0022a8000c1e1900 */
[----:B------:R1:W3:Y:S01]  /*0380*/  @P0 LDG.E R6, [R4.64+0x4] ;  /* 0x0000041c04060981 */ /* 0x0002e2000c1e1900 */
[----:B------:R-:W-:Y:S02]  /*0390*/  IMAD.U32 R8, RZ, RZ, UR8 ;  /* 0x00000008ff087e24 */ /* 0x000fe4000f8e00ff */
[----:B------:R-:W-:-:S05]  /*03a0*/  IMAD.U32 R9, RZ, RZ, UR9 ;  /* 0x00000009ff097e24 */ /* 0x000fca000f8e00ff */
[----:B------:R-:W4:Y:S01]  /*03b0*/  @P1 LDG.E R3, [R8.64] ;  /* 0x0000001c08031981 */ /* 0x000f22000c1e1900 */
[----:B-1----:R-:W-:Y:S01]  /*03c0*/  MOV R4, UR4 ;  /* 0x0000000400047c02 */ /* 0x002fe20008000f00 */
[----:B------:R-:W-:-:S05]  /*03d0*/  IMAD.U32 R5, RZ, RZ, UR5 ;  /* 0x00000005ff057e24 */ /* 0x000fca000f8e00ff */
[----:B------:R-:W5:Y:S01]  /*03e0*/  @!P2 LDG.E R0, [R4.64] ;  /* 0x0000001c0400a981 */ /* 0x000f62000c1e1900 */
[----:B------:R-:W-:Y:S01]  /*03f0*/  UMOV UR25, 0xffffffff ;  /* 0xffffffff00197882 */ /* 0x000fe20000000000 */
[----:B------:R-:W-:Y:S01]  /*0400*/  SHF.R.S32.HI R10, RZ, 0x1f, R2 ;  /* 0x0000001fff0a7819 */ /* 0x000fe20000011402 */
[----:B------:R-:W-:Y:S02]  /*0410*/  UMOV UR14, 0xffffffff ;  /* 0xffffffff000e7882 */ /* 0x000fe40000000000 */
[----:B------:R-:W-:Y:S02]  /*0420*/  ULDC UR4, c[0x0][0x1c0] ;  /* 0x0000700000047ab9 */ /* 0x000fe40000000800 */
[----:B------:R-:W-:Y:S02]  /*0430*/  UIMAD UR4, UR11, UR4, UR10 ;  /* 0x000000040b0472a4 */ /* 0x000fe4000f8e020a */
[----:B------:R-:W-:Y:S02]  /*0440*/  UMOV UR13, URZ ;  /* 0x0000003f000d7c82 */ /* 0x000fe40008000000 */
[----:B------:R-:W-:-:S04]  /*0450*/  USHF.L.U32 UR5, UR4, 0x5, URZ ;  /* 0x0000000504057899 */ /* 0x000fc8000800063f */
[----:B------:R-:W-:Y:S01]  /*0460*/  USHF.R.S32.HI UR4, URZ, 0x1f, UR5 ;  /* 0x0000001f3f047899 */ /* 0x000fe20008011405 */
[----:B--2---:R-:W1:Y:S08]  /*0470*/  @P0 R2UR UR25, R7 ;  /* 0x00000000071903c2 */ /* 0x004e7000000e0000 */
[----:B---3--:R2:W1:Y:S08]  /*0480*/  @P0 R2UR UR27, R6 ;  /* 0x00000000061b03c2 */ /* 0x00847000000e0000 */
[----:B----4-:R3:W4:Y:S01]  /*0490*/  @P1 R2UR UR13, R3 ;  /* 0x00000000030d13c2 */ /* 0x01072200000e0000 */
[----:B--2---:R-:W-:-:S07]  /*04a0*/  LEA.HI R6, R10, R2, RZ, 0x5 ;  /* 0x000000020a067211 */ /* 0x004fce00078f28ff */
[----:B-----5:R2:W3:Y:S01]  /*04b0*/  @!P2 R2UR UR14, R0 ;  /* 0x00000000000ea3c2 */ /* 0x0204e200000e0000 */
[----:B------:R-:W-:Y:S02]  /*04c0*/  ISETP.NE.U32.AND P2, PT, RZ, c[0x0][0x248], PT ;  /* 0x00009200ff007a0c */ /* 0x000fe40003f45070 */
[----:B------:R-:W-:Y:S02]  /*04d0*/  LOP3.LUT R12, R6, 0xffffffe0, RZ, 0xc0, !PT ;  /* 0xffffffe0060c7812 */ /* 0x000fe400078ec0ff */
[----:B------:R-:W-:Y:S01]  /*04e0*/  ISETP.NE.AND.EX P2, PT, RZ, c[0x0][0x24c], PT, P2 ;  /* 0x00009300ff007a0c */ /* 0x000fe20003f45320 */
[----:B-1----:R-:W-:Y:S02]  /*04f0*/  @UP2 UIADD3 UR27, UR27, -UR25, URZ ;  /* 0x800000191b1b2290 */ /* 0x002fe4000fffe03f */
[----:B------:R-:W-:-:S05]  /*0500*/  IMAD.IADD R12, R2, 0x1, -R12 ;  /* 0x00000001020c7824 */ /* 0x000fca00078e0a0c */
[--C-:B------:R-:W-:Y:S01]  /*0510*/  IADD3 R233, P1, P0, R233, UR5, R12.reuse ;  /* 0x00000005e9e97c10 */ /* 0x100fe2000f83e00c */
[----:B------:R-:W-:Y:S01]  /*0520*/  @!UP2 ULDC UR27, c[0x0][0x214] ;  /* 0x00008500001baab9 */ /* 0x000fe20000000800 */
[----:B--2---:R-:W-:-:S04]  /*0530*/  SHF.R.S32.HI R0, RZ, 0x1f, R12 ;  /* 0x0000001fff007819 */ /* 0x004fc8000001140c */
[----:B------:R-:W-:Y:S01]  /*0540*/  IADD3.X R117, R117, UR4, R0, P1, P0 ;  /* 0x0000000475757c10 */ /* 0x000fe20008fe0400 */
[----:B---34-:R-:W-:Y:S05]  /*0550*/  @!P2 BRA `(.L_x_256) ;  /* 0x000000700000a947 */ /* 0x018fea0003800000 */
[----:B------:R-:W-:-:S13]  /*0560*/  PLOP3.LUT P0, PT, PT, PT, UP3, 0x80, 0x0 ;  /* 0x000000000000781c */ /* 0x000fda0003f0f038 */
[----:B------:R-:W2:Y:S04]  /*0570*/  @P0 LDG.E R0, [R4.64+0x4] ;  /* 0x0000041c04000981 */ /* 0x000ea8000c1e1900 */
[----:B------:R-:W3:Y:S01]  /*0580*/  @!P0 LDG.E R4, [R4.64] ;  /* 0x0000001c04048981 */ /* 0x000ee2000c1e1900 */
[----:B--2---:R-:W1:Y:S02]  /*0590*/  @P0 R2UR UR6, R0 ;  /* 0x00000000000603c2 */ /* 0x004e6400000e0000 */
[----:B-1----:R-:W-:-:S11]  /*05a0*/  @UP3 UIADD3 UR6, UR6, -UR14, URZ ;  /* 0x8000000e06063290 */ /* 0x002fd6000fffe03f */
[----:B---3--:R1:W2:Y:S02]  /*05b0*/  @!P0 R2UR UR6, R4 ;  /* 0x00000000040683c2 */ /* 0x0082a400000e0000 */
[----:B-12---:R-:W-:Y:S05]  /*05c0*/  BRA `(.L_x_257) ;  /* 0x0000001000007947 */ /* 0x006fea0003800000 */
.L_x_256:
[----:B------:R-:W-:Y:S02]  /*05d0*/  ULDC UR6, c[0x0][0x218] ;  /* 0x0000860000067ab9 */ /* 0x000fe40000000800 */
.L_x_257:
        /* <DEDUP_REMOVED lines=21> */
[----:B------:R-:W-:Y:S02]  /*0730*/  UIADD3 UR4, -UR27, 0xbf, UR9 ;  /* 0x000000bf1b047890 */ /* 0x000fe4000fffe109 */
        /* <DEDUP_REMOVED lines=14> */
[----:B------:R-:W-:Y:S01]  /*0820*/  UISETP.NE.AND UP1, UPT, UR25, -0x1, UPT ;  /* 0xffffffff1900788c */ /* 0x000fe2000bf25270 */
[----:B------:R-:W1:Y:S01]  /*0830*/  LDC.U8 R116, c[0x0][0x2d8] ;  /* 0x0000b600ff747b82 */ /* 0x000e620000000000 */
        /* <DEDUP_REMOVED lines=8> */
[----:B------:R-:W-:Y:S02]  /*08c0*/  @!UP1 UIMAD UR15, UR15, UR6, URZ ;  /* 0x000000060f0f92a4 */ /* 0x000fe4000f8e023f */
[----:B------:R-:W-:-:S02]  /*08d0*/  ULDC.64 UR4, c[0x0][0x198] ;  /* 0x0000660000047ab9 */ /* 0x000fc40000000a00 */
[----:B------:R-:W-:Y:S02]  /*08e0*/  @!UP1 UIMAD.WIDE.U32 UR18, UR11, UR6, URZ ;  /* 0x000000060b1292a5 */ /* 0x000fe4000f8e003f */
[----:B------:R-:W-:Y:S02]  /*08f0*/  @UP0 UIMAD.WIDE.U32 UR22, UR16, UR4, URZ ;  /* 0x00000004101602a5 */ /* 0x000fe4000f8e003f */
[----:B------:R-:W-:Y:S02]  /*0900*/  @!UP1 UIMAD UR15, UR11, UR7, UR15 ;  /* 0x000000070b0f92a4 */ /* 0x000fe4000f8e020f */
[----:B------:R-:W-:Y:S02]  /*0910*/  @UP0 UIMAD UR7, UR16, UR5, UR23 ;  /* 0x00000005100702a4 */ /* 0x000fe4000f8e0217 */
[----:B------:R-:W-:Y:S02]  /*0920*/  @UP1 UMOV UR6, UR20 ;  /* 0x0000001400061c82 */ /* 0x000fe40008000000 */
[----:B------:R-:W-:-:S02]  /*0930*/  @!UP1 UIADD3 UR12, UR19, UR15, URZ ;  /* 0x0000000f130c9290 */ /* 0x000fc4000fffe03f */
[----:B------:R-:W-:Y:S02]  /*0940*/  @!UP1 UMOV UR6, UR18 ;  /* 0x0000001200069c82 */ /* 0x000fe40008000000 */
[----:B------:R-:W-:Y:S01]  /*0950*/  @UP0 UMOV UR16, UR22 ;  /* 0x0000001600100c82 */ /* 0x000fe20008000000 */
[----:B------:R-:W-:Y:S05]  /*0960*/  @P0 BRA `(.L_x_259) ;  /* 0x000000c000000947 */ /* 0x000fea0003800000 */
[----:B-1----:R-:W-:Y:S02]  /*0970*/  USHF.R.S32.HI UR15, URZ, 0x1f, UR13 ;  /* 0x0000001f3f0f7899 */ /* 0x002fe4000801140d */
        /* <DEDUP_REMOVED lines=11> */
.L_x_259:
[----:B-1----:R-:W-:Y:S01]  /*0a30*/  IABS R4, c[0x0][0x1c8] ;  /* 0x0000720000047a13 */ /* 0x002fe20000000000 */
        /* <DEDUP_REMOVED lines=10> */
[----:B------:R-:W-:Y:S02]  /*0ae0*/  USHF.R.S32.HI UR14, URZ, 0x1f, UR10 ;  /* 0x0000001f3f0e7899 */ /* 0x000fe4000801140a */
[----:B------:R-:W-:Y:S01]  /*0af0*/  @UP0 UMOV UR4, UR18 ;  /* 0x0000001200040c82 */ /* 0x000fe20008000000 */
[----:B-1----:R-:W-:Y:S02]  /*0b00*/  IABS R0, R0 ;  /* 0x0000000000007213 */ /* 0x002fe40000000000 */
[----:B--2---:R-:W-:-:S04]  /*0b10*/  IADD3 R8, R8, 0xffffffe, RZ ;  /* 0x0ffffffe08087810 */ /* 0x004fc80007ffe0ff */
[----:B------:R-:W1:Y:S02]  /*0b20*/  F2I.FTZ.U32.TRUNC.NTZ R9, R8 ;  /* 0x0000000800097305 */ /* 0x000e64000021f000 */
[----:B-1----:R-:W-:Y:S02]  /*0b30*/  IMAD.MOV R3, RZ, RZ, -R9 ;  /* 0x000000ffff037224 */ /* 0x002fe400078e0a09 */
[----:B------:R-:W-:Y:S02]  /*0b40*/  IMAD.MOV.U32 R8, RZ, RZ, RZ ;  /* 0x000000ffff087224 */ /* 0x000fe400078e00ff */
[----:B------:R-:W-:-:S04]  /*0b50*/  IMAD R3, R3, R4, RZ ;  /* 0x0000000403037224 */ /* 0x000fc800078e02ff */
[----:B------:R-:W-:-:S04]  /*0b60*/  IMAD.HI.U32 R8, R9, R3, R8 ;  /* 0x0000000309087227 */ /* 0x000fc800078e0008 */
[----:B------:R-:W-:-:S04]  /*0b70*/  IMAD.MOV.U32 R3, RZ, RZ, R0 ;  /* 0x000000ffff037224 */ /* 0x000fc800078e0000 */
        /* <DEDUP_REMOVED lines=18> */
[----:B------:R-:W-:Y:S02]  /*0ca0*/  UIADD3 UR19, UR19, UR15, URZ ;  /* 0x0000000f13137290 */ /* 0x000fe4000fffe03f */
[----:B------:R-:W-:Y:S02]  /*0cb0*/  ULDC.64 UR4, c[0x0][0x188] ;  /* 0x0000620000047ab9 */ /* 0x000fe40000000a00 */
[----:B------:R-:W-:Y:S02]  /*0cc0*/  UIMAD UR13, UR13, UR4, URZ ;  /* 0x000000040d0d72a4 */ /* 0x000fe4000f8e023f */
[----:B------:R-:W-:Y:S02]  /*0cd0*/  UIMAD.WIDE.U32 UR18, UR11, UR4, UR18 ;  /* 0x000000040b1272a5 */ /* 0x000fe4000f8e0012 */
[----:B------:R-:W-:-:S04]  /*0ce0*/  UIMAD UR5, UR11, UR5, UR13 ;  /* 0x000000050b0572a4 */ /* 0x000fc8000f8e020d */
[----:B------:R-:W-:Y:S02]  /*0cf0*/  UIADD3 UR15, UR19, UR5, URZ ;  /* 0x00000005130f7290 */ /* 0x000fe4000fffe03f */
[----:B------:R-:W-:Y:S02]  /*0d00*/  UMOV UR4, UR18 ;  /* 0x0000001200047c82 */ /* 0x000fe40008000000 */
.L_x_260:
[CC--:B------:R-:W-:Y:S01]  /*0d10*/  LEA.HI R219, R10.reuse, R2.reuse, RZ, 0x2 ;  /* 0x000000020adb7211 */ /* 0x0c0fe200078f10ff */
[----:B------:R-:W1:Y:S01]  /*0d20*/  S2R R18, SR_CTAID.Z ;  /* 0x0000000000127919 */ /* 0x000e620000002700 */
[CC--:B------:R-:W-:Y:S01]  /*0d30*/  LEA.HI R11, R10.reuse, R2.reuse, RZ, 0x3 ;  /* 0x000000020a0b7211 */ /* 0x0c0fe200078f18ff */
[----:B------:R-:W-:Y:S01]  /*0d40*/  UIADD3 UR18, -UR9, UR27, URZ ;  /* 0x0000001b09127290 */ /* 0x000fe2000fffe13f */
[----:B------:R-:W-:Y:S01]  /*0d50*/  LOP3.LUT R226, R219, 0xfffffffc, RZ, 0xc0, !PT ;  /* 0xfffffffcdbe27812 */ /* 0x000fe200078ec0ff */
[----:B------:R-:W-:Y:S01]  /*0d60*/  IMAD.U32 R22, RZ, RZ, UR26 ;  /* 0x0000001aff167e24 */ /* 0x000fe2000f8e00ff */
[----:B------:R-:W-:Y:S01]  /*0d70*/  SHF.R.S32.HI R7, RZ, 0x3, R11 ;  /* 0x00000003ff077819 */ /* 0x000fe2000001140b */
[----:B------:R-:W-:Y:S01]  /*0d80*/  BSSY B0, `(.L_x_261) ;  /* 0x000005d000007945 */ /* 0x000fe20003800000 */
[----:B------:R-:W-:Y:S01]  /*0d90*/  LEA.HI R10, R10, R2, RZ, 0x4 ;  /* 0x000000020a0a7211 */ /* 0x000fe200078f20ff */
[----:B------:R-:W-:Y:S01]  /*0da0*/  IMAD.IADD R226, R2, 0x1, -R226 ;  /* 0x0000000102e27824 */ /* 0x000fe200078e0ae2 */
[----:B------:R-:W-:Y:S01]  /*0db0*/  SHF.R.S32.HI R16, RZ, 0x2, R219 ;  /* 0x00000002ff107819 */ /* 0x000fe200000114db */
[----:B------:R-:W-:Y:S01]  /*0dc0*/  IMAD.SHL.U32 R4, R7, 0x40, RZ ;  /* 0x0000004007047824 */ /* 0x000fe200078e00ff */
[----:B------:R-:W-:Y:S01]  /*0dd0*/  LOP3.LUT R9, R10, 0xfffffff0, RZ, 0xc0, !PT ;  /* 0xfffffff00a097812 */ /* 0x000fe200078ec0ff */
[----:B------:R-:W-:Y:S01]  /*0de0*/  IMAD.SHL.U32 R226, R226, 0x8, RZ ;  /* 0x00000008e2e27824 */ /* 0x000fe200078e00ff */
[----:B------:R-:W-:-:S02]  /*0df0*/  SHF.R.S32.HI R17, RZ, 0x1f, R16 ;  /* 0x0000001fff117819 */ /* 0x000fc40000011410 */
[----:B------:R-:W-:Y:S01]  /*0e00*/  LOP3.LUT R4, R4, 0xc0, RZ, 0xc0, !PT ;  /* 0x000000c004047812 */ /* 0x000fe200078ec0ff */
[----:B------:R-:W-:Y:S01]  /*0e10*/  IMAD.IADD R9, R2, 0x1, -R9 ;  /* 0x0000000102097824 */ /* 0x000fe200078e0a09 */
[--C-:B------:R-:W-:Y:S01]  /*0e20*/  SHF.R.S32.HI R227, RZ, 0x1f, R226.reuse ;  /* 0x0000001fffe37819 */ /* 0x100fe200000114e2 */
[----:B------:R-:W-:Y:S01]  /*0e30*/  IMAD R3, R17, c[0x0][0x198], RZ ;  /* 0x0000660011037a24 */ /* 0x000fe200078e02ff */
[----:B------:R-:W-:Y:S01]  /*0e40*/  LOP3.LUT R0, R4, 0x18, R226, 0xf8, !PT ;  /* 0x0000001804007812 */ /* 0x000fe200078ef8e2 */
[----:B------:R-:W-:Y:S01]  /*0e50*/  IMAD.WIDE R22, R22, 0x80, R16 ;  /* 0x0000008016167825 */ /* 0x000fe200078e0210 */
[----:B------:R-:W-:Y:S02]  /*0e60*/  SHF.R.U32.HI R4, RZ, 0x3, R4 ;  /* 0x00000003ff047819 */ /* 0x000fe40000011604 */
[----:B------:R-:W-:Y:S01]  /*0e70*/  LEA.HI R8, R9, R9, RZ, 0x1 ;  /* 0x0000000909087211 */ /* 0x000fe200078f08ff */
[----:B------:R-:W-:Y:S01]  /*0e80*/  IMAD.WIDE.U32 R14, R16, c[0x0][0x198], R226 ;  /* 0x00006600100e7a25 */ /* 0x000fe200078e00e2 */
[----:B------:R-:W-:-:S02]  /*0e90*/  LOP3.LUT R4, R0, R4, RZ, 0x3c, !PT ;  /* 0x0000000400047212 */ /* 0x000fc400078e3cff */
[--C-:B------:R-:W-:Y:S01]  /*0ea0*/  SHF.R.S32.HI R0, RZ, 0x1, R8.reuse ;  /* 0x00000001ff007819 */ /* 0x100fe20000011408 */
[----:B------:R-:W-:Y:S01]  /*0eb0*/  IMAD R3, R16, c[0x0][0x19c], R3 ;  /* 0x0000670010037a24 */ /* 0x000fe200078e0203 */
[----:B------:R-:W-:Y:S02]  /*0ec0*/  SHF.R.S32.HI R5, RZ, 0x1f, R8 ;  /* 0x0000001fff057819 */ /* 0x000fe40000011408 */
[----:B------:R-:W-:Y:S02]  /*0ed0*/  IADD3 R20, P0, R226, UR6, RZ ;  /* 0x00000006e2147c10 */ /* 0x000fe4000ff1e0ff */
[----:B------:R-:W-:Y:S02]  /*0ee0*/  LEA.HI R5, R5, R0, RZ, 0x2 ;  /* 0x0000000005057211 */ /* 0x000fe400078f10ff */
[----:B------:R-:W-:Y:S02]  /*0ef0*/  IADD3.X R21, R227, UR12, RZ, P0, !PT ;  /* 0x0000000ce3157c10 */ /* 0x000fe400087fe4ff */
[----:B------:R-:W-:-:S02]  /*0f00*/  LOP3.LUT R5, R5, 0xfffffffc, RZ, 0xc0, !PT ;  /* 0xfffffffc05057812 */ /* 0x000fc400078ec0ff */
[----:B------:R-:W-:Y:S01]  /*0f10*/  IADD3 R222, P0, R14, UR16, RZ ;  /* 0x000000100ede7c10 */ /* 0x000fe2000ff1e0ff */
[----:B-1----:R-:W-:Y:S01]  /*0f20*/  IMAD.WIDE.U32 R18, R18, c[0x0][0x1a8], R20 ;  /* 0x00006a0012127a25 */ /* 0x002fe200078e0014 */
[----:B------:R-:W-:Y:S02]  /*0f30*/  LEA.HI R219, R219, R16, RZ, 0x1 ;  /* 0x00000010dbdb7211 */ /* 0x000fe400078f08ff */
[----:B------:R-:W-:Y:S01]  /*0f40*/  IADD3.X R223, R15, UR7, R3, P0, !PT ;  /* 0x000000070fdf7c10 */ /* 0x000fe200087fe403 */
[----:B------:R-:W-:Y:S01]  /*0f50*/  IMAD.IADD R5, R0, 0x1, -R5 ;  /* 0x0000000100057824 */ /* 0x000fe200078e0a05 */
[----:B------:R-:W-:Y:S01]  /*0f60*/  LOP3.LUT R219, R219, 0x7fffffe, RZ, 0xc0, !PT ;  /* 0x07fffffedbdb7812 */ /* 0x000fe200078ec0ff */
[----:B------:R-:W-:Y:S01]  /*0f70*/  IMAD R0, R17, c[0x0][0x1a0], RZ ;  /* 0x0000680011007a24 */ /* 0x000fe200078e02ff */
[----:B------:R-:W-:Y:S01]  /*0f80*/  SHF.R.S32.HI R246, RZ, 0x1f, R244 ;  /* 0x0000001ffff67819 */ /* 0x000fe200000114f4 */
[----:B------:R-:W-:Y:S01]  /*0f90*/  IMAD.WIDE.U32 R20, R16, c[0x0][0x1a0], R226 ;  /* 0x0000680010147a25 */ /* 0x000fe200078e00e2 */
[----:B------:R-:W-:-:S02]  /*0fa0*/  SHF.R.S32.HI R6, RZ, 0x5, R6 ;  /* 0x00000005ff067819 */ /* 0x000fc40000011406 */
[----:B------:R-:W-:Y:S01]  /*0fb0*/  LOP3.LUT P1, RZ, R5, 0x2, RZ, 0xc0, !PT ;  /* 0x0000000205ff7812 */ /* 0x000fe2000782c0ff */
[----:B------:R-:W-:Y:S01]  /*0fc0*/  IMAD R0, R16, c[0x0][0x1a4], R0 ;  /* 0x0000690010007a24 */ /* 0x000fe200078e0200 */
[----:B------:R-:W-:Y:S01]  /*0fd0*/  IADD3 R14, P0, R20, UR4, RZ ;  /* 0x00000004140e7c10 */ /* 0x000fe2000ff1e0ff */
[----:B------:R-:W-:Y:S01]  /*0fe0*/  ULDC.64 UR4, c[0x0][0x1a8] ;  /* 0x00006a0000047ab9 */ /* 0x000fe20000000a00 */
[----:B------:R-:W-:Y:S01]  /*0ff0*/  IMAD.IADD R219, R16, 0x1, -R219 ;  /* 0x0000000110db7824 */ /* 0x000fe200078e0adb */
[----:B------:R-:W-:Y:S01]  /*1000*/  UIMAD UR4, UR14, UR4, URZ ;  /* 0x000000040e0472a4 */ /* 0x000fe2000f8e023f */
[----:B------:R-:W-:Y:S01]  /*1010*/  IADD3.X R15, R21, UR15, R0, P0, !PT ;  /* 0x0000000f150f7c10 */ /* 0x000fe200087fe400 */
[----:B------:R-:W-:Y:S01]  /*1020*/  IMAD R224, R246, c[0x0][0x1b0], RZ ;  /* 0x00006c00f6e07a24 */ /* 0x000fe200078e02ff */
[----:B------:R-:W-:Y:S01]  /*1030*/  ISETP.GE.AND P0, PT, R16, UR18, PT ;  /* 0x0000001210007c0c */ /* 0x000fe2000bf06270 */
[----:B------:R-:W-:Y:S01]  /*1040*/  IMAD R246, R246, c[0x0][0x1b8], RZ ;  /* 0x00006e00f6f67a24 */ /* 0x000fe200078e02ff */
[----:B------:R-:W-:Y:S01]  /*1050*/  UIMAD UR4, UR10, UR5, UR4 ;  /* 0x000000050a0472a4 */ /* 0x000fe2000f8e0204 */
[----:B------:R-:W-:Y:S01]  /*1060*/  IMAD R219, R6, 0x8, R219 ;  /* 0x0000000806db7824 */ /* 0x000fe200078e02db */
[----:B------:R-:W-:Y:S01]  /*1070*/  IADD3 R221, R226, 0x20, RZ ;  /* 0x00000020e2dd7810 */ /* 0x000fe20007ffe0ff */
[----:B------:R-:W-:Y:S01]  /*1080*/  IMAD R224, R244, c[0x0][0x1b4], R224 ;  /* 0x00006d00f4e07a24 */ /* 0x000fe200078e02e0 */
[----:B------:R-:W-:Y:S01]  /*1090*/  IADD3 R220, R226, 0x40, RZ ;  /* 0x00000040e2dc7810 */ /* 0x000fe20007ffe0ff */
[C---:B------:R-:W-:Y:S01]  /*10a0*/  IMAD R246, R244.reuse, c[0x0][0x1bc], R246 ;  /* 0x00006f00f4f67a24 */ /* 0x040fe200078e02f6 */
[----:B------:R-:W-:Y:S01]  /*10b0*/  IADD3 R21, R19, UR4, RZ ;  /* 0x0000000413157c10 */ /* 0x000fe2000fffe0ff */
[----:B------:R-:W-:-:S04]  /*10c0*/  IMAD.WIDE.U32 R222, R244, c[0x0][0x1b0], R222 ;  /* 0x00006c00f4de7a25 */ /* 0x000fc800078e00de */
[----:B------:R-:W-:Y:S02]  /*10d0*/  IMAD.MOV.U32 R3, RZ, RZ, 0x10 ;  /* 0x00000010ff037424 */ /* 0x000fe400078e00ff */
[----:B------:R-:W-:Y:S02]  /*10e0*/  IMAD.U32 R219, R219, 0x20, R4 ;  /* 0x00000020dbdb7824 */ /* 0x000fe400078e0004 */
[----:B------:R-:W-:Y:S01]  /*10f0*/  IMAD.WIDE.U32 R244, R244, c[0x0][0x1b8], R14 ;  /* 0x00006e00f4f47a25 */ /* 0x000fe200078e000e */
[----:B------:R-:W-:-:S03]  /*1100*/  SEL R0, R3, 0xfffffff0, !P1 ;  /* 0xfffffff003007807 */ /* 0x000fc60004800000 */
        /* <DEDUP_REMOVED lines=36> */
.L_x_262:
[----:B------:R-:W-:Y:S05]  /*1350*/  BSYNC B0 ;  /* 0x0000000000007941 */ /* 0x000fea0003800000 */
.L_x_261:
        /* <DEDUP_REMOVED lines=37> */
.L_x_264:
[----:B------:R-:W-:Y:S05]  /*15b0*/  BSYNC B0 ;  /* 0x0000000000007941 */ /* 0x000fea0003800000 */
.L_x_263:
        /* <DEDUP_REMOVED lines=37> */
.L_x_266:
[----:B------:R-:W-:Y:S05]  /*1810*/  BSYNC B0 ;  /* 0x0000000000007941 */ /* 0x000fea0003800000 */
.L_x_265:
        /* <DEDUP_REMOVED lines=40> */
.L_x_268:
[----:B------:R-:W-:Y:S05]  /*1aa0*/  BSYNC B0 ;  /* 0x0000000000007941 */ /* 0x000fea0003800000 */
.L_x_267:
        /* <DEDUP_REMOVED lines=39> */
.L_x_270:
[----:B------:R-:W-:Y:S05]  /*1d20*/  BSYNC B0 ;  /* 0x0000000000007941 */ /* 0x000fea0003800000 */
.L_x_269:
[----:B------:R-:W-:Y:S01]  /*1d30*/  ISETP.GE.AND P0, PT, R4, UR11, PT ;  /* 0x0000000b04007c0c */ /* 0x000fe2000bf06270 */
[----:B------:R-:W-:Y:S01]  /*1d40*/  UMOV UR23, 0x5 ;  /* 0x0000000500177882 */ /* 0x000fe20000000000 */
[----:B------:R-:W-:Y:S01]  /*1d50*/  BSSY B0, `(.L_x_271) ;  /* 0x0000023000007945 */ /* 0x000fe20003800000 */
[----:B------:R-:W-:Y:S02]  /*1d60*/  ULDC UR21, c[0x0][0x19c] ;  /* 0x0000670000157ab9 */ /* 0x000fe40000000800 */
[----:B------:R-:W-:Y:S02]  /*1d70*/  ULDC.64 UR4, c[0x0][0x1a0] ;  /* 0x0000680000047ab9 */ /* 0x000fe40000000a00 */
[----:B------:R-:W-:Y:S02]  /*1d80*/  USHF.L.U32 UR22, UR6, 0x5, URZ ;  /* 0x0000000506167899 */ /* 0x000fe4000800063f */
        /* <DEDUP_REMOVED lines=31> */
.L_x_272:
[----:B------:R-:W-:Y:S05]  /*1f80*/  BSYNC B0 ;  /* 0x0000000000007941 */ /* 0x000fea0003800000 */
.L_x_271:
[----:B------:R-:W0:Y:S01]  /*1f90*/  LDGDEPBAR ;  /* 0x00000000000079af */ /* 0x000e220000000000 */
[----:B------:R-:W-:Y:S01]  /*1fa0*/  LOP3.LUT R8, R8, 0x7fffffe, RZ, 0xc0, !PT ;  /* 0x07fffffe08087812 */ /* 0x000fe200078ec0ff */
[----:B------:R-:W-:Y:S01]  /*1fb0*/  IMAD.SHL.U32 R5, R5, 0x40, RZ ;  /* 0x0000004005057824 */ /* 0x000fe200078e00ff */
[----:B-1----:R-:W-:Y:S01]  /*1fc0*/  SHF.R.S32.HI R15, RZ, 0x1f, R9 ;  /* 0x0000001fff0f7819 */ /* 0x002fe20000011409 */
[----:B------:R-:W-:Y:S01]  /*1fd0*/  IMAD.SHL.U32 R7, R7, 0x8, RZ ;  /* 0x0000000807077824 */ /* 0x000fe200078e00ff */
[----:B------:R-:W-:Y:S01]  /*1fe0*/  SHF.R.S32.HI R14, RZ, 0x1f, R12 ;  /* 0x0000001fff0e7819 */ /* 0x000fe2000001140c */
[----:B------:R-:W-:Y:S01]  /*1ff0*/  IMAD.IADD R8, R9, 0x1, -R8 ;  /* 0x0000000109087824 */ /* 0x000fe200078e0a08 */
[----:B------:R-:W-:Y:S01]  /*2000*/  LOP3.LUT R11, R11, 0xfffffff8, RZ, 0xc0, !PT ;  /* 0xfffffff80b0b7812 */ /* 0x000fe200078ec0ff */
[----:B------:R-:W-:Y:S01]  /*2010*/  IMAD.U32 R119, RZ, RZ, UR8 ;  /* 0x00000008ff777e24 */ /* 0x000fe2000f8e00ff */
[----:B------:R-:W-:Y:S01]  /*2020*/  SHF.R.S32.HI R13, RZ, 0x4, R10 ;  /* 0x00000004ff0d7819 */ /* 0x000fe2000001140a */
[----:B------:R-:W-:Y:S01]  /*2030*/  IMAD.U32 R235, RZ, RZ, UR26 ;  /* 0x0000001affeb7e24 */ /* 0x000fe2000f8e00ff */
[----:B------:R-:W-:Y:S01]  /*2040*/  LEA.HI R9, R15, R9, RZ, 0x3 ;  /* 0x000000090f097211 */ /* 0x000fe200078f18ff */
[----:B------:R-:W-:Y:S01]  /*2050*/  UIMAD UR5, UR19, UR31, URZ ;  /* 0x0000001f130572a4 */ /* 0x000fe2000f8e023f */
[----:B------:R-:W-:Y:S01]  /*2060*/  LEA.HI R15, R14, R12, RZ, 0x2 ;  /* 0x0000000c0e0f7211 */ /* 0x000fe200078f10ff */
[----:B------:R-:W-:Y:S01]  /*2070*/  IMAD.IADD R14, R2, 0x1, -R11 ;  /* 0x00000001020e7824 */ /* 0x000fe200078e0a0b */
[----:B------:R-:W-:Y:S01]  /*2080*/  LEA.HI R10, R10, R13, RZ, 0x1 ;  /* 0x0000000d0a0a7211 */ /* 0x000fe200078f08ff */
[----:B------:R-:W-:Y:S01]  /*2090*/  IMAD.SHL.U32 R11, R9, 0x20, RZ ;  /* 0x00000020090b7824 */ /* 0x000fe200078e00ff */
[----:B------:R-:W-:Y:S01]  /*20a0*/  ISETP.GE.AND P0, PT, R16, UR11, PT ;  /* 0x0000000b10007c0c */ /* 0x000fe2000bf06270 */
[----:B------:R-:W-:Y:S01]  /*20b0*/  IMAD.U32 R218, RZ, RZ, UR20 ;  /* 0x00000014ffda7e24 */ /* 0x000fe2000f8e00ff */
[----:B------:R-:W-:Y:S01]  /*20c0*/  LOP3.LUT R12, R10, 0xfffffffe, RZ, 0xc0, !PT ;  /* 0xfffffffe0a0c7812 */ /* 0x000fe200078ec0ff */
[----:B------:R-:W-:Y:S01]  /*20d0*/  IMAD.MOV.U32 R246, RZ, RZ, R244 ;  /* 0x000000fffff67224 */ /* 0x000fe200078e00f4 */
[----:B------:R-:W-:Y:S01]  /*20e0*/  LEA.HI R10, R14, R14, RZ, 0x1 ;  /* 0x0000000e0e0a7211 */ /* 0x000fe200078f08ff */
[----:B------:R-:W-:Y:S01]  /*20f0*/  IMAD R235, R235, 0x8, R6 ;  /* 0x00000008ebeb7824 */ /* 0x000fe200078e0206 */
[----:B------:R-:W-:Y:S01]  /*2100*/  LEA R16, R6, UR9, 0x4 ;  /* 0x0000000906107c11 */ /* 0x000fe2000f8e20ff */
[----:B------:R-:W-:-:S04]  /*2110*/  DEPBAR.LE SB0, 0x0 ;  /* 0x000080000000791a */ /* 0x000fc80000000000 */
[----:B------:R-:W-:Y:S01]  /*2120*/  BAR.SYNC.DEFER_BLOCKING 0x0 ;  /* 0x0000000000007b1d */ /* 0x000fe20000010000 */
[----:B------:R-:W-:Y:S01]  /*2130*/  LOP3.LUT R9, R10, 0x7fffffe, RZ, 0xc0, !PT ;  /* 0x07fffffe0a097812 */ /* 0x000fe200078ec0ff */
[----:B------:R-:W-:Y:S01]  /*2140*/  IMAD.IADD R12, R13, 0x1, -R12 ;  /* 0x000000010d0c7824 */ /* 0x000fe200078e0a0c */
[----:B------:R-:W-:Y:S01]  /*2150*/  SHF.R.S32.HI R10, RZ, 0x1, R10 ;  /* 0x00000001ff0a7819 */ /* 0x000fe2000001140a */
[----:B------:R-:W-:Y:S01]  /*2160*/  UIMAD UR12, UR12, UR20, UR5 ;  /* 0x000000140c0c72a4 */ /* 0x000fe2000f8e0205 */
[----:B------:R-:W-:Y:S01]  /*2170*/  SHF.R.S32.HI R15, RZ, 0x2, R15 ;  /* 0x00000002ff0f7819 */ /* 0x000fe2000001140f */
[----:B------:R-:W-:Y:S01]  /*2180*/  IMAD.SHL.U32 R217, R12, 0x8, RZ ;  /* 0x000000080cd97824 */ /* 0x000fe200078e00ff */
[----:B------:R-:W-:Y:S01]  /*2190*/  LOP3.LUT R5, R5, 0xc0, RZ, 0xc0, !PT ;  /* 0x000000c005057812 */ /* 0x000fe200078ec0ff */
[----:B------:R-:W-:Y:S01]  /*21a0*/  IMAD.SHL.U32 R216, R10, 0x40, RZ ;  /* 0x000000400ad87824 */ /* 0x000fe200078e00ff */
[----:B------:R-:W-:Y:S01]  /*21b0*/  IADD3 R13, R16, 0x1, R15 ;  /* 0x00000001100d7810 */ /* 0x000fe20007ffe00f */
[----:B------:R-:W-:Y:S01]  /*21c0*/  IMAD.IADD R9, R14, 0x1, -R9 ;  /* 0x000000010e097824 */ /* 0x000fe200078e0a09 */
[----:B------:R-:W-:Y:S01]  /*21d0*/  LOP3.LUT R11, R11, 0xffffff00, RZ, 0xc0, !PT ;  /* 0xffffff000b0b7812 */ /* 0x000fe200078ec0ff */
[----:B------:R-:W-:Y:S01]  /*21e0*/  IMAD.SHL.U32 R228, R2, 0x2, RZ ;  /* 0x0000000202e47824 */ /* 0x000fe200078e00ff */
[----:B------:R-:W-:Y:S01]  /*21f0*/  LOP3.LUT R216, R216, 0xc0, RZ, 0xc0, !PT ;  /* 0x000000c0d8d87812 */ /* 0x000fe200078ec0ff */
[----:B------:R-:W-:Y:S01]  /*2200*/  IMAD R9, R12, 0x8, R9 ;  /* 0x000000080c097824 */ /* 0x000fe200078e0209 */
[----:B------:R-:W-:Y:S01]  /*2210*/  LOP3.LUT R217, R5, 0x8, R217, 0xf8, !PT ;  /* 0x0000000805d97812 */ /* 0x000fe200078ef8d9 */
[----:B------:R-:W-:Y:S01]  /*2220*/  IMAD R6, R6, 0x200, R11 ;  /* 0x0000020006067824 */ /* 0x000fe200078e020b */
[----:B------:R-:W-:Y:S01]  /*2230*/  SHF.R.U32.HI R5, RZ, 0x3, R5 ;  /* 0x00000003ff057819 */ /* 0x000fe20000011605 */
[----:B------:R-:W-:Y:S01]  /*2240*/  IMAD R11, R8, 0x20, R11 ;  /* 0x00000020080b7824 */ /* 0x000fe200078e020b */
[----:B------:R-:W-:Y:S01]  /*2250*/  LOP3.LUT R7, R216, 0x8, R7, 0xf8, !PT ;  /* 0x00000008d8077812 */ /* 0x000fe200078ef807 */
[----:B------:R-:W-:Y:S01]  /*2260*/  IMAD R6, R8, 0x20, R6 ;  /* 0x0000002008067824 */ /* 0x000fe200078e0206 */
[----:B------:R-:W-:Y:S01]  /*2270*/  IADD3 R119, R119, -UR27, R13 ;  /* 0x8000001b77777c10 */ /* 0x000fe2000fffe00d */
[----:B------:R-:W-:Y:S01]  /*2280*/  IMAD.WIDE.U32 R12, R218, UR31, R246 ;  /* 0x0000001fda0c7c25 */ /* 0x000fe2000f8e00f6 */
[----:B------:R-:W-:Y:S01]  /*2290*/  SHF.R.U32.HI R216, RZ, 0x3, R216 ;  /* 0x00000003ffd87819 */ /* 0x000fe200000116d8 */
[----:B------:R1:W-:Y:S01]  /*22a0*/  @P0 STS [R219+0x9000], RZ ;  /* 0x009000ffdb000388 */ /* 0x0003e20000000800 */
[----:B------:R-:W-:Y:S01]  /*22b0*/  LOP3.LUT R217, R217, R5, RZ, 0x3c, !PT ;  /* 0x00000005d9d97212 */ /* 0x000fe200078e3cff */
[----:B------:R-:W-:Y:S01]  /*22c0*/  UIADD3 UR17, UR32, -0x4ab325aa, URZ ;  /* 0xb54cda5620117890 */ /* 0x000fe2000fffe03f */
[----:B------:R-:W-:Y:S01]  /*22d0*/  LOP3.LUT R216, R7, R216, RZ, 0x3c, !PT ;  /* 0x000000d807d87212 */ /* 0x000fe200078e3cff */
[----:B------:R1:W-:Y:S01]  /*22e0*/  @P0 STS [R219+0x9004], RZ ;  /* 0x009004ffdb000388 */ /* 0x0003e20000000800 */
[----:B------:R-:W-:Y:S01]  /*22f0*/  LOP3.LUT P1, RZ, R10, 0x2, RZ, 0xc0, !PT ;  /* 0x000000020aff7812 */ /* 0x000fe2000782c0ff */
[----:B------:R-:W-:Y:S01]  /*2300*/  UIADD3 UR16, UR33, 0x646e171e, URZ ;  /* 0x646e171e21107890 */ /* 0x000fe2000fffe03f */
[----:B------:R-:W-:Y:S01]  /*2310*/  IADD3 R5, R13, UR12, RZ ;  /* 0x0000000c0d057c10 */ /* 0x000fe2000fffe0ff */
[----:B------:R1:W-:Y:S01]  /*2320*/  @P0 STS.64 [R219+0x9008], RZ ;  /* 0x009008ffdb000388 */ /* 0x0003e20000000a00 */
[----:B------:R-:W-:Y:S01]  /*2330*/  BSSY B0, `(.L_x_273) ;  /* 0x0000025000007945 */ /* 0x000fe20003800000 */
[C---:B------:R-:W-:Y:S01]  /*2340*/  IMAD.IADD R2, R217.reuse, 0x1, R11 ;  /* 0x00000001d9027824 */ /* 0x040fe200078e020b */
[----:B------:R-:W-:Y:S01]  /*2350*/  LOP3.LUT R228, R228, 0x6, RZ, 0xc0, !PT ;  /* 0x00000006e4e47812 */ /* 0x000fe200078ec0ff */
[----:B------:R1:W-:Y:S01]  /*2360*/  @P0 STS.128 [R219+0xa000], RZ ;  /* 0x00a000ffdb000388 */ /* 0x0003e20000000c00 */
[----:B------:R-:W-:Y:S01]  /*2370*/  IMAD.IADD R217, R217, 0x1, R6 ;  /* 0x00000001d9d97824 */ /* 0x000fe200078e0206 */
[----:B------:R-:W-:Y:S01]  /*2380*/  SEL R3, R3, 0xfffffff0, !P1 ;  /* 0xfffffff003037807 */ /* 0x000fe20004800000 */
[----:B------:R-:W-:Y:S01]  /*2390*/  IMAD.U32 R216, R9, 0x20, R216 ;  /* 0x0000002009d87824 */ /* 0x000fe200078e00d8 */
[----:B------:R1:W-:Y:S01]  /*23a0*/  @P0 STS.128 [R219+0xb000], RZ ;  /* 0x00b000ffdb000388 */ /* 0x0003e20000000c00 */
[----:B------:R-:W-:Y:S01]  /*23b0*/  IADD3 R119, R119, c[0x0][0x2e8], RZ ;  /* 0x0000ba0077777a10 */ /* 0x000fe20007ffe0ff */
        /* <DEDUP_REMOVED lines=28> */
.L_x_274:
[----:B------:R-:W-:Y:S05]  /*2580*/  BSYNC B0 ;  /* 0x0000000000007941 */ /* 0x000fea0003800000 */
.L_x_273:
        /* <DEDUP_REMOVED lines=36> */
.L_x_276:
[----:B------:R-:W-:Y:S05]  /*27d0*/  BSYNC B0 ;  /* 0x0000000000007941 */ /* 0x000fea0003800000 */
.L_x_275:
[----:B------:R-:W-:Y:S01]  /*27e0*/  IMAD.SHL.U32 R217, R217, 0x2, RZ ;  /* 0x00000002d9d97824 */ /* 0x000fe200078e00ff */
[C---:B------:R-:W-:Y:S01]  /*27f0*/  IADD3 R241, R119.reuse, 0x8, RZ ;  /* 0x0000000877f17810 */ /* 0x040fe20007ffe0ff */
[----:B------:R-:W-:Y:S01]  /*2800*/  IMAD.SHL.U32 R216, R216, 0x2, RZ ;  /* 0x00000002d8d87824 */ /* 0x000fe200078e00ff */
[----:B------:R-:W-:Y:S01]  /*2810*/  IADD3 R240, R119, 0x40, RZ ;  /* 0x0000004077f07810 */ /* 0x000fe20007ffe0ff */
[----:B------:R-:W-:Y:S01]  /*2820*/  IMAD R215, R0, 0x2, R217 ;  /* 0x0000000200d77824 */ /* 0x000fe200078e02d9 */
[----:B------:R-:W-:Y:S01]  /*2830*/  LDSM.16.M88.4 R88, [R217] ;  /* 0x00000000d958783b */ /* 0x000fe20000000200 */
[----:B------:R-:W-:Y:S01]  /*2840*/  IMAD R213, R3, 0x2, R216 ;  /* 0x0000000203d57824 */ /* 0x000fe200078e02d8 */
[C---:B------:R-:W-:Y:S01]  /*2850*/  IADD3 R3, R119.reuse, 0x48, RZ ;  /* 0x0000004877037810 */ /* 0x040fe20007ffe0ff */
        /* <DEDUP_REMOVED lines=18> */
[----:B------:R-:W-:Y:S01]  /*2980*/  LDSM.16.M88.4 R84, [R217+0x3000] ;  /* 0x00300000d954783b */ /* 0x000fe20000000200 */
[----:B------:R-:W-:Y:S03]  /*2990*/  HMMA.16816.F32 R36, R16, R34, RZ ;  /* 0x000000221024723c */ /* 0x000fe600000018ff */
[----:B------:R-:W-:Y:S04]  /*29a0*/  LDSM.16.M88.4 R76, [R216+0x7400] ;  /* 0x00740000d84c783b */ /* 0x000fe80000000200 */
[----:B------:R-:W-:Y:S01]  /*29b0*/  LDSM.16.M88.4 R72, [R216+0x7800] ;  /* 0x00780000d848783b */ /* 0x000fe20000000200 */
[C---:B------:R-:W-:Y:S03]  /*29c0*/  HMMA.16816.F32 R44, R88.reuse, R32, RZ ;  /* 0x00000020582c723c */ /* 0x040fe600000018ff */
[----:B------:R-:W-:Y:S04]  /*29d0*/  LDSM.16.M88.4 R112, [R215+0x2000] ;  /* 0x00200000d770783b */ /* 0x000fe80000000200 */
[----:B------:R-:W0:Y:S01]  /*29e0*/  LDGDEPBAR ;  /* 0x00000000000079af */ /* 0x000e220000000000 */
[C---:B------:R-:W-:Y:S08]  /*29f0*/  HMMA.16816.F32 R32, R88.reuse, R34, RZ ;  /* 0x000000225820723c */ /* 0x040ff000000018ff */
[-C--:B-1----:R-:W-:Y:S08]  /*2a00*/  HMMA.16816.F32 R60, R88, R48.reuse, RZ ;  /* 0x00000030583c723c */ /* 0x082ff000000018ff */
[C---:B------:R-:W-:Y:S08]  /*2a10*/  HMMA.16816.F32 R56, R16.reuse, R48, RZ ;  /* 0x000000301038723c */ /* 0x040ff000000018ff */
        /* <DEDUP_REMOVED lines=14> */
[C---:B------:R-:W-:Y:S01]  /*2b00*/  HMMA.16816.F32 R32, R4.reuse, R66, R32 ;  /* 0x000000420420723c */ /* 0x040fe20000001820 */
[----:B------:R-:W1:Y:S07]  /*2b10*/  LDSM.16.M88.4 R64, [R217+0x2000] ;  /* 0x00200000d940783b */ /* 0x000e6e0000000200 */
[----:B----4-:R-:W-:Y:S08]  /*2b20*/  HMMA.16816.F32 R48, R4, R106, R48 ;  /* 0x0000006a0430723c */ /* 0x010ff00000001830 */
        /* <DEDUP_REMOVED lines=16> */
[----:B-1----:R-:W-:Y:S08]  /*2c30*/  HMMA.16816.F32 R48, R64, R82, R48 ;  /* 0x000000524030723c */ /* 0x002ff00000001830 */
        /* <DEDUP_REMOVED lines=13> */
[----:B------:R-:W4:Y:S07]  /*2d10*/  LDSM.16.M88.4 R80, [R217+0x5000] ;  /* 0x00500000d950783b */ /* 0x000f2e0000000200 */
[C---:B------:R-:W-:Y:S08]  /*2d20*/  HMMA.16816.F32 R92, R64.reuse, R68, R92 ;  /* 0x00000044405c723c */ /* 0x040ff0000000185c */
[C---:B------:R-:W-:Y:S01]  /*2d30*/  HMMA.16816.F32 R88, R64.reuse, R70, R88 ;  /* 0x000000464058723c */ /* 0x040fe20000001858 */
[----:B------:R-:W-:Y:S07]  /*2d40*/  LDSM.16.M88.4 R68, [R216+0x8800] ;  /* 0x00880000d844783b */ /* 0x000fee0000000200 */
[C---:B------:R-:W-:Y:S08]  /*2d50*/  HMMA.16816.F32 R100, R64.reuse, R72, R100 ;  /* 0x000000484064723c */ /* 0x040ff00000001864 */
[----:B------:R-:W-:Y:S01]  /*2d60*/  HMMA.16816.F32 R96, R64, R74, R96 ;  /* 0x0000004a4060723c */ /* 0x000fe20000001860 */
[----:B------:R-:W5:Y:S04]  /*2d70*/  LDSM.16.M88.4 R72, [R216+0x8400] ;  /* 0x00840000d848783b */ /* 0x000f680000000200 */
[----:B------:R-:W1:Y:S03]  /*2d80*/  LDSM.16.M88.4 R64, [R216+0x8c00] ;  /* 0x008c0000d840783b */ /* 0x000e660000000200 */
[----:B--2---:R-:W-:Y:S08]  /*2d90*/  HMMA.16816.F32 R48, R112, R6, R48 ;  /* 0x000000067030723c */ /* 0x004ff00000001830 */
[C---:B------:R-:W-:Y:S08]  /*2da0*/  HMMA.16816.F32 R56, R12.reuse, R4, R56 ;  /* 0x000000040c38723c */ /* 0x040ff00000001838 */
        /* <DEDUP_REMOVED lines=11> */
[C---:B------:R-:W-:Y:S01]  /*2e60*/  HMMA.16816.F32 R32, R112.reuse, R10, R32 ;  /* 0x0000000a7020723c */ /* 0x040fe20000001820 */
[----:B------:R-:W3:Y:S07]  /*2e70*/  LDSM.16.M88.4 R8, [R215+0x4000] ;  /* 0x00400000d708783b */ /* 0x000eee0000000200 */
[C---:B------:R-:W-:Y:S08]  /*2e80*/  HMMA.16816.F32 R92, R112.reuse, R104, R92 ;  /* 0x00000068705c723c */ /* 0x040ff0000000185c */
[----:B------:R-:W-:Y:S08]  /*2e90*/  HMMA.16816.F32 R88, R112, R106, R88 ;  /* 0x0000006a7058723c */ /* 0x000ff00000001858 */
[----:B-1----:R-:W-:Y:S01]  /*2ea0*/  HMMA.16816.F32 R104, R84, R78, R48 ;  /* 0x0000004e5468723c */ /* 0x002fe20000001830 */
[----:B------:R-:W1:Y:S07]  /*2eb0*/  LDSM.16.M88.4 R48, [R213+0x8400] ;  /* 0x00840000d530783b */ /* 0x000e6e0000000200 */
[C---:B----4-:R-:W-:Y:S08]  /*2ec0*/  HMMA.16816.F32 R56, R80.reuse, R76, R56 ;  /* 0x0000004c5038723c */ /* 0x050ff00000001838 */
[----:B------:R-:W-:Y:S08]  /*2ed0*/  HMMA.16816.F32 R52, R80, R78, R52 ;  /* 0x0000004e5034723c */ /* 0x000ff00000001834 */
[----:B------:R-:W-:Y:S08]  /*2ee0*/  HMMA.16816.F32 R100, R112, R108, R100 ;  /* 0x0000006c7064723c */ /* 0x000ff00000001864 */
[----:B-----5:R-:W-:Y:S08]  /*2ef0*/  HMMA.16816.F32 R44, R84, R72, R44 ;  /* 0x00000048542c723c */ /* 0x020ff0000000182c */
[C---:B------:R-:W-:Y:S08]  /*2f00*/  HMMA.16816.F32 R20, R80.reuse, R64, R20 ;  /* 0x000000405014723c */ /* 0x040ff00000001814 */
[----:B------:R-:W-:Y:S08]  /*2f10*/  HMMA.16816.F32 R16, R80, R66, R16 ;  /* 0x000000425010723c */ /* 0x000ff00000001810 */
[C---:B------:R-:W-:Y:S08]  /*2f20*/  HMMA.16816.F32 R92, R84.reuse, R64, R92 ;  /* 0x00000040545c723c */ /* 0x040ff0000000185c */
[----:B------:R-:W-:Y:S01]  /*2f30*/  HMMA.16816.F32 R88, R84, R66, R88 ;  /* 0x000000425458723c */ /* 0x000fe20000001858 */
[----:B------:R-:W4:Y:S07]  /*2f40*/  LDSM.16.M88.4 R64, [R213+0x8800] ;  /* 0x00880000d540783b */ /* 0x000f2e0000000200 */
[C---:B------:R-:W-:Y:S08]  /*2f50*/  HMMA.16816.F32 R40, R80.reuse, R72, R40 ;  /* 0x000000485028723c */ /* 0x040ff00000001828 */
[-C--:B------:R-:W-:Y:S08]  /*2f60*/  HMMA.16816.F32 R36, R80, R74.reuse, R36 ;  /* 0x0000004a5024723c */ /* 0x080ff00000001824 */
[----:B------:R-:W-:Y:S08]  /*2f70*/  HMMA.16816.F32 R32, R84, R74, R32 ;  /* 0x0000004a5420723c */ /* 0x000ff00000001820 */
[----:B------:R-:W-:Y:S08]  /*2f80*/  HMMA.16816.F32 R96, R112, R110, R96 ;  /* 0x0000006e7060723c */ /* 0x000ff00000001860 */
[----:B--2---:R-:W-:Y:S08]  /*2f90*/  HMMA.16816.F32 R56, R4, R12, R56 ;  /* 0x0000000c0438723c */ /* 0x004ff00000001838 */
[----:B---3--:R-:W-:Y:S08]  /*2fa0*/  HMMA.16816.F32 R104, R8, R14, R104 ;  /* 0x0000000e0868723c */ /* 0x008ff00000001868 */
[C---:B------:R-:W-:Y:S08]  /*2fb0*/  HMMA.16816.F32 R28, R80.reuse, R68, R28 ;  /* 0x00000044501c723c */ /* 0x040ff0000000181c */
[----:B------:R-:W-:Y:S07]  /*2fc0*/  HMMA.16816.F32 R24, R80, R70, R24 ;  /* 0x000000465018723c */ /* 0x000fee0000001818 */
[----:B------:R-:W-:Y:S01]  /*2fd0*/  IMAD.U32 R80, RZ, RZ, UR31 ;  /* 0x0000001fff507e24 */ /* 0x000fe2000f8e00ff */
[----:B------:R-:W-:Y:S03]  /*2fe0*/  HMMA.16816.F32 R52, R4, R14, R52 ;  /* 0x0000000e0434723c */ /* 0x000fe60000001834 */
[----:B------:R-:W-:-:S05]  /*2ff0*/  IMAD R80, R80, 0x40, R228 ;  /* 0x0000004050507824 */ /* 0x000fca00078e02e4 */
[----:B------:R-:W-:Y:S01]  /*3000*/  HMMA.16816.F32 R100, R84, R68, R100 ;  /* 0x000000445464723c */ /* 0x000fe20000001864 */
[C---:B------:R-:W-:Y:S02]  /*3010*/  IADD3 R14, R80.reuse, 0x1, RZ ;  /* 0x00000001500e7810 */ /* 0x040fe40007ffe0ff */
[----:B------:R-:W-:Y:S02]  /*3020*/  IADD3 R15, R80, 0x8, RZ ;  /* 0x00000008500f7810 */ /* 0x000fe40007ffe0ff */
[C---:B------:R-:W-:Y:S02]  /*3030*/  ISETP.GE.AND P5, PT, R14.reuse, R243, PT ;  /* 0x000000f30e00720c */ /* 0x040fe40003fa6270 */
[C---:B------:R-:W-:Y:S01]  /*3040*/  ISETP.GE.AND P1, PT, R14.reuse, R241, PT ;  /* 0x000000f10e00720c */ /* 0x040fe20003f26270 */
[----:B-1----:R-:W-:Y:S01]  /*3050*/  HMMA.16816.F32 R44, R8, R48, R44 ;  /* 0x00000030082c723c */ /* 0x002fe2000000182c */
[C---:B------:R-:W-:Y:S02]  /*3060*/  ISETP.GE.AND P2, PT, R14.reuse, R240, PT ;  /* 0x000000f00e00720c */ /* 0x040fe40003f46270 */
[----:B------:R-:W-:-:S02]  /*3070*/  ISETP.GE.AND P0, PT, R14, R3, PT ;  /* 0x000000030e00720c */ /* 0x000fc40003f06270 */
[----:B------:R-:W-:Y:S02]  /*3080*/  IADD3 R14, R80, 0x9, RZ ;  /* 0x00000009500e7810 */ /* 0x000fe40007ffe0ff */
[----:B------:R-:W-:Y:S01]  /*3090*/  FSEL R72, R59, -INF , !P0 ;  /* 0xff8000003b487808 */ /* 0x000fe20004000000 */
[C---:B------:R-:W-:Y:S01]  /*30a0*/  HMMA.16816.F32 R40, R4.reuse, R48, R40 ;  /* 0x000000300428723c */ /* 0x040fe20000001828 */
[C---:B------:R-:W-:Y:S02]  /*30b0*/  ISETP.GE.AND P6, PT, R15.reuse, R243, PT ;  /* 0x000000f30f00720c */ /* 0x040fe40003fc6270 */
[----:B------:R-:W-:Y:S02]  /*30c0*/  ISETP.GE.AND P3, PT, R15, R241, PT ;  /* 0x000000f10f00720c */ /* 0x000fe40003f66270 */
[----:B------:R-:W-:Y:S02]  /*30d0*/  ISETP.GE.AND P0, PT, R14, R243, PT ;  /* 0x000000f30e00720c */ /* 0x000fe40003f06270 */
[----:B------:R-:W-:Y:S01]  /*30e0*/  FSEL R73, R57, -INF , !P2 ;  /* 0xff80000039497808 */ /* 0x000fe20005000000 */
[----:B------:R-:W-:Y:S01]  /*30f0*/  HMMA.16816.F32 R36, R4, R50, R36 ;  /* 0x000000320424723c */ /* 0x000fe20000001824 */
[----:B------:R-:W-:-:S02]  /*3100*/  FSEL R68, R106, -INF , !P3 ;  /* 0xff8000006a447808 */ /* 0x000fc40005800000 */
[----:B------:R-:W-:Y:S02]  /*3110*/  FSEL R69, R105, -INF , !P0 ;  /* 0xff80000069457808 */ /* 0x000fe40004000000 */
[CC--:B------:R-:W-:Y:S02]  /*3120*/  ISETP.GE.AND P4, PT, R15.reuse, R240.reuse, PT ;  /* 0x000000f00f00720c */ /* 0x0c0fe40003f86270 */
[----:B------:R-:W-:Y:S01]  /*3130*/  ISETP.GE.AND P2, PT, R15, R3, PT ;  /* 0x000000030f00720c */ /* 0x000fe20003f46270 */
[----:B------:R-:W-:Y:S01]  /*3140*/  HMMA.16816.F32 R48, R8, R50, R32 ;  /* 0x000000320830723c */ /* 0x000fe20000001820 */
[----:B------:R-:W1:Y:S01]  /*3150*/  LDSM.16.M88.4 R32, [R213+0x8c00] ;  /* 0x008c0000d520783b */ /* 0x000e620000000200 */
[----:B------:R-:W-:Y:S01]  /*3160*/  ISETP.GE.AND P3, PT, R14, R240, PT ;  /* 0x000000f00e00720c */ /* 0x000fe20003f66270 */
[----:B------:R-:W-:-:S04]  /*3170*/  DEPBAR.LE SB0, 0x0 ;  /* 0x000080000000791a */ /* 0x000fc80000000000 */
[----:B------:R-:W-:Y:S01]  /*3180*/  ISETP.GE.AND P0, PT, R14, R3, PT ;  /* 0x000000030e00720c */ /* 0x000fe20003f06270 */
[----:B------:R-:W-:Y:S01]  /*3190*/  HMMA.16816.F32 R96, R84, R70, R96 ;  /* 0x000000465460723c */ /* 0x000fe20000001860 */
[----:B------:R-:W-:Y:S02]  /*31a0*/  IADD3 R15, R80, 0x10, RZ ;  /* 0x00000010500f7810 */ /* 0x000fe40007ffe0ff */
[----:B------:R-:W-:Y:S02]  /*31b0*/  FSEL R74, R54, -INF , !P2 ;  /* 0xff800000364a7808 */ /* 0x000fe40005000000 */
[----:B------:R-:W-:Y:S02]  /*31c0*/  FSEL R79, R55, -INF , !P0 ;  /* 0xff800000374f7808 */ /* 0x000fe40004000000 */
[----:B------:R-:W-:Y:S01]  /*31d0*/  FSEL R70, R104, -INF , !P6 ;  /* 0xff80000068467808 */ /* 0x000fe20007000000 */
[----:B----4-:R-:W-:Y:S01]  /*31e0*/  HMMA.16816.F32 R100, R8, R64, R100 ;  /* 0x000000400864723c */ /* 0x010fe20000001864 */
[----:B------:R-:W-:-:S02]  /*31f0*/  ISETP.GE.AND P6, PT, R14, R241, PT ;  /* 0x000000f10e00720c */ /* 0x000fc40003fc6270 */
[----:B------:R-:W-:Y:S02]  /*3200*/  IADD3 R14, R80, 0x11, RZ ;  /* 0x00000011500e7810 */ /* 0x000fe40007ffe0ff */
        /* <DEDUP_REMOVED lines=17> */
[----:B------:R-:W-:Y:S01]  /*3320*/  HMMA.16816.F32 R24, R4, R66, R24 ;  /* 0x000000420418723c */ /* 0x000fe20000001818 */
[C---:B------:R-:W-:Y:S02]  /*3330*/  IADD3 R15, R80.reuse, 0x18, RZ ;  /* 0x00000018500f7810 */ /* 0x040fe40007ffe0ff */
[----:B------:R-:W-:Y:S02]  /*3340*/  IADD3 R14, R80, 0x19, RZ ;  /* 0x00000019500e7810 */ /* 0x000fe40007ffe0ff */
[----:B------:R-:W-:-:S02]  /*3350*/  FSEL R180, R47, -INF , !P6 ;  /* 0xff8000002fb47808 */ /* 0x000fc40007000000 */
[----:B------:R-:W-:Y:S01]  /*3360*/  FSEL R53, R42, -INF , !P3 ;  /* 0xff8000002a357808 */ /* 0x000fe20005800000 */
[-C--:B-1----:R-:W-:Y:S01]  /*3370*/  HMMA.16816.F32 R92, R8, R32.reuse, R92 ;  /* 0x00000020085c723c */ /* 0x082fe2000000185c */
[----:B------:R-:W-:Y:S01]  /*3380*/  FSEL R52, R43, -INF , !P0 ;  /* 0xff8000002b347808 */ /* 0x000fe20004000000 */
[----:B------:R-:W-:Y:S01]  /*3390*/  BAR.SYNC.DEFER_BLOCKING 0x0 ;  /* 0x0000000000007b1d */ /* 0x000fe20000010000 */
[C---:B------:R-:W-:Y:S02]  /*33a0*/  ISETP.GE.AND P6, PT, R15.reuse, R243, PT ;  /* 0x000000f30f00720c */ /* 0x040fe40003fc6270 */
[----:B------:R-:W-:Y:S02]  /*33b0*/  ISETP.GE.AND P3, PT, R15, R241, PT ;  /* 0x000000f10f00720c */ /* 0x000fe40003f66270 */
[----:B------:R-:W-:Y:S01]  /*33c0*/  ISETP.GE.AND P0, PT, R14, R243, PT ;  /* 0x000000f30e00720c */ /* 0x000fe20003f06270 */
[----:B------:R-:W-:Y:S01]  /*33d0*/  HMMA.16816.F32 R20, R4, R32, R20 ;  /* 0x000000200414723c */ /* 0x000fe20000001814 */
[----:B------:R-:W-:-:S02]  /*33e0*/  FSEL R76, R40, -INF , !P4 ;  /* 0xff800000284c7808 */ /* 0x000fc40006000000 */
[----:B------:R-:W-:Y:S02]  /*33f0*/  FSEL R40, R41, -INF , !P2 ;  /* 0xff80000029287808 */ /* 0x000fe40005000000 */
        /* <DEDUP_REMOVED lines=8> */
[C---:B------:R-:W-:Y:S02]  /*3480*/  ISETP.GE.AND P3, PT, R14.reuse, R240, PT ;  /* 0x000000f00e00720c */ /* 0x040fe40003f66270 */
[----:B------:R-:W-:Y:S02]  /*3490*/  ISETP.GE.AND P0, PT, R14, R3, PT ;  /* 0x000000030e00720c */ /* 0x000fe40003f06270 */
[C---:B------:R-:W-:Y:S02]  /*34a0*/  IADD3 R15, R80.reuse, 0x20, RZ ;  /* 0x00000020500f7810 */ /* 0x040fe40007ffe0ff */
        /* <DEDUP_REMOVED lines=10> */
[----:B------:R-:W-:Y:S02]  /*3550*/  FSEL R187, R102, -INF , !P2 ;  /* 0xff80000066bb7808 */ /* 0x000fe40005000000 */
[----:B------:R-:W-:Y:S02]  /*3560*/  FSEL R188, R101, -INF , !P0 ;  /* 0xff80000065bc7808 */ /* 0x000fe40004000000 */
[C---:B------:R-:W-:Y:S02]  /*3570*/  ISETP.GE.AND P4, PT, R15.reuse, R240, PT ;  /* 0x000000f00f00720c */ /* 0x040fe40003f86270 */
[----:B------:R-:W-:-:S02]  /*3580*/  ISETP.GE.AND P3, PT, R15, R3, PT ;  /* 0x000000030f00720c */ /* 0x000fc40003f66270 */
[C---:B------:R-:W-:Y:S02]  /*3590*/  ISETP.GE.AND P6, PT, R14.reuse, R241, PT ;  /* 0x000000f10e00720c */ /* 0x040fe40003fc6270 */
        /* <DEDUP_REMOVED lines=20> */
[----:B------:R-:W-:Y:S01]  /*36e0*/  HMMA.16816.F32 R12, R8, R12, R60 ;  /* 0x0000000c080c723c */ /* 0x000fe2000000183c */
[----:B------:R-:W-:Y:S02]  /*36f0*/  IADD3 R28, R80, 0x31, RZ ;  /* 0x00000031501c7810 */ /* 0x000fe40007ffe0ff */
[----:B------:R-:W-:Y:S02]  /*3700*/  FSEL R200, R27, -INF , !P0 ;  /* 0xff8000001bc87808 */ /* 0x000fe40004000000 */
[----:B------:R-:W-:-:S02]  /*3710*/  ISETP.GE.AND P0, PT, R28, R243, PT ;  /* 0x000000f31c00720c */ /* 0x000fc40003f06270 */
[----:B------:R-:W-:Y:S02]  /*3720*/  IADD3 R29, R80, 0x30, RZ ;  /* 0x00000030501d7810 */ /* 0x000fe40007ffe0ff */
[----:B------:R-:W-:Y:S02]  /*3730*/  FSEL R64, R93, -INF , !P0 ;  /* 0xff8000005d407808 */ /* 0x000fe40004000000 */
        /* <DEDUP_REMOVED lines=8> */
[----:B------:R-:W-:Y:S02]  /*37c0*/  ISETP.GE.AND P0, PT, R80, R3, PT ;  /* 0x000000035000720c */ /* 0x000fe40003f06270 */
[----:B------:R-:W-:-:S02]  /*37d0*/  FSEL R61, R94, -INF , !P2 ;  /* 0xff8000005e3d7808 */ /* 0x000fc40005000000 */
[----:B------:R-:W-:Y:S02]  /*37e0*/  FSEL R6, R58, -INF , !P0 ;  /* 0xff8000003a067808 */ /* 0x000fe40004000000 */
[----:B------:R-:W-:Y:S02]  /*37f0*/  PLOP3.LUT P0, PT, PT, PT, UP0, 0x80, 0x0 ;  /* 0x000000000000781c */ /* 0x000fe40003f0f008 */
[----:B------:R-:W-:Y:S02]  /*3800*/  FSEL R203, R24, -INF , !P4 ;  /* 0xff80000018cb7808 */ /* 0x000fe40006000000 */
[C---:B------:R-:W-:Y:S02]  /*3810*/  ISETP.GE.AND P6, PT, R29.reuse, R243, PT ;  /* 0x000000f31d00720c */ /* 0x040fe40003fc6270 */
[----:B------:R-:W-:Y:S02]  /*3820*/  ISETP.GE.AND P3, PT, R29, R3, PT ;  /* 0x000000031d00720c */ /* 0x000fe40003f66270 */
        /* <DEDUP_REMOVED lines=8> */
[----:B------:R-:W-:Y:S02]  /*38b0*/  ISETP.GE.AND P6, PT, R28, R241, PT ;  /* 0x000000f11c00720c */ /* 0x000fe40003fc6270 */
[CC--:B------:R-:W-:Y:S02]  /*38c0*/  ISETP.GE.AND P3, PT, R24.reuse, R240.reuse, PT ;  /* 0x000000f01800720c */ /* 0x0c0fe40003f66270 */
        /* <DEDUP_REMOVED lines=80> */
.L_x_279:
[----:B------:R-:W-:Y:S05]  /*3dd0*/  BSYNC B0 ;  /* 0x0000000000007941 */ /* 0x000fea0003800000 */
.L_x_278:
[----:B------:R-:W0:Y:S02]  /*3de0*/  LDGDEPBAR ;  /* 0x00000000000079af */ /* 0x000e240000000000 */
.L_x_277:
[----:B------:R-:W-:Y:S01]  /*3df0*/  FMNMX.FTZ R4, R56, R73, !PT ;  /* 0x0000004938047209 */ /* 0x000fe20007810000 */
[----:B------:R-:W-:Y:S01]  /*3e00*/  USHF.L.U32 UR4, UR31, 0x1, URZ ;  /* 0x000000011f047899 */ /* 0x000fe2000800063f */
[----:B-1----:R-:W-:Y:S01]  /*3e10*/  FMNMX.FTZ R8, R6, R72, !PT ;  /* 0x0000004806087209 */ /* 0x002fe20007810000 */
[----:B------:R-:W-:Y:S01]  /*3e20*/  UIADD3 UR14, UR33, -0x4498517b, URZ ;  /* 0xbb67ae85210e7890 */ /* 0x000fe2000fffe03f */
[----:B------:R-:W-:Y:S01]  /*3e30*/  FMNMX.FTZ R4, R75, R4, !PT ;  /* 0x000000044b047209 */ /* 0x000fe20007810000 */
[----:B------:R-:W-:Y:S01]  /*3e40*/  IMAD.WIDE.U32 R238, R233, -0x2daee0ad, RZ ;  /* 0xd2511f53e9ee7825 */ /* 0x000fe200078e00ff */
[----:B------:R-:W-:Y:S01]  /*3e50*/  FMNMX.FTZ R8, R74, R8, !PT ;  /* 0x000000084a087209 */ /* 0x000fe20007810000 */
[----:B------:R-:W-:Y:S01]  /*3e60*/  UIADD3 UR15, UR32, -0x61c88647, URZ ;  /* 0x9e3779b9200f7890 */ /* 0x000fe2000fffe03f */
[----:B------:R-:W-:Y:S01]  /*3e70*/  FMNMX.FTZ R4, R78, R4, !PT ;  /* 0x000000044e047209 */ /* 0x000fe20007810000 */
[----:B------:R-:W-:Y:S01]  /*3e80*/  IMAD.U32 R66, RZ, RZ, UR4 ;  /* 0x00000004ff427e24 */ /* 0x000fe2000f8e00ff */
[----:B------:R-:W-:Y:S01]  /*3e90*/  FMNMX.FTZ R8, R79, R8, !PT ;  /* 0x000000084f087209 */ /* 0x000fe20007810000 */
[----:B------:R-:W-:Y:S01]  /*3ea0*/  UIADD3 UR13, UR32, 0x3c6ef372, URZ ;  /* 0x3c6ef372200d7890 */ /* 0x000fe2000fffe03f */
[----:B------:R-:W-:Y:S01]  /*3eb0*/  FMNMX.FTZ R4, R76, R4, !PT ;  /* 0x000000044c047209 */ /* 0x000fe20007810000 */
[----:B------:R-:W-:Y:S01]  /*3ec0*/  UIADD3 UR12, UR33, 0x76cf5d0a, URZ ;  /* 0x76cf5d0a210c7890 */ /* 0x000fe2000fffe03f */
[----:B------:R-:W-:Y:S01]  /*3ed0*/  FMNMX.FTZ R8, R53, R8, !PT ;  /* 0x0000000835087209 */ /* 0x000fe20007810000 */
[----:B------:R-:W-:Y:S01]  /*3ee0*/  UIADD3 UR10, UR33, 0x32370b8f, URZ ;  /* 0x32370b8f210a7890 */ /* 0x000fe2000fffe03f */
[----:B------:R-:W-:Y:S01]  /*3ef0*/  FMNMX.FTZ R4, R40, R4, !PT ;  /* 0x0000000428047209 */ /* 0x000fe20007810000 */
[----:B------:R-:W-:Y:S01]  /*3f00*/  UIADD3 UR11, UR32, -0x255992d5, URZ ;  /* 0xdaa66d2b200b7890 */ /* 0x000fe2000fffe03f */
[----:B------:R-:W-:Y:S01]  /*3f10*/  FMNMX.FTZ R8, R52, R8, !PT ;  /* 0x0000000834087209 */ /* 0x000fe20007810000 */
[----:B------:R-:W-:Y:S01]  /*3f20*/  UIADD3 UR9, UR32, 0x78dde6e4, URZ ;  /* 0x78dde6e420097890 */ /* 0x000fe2000fffe03f */
[----:B------:R-:W-:Y:S01]  /*3f30*/  FMNMX.FTZ R4, R36, R4, !PT ;  /* 0x0000000424047209 */ /* 0x000fe20007810000 */
[----:B------:R-:W-:Y:S01]  /*3f40*/  UIADD3 UR6, UR33, -0x56f99767, URZ ;  /* 0xa906689921067890 */ /* 0x000fe2000fffe03f */
[----:B------:R-:W-:Y:S01]  /*3f50*/  FMNMX.FTZ R8, R55, R8, !PT ;  /* 0x0000000837087209 */ /* 0x000fe20007810000 */
[----:B------:R-:W-:Y:S01]  /*3f60*/  UIADD3 UR8, UR33, -0x126145ec, URZ ;  /* 0xed9eba1421087890 */ /* 0x000fe2000fffe03f */
[----:B------:R-:W-:Y:S01]  /*3f70*/  FMNMX.FTZ R4, R77, R4, !PT ;  /* 0x000000044d047209 */ /* 0x000fe20007810000 */
[----:B------:R-:W-:Y:S01]  /*3f80*/  IMAD.SHL.U32 R214, R2, 0x2, RZ ;  /* 0x0000000202d67824 */ /* 0x000fe200078e00ff */
[----:B------:R-:W-:Y:S01]  /*3f90*/  FMNMX.FTZ R8, R38, R8, !PT ;  /* 0x0000000826087209 */ /* 0x000fe20007810000 */
[----:B------:R-:W-:Y:S01]  /*3fa0*/  IMAD R58, R116, 0x10000, R116 ;  /* 0x00010000743a7824 */ /* 0x000fe200078e0274 */
[----:B------:R-:W-:Y:S01]  /*3fb0*/  FMNMX.FTZ R4, R190, R4, !PT ;  /* 0x00000004be047209 */ /* 0x000fe20007810000 */
[----:B------:R-:W-:Y:S01]  /*3fc0*/  UIADD3 UR7, UR32, 0x1715609d, URZ ;  /* 0x1715609d20077890 */ /* 0x000fe2000fffe03f */
[----:B------:R-:W-:Y:S01]  /*3fd0*/  FMNMX.FTZ R8, R194, R8, !PT ;  /* 0x00000008c2087209 */ /* 0x000fe20007810000 */
[----:B------:R-:W-:Y:S01]  /*3fe0*/  IMAD.WIDE.U32 R206, R235, -0x326172a9, RZ ;  /* 0xcd9e8d57ebce7825 */ /* 0x000fe200078e00ff */
[----:B------:R-:W-:Y:S01]  /*3ff0*/  FMNMX.FTZ R4, R183, R4, !PT ;  /* 0x00000004b7047209 */ /* 0x000fe20007810000 */
[----:B------:R-:W-:Y:S01]  /*4000*/  LDSM.16.MT88.4 R148, [R214+0x9000] ;  /* 0x00900000d694783b */ /* 0x000fe20000004200 */
[----:B------:R-:W-:Y:S01]  /*4010*/  FMNMX.FTZ R8, R202, R8, !PT ;  /* 0x00000008ca087209 */ /* 0x000fe20007810000 */
[----:B------:R-:W-:Y:S01]  /*4020*/  IMAD R212, R0, 0x2, R214 ;  /* 0x0000000200d47824 */ /* 0x000fe200078e02d6 */
[----:B------:R-:W-:Y:S01]  /*4030*/  FMNMX.FTZ R4, R203, R4, !PT ;  /* 0x00000004cb047209 */ /* 0x000fe20007810000 */
[----:B------:R-:W-:Y:S01]  /*4040*/  LDSM.16.MT88.4 R96, [R214+0xa000] ;  /* 0x00a00000d660783b */ /* 0x000fe20000004200 */
[----:B------:R-:W-:Y:S01]  /*4050*/  IADD3 R242, R235, 0x4, RZ ;  /* 0x00000004ebf27810 */ /* 0x000fe20007ffe0ff */
[----:B------:R-:W-:Y:S01]  /*4060*/  UIADD3 UR4, UR4, 0x1, URZ ;  /* 0x0000000104047890 */ /* 0x000fe2000fffe03f */
[----:B------:R-:W-:Y:S01]  /*4070*/  FMNMX.FTZ R4, R195, R4, !PT ;  /* 0x00000004c3047209 */ /* 0x000fe20007810000 */
[----:B------:R-:W-:Y:S01]  /*4080*/  LDSM.16.MT88.4 R80, [R212+0x9000] ;  /* 0x00900000d450783b */ /* 0x000fe20000004200 */
[----:B------:R-:W-:Y:S01]  /*4090*/  FMNMX.FTZ R8, R201, R8, !PT ;  /* 0x00000008c9087209 */ /* 0x000fe20007810000 */
[----:B------:R-:W-:Y:S01]  /*40a0*/  IMAD.WIDE.U32 R248, R242, -0x326172a9, RZ ;  /* 0xcd9e8d57f2f87825 */ /* 0x000fe200078e00ff */
[----:B------:R-:W-:Y:S01]  /*40b0*/  FMNMX.FTZ R4, R192, R4, !PT ;  /* 0x00000004c0047209 */ /* 0x000fe20007810000 */
[----:B------:R-:W-:Y:S01]  /*40c0*/  LDSM.16.MT88.4 R120, [R214+0xb000] ;  /* 0x00b00000d678783b */ /* 0x000fe20000004200 */
[----:B------:R-:W-:-:S02]  /*40d0*/  LOP3.LUT R234, R117, UR32, RZ, 0x3c, !PT ;  /* 0x0000002075ea7c12 */ /* 0x000fc4000f8e3cff */
[----:B------:R-:W-:Y:S01]  /*40e0*/  FMNMX.FTZ R4, R184, R4, !PT ;  /* 0x00000004b8047209 */ /* 0x000fe20007810000 */
[----:B------:R-:W-:Y:S01]  /*40f0*/  LDSM.16.MT88.4 R108, [R212+0xa000] ;  /* 0x00a00000d46c783b */ /* 0x000fe20000004200 */
[----:B------:R-:W-:Y:S02]  /*4100*/  FMNMX.FTZ R8, R200, R8, !PT ;  /* 0x00000008c8087209 */ /* 0x000fe40007810000 */
[----:B------:R-:W-:Y:S01]  /*4110*/  FMNMX.FTZ R4, R191, R4, !PT ;  /* 0x00000004bf047209 */ /* 0x000fe20007810000 */
[----:B------:R-:W-:Y:S01]  /*4120*/  LDSM.16.MT88.4 R28, [R214+0x9400] ;  /* 0x00940000d61c783b */ /* 0x000fe20000004200 */
[----:B------:R-:W-:Y:S02]  /*4130*/  LOP3.LUT R236, R249, R234, RZ, 0x3c, !PT ;  /* 0x000000eaf9ec7212 */ /* 0x000fe400078e3cff */
[----:B------:R-:W-:Y:S01]  /*4140*/  FMNMX.FTZ R4, R185, R4, !PT ;  /* 0x00000004b9047209 */ /* 0x000fe20007810000 */
[----:B------:R-:W-:Y:S01]  /*4150*/  LDSM.16.MT88.4 R24, [R212+0x9400] ;  /* 0x00940000d418783b */ /* 0x000fe20000004200 */
[----:B------:R-:W-:Y:S01]  /*4160*/  FMNMX.FTZ R8, R179, R8, !PT ;  /* 0x00000008b3087209 */ /* 0x000fe20007810000 */
[----:B------:R-:W-:Y:S01]  /*4170*/  IMAD.WIDE.U32 R236, R236, -0x2daee0ad, RZ ;  /* 0xd2511f53ecec7825 */ /* 0x000fe200078e00ff */
[----:B------:R-:W-:Y:S01]  /*4180*/  LOP3.LUT R66, R239, UR33, R66, 0x96, !PT ;  /* 0x00000021ef427c12 */ /* 0x000fe2000f8e9642 */
[----:B------:R-:W1:Y:S01]  /*4190*/  SHFL.BFLY PT, R5, R4, 0x2, 0x1f ;  /* 0x0c401f0004057f89 */ /* 0x000e6200000e0000 */
[----:B------:R-:W-:-:S02]  /*41a0*/  FMNMX.FTZ R8, R182, R8, !PT ;  /* 0x00000008b6087209 */ /* 0x000fc40007810000 */
[----:B------:R-:W-:Y:S01]  /*41b0*/  LOP3.LUT R230, R237, UR14, R238, 0x96, !PT ;  /* 0x0000000eede67c12 */ /* 0x000fe2000f8e96ee */
[----:B------:R-:W-:Y:S01]  /*41c0*/  IMAD.WIDE.U32 R66, R66, -0x326172a9, RZ ;  /* 0xcd9e8d5742427825 */ /* 0x000fe200078e00ff */
[----:B------:R-:W-:Y:S01]  /*41d0*/  FMNMX.FTZ R8, R178, R8, !PT ;  /* 0x00000008b2087209 */ /* 0x000fe20007810000 */
[----:B------:R-:W-:Y:S01]  /*41e0*/  LDSM.16.MT88.4 R20, [R214+0xa400] ;  /* 0x00a40000d614783b */ /* 0x000fe20000004200 */
[----:B------:R-:W-:Y:S01]  /*41f0*/  FMNMX.FTZ R168, R50, R51, !PT ;  /* 0x0000003332a87209 */ /* 0x000fe20007810000 */
[----:B------:R-:W-:Y:S01]  /*4200*/  IMAD.WIDE.U32 R230, R230, -0x326172a9, RZ ;  /* 0xcd9e8d57e6e67825 */ /* 0x000fe200078e00ff */
[----:B------:R-:W-:Y:S02]  /*4210*/  FMNMX.FTZ R8, R177, R8, !PT ;  /* 0x00000008b1087209 */ /* 0x000fe40007810000 */
[----:B------:R-:W-:Y:S02]  /*4220*/  FMNMX.FTZ R168, R70, R168, !PT ;  /* 0x000000a846a87209 */ /* 0x000fe40007810000 */
[----:B------:R-:W-:Y:S01]  /*4230*/  LOP3.LUT R16, R231, UR13, R66, 0x96, !PT ;  /* 0x0000000de7107c12 */ /* 0x000fe2000f8e9642 */
[----:B------:R-:W2:Y:S01]  /*4240*/  SHFL.BFLY PT, R7, R8, 0x2, 0x1f ;  /* 0x0c401f0008077f89 */ /* 0x000ea200000e0000 */
[----:B------:R-:W-:-:S02]  /*4250*/  FMNMX.FTZ R168, R69, R168, !PT ;  /* 0x000000a845a87209 */ /* 0x000fc40007810000 */
[----:B------:R-:W-:Y:S01]  /*4260*/  LOP3.LUT R204, R207, R234, RZ, 0x3c, !PT ;  /* 0x000000eacfcc7212 */ /* 0x000fe200078e3cff */
[----:B------:R-:W-:Y:S01]  /*4270*/  IMAD.WIDE.U32 R16, R16, -0x2daee0ad, RZ ;  /* 0xd2511f5310107825 */ /* 0x000fe200078e00ff */
[----:B------:R-:W-:-:S03]  /*4280*/  FMNMX.FTZ R168, R164, R168, !PT ;  /* 0x000000a8a4a87209 */ /* 0x000fc60007810000 */
[----:B------:R-:W-:Y:S01]  /*4290*/  IMAD.WIDE.U32 R204, R204, -0x2daee0ad, RZ ;  /* 0xd2511f53cccc7825 */ /* 0x000fe200078e00ff */
[----:B------:R-:W-:Y:S02]  /*42a0*/  FMNMX.FTZ R168, R172, R168, !PT ;  /* 0x000000a8aca87209 */ /* 0x000fe40007810000 */
[----:B-1----:R-:W-:Y:S02]  /*42b0*/  FMNMX.FTZ R5, R4, R5, !PT ;  /* 0x0000000504057209 */ /* 0x002fe40007810000 */
[----:B------:R-:W-:Y:S02]  /*42c0*/  LOP3.LUT R4, R67, UR15, R248, 0x96, !PT ;  /* 0x0000000f43047c12 */ /* 0x000fe4000f8e96f8 */
[----:B------:R-:W-:Y:S01]  /*42d0*/  FMNMX.FTZ R168, R211, R168, !PT ;  /* 0x000000a8d3a87209 */ /* 0x000fe20007810000 */
[----:B------:R-:W1:Y:S01]  /*42e0*/  SHFL.BFLY PT, R166, R5, 0x1, 0x1f ;  /* 0x0c201f0005a67f89 */ /* 0x000e6200000e0000 */
[----:B------:R-:W-:Y:S01]  /*42f0*/  LOP3.LUT R208, R205, UR14, R238, 0x96, !PT ;  /* 0x0000000ecdd07c12 */ /* 0x000fe2000f8e96ee */
[----:B------:R-:W-:Y:S01]  /*4300*/  IMAD.WIDE.U32 R12, R4, -0x2daee0ad, RZ ;  /* 0xd2511f53040c7825 */ /* 0x000fe200078e00ff */
[----:B------:R-:W-:-:S03]  /*4310*/  FMNMX.FTZ R168, R229, R168, !PT ;  /* 0x000000a8e5a87209 */ /* 0x000fc60007810000 */
[----:B------:R-:W-:Y:S01]  /*4320*/  IMAD.WIDE.U32 R208, R208, -0x326172a9, RZ ;  /* 0xcd9e8d57d0d07825 */ /* 0x000fe200078e00ff */
[----:B------:R-:W-:Y:S02]  /*4330*/  LOP3.LUT R4, R13, UR12, R236, 0x96, !PT ;  /* 0x0000000c0d047c12 */ /* 0x000fe4000f8e96ec */
[----:B------:R-:W-:Y:S01]  /*4340*/  LOP3.LUT R12, R17, UR10, R12, 0x96, !PT ;  /* 0x0000000a110c7c12 */ /* 0x000fe2000f8e960c */
[----:B------:R-:W-:Y:S01]  /*4350*/  IMAD.U32 R238, RZ, RZ, UR4 ;  /* 0x00000004ffee7e24 */ /* 0x000fe2000f8e00ff */
[----:B------:R-:W-:Y:S01]  /*4360*/  FMNMX.FTZ R168, R189, R168, !PT ;  /* 0x000000a8bda87209 */ /* 0x000fe20007810000 */
[----:B------:R-:W-:Y:S01]  /*4370*/  IMAD.WIDE.U32 R10, R4, -0x326172a9, RZ ;  /* 0xcd9e8d57040a7825 */ /* 0x000fe200078e00ff */
[----:B------:R-:W-:Y:S02]  /*4380*/  LOP3.LUT R84, R209, UR13, R66, 0x96, !PT ;  /* 0x0000000dd1547c12 */ /* 0x000fe4000f8e9642 */
[----:B------:R-:W-:Y:S01]  /*4390*/  FMNMX.FTZ R168, R188, R168, !PT ;  /* 0x000000a8bca87209 */ /* 0x000fe20007810000 */
[----:B------:R-:W-:Y:S01]  /*43a0*/  IMAD.WIDE.U32 R12, R12, -0x326172a9, RZ ;  /* 0xcd9e8d570c0c7825 */ /* 0x000fe200078e00ff */
[----:B------:R-:W-:-:S02]  /*43b0*/  LOP3.LUT R4, R11, UR11, R230, 0x96, !PT ;  /* 0x0000000b0b047c12 */ /* 0x000fc4000f8e96e6 */
[----:B------:R-:W-:Y:S01]  /*43c0*/  FMNMX.FTZ R168, R198, R168, !PT ;  /* 0x000000a8c6a87209 */ /* 0x000fe20007810000 */
[----:B------:R-:W-:Y:S01]  /*43d0*/  IMAD.WIDE.U32 R84, R84, -0x2daee0ad, RZ ;  /* 0xd2511f5354547825 */ /* 0x000fe200078e00ff */
[----:B------:R-:W-:Y:S02]  /*43e0*/  LOP3.LUT R10, R13, UR9, R10, 0x96, !PT ;  /* 0x000000090d0a7c12 */ /* 0x000fe4000f8e960a */
[----:B--2---:R-:W-:Y:S02]  /*43f0*/  FMNMX.FTZ R13, R8, R7, !PT ;  /* 0x00000007080d7209 */ /* 0x004fe40007810000 */
[----:B-1----:R-:W-:Y:S01]  /*4400*/  FMNMX.FTZ R166, R5, R166, !PT ;  /* 0x000000a605a67209 */ /* 0x002fe20007810000 */
[----:B------:R-:W-:Y:S01]  /*4410*/  IMAD.WIDE.U32 R4, R4, -0x2daee0ad, RZ ;  /* 0xd2511f5304047825 */ /* 0x000fe200078e00ff */
[----:B------:R-:W-:Y:S01]  /*4420*/  FMNMX.FTZ R168, R197, R168, !PT ;  /* 0x000000a8c5a87209 */ /* 0x000fe20007810000 */
[----:B------:R-:W1:Y:S01]  /*4430*/  SHFL.BFLY PT, R165, R13, 0x1, 0x1f ;  /* 0x0c201f000da57f89 */ /* 0x000e6200000e0000 */
[----:B------:R-:W-:Y:S01]  /*4440*/  FSETP.NEU.FTZ.AND P1, PT, R166, -INF , PT ;  /* 0xff800000a600780b */ /* 0x000fe20003f3d000 */
[----:B------:R-:W-:Y:S01]  /*4450*/  IMAD.WIDE.U32 R10, R10, -0x2daee0ad, RZ ;  /* 0xd2511f530a0a7825 */ /* 0x000fe200078e00ff */
[----:B------:R-:W-:-:S02]  /*4460*/  LOP3.LUT R8, R5, UR8, R16, 0x96, !PT ;  /* 0x0000000805087c12 */ /* 0x000fc4000f8e9610 */
[----:B------:R-:W-:Y:S01]  /*4470*/  FMNMX.FTZ R168, R170, R168, !PT ;  /* 0x000000a8aaa87209 */ /* 0x000fe20007810000 */
[----:B------:R-:W-:Y:S01]  /*4480*/  FMUL.FTZ R193, R166, c[0x0][0x23c] ;  /* 0x00008f00a6c17a20 */ /* 0x000fe20000410000 */
[----:B------:R-:W-:Y:S01]  /*4490*/  LOP3.LUT R4, R11, UR6, R4, 0x96, !PT ;  /* 0x000000060b047c12 */ /* 0x000fe2000f8e9604 */
[----:B------:R-:W-:Y:S01]  /*44a0*/  IMAD.WIDE.U32 R8, R8, -0x326172a9, RZ ;  /* 0xcd9e8d5708087825 */ /* 0x000fe200078e00ff */
[----:B------:R-:W-:Y:S01]  /*44b0*/  FMNMX.FTZ R168, R64, R168, !PT ;  /* 0x000000a840a87209 */ /* 0x000fe20007810000 */
[----:B------:R-:W-:Y:S01]  /*44c0*/  LDSM.16.MT88.4 R16, [R212+0xa400] ;  /* 0x00a40000d410783b */ /* 0x000fe20000004200 */
[----:B------:R-:W-:Y:S01]  /*44d0*/  FSEL R193, R193, RZ, P1 ;  /* 0x000000ffc1c17208 */ /* 0x000fe20000800000 */
[----:B------:R-:W-:Y:S01]  /*44e0*/  IMAD.WIDE.U32 R14, R4, -0x326172a9, RZ ;  /* 0xcd9e8d57040e7825 */ /* 0x000fe200078e00ff */
[----:B------:R-:W-:Y:S02]  /*44f0*/  FMNMX.FTZ R168, R169, R168, !PT ;  /* 0x000000a8a9a87209 */ /* 0x000fe40007810000 */
[----:B------:R-:W-:Y:S01]  /*4500*/  LOP3.LUT R0, R9, UR7, R12, 0x96, !PT ;  /* 0x0000000709007c12 */ /* 0x000fe2000f8e960c */
[--C-:B------:R-:W-:Y:S01]  /*4510*/  FFMA.FTZ R47, R56, c[0x0][0x23c], -R193.reuse ;  /* 0x00008f00382f7a23 */ /* 0x100fe200000108c1 */
[C---:B------:R-:W-:Y:S01]  /*4520*/  LOP3.LUT R11, R14.reuse, 0xffff, RZ, 0xc0, !PT ;  /* 0x0000ffff0e0b7812 */ /* 0x040fe200078ec0ff */
[--C-:B------:R-:W-:Y:S01]  /*4530*/  FFMA.FTZ R46, R73, c[0x0][0x23c], -R193.reuse ;  /* 0x00008f00492e7a23 */ /* 0x100fe200000108c1 */
[----:B------:R-:W-:Y:S01]  /*4540*/  LOP3.LUT R7, R14, 0xff, RZ, 0xc0, !PT ;  /* 0x000000ff0e077812 */ /* 0x000fe200078ec0ff */
[----:B------:R-:W-:Y:S01]  /*4550*/  FFMA.FTZ R44, R75, c[0x0][0x23c], -R193 ;  /* 0x00008f004b2c7a23 */ /* 0x000fe200000108c1 */
[----:B------:R-:W-:Y:S01]  /*4560*/  SHF.R.U32.HI R11, RZ, 0x8, R11 ;  /* 0x00000008ff0b7819 */ /* 0x000fe2000001160b */
[----:B------:R-:W-:Y:S01]  /*4570*/  FFMA.FTZ R43, R78, c[0x0][0x23c], -R193 ;  /* 0x00008f004e2b7a23 */ /* 0x000fe200000108c1 */
[----:B------:R-:W-:Y:S01]  /*4580*/  LOP3.LUT R4, R15, UR17, R8, 0x96, !PT ;  /* 0x000000110f047c12 */ /* 0x000fe2000f8e9608 */
[----:B------:R-:W-:Y:S01]  /*4590*/  MUFU.EX2 R47, R47 ;  /* 0x0000002f002f7308 */ /* 0x000fe20000000800 */
[----:B------:R-:W-:Y:S01]  /*45a0*/  PRMT R7, R7, 0x5410, R11 ;  /* 0x0000541007077816 */ /* 0x000fe2000000000b */
[--C-:B------:R-:W-:Y:S01]  /*45b0*/  FFMA.FTZ R37, R36, c[0x0][0x23c], -R193.reuse ;  /* 0x00008f0024257a23 */ /* 0x100fe200000108c1 */
[----:B------:R-:W-:Y:S01]  /*45c0*/  SHF.R.U32.HI R11, RZ, 0x10, R4 ;  /* 0x00000010ff0b7819 */ /* 0x000fe20000011604 */
[--C-:B------:R-:W-:Y:S01]  /*45d0*/  FFMA.FTZ R36, R77, c[0x0][0x23c], -R193.reuse ;  /* 0x00008f004d247a23 */ /* 0x100fe200000108c1 */
[--C-:B------:R-:W-:Y:S01]  /*45e0*/  SHF.R.U32.HI R8, RZ, 0x10, R14.reuse ;  /* 0x00000010ff087819 */ /* 0x100fe2000001160e */
[--C-:B------:R-:W-:Y:S01]  /*45f0*/  FFMA.FTZ R41, R76, c[0x0][0x23c], -R193.reuse ;  /* 0x00008f004c297a23 */ /* 0x100fe200000108c1 */
[----:B------:R-:W-:Y:S01]  /*4600*/  SHF.R.U32.HI R5, RZ, 0x18, R14 ;  /* 0x00000018ff057819 */ /* 0x000fe2000001160e */
[----:B------:R-:W-:Y:S01]  /*4610*/  MUFU.EX2 R46, R46 ;  /* 0x0000002e002e7308 */ /* 0x000fe20000000800 */
[----:B-1----:R-:W-:Y:S01]  /*4620*/  FMNMX.FTZ R165, R13, R165, !PT ;  /* 0x000000a50da57209 */ /* 0x002fe20007810000 */
[--C-:B------:R-:W-:Y:S01]  /*4630*/  FFMA.FTZ R40, R40, c[0x0][0x23c], -R193.reuse ;  /* 0x00008f0028287a23 */ /* 0x100fe200000108c1 */
[C---:B------:R-:W-:Y:S01]  /*4640*/  LOP3.LUT R14, R4.reuse, 0xffff, RZ, 0xc0, !PT ;  /* 0x0000ffff040e7812 */ /* 0x040fe200078ec0ff */
[--C-:B------:R-:W-:Y:S01]  /*4650*/  HSET2.LE.AND R7, R7, R58.reuse, PT ;  /* 0x0000003a07077233 */ /* 0x100fe20003803000 */
[----:B------:R-:W-:Y:S01]  /*4660*/  LOP3.LUT R13, R4, 0xff, RZ, 0xc0, !PT ;  /* 0x000000ff040d7812 */ /* 0x000fe200078ec0ff */
[----:B------:R-:W-:Y:S01]  /*4670*/  FMUL.FTZ R181, R165, c[0x0][0x23c] ;  /* 0x00008f00a5b57a20 */ /* 0x000fe20000410000 */
[----:B------:R-:W-:Y:S01]  /*4680*/  SHF.R.U32.HI R4, RZ, 0x18, R4 ;  /* 0x00000018ff047819 */ /* 0x000fe20000011604 */
[----:B------:R-:W-:Y:S01]  /*4690*/  MUFU.EX2 R44, R44 ;  /* 0x0000002c002c7308 */ /* 0x000fe20000000800 */
[----:B------:R-:W-:Y:S01]  /*46a0*/  LOP3.LUT R11, R11, 0xff, RZ, 0xc0, !PT ;  /* 0x000000ff0b0b7812 */ /* 0x000fe200078ec0ff */
[--C-:B------:R-:W-:Y:S01]  /*46b0*/  FFMA.FTZ R183, R183, c[0x0][0x23c], -R193.reuse ;  /* 0x00008f00b7b77a23 */ /* 0x100fe200000108c1 */
[----:B------:R-:W-:Y:S01]  /*46c0*/  FSETP.NEU.FTZ.AND P1, PT, R165, -INF , PT ;  /* 0xff800000a500780b */ /* 0x000fe20003f3d000 */
[--C-:B------:R-:W-:Y:S01]  /*46d0*/  FFMA.FTZ R195, R195, c[0x0][0x23c], -R193.reuse ;  /* 0x00008f00c3c37a23 */ /* 0x100fe200000108c1 */
[----:B------:R-:W-:Y:S01]  /*46e0*/  PRMT R4, R11, 0x5410, R4 ;  /* 0x000054100b047816 */ /* 0x000fe20000000004 */
[--C-:B------:R-:W-:Y:S01]  /*46f0*/  FFMA.FTZ R192, R192, c[0x0][0x23c], -R193.reuse ;  /* 0x00008f00c0c07a23 */ /* 0x100fe200000108c1 */
[----:B------:R-:W-:Y:S01]  /*4700*/  FMNMX.FTZ R11, R54, R71, !PT ;  /* 0x00000047360b7209 */ /* 0x000fe20007810000 */
[----:B------:R-:W-:Y:S01]  /*4710*/  MUFU.EX2 R43, R43 ;  /* 0x0000002b002b7308 */ /* 0x000fe20000000800 */
[----:B------:R-:W-:Y:S01]  /*4720*/  FSEL R181, R181, RZ, P1 ;  /* 0x000000ffb5b57208 */ /* 0x000fe20000800000 */
[--C-:B------:R-:W-:Y:S01]  /*4730*/  HSET2.LE.AND R4, R4, R58.reuse, PT ;  /* 0x0000003a04047233 */ /* 0x100fe20003803000 */
[----:B------:R-:W-:Y:S01]  /*4740*/  FMNMX.FTZ R2, R68, R11, !PT ;  /* 0x0000000b44027209 */ /* 0x000fe20007810000 */
[----:B------:R-:W-:Y:S01]  /*4750*/  FFMA.FTZ R184, R184, c[0x0][0x23c], -R193 ;  /* 0x00008f00b8b87a23 */ /* 0x000fe200000108c1 */
[----:B------:R-:W-:Y:S01]  /*4760*/  LOP3.LUT R8, R8, 0xff, RZ, 0xc0, !PT ;  /* 0x000000ff08087812 */ /* 0x000fe200078ec0ff */
[--C-:B------:R-:W-:Y:S01]  /*4770*/  FFMA.FTZ R42, R74, c[0x0][0x23c], -R181.reuse ;  /* 0x00008f004a2a7a23 */ /* 0x100fe200000108b5 */
[----:B------:R-:W-:Y:S01]  /*4780*/  FMNMX.FTZ R2, R57, R2, !PT ;  /* 0x0000000239027209 */ /* 0x000fe20007810000 */
[----:B------:R-:W-:Y:S01]  /*4790*/  FFMA.FTZ R45, R79, c[0x0][0x23c], -R181 ;  /* 0x00008f004f2d7a23 */ /* 0x000fe200000108b5 */
[----:B------:R-:W-:Y:S01]  /*47a0*/  PRMT R8, R8, 0x5410, R5 ;  /* 0x0000541008087816 */ /* 0x000fe20000000005 */
[--C-:B------:R-:W-:Y:S01]  /*47b0*/  FFMA.FTZ R49, R6, c[0x0][0x23c], -R181.reuse ;  /* 0x00008f0006317a23 */ /* 0x100fe200000108b5 */
[----:B------:R-:W-:Y:S01]  /*47c0*/  FMNMX.FTZ R2, R171, R2, !PT ;  /* 0x00000002ab027209 */ /* 0x000fe20007810000 */
[----:B------:R-:W-:Y:S01]  /*47d0*/  MUFU.EX2 R42, R42 ;  /* 0x0000002a002a7308 */ /* 0x000fe20000000800 */
[----:B------:R-:W-:Y:S01]  /*47e0*/  FMNMX.FTZ R168, R63, R168, !PT ;  /* 0x000000a83fa87209 */ /* 0x000fe20007810000 */
[----:B------:R-:W-:Y:S01]  /*47f0*/  HSET2.LE.AND R8, R8, R58, PT ;  /* 0x0000003a08087233 */ /* 0x000fe20003803000 */
[----:B------:R-:W-:Y:S01]  /*4800*/  FMNMX.FTZ R2, R180, R2, !PT ;  /* 0x00000002b4027209 */ /* 0x000fe20007810000 */
[--C-:B------:R-:W-:Y:S01]  /*4810*/  FFMA.FTZ R48, R72, c[0x0][0x23c], -R181.reuse ;  /* 0x00008f0048307a23 */ /* 0x100fe200000108b5 */
[----:B------:R-:W-:Y:S01]  /*4820*/  SHF.R.U32.HI R14, RZ, 0x8, R14 ;  /* 0x00000008ff0e7819 */ /* 0x000fe2000001160e */
[----:B------:R-:W-:Y:S01]  /*4830*/  FFMA.FTZ R39, R53, c[0x0][0x23c], -R181 ;  /* 0x00008f0035277a23 */ /* 0x000fe200000108b5 */
[----:B------:R-:W-:Y:S01]  /*4840*/  FMNMX.FTZ R2, R65, R2, !PT ;  /* 0x0000000241027209 */ /* 0x000fe20007810000 */
[----:B------:R-:W1:Y:S01]  /*4850*/  MUFU.EX2 R45, R45 ;  /* 0x0000002d002d7308 */ /* 0x000e620000000800 */
[----:B------:R-:W-:Y:S01]  /*4860*/  PRMT R5, R13, 0x5410, R14 ;  /* 0x000054100d057816 */ /* 0x000fe2000000000e */
[----:B------:R-:W-:Y:S01]  /*4870*/  IMAD.WIDE.U32 R12, R0, -0x2daee0ad, RZ ;  /* 0xd2511f53000c7825 */ /* 0x000fe200078e00ff */
[----:B------:R-:W-:-:S02]  /*4880*/  FMNMX.FTZ R2, R210, R2, !PT ;  /* 0x00000002d2027209 */ /* 0x000fc40007810000 */
[----:B------:R-:W-:Y:S01]  /*4890*/  LOP3.LUT R53, R67, UR15, R206, 0x96, !PT ;  /* 0x0000000f43357c12 */ /* 0x000fe2000f8e96ce */
[--C-:B------:R-:W-:Y:S01]  /*48a0*/  HSET2.LE.AND R5, R5, R58.reuse, PT ;  /* 0x0000003a05057233 */ /* 0x100fe20003803000 */
[----:B------:R-:W-:Y:S01]  /*48b0*/  FMNMX.FTZ R2, R187, R2, !PT ;  /* 0x00000002bb027209 */ /* 0x000fe20007810000 */
[----:B------:R-:W-:Y:S01]  /*48c0*/  MUFU.EX2 R49, R49 ;  /* 0x0000003100317308 */ /* 0x000fe20000000800 */
[----:B------:R-:W-:Y:S01]  /*48d0*/  LOP3.LUT R33, R13, UR16, R10, 0x96, !PT ;  /* 0x000000100d217c12 */ /* 0x000fe2000f8e960a */
[----:B------:R-:W-:Y:S01]  /*48e0*/  IMAD.WIDE.U32 R112, R53, -0x2daee0ad, RZ ;  /* 0xd2511f5335707825 */ /* 0x000fe200078e00ff */
[----:B------:R-:W-:Y:S02]  /*48f0*/  FMNMX.FTZ R2, R186, R2, !PT ;  /* 0x00000002ba027209 */ /* 0x000fe40007810000 */
[--C-:B------:R-:W-:Y:S01]  /*4900*/  SHF.R.U32.HI R0, RZ, 0x10, R12.reuse ;  /* 0x00000010ff007819 */ /* 0x100fe2000001160c */
[--C-:B------:R-:W-:Y:S01]  /*4910*/  FFMA.FTZ R194, R194, c[0x0][0x23c], -R181.reuse ;  /* 0x00008f00c2c27a23 */ /* 0x100fe200000108b5 */
[----:B------:R-:W-:Y:S01]  /*4920*/  FMNMX.FTZ R2, R196, R2, !PT ;  /* 0x00000002c4027209 */ /* 0x000fe20007810000 */
[----:B------:R-:W2:Y:S01]  /*4930*/  MUFU.EX2 R48, R48 ;  /* 0x0000003000307308 */ /* 0x000ea20000000800 */
[----:B-1----:R-:W-:Y:S01]  /*4940*/  F2FP.PACK_AB R131, R45, R42 ;  /* 0x0000002a2d83723e */ /* 0x002fe200000000ff */
[--C-:B------:R-:W-:Y:S01]  /*4950*/  FFMA.FTZ R202, R202, c[0x0][0x23c], -R181.reuse ;  /* 0x00008f00caca7a23 */ /* 0x100fe200000108b5 */
[----:B------:R-:W-:Y:S01]  /*4960*/  FMNMX.FTZ R2, R199, R2, !PT ;  /* 0x00000002c7027209 */ /* 0x000fe20007810000 */
[--C-:B------:R-:W-:Y:S01]  /*4970*/  FFMA.FTZ R201, R201, c[0x0][0x23c], -R181.reuse ;  /* 0x00008f00c9c97a23 */ /* 0x100fe200000108b5 */
[----:B------:R-:W-:Y:S01]  /*4980*/  LOP3.LUT R131, R8, R131, RZ, 0xc0, !PT ;  /* 0x0000008308837212 */ /* 0x000fe200078ec0ff */
[----:B------:R-:W-:Y:S01]  /*4990*/  FFMA.FTZ R200, R200, c[0x0][0x23c], -R181 ;  /* 0x00008f00c8c87a23 */ /* 0x000fe200000108b5 */
[----:B------:R-:W-:Y:S01]  /*49a0*/  FMNMX.FTZ R2, R61, R2, !PT ;  /* 0x000000023d027209 */ /* 0x000fe20007810000 */
[----:B------:R-:W1:Y:S01]  /*49b0*/  SHFL.BFLY PT, R8, R168, 0x2, 0x1f ;  /* 0x0c401f00a8087f89 */ /* 0x000e6200000e0000 */
[----:B------:R-:W-:Y:S01]  /*49c0*/  LOP3.LUT R32, R33, 0xff, RZ, 0xc0, !PT ;  /* 0x000000ff21207812 */ /* 0x000fe200078ec0ff */
[----:B------:R-:W-:Y:S01]  /*49d0*/  MUFU.EX2 R37, R37 ;  /* 0x0000002500257308 */ /* 0x000fe20000000800 */
[----:B------:R-:W-:Y:S01]  /*49e0*/  FMNMX.FTZ R2, R59, R2, !PT ;  /* 0x000000023b027209 */ /* 0x000fe20007810000 */
[----:B------:R-:W-:Y:S01]  /*49f0*/  FFMA.FTZ R191, R191, c[0x0][0x23c], -R193 ;  /* 0x00008f00bfbf7a23 */ /* 0x000fe200000108c1 */
[----:B------:R-:W-:Y:S01]  /*4a00*/  SHF.R.U32.HI R35, RZ, 0x18, R12 ;  /* 0x00000018ff237819 */ /* 0x000fe2000001160c */
[--C-:B------:R-:W-:Y:S01]  /*4a10*/  FFMA.FTZ R179, R179, c[0x0][0x23c], -R181.reuse ;  /* 0x00008f00b3b37a23 */ /* 0x100fe200000108b5 */
[----:B------:R-:W-:Y:S01]  /*4a20*/  FMNMX.FTZ R2, R62, R2, !PT ;  /* 0x000000023e027209 */ /* 0x000fe20007810000 */
[--C-:B------:R-:W-:Y:S01]  /*4a30*/  FFMA.FTZ R182, R182, c[0x0][0x23c], -R181.reuse ;  /* 0x00008f00b6b67a23 */ /* 0x100fe200000108b5 */
[----:B------:R-:W-:Y:S01]  /*4a40*/  LOP3.LUT R0, R0, 0xff, RZ, 0xc0, !PT ;  /* 0x000000ff00007812 */ /* 0x000fe200078ec0ff */
[----:B------:R-:W3:Y:S01]  /*4a50*/  MUFU.EX2 R36, R36 ;  /* 0x0000002400247308 */ /* 0x000ee20000000800 */
[----:B------:R-:W-:Y:S01]  /*4a60*/  FMNMX.FTZ R2, R60, R2, !PT ;  /* 0x000000023c027209 */ /* 0x000fe20007810000 */
[----:B------:R-:W-:Y:S01]  /*4a70*/  FFMA.FTZ R178, R178, c[0x0][0x23c], -R181 ;  /* 0x00008f00b2b27a23 */ /* 0x000fe200000108b5 */
[----:B------:R-:W-:Y:S01]  /*4a80*/  PRMT R35, R0, 0x5410, R35 ;  /* 0x0000541000237816 */ /* 0x000fe20000000023 */
[--C-:B------:R-:W-:Y:S01]  /*4a90*/  FFMA.FTZ R0, R38, c[0x0][0x23c], -R181.reuse ;  /* 0x00008f0026007a23 */ /* 0x100fe200000108b5 */
[----:B------:R-:W-:Y:S01]  /*4aa0*/  F2FP.PACK_AB R130, R43, R44 ;  /* 0x0000002c2b82723e */ /* 0x000fe200000000ff */
[----:B------:R-:W4:Y:S01]  /*4ab0*/  SHFL.BFLY PT, R167, R2, 0x2, 0x1f ;  /* 0x0c401f0002a77f89 */ /* 0x000f2200000e0000 */
[--C-:B------:R-:W-:Y:S01]  /*4ac0*/  FFMA.FTZ R38, R52, c[0x0][0x23c], -R181.reuse ;  /* 0x00008f0034267a23 */ /* 0x100fe200000108b5 */
[----:B------:R-:W-:Y:S01]  /*4ad0*/  F2FP.PACK_AB R128, R46, R47 ;  /* 0x0000002f2e80723e */ /* 0x000fe200000000ff */
[----:B------:R-:W-:Y:S01]  /*4ae0*/  MUFU.EX2 R41, R41 ;  /* 0x0000002900297308 */ /* 0x000fe20000000800 */
[----:B--2---:R-:W-:Y:S01]  /*4af0*/  F2FP.PACK_AB R129, R48, R49 ;  /* 0x000000313081723e */ /* 0x004fe200000000ff */
[--C-:B------:R-:W-:Y:S01]  /*4b00*/  HSET2.LE.AND R35, R35, R58.reuse, PT ;  /* 0x0000003a23237233 */ /* 0x100fe20003803000 */
[----:B------:R-:W-:Y:S01]  /*4b10*/  LOP3.LUT R9, R12, 0xffff, RZ, 0xc0, !PT ;  /* 0x0000ffff0c097812 */ /* 0x000fe200078ec0ff */
[----:B------:R-:W-:Y:S01]  /*4b20*/  FADD.FTZ R46, R47, R46 ;  /* 0x0000002e2f2e7221 */ /* 0x000fe20000010000 */
[----:B-1----:R-:W-:Y:S01]  /*4b30*/  FMNMX.FTZ R168, R168, R8, !PT ;  /* 0x00000008a8a87209 */ /* 0x002fe20007810000 */
[----:B------:R-:W-:Y:S01]  /*4b40*/  FADD.FTZ R48, R49, R48 ;  /* 0x0000003031307221 */ /* 0x000fe20000010000 */
[----:B------:R-:W-:Y:S01]  /*4b50*/  LOP3.LUT R8, R33, 0xffff, RZ, 0xc0, !PT ;  /* 0x0000ffff21087812 */ /* 0x000fe200078ec0ff */
[----:B------:R-:W1:Y:S01]  /*4b60*/  MUFU.EX2 R40, R40 ;  /* 0x0000002800287308 */ /* 0x000e620000000800 */
[----:B------:R-:W-:Y:S01]  /*4b70*/  LOP3.LUT R53, R113, UR12, R204, 0x96, !PT ;  /* 0x0000000c71357c12 */ /* 0x000fe2000f8e96cc */
[----:B------:R-:W-:Y:S01]  /*4b80*/  FADD.FTZ R46, R44, R46 ;  /* 0x0000002e2c2e7221 */ /* 0x000fe20000010000 */
[----:B------:R-:W-:Y:S01]  /*4b90*/  SHF.R.U32.HI R8, RZ, 0x8, R8 ;  /* 0x00000008ff087819 */ /* 0x000fe20000011608 */
[----:B------:R-:W-:Y:S01]  /*4ba0*/  FADD.FTZ R48, R42, R48 ;  /* 0x000000302a307221 */ /* 0x000fe20000010000 */
[----:B------:R-:W-:Y:S01]  /*4bb0*/  LOP3.LUT R112, R85, UR10, R112, 0x96, !PT ;  /* 0x0000000a55707c12 */ /* 0x000fe2000f8e9670 */
[----:B------:R-:W-:Y:S01]  /*4bc0*/  IMAD.WIDE.U32 R66, R53, -0x326172a9, RZ ;  /* 0xcd9e8d5735427825 */ /* 0x000fe200078e00ff */
[----:B------:R-:W-:Y:S01]  /*4bd0*/  PRMT R32, R32, 0x5410, R8 ;  /* 0x0000541020207816 */ /* 0x000fe20000000008 */
[----:B------:R-:W-:Y:S01]  /*4be0*/  MUFU.EX2 R39, R39 ;  /* 0x0000002700277308 */ /* 0x000fe20000000800 */
[----:B------:R-:W2:Y:S01]  /*4bf0*/  SHFL.BFLY PT, R8, R168, 0x1, 0x1f ;  /* 0x0c201f00a8087f89 */ /* 0x000ea200000e0000 */
[----:B------:R-:W-:Y:S01]  /*4c00*/  LOP3.LUT R130, R7, R130, RZ, 0xc0, !PT ;  /* 0x0000008207827212 */ /* 0x000fe200078ec0ff */
[----:B------:R-:W-:Y:S01]  /*4c10*/  IMAD.WIDE.U32 R112, R112, -0x326172a9, RZ ;  /* 0xcd9e8d5770707825 */ /* 0x000fe200078e00ff */
[----:B------:R-:W-:Y:S01]  /*4c20*/  LOP3.LUT R128, R5, R128, RZ, 0xc0, !PT ;  /* 0x0000008005807212 */ /* 0x000fe200078ec0ff */
[--C-:B------:R-:W-:Y:S01]  /*4c30*/  HSET2.LE.AND R32, R32, R58.reuse, PT ;  /* 0x0000003a20207233 */ /* 0x100fe20003803000 */
[----:B----4-:R-:W-:Y:S01]  /*4c40*/  FMNMX.FTZ R167, R2, R167, !PT ;  /* 0x000000a702a77209 */ /* 0x010fe20007810000 */
[----:B------:R-:W-:Y:S01]  /*4c50*/  FFMA.FTZ R2, R55, c[0x0][0x23c], -R181 ;  /* 0x00008f0037027a23 */ /* 0x000fe200000108b5 */
[----:B------:R-:W-:Y:S01]  /*4c60*/  LOP3.LUT R129, R4, R129, RZ, 0xc0, !PT ;  /* 0x0000008104817212 */ /* 0x000fe200078ec0ff */
[----:B------:R-:W-:Y:S01]  /*4c70*/  MUFU.EX2 R0, R0 ;  /* 0x0000000000007308 */ /* 0x000fe20000000800 */
[----:B------:R-:W-:Y:S01]  /*4c80*/  LOP3.LUT R34, R12, 0xff, RZ, 0xc0, !PT ;  /* 0x000000ff0c227812 */ /* 0x000fe200078ec0ff */
[----:B------:R-:W4:Y:S01]  /*4c90*/  SHFL.BFLY PT, R52, R167, 0x1, 0x1f ;  /* 0x0c201f00a7347f89 */ /* 0x000f2200000e0000 */
[----:B------:R-:W-:Y:S01]  /*4ca0*/  SHF.R.U32.HI R9, RZ, 0x8, R9 ;  /* 0x00000008ff097819 */ /* 0x000fe20000011609 */
[----:B------:R-:W-:Y:S01]  /*4cb0*/  FADD.FTZ R46, R43, R46 ;  /* 0x0000002e2b2e7221 */ /* 0x000fe20000010000 */
[----:B------:R-:W-:Y:S01]  /*4cc0*/  SHF.R.U32.HI R10, RZ, 0x10, R33 ;  /* 0x00000010ff0a7819 */ /* 0x000fe20000011621 */
[----:B------:R-:W5:Y:S01]  /*4cd0*/  LDSM.16.MT88.4 R4, [R212+0xb000] ;  /* 0x00b00000d404783b */ /* 0x000f620000004200 */
[----:B------:R-:W-:Y:S01]  /*4ce0*/  PRMT R34, R34, 0x5410, R9 ;  /* 0x0000541022227816 */ /* 0x000fe20000000009 */
[----:B------:R-:W1:Y:S01]  /*4cf0*/  MUFU.EX2 R2, R2 ;  /* 0x0000000200027308 */ /* 0x000e620000000800 */
[----:B------:R-:W-:Y:S01]  /*4d00*/  LOP3.LUT R53, R67, UR11, R208, 0x96, !PT ;  /* 0x0000000b43357c12 */ /* 0x000fe2000f8e96d0 */
[----:B------:R-:W5:Y:S01]  /*4d10*/  LDSM.16.MT88.4 R12, [R214+0xb400] ;  /* 0x00b40000d60c783b */ /* 0x000f620000004200 */
[----:B------:R-:W-:Y:S01]  /*4d20*/  LOP3.LUT R66, R113, UR9, R66, 0x96, !PT ;  /* 0x0000000971427c12 */ /* 0x000fe2000f8e9642 */
[--C-:B------:R-:W-:Y:S01]  /*4d30*/  HSET2.LE.AND R34, R34, R58.reuse, PT ;  /* 0x0000003a22227233 */ /* 0x100fe20003803000 */
[----:B---3--:R-:W-:Y:S01]  /*4d40*/  F2FP.PACK_AB R9, R36, R37 ;  /* 0x000000252409723e */ /* 0x008fe200000000ff */
[----:B------:R-:W-:Y:S01]  /*4d50*/  IMAD.WIDE.U32 R114, R53, -0x2daee0ad, RZ ;  /* 0xd2511f5335727825 */ /* 0x000fe200078e00ff */
[----:B------:R-:W-:Y:S01]  /*4d60*/  SHF.R.U32.HI R33, RZ, 0x18, R33 ;  /* 0x00000018ff217819 */ /* 0x000fe20000011621 */
[----:B------:R-:W3:Y:S01]  /*4d70*/  MUFU.EX2 R38, R38 ;  /* 0x0000002600267308 */ /* 0x000ee20000000800 */
[----:B------:R-:W-:Y:S01]  /*4d80*/  LOP3.LUT R10, R10, 0xff, RZ, 0xc0, !PT ;  /* 0x000000ff0a0a7812 */ /* 0x000fe200078ec0ff */
[----:B------:R-:W-:Y:S01]  /*4d90*/  IMAD.WIDE.U32 R66, R66, -0x2daee0ad, RZ ;  /* 0xd2511f5342427825 */ /* 0x000fe200078e00ff */
[----:B--2---:R-:W-:Y:S01]  /*4da0*/  FMNMX.FTZ R168, R168, R8, !PT ;  /* 0x00000008a8a87209 */ /* 0x004fe20007810000 */
[C---:B------:R-:W-:Y:S01]  /*4db0*/  HMMA.16816.F32 R156, R128.reuse, R148, RZ ;  /* 0x00000094809c723c */ /* 0x040fe200000018ff */
[----:B------:R-:W-:Y:S01]  /*4dc0*/  LOP3.LUT R34, R34, R9, RZ, 0xc0, !PT ;  /* 0x0000000922227212 */ /* 0x000fe200078ec0ff */
[----:B------:R-:W-:Y:S01]  /*4dd0*/  FADD.FTZ R48, R45, R48 ;  /* 0x000000302d307221 */ /* 0x000fe20000010000 */
[----:B------:R-:W-:Y:S01]  /*4de0*/  PRMT R33, R10, 0x5410, R33 ;  /* 0x000054100a217816 */ /* 0x000fe20000000021 */
[----:B------:R-:W-:Y:S01]  /*4df0*/  FMUL.FTZ R176, R168, c[0x0][0x23c] ;  /* 0x00008f00a8b07a20 */ /* 0x000fe20000410000 */
[----:B-1----:R-:W-:Y:S01]  /*4e00*/  F2FP.PACK_AB R9, R40, R41 ;  /* 0x000000292809723e */ /* 0x002fe200000000ff */
[----:B------:R-:W-:Y:S01]  /*4e10*/  MUFU.EX2 R183, R183 ;  /* 0x000000b700b77308 */ /* 0x000fe20000000800 */
[----:B------:R-:W-:Y:S01]  /*4e20*/  LOP3.LUT R55, R67, UR6, R114, 0x96, !PT ;  /* 0x0000000643377c12 */ /* 0x000fe2000f8e9672 */
[----:B------:R-:W-:Y:S01]  /*4e30*/  HSET2.LE.AND R33, R33, R58, PT ;  /* 0x0000003a21217233 */ /* 0x000fe20003803000 */
[----:B----4-:R-:W-:Y:S01]  /*4e40*/  FMNMX.FTZ R167, R167, R52, !PT ;  /* 0x00000034a7a77209 */ /* 0x010fe20007810000 */
[C---:B------:R-:W-:Y:S01]  /*4e50*/  HMMA.16816.F32 R72, R128.reuse, R80, RZ ;  /* 0x000000508048723c */ /* 0x040fe200000018ff */
[----:B------:R-:W-:Y:S01]  /*4e60*/  LOP3.LUT R32, R32, R9, RZ, 0xc0, !PT ;  /* 0x0000000920207212 */ /* 0x000fe200078ec0ff */
[----:B------:R-:W-:Y:S01]  /*4e70*/  FADD.FTZ R46, R41, R46 ;  /* 0x0000002e292e7221 */ /* 0x000fe20000010000 */
[----:B------:R-:W-:Y:S01]  /*4e80*/  FSETP.NEU.FTZ.AND P1, PT, R168, -INF , PT ;  /* 0xff800000a800780b */ /* 0x000fe20003f3d000 */
[----:B------:R-:W-:Y:S01]  /*4e90*/  FMUL.FTZ R174, R167, c[0x0][0x23c] ;  /* 0x00008f00a7ae7a20 */ /* 0x000fe20000410000 */
[----:B------:R-:W-:Y:S01]  /*4ea0*/  F2FP.PACK_AB R10, R0, R2 ;  /* 0x00000002000a723e */ /* 0x000fe200000000ff */
[----:B------:R-:W-:Y:S01]  /*4eb0*/  MUFU.EX2 R194, R194 ;  /* 0x000000c200c27308 */ /* 0x000fe20000000800 */
[----:B---3--:R-:W-:Y:S01]  /*4ec0*/  F2FP.PACK_AB R9, R38, R39 ;  /* 0x000000272609723e */ /* 0x008fe200000000ff */
[----:B------:R-:W-:Y:S01]  /*4ed0*/  HMMA.16816.F32 R88, R128, R96, RZ ;  /* 0x000000608058723c */ /* 0x000fe200000018ff */
[----:B------:R-:W-:Y:S01]  /*4ee0*/  LOP3.LUT R114, R115, UR8, R84, 0x96, !PT ;  /* 0x0000000873727c12 */ /* 0x000fe2000f8e9654 */
[----:B------:R-:W-:Y:S01]  /*4ef0*/  IMAD.WIDE.U32 R84, R55, -0x326172a9, RZ ;  /* 0xcd9e8d5737547825 */ /* 0x000fe200078e00ff */
[----:B------:R-:W-:-:S02]  /*4f00*/  FSEL R176, R176, RZ, P1 ;  /* 0x000000ffb0b07208 */ /* 0x000fc40000800000 */
[----:B------:R-:W-:Y:S01]  /*4f10*/  FSETP.NEU.FTZ.AND P1, PT, R167, -INF , PT ;  /* 0xff800000a700780b */ /* 0x000fe20003f3d000 */
[----:B------:R-:W-:Y:S01]  /*4f20*/  IMAD.WIDE.U32 R114, R114, -0x326172a9, RZ ;  /* 0xcd9e8d5772727825 */ /* 0x000fe200078e00ff */
[----:B------:R-:W-:Y:S01]  /*4f30*/  LOP3.LUT R35, R35, R10, RZ, 0xc0, !PT ;  /* 0x0000000a23237212 */ /* 0x000fe200078ec0ff */
[C---:B------:R-:W-:Y:S01]  /*4f40*/  HMMA.16816.F32 R104, R128.reuse, R108, RZ ;  /* 0x0000006c8068723c */ /* 0x040fe200000018ff */
[----:B------:R-:W-:Y:S01]  /*4f50*/  LOP3.LUT R33, R33, R9, RZ, 0xc0, !PT ;  /* 0x0000000921217212 */ /* 0x000fe200078ec0ff */
[--C-:B------:R-:W-:Y:S01]  /*4f60*/  FFMA.FTZ R70, R70, c[0x0][0x23c], -R176.reuse ;  /* 0x00008f0046467a23 */ /* 0x100fe200000108b0 */
[----:B------:R-:W1:Y:S01]  /*4f70*/  LDSM.16.MT88.4 R8, [R212+0xb400] ;  /* 0x00b40000d408783b */ /* 0x000e620000004200 */
[----:B------:R-:W-:Y:S01]  /*4f80*/  LOP3.LUT R55, R84, 0xffff, RZ, 0xc0, !PT ;  /* 0x0000ffff54377812 */ /* 0x000fe200078ec0ff */
[--C-:B------:R-:W-:Y:S01]  /*4f90*/  FFMA.FTZ R50, R50, c[0x0][0x23c], -R176.reuse ;  /* 0x00008f0032327a23 */ /* 0x100fe200000108b0 */
[----:B------:R-:W-:Y:S01]  /*4fa0*/  FSEL R174, R174, RZ, P1 ;  /* 0x000000ffaeae7208 */ /* 0x000fe20000800000 */
[--C-:B------:R-:W-:Y:S01]  /*4fb0*/  FFMA.FTZ R51, R51, c[0x0][0x23c], -R176.reuse ;  /* 0x00008f0033337a23 */ /* 0x100fe200000108b0 */
[----:B------:R-:W-:Y:S01]  /*4fc0*/  SHF.R.U32.HI R55, RZ, 0x8, R55 ;  /* 0x00000008ff377819 */ /* 0x000fe20000011637 */
[----:B------:R-:W-:Y:S01]  /*4fd0*/  FFMA.FTZ R52, R69, c[0x0][0x23c], -R176 ;  /* 0x00008f0045347a23 */ /* 0x000fe200000108b0 */
[----:B------:R-:W-:Y:S01]  /*4fe0*/  LOP3.LUT R67, R84, 0xff, RZ, 0xc0, !PT ;  /* 0x000000ff54437812 */ /* 0x000fe200078ec0ff */
[--C-:B------:R-:W-:Y:S01]  /*4ff0*/  FFMA.FTZ R57, R57, c[0x0][0x23c], -R174.reuse ;  /* 0x00008f0039397a23 */ /* 0x100fe200000108ae */
[----:B------:R2:W-:Y:S01]  /*5000*/  MUFU.EX2 R53, R70 ;  /* 0x0000004600357308 */ /* 0x0005e20000000800 */
[--C-:B------:R-:W-:Y:S01]  /*5010*/  FFMA.FTZ R54, R54, c[0x0][0x23c], -R174.reuse ;  /* 0x00008f0036367a23 */ /* 0x100fe200000108ae */
[----:B------:R-:W-:Y:S01]  /*5020*/  PRMT R67, R67, 0x5410, R55 ;  /* 0x0000541043437816 */ /* 0x000fe20000000037 */
[----:B------:R-:W-:Y:S01]  /*5030*/  FFMA.FTZ R56, R68, c[0x0][0x23c], -R174 ;  /* 0x00008f0044387a23 */ /* 0x000fe200000108ae */
[C---:B------:R-:W-:Y:S01]  /*5040*/  HMMA.16816.F32 R140, R128.reuse, R120, RZ ;  /* 0x00000078808c723c */ /* 0x040fe200000018ff */
[----:B------:R-:W-:Y:S01]  /*5050*/  SHF.R.U32.HI R68, RZ, 0x10, R84 ;  /* 0x00000010ff447819 */ /* 0x000fe20000011654 */
[----:B------:R-:W-:Y:S01]  /*5060*/  FFMA.FTZ R175, R164, c[0x0][0x23c], -R176 ;  /* 0x00008f00a4af7a23 */ /* 0x000fe200000108b0 */
[----:B------:R-:W-:Y:S01]  /*5070*/  SHF.R.U32.HI R69, RZ, 0x18, R84 ;  /* 0x00000018ff457819 */ /* 0x000fe20000011654 */
[----:B------:R3:W-:Y:S01]  /*5080*/  MUFU.EX2 R55, R57 ;  /* 0x0000003900377308 */ /* 0x0007e20000000800 */
[----:B------:R-:W-:Y:S01]  /*5090*/  LOP3.LUT R68, R68, 0xff, RZ, 0xc0, !PT ;  /* 0x000000ff44447812 */ /* 0x000fe200078ec0ff */
[--C-:B------:R-:W-:Y:S01]  /*50a0*/  HSET2.LE.AND R67, R67, R58.reuse, PT ;  /* 0x0000003a43437233 */ /* 0x100fe20003803000 */
[--C-:B------:R-:W-:Y:S01]  /*50b0*/  FFMA.FTZ R164, R211, c[0x0][0x23c], -R176.reuse ;  /* 0x00008f00d3a47a23 */ /* 0x100fe200000108b0 */
[C---:B-----5:R-:W-:Y:S01]  /*50c0*/  HMMA.16816.F32 R124, R128.reuse, R4, RZ ;  /* 0x00000004807c723c */ /* 0x060fe200000018ff */
[----:B------:R-:W-:Y:S01]  /*50d0*/  PRMT R68, R68, 0x5410, R69 ;  /* 0x0000541044447816 */ /* 0x000fe20000000045 */
[----:B------:R-:W-:Y:S01]  /*50e0*/  FFMA.FTZ R173, R172, c[0x0][0x23c], -R176 ;  /* 0x00008f00acad7a23 */ /* 0x000fe200000108b0 */
[----:B------:R-:W-:Y:S01]  /*50f0*/  LOP3.LUT R238, R239, UR33, R238, 0x96, !PT ;  /* 0x00000021efee7c12 */ /* 0x000fe2000f8e96ee */
[----:B------:R-:W-:Y:S01]  /*5100*/  MUFU.EX2 R50, R50 ;  /* 0x0000003200327308 */ /* 0x000fe20000000800 */
[----:B--2---:R-:W-:Y:S01]  /*5110*/  LOP3.LUT R70, R85, UR17, R114, 0x96, !PT ;  /* 0x0000001155467c12 */ /* 0x004fe2000f8e9672 */
[----:B------:R-:W-:Y:S01]  /*5120*/  HSET2.LE.AND R68, R68, R58, PT ;  /* 0x0000003a44447233 */ /* 0x000fe20003803000 */
[--C-:B------:R-:W-:Y:S01]  /*5130*/  FFMA.FTZ R172, R171, c[0x0][0x23c], -R174.reuse ;  /* 0x00008f00abac7a23 */ /* 0x100fe200000108ae */
[C---:B------:R-:W-:Y:S01]  /*5140*/  HMMA.16816.F32 R152, R128.reuse, R150, RZ ;  /* 0x000000968098723c */ /* 0x040fe200000018ff */
[----:B------:R-:W-:Y:S01]  /*5150*/  LOP3.LUT R84, R70, 0xffff, RZ, 0xc0, !PT ;  /* 0x0000ffff46547812 */ /* 0x000fe200078ec0ff */
[----:B------:R-:W-:Y:S01]  /*5160*/  FFMA.FTZ R171, R180, c[0x0][0x23c], -R174 ;  /* 0x00008f00b4ab7a23 */ /* 0x000fe200000108ae */
[----:B------:R-:W-:Y:S01]  /*5170*/  SHF.R.U32.HI R86, RZ, 0x10, R70 ;  /* 0x00000010ff567819 */ /* 0x000fe20000011646 */
[----:B---3--:R-:W-:Y:S01]  /*5180*/  FFMA.FTZ R57, R71, c[0x0][0x23c], -R174 ;  /* 0x00008f0047397a23 */ /* 0x008fe200000108ae */
[----:B------:R-:W2:Y:S01]  /*5190*/  MUFU.EX2 R51, R51 ;  /* 0x0000003300337308 */ /* 0x000ea20000000800 */
[----:B------:R-:W-:Y:S01]  /*51a0*/  LOP3.LUT R71, R70, 0xff, RZ, 0xc0, !PT ;  /* 0x000000ff46477812 */ /* 0x000fe200078ec0ff */
[----:B------:R-:W-:Y:S01]  /*51b0*/  IMAD.WIDE.U32 R238, R238, -0x326172a9, RZ ;  /* 0xcd9e8d57eeee7825 */ /* 0x000fe200078e00ff */
[----:B------:R-:W-:Y:S01]  /*51c0*/  HMMA.16816.F32 R76, R128, R82, RZ ;  /* 0x00000052804c723c */ /* 0x000fe200000018ff */
[----:B------:R-:W-:-:S02]  /*51d0*/  SHF.R.U32.HI R85, RZ, 0x8, R84 ;  /* 0x00000008ff557819 */ /* 0x000fc40000011654 */
[----:B------:R-:W-:Y:S01]  /*51e0*/  SHF.R.U32.HI R70, RZ, 0x18, R70 ;  /* 0x00000018ff467819 */ /* 0x000fe20000011646 */
[--C-:B------:R-:W-:Y:S01]  /*51f0*/  FFMA.FTZ R180, R190, c[0x0][0x23c], -R193.reuse ;  /* 0x00008f00beb47a23 */ /* 0x100fe200000108c1 */
[----:B------:R-:W3:Y:S01]  /*5200*/  MUFU.EX2 R52, R52 ;  /* 0x0000003400347308 */ /* 0x000ee20000000800 */
[----:B------:R-:W-:Y:S01]  /*5210*/  LOP3.LUT R84, R86, 0xff, RZ, 0xc0, !PT ;  /* 0x000000ff56547812 */ /* 0x000fe200078ec0ff */
[----:B------:R-:W-:Y:S01]  /*5220*/  FFMA.FTZ R190, R203, c[0x0][0x23c], -R193 ;  /* 0x00008f00cbbe7a23 */ /* 0x000fe200000108c1 */
[C---:B------:R-:W-:Y:S01]  /*5230*/  HMMA.16816.F32 R92, R128.reuse, R98, RZ ;  /* 0x00000062805c723c */ /* 0x040fe200000018ff */
[----:B------:R-:W-:Y:S01]  /*5240*/  PRMT R71, R71, 0x5410, R85 ;  /* 0x0000541047477816 */ /* 0x000fe20000000055 */
[----:B------:R-:W-:Y:S01]  /*5250*/  FFMA.FTZ R198, R198, c[0x0][0x23c], -R176 ;  /* 0x00008f00c6c67a23 */ /* 0x000fe200000108b0 */
[----:B------:R-:W-:Y:S01]  /*5260*/  PRMT R70, R84, 0x5410, R70 ;  /* 0x0000541054467816 */ /* 0x000fe20000000046 */
[----:B------:R-:W-:Y:S01]  /*5270*/  FFMA.FTZ R197, R197, c[0x0][0x23c], -R176 ;  /* 0x00008f00c5c57a23 */ /* 0x000fe200000108b0 */
[----:B------:R-:W-:Y:S01]  /*5280*/  MUFU.EX2 R54, R54 ;  /* 0x0000003600367308 */ /* 0x000fe20000000800 */
[--C-:B------:R-:W-:Y:S01]  /*5290*/  HSET2.LE.AND R71, R71, R58.reuse, PT ;  /* 0x0000003a47477233 */ /* 0x100fe20003803000 */
[----:B--2---:R-:W-:Y:S01]  /*52a0*/  F2FP.PACK_AB R132, R51, R50 ;  /* 0x000000323384723e */ /* 0x004fe200000000ff */
[C---:B------:R-:W-:Y:S01]  /*52b0*/  HMMA.16816.F32 R144, R128.reuse, R110, RZ ;  /* 0x0000006e8090723c */ /* 0x040fe200000018ff */
[----:B------:R-:W-:Y:S01]  /*52c0*/  HSET2.LE.AND R70, R70, R58, PT ;  /* 0x0000003a46467233 */ /* 0x000fe20003803000 */
[----:B------:R-:W-:Y:S01]  /*52d0*/  LOP3.LUT R248, R239, UR15, R248, 0x96, !PT ;  /* 0x0000000feff87c12 */ /* 0x000fe2000f8e96f8 */
[----:B------:R-:W-:Y:S01]  /*52e0*/  FFMA.FTZ R196, R196, c[0x0][0x23c], -R174 ;  /* 0x00008f00c4c47a23 */ /* 0x000fe200000108ae */
[----:B------:R-:W-:Y:S01]  /*52f0*/  LOP3.LUT R132, R71, R132, RZ, 0xc0, !PT ;  /* 0x0000008447847212 */ /* 0x000fe200078ec0ff */
[----:B------:R-:W2:Y:S01]  /*5300*/  MUFU.EX2 R56, R56 ;  /* 0x0000003800387308 */ /* 0x000ea20000000800 */
[----:B---3--:R-:W-:Y:S01]  /*5310*/  F2FP.PACK_AB R134, R52, R53 ;  /* 0x000000353486723e */ /* 0x008fe200000000ff */
[----:B------:R-:W-:Y:S01]  /*5320*/  IMAD.WIDE.U32 R248, R248, -0x2daee0ad, RZ ;  /* 0xd2511f53f8f87825 */ /* 0x000fe200078e00ff */
[----:B------:R-:W-:Y:S01]  /*5330*/  HMMA.16816.F32 R116, R128, R122, RZ ;  /* 0x0000007a8074723c */ /* 0x000fe200000018ff */
[----:B------:R-:W-:-:S02]  /*5340*/  LOP3.LUT R206, R239, UR15, R206, 0x96, !PT ;  /* 0x0000000fefce7c12 */ /* 0x000fc4000f8e96ce */
[----:B------:R-:W-:Y:S01]  /*5350*/  LOP3.LUT R134, R67, R134, RZ, 0xc0, !PT ;  /* 0x0000008643867212 */ /* 0x000fe200078ec0ff */
[----:B------:R-:W-:Y:S01]  /*5360*/  FFMA.FTZ R67, R229, c[0x0][0x23c], -R176 ;  /* 0x00008f00e5437a23 */ /* 0x000fe200000108b0 */
[----:B------:R-:W3:Y:S01]  /*5370*/  MUFU.EX2 R57, R57 ;  /* 0x0000003900397308 */ /* 0x000ee20000000800 */
[----:B------:R-:W-:Y:S01]  /*5380*/  LOP3.LUT R236, R249, UR12, R236, 0x96, !PT ;  /* 0x0000000cf9ec7c12 */ /* 0x000fe2000f8e96ec */
[----:B------:R-:W-:Y:S01]  /*5390*/  IMAD.WIDE.U32 R206, R206, -0x2daee0ad, RZ ;  /* 0xd2511f53cece7825 */ /* 0x000fe200078e00ff */
[----:B------:R-:W-:Y:S03]  /*53a0*/  HMMA.16816.F32 R128, R128, R6, RZ ;  /* 0x000000068080723c */ /* 0x000fe600000018ff */
[----:B------:R-:W-:Y:S01]  /*53b0*/  IMAD.WIDE.U32 R236, R236, -0x326172a9, RZ ;  /* 0xcd9e8d57ecec7825 */ /* 0x000fe200078e00ff */
[----:B------:R-:W-:Y:S01]  /*53c0*/  LOP3.LUT R204, R207, UR12, R204, 0x96, !PT ;  /* 0x0000000ccfcc7c12 */ /* 0x000fe2000f8e96cc */
[----:B------:R-:W-:Y:S01]  /*53d0*/  MUFU.EX2 R164, R164 ;  /* 0x000000a400a47308 */ /* 0x000fe20000000800 */
[----:B--2---:R-:W-:Y:S01]  /*53e0*/  F2FP.PACK_AB R135, R55, R56 ;  /* 0x000000383787723e */ /* 0x004fe200000000ff */
[----:B------:R-:W-:Y:S01]  /*53f0*/  FFMA.FTZ R199, R199, c[0x0][0x23c], -R174 ;  /* 0x00008f00c7c77a23 */ /* 0x000fe200000108ae */
[----:B------:R-:W-:Y:S01]  /*5400*/  HMMA.16816.F32 R156, R32, R28, R156 ;  /* 0x0000001c209c723c */ /* 0x000fe2000000189c */
[----:B------:R-:W-:Y:S01]  /*5410*/  LOP3.LUT R230, R237, UR11, R230, 0x96, !PT ;  /* 0x0000000bede67c12 */ /* 0x000fe2000f8e96e6 */
[----:B------:R-:W-:Y:S01]  /*5420*/  IMAD.WIDE.U32 R204, R204, -0x326172a9, RZ ;  /* 0xcd9e8d57cccc7825 */ /* 0x000fe200078e00ff */
[----:B------:R-:W-:-:S02]  /*5430*/  LOP3.LUT R135, R68, R135, RZ, 0xc0, !PT ;  /* 0x0000008744877212 */ /* 0x000fc400078ec0ff */
[----:B---3--:R-:W-:Y:S01]  /*5440*/  F2FP.PACK_AB R133, R57, R54 ;  /* 0x000000363985723e */ /* 0x008fe200000000ff */
[----:B------:R-:W-:Y:S01]  /*5450*/  MUFU.EX2 R67, R67 ;  /* 0x0000004300437308 */ /* 0x000fe20000000800 */
[----:B------:R-:W-:Y:S01]  /*5460*/  LOP3.LUT R208, R205, UR11, R208, 0x96, !PT ;  /* 0x0000000bcdd07c12 */ /* 0x000fe2000f8e96d0 */
[C---:B------:R-:W-:Y:S01]  /*5470*/  HMMA.16816.F32 R72, R32.reuse, R24, R72 ;  /* 0x000000182048723c */ /* 0x040fe20000001848 */
[----:B------:R-:W-:Y:S01]  /*5480*/  LOP3.LUT R133, R70, R133, RZ, 0xc0, !PT ;  /* 0x0000008546857212 */ /* 0x000fe200078ec0ff */
[--C-:B------:R-:W-:Y:S02]  /*5490*/  FFMA.FTZ R189, R189, c[0x0][0x23c], -R176.reuse ;  /* 0x00008f00bdbd7a23 */ /* 0x100fe400000108b0 */
[----:B------:R-:W-:Y:S02]  /*54a0*/  FFMA.FTZ R188, R188, c[0x0][0x23c], -R176 ;  /* 0x00008f00bcbc7a23 */ /* 0x000fe400000108b0 */
[----:B------:R-:W2:Y:S01]  /*54b0*/  MUFU.EX2 R175, R175 ;  /* 0x000000af00af7308 */ /* 0x000ea20000000800 */
[--C-:B------:R-:W-:Y:S01]  /*54c0*/  FFMA.FTZ R187, R187, c[0x0][0x23c], -R174.reuse ;  /* 0x00008f00bbbb7a23 */ /* 0x100fe200000108ae */
[----:B------:R-:W-:Y:S01]  /*54d0*/  HMMA.16816.F32 R88, R32, R20, R88 ;  /* 0x000000142058723c */ /* 0x000fe20000001858 */
[----:B------:R-:W-:-:S02]  /*54e0*/  FFMA.FTZ R186, R186, c[0x0][0x23c], -R174 ;  /* 0x00008f00baba7a23 */ /* 0x000fc400000108ae */
[----:B------:R-:W-:Y:S02]  /*54f0*/  FFMA.FTZ R229, R177, c[0x0][0x23c], -R181 ;  /* 0x00008f00b1e57a23 */ /* 0x000fe400000108b5 */
[----:B------:R-:W-:Y:S01]  /*5500*/  FADD.FTZ R50, R50, R51 ;  /* 0x0000003332327221 */ /* 0x000fe20000010000 */
[----:B------:R-:W3:Y:S01]  /*5510*/  MUFU.EX2 R173, R173 ;  /* 0x000000ad00ad7308 */ /* 0x000ee20000000800 */
[----:B------:R-:W-:Y:S01]  /*5520*/  FADD.FTZ R54, R54, R57 ;  /* 0x0000003936367221 */ /* 0x000fe20000010000 */
[C---:B------:R-:W-:Y:S01]  /*5530*/  HMMA.16816.F32 R104, R32.reuse, R16, R104 ;  /* 0x000000102068723c */ /* 0x040fe20000001868 */
[----:B------:R-:W-:Y:S02]  /*5540*/  FADD.FTZ R50, R53, R50 ;  /* 0x0000003235327221 */ /* 0x000fe40000010000 */
[----:B------:R-:W-:Y:S02]  /*5550*/  FADD.FTZ R54, R56, R54 ;  /* 0x0000003638367221 */ /* 0x000fe40000010000 */
[----:B------:R-:W-:Y:S01]  /*5560*/  FADD.FTZ R50, R52, R50 ;  /* 0x0000003234327221 */ /* 0x000fe20000010000 */
[----:B------:R-:W4:Y:S01]  /*5570*/  MUFU.EX2 R172, R172 ;  /* 0x000000ac00ac7308 */ /* 0x000f220000000800 */
[----:B------:R-:W-:Y:S01]  /*5580*/  FADD.FTZ R54, R55, R54 ;  /* 0x0000003637367221 */ /* 0x000fe20000010000 */
[----:B------:R-:W-:Y:S01]  /*5590*/  HMMA.16816.F32 R140, R32, R12, R140 ;  /* 0x0000000c208c723c */ /* 0x000fe2000000188c */
[----:B--2---:R-:W-:-:S02]  /*55a0*/  FADD.FTZ R50, R175, R50 ;  /* 0x00000032af327221 */ /* 0x004fc40000010000 */
[----:B------:R-:W-:Y:S02]  /*55b0*/  FADD.FTZ R48, R39, R48 ;  /* 0x0000003027307221 */ /* 0x000fe40000010000 */
[--C-:B------:R-:W-:Y:S01]  /*55c0*/  FFMA.FTZ R170, R170, c[0x0][0x23c], -R176.reuse ;  /* 0x00008f00aaaa7a23 */ /* 0x100fe200000108b0 */
[----:B------:R-:W2:Y:S01]  /*55d0*/  MUFU.EX2 R171, R171 ;  /* 0x000000ab00ab7308 */ /* 0x000ea20000000800 */
[--C-:B------:R-:W-:Y:S01]  /*55e0*/  FFMA.FTZ R64, R64, c[0x0][0x23c], -R176.reuse ;  /* 0x00008f0040407a23 */ /* 0x100fe200000108b0 */
[C---:B-1----:R-:W-:Y:S01]  /*55f0*/  HMMA.16816.F32 R124, R32.reuse, R8, R124 ;  /* 0x00000008207c723c */ /* 0x042fe2000000187c */
[--C-:B------:R-:W-:Y:S02]  /*5600*/  FFMA.FTZ R169, R169, c[0x0][0x23c], -R176.reuse ;  /* 0x00008f00a9a97a23 */ /* 0x100fe400000108b0 */
[----:B------:R-:W-:Y:S02]  /*5610*/  FFMA.FTZ R232, R63, c[0x0][0x23c], -R176 ;  /* 0x00008f003fe87a23 */ /* 0x000fe400000108b0 */
[----:B---3--:R-:W-:Y:S01]  /*5620*/  FADD.FTZ R50, R173, R50 ;  /* 0x00000032ad327221 */ /* 0x008fe20000010000 */
[----:B------:R-:W1:Y:S01]  /*5630*/  MUFU.EX2 R180, R180 ;  /* 0x000000b400b47308 */ /* 0x000e620000000800 */
[----:B----4-:R-:W-:Y:S01]  /*5640*/  FADD.FTZ R54, R172, R54 ;  /* 0x00000036ac367221 */ /* 0x010fe20000010000 */
[----:B------:R-:W-:Y:S01]  /*5650*/  HMMA.16816.F32 R152, R32, R30, R152 ;  /* 0x0000001e2098723c */ /* 0x000fe20000001898 */
[----:B------:R-:W-:-:S02]  /*5660*/  FADD.FTZ R46, R40, R46 ;  /* 0x0000002e282e7221 */ /* 0x000fc40000010000 */
[----:B------:R-:W-:Y:S02]  /*5670*/  FADD.FTZ R48, R38, R48 ;  /* 0x0000003026307221 */ /* 0x000fe40000010000 */
[----:B------:R-:W-:Y:S01]  /*5680*/  FFMA.FTZ R61, R61, c[0x0][0x23c], -R174 ;  /* 0x00008f003d3d7a23 */ /* 0x000fe200000108ae */
[----:B------:R-:W3:Y:S01]  /*5690*/  MUFU.EX2 R202, R202 ;  /* 0x000000ca00ca7308 */ /* 0x000ee20000000800 */
[----:B--2---:R-:W-:Y:S01]  /*56a0*/  FADD.FTZ R54, R171, R54 ;  /* 0x00000036ab367221 */ /* 0x004fe20000010000 */
[C---:B------:R-:W-:Y:S01]  /*56b0*/  HMMA.16816.F32 R76, R32.reuse, R26, R76 ;  /* 0x0000001a204c723c */ /* 0x040fe2000000184c */
[--C-:B------:R-:W-:Y:S02]  /*56c0*/  FFMA.FTZ R62, R62, c[0x0][0x23c], -R174.reuse ;  /* 0x00008f003e3e7a23 */ /* 0x100fe400000108ae */
[----:B------:R-:W-:Y:S02]  /*56d0*/  FFMA.FTZ R59, R59, c[0x0][0x23c], -R174 ;  /* 0x00008f003b3b7a23 */ /* 0x000fe400000108ae */
[----:B------:R-:W-:Y:S01]  /*56e0*/  FADD.FTZ R50, R164, R50 ;  /* 0x00000032a4327221 */ /* 0x000fe20000010000 */
[----:B------:R-:W2:Y:S01]  /*56f0*/  MUFU.EX2 R190, R190 ;  /* 0x000000be00be7308 */ /* 0x000ea20000000800 */
[----:B------:R-:W-:Y:S01]  /*5700*/  FADD.FTZ R46, R37, R46 ;  /* 0x0000002e252e7221 */ /* 0x000fe20000010000 */
[----:B------:R-:W-:Y:S01]  /*5710*/  HMMA.16816.F32 R92, R32, R22, R92 ;  /* 0x00000016205c723c */ /* 0x000fe2000000185c */
[----:B------:R-:W-:-:S02]  /*5720*/  FADD.FTZ R48, R2, R48 ;  /* 0x0000003002307221 */ /* 0x000fc40000010000 */
[----:B------:R-:W-:Y:S02]  /*5730*/  FADD.FTZ R50, R67, R50 ;  /* 0x0000003243327221 */ /* 0x000fe40000010000 */
[----:B------:R-:W-:Y:S01]  /*5740*/  FADD.FTZ R46, R36, R46 ;  /* 0x0000002e242e7221 */ /* 0x000fe20000010000 */
[----:B------:R-:W4:Y:S01]  /*5750*/  MUFU.EX2 R195, R195 ;  /* 0x000000c300c37308 */ /* 0x000f220000000800 */
[----:B------:R-:W-:Y:S01]  /*5760*/  FADD.FTZ R48, R0, R48 ;  /* 0x0000003000307221 */ /* 0x000fe20000010000 */
[C---:B------:R-:W-:Y:S01]  /*5770*/  HMMA.16816.F32 R144, R32.reuse, R18, R144 ;  /* 0x000000122090723c */ /* 0x040fe20000001890 */
[----:B-1----:R-:W-:Y:S02]  /*5780*/  FADD.FTZ R46, R180, R46 ;  /* 0x0000002eb42e7221 */ /* 0x002fe40000010000 */
[----:B------:R-:W-:Y:S02]  /*5790*/  FADD.FTZ R48, R194, R48 ;  /* 0x00000030c2307221 */ /* 0x000fe40000010000 */
[----:B------:R-:W-:Y:S01]  /*57a0*/  FADD.FTZ R46, R183, R46 ;  /* 0x0000002eb72e7221 */ /* 0x000fe20000010000 */
[----:B------:R-:W1:Y:S01]  /*57b0*/  MUFU.EX2 R201, R201 ;  /* 0x000000c900c97308 */ /* 0x000e620000000800 */
[----:B---3--:R-:W-:Y:S01]  /*57c0*/  FADD.FTZ R48, R202, R48 ;  /* 0x00000030ca307221 */ /* 0x008fe20000010000 */
[----:B------:R-:W-:Y:S01]  /*57d0*/  HMMA.16816.F32 R116, R32, R14, R116 ;  /* 0x0000000e2074723c */ /* 0x000fe20000001874 */
[----:B--2---:R-:W-:-:S05]  /*57e0*/  FADD.FTZ R46, R190, R46 ;  /* 0x0000002ebe2e7221 */ /* 0x004fca0000010000 */
[----:B------:R-:W2:Y:S01]  /*57f0*/  MUFU.EX2 R200, R200 ;  /* 0x000000c800c87308 */ /* 0x000ea20000000800 */
[----:B----4-:R-:W-:Y:S01]  /*5800*/  FADD.FTZ R46, R195, R46 ;  /* 0x0000002ec32e7221 */ /* 0x010fe20000010000 */
[----:B------:R-:W-:Y:S06]  /*5810*/  HMMA.16816.F32 R128, R32, R10, R128 ;  /* 0x0000000a2080723c */ /* 0x000fec0000001880 */
[----:B------:R-:W-:Y:S01]  /*5820*/  MUFU.EX2 R198, R198 ;  /* 0x000000c600c67308 */ /* 0x000fe20000000800 */
[----:B------:R-:W-:Y:S01]  /*5830*/  LOP3.LUT R32, R115, UR7, R112, 0x96, !PT ;  /* 0x0000000773207c12 */ /* 0x000fe2000f8e9670 */
[----:B------:R-:W-:Y:S01]  /*5840*/  HMMA.16816.F32 R136, R132, R4, RZ ;  /* 0x000000048488723c */ /* 0x000fe200000018ff */
[----:B-1----:R-:W-:-:S05]  /*5850*/  FADD.FTZ R48, R201, R48 ;  /* 0x00000030c9307221 */ /* 0x002fca0000010000 */
[----:B------:R-:W-:Y:S01]  /*5860*/  MUFU.EX2 R197, R197 ;  /* 0x000000c500c57308 */ /* 0x000fe20000000800 */
[----:B------:R-:W-:Y:S01]  /*5870*/  IMAD.WIDE.U32 R4, R32, -0x2daee0ad, RZ ;  /* 0xd2511f5320047825 */ /* 0x000fe200078e00ff */
[C---:B------:R-:W-:Y:S03]  /*5880*/  HMMA.16816.F32 R160, R132.reuse, R148, RZ ;  /* 0x0000009484a0723c */ /* 0x040fe600000018ff */
[----:B--2---:R-:W-:Y:S01]  /*5890*/  FADD.FTZ R48, R200, R48 ;  /* 0x00000030c8307221 */ /* 0x004fe20000010000 */
[----:B------:R-:W-:Y:S02]  /*58a0*/  LOP3.LUT R32, R4, 0xffff, RZ, 0xc0, !PT ;  /* 0x0000ffff04207812 */ /* 0x000fe400078ec0ff */
[----:B------:R-:W-:Y:S02]  /*58b0*/  MUFU.EX2 R196, R196 ;  /* 0x000000c400c47308 */ /* 0x000fe40000000800 */
[----:B------:R-:W-:Y:S01]  /*58c0*/  HMMA.16816.F32 R68, R132, R80, RZ ;  /* 0x000000508444723c */ /* 0x000fe200000018ff */
[----:B------:R-:W-:-:S05]  /*58d0*/  SHF.R.U32.HI R32, RZ, 0x8, R32 ;  /* 0x00000008ff207819 */ /* 0x000fca0000011620 */
[----:B------:R-:W-:Y:S02]  /*58e0*/  MUFU.EX2 R199, R199 ;  /* 0x000000c700c77308 */ /* 0x000fe40000000800 */
[C---:B------:R-:W-:Y:S06]  /*58f0*/  HMMA.16816.F32 R84, R132.reuse, R96, RZ ;  /* 0x000000608454723c */ /* 0x040fec00000018ff */
[----:B------:R-:W1:Y:S02]  /*5900*/  MUFU.EX2 R189, R189 ;  /* 0x000000bd00bd7308 */ /* 0x000e640000000800 */
[C---:B------:R-:W-:Y:S06]  /*5910*/  HMMA.16816.F32 R100, R132.reuse, R108, RZ ;  /* 0x0000006c8464723c */ /* 0x040fec00000018ff */
[----:B------:R-:W2:Y:S02]  /*5920*/  MUFU.EX2 R188, R188 ;  /* 0x000000bc00bc7308 */ /* 0x000ea40000000800 */
[C---:B------:R-:W-:Y:S06]  /*5930*/  HMMA.16816.F32 R112, R132.reuse, R120, RZ ;  /* 0x000000788470723c */ /* 0x040fec00000018ff */
[----:B------:R-:W-:Y:S01]  /*5940*/  MUFU.EX2 R187, R187 ;  /* 0x000000bb00bb7308 */ /* 0x000fe20000000800 */
[----:B-1----:R-:W-:Y:S01]  /*5950*/  FADD.FTZ R50, R189, R50 ;  /* 0x00000032bd327221 */ /* 0x002fe20000010000 */
[C---:B------:R-:W-:Y:S06]  /*5960*/  HMMA.16816.F32 R148, R132.reuse, R150, RZ ;  /* 0x000000968494723c */ /* 0x040fec00000018ff */
[----:B------:R-:W-:Y:S01]  /*5970*/  MUFU.EX2 R186, R186 ;  /* 0x000000ba00ba7308 */ /* 0x000fe20000000800 */
[----:B--2---:R-:W-:Y:S01]  /*5980*/  FADD.FTZ R50, R188, R50 ;  /* 0x00000032bc327221 */ /* 0x004fe20000010000 */
[----:B------:R-:W-:Y:S03]  /*5990*/  HMMA.16816.F32 R80, R132, R82, RZ ;  /* 0x000000528450723c */ /* 0x000fe600000018ff */
[----:B------:R-:W-:-:S03]  /*59a0*/  FADD.FTZ R50, R198, R50 ;  /* 0x00000032c6327221 */ /* 0x000fc60000010000 */
[----:B------:R-:W1:Y:S01]  /*59b0*/  MUFU.EX2 R192, R192 ;  /* 0x000000c000c07308 */ /* 0x000e620000000800 */
[----:B------:R-:W-:Y:S01]  /*59c0*/  FADD.FTZ R50, R197, R50 ;  /* 0x00000032c5327221 */ /* 0x000fe20000010000 */
[C---:B------:R-:W-:Y:S06]  /*59d0*/  HMMA.16816.F32 R96, R132.reuse, R98, RZ ;  /* 0x000000628460723c */ /* 0x040fec00000018ff */
[----:B------:R-:W2:Y:S02]  /*59e0*/  MUFU.EX2 R184, R184 ;  /* 0x000000b800b87308 */ /* 0x000ea40000000800 */
[C---:B------:R-:W-:Y:S06]  /*59f0*/  HMMA.16816.F32 R108, R132.reuse, R110, RZ ;  /* 0x0000006e846c723c */ /* 0x040fec00000018ff */
[----:B------:R-:W3:Y:S01]  /*5a00*/  MUFU.EX2 R191, R191 ;  /* 0x000000bf00bf7308 */ /* 0x000ee20000000800 */
[----:B-1----:R-:W-:Y:S01]  /*5a10*/  FADD.FTZ R46, R192, R46 ;  /* 0x0000002ec02e7221 */ /* 0x002fe20000010000 */
[C---:B------:R-:W-:Y:S06]  /*5a20*/  HMMA.16816.F32 R120, R132.reuse, R122, RZ ;  /* 0x0000007a8478723c */ /* 0x040fec00000018ff */
[----:B------:R-:W1:Y:S01]  /*5a30*/  MUFU.EX2 R179, R179 ;  /* 0x000000b300b37308 */ /* 0x000e620000000800 */
[----:B--2---:R-:W-:Y:S01]  /*5a40*/  FADD.FTZ R46, R184, R46 ;  /* 0x0000002eb82e7221 */ /* 0x004fe20000010000 */
[----:B------:R-:W-:Y:S06]  /*5a50*/  HMMA.16816.F32 R132, R132, R6, RZ ;  /* 0x000000068484723c */ /* 0x000fec00000018ff */
[----:B------:R-:W2:Y:S01]  /*5a60*/  MUFU.EX2 R182, R182 ;  /* 0x000000b600b67308 */ /* 0x000ea20000000800 */
[----:B------:R-:W-:Y:S01]  /*5a70*/  LOP3.LUT R7, R5, UR16, R66, 0x96, !PT ;  /* 0x0000001005077c12 */ /* 0x000fe2000f8e9642 */
[----:B------:R-:W-:Y:S01]  /*5a80*/  FFMA.FTZ R66, R65, c[0x0][0x23c], -R174 ;  /* 0x00008f0041427a23 */ /* 0x000fe200000108ae */
[----:B------:R-:W-:Y:S01]  /*5a90*/  SHF.R.U32.HI R5, RZ, 0x10, R4 ;  /* 0x00000010ff057819 */ /* 0x000fe20000011604 */
[----:B------:R-:W-:Y:S01]  /*5aa0*/  FFMA.FTZ R65, R210, c[0x0][0x23c], -R174 ;  /* 0x00008f00d2417a23 */ /* 0x000fe200000108ae */
[----:B------:R-:W-:Y:S01]  /*5ab0*/  LOP3.LUT R6, R4, 0xff, RZ, 0xc0, !PT ;  /* 0x000000ff04067812 */ /* 0x000fe200078ec0ff */
[----:B---3--:R-:W-:Y:S01]  /*5ac0*/  FADD.FTZ R46, R191, R46 ;  /* 0x0000002ebf2e7221 */ /* 0x008fe20000010000 */
[----:B------:R-:W-:Y:S01]  /*5ad0*/  SHF.R.U32.HI R4, RZ, 0x18, R4 ;  /* 0x00000018ff047819 */ /* 0x000fe20000011604 */
[----:B------:R-:W3:Y:S01]  /*5ae0*/  MUFU.EX2 R66, R66 ;  /* 0x0000004200427308 */ /* 0x000ee20000000800 */
[----:B------:R-:W-:Y:S01]  /*5af0*/  LOP3.LUT R5, R5, 0xff, RZ, 0xc0, !PT ;  /* 0x000000ff05057812 */ /* 0x000fe200078ec0ff */
[----:B-1----:R-:W-:Y:S01]  /*5b00*/  FADD.FTZ R48, R179, R48 ;  /* 0x00000030b3307221 */ /* 0x002fe20000010000 */
[----:B------:R-:W-:-:S02]  /*5b10*/  SHF.R.U32.HI R33, RZ, 0x10, R7 ;  /* 0x00000010ff217819 */ /* 0x000fc40000011607 */
[----:B------:R-:W-:Y:S02]  /*5b20*/  PRMT R4, R5, 0x5410, R4 ;  /* 0x0000541005047816 */ /* 0x000fe40000000004 */
[C---:B------:R-:W-:Y:S01]  /*5b30*/  LOP3.LUT R5, R7.reuse, 0xffff, RZ, 0xc0, !PT ;  /* 0x0000ffff07057812 */ /* 0x040fe200078ec0ff */
[----:B------:R-:W1:Y:S01]  /*5b40*/  MUFU.EX2 R65, R65 ;  /* 0x0000004100417308 */ /* 0x000e620000000800 */
[----:B------:R-:W-:Y:S01]  /*5b50*/  PRMT R6, R6, 0x5410, R32 ;  /* 0x0000541006067816 */ /* 0x000fe20000000020 */
[--C-:B------:R-:W-:Y:S01]  /*5b60*/  HSET2.LE.AND R4, R4, R58.reuse, PT ;  /* 0x0000003a04047233 */ /* 0x100fe20003803000 */
[----:B------:R-:W-:Y:S01]  /*5b70*/  LOP3.LUT R32, R7, 0xff, RZ, 0xc0, !PT ;  /* 0x000000ff07207812 */ /* 0x000fe200078ec0ff */
[----:B--2---:R-:W-:Y:S01]  /*5b80*/  FADD.FTZ R48, R182, R48 ;  /* 0x00000030b6307221 */ /* 0x004fe20000010000 */
[----:B------:R-:W-:Y:S01]  /*5b90*/  SHF.R.U32.HI R34, RZ, 0x8, R5 ;  /* 0x00000008ff227819 */ /* 0x000fe20000011605 */
[----:B------:R-:W-:Y:S01]  /*5ba0*/  HSET2.LE.AND R6, R6, R58, PT ;  /* 0x0000003a06067233 */ /* 0x000fe20003803000 */
[----:B------:R-:W-:Y:S01]  /*5bb0*/  SHF.R.U32.HI R7, RZ, 0x18, R7 ;  /* 0x00000018ff077819 */ /* 0x000fe20000011607 */
[----:B------:R-:W2:Y:S01]  /*5bc0*/  MUFU.EX2 R178, R178 ;  /* 0x000000b200b27308 */ /* 0x000ea20000000800 */
[----:B------:R-:W-:Y:S01]  /*5bd0*/  LOP3.LUT R5, R33, 0xff, RZ, 0xc0, !PT ;  /* 0x000000ff21057812 */ /* 0x000fe200078ec0ff */
[----:B---3--:R-:W-:Y:S01]  /*5be0*/  FADD.FTZ R54, R66, R54 ;  /* 0x0000003642367221 */ /* 0x008fe20000010000 */
[----:B------:R-:W-:-:S02]  /*5bf0*/  PRMT R32, R32, 0x5410, R34 ;  /* 0x0000541020207816 */ /* 0x000fc40000000022 */
[----:B------:R-:W-:Y:S02]  /*5c00*/  PRMT R5, R5, 0x5410, R7 ;  /* 0x0000541005057816 */ /* 0x000fe40000000007 */
[----:B------:R-:W-:Y:S01]  /*5c10*/  F2FP.PACK_AB R7, R67, R164 ;  /* 0x000000a44307723e */ /* 0x000fe200000000ff */
[----:B------:R-:W-:Y:S01]  /*5c20*/  MUFU.EX2 R229, R229 ;  /* 0x000000e500e57308 */ /* 0x000fe20000000800 */
[C---:B-1----:R-:W-:Y:S01]  /*5c30*/  FADD.FTZ R54, R65.reuse, R54 ;  /* 0x0000003641367221 */ /* 0x042fe20000010000 */
[--C-:B------:R-:W-:Y:S01]  /*5c40*/  HSET2.LE.AND R5, R5, R58.reuse, PT ;  /* 0x0000003a05057233 */ /* 0x100fe20003803000 */
[----:B------:R-:W-:Y:S02]  /*5c50*/  LOP3.LUT R6, R6, R7, RZ, 0xc0, !PT ;  /* 0x0000000706067212 */ /* 0x000fe400078ec0ff */
[----:B------:R-:W-:Y:S01]  /*5c60*/  F2FP.PACK_AB R7, R65, R66 ;  /* 0x000000424107723e */ /* 0x000fe200000000ff */
[----:B------:R-:W-:Y:S02]  /*5c70*/  FADD.FTZ R54, R187, R54 ;  /* 0x00000036bb367221 */ /* 0x000fe40000010000 */
[----:B------:R-:W1:Y:S01]  /*5c80*/  MUFU.EX2 R170, R170 ;  /* 0x000000aa00aa7308 */ /* 0x000e620000000800 */
[----:B------:R-:W-:Y:S01]  /*5c90*/  LOP3.LUT R7, R4, R7, RZ, 0xc0, !PT ;  /* 0x0000000704077212 */ /* 0x000fe200078ec0ff */
[----:B------:R-:W-:Y:S01]  /*5ca0*/  HSET2.LE.AND R4, R32, R58, PT ;  /* 0x0000003a20047233 */ /* 0x000fe20003803000 */
[----:B------:R-:W-:Y:S01]  /*5cb0*/  F2FP.PACK_AB R32, R173, R175 ;  /* 0x000000afad20723e */ /* 0x000fe200000000ff */
[----:B------:R-:W-:-:S02]  /*5cc0*/  FADD.FTZ R54, R186, R54 ;  /* 0x00000036ba367221 */ /* 0x000fc40000010000 */
[----:B--2---:R-:W-:Y:S01]  /*5cd0*/  FADD.FTZ R48, R178, R48 ;  /* 0x00000030b2307221 */ /* 0x004fe20000010000 */
[----:B------:R-:W-:Y:S01]  /*5ce0*/  LOP3.LUT R4, R4, R32, RZ, 0xc0, !PT ;  /* 0x0000002004047212 */ /* 0x000fe200078ec0ff */
[----:B------:R-:W2:Y:S01]  /*5cf0*/  MUFU.EX2 R64, R64 ;  /* 0x0000004000407308 */ /* 0x000ea20000000800 */
[----:B------:R-:W-:Y:S01]  /*5d00*/  F2FP.PACK_AB R32, R171, R172 ;  /* 0x000000acab20723e */ /* 0x000fe200000000ff */
[----:B------:R-:W-:-:S03]  /*5d10*/  FADD.FTZ R54, R196, R54 ;  /* 0x00000036c4367221 */ /* 0x000fc60000010000 */
[----:B------:R-:W-:Y:S01]  /*5d20*/  LOP3.LUT R5, R5, R32, RZ, 0xc0, !PT ;  /* 0x0000002005057212 */ /* 0x000fe200078ec0ff */
[----:B------:R-:W-:Y:S02]  /*5d30*/  FADD.FTZ R54, R199, R54 ;  /* 0x00000036c7367221 */ /* 0x000fe40000010000 */
[----:B------:R-:W3:Y:S01]  /*5d40*/  MUFU.EX2 R169, R169 ;  /* 0x000000a900a97308 */ /* 0x000ee20000000800 */
[----:B-1----:R-:W-:-:S03]  /*5d50*/  FADD.FTZ R50, R170, R50 ;  /* 0x00000032aa327221 */ /* 0x002fc60000010000 */
[C---:B------:R-:W-:Y:S04]  /*5d60*/  HMMA.16816.F32 R100, R4.reuse, R16, R100 ;  /* 0x000000100464723c */ /* 0x040fe80000001864 */
[----:B------:R-:W-:Y:S01]  /*5d70*/  MUFU.EX2 R232, R232 ;  /* 0x000000e800e87308 */ /* 0x000fe20000000800 */
[----:B--2---:R-:W-:Y:S02]  /*5d80*/  FADD.FTZ R50, R64, R50 ;  /* 0x0000003240327221 */ /* 0x004fe40000010000 */
[--C-:B------:R-:W-:Y:S01]  /*5d90*/  LOP3.LUT R16, R231, UR13, R238.reuse, 0x96, !PT ;  /* 0x0000000de7107c12 */ /* 0x100fe2000f8e96ee */
[----:B------:R-:W-:Y:S01]  /*5da0*/  IMAD.WIDE.U32 R230, R230, -0x2daee0ad, RZ ;  /* 0xd2511f53e6e67825 */ /* 0x000fe200078e00ff */
[----:B------:R-:W-:Y:S01]  /*5db0*/  HMMA.16816.F32 R136, R4, R8, R136 ;  /* 0x000000080488723c */ /* 0x000fe20000001888 */
[----:B------:R-:W-:-:S02]  /*5dc0*/  LOP3.LUT R238, R209, UR13, R238, 0x96, !PT ;  /* 0x0000000dd1ee7c12 */ /* 0x000fc4000f8e96ee */
[----:B------:R-:W-:Y:S01]  /*5dd0*/  IMAD.WIDE.U32 R16, R16, -0x2daee0ad, RZ ;  /* 0xd2511f5310107825 */ /* 0x000fe200078e00ff */
[----:B------:R-:W1:Y:S03]  /*5de0*/  MUFU.EX2 R61, R61 ;  /* 0x0000003d003d7308 */ /* 0x000e660000000800 */
[----:B------:R-:W-:Y:S01]  /*5df0*/  IMAD.WIDE.U32 R238, R238, -0x2daee0ad, RZ ;  /* 0xd2511f53eeee7825 */ /* 0x000fe200078e00ff */
[----:B------:R-:W-:Y:S01]  /*5e00*/  LOP3.LUT R32, R17, UR10, R248, 0x96, !PT ;  /* 0x0000000a11207c12 */ /* 0x000fe2000f8e96f8 */
[C---:B------:R-:W-:Y:S01]  /*5e10*/  HMMA.16816.F32 R112, R4.reuse, R12, R112 ;  /* 0x0000000c0470723c */ /* 0x040fe20000001870 */
[----:B------:R-:W-:Y:S01]  /*5e20*/  LOP3.LUT R210, R231, UR8, R16, 0x96, !PT ;  /* 0x00000008e7d27c12 */ /* 0x000fe2000f8e9610 */
[----:B---3--:R-:W-:Y:S01]  /*5e30*/  FADD.FTZ R50, R169, R50 ;  /* 0x00000032a9327221 */ /* 0x008fe20000010000 */
[----:B------:R-:W-:Y:S01]  /*5e40*/  LOP3.LUT R206, R239, UR10, R206, 0x96, !PT ;  /* 0x0000000aefce7c12 */ /* 0x000fe2000f8e96ce */
[----:B------:R-:W-:Y:S01]  /*5e50*/  IMAD.WIDE.U32 R32, R32, -0x326172a9, RZ ;  /* 0xcd9e8d5720207825 */ /* 0x000fe200078e00ff */
[----:B------:R-:W-:Y:S03]  /*5e60*/  MUFU.EX2 R62, R62 ;  /* 0x0000003e003e7308 */ /* 0x000fe60000000800 */
[----:B------:R-:W-:Y:S01]  /*5e70*/  IMAD.WIDE.U32 R210, R210, -0x326172a9, RZ ;  /* 0xcd9e8d57d2d27825 */ /* 0x000fe200078e00ff */
[----:B------:R-:W-:Y:S01]  /*5e80*/  LOP3.LUT R34, R33, UR9, R236, 0x96, !PT ;  /* 0x0000000921227c12 */ /* 0x000fe2000f8e96ec */
[C---:B------:R-:W-:Y:S02]  /*5e90*/  HMMA.16816.F32 R120, R4.reuse, R14, R120 ;  /* 0x0000000e0478723c */ /* 0x040fe40000001878 */
[----:B------:R-:W-:Y:S01]  /*5ea0*/  IMAD.WIDE.U32 R206, R206, -0x326172a9, RZ ;  /* 0xcd9e8d57cece7825 */ /* 0x000fe200078e00ff */
[----:B------:R-:W2:Y:S03]  /*5eb0*/  MUFU.EX2 R59, R59 ;  /* 0x0000003b003b7308 */ /* 0x000ea60000000800 */
[----:B------:R-:W-:Y:S01]  /*5ec0*/  IMAD.WIDE.U32 R34, R34, -0x2daee0ad, RZ ;  /* 0xd2511f5322227825 */ /* 0x000fe200078e00ff */
[----:B------:R-:W-:Y:S01]  /*5ed0*/  LOP3.LUT R204, R207, UR9, R204, 0x96, !PT ;  /* 0x00000009cfcc7c12 */ /* 0x000fe2000f8e96cc */
[----:B------:R-:W-:Y:S02]  /*5ee0*/  HMMA.16816.F32 R160, R4, R28, R160 ;  /* 0x0000001c04a0723c */ /* 0x000fe400000018a0 */
[----:B-1----:R-:W-:Y:S01]  /*5ef0*/  FADD.FTZ R54, R61, R54 ;  /* 0x000000363d367221 */ /* 0x002fe20000010000 */
[----:B------:R-:W-:Y:S01]  /*5f00*/  LOP3.LUT R8, R35, UR6, R230, 0x96, !PT ;  /* 0x0000000623087c12 */ /* 0x000fe2000f8e96e6 */
[----:B------:R-:W-:-:S04]  /*5f10*/  IMAD.WIDE.U32 R230, R208, -0x2daee0ad, RZ ;  /* 0xd2511f53d0e67825 */ /* 0x000fc800078e00ff */
[----:B------:R-:W-:Y:S01]  /*5f20*/  IMAD.WIDE.U32 R16, R8, -0x326172a9, RZ ;  /* 0xcd9e8d5708107825 */ /* 0x000fe200078e00ff */
[C---:B------:R-:W-:Y:S01]  /*5f30*/  HMMA.16816.F32 R68, R4.reuse, R24, R68 ;  /* 0x000000180444723c */ /* 0x040fe20000001844 */
[----:B------:R-:W-:Y:S02]  /*5f40*/  LOP3.LUT R208, R231, UR8, R238, 0x96, !PT ;  /* 0x00000008e7d07c12 */ /* 0x000fe4000f8e96ee */
[----:B------:R-:W-:Y:S01]  /*5f50*/  IMAD.WIDE.U32 R204, R204, -0x2daee0ad, RZ ;  /* 0xd2511f53cccc7825 */ /* 0x000fe200078e00ff */
[----:B------:R-:W-:Y:S02]  /*5f60*/  LOP3.LUT R12, R17, UR17, R210, 0x96, !PT ;  /* 0x00000011110c7c12 */ /* 0x000fe4000f8e96d2 */
[----:B------:R-:W-:Y:S01]  /*5f70*/  LOP3.LUT R8, R16, 0xffff, RZ, 0xc0, !PT ;  /* 0x0000ffff10087812 */ /* 0x000fe200078ec0ff */
[----:B------:R-:W-:Y:S01]  /*5f80*/  IMAD.WIDE.U32 R208, R208, -0x326172a9, RZ ;  /* 0xcd9e8d57d0d07825 */ /* 0x000fe200078e00ff */
[C---:B------:R-:W-:Y:S01]  /*5f90*/  LOP3.LUT R14, R12.reuse, 0xffff, RZ, 0xc0, !PT ;  /* 0x0000ffff0c0e7812 */ /* 0x040fe200078ec0ff */
[----:B------:R-:W-:Y:S01]  /*5fa0*/  HMMA.16816.F32 R84, R4, R20, R84 ;  /* 0x000000140454723c */ /* 0x000fe20000001854 */
[----:B------:R-:W-:Y:S01]  /*5fb0*/  LOP3.LUT R13, R12, 0xff, RZ, 0xc0, !PT ;  /* 0x000000ff0c0d7812 */ /* 0x000fe200078ec0ff */
[----:B--2---:R-:W-:Y:S01]  /*5fc0*/  FADD.FTZ R54, R59, R54 ;  /* 0x000000363b367221 */ /* 0x004fe20000010000 */
[----:B------:R-:W-:-:S02]  /*5fd0*/  SHF.R.U32.HI R15, RZ, 0x10, R12 ;  /* 0x00000010ff0f7819 */ /* 0x000fc4000001160c */
[----:B------:R-:W-:Y:S01]  /*5fe0*/  SHF.R.U32.HI R203, RZ, 0x18, R12 ;  /* 0x00000018ffcb7819 */ /* 0x000fe2000001160c */
[----:B------:R-:W-:Y:S01]  /*5ff0*/  FADD.FTZ R54, R62, R54 ;  /* 0x000000363e367221 */ /* 0x000fe20000010000 */
[----:B------:R-:W-:Y:S01]  /*6000*/  SHF.R.U32.HI R12, RZ, 0x8, R8 ;  /* 0x00000008ff0c7819 */ /* 0x000fe20000011608 */
[C---:B------:R-:W-:Y:S01]  /*6010*/  HMMA.16816.F32 R148, R4.reuse, R30, R148 ;  /* 0x0000001e0494723c */ /* 0x040fe20000001894 */
[----:B------:R-:W-:Y:S01]  /*6020*/  SHF.R.U32.HI R9, RZ, 0x10, R16 ;  /* 0x00000010ff097819 */ /* 0x000fe20000011610 */
[----:B------:R-:W1:Y:S01]  /*6030*/  LDSM.16.MT88.4 R28, [R214+0x9800] ;  /* 0x00980000d61c783b */ /* 0x000e620000004200 */
[----:B------:R-:W-:Y:S02]  /*6040*/  SHF.R.U32.HI R8, RZ, 0x8, R14 ;  /* 0x00000008ff087819 */ /* 0x000fe4000001160e */
[----:B------:R-:W-:Y:S02]  /*6050*/  LOP3.LUT R9, R9, 0xff, RZ, 0xc0, !PT ;  /* 0x000000ff09097812 */ /* 0x000fe400078ec0ff */
[----:B------:R-:W-:Y:S01]  /*6060*/  LOP3.LUT R15, R15, 0xff, RZ, 0xc0, !PT ;  /* 0x000000ff0f0f7812 */ /* 0x000fe200078ec0ff */
[----:B------:R-:W-:Y:S01]  /*6070*/  HMMA.16816.F32 R80, R4, R26, R80 ;  /* 0x0000001a0450723c */ /* 0x000fe20000001850 */
[----:B------:R-:W-:Y:S01]  /*6080*/  PRMT R8, R13, 0x5410, R8 ;  /* 0x000054100d087816 */ /* 0x000fe20000000008 */
[----:B------:R-:W2:Y:S01]  /*6090*/  LDSM.16.MT88.4 R24, [R212+0x9800] ;  /* 0x00980000d418783b */ /* 0x000ea20000004200 */
[----:B------:R-:W-:-:S02]  /*60a0*/  LOP3.LUT R35, R16, 0xff, RZ, 0xc0, !PT ;  /* 0x000000ff10237812 */ /* 0x000fc400078ec0ff */
[----:B------:R-:W-:Y:S02]  /*60b0*/  SHF.R.U32.HI R33, RZ, 0x18, R16 ;  /* 0x00000018ff217819 */ /* 0x000fe40000011610 */
[----:B------:R-:W-:Y:S01]  /*60c0*/  PRMT R35, R35, 0x5410, R12 ;  /* 0x0000541023237816 */ /* 0x000fe2000000000c */
[C---:B------:R-:W-:Y:S01]  /*60d0*/  HMMA.16816.F32 R96, R4.reuse, R22, R96 ;  /* 0x000000160460723c */ /* 0x040fe20000001860 */
[----:B------:R-:W-:Y:S01]  /*60e0*/  PRMT R33, R9, 0x5410, R33 ;  /* 0x0000541009217816 */ /* 0x000fe20000000021 */
[----:B------:R-:W3:Y:S01]  /*60f0*/  LDSM.16.MT88.4 R20, [R214+0xa800] ;  /* 0x00a80000d614783b */ /* 0x000ee20000004200 */
[----:B------:R-:W-:Y:S02]  /*6100*/  PRMT R203, R15, 0x5410, R203 ;  /* 0x000054100fcb7816 */ /* 0x000fe400000000cb */
[----:B------:R-:W-:Y:S01]  /*6110*/  LOP3.LUT R230, R205, UR6, R230, 0x96, !PT ;  /* 0x00000006cde67c12 */ /* 0x000fe2000f8e96e6 */
[----:B------:R-:W-:Y:S01]  /*6120*/  LDSM.16.MT88.4 R12, [R214+0xb800] ;  /* 0x00b80000d60c783b */ /* 0x000fe20000004200 */
[----:B------:R-:W-:Y:S01]  /*6130*/  LOP3.LUT R176, R209, UR7, R206, 0x96, !PT ;  /* 0x00000007d1b07c12 */ /* 0x000fe2000f8e96ce */
[----:B------:R-:W-:Y:S02]  /*6140*/  HMMA.16816.F32 R108, R4, R18, R108 ;  /* 0x00000012046c723c */ /* 0x000fe4000000186c */
[----:B------:R-:W4:Y:S01]  /*6150*/  LDSM.16.MT88.4 R16, [R212+0xa800] ;  /* 0x00a80000d410783b */ /* 0x000f220000004200 */
[----:B------:R-:W-:-:S04]  /*6160*/  IMAD.WIDE.U32 R230, R230, -0x326172a9, RZ ;  /* 0xcd9e8d57e6e67825 */ /* 0x000fc800078e00ff */
[----:B------:R-:W-:Y:S01]  /*6170*/  IMAD.WIDE.U32 R176, R176, -0x2daee0ad, RZ ;  /* 0xd2511f53b0b07825 */ /* 0x000fe200078e00ff */
[----:B------:R-:W-:Y:S04]  /*6180*/  HMMA.16816.F32 R132, R4, R10, R132 ;  /* 0x0000000a0484723c */ /* 0x000fe80000001884 */
[----:B------:R-:W-:-:S03]  /*6190*/  LOP3.LUT R204, R177, UR16, R204, 0x96, !PT ;  /* 0x00000010b1cc7c12 */ /* 0x000fc6000f8e96cc */
[--C-:B------:R-:W-:Y:S01]  /*61a0*/  HSET2.LE.AND R4, R8, R58.reuse, PT ;  /* 0x0000003a08047233 */ /* 0x100fe20003803000 */
[----:B------:R-:W-:Y:S01]  /*61b0*/  F2FP.PACK_AB R5, R183, R180 ;  /* 0x000000b4b705723e */ /* 0x000fe200000000ff */
[----:B------:R-:W5:Y:S01]  /*61c0*/  LDSM.16.MT88.4 R8, [R212+0xb800] ;  /* 0x00b80000d408783b */ /* 0x000f620000004200 */
[----:B------:R-:W-:Y:S02]  /*61d0*/  F2FP.PACK_AB R6, R202, R194 ;  /* 0x000000c2ca06723e */ /* 0x000fe400000000ff */
[----:B------:R-:W-:Y:S01]  /*61e0*/  LOP3.LUT R4, R4, R5, RZ, 0xc0, !PT ;  /* 0x0000000504047212 */ /* 0x000fe200078ec0ff */
[--C-:B------:R-:W-:Y:S01]  /*61f0*/  HSET2.LE.AND R5, R203, R58.reuse, PT ;  /* 0x0000003acb057233 */ /* 0x100fe20003803000 */
[----:B------:R-:W-:Y:S02]  /*6200*/  F2FP.PACK_AB R7, R195, R190 ;  /* 0x000000bec307723e */ /* 0x000fe400000000ff */
[----:B------:R-:W-:Y:S02]  /*6210*/  LOP3.LUT R63, R204, 0xffff, RZ, 0xc0, !PT ;  /* 0x0000ffffcc3f7812 */ /* 0x000fe400078ec0ff */
[----:B------:R-:W-:Y:S01]  /*6220*/  LOP3.LUT R5, R5, R6, RZ, 0xc0, !PT ;  /* 0x0000000605057212 */ /* 0x000fe200078ec0ff */
[----:B------:R-:W-:Y:S01]  /*6230*/  HSET2.LE.AND R6, R35, R58, PT ;  /* 0x0000003a23067233 */ /* 0x000fe20003803000 */
[----:B------:R-:W-:-:S04]  /*6240*/  SHF.R.U32.HI R63, RZ, 0x8, R63 ;  /* 0x00000008ff3f7819 */ /* 0x000fc8000001163f */
[----:B------:R-:W-:Y:S01]  /*6250*/  LOP3.LUT R6, R6, R7, RZ, 0xc0, !PT ;  /* 0x0000000706067212 */ /* 0x000fe200078ec0ff */
[----:B------:R-:W-:Y:S01]  /*6260*/  HSET2.LE.AND R7, R33, R58, PT ;  /* 0x0000003a21077233 */ /* 0x000fe20003803000 */
[----:B------:R-:W-:-:S04]  /*6270*/  F2FP.PACK_AB R33, R200, R201 ;  /* 0x000000c9c821723e */ /* 0x000fc800000000ff */
[----:B------:R-:W-:-:S07]  /*6280*/  LOP3.LUT R7, R7, R33, RZ, 0xc0, !PT ;  /* 0x0000002107077212 */ /* 0x000fce00078ec0ff */
[C---:B-1----:R-:W-:Y:S08]  /*6290*/  HMMA.16816.F32 R156, R4.reuse, R28, R156 ;  /* 0x0000001c049c723c */ /* 0x042ff0000000189c */
[C---:B--2---:R-:W-:Y:S08]  /*62a0*/  HMMA.16816.F32 R72, R4.reuse, R24, R72 ;  /* 0x000000180448723c */ /* 0x044ff00000001848 */
[C---:B---3--:R-:W-:Y:S08]  /*62b0*/  HMMA.16816.F32 R88, R4.reuse, R20, R88 ;  /* 0x000000140458723c */ /* 0x048ff00000001858 */
[C---:B----4-:R-:W-:Y:S08]  /*62c0*/  HMMA.16816.F32 R104, R4.reuse, R16, R104 ;  /* 0x000000100468723c */ /* 0x050ff00000001868 */
[C---:B------:R-:W-:Y:S08]  /*62d0*/  HMMA.16816.F32 R140, R4.reuse, R12, R140 ;  /* 0x0000000c048c723c */ /* 0x040ff0000000188c */
[C---:B-----5:R-:W-:Y:S08]  /*62e0*/  HMMA.16816.F32 R124, R4.reuse, R8, R124 ;  /* 0x00000008047c723c */ /* 0x060ff0000000187c */
[C---:B------:R-:W-:Y:S08]  /*62f0*/  HMMA.16816.F32 R152, R4.reuse, R30, R152 ;  /* 0x0000001e0498723c */ /* 0x040ff00000001898 */
[C---:B------:R-:W-:Y:S08]  /*6300*/  HMMA.16816.F32 R76, R4.reuse, R26, R76 ;  /* 0x0000001a044c723c */ /* 0x040ff0000000184c */
[C---:B------:R-:W-:Y:S08]  /*6310*/  HMMA.16816.F32 R92, R4.reuse, R22, R92 ;  /* 0x00000016045c723c */ /* 0x040ff0000000185c */
[C---:B------:R-:W-:Y:S08]  /*6320*/  HMMA.16816.F32 R144, R4.reuse, R18, R144 ;  /* 0x000000120490723c */ /* 0x040ff00000001890 */
[C---:B------:R-:W-:Y:S08]  /*6330*/  HMMA.16816.F32 R116, R4.reuse, R14, R116 ;  /* 0x0000000e0474723c */ /* 0x040ff00000001874 */
[----:B------:R-:W-:Y:S07]  /*6340*/  HMMA.16816.F32 R128, R4, R10, R128 ;  /* 0x0000000a0480723c */ /* 0x000fee0000001880 */
[----:B------:R-:W-:-:S02]  /*6350*/  LOP3.LUT R4, R230, 0xffff, RZ, 0xc0, !PT ;  /* 0x0000ffffe6047812 */ /* 0x000fc400078ec0ff */
[----:B------:R-:W-:Y:S02]  /*6360*/  LOP3.LUT R6, R230, 0xff, RZ, 0xc0, !PT ;  /* 0x000000ffe6067812 */ /* 0x000fe400078ec0ff */
[----:B------:R-:W-:Y:S02]  /*6370*/  SHF.R.U32.HI R4, RZ, 0x8, R4 ;  /* 0x00000008ff047819 */ /* 0x000fe40000011604 */
[----:B------:R-:W-:Y:S02]  /*6380*/  SHF.R.U32.HI R5, RZ, 0x18, R230 ;  /* 0x00000018ff057819 */ /* 0x000fe400000116e6 */
[----:B------:R-:W-:Y:S02]  /*6390*/  PRMT R6, R6, 0x5410, R4 ;  /* 0x0000541006067816 */ /* 0x000fe40000000004 */
[----:B------:R-:W-:Y:S01]  /*63a0*/  SHF.R.U32.HI R4, RZ, 0x10, R230 ;  /* 0x00000010ff047819 */ /* 0x000fe200000116e6 */
[----:B------:R-:W-:Y:S01]  /*63b0*/  FFMA.FTZ R230, R185, c[0x0][0x23c], -R193 ;  /* 0x00008f00b9e67a23 */ /* 0x000fe200000108c1 */
[----:B------:R-:W-:Y:S01]  /*63c0*/  LOP3.LUT R7, R231, UR17, R208, 0x96, !PT ;  /* 0x00000011e7077c12 */ /* 0x000fe2000f8e96d0 */
[----:B------:R-:W-:Y:S01]  /*63d0*/  HSET2.LE.AND R6, R6, R58, PT ;  /* 0x0000003a06067233 */ /* 0x000fe20003803000 */
[----:B------:R-:W-:Y:S01]  /*63e0*/  LOP3.LUT R4, R4, 0xff, RZ, 0xc0, !PT ;  /* 0x000000ff04047812 */ /* 0x000fe200078ec0ff */
[----:B------:R-:W-:Y:S01]  /*63f0*/  FFMA.FTZ R231, R60, c[0x0][0x23c], -R174 ;  /* 0x00008f003ce77a23 */ /* 0x000fe200000108ae */
[----:B------:R-:W-:Y:S01]  /*6400*/  LOP3.LUT R35, R7, 0xffff, RZ, 0xc0, !PT ;  /* 0x0000ffff07237812 */ /* 0x000fe200078ec0ff */
[----:B------:R-:W1:Y:S01]  /*6410*/  MUFU.EX2 R230, R230 ;  /* 0x000000e600e67308 */ /* 0x000e620000000800 */
[----:B------:R-:W-:-:S02]  /*6420*/  PRMT R4, R4, 0x5410, R5 ;  /* 0x0000541004047816 */ /* 0x000fc40000000005 */
[--C-:B------:R-:W-:Y:S02]  /*6430*/  SHF.R.U32.HI R5, RZ, 0x10, R7.reuse ;  /* 0x00000010ff057819 */ /* 0x100fe40000011607 */
[----:B------:R-:W-:Y:S01]  /*6440*/  LOP3.LUT R33, R7, 0xff, RZ, 0xc0, !PT ;  /* 0x000000ff07217812 */ /* 0x000fe200078ec0ff */
[----:B------:R-:W-:Y:S01]  /*6450*/  HSET2.LE.AND R4, R4, R58, PT ;  /* 0x0000003a04047233 */ /* 0x000fe20003803000 */
[----:B------:R-:W-:Y:S01]  /*6460*/  SHF.R.U32.HI R7, RZ, 0x18, R7 ;  /* 0x00000018ff077819 */ /* 0x000fe20000011607 */
[----:B------:R-:W2:Y:S01]  /*6470*/  MUFU.EX2 R231, R231 ;  /* 0x000000e700e77308 */ /* 0x000ea20000000800 */
[----:B------:R-:W-:Y:S02]  /*6480*/  LOP3.LUT R5, R5, 0xff, RZ, 0xc0, !PT ;  /* 0x000000ff05057812 */ /* 0x000fe400078ec0ff */
[----:B------:R-:W-:Y:S02]  /*6490*/  SHF.R.U32.HI R35, RZ, 0x8, R35 ;  /* 0x00000008ff237819 */ /* 0x000fe40000011623 */
[----:B------:R-:W-:-:S02]  /*64a0*/  PRMT R5, R5, 0x5410, R7 ;  /* 0x0000541005057816 */ /* 0x000fc40000000007 */
[----:B------:R-:W-:Y:S02]  /*64b0*/  F2FP.PACK_AB R7, R197, R198 ;  /* 0x000000c6c507723e */ /* 0x000fe400000000ff */
[----:B------:R-:W-:Y:S01]  /*64c0*/  PRMT R33, R33, 0x5410, R35 ;  /* 0x0000541021217816 */ /* 0x000fe20000000023 */
[--C-:B------:R-:W-:Y:S01]  /*64d0*/  HSET2.LE.AND R5, R5, R58.reuse, PT ;  /* 0x0000003a05057233 */ /* 0x100fe20003803000 */
[----:B------:R-:W-:Y:S02]  /*64e0*/  LOP3.LUT R6, R6, R7, RZ, 0xc0, !PT ;  /* 0x0000000706067212 */ /* 0x000fe400078ec0ff */
[----:B------:R-:W-:Y:S02]  /*64f0*/  F2FP.PACK_AB R7, R199, R196 ;  /* 0x000000c4c707723e */ /* 0x000fe400000000ff */
[C---:B------:R-:W-:Y:S01]  /*6500*/  F2FP.PACK_AB R35, R229.reuse, R178 ;  /* 0x000000b2e523723e */ /* 0x040fe200000000ff */
[----:B------:R-:W-:Y:S01]  /*6510*/  FADD.FTZ R229, R229, R48 ;  /* 0x00000030e5e57221 */ /* 0x000fe20000010000 */
[----:B------:R-:W-:Y:S01]  /*6520*/  LOP3.LUT R7, R4, R7, RZ, 0xc0, !PT ;  /* 0x0000000704077212 */ /* 0x000fe200078ec0ff */
[----:B------:R-:W-:Y:S01]  /*6530*/  HSET2.LE.AND R4, R33, R58, PT ;  /* 0x0000003a21047233 */ /* 0x000fe20003803000 */
[----:B------:R-:W-:-:S02]  /*6540*/  F2FP.PACK_AB R33, R188, R189 ;  /* 0x000000bdbc21723e */ /* 0x000fc400000000ff */
[----:B------:R-:W-:Y:S02]  /*6550*/  SHF.R.U32.HI R174, RZ, 0x10, R204 ;  /* 0x00000010ffae7819 */ /* 0x000fe400000116cc */
[----:B------:R-:W-:Y:S02]  /*6560*/  LOP3.LUT R4, R4, R33, RZ, 0xc0, !PT ;  /* 0x0000002104047212 */ /* 0x000fe400078ec0ff */
[----:B------:R-:W-:Y:S02]  /*6570*/  F2FP.PACK_AB R33, R186, R187 ;  /* 0x000000bbba21723e */ /* 0x000fe400000000ff */
[----:B------:R-:W-:Y:S02]  /*6580*/  LOP3.LUT R60, R204, 0xff, RZ, 0xc0, !PT ;  /* 0x000000ffcc3c7812 */ /* 0x000fe400078ec0ff */
[----:B------:R-:W-:Y:S02]  /*6590*/  LOP3.LUT R5, R5, R33, RZ, 0xc0, !PT ;  /* 0x0000002105057212 */ /* 0x000fe400078ec0ff */
[----:B------:R-:W-:-:S02]  /*65a0*/  F2FP.PACK_AB R33, R182, R179 ;  /* 0x000000b3b621723e */ /* 0x000fc400000000ff */
[----:B------:R-:W-:Y:S02]  /*65b0*/  SHF.R.U32.HI R204, RZ, 0x18, R204 ;  /* 0x00000018ffcc7819 */ /* 0x000fe400000116cc */
[----:B------:R-:W-:Y:S01]  /*65c0*/  LOP3.LUT R174, R174, 0xff, RZ, 0xc0, !PT ;  /* 0x000000ffaeae7812 */ /* 0x000fe200078ec0ff */
[----:B------:R-:W-:Y:S01]  /*65d0*/  HMMA.16816.F32 R100, R4, R16, R100 ;  /* 0x000000100464723c */ /* 0x000fe20000001864 */
[----:B------:R-:W-:Y:S02]  /*65e0*/  PRMT R60, R60, 0x5410, R63 ;  /* 0x000054103c3c7816 */ /* 0x000fe4000000003f */
[----:B------:R-:W-:-:S04]  /*65f0*/  F2FP.PACK_AB R63, R64, R170 ;  /* 0x000000aa403f723e */ /* 0x000fc800000000ff */
[----:B------:R-:W-:Y:S01]  /*6600*/  LOP3.LUT R16, R211, UR7, R32, 0x96, !PT ;  /* 0x00000007d3107c12 */ /* 0x000fe2000f8e9620 */
[----:B------:R-:W-:Y:S04]  /*6610*/  HMMA.16816.F32 R108, R4, R18, R108 ;  /* 0x00000012046c723c */ /* 0x000fe8000000186c */
[----:B------:R-:W-:-:S04]  /*6620*/  IMAD.WIDE.U32 R16, R16, -0x2daee0ad, RZ ;  /* 0xd2511f5310107825 */ /* 0x000fc800078e00ff */
[C---:B------:R-:W-:Y:S01]  /*6630*/  HMMA.16816.F32 R112, R4.reuse, R12, R112 ;  /* 0x0000000c0470723c */ /* 0x040fe20000001870 */
[----:B------:R-:W-:Y:S02]  /*6640*/  LOP3.LUT R34, R17, UR16, R34, 0x96, !PT ;  /* 0x0000001011227c12 */ /* 0x000fe4000f8e9622 */
[----:B------:R-:W-:Y:S02]  /*6650*/  LOP3.LUT R18, R16, 0xff, RZ, 0xc0, !PT ;  /* 0x000000ff10127812 */ /* 0x000fe400078ec0ff */
[C---:B------:R-:W-:Y:S02]  /*6660*/  LOP3.LUT R19, R34.reuse, 0xffff, RZ, 0xc0, !PT ;  /* 0x0000ffff22137812 */ /* 0x040fe400078ec0ff */
[----:B------:R-:W-:Y:S01]  /*6670*/  LOP3.LUT R12, R34, 0xff, RZ, 0xc0, !PT ;  /* 0x000000ff220c7812 */ /* 0x000fe200078ec0ff */
[----:B------:R-:W-:Y:S01]  /*6680*/  HMMA.16816.F32 R120, R4, R14, R120 ;  /* 0x0000000e0478723c */ /* 0x000fe20000001878 */
[----:B------:R-:W-:Y:S02]  /*6690*/  SHF.R.U32.HI R19, RZ, 0x8, R19 ;  /* 0x00000008ff137819 */ /* 0x000fe40000011613 */
[----:B------:R-:W-:-:S02]  /*66a0*/  LOP3.LUT R13, R16, 0xffff, RZ, 0xc0, !PT ;  /* 0x0000ffff100d7812 */ /* 0x000fc400078ec0ff */
[----:B------:R-:W-:Y:S02]  /*66b0*/  SHF.R.U32.HI R17, RZ, 0x10, R16 ;  /* 0x00000010ff117819 */ /* 0x000fe40000011610 */
[----:B------:R-:W-:Y:S01]  /*66c0*/  SHF.R.U32.HI R14, RZ, 0x10, R34 ;  /* 0x00000010ff0e7819 */ /* 0x000fe20000011622 */
[C---:B------:R-:W-:Y:S01]  /*66d0*/  HMMA.16816.F32 R160, R4.reuse, R28, R160 ;  /* 0x0000001c04a0723c */ /* 0x040fe200000018a0 */
[----:B------:R-:W-:Y:S02]  /*66e0*/  PRMT R12, R12, 0x5410, R19 ;  /* 0x000054100c0c7816 */ /* 0x000fe40000000013 */
[----:B------:R-:W-:Y:S02]  /*66f0*/  SHF.R.U32.HI R16, RZ, 0x18, R16 ;  /* 0x00000018ff107819 */ /* 0x000fe40000011610 */
[----:B------:R-:W-:Y:S01]  /*6700*/  SHF.R.U32.HI R34, RZ, 0x18, R34 ;  /* 0x00000018ff227819 */ /* 0x000fe20000011622 */
[----:B------:R-:W-:Y:S01]  /*6710*/  HSET2.LE.AND R32, R12, R58, PT ;  /* 0x0000003a0c207233 */ /* 0x000fe20003803000 */
[----:B------:R-:W-:Y:S01]  /*6720*/  SHF.R.U32.HI R13, RZ, 0x8, R13 ;  /* 0x00000008ff0d7819 */ /* 0x000fe2000001160d */
[----:B------:R-:W-:Y:S01]  /*6730*/  HMMA.16816.F32 R148, R4, R30, R148 ;  /* 0x0000001e0494723c */ /* 0x000fe20000001894 */
[----:B------:R-:W-:Y:S01]  /*6740*/  LOP3.LUT R17, R17, 0xff, RZ, 0xc0, !PT ;  /* 0x000000ff11117812 */ /* 0x000fe200078ec0ff */
[----:B------:R-:W3:Y:S01]  /*6750*/  LDSM.16.MT88.4 R28, [R214+0x9c00] ;  /* 0x009c0000d61c783b */ /* 0x000ee20000004200 */
[----:B------:R-:W-:-:S02]  /*6760*/  LOP3.LUT R14, R14, 0xff, RZ, 0xc0, !PT ;  /* 0x000000ff0e0e7812 */ /* 0x000fc400078ec0ff */
[----:B------:R-:W-:Y:S02]  /*6770*/  PRMT R18, R18, 0x5410, R13 ;  /* 0x0000541012127816 */ /* 0x000fe4000000000d */
[----:B------:R-:W-:Y:S01]  /*6780*/  PRMT R16, R17, 0x5410, R16 ;  /* 0x0000541011107816 */ /* 0x000fe20000000010 */
[C---:B------:R-:W-:Y:S01]  /*6790*/  HMMA.16816.F32 R68, R4.reuse, R24, R68 ;  /* 0x000000180444723c */ /* 0x040fe20000001844 */
[----:B------:R-:W-:Y:S01]  /*67a0*/  PRMT R12, R14, 0x5410, R34 ;  /* 0x000054100e0c7816 */ /* 0x000fe20000000022 */
[--C-:B------:R-:W-:Y:S01]  /*67b0*/  HSET2.LE.AND R18, R18, R58.reuse, PT ;  /* 0x0000003a12127233 */ /* 0x100fe20003803000 */
[----:B------:R-:W-:Y:S01]  /*67c0*/  F2FP.PACK_AB R15, R184, R192 ;  /* 0x000000c0b80f723e */ /* 0x000fe200000000ff */
[--C-:B------:R-:W-:Y:S01]  /*67d0*/  HSET2.LE.AND R16, R16, R58.reuse, PT ;  /* 0x0000003a10107233 */ /* 0x100fe20003803000 */
[----:B-1----:R-:W-:Y:S01]  /*67e0*/  F2FP.PACK_AB R34, R230, R191 ;  /* 0x000000bfe622723e */ /* 0x002fe200000000ff */
[----:B------:R-:W-:Y:S01]  /*67f0*/  HSET2.LE.AND R12, R12, R58, PT ;  /* 0x0000003a0c0c7233 */ /* 0x000fe20003803000 */
[----:B------:R-:W-:Y:S01]  /*6800*/  LOP3.LUT R32, R32, R15, RZ, 0xc0, !PT ;  /* 0x0000000f20207212 */ /* 0x000fe200078ec0ff */
[C---:B------:R-:W-:Y:S01]  /*6810*/  HMMA.16816.F32 R80, R4.reuse, R26, R80 ;  /* 0x0000001a0450723c */ /* 0x040fe20000001850 */
[----:B------:R-:W-:Y:S01]  /*6820*/  LOP3.LUT R34, R18, R34, RZ, 0xc0, !PT ;  /* 0x0000002212227212 */ /* 0x000fe200078ec0ff */
[----:B------:R-:W1:Y:S01]  /*6830*/  LDSM.16.MT88.4 R24, [R212+0x9c00] ;  /* 0x009c0000d418783b */ /* 0x000e620000004200 */
[----:B------:R-:W-:Y:S01]  /*6840*/  LOP3.LUT R33, R12, R33, RZ, 0xc0, !PT ;  /* 0x000000210c217212 */ /* 0x000fe200078ec0ff */
[----:B------:R-:W-:Y:S01]  /*6850*/  FADD.FTZ R230, R230, R46 ;  /* 0x0000002ee6e67221 */ /* 0x000fe20000010000 */
[----:B------:R-:W-:Y:S01]  /*6860*/  LOP3.LUT R35, R16, R35, RZ, 0xc0, !PT ;  /* 0x0000002310237212 */ /* 0x000fe200078ec0ff */
[----:B------:R-:W-:Y:S02]  /*6870*/  LDSM.16.MT88.4 R12, [R214+0xbc00] ;  /* 0x00bc0000d60c783b */ /* 0x000fe40000004200 */
[C---:B------:R-:W-:Y:S02]  /*6880*/  HMMA.16816.F32 R84, R4.reuse, R20, R84 ;  /* 0x000000140454723c */ /* 0x040fe40000001854 */
[----:B------:R-:W-:Y:S06]  /*6890*/  LDSM.16.MT88.4 R16, [R212+0xac00] ;  /* 0x00ac0000d410783b */ /* 0x000fec0000004200 */
[C---:B------:R-:W-:Y:S01]  /*68a0*/  HMMA.16816.F32 R96, R4.reuse, R22, R96 ;  /* 0x000000160460723c */ /* 0x040fe20000001860 */
[----:B------:R-:W4:Y:S07]  /*68b0*/  LDSM.16.MT88.4 R20, [R214+0xac00] ;  /* 0x00ac0000d614783b */ /* 0x000f2e0000004200 */
[C---:B------:R-:W-:Y:S08]  /*68c0*/  HMMA.16816.F32 R136, R4.reuse, R8, R136 ;  /* 0x000000080488723c */ /* 0x040ff00000001888 */
[----:B------:R-:W-:Y:S01]  /*68d0*/  HMMA.16816.F32 R132, R4, R10, R132 ;  /* 0x0000000a0484723c */ /* 0x000fe20000001884 */
[----:B------:R-:W5:Y:S06]  /*68e0*/  LDSM.16.MT88.4 R8, [R212+0xbc00] ;  /* 0x00bc0000d408783b */ /* 0x000f6c0000004200 */
[----:B------:R-:W-:Y:S01]  /*68f0*/  LOP3.LUT R7, R176, 0xffff, RZ, 0xc0, !PT ;  /* 0x0000ffffb0077812 */ /* 0x000fe200078ec0ff */
[----:B---3--:R-:W-:Y:S01]  /*6900*/  HMMA.16816.F32 R156, R32, R28, R156 ;  /* 0x0000001c209c723c */ /* 0x008fe2000000189c */
[----:B------:R-:W-:-:S02]  /*6910*/  SHF.R.U32.HI R6, RZ, 0x10, R176 ;  /* 0x00000010ff067819 */ /* 0x000fc400000116b0 */
[----:B------:R-:W-:Y:S02]  /*6920*/  LOP3.LUT R4, R176, 0xff, RZ, 0xc0, !PT ;  /* 0x000000ffb0047812 */ /* 0x000fe400078ec0ff */
[----:B------:R-:W-:Y:S02]  /*6930*/  SHF.R.U32.HI R7, RZ, 0x8, R7 ;  /* 0x00000008ff077819 */ /* 0x000fe40000011607 */
[----:B------:R-:W-:Y:S01]  /*6940*/  SHF.R.U32.HI R5, RZ, 0x18, R176 ;  /* 0x00000018ff057819 */ /* 0x000fe200000116b0 */
[----:B------:R-:W-:Y:S01]  /*6950*/  HMMA.16816.F32 R152, R32, R30, R152 ;  /* 0x0000001e2098723c */ /* 0x000fe20000001898 */
[----:B------:R-:W-:Y:S02]  /*6960*/  LOP3.LUT R6, R6, 0xff, RZ, 0xc0, !PT ;  /* 0x000000ff06067812 */ /* 0x000fe400078ec0ff */
[----:B------:R-:W-:Y:S02]  /*6970*/  PRMT R4, R4, 0x5410, R7 ;  /* 0x0000541004047816 */ /* 0x000fe40000000007 */
[----:B------:R-:W-:-:S02]  /*6980*/  PRMT R7, R6, 0x5410, R5 ;  /* 0x0000541006077816 */ /* 0x000fc40000000005 */
[----:B------:R-:W-:Y:S01]  /*6990*/  PRMT R5, R174, 0x5410, R204 ;  /* 0x00005410ae057816 */ /* 0x000fe200000000cc */
[--C-:B------:R-:W-:Y:S01]  /*69a0*/  HSET2.LE.AND R6, R4, R58.reuse, PT ;  /* 0x0000003a04067233 */ /* 0x100fe20003803000 */
[----:B--2---:R-:W-:Y:S01]  /*69b0*/  F2FP.PACK_AB R174, R231, R62 ;  /* 0x0000003ee7ae723e */ /* 0x004fe200000000ff */
[--C-:B------:R-:W-:Y:S01]  /*69c0*/  HSET2.LE.AND R7, R7, R58.reuse, PT ;  /* 0x0000003a07077233 */ /* 0x100fe20003803000 */
[C---:B-1----:R-:W-:Y:S01]  /*69d0*/  HMMA.16816.F32 R72, R32.reuse, R24, R72 ;  /* 0x000000182048723c */ /* 0x042fe20000001848 */
[--C-:B------:R-:W-:Y:S01]  /*69e0*/  HSET2.LE.AND R4, R60, R58.reuse, PT ;  /* 0x0000003a3c047233 */ /* 0x100fe20003803000 */
[C---:B------:R-:W-:Y:S01]  /*69f0*/  F2FP.PACK_AB R60, R232.reuse, R169 ;  /* 0x000000a9e83c723e */ /* 0x040fe200000000ff */
[----:B------:R-:W-:Y:S01]  /*6a00*/  HSET2.LE.AND R5, R5, R58, PT ;  /* 0x0000003a05057233 */ /* 0x000fe20003803000 */
[----:B------:R-:W-:Y:S01]  /*6a10*/  F2FP.PACK_AB R58, R59, R61 ;  /* 0x0000003d3b3a723e */ /* 0x000fe200000000ff */
[----:B------:R-:W-:Y:S01]  /*6a20*/  FADD.FTZ R232, R232, R50 ;  /* 0x00000032e8e87221 */ /* 0x000fe20000010000 */
[----:B------:R-:W-:Y:S01]  /*6a30*/  LOP3.LUT R6, R6, R60, RZ, 0xc0, !PT ;  /* 0x0000003c06067212 */ /* 0x000fe200078ec0ff */
[----:B------:R-:W-:Y:S01]  /*6a40*/  FADD.FTZ R231, R231, R54 ;  /* 0x00000036e7e77221 */ /* 0x000fe20000010000 */
[----:B------:R-:W-:Y:S01]  /*6a50*/  LOP3.LUT R7, R7, R174, RZ, 0xc0, !PT ;  /* 0x000000ae07077212 */ /* 0x000fe200078ec0ff */
[----:B------:R-:W-:Y:S01]  /*6a60*/  HMMA.16816.F32 R76, R32, R26, R76 ;  /* 0x0000001a204c723c */ /* 0x000fe2000000184c */
[----:B------:R-:W-:-:S02]  /*6a70*/  LOP3.LUT R4, R4, R63, RZ, 0xc0, !PT ;  /* 0x0000003f04047212 */ /* 0x000fc400078ec0ff */
[----:B------:R-:W-:-:S05]  /*6a80*/  LOP3.LUT R5, R5, R58, RZ, 0xc0, !PT ;  /* 0x0000003a05057212 */ /* 0x000fca00078ec0ff */
[C---:B----4-:R-:W-:Y:S08]  /*6a90*/  HMMA.16816.F32 R88, R32.reuse, R20, R88 ;  /* 0x000000142058723c */ /* 0x050ff00000001858 */
[C---:B------:R-:W-:Y:S08]  /*6aa0*/  HMMA.16816.F32 R92, R32.reuse, R22, R92 ;  /* 0x00000016205c723c */ /* 0x040ff0000000185c */
[C---:B------:R-:W-:Y:S08]  /*6ab0*/  HMMA.16816.F32 R104, R32.reuse, R16, R104 ;  /* 0x000000102068723c */ /* 0x040ff00000001868 */
[C---:B------:R-:W-:Y:S08]  /*6ac0*/  HMMA.16816.F32 R144, R32.reuse, R18, R144 ;  /* 0x000000122090723c */ /* 0x040ff00000001890 */
[C---:B------:R-:W-:Y:S08]  /*6ad0*/  HMMA.16816.F32 R140, R32.reuse, R12, R140 ;  /* 0x0000000c208c723c */ /* 0x040ff0000000188c */
[C---:B------:R-:W-:Y:S08]  /*6ae0*/  HMMA.16816.F32 R116, R32.reuse, R14, R116 ;  /* 0x0000000e2074723c */ /* 0x040ff00000001874 */
[C---:B-----5:R-:W-:Y:S08]  /*6af0*/  HMMA.16816.F32 R124, R32.reuse, R8, R124 ;  /* 0x00000008207c723c */ /* 0x060ff0000000187c */
[----:B------:R-:W-:Y:S08]  /*6b00*/  HMMA.16816.F32 R128, R32, R10, R128 ;  /* 0x0000000a2080723c */ /* 0x000ff00000001880 */
        /* <DEDUP_REMOVED lines=15> */
[----:B------:R-:W-:Y:S01]  /*6c00*/  BAR.SYNC.DEFER_BLOCKING 0x0 ;  /* 0x0000000000007b1d */ /* 0x000fe20000010000 */
[----:B------:R-:W-:Y:S01]  /*6c10*/  ISETP.GE.AND P4, PT, R226, c[0x0][0x220], PT ;  /* 0x00008800e2007a0c */ /* 0x000fe20003f86270 */
[----:B------:R-:W-:Y:S01]  /*6c20*/  UISETP.GE.AND UP0, UPT, UR30, 0x3, UPT ;  /* 0x000000031e00788c */ /* 0x000fe2000bf06270 */
[----:B------:R-:W-:Y:S01]  /*6c30*/  ISETP.GE.AND P3, PT, R221, c[0x0][0x220], PT ;  /* 0x00008800dd007a0c */ /* 0x000fe20003f66270 */
[----:B------:R-:W-:Y:S01]  /*6c40*/  USHF.R.S32.HI UR31, URZ, 0x1f, UR4 ;  /* 0x0000001f3f1f7899 */ /* 0x000fe20008011404 */
[----:B------:R-:W-:Y:S01]  /*6c50*/  ISETP.GE.AND P2, PT, R220, c[0x0][0x220], PT ;  /* 0x00008800dc007a0c */ /* 0x000fe20003f46270 */
[----:B------:R-:W-:Y:S01]  /*6c60*/  UIMAD UR5, UR19, UR4, URZ ;  /* 0x00000004130572a4 */ /* 0x000fe2000f8e023f */
[----:B------:R-:W-:-:S03]  /*6c70*/  IMAD.WIDE.U32 R8, R218, UR4, R246 ;  /* 0x00000004da087c25 */ /* 0x000fc6000f8e00f6 */
[----:B------:R-:W-:Y:S02]  /*6c80*/  UIMAD UR5, UR31, UR20, UR5 ;  /* 0x000000141f0572a4 */ /* 0x000fe4000f8e0205 */
[C---:B------:R-:W-:Y:S01]  /*6c90*/  IADD3 R2, P5, R8.reuse, UR24, RZ ;  /* 0x0000001808027c10 */ /* 0x040fe2000ffbe0ff */
[----:B------:R-:W-:Y:S01]  /*6ca0*/  UIADD3 UR31, UR30, -0x2, URZ ;  /* 0xfffffffe1e1f7890 */ /* 0x000fe2000fffe03f */
[C---:B------:R-:W-:Y:S02]  /*6cb0*/  @!P4 LEA R10, P6, R8.reuse, c[0x0][0x170], 0x1 ;  /* 0x00005c00080aca11 */ /* 0x040fe400078c08ff */
[----:B------:R-:W-:Y:S02]  /*6cc0*/  IADD3 R0, R9, UR5, RZ ;  /* 0x0000000509007c10 */ /* 0x000fe4000fffe0ff */
[C---:B------:R-:W-:Y:S02]  /*6cd0*/  @!P3 LEA R6, P1, R8.reuse, c[0x0][0x170], 0x1 ;  /* 0x00005c000806ba11 */ /* 0x040fe400078208ff */
[----:B------:R-:W-:-:S02]  /*6ce0*/  @!P2 LEA R4, P0, R8, c[0x0][0x170], 0x1 ;  /* 0x00005c000804aa11 */ /* 0x000fc400078008ff */
[C-C-:B------:R-:W-:Y:S02]  /*6cf0*/  @!P4 LEA.HI.X R11, R8.reuse, c[0x0][0x174], R0.reuse, 0x1, P6 ;  /* 0x00005d00080bca11 */ /* 0x140fe400030f0c00 */
[C-C-:B------:R-:W-:Y:S01]  /*6d00*/  @!P3 LEA.HI.X R7, R8.reuse, c[0x0][0x174], R0.reuse, 0x1, P1 ;  /* 0x00005d000807ba11 */ /* 0x140fe200008f0c00 */
[----:B------:R-:W-:Y:S01]  /*6d10*/  @P4 STS [R219+0x9000], RZ ;  /* 0x009000ffdb004388 */ /* 0x000fe20000000800 */
[----:B------:R-:W-:Y:S02]  /*6d20*/  @!P2 LEA.HI.X R5, R8, c[0x0][0x174], R0, 0x1, P0 ;  /* 0x00005d000805aa11 */ /* 0x000fe400000f0c00 */
[----:B------:R-:W-:Y:S01]  /*6d30*/  @!P4 LEA R8, P0, R2, c[0x0][0x170], 0x1 ;  /* 0x00005c000208ca11 */ /* 0x000fe200078008ff */
        /* <DEDUP_REMOVED lines=39> */
[----:B------:R-:W4:Y:S04]  /*6fb0*/  LDSM.16.M88.4 R180, [R216+0x6400] ;  /* 0x00640000d8b4783b */ /* 0x000f280000000200 */
[----:B------:R-:W5:Y:S04]  /*6fc0*/  LDSM.16.M88.4 R172, [R216+0x6800] ;  /* 0x00680000d8ac783b */ /* 0x000f680000000200 */
[----:B------:R-:W1:Y:S04]  /*6fd0*/  LDSM.16.M88.4 R36, [R216+0x6c00] ;  /* 0x006c0000d824783b */ /* 0x000e680000000200 */
[----:B------:R-:W1:Y:S04]  /*6fe0*/  LDSM.16.M88.4 R60, [R217] ;  /* 0x00000000d93c783b */ /* 0x000e680000000200 */
[----:B------:R-:W-:Y:S04]  /*6ff0*/  LDSM.16.M88.4 R56, [R213+0x6000] ;  /* 0x00600000d538783b */ /* 0x000fe80000000200 */
[----:B------:R-:W1:Y:S04]  /*7000*/  LDSM.16.M88.4 R236, [R215+0x1000] ;  /* 0x00100000d7ec783b */ /* 0x000e680000000200 */
[----:B------:R-:W1:Y:S04]  /*7010*/  LDSM.16.M88.4 R52, [R213+0x6400] ;  /* 0x00640000d534783b */ /* 0x000e680000000200 */
[----:B------:R-:W1:Y:S04]  /*7020*/  LDSM.16.M88.4 R48, [R213+0x6800] ;  /* 0x00680000d530783b */ /* 0x000e680000000200 */
[----:B------:R-:W3:Y:S01]  /*7030*/  LDSM.16.M88.4 R44, [R213+0x6c00] ;  /* 0x006c0000d52c783b */ /* 0x000ee20000000200 */
[C---:B--2---:R-:W-:Y:S03]  /*7040*/  HMMA.16816.F32 R32, R4.reuse, R188, RZ ;  /* 0x000000bc0420723c */ /* 0x044fe600000018ff */
[----:B------:R-:W2:Y:S04]  /*7050*/  LDSM.16.M88.4 R40, [R215] ;  /* 0x00000000d728783b */ /* 0x000ea80000000200 */
[----:B------:R-:W-:Y:S01]  /*7060*/  LDSM.16.M88.4 R208, [R216+0x7000] ;  /* 0x00700000d8d0783b */ /* 0x000fe20000000200 */
[C---:B------:R-:W-:Y:S03]  /*7070*/  HMMA.16816.F32 R28, R4.reuse, R190, RZ ;  /* 0x000000be041c723c */ /* 0x040fe600000018ff */
[----:B------:R-:W-:Y:S04]  /*7080*/  LDSM.16.M88.4 R204, [R216+0x7400] ;  /* 0x00740000d8cc783b */ /* 0x000fe80000000200 */
[----:B------:R-:W-:Y:S01]  /*7090*/  LDSM.16.M88.4 R200, [R216+0x7800] ;  /* 0x00780000d8c8783b */ /* 0x000fe20000000200 */
[C---:B----4-:R-:W-:Y:S03]  /*70a0*/  HMMA.16816.F32 R24, R4.reuse, R180, RZ ;  /* 0x000000b40418723c */ /* 0x050fe600000018ff */
[----:B------:R-:W-:Y:S04]  /*70b0*/  LDSM.16.M88.4 R196, [R216+0x7c00] ;  /* 0x007c0000d8c4783b */ /* 0x000fe80000000200 */
[----:B------:R-:W0:Y:S01]  /*70c0*/  LDGDEPBAR ;  /* 0x00000000000079af */ /* 0x000e220000000000 */
[C---:B-----5:R-:W-:Y:S08]  /*70d0*/  HMMA.16816.F32 R16, R4.reuse, R172, RZ ;  /* 0x000000ac0410723c */ /* 0x060ff000000018ff */
[C---:B-1----:R-:W-:Y:S08]  /*70e0*/  HMMA.16816.F32 R8, R4.reuse, R36, RZ ;  /* 0x000000240408723c */ /* 0x042ff000000018ff */
[C---:B------:R-:W-:Y:S08]  /*70f0*/  HMMA.16816.F32 R20, R4.reuse, R182, RZ ;  /* 0x000000b60414723c */ /* 0x040ff000000018ff */
[C---:B---3--:R-:W-:Y:S08]  /*7100*/  HMMA.16816.F32 R12, R4.reuse, R174, RZ ;  /* 0x000000ae040c723c */ /* 0x048ff000000018ff */
        /* <DEDUP_REMOVED lines=84> */
[----:B-1----:R-:W-:Y:S03]  /*7650*/  HMMA.16816.F32 R184, R204, R36, R184 ;  /* 0x00000024ccb8723c */ /* 0x002fe600000018b8 */
[----:B------:R-:W-:-:S05]  /*7660*/  IMAD R45, R45, 0x40, R228 ;  /* 0x000000402d2d7824 */ /* 0x000fca00078e02e4 */
[-C--:B------:R-:W-:Y:S01]  /*7670*/  HMMA.16816.F32 R20, R48, R42.reuse, R20 ;  /* 0x0000002a3014723c */ /* 0x080fe20000001814 */
[C---:B------:R-:W-:Y:S02]  /*7680*/  IADD3 R0, R45.reuse, 0x8, RZ ;  /* 0x000000082d007810 */ /* 0x040fe40007ffe0ff */
[----:B------:R-:W-:Y:S02]  /*7690*/  IADD3 R2, R45, 0x9, RZ ;  /* 0x000000092d027810 */ /* 0x000fe40007ffe0ff */
[C---:B------:R-:W-:Y:S02]  /*76a0*/  ISETP.GE.AND P1, PT, R0.reuse, R243, PT ;  /* 0x000000f30000720c */ /* 0x040fe40003f26270 */
[C---:B------:R-:W-:Y:S01]  /*76b0*/  ISETP.GE.AND P5, PT, R0.reuse, R241, PT ;  /* 0x000000f10000720c */ /* 0x040fe20003fa6270 */
[----:B------:R-:W-:Y:S01]  /*76c0*/  HMMA.16816.F32 R180, R52, R42, R180 ;  /* 0x0000002a34b4723c */ /* 0x000fe200000018b4 */
[----:B------:R-:W1:Y:S01]  /*76d0*/  LDSM.16.M88.4 R40, [R213+0x8800] ;  /* 0x00880000d528783b */ /* 0x000e620000000200 */
[----:B------:R-:W-:-:S02]  /*76e0*/  ISETP.GE.AND P6, PT, R0, R240, PT ;  /* 0x000000f00000720c */ /* 0x000fc40003fc6270 */
[----:B------:R-:W-:Y:S02]  /*76f0*/  ISETP.GE.AND P0, PT, R0, R3, PT ;  /* 0x000000030000720c */ /* 0x000fe40003f06270 */
[----:B------:R-:W-:Y:S02]  /*7700*/  FSEL R0, R188, -INF , !P1 ;  /* 0xff800000bc007808 */ /* 0x000fe40004800000 */
[----:B------:R-:W-:Y:S01]  /*7710*/  HMMA.16816.F32 R24, R60, R36, R24 ;  /* 0x000000243c18723c */ /* 0x000fe20000001818 */
[----:B------:R-:W-:-:S06]  /*7720*/  ISETP.GE.AND P1, PT, R2, R240, PT ;  /* 0x000000f00200720c */ /* 0x000fcc0003f26270 */
[----:B------:R-:W-:Y:S01]  /*7730*/  IADD3 R36, R45, 0x18, RZ ;  /* 0x000000182d247810 */ /* 0x000fe20007ffe0ff */
[C---:B------:R-:W-:Y:S08]  /*7740*/  HMMA.16816.F32 R176, R52.reuse, R200, R176 ;  /* 0x000000c834b0723c */ /* 0x040ff000000018b0 */
[C---:B------:R-:W-:Y:S08]  /*7750*/  HMMA.16816.F32 R172, R52.reuse, R202, R172 ;  /* 0x000000ca34ac723c */ /* 0x040ff000000018ac */
[C---:B------:R-:W-:Y:S08]  /*7760*/  HMMA.16816.F32 R64, R52.reuse, R196, R64 ;  /* 0x000000c43440723c */ /* 0x040ff00000001840 */
[----:B------:R-:W-:Y:S07]  /*7770*/  HMMA.16816.F32 R208, R52, R198, R208 ;  /* 0x000000c634d0723c */ /* 0x000fee00000018d0 */
[----:B------:R-:W-:Y:S01]  /*7780*/  FSEL R55, R30, -INF , !P0 ;  /* 0xff8000001e377808 */ /* 0x000fe20004000000 */
[----:B------:R-:W-:Y:S01]  /*7790*/  HMMA.16816.F32 R16, R48, R200, R16 ;  /* 0x000000c83010723c */ /* 0x000fe20000001810 */
[----:B------:R-:W-:-:S02]  /*77a0*/  ISETP.GE.AND P0, PT, R2, R3, PT ;  /* 0x000000030200720c */ /* 0x000fc40003f06270 */
[----:B------:R-:W-:Y:S02]  /*77b0*/  FSEL R52, R29, -INF , !P1 ;  /* 0xff8000001d347808 */ /* 0x000fe40004800000 */
[----:B------:R-:W-:Y:S02]  /*77c0*/  IADD3 R29, R45, 0x10, RZ ;  /* 0x000000102d1d7810 */ /* 0x000fe40007ffe0ff */
[----:B------:R-:W-:Y:S01]  /*77d0*/  FSEL R59, R31, -INF , !P0 ;  /* 0xff8000001f3b7808 */ /* 0x000fe20004000000 */
[----:B------:R-:W-:Y:S01]  /*77e0*/  HMMA.16816.F32 R12, R48, R202, R12 ;  /* 0x000000ca300c723c */ /* 0x000fe2000000180c */
[----:B------:R-:W-:Y:S02]  /*77f0*/  ISETP.GE.AND P0, PT, R29, R243, PT ;  /* 0x000000f31d00720c */ /* 0x000fe40003f06270 */
[----:B------:R-:W-:-:S05]  /*7800*/  ISETP.GE.AND P1, PT, R2, R241, PT ;  /* 0x000000f10200720c */ /* 0x000fca0003f26270 */
[C---:B------:R-:W-:Y:S08]  /*7810*/  HMMA.16816.F32 R8, R48.reuse, R196, R8 ;  /* 0x000000c43008723c */ /* 0x040ff00000001808 */
[----:B------:R-:W-:Y:S07]  /*7820*/  HMMA.16816.F32 R4, R48, R198, R4 ;  /* 0x000000c63004723c */ /* 0x000fee0000001804 */
[----:B------:R-:W-:Y:S01]  /*7830*/  FSEL R51, R28, -INF , !P6 ;  /* 0xff8000001c337808 */ /* 0x000fe20007000000 */
[----:B------:R-:W-:Y:S01]  /*7840*/  HMMA.16816.F32 R180, R204, R38, R180 ;  /* 0x00000026ccb4723c */ /* 0x000fe200000018b4 */
[----:B------:R-:W-:-:S02]  /*7850*/  ISETP.GE.AND P6, PT, R2, R243, PT ;  /* 0x000000f30200720c */ /* 0x000fc40003fc6270 */
[----:B------:R-:W-:Y:S02]  /*7860*/  IADD3 R28, R45, 0x11, RZ ;  /* 0x000000112d1c7810 */ /* 0x000fe40007ffe0ff */
[----:B------:R-:W-:Y:S02]  /*7870*/  FSEL R2, R190, -INF , !P5 ;  /* 0xff800000be027808 */ /* 0x000fe40006800000 */
[----:B------:R-:W-:Y:S01]  /*7880*/  FSEL R44, R189, -INF , !P6 ;  /* 0xff800000bd2c7808 */ /* 0x000fe20007000000 */
[----:B------:R-:W-:Y:S01]  /*7890*/  HMMA.16816.F32 R20, R60, R38, R20 ;  /* 0x000000263c14723c */ /* 0x000fe20000001814 */
[----:B------:R-:W-:Y:S02]  /*78a0*/  FSEL R190, R184, -INF , !P0 ;  /* 0xff800000b8be7808 */ /* 0x000fe40004000000 */
[C---:B------:R-:W-:Y:S02]  /*78b0*/  ISETP.GE.AND P6, PT, R29.reuse, R241, PT ;  /* 0x000000f11d00720c */ /* 0x040fe40003fc6270 */
[----:B------:R-:W-:-:S02]  /*78c0*/  ISETP.GE.AND P5, PT, R29, R240, PT ;  /* 0x000000f01d00720c */ /* 0x000fc40003fa6270 */
[----:B------:R-:W-:Y:S01]  /*78d0*/  ISETP.GE.AND P0, PT, R28, R243, PT ;  /* 0x000000f31c00720c */ /* 0x000fe20003f06270 */
[-C--:B-1----:R-:W-:Y:S01]  /*78e0*/  HMMA.16816.F32 R176, R204, R40.reuse, R176 ;  /* 0x00000028ccb0723c */ /* 0x082fe200000018b0 */
[----:B------:R-:W-:Y:S02]  /*78f0*/  FSEL R48, R191, -INF , !P1 ;  /* 0xff800000bf307808 */ /* 0x000fe40004800000 */
[----:B------:R-:W-:Y:S02]  /*7900*/  FSEL R196, R186, -INF , !P6 ;  /* 0xff800000bac47808 */ /* 0x000fe40007000000 */
[----:B------:R-:W-:Y:S02]  /*7910*/  FSEL R252, R24, -INF , !P5 ;  /* 0xff80000018fc7808 */ /* 0x000fe40006800000 */
[----:B------:R-:W-:Y:S01]  /*7920*/  FSEL R198, R185, -INF , !P0 ;  /* 0xff800000b9c67808 */ /* 0x000fe20004000000 */
[----:B------:R-:W-:Y:S01]  /*7930*/  HMMA.16816.F32 R16, R60, R40, R16 ;  /* 0x000000283c10723c */ /* 0x000fe20000001810 */
[----:B------:R-:W-:-:S02]  /*7940*/  ISETP.GE.AND P1, PT, R29, R3, PT ;  /* 0x000000031d00720c */ /* 0x000fc40003f26270 */
[C---:B------:R-:W-:Y:S02]  /*7950*/  ISETP.GE.AND P6, PT, R28.reuse, R241, PT ;  /* 0x000000f11c00720c */ /* 0x040fe40003fc6270 */
[C---:B------:R-:W-:Y:S02]  /*7960*/  ISETP.GE.AND P5, PT, R28.reuse, R240, PT ;  /* 0x000000f01c00720c */ /* 0x040fe40003fa6270 */
[----:B------:R-:W-:Y:S01]  /*7970*/  ISETP.GE.AND P0, PT, R28, R3, PT ;  /* 0x000000031c00720c */ /* 0x000fe20003f06270 */
[----:B------:R-:W-:Y:S01]  /*7980*/  HMMA.16816.F32 R12, R60, R42, R12 ;  /* 0x0000002a3c0c723c */ /* 0x000fe2000000180c */
[----:B------:R-:W1:Y:S01]  /*7990*/  LDSM.16.M88.4 R28, [R213+0x8c00] ;  /* 0x008c0000d51c783b */ /* 0x000e620000000200 */
[----:B------:R-:W-:Y:S01]  /*79a0*/  FSEL R251, R26, -INF , !P1 ;  /* 0xff8000001afb7808 */ /* 0x000fe20004800000 */
[----:B------:R-:W-:-:S04]  /*79b0*/  DEPBAR.LE SB0, 0x0 ;  /* 0x000080000000791a */ /* 0x000fc80000000000 */
[C---:B------:R-:W-:Y:S01]  /*79c0*/  ISETP.GE.AND P1, PT, R36.reuse, R243, PT ;  /* 0x000000f32400720c */ /* 0x040fe20003f26270 */
[C---:B------:R-:W-:Y:S01]  /*79d0*/  HMMA.16816.F32 R172, R204.reuse, R42, R172 ;  /* 0x0000002accac723c */ /* 0x040fe200000018ac */
[----:B------:R-:W-:Y:S02]  /*79e0*/  IADD3 R24, R45, 0x19, RZ ;  /* 0x000000192d187810 */ /* 0x000fe40007ffe0ff */
[----:B------:R-:W-:Y:S02]  /*79f0*/  FSEL R250, R27, -INF , !P0 ;  /* 0xff8000001bfa7808 */ /* 0x000fe40004000000 */
[----:B------:R-:W-:Y:S02]  /*7a00*/  ISETP.GE.AND P0, PT, R36, R3, PT ;  /* 0x000000032400720c */ /* 0x000fe40003f06270 */
[----:B------:R-:W-:Y:S01]  /*7a10*/  FSEL R237, R180, -INF , !P1 ;  /* 0xff800000b4ed7808 */ /* 0x000fe20004800000 */
[----:B------:R-:W-:Y:S01]  /*7a20*/  HMMA.16816.F32 R192, R204, R56, R192 ;  /* 0x00000038ccc0723c */ /* 0x000fe200000018c0 */
[----:B------:R-:W-:-:S02]  /*7a30*/  ISETP.GE.AND P1, PT, R24, R240, PT ;  /* 0x000000f01800720c */ /* 0x000fc40003f26270 */
[----:B------:R-:W-:Y:S02]  /*7a40*/  FSEL R203, R187, -INF , !P6 ;  /* 0xff800000bbcb7808 */ /* 0x000fe40007000000 */
[----:B------:R-:W-:Y:S02]  /*7a50*/  FSEL R47, R22, -INF , !P0 ;  /* 0xff800000162f7808 */ /* 0x000fe40004000000 */
[----:B------:R-:W-:Y:S01]  /*7a60*/  ISETP.GE.AND P6, PT, R36, R240, PT ;  /* 0x000000f02400720c */ /* 0x000fe20003fc6270 */
[----:B------:R-:W-:Y:S01]  /*7a70*/  HMMA.16816.F32 R32, R60, R56, R32 ;  /* 0x000000383c20723c */ /* 0x000fe20000001820 */
[----:B------:R-:W-:Y:S02]  /*7a80*/  ISETP.GE.AND P0, PT, R24, R3, PT ;  /* 0x000000031800720c */ /* 0x000fe40003f06270 */
[----:B------:R-:W-:Y:S02]  /*7a90*/  FSEL R50, R21, -INF , !P1 ;  /* 0xff80000015327808 */ /* 0x000fe40004800000 */
[----:B------:R-:W-:-:S02]  /*7aa0*/  IADD3 R21, R45, 0x20, RZ ;  /* 0x000000202d157810 */ /* 0x000fc40007ffe0ff */
[----:B------:R-:W-:Y:S02]  /*7ab0*/  FSEL R41, R25, -INF , !P5 ;  /* 0xff80000019297808 */ /* 0x000fe40006800000 */
[----:B------:R-:W-:Y:S02]  /*7ac0*/  FSEL R46, R20, -INF , !P6 ;  /* 0xff800000142e7808 */ /* 0x000fe40007000000 */
[----:B------:R-:W-:Y:S02]  /*7ad0*/  FSEL R49, R23, -INF , !P0 ;  /* 0xff80000017317808 */ /* 0x000fe40004000000 */
[----:B------:R-:W-:Y:S02]  /*7ae0*/  ISETP.GE.AND P5, PT, R36, R241, PT ;  /* 0x000000f12400720c */ /* 0x000fe40003fa6270 */
[-C--:B------:R-:W-:Y:S02]  /*7af0*/  ISETP.GE.AND P6, PT, R24, R243.reuse, PT ;  /* 0x000000f31800720c */ /* 0x080fe40003fc6270 */
[----:B------:R-:W-:Y:S01]  /*7b00*/  ISETP.GE.AND P0, PT, R21, R243, PT ;  /* 0x000000f31500720c */ /* 0x000fe20003f06270 */
[----:B-1----:R-:W-:Y:S01]  /*7b10*/  HMMA.16816.F32 R64, R204, R28, R64 ;  /* 0x0000001ccc40723c */ /* 0x002fe20000001840 */
[----:B------:R-:W-:-:S02]  /*7b20*/  IADD3 R20, R45, 0x21, RZ ;  /* 0x000000212d147810 */ /* 0x000fc40007ffe0ff */
[----:B------:R-:W-:Y:S02]  /*7b30*/  FSEL R239, R182, -INF , !P5 ;  /* 0xff800000b6ef7808 */ /* 0x000fe40006800000 */
[----:B------:R-:W-:Y:S02]  /*7b40*/  FSEL R248, R181, -INF , !P6 ;  /* 0xff800000b5f87808 */ /* 0x000fe40007000000 */
[----:B------:R-:W-:Y:S01]  /*7b50*/  FSEL R164, R176, -INF , !P0 ;  /* 0xff800000b0a47808 */ /* 0x000fe20004000000 */
[----:B------:R-:W-:Y:S01]  /*7b60*/  HMMA.16816.F32 R8, R60, R28, R8 ;  /* 0x0000001c3c08723c */ /* 0x000fe20000001808 */
[----:B------:R-:W-:Y:S01]  /*7b70*/  BAR.SYNC.DEFER_BLOCKING 0x0 ;  /* 0x0000000000007b1d */ /* 0x000fe20000010000 */
[-C--:B------:R-:W-:Y:S02]  /*7b80*/  ISETP.GE.AND P1, PT, R24, R241.reuse, PT ;  /* 0x000000f11800720c */ /* 0x080fe40003f26270 */
[C---:B------:R-:W-:Y:S02]  /*7b90*/  ISETP.GE.AND P6, PT, R21.reuse, R241, PT ;  /* 0x000000f11500720c */ /* 0x040fe40003fc6270 */
[----:B------:R-:W-:-:S02]  /*7ba0*/  ISETP.GE.AND P5, PT, R21, R240, PT ;  /* 0x000000f01500720c */ /* 0x000fc40003fa6270 */
[----:B------:R-:W-:Y:S01]  /*7bb0*/  ISETP.GE.AND P0, PT, R20, R243, PT ;  /* 0x000000f31400720c */ /* 0x000fe20003f06270 */
[-C--:B------:R-:W-:Y:S01]  /*7bc0*/  HMMA.16816.F32 R208, R204, R30.reuse, R208 ;  /* 0x0000001eccd0723c */ /* 0x080fe200000018d0 */
        /* <DEDUP_REMOVED lines=8> */
[----:B------:R-:W-:Y:S02]  /*7c50*/  ISETP.GE.AND P0, PT, R20, R3, PT ;  /* 0x000000031400720c */ /* 0x000fe40003f06270 */
[----:B------:R-:W-:Y:S02]  /*7c60*/  IADD3 R20, R45, 0x28, RZ ;  /* 0x000000282d147810 */ /* 0x000fe40007ffe0ff */
[----:B------:R-:W-:Y:S02]  /*7c70*/  FSEL R191, R18, -INF , !P1 ;  /* 0xff80000012bf7808 */ /* 0x000fe40004800000 */
[----:B------:R-:W-:-:S02]  /*7c80*/  FSEL R197, R19, -INF , !P0 ;  /* 0xff80000013c57808 */ /* 0x000fc40004000000 */
[C---:B------:R-:W-:Y:S02]  /*7c90*/  ISETP.GE.AND P1, PT, R20.reuse, R243, PT ;  /* 0x000000f31400720c */ /* 0x040fe40003f26270 */
[C---:B------:R-:W-:Y:S02]  /*7ca0*/  ISETP.GE.AND P0, PT, R20.reuse, R3, PT ;  /* 0x000000031400720c */ /* 0x040fe40003f06270 */
[----:B------:R-:W-:Y:S02]  /*7cb0*/  IADD3 R16, R45, 0x29, RZ ;  /* 0x000000292d107810 */ /* 0x000fe40007ffe0ff */
[----:B------:R-:W-:Y:S02]  /*7cc0*/  FSEL R171, R179, -INF , !P6 ;  /* 0xff800000b3ab7808 */ /* 0x000fe40007000000 */
[----:B------:R-:W-:Y:S02]  /*7cd0*/  ISETP.GE.AND P6, PT, R20, R240, PT ;  /* 0x000000f01400720c */ /* 0x000fe40003fc6270 */
[----:B------:R-:W-:-:S02]  /*7ce0*/  FSEL R172, R172, -INF , !P1 ;  /* 0xff800000acac7808 */ /* 0x000fc40004800000 */
[----:B------:R-:W-:Y:S02]  /*7cf0*/  FSEL R201, R14, -INF , !P0 ;  /* 0xff8000000ec97808 */ /* 0x000fe40004000000 */
[C---:B------:R-:W-:Y:S02]  /*7d00*/  ISETP.GE.AND P1, PT, R16.reuse, R240, PT ;  /* 0x000000f01000720c */ /* 0x040fe40003f26270 */
[----:B------:R-:W-:Y:S02]  /*7d10*/  ISETP.GE.AND P0, PT, R16, R3, PT ;  /* 0x000000031000720c */ /* 0x000fe40003f06270 */
[----:B------:R-:W-:Y:S02]  /*7d20*/  FSEL R202, R17, -INF , !P5 ;  /* 0xff80000011ca7808 */ /* 0x000fe40006800000 */
[----:B------:R-:W-:Y:S02]  /*7d30*/  FSEL R238, R12, -INF , !P6 ;  /* 0xff8000000cee7808 */ /* 0x000fe40007000000 */
[----:B------:R-:W-:-:S02]  /*7d40*/  ISETP.GE.AND P5, PT, R20, R241, PT ;  /* 0x000000f11400720c */ /* 0x000fc40003fa6270 */
[----:B------:R-:W-:Y:S02]  /*7d50*/  ISETP.GE.AND P6, PT, R16, R243, PT ;  /* 0x000000f31000720c */ /* 0x000fe40003fc6270 */
[----:B------:R-:W-:Y:S02]  /*7d60*/  FSEL R236, R13, -INF , !P1 ;  /* 0xff8000000dec7808 */ /* 0x000fe40004800000 */
[----:B------:R-:W-:Y:S02]  /*7d70*/  FSEL R200, R15, -INF , !P0 ;  /* 0xff8000000fc87808 */ /* 0x000fe40004000000 */
[C---:B------:R-:W-:Y:S02]  /*7d80*/  IADD3 R13, R45.reuse, 0x1, RZ ;  /* 0x000000012d0d7810 */ /* 0x040fe40007ffe0ff */
[----:B------:R-:W-:Y:S02]  /*7d90*/  IADD3 R15, R45, 0x30, RZ ;  /* 0x000000302d0f7810 */ /* 0x000fe40007ffe0ff */
[----:B------:R-:W-:-:S02]  /*7da0*/  FSEL R177, R174, -INF , !P5 ;  /* 0xff800000aeb17808 */ /* 0x000fc40006800000 */
[----:B------:R-:W-:Y:S02]  /*7db0*/  FSEL R178, R173, -INF , !P6 ;  /* 0xff800000adb27808 */ /* 0x000fe40007000000 */
[----:B------:R-:W-:Y:S02]  /*7dc0*/  ISETP.GE.AND P5, PT, R13, R243, PT ;  /* 0x000000f30d00720c */ /* 0x000fe40003fa6270 */
[-C--:B------:R-:W-:Y:S02]  /*7dd0*/  ISETP.GE.AND P6, PT, R15, R241.reuse, PT ;  /* 0x000000f10f00720c */ /* 0x080fe40003fc6270 */
[----:B------:R-:W-:Y:S02]  /*7de0*/  IADD3 R14, R45, 0x31, RZ ;  /* 0x000000312d0e7810 */ /* 0x000fe40007ffe0ff */
[-C--:B------:R-:W-:Y:S02]  /*7df0*/  ISETP.GE.AND P0, PT, R13, R241.reuse, PT ;  /* 0x000000f10d00720c */ /* 0x080fe40003f06270 */
[----:B------:R-:W-:-:S02]  /*7e00*/  ISETP.GE.AND P1, PT, R16, R241, PT ;  /* 0x000000f11000720c */ /* 0x000fc40003f26270 */
[----:B------:R-:W-:Y:S02]  /*7e10*/  FSEL R193, R193, -INF , !P5 ;  /* 0xff800000c1c17808 */ /* 0x000fe40006800000 */
[----:B------:R-:W-:Y:S02]  /*7e20*/  FSEL R36, R66, -INF , !P6 ;  /* 0xff80000042247808 */ /* 0x000fe40007000000 */
[----:B------:R-:W-:Y:S02]  /*7e30*/  FSEL R12, R195, -INF , !P0 ;  /* 0xff800000c30c7808 */ /* 0x000fe40004000000 */
[C---:B------:R-:W-:Y:S02]  /*7e40*/  ISETP.GE.AND P5, PT, R15.reuse, R240, PT ;  /* 0x000000f00f00720c */ /* 0x040fe40003fa6270 */
[----:B------:R-:W-:Y:S02]  /*7e50*/  ISETP.GE.AND P6, PT, R14, R241, PT ;  /* 0x000000f10e00720c */ /* 0x000fe40003fc6270 */
[----:B------:R-:W-:-:S02]  /*7e60*/  ISETP.GE.AND P0, PT, R15, R3, PT ;  /* 0x000000030f00720c */ /* 0x000fc40003f06270 */
[----:B------:R-:W-:Y:S02]  /*7e70*/  FSEL R179, R175, -INF , !P1 ;  /* 0xff800000afb37808 */ /* 0x000fe40004800000 */
[----:B------:R-:W-:Y:S02]  /*7e80*/  ISETP.GE.AND P1, PT, R15, R243, PT ;  /* 0x000000f30f00720c */ /* 0x000fe40003f26270 */
[----:B------:R-:W-:Y:S02]  /*7e90*/  FSEL R173, R8, -INF , !P5 ;  /* 0xff80000008ad7808 */ /* 0x000fe40006800000 */
[----:B------:R-:W-:Y:S02]  /*7ea0*/  FSEL R39, R67, -INF , !P6 ;  /* 0xff80000043277808 */ /* 0x000fe40007000000 */
[----:B------:R-:W-:Y:S02]  /*7eb0*/  ISETP.GE.AND P5, PT, R14, R240, PT ;  /* 0x000000f00e00720c */ /* 0x000fe40003fa6270 */
[----:B------:R-:W-:-:S02]  /*7ec0*/  FSEL R67, R10, -INF , !P0 ;  /* 0xff8000000a437808 */ /* 0x000fc40004000000 */
[C---:B------:R-:W-:Y:S02]  /*7ed0*/  ISETP.GE.AND P0, PT, R45.reuse, R243, PT ;  /* 0x000000f32d00720c */ /* 0x040fe40003f06270 */
[----:B------:R-:W-:Y:S02]  /*7ee0*/  ISETP.GE.AND P6, PT, R45, R241, PT ;  /* 0x000000f12d00720c */ /* 0x000fe40003fc6270 */
[----:B------:R-:W-:Y:S02]  /*7ef0*/  FSEL R37, R64, -INF , !P1 ;  /* 0xff80000040257808 */ /* 0x000fe40004800000 */
[----:B------:R-:W-:Y:S02]  /*7f00*/  ISETP.GE.AND P1, PT, R14, R243, PT ;  /* 0x000000f30e00720c */ /* 0x000fe40003f26270 */
[----:B------:R-:W-:Y:S02]  /*7f10*/  FSEL R180, R9, -INF , !P5 ;  /* 0xff80000009b47808 */ /* 0x000fe40006800000 */
[----:B------:R-:W-:-:S02]  /*7f20*/  FSEL R192, R192, -INF , !P0 ;  /* 0xff800000c0c07808 */ /* 0x000fc40004000000 */
[----:B------:R-:W-:Y:S02]  /*7f30*/  FSEL R9, R194, -INF , !P6 ;  /* 0xff800000c2097808 */ /* 0x000fe40007000000 */
[-C--:B------:R-:W-:Y:S02]  /*7f40*/  ISETP.GE.AND P0, PT, R13, R3.reuse, PT ;  /* 0x000000030d00720c */ /* 0x080fe40003f06270 */
[C---:B------:R-:W-:Y:S02]  /*7f50*/  ISETP.GE.AND P6, PT, R45.reuse, R240, PT ;  /* 0x000000f02d00720c */ /* 0x040fe40003fc6270 */
[----:B------:R-:W-:Y:S02]  /*7f60*/  IADD3 R10, R45, 0x38, RZ ;  /* 0x000000382d0a7810 */ /* 0x000fe40007ffe0ff */
[----:B------:R-:W-:Y:S02]  /*7f70*/  FSEL R38, R65, -INF , !P1 ;  /* 0xff80000041267808 */ /* 0x000fe40004800000 */
[----:B------:R-:W-:-:S02]  /*7f80*/  ISETP.GE.AND P1, PT, R14, R3, PT ;  /* 0x000000030e00720c */ /* 0x000fc40003f26270 */
[----:B------:R-:W-:Y:S02]  /*7f90*/  FSEL R8, R35, -INF , !P0 ;  /* 0xff80000023087808 */ /* 0x000fe40004000000 */
[----:B------:R-:W-:Y:S02]  /*7fa0*/  FSEL R14, R32, -INF , !P6 ;  /* 0xff800000200e7808 */ /* 0x000fe40007000000 */
[----:B------:R-:W-:Y:S02]  /*7fb0*/  ISETP.GE.AND P0, PT, R10, R243, PT ;  /* 0x000000f30a00720c */ /* 0x000fe40003f06270 */
[C---:B------:R-:W-:Y:S02]  /*7fc0*/  ISETP.GE.AND P6, PT, R45.reuse, R3, PT ;  /* 0x000000032d00720c */ /* 0x040fe40003fc6270 */
[----:B------:R-:W-:Y:S02]  /*7fd0*/  IADD3 R45, R45, 0x39, RZ ;  /* 0x000000392d2d7810 */ /* 0x000fe40007ffe0ff */
[----:B------:R-:W-:-:S02]  /*7fe0*/  FSEL R65, R208, -INF , !P0 ;  /* 0xff800000d0417808 */ /* 0x000fc40004000000 */
[-C--:B------:R-:W-:Y:S02]  /*7ff0*/  ISETP.GE.AND P0, PT, R45, R240.reuse, PT ;  /* 0x000000f02d00720c */ /* 0x080fe40003f06270 */
[----:B------:R-:W-:Y:S02]  /*8000*/  FSEL R175, R11, -INF , !P1 ;  /* 0xff8000000baf7808 */ /* 0x000fe40004800000 */
[----:B------:R-:W-:Y:S02]  /*8010*/  FSEL R182, R5, -INF , !P0 ;  /* 0xff80000005b67808 */ /* 0x000fe40004000000 */
[----:B------:R-:W-:Y:S02]  /*8020*/  PLOP3.LUT P0, PT, PT, PT, UP0, 0x40, 0x0 ;  /* 0x000000000000781c */ /* 0x000fe40003f0e808 */
[-C--:B------:R-:W-:Y:S02]  /*8030*/  ISETP.GE.AND P5, PT, R13, R240.reuse, PT ;  /* 0x000000f00d00720c */ /* 0x080fe40003fa6270 */
[----:B------:R-:W-:-:S02]  /*8040*/  ISETP.GE.AND P1, PT, R10, R240, PT ;  /* 0x000000f00a00720c */ /* 0x000fc40003f26270 */
[----:B------:R-:W-:Y:S02]  /*8050*/  FSEL R11, R33, -INF , !P5 ;  /* 0xff800000210b7808 */ /* 0x000fe40006800000 */
[----:B------:R-:W-:Y:S02]  /*8060*/  FSEL R181, R4, -INF , !P1 ;  /* 0xff80000004b57808 */ /* 0x000fe40004800000 */
[C---:B------:R-:W-:Y:S02]  /*8070*/  ISETP.GE.AND P1, PT, R10.reuse, R241, PT ;  /* 0x000000f10a00720c */ /* 0x040fe40003f26270 */
[----:B------:R-:W-:Y:S02]  /*8080*/  ISETP.GE.AND P5, PT, R10, R3, PT ;  /* 0x000000030a00720c */ /* 0x000fe40003fa6270 */
[----:B------:R-:W-:Y:S02]  /*8090*/  FSEL R4, R34, -INF , !P6 ;  /* 0xff80000022047808 */ /* 0x000fe40007000000 */
[----:B------:R-:W-:-:S02]  /*80a0*/  FSEL R174, R6, -INF , !P5 ;  /* 0xff80000006ae7808 */ /* 0x000fc40006800000 */
[----:B------:R-:W-:Y:S02]  /*80b0*/  FSEL R54, R210, -INF , !P1 ;  /* 0xff800000d2367808 */ /* 0x000fe40004800000 */
[C---:B------:R-:W-:Y:S02]  /*80c0*/  ISETP.GE.AND P6, PT, R45.reuse, R243, PT ;  /* 0x000000f32d00720c */ /* 0x040fe40003fc6270 */
[C---:B------:R-:W-:Y:S02]  /*80d0*/  ISETP.GE.AND P5, PT, R45.reuse, R241, PT ;  /* 0x000000f12d00720c */ /* 0x040fe40003fa6270 */
[----:B------:R-:W-:Y:S02]  /*80e0*/  ISETP.GE.AND P1, PT, R45, R3, PT ;  /* 0x000000032d00720c */ /* 0x000fe40003f26270 */
[----:B------:R-:W-:Y:S02]  /*80f0*/  FSEL R64, R209, -INF , !P6 ;  /* 0xff800000d1407808 */ /* 0x000fe40007000000 */
[----:B------:R-:W-:-:S02]  /*8100*/  FSEL R176, R7, -INF , !P1 ;  /* 0xff80000007b07808 */ /* 0x000fc40004800000 */
        /* <DEDUP_REMOVED lines=62> */
.L_x_283:
[----:B------:R-:W-:Y:S05]  /*84f0*/  BSYNC B0 ;  /* 0x0000000000007941 */ /* 0x000fea0003800000 */
.L_x_282:
[----:B------:R-:W0:Y:S02]  /*8500*/  LDGDEPBAR ;  /* 0x00000000000079af */ /* 0x000e240000000000 */
.L_x_281:
[----:B------:R-:W-:Y:S01]  /*8510*/  FMNMX.FTZ R13, R168, R192, !PT ;  /* 0x000000c0a80d7209 */ /* 0x000fe20007810000 */
[----:B------:R-:W-:Y:S01]  /*8520*/  IMAD.MOV.U32 R28, RZ, RZ, R48 ;  /* 0x000000ffff1c7224 */ /* 0x000fe200078e0030 */
[----:B------:R-:W-:Y:S01]  /*8530*/  FMNMX.FTZ R7, R167, R9, !PT ;  /* 0x00000009a7077209 */ /* 0x000fe20007810000 */
[----:B------:R-:W-:Y:S01]  /*8540*/  IMAD.WIDE.U32 R188, R235, -0x326172a9, RZ ;  /* 0xcd9e8d57ebbc7825 */ /* 0x000fe200078e00ff */
[----:B------:R-:W-:Y:S01]  /*8550*/  FMNMX.FTZ R13, R193, R13, !PT ;  /* 0x0000000dc10d7209 */ /* 0x000fe20007810000 */
[----:B------:R-:W-:Y:S01]  /*8560*/  USHF.L.U32 UR4, UR31, 0x1, URZ ;  /* 0x000000011f047899 */ /* 0x000fe2000800063f */
[----:B------:R-:W-:Y:S01]  /*8570*/  FMNMX.FTZ R7, R12, R7, !PT ;  /* 0x000000070c077209 */ /* 0x000fe20007810000 */
[----:B-1----:R-:W-:Y:S01]  /*8580*/  IMAD.U32 R20, RZ, RZ, UR33 ;  /* 0x00000021ff147e24 */ /* 0x002fe2000f8e00ff */
[----:B------:R-:W-:Y:S01]  /*8590*/  FMNMX.FTZ R13, R0, R13, !PT ;  /* 0x0000000d000d7209 */ /* 0x000fe20007810000 */
[----:B------:R-:W-:Y:S01]  /*85a0*/  IMAD.WIDE.U32 R194, R233, -0x2daee0ad, RZ ;  /* 0xd2511f53e9c27825 */ /* 0x000fe200078e00ff */
[----:B------:R-:W-:Y:S01]  /*85b0*/  FMNMX.FTZ R7, R2, R7, !PT ;  /* 0x0000000702077209 */ /* 0x000fe20007810000 */
[----:B------:R1:W-:Y:S01]  /*85c0*/  STL.64 [R1+0x8], R216 ;  /* 0x000008d801007387 */ /* 0x0003e20000100a00 */
[----:B------:R-:W-:Y:S01]  /*85d0*/  FMNMX.FTZ R13, R44, R13, !PT ;  /* 0x0000000d2c0d7209 */ /* 0x000fe20007810000 */
[----:B------:R-:W-:Y:S01]  /*85e0*/  IMAD.WIDE.U32 R206, R242, -0x326172a9, RZ ;  /* 0xcd9e8d57f2ce7825 */ /* 0x000fe200078e00ff */
[----:B------:R-:W-:Y:S01]  /*85f0*/  FMNMX.FTZ R7, R28, R7, !PT ;  /* 0x000000071c077209 */ /* 0x000fe20007810000 */
[----:B------:R-:W2:Y:S01]  /*8600*/  LDC.U8 R63, c[0x0][0x2d8] ;  /* 0x0000b600ff3f7b82 */ /* 0x000ea20000000000 */
[----:B------:R-:W-:-:S02]  /*8610*/  FMNMX.FTZ R13, R190, R13, !PT ;  /* 0x0000000dbe0d7209 */ /* 0x000fc40007810000 */
[----:B------:R-:W-:Y:S02]  /*8620*/  FMNMX.FTZ R7, R196, R7, !PT ;  /* 0x00000007c4077209 */ /* 0x000fe40007810000 */
[----:B------:R-:W-:Y:S02]  /*8630*/  FMNMX.FTZ R13, R198, R13, !PT ;  /* 0x0000000dc60d7209 */ /* 0x000fe40007810000 */
[----:B------:R-:W-:Y:S02]  /*8640*/  FMNMX.FTZ R7, R203, R7, !PT ;  /* 0x00000007cb077209 */ /* 0x000fe40007810000 */
[----:B------:R-:W-:Y:S02]  /*8650*/  FMNMX.FTZ R13, R237, R13, !PT ;  /* 0x0000000ded0d7209 */ /* 0x000fe40007810000 */
[----:B------:R-:W-:Y:S01]  /*8660*/  LOP3.LUT R186, R189, R234, RZ, 0x3c, !PT ;  /* 0x000000eabdba7212 */ /* 0x000fe200078e3cff */
[----:B------:R-:W-:Y:S01]  /*8670*/  IMAD.MOV.U32 R189, RZ, RZ, R46 ;  /* 0x000000ffffbd7224 */ /* 0x000fe200078e002e */
[----:B------:R-:W-:-:S02]  /*8680*/  FMNMX.FTZ R13, R248, R13, !PT ;  /* 0x0000000df80d7209 */ /* 0x000fc40007810000 */
[----:B------:R-:W-:Y:S01]  /*8690*/  FMNMX.FTZ R16, R166, R14, !PT ;  /* 0x0000000ea6107209 */ /* 0x000fe20007810000 */
[----:B------:R-:W-:Y:S01]  /*86a0*/  IMAD.WIDE.U32 R186, R186, -0x2daee0ad, RZ ;  /* 0xd2511f53baba7825 */ /* 0x000fe200078e00ff */
        /* <DEDUP_REMOVED lines=10> */
[----:B------:R-:W-:Y:S01]  /*8750*/  LOP3.LUT R20, R195, UR4, R20, 0x96, !PT ;  /* 0x00000004c3147c12 */ /* 0x000fe2000f8e9614 */
[----:B------:R-:W-:Y:S01]  /*8760*/  UIADD3 UR4, UR4, 0x1, URZ ;  /* 0x0000000104047890 */ /* 0x000fe2000fffe03f */
[----:B------:R-:W-:Y:S01]  /*8770*/  LOP3.LUT R184, R187, UR14, R194, 0x96, !PT ;  /* 0x0000000ebbb87c12 */ /* 0x000fe2000f8e96c2 */
[----:B------:R-:W-:Y:S01]  /*8780*/  IMAD.MOV.U32 R187, RZ, RZ, R47 ;  /* 0x000000ffffbb7224 */ /* 0x000fe200078e002f */
[----:B------:R-:W-:Y:S01]  /*8790*/  FMNMX.FTZ R13, R38, R13, !PT ;  /* 0x0000000d260d7209 */ /* 0x000fe20007810000 */
[----:B------:R-:W-:Y:S01]  /*87a0*/  IMAD.WIDE.U32 R20, R20, -0x326172a9, RZ ;  /* 0xcd9e8d5714147825 */ /* 0x000fe200078e00ff */
[----:B------:R-:W-:-:S02]  /*87b0*/  LOP3.LUT R210, R207, R234, RZ, 0x3c, !PT ;  /* 0x000000eacfd27212 */ /* 0x000fc400078e3cff */
[----:B------:R-:W-:Y:S01]  /*87c0*/  FMNMX.FTZ R7, R171, R7, !PT ;  /* 0x00000007ab077209 */ /* 0x000fe20007810000 */
[----:B------:R-:W-:Y:S01]  /*87d0*/  IMAD.WIDE.U32 R184, R184, -0x326172a9, RZ ;  /* 0xcd9e8d57b8b87825 */ /* 0x000fe200078e00ff */
[----:B------:R-:W-:Y:S02]  /*87e0*/  FMNMX.FTZ R16, R52, R16, !PT ;  /* 0x0000001034107209 */ /* 0x000fe40007810000 */
[----:B------:R-:W-:Y:S01]  /*87f0*/  FMNMX.FTZ R13, R65, R13, !PT ;  /* 0x0000000d410d7209 */ /* 0x000fe20007810000 */
[----:B------:R-:W-:Y:S01]  /*8800*/  IMAD.WIDE.U32 R210, R210, -0x2daee0ad, RZ ;  /* 0xd2511f53d2d27825 */ /* 0x000fe200078e00ff */
[----:B------:R-:W-:Y:S02]  /*8810*/  FMNMX.FTZ R7, R177, R7, !PT ;  /* 0x00000007b1077209 */ /* 0x000fe40007810000 */
[----:B------:R-:W-:Y:S01]  /*8820*/  FMNMX.FTZ R16, R252, R16, !PT ;  /* 0x00000010fc107209 */ /* 0x000fe20007810000 */
[----:B------:R-:W-:Y:S01]  /*8830*/  IMAD.MOV.U32 R207, RZ, RZ, R49 ;  /* 0x000000ffffcf7224 */ /* 0x000fe200078e0031 */
[----:B------:R-:W-:-:S02]  /*8840*/  FMNMX.FTZ R13, R64, R13, !PT ;  /* 0x0000000d400d7209 */ /* 0x000fc40007810000 */
[----:B------:R-:W-:Y:S02]  /*8850*/  LOP3.LUT R6, R21, UR15, R188, 0x96, !PT ;  /* 0x0000000f15067c12 */ /* 0x000fe4000f8e96bc */
[----:B------:R-:W-:Y:S01]  /*8860*/  LOP3.LUT R34, R185, UR13, R20, 0x96, !PT ;  /* 0x0000000db9227c12 */ /* 0x000fe2000f8e9614 */
[----:B------:R-:W3:Y:S01]  /*8870*/  SHFL.BFLY PT, R10, R13, 0x2, 0x1f ;  /* 0x0c401f000d0a7f89 */ /* 0x000ee200000e0000 */
[----:B------:R-:W-:Y:S01]  /*8880*/  FMNMX.FTZ R7, R179, R7, !PT ;  /* 0x00000007b3077209 */ /* 0x000fe20007810000 */
[----:B------:R-:W-:Y:S01]  /*8890*/  IMAD.WIDE.U32 R18, R6, -0x2daee0ad, RZ ;  /* 0xd2511f5306127825 */ /* 0x000fe200078e00ff */
[----:B------:R-:W-:Y:S02]  /*88a0*/  FMNMX.FTZ R16, R41, R16, !PT ;  /* 0x0000001029107209 */ /* 0x000fe40007810000 */
[----:B------:R-:W-:Y:S01]  /*88b0*/  LOP3.LUT R204, R211, UR14, R194, 0x96, !PT ;  /* 0x0000000ed3cc7c12 */ /* 0x000fe2000f8e96c2 */
[----:B------:R-:W-:Y:S01]  /*88c0*/  IMAD.MOV.U32 R194, RZ, RZ, R50 ;  /* 0x000000ffffc27224 */ /* 0x000fe200078e0032 */
[----:B------:R-:W-:Y:S01]  /*88d0*/  FMNMX.FTZ R7, R36, R7, !PT ;  /* 0x0000000724077209 */ /* 0x000fe20007810000 */
[----:B------:R-:W-:Y:S01]  /*88e0*/  IMAD.WIDE.U32 R34, R34, -0x2daee0ad, RZ ;  /* 0xd2511f5322227825 */ /* 0x000fe200078e00ff */
[----:B------:R-:W-:-:S02]  /*88f0*/  FMNMX.FTZ R16, R189, R16, !PT ;  /* 0x00000010bd107209 */ /* 0x000fc40007810000 */
[----:B------:R-:W-:Y:S01]  /*8900*/  LOP3.LUT R5, R21, UR15, R206, 0x96, !PT ;  /* 0x0000000f15057c12 */ /* 0x000fe2000f8e96ce */
[----:B------:R-:W-:Y:S01]  /*8910*/  IMAD.WIDE.U32 R204, R204, -0x326172a9, RZ ;  /* 0xcd9e8d57cccc7825 */ /* 0x000fe200078e00ff */
[----:B------:R-:W-:Y:S02]  /*8920*/  FMNMX.FTZ R7, R39, R7, !PT ;  /* 0x0000000727077209 */ /* 0x000fe40007810000 */
[----:B------:R-:W-:Y:S01]  /*8930*/  FMNMX.FTZ R16, R194, R16, !PT ;  /* 0x00000010c2107209 */ /* 0x000fe20007810000 */
[----:B------:R-:W-:Y:S01]  /*8940*/  IMAD.MOV.U32 R211, RZ, RZ, R41 ;  /* 0x000000ffffd37224 */ /* 0x000fe200078e0029 */
[----:B------:R-:W-:Y:S02]  /*8950*/  LOP3.LUT R32, R19, UR12, R186, 0x96, !PT ;  /* 0x0000000c13207c12 */ /* 0x000fe4000f8e96ba */
[----:B------:R-:W-:Y:S01]  /*8960*/  LOP3.LUT R6, R35, UR10, R18, 0x96, !PT ;  /* 0x0000000a23067c12 */ /* 0x000fe2000f8e9612 */
[----:B------:R-:W-:Y:S01]  /*8970*/  IMAD.WIDE.U32 R18, R5, -0x2daee0ad, RZ ;  /* 0xd2511f5305127825 */ /* 0x000fe200078e00ff */
[----:B------:R-:W-:-:S02]  /*8980*/  FMNMX.FTZ R15, R165, R4, !PT ;  /* 0x00000004a50f7209 */ /* 0x000fc40007810000 */
[----:B------:R-:W-:Y:S01]  /*8990*/  FMNMX.FTZ R7, R54, R7, !PT ;  /* 0x0000000736077209 */ /* 0x000fe20007810000 */
[----:B-1----:R-:W-:Y:S01]  /*89a0*/  IMAD.WIDE.U32 R216, R6, -0x326172a9, RZ ;  /* 0xcd9e8d5706d87825 */ /* 0x002fe200078e00ff */
[----:B------:R-:W-:Y:S02]  /*89b0*/  FMNMX.FTZ R16, R199, R16, !PT ;  /* 0x00000010c7107209 */ /* 0x000fe40007810000 */
[----:B------:R-:W-:Y:S01]  /*89c0*/  FMNMX.FTZ R15, R8, R15, !PT ;  /* 0x0000000f080f7209 */ /* 0x000fe20007810000 */
[----:B------:R-:W-:Y:S01]  /*89d0*/  IMAD.WIDE.U32 R32, R32, -0x326172a9, RZ ;  /* 0xcd9e8d5720207825 */ /* 0x000fe200078e00ff */
[----:B------:R-:W-:Y:S02]  /*89e0*/  LOP3.LUT R5, R19, UR12, R210, 0x96, !PT ;  /* 0x0000000c13057c12 */ /* 0x000fe4000f8e96d2 */
[----:B------:R-:W-:Y:S02]  /*89f0*/  FMNMX.FTZ R7, R53, R7, !PT ;  /* 0x0000000735077209 */ /* 0x000fe40007810000 */
[----:B------:R-:W-:Y:S01]  /*8a00*/  FMNMX.FTZ R16, R202, R16, !PT ;  /* 0x00000010ca107209 */ /* 0x000fe20007810000 */
[----:B------:R-:W-:Y:S01]  /*8a10*/  IMAD.WIDE.U32 R24, R5, -0x326172a9, RZ ;  /* 0xcd9e8d5705187825 */ /* 0x000fe200078e00ff */
[----:B------:R-:W-:Y:S01]  /*8a20*/  FMNMX.FTZ R15, R55, R15, !PT ;  /* 0x0000000f370f7209 */ /* 0x000fe20007810000 */
[----:B------:R-:W1:Y:S01]  /*8a30*/  SHFL.BFLY PT, R5, R7, 0x2, 0x1f ;  /* 0x0c401f0007057f89 */ /* 0x000e6200000e0000 */
[----:B------:R-:W-:-:S02]  /*8a40*/  FMNMX.FTZ R16, R238, R16, !PT ;  /* 0x00000010ee107209 */ /* 0x000fc40007810000 */
[----:B------:R-:W-:Y:S02]  /*8a50*/  LOP3.LUT R20, R205, UR13, R20, 0x96, !PT ;  /* 0x0000000dcd147c12 */ /* 0x000fe4000f8e9614 */
[----:B------:R-:W-:Y:S02]  /*8a60*/  FMNMX.FTZ R15, R59, R15, !PT ;  /* 0x0000000f3b0f7209 */ /* 0x000fe40007810000 */
[----:B------:R-:W-:Y:S01]  /*8a70*/  FMNMX.FTZ R16, R236, R16, !PT ;  /* 0x00000010ec107209 */ /* 0x000fe20007810000 */
[----:B------:R-:W-:Y:S01]  /*8a80*/  IMAD.WIDE.U32 R20, R20, -0x2daee0ad, RZ ;  /* 0xd2511f5314147825 */ /* 0x000fe200078e00ff */
[----:B---3--:R-:W-:Y:S02]  /*8a90*/  FMNMX.FTZ R10, R13, R10, !PT ;  /* 0x0000000a0d0a7209 */ /* 0x008fe40007810000 */
[----:B------:R-:W-:Y:S02]  /*8aa0*/  FMNMX.FTZ R15, R251, R15, !PT ;  /* 0x0000000ffb0f7209 */ /* 0x000fe40007810000 */
[----:B------:R-:W-:Y:S01]  /*8ab0*/  FMNMX.FTZ R16, R173, R16, !PT ;  /* 0x00000010ad107209 */ /* 0x000fe20007810000 */
[----:B------:R-:W3:Y:S01]  /*8ac0*/  SHFL.BFLY PT, R209, R10, 0x1, 0x1f ;  /* 0x0c201f000ad17f89 */ /* 0x000ee200000e0000 */
[----:B------:R-:W-:-:S02]  /*8ad0*/  FMNMX.FTZ R15, R250, R15, !PT ;  /* 0x0000000ffa0f7209 */ /* 0x000fc40007810000 */
[----:B------:R-:W-:Y:S02]  /*8ae0*/  FMNMX.FTZ R16, R180, R16, !PT ;  /* 0x00000010b4107209 */ /* 0x000fe40007810000 */
[----:B------:R-:W-:Y:S02]  /*8af0*/  LOP3.LUT R18, R21, UR10, R18, 0x96, !PT ;  /* 0x0000000a15127c12 */ /* 0x000fe4000f8e9612 */
[----:B------:R-:W-:Y:S02]  /*8b00*/  FMNMX.FTZ R15, R187, R15, !PT ;  /* 0x0000000fbb0f7209 */ /* 0x000fe40007810000 */
[----:B------:R-:W-:Y:S01]  /*8b10*/  FMNMX.FTZ R16, R181, R16, !PT ;  /* 0x00000010b5107209 */ /* 0x000fe20007810000 */
[----:B------:R-:W-:Y:S01]  /*8b20*/  IMAD.WIDE.U32 R18, R18, -0x326172a9, RZ ;  /* 0xcd9e8d5712127825 */ /* 0x000fe200078e00ff */
[----:B------:R-:W-:Y:S02]  /*8b30*/  LOP3.LUT R13, R25, UR11, R204, 0x96, !PT ;  /* 0x0000000b190d7c12 */ /* 0x000fe4000f8e96cc */
[----:B------:R-:W-:-:S02]  /*8b40*/  FMNMX.FTZ R15, R207, R15, !PT ;  /* 0x0000000fcf0f7209 */ /* 0x000fc40007810000 */
[----:B------:R-:W-:Y:S02]  /*8b50*/  FMNMX.FTZ R16, R182, R16, !PT ;  /* 0x00000010b6107209 */ /* 0x000fe40007810000 */
[----:B------:R-:W-:Y:S01]  /*8b60*/  LOP3.LUT R6, R19, UR9, R24, 0x96, !PT ;  /* 0x0000000913067c12 */ /* 0x000fe2000f8e9618 */
[----:B------:R-:W-:Y:S01]  /*8b70*/  IMAD.WIDE.U32 R24, R13, -0x2daee0ad, RZ ;  /* 0xd2511f530d187825 */ /* 0x000fe200078e00ff */
[----:B------:R-:W-:Y:S01]  /*8b80*/  FMNMX.FTZ R15, R191, R15, !PT ;  /* 0x0000000fbf0f7209 */ /* 0x000fe20007810000 */
[----:B------:R-:W4:Y:S01]  /*8b90*/  SHFL.BFLY PT, R13, R16, 0x2, 0x1f ;  /* 0x0c401f00100d7f89 */ /* 0x000f2200000e0000 */
[----:B-1----:R-:W-:Y:S01]  /*8ba0*/  FMNMX.FTZ R5, R7, R5, !PT ;  /* 0x0000000507057209 */ /* 0x002fe20007810000 */
[----:B------:R-:W-:Y:S01]  /*8bb0*/  IMAD.WIDE.U32 R26, R6, -0x2daee0ad, RZ ;  /* 0xd2511f53061a7825 */ /* 0x000fe200078e00ff */
[----:B------:R-:W-:Y:S02]  /*8bc0*/  FMNMX.FTZ R15, R197, R15, !PT ;  /* 0x0000000fc50f7209 */ /* 0x000fe40007810000 */
[----:B------:R-:W-:Y:S01]  /*8bd0*/  LOP3.LUT R22, R33, UR11, R184, 0x96, !PT ;  /* 0x0000000b21167c12 */ /* 0x000fe2000f8e96b8 */
[----:B------:R-:W1:Y:S01]  /*8be0*/  SHFL.BFLY PT, R208, R5, 0x1, 0x1f ;  /* 0x0c201f0005d07f89 */ /* 0x000e6200000e0000 */
[----:B------:R-:W-:-:S02]  /*8bf0*/  LOP3.LUT R32, R217, UR9, R32, 0x96, !PT ;  /* 0x00000009d9207c12 */ /* 0x000fc4000f8e9620 */
[----:B------:R-:W-:Y:S01]  /*8c00*/  FMNMX.FTZ R15, R201, R15, !PT ;  /* 0x0000000fc90f7209 */ /* 0x000fe20007810000 */
[----:B------:R-:W-:Y:S01]  /*8c10*/  IMAD.WIDE.U32 R22, R22, -0x2daee0ad, RZ ;  /* 0xd2511f5316167825 */ /* 0x000fe200078e00ff */
[----:B---3--:R-:W-:Y:S02]  /*8c20*/  FMNMX.FTZ R209, R10, R209, !PT ;  /* 0x000000d10ad17209 */ /* 0x008fe40007810000 */
[----:B------:R-:W-:Y:S01]  /*8c30*/  FMNMX.FTZ R15, R200, R15, !PT ;  /* 0x0000000fc80f7209 */ /* 0x000fe20007810000 */
[----:B------:R-:W-:Y:S01]  /*8c40*/  IMAD.WIDE.U32 R32, R32, -0x2daee0ad, RZ ;  /* 0xd2511f5320207825 */ /* 0x000fe200078e00ff */
[----:B------:R-:W-:Y:S02]  /*8c50*/  LOP3.LUT R6, R25, UR8, R20, 0x96, !PT ;  /* 0x0000000819067c12 */ /* 0x000fe4000f8e9614 */
[----:B------:R-:W-:Y:S01]  /*8c60*/  FMNMX.FTZ R15, R67, R15, !PT ;  /* 0x0000000f430f7209 */ /* 0x000fe20007810000 */
[----:B------:R-:W-:Y:S01]  /*8c70*/  FMUL.FTZ R66, R209, c[0x0][0x23c] ;  /* 0x00008f00d1427a20 */ /* 0x000fe20000410000 */
[----:B------:R-:W-:Y:S01]  /*8c80*/  LOP3.LUT R22, R33, UR6, R22, 0x96, !PT ;  /* 0x0000000621167c12 */ /* 0x000fe2000f8e9616 */
[----:B------:R-:W-:Y:S01]  /*8c90*/  IMAD.WIDE.U32 R6, R6, -0x326172a9, RZ ;  /* 0xcd9e8d5706067825 */ /* 0x000fe200078e00ff */
[----:B------:R-:W-:-:S02]  /*8ca0*/  FSETP.NEU.FTZ.AND P6, PT, R209, -INF , PT ;  /* 0xff800000d100780b */ /* 0x000fc40003fdd000 */
[----:B------:R-:W-:Y:S01]  /*8cb0*/  LOP3.LUT R34, R23, UR8, R34, 0x96, !PT ;  /* 0x0000000817227c12 */ /* 0x000fe2000f8e9622 */
[----:B------:R-:W-:Y:S01]  /*8cc0*/  IMAD.WIDE.U32 R22, R22, -0x326172a9, RZ ;  /* 0xcd9e8d5716167825 */ /* 0x000fe200078e00ff */
[----:B------:R-:W-:Y:S02]  /*8cd0*/  LOP3.LUT R24, R27, UR6, R24, 0x96, !PT ;  /* 0x000000061b187c12 */ /* 0x000fe4000f8e9618 */
[----:B------:R-:W-:Y:S01]  /*8ce0*/  FMNMX.FTZ R15, R175, R15, !PT ;  /* 0x0000000faf0f7209 */ /* 0x000fe20007810000 */
[----:B------:R-:W-:Y:S01]  /*8cf0*/  IMAD.WIDE.U32 R34, R34, -0x326172a9, RZ ;  /* 0xcd9e8d5722227825 */ /* 0x000fe200078e00ff */
[----:B------:R-:W-:Y:S02]  /*8d00*/  FSEL R66, R66, RZ, P6 ;  /* 0x000000ff42427208 */ /* 0x000fe40003000000 */
[----:B------:R-:W-:Y:S01]  /*8d10*/  FMNMX.FTZ R15, R174, R15, !PT ;  /* 0x0000000fae0f7209 */ /* 0x000fe20007810000 */
[----:B------:R-:W-:Y:S01]  /*8d20*/  IMAD.WIDE.U32 R24, R24, -0x326172a9, RZ ;  /* 0xcd9e8d5718187825 */ /* 0x000fe200078e00ff */
[----:B------:R-:W-:-:S02]  /*8d30*/  LOP3.LUT R19, R22, 0xffff, RZ, 0xc0, !PT ;  /* 0x0000ffff16137812 */ /* 0x000fc400078ec0ff */
[----:B----4-:R-:W-:Y:S01]  /*8d40*/  FMNMX.FTZ R13, R16, R13, !PT ;  /* 0x0000000d100d7209 */ /* 0x010fe20007810000 */
[----:B------:R-:W-:Y:S01]  /*8d50*/  FFMA.FTZ R48, R0, c[0x0][0x23c], -R66 ;  /* 0x00008f0000307a23 */ /* 0x000fe20000010842 */
[----:B------:R-:W-:Y:S01]  /*8d60*/  SHF.R.U32.HI R16, RZ, 0x10, R22 ;  /* 0x00000010ff107819 */ /* 0x000fe20000011616 */
[----:B------:R-:W-:Y:S01]  /*8d70*/  FFMA.FTZ R47, R44, c[0x0][0x23c], -R66 ;  /* 0x00008f002c2f7a23 */ /* 0x000fe20000010842 */
[----:B------:R-:W-:Y:S01]  /*8d80*/  LOP3.LUT R33, R7, UR7, R18, 0x96, !PT ;  /* 0x0000000707217c12 */ /* 0x000fe2000f8e9612 */
[--C-:B------:R-:W-:Y:S01]  /*8d90*/  FFMA.FTZ R50, R192, c[0x0][0x23c], -R66.reuse ;  /* 0x00008f00c0327a23 */ /* 0x100fe20000010842 */
[----:B------:R-:W-:Y:S01]  /*8da0*/  FMNMX.FTZ R0, R176, R15, !PT ;  /* 0x0000000fb0007209 */ /* 0x000fe20007810000 */
[----:B------:R-:W-:Y:S01]  /*8db0*/  FFMA.FTZ R49, R193, c[0x0][0x23c], -R66 ;  /* 0x00008f00c1317a23 */ /* 0x000fe20000010842 */
[----:B------:R-:W-:Y:S01]  /*8dc0*/  LOP3.LUT R7, R25, UR17, R6, 0x96, !PT ;  /* 0x0000001119077c12 */ /* 0x000fe2000f8e9606 */
[----:B------:R-:W-:Y:S01]  /*8dd0*/  MUFU.EX2 R48, R48 ;  /* 0x0000003000307308 */ /* 0x000fe20000000800 */
[----:B------:R-:W-:Y:S01]  /*8de0*/  SHF.R.U32.HI R19, RZ, 0x8, R19 ;  /* 0x00000008ff137819 */ /* 0x000fe20000011613 */
[----:B------:R-:W-:Y:S01]  /*8df0*/  IMAD.MOV.U32 R192, RZ, RZ, R26 ;  /* 0x000000ffffc07224 */ /* 0x000fe200078e001a */
[----:B------:R-:W-:Y:S01]  /*8e00*/  LOP3.LUT R6, R22, 0xff, RZ, 0xc0, !PT ;  /* 0x000000ff16067812 */ /* 0x000fe200078ec0ff */
[----:B------:R-:W-:Y:S01]  /*8e10*/  IMAD.MOV.U32 R193, RZ, RZ, R27 ;  /* 0x000000ffffc17224 */ /* 0x000fe200078e001b */
[----:B-1----:R-:W-:-:S02]  /*8e20*/  FMNMX.FTZ R208, R5, R208, !PT ;  /* 0x000000d005d07209 */ /* 0x002fc40007810000 */
[----:B------:R-:W-:Y:S01]  /*8e30*/  LOP3.LUT R5, R16, 0xff, RZ, 0xc0, !PT ;  /* 0x000000ff10057812 */ /* 0x000fe200078ec0ff */
[----:B------:R-:W-:Y:S01]  /*8e40*/  MUFU.EX2 R47, R47 ;  /* 0x0000002f002f7308 */ /* 0x000fe20000000800 */
[----:B------:R-:W1:Y:S01]  /*8e50*/  SHFL.BFLY PT, R16, R0, 0x2, 0x1f ;  /* 0x0c401f0000107f89 */ /* 0x000e6200000e0000 */
[----:B------:R-:W-:Y:S01]  /*8e60*/  PRMT R6, R6, 0x5410, R19 ;  /* 0x0000541006067816 */ /* 0x000fe20000000013 */
[----:B------:R-:W-:Y:S01]  /*8e70*/  FMUL.FTZ R58, R208, c[0x0][0x23c] ;  /* 0x00008f00d03a7a20 */ /* 0x000fe20000410000 */
[----:B------:R-:W-:Y:S01]  /*8e80*/  LOP3.LUT R20, R24, 0xffff, RZ, 0xc0, !PT ;  /* 0x0000ffff18147812 */ /* 0x000fe200078ec0ff */
[----:B------:R-:W3:Y:S01]  /*8e90*/  SHFL.BFLY PT, R19, R13, 0x1, 0x1f ;  /* 0x0c201f000d137f89 */ /* 0x000ee200000e0000 */
[----:B------:R-:W-:Y:S02]  /*8ea0*/  FSETP.NEU.FTZ.AND P5, PT, R208, -INF , PT ;  /* 0xff800000d000780b */ /* 0x000fe40003fbd000 */
[----:B------:R-:W-:Y:S01]  /*8eb0*/  LOP3.LUT R10, R24, 0xff, RZ, 0xc0, !PT ;  /* 0x000000ff180a7812 */ /* 0x000fe200078ec0ff */
[----:B------:R-:W-:Y:S01]  /*8ec0*/  MUFU.EX2 R50, R50 ;  /* 0x0000003200327308 */ /* 0x000fe20000000800 */
[----:B------:R-:W-:-:S02]  /*8ed0*/  SHF.R.U32.HI R20, RZ, 0x8, R20 ;  /* 0x00000008ff147819 */ /* 0x000fc40000011614 */
[----:B------:R-:W-:Y:S02]  /*8ee0*/  LOP3.LUT R15, R23, UR17, R34, 0x96, !PT ;  /* 0x00000011170f7c12 */ /* 0x000fe4000f8e9622 */
[----:B------:R-:W-:Y:S02]  /*8ef0*/  FSEL R58, R58, RZ, P5 ;  /* 0x000000ff3a3a7208 */ /* 0x000fe40002800000 */
[----:B------:R-:W-:Y:S01]  /*8f00*/  SHF.R.U32.HI R18, RZ, 0x10, R24 ;  /* 0x00000010ff127819 */ /* 0x000fe20000011618 */
[----:B------:R-:W-:Y:S01]  /*8f10*/  MUFU.EX2 R49, R49 ;  /* 0x0000003100317308 */ /* 0x000fe20000000800 */
[----:B------:R-:W-:Y:S01]  /*8f20*/  PRMT R10, R10, 0x5410, R20 ;  /* 0x000054100a0a7816 */ /* 0x000fe20000000014 */
[--C-:B------:R-:W-:Y:S01]  /*8f30*/  FFMA.FTZ R46, R9, c[0x0][0x23c], -R58.reuse ;  /* 0x00008f00092e7a23 */ /* 0x100fe2000001083a */
[C---:B------:R-:W-:Y:S01]  /*8f40*/  LOP3.LUT R20, R15.reuse, 0xffff, RZ, 0xc0, !PT ;  /* 0x0000ffff0f147812 */ /* 0x040fe200078ec0ff */
[--C-:B------:R-:W-:Y:S01]  /*8f50*/  FFMA.FTZ R45, R12, c[0x0][0x23c], -R58.reuse ;  /* 0x00008f000c2d7a23 */ /* 0x100fe2000001083a */
[----:B------:R-:W-:Y:S01]  /*8f60*/  LOP3.LUT R9, R18, 0xff, RZ, 0xc0, !PT ;  /* 0x000000ff12097812 */ /* 0x000fe200078ec0ff */
[----:B------:R-:W-:Y:S01]  /*8f70*/  FFMA.FTZ R44, R2, c[0x0][0x23c], -R58 ;  /* 0x00008f00022c7a23 */ /* 0x000fe2000001083a */
[----:B------:R-:W-:Y:S01]  /*8f80*/  SHF.R.U32.HI R17, RZ, 0x18, R24 ;  /* 0x00000018ff117819 */ /* 0x000fe20000011618 */
[----:B------:R-:W-:Y:S01]  /*8f90*/  FFMA.FTZ R43, R28, c[0x0][0x23c], -R58 ;  /* 0x00008f001c2b7a23 */ /* 0x000fe2000001083a */
[----:B------:R-:W-:Y:S01]  /*8fa0*/  SHF.R.U32.HI R18, RZ, 0x8, R20 ;  /* 0x00000008ff127819 */ /* 0x000fe20000011614 */
[----:B------:R-:W-:Y:S01]  /*8fb0*/  MUFU.EX2 R46, R46 ;  /* 0x0000002e002e7308 */ /* 0x000fe20000000800 */
[----:B------:R-:W-:Y:S01]  /*8fc0*/  LOP3.LUT R12, R15, 0xff, RZ, 0xc0, !PT ;  /* 0x000000ff0f0c7812 */ /* 0x000fe200078ec0ff */
[----:B------:R-:W-:Y:S01]  /*8fd0*/  LDSM.16.MT88.4 R28, [R212+0x9000] ;  /* 0x00900000d41c783b */ /* 0x000fe20000004200 */
[----:B-1----:R-:W-:Y:S01]  /*8fe0*/  FMNMX.FTZ R0, R0, R16, !PT ;  /* 0x0000001000007209 */ /* 0x002fe20007810000 */
[----:B------:R-:W-:Y:S01]  /*8ff0*/  FFMA.FTZ R196, R196, c[0x0][0x23c], -R58 ;  /* 0x00008f00c4c47a23 */ /* 0x000fe2000001083a */
[----:B---3--:R-:W-:Y:S01]  /*9000*/  FMNMX.FTZ R2, R13, R19, !PT ;  /* 0x000000130d027209 */ /* 0x008fe20007810000 */
[----:B------:R-:W-:Y:S01]  /*9010*/  LDSM.16.MT88.4 R24, [R214+0xa000] ;  /* 0x00a00000d618783b */ /* 0x000fe20000004200 */
[----:B------:R-:W-:Y:S01]  /*9020*/  PRMT R9, R9, 0x5410, R17 ;  /* 0x0000541009097816 */ /* 0x000fe20000000011 */
[----:B------:R-:W-:Y:S01]  /*9030*/  MUFU.EX2 R44, R44 ;  /* 0x0000002c002c7308 */ /* 0x000fe20000000800 */
[----:B------:R-:W-:Y:S01]  /*9040*/  PRMT R13, R12, 0x5410, R18 ;  /* 0x000054100c0d7816 */ /* 0x000fe20000000012 */
[C---:B------:R-:W-:Y:S01]  /*9050*/  FMUL.FTZ R183, R2.reuse, c[0x0][0x23c] ;  /* 0x00008f0002b77a20 */ /* 0x040fe20000410000 */
[--C-:B------:R-:W-:Y:S01]  /*9060*/  SHF.R.U32.HI R12, RZ, 0x10, R15.reuse ;  /* 0x00000010ff0c7819 */ /* 0x100fe2000001160f */
[--C-:B------:R-:W-:Y:S01]  /*9070*/  FFMA.FTZ R203, R203, c[0x0][0x23c], -R58.reuse ;  /* 0x00008f00cbcb7a23 */ /* 0x100fe2000001083a */
[----:B------:R-:W-:Y:S01]  /*9080*/  SHF.R.U32.HI R17, RZ, 0x18, R15 ;  /* 0x00000018ff117819 */ /* 0x000fe2000001160f */
[----:B------:R-:W-:Y:S01]  /*9090*/  FFMA.FTZ R177, R177, c[0x0][0x23c], -R58 ;  /* 0x00008f00b1b17a23 */ /* 0x000fe2000001083a */
[----:B------:R-:W1:Y:S01]  /*90a0*/  SHFL.BFLY PT, R15, R0, 0x1, 0x1f ;  /* 0x0c201f00000f7f89 */ /* 0x000e6200000e0000 */
[----:B------:R-:W-:Y:S01]  /*90b0*/  FSETP.NEU.FTZ.AND P1, PT, R2, -INF , PT ;  /* 0xff8000000200780b */ /* 0x000fe20003f3d000 */
[----:B------:R-:W3:Y:S01]  /*90c0*/  MUFU.EX2 R43, R43 ;  /* 0x0000002b002b7308 */ /* 0x000ee20000000800 */
[----:B------:R-:W-:-:S02]  /*90d0*/  LOP3.LUT R16, R7, 0xffff, RZ, 0xc0, !PT ;  /* 0x0000ffff07107812 */ /* 0x000fc400078ec0ff */
[----:B------:R-:W-:Y:S02]  /*90e0*/  FSEL R183, R183, RZ, P1 ;  /* 0x000000ffb7b77208 */ /* 0x000fe40000800000 */
[----:B------:R-:W-:Y:S02]  /*90f0*/  LOP3.LUT R12, R12, 0xff, RZ, 0xc0, !PT ;  /* 0x000000ff0c0c7812 */ /* 0x000fe400078ec0ff */
[----:B------:R-:W-:Y:S01]  /*9100*/  SHF.R.U32.HI R21, RZ, 0x18, R22 ;  /* 0x00000018ff157819 */ /* 0x000fe20000011616 */
[--C-:B------:R-:W-:Y:S01]  /*9110*/  FFMA.FTZ R42, R14, c[0x0][0x23c], -R183.reuse ;  /* 0x00008f000e2a7a23 */ /* 0x100fe200000108b7 */
[----:B------:R-:W-:Y:S01]  /*9120*/  SHF.R.U32.HI R14, RZ, 0x8, R16 ;  /* 0x00000008ff0e7819 */ /* 0x000fe20000011610 */
[----:B------:R-:W-:Y:S01]  /*9130*/  FFMA.FTZ R40, R51, c[0x0][0x23c], -R183 ;  /* 0x00008f0033287a23 */ /* 0x000fe200000108b7 */
[----:B------:R-:W-:Y:S01]  /*9140*/  SHF.R.U32.HI R16, RZ, 0x10, R7 ;  /* 0x00000010ff107819 */ /* 0x000fe20000011607 */
[----:B------:R-:W-:Y:S01]  /*9150*/  FFMA.FTZ R51, R52, c[0x0][0x23c], -R183 ;  /* 0x00008f0034337a23 */ /* 0x000fe200000108b7 */
[----:B------:R-:W-:Y:S01]  /*9160*/  PRMT R12, R12, 0x5410, R17 ;  /* 0x000054100c0c7816 */ /* 0x000fe20000000011 */
[----:B------:R-:W4:Y:S01]  /*9170*/  MUFU.EX2 R45, R45 ;  /* 0x0000002d002d7308 */ /* 0x000f220000000800 */
[----:B------:R-:W-:Y:S01]  /*9180*/  LOP3.LUT R17, R7, 0xff, RZ, 0xc0, !PT ;  /* 0x000000ff07117812 */ /* 0x000fe200078ec0ff */
[----:B------:R-:W-:Y:S01]  /*9190*/  FFMA.FTZ R41, R11, c[0x0][0x23c], -R183 ;  /* 0x00008f000b297a23 */ /* 0x000fe200000108b7 */
[----:B------:R-:W-:Y:S01]  /*91a0*/  SHF.R.U32.HI R7, RZ, 0x18, R7 ;  /* 0x00000018ff077819 */ /* 0x000fe20000011607 */
[----:B------:R-:W-:Y:S01]  /*91b0*/  FFMA.FTZ R236, R236, c[0x0][0x23c], -R183 ;  /* 0x00008f00ecec7a23 */ /* 0x000fe200000108b7 */
[----:B------:R-:W-:-:S02]  /*91c0*/  LOP3.LUT R16, R16, 0xff, RZ, 0xc0, !PT ;  /* 0x000000ff10107812 */ /* 0x000fc400078ec0ff */
[----:B------:R-:W-:Y:S01]  /*91d0*/  PRMT R17, R17, 0x5410, R14 ;  /* 0x0000541011117816 */ /* 0x000fe2000000000e */
[----:B------:R-:W-:Y:S01]  /*91e0*/  MUFU.EX2 R40, R40 ;  /* 0x0000002800287308 */ /* 0x000fe20000000800 */
[----:B-1----:R-:W-:Y:S02]  /*91f0*/  FMNMX.FTZ R0, R0, R15, !PT ;  /* 0x0000000f00007209 */ /* 0x002fe40007810000 */
[----:B------:R-:W-:Y:S02]  /*9200*/  PRMT R16, R16, 0x5410, R7 ;  /* 0x0000541010107816 */ /* 0x000fe40000000007 */
[----:B------:R-:W-:Y:S01]  /*9210*/  FSEL R14, R209, RZ, P6 ;  /* 0x000000ffd10e7208 */ /* 0x000fe20003000000 */
[C---:B------:R-:W-:Y:S01]  /*9220*/  FMUL.FTZ R7, R0.reuse, c[0x0][0x23c] ;  /* 0x00008f0000077a20 */ /* 0x040fe20000410000 */
[----:B------:R-:W-:Y:S01]  /*9230*/  FSETP.NEU.FTZ.AND P0, PT, R0, -INF , PT ;  /* 0xff8000000000780b */ /* 0x000fe20003f1d000 */
[----:B------:R-:W-:Y:S01]  /*9240*/  MUFU.EX2 R51, R51 ;  /* 0x0000003300337308 */ /* 0x000fe20000000800 */
[----:B--2---:R-:W-:Y:S01]  /*9250*/  PRMT R63, R63, 0x7054, R63 ;  /* 0x000070543f3f7816 */ /* 0x004fe2000000003f */
[----:B------:R-:W-:Y:S01]  /*9260*/  FADD.FTZ R14, R168, -R14 ;  /* 0x8000000ea80e7221 */ /* 0x000fe20000010000 */
[----:B------:R-:W-:-:S02]  /*9270*/  FSEL R168, R7, RZ, P0 ;  /* 0x000000ff07a87208 */ /* 0x000fc40000000000 */
[----:B------:R-:W-:Y:S01]  /*9280*/  PRMT R5, R5, 0x5410, R21 ;  /* 0x0000541005057816 */ /* 0x000fe20000000015 */
[--C-:B------:R-:W-:Y:S01]  /*9290*/  HSET2.LE.AND R6, R6, R63.reuse, PT ;  /* 0x0000003f06067233 */ /* 0x100fe20003803000 */
[----:B---3--:R-:W-:Y:S01]  /*92a0*/  F2FP.PACK_AB R7, R43, R44 ;  /* 0x0000002c2b07723e */ /* 0x008fe200000000ff */
[--C-:B------:R-:W-:Y:S01]  /*92b0*/  FFMA.FTZ R52, R4, c[0x0][0x23c], -R168.reuse ;  /* 0x00008f0004347a23 */ /* 0x100fe200000108a8 */
[----:B------:R-:W-:Y:S01]  /*92c0*/  FSEL R4, R0, RZ, P0 ;  /* 0x000000ff00047208 */ /* 0x000fe20000000000 */
[----:B------:R-:W-:Y:S01]  /*92d0*/  FFMA.FTZ R57, R8, c[0x0][0x23c], -R168 ;  /* 0x00008f0008397a23 */ /* 0x000fe200000108a8 */
[--C-:B------:R-:W-:Y:S01]  /*92e0*/  HSET2.LE.AND R5, R5, R63.reuse, PT ;  /* 0x0000003f05057233 */ /* 0x100fe20003803000 */
[----:B------:R-:W-:Y:S01]  /*92f0*/  FSEL R15, R2, RZ, P1 ;  /* 0x000000ff020f7208 */ /* 0x000fe20000800000 */
[----:B------:R-:W-:Y:S01]  /*9300*/  FMUL.FTZ R14, R14, c[0x0][0x23c] ;  /* 0x00008f000e0e7a20 */ /* 0x000fe20000410000 */
[----:B------:R-:W-:Y:S01]  /*9310*/  FSEL R11, R208, RZ, P5 ;  /* 0x000000ffd00b7208 */ /* 0x000fe20002800000 */
[----:B------:R-:W-:Y:S01]  /*9320*/  FADD.FTZ R8, R165, -R4 ;  /* 0x80000004a5087221 */ /* 0x000fe20000010000 */
[----:B------:R-:W-:Y:S01]  /*9330*/  F2FP.PACK_AB R4, R47, R48 ;  /* 0x000000302f04723e */ /* 0x000fe200000000ff */
[----:B------:R-:W-:Y:S01]  /*9340*/  FADD.FTZ R15, R166, -R15 ;  /* 0x8000000fa60f7221 */ /* 0x000fe20000010000 */
[----:B------:R-:W-:Y:S01]  /*9350*/  LOP3.LUT R7, R5, R7, RZ, 0xc0, !PT ;  /* 0x0000000705077212 */ /* 0x000fe200078ec0ff */
[----:B------:R1:W2:Y:S01]  /*9360*/  MUFU.EX2 R62, R14 ;  /* 0x0000000e003e7308 */ /* 0x0002a20000000800 */
[----:B------:R-:W-:Y:S01]  /*9370*/  LOP3.LUT R6, R6, R4, RZ, 0xc0, !PT ;  /* 0x0000000406067212 */ /* 0x000fe200078ec0ff */
[--C-:B------:R-:W-:Y:S01]  /*9380*/  HSET2.LE.AND R4, R13, R63.reuse, PT ;  /* 0x0000003f0d047233 */ /* 0x100fe20003803000 */
[----:B------:R-:W-:Y:S01]  /*9390*/  F2FP.PACK_AB R5, R49, R50 ;  /* 0x000000323105723e */ /* 0x000fe200000000ff */
[----:B------:R-:W-:Y:S01]  /*93a0*/  FMUL.FTZ R60, R15, c[0x0][0x23c] ;  /* 0x00008f000f3c7a20 */ /* 0x000fe20000410000 */
[--C-:B------:R-:W-:Y:S01]  /*93b0*/  HSET2.LE.AND R10, R10, R63.reuse, PT ;  /* 0x0000003f0a0a7233 */ /* 0x100fe20003803000 */
[--C-:B------:R-:W-:Y:S01]  /*93c0*/  FFMA.FTZ R56, R55, c[0x0][0x23c], -R168.reuse ;  /* 0x00008f0037387a23 */ /* 0x100fe200000108a8 */
[----:B------:R-:W-:Y:S01]  /*93d0*/  LOP3.LUT R4, R4, R5, RZ, 0xc0, !PT ;  /* 0x0000000504047212 */ /* 0x000fe200078ec0ff */
[--C-:B------:R-:W-:Y:S01]  /*93e0*/  HSET2.LE.AND R5, R12, R63.reuse, PT ;  /* 0x0000003f0c057233 */ /* 0x100fe20003803000 */
[----:B----4-:R-:W-:Y:S01]  /*93f0*/  F2FP.PACK_AB R12, R45, R46 ;  /* 0x0000002e2d0c723e */ /* 0x010fe200000000ff */
[----:B------:R-:W-:Y:S01]  /*9400*/  FFMA.FTZ R55, R59, c[0x0][0x23c], -R168 ;  /* 0x00008f003b377a23 */ /* 0x000fe200000108a8 */
[----:B------:R-:W-:Y:S01]  /*9410*/  MUFU.EX2 R42, R42 ;  /* 0x0000002a002a7308 */ /* 0x000fe20000000800 */
[----:B------:R-:W-:Y:S01]  /*9420*/  FADD.FTZ R11, R167, -R11 ;  /* 0x8000000ba70b7221 */ /* 0x000fe20000010000 */
[----:B------:R-:W-:Y:S01]  /*9430*/  LOP3.LUT R5, R5, R12, RZ, 0xc0, !PT ;  /* 0x0000000c05057212 */ /* 0x000fe200078ec0ff */
[----:B------:R-:W-:Y:S01]  /*9440*/  FMUL.FTZ R8, R8, c[0x0][0x23c] ;  /* 0x00008f0008087a20 */ /* 0x000fe20000410000 */
[--C-:B------:R-:W-:Y:S01]  /*9450*/  HSET2.LE.AND R9, R9, R63.reuse, PT ;  /* 0x0000003f09097233 */ /* 0x100fe20003803000 */
[----:B-1----:R-:W1:Y:S01]  /*9460*/  LDSM.16.MT88.4 R12, [R214+0x9000] ;  /* 0x00900000d60c783b */ /* 0x002e620000004200 */
[----:B------:R-:W-:Y:S01]  /*9470*/  FMUL.FTZ R11, R11, c[0x0][0x23c] ;  /* 0x00008f000b0b7a20 */ /* 0x000fe20000410000 */
[----:B------:R-:W-:Y:S01]  /*9480*/  HSET2.LE.AND R17, R17, R63, PT ;  /* 0x0000003f11117233 */ /* 0x000fe20003803000 */
[----:B------:R-:W-:Y:S01]  /*9490*/  MUFU.EX2 R56, R56 ;  /* 0x0000003800387308 */ /* 0x000fe20000000800 */
[-C--:B--2---:R-:W-:Y:S01]  /*94a0*/  FMUL.FTZ R160, R160, R62.reuse ;  /* 0x0000003ea0a07220 */ /* 0x084fe20000410000 */
[----:B------:R-:W2:Y:S01]  /*94b0*/  LDSM.16.MT88.4 R20, [R212+0xa000] ;  /* 0x00a00000d414783b */ /* 0x000ea20000004200 */
[-C--:B------:R-:W-:Y:S01]  /*94c0*/  FMUL.FTZ R161, R161, R62.reuse ;  /* 0x0000003ea1a17220 */ /* 0x080fe20000410000 */
[----:B------:R-:W-:Y:S01]  /*94d0*/  LOP3.LUT R34, R35, UR7, R216, 0x96, !PT ;  /* 0x0000000723227c12 */ /* 0x000fe2000f8e96d8 */
[----:B------:R-:W-:-:S02]  /*94e0*/  FMUL.FTZ R148, R148, R62 ;  /* 0x0000003e94947220 */ /* 0x000fc40000410000 */
[-C--:B------:R-:W-:Y:S01]  /*94f0*/  FMUL.FTZ R149, R149, R62.reuse ;  /* 0x0000003e95957220 */ /* 0x080fe20000410000 */
[----:B------:R-:W-:Y:S01]  /*9500*/  MUFU.EX2 R55, R55 ;  /* 0x0000003700377308 */ /* 0x000fe20000000800 */
[-C--:B------:R-:W-:Y:S02]  /*9510*/  FMUL.FTZ R68, R68, R62.reuse ;  /* 0x0000003e44447220 */ /* 0x080fe40000410000 */
[-C--:B------:R-:W-:Y:S02]  /*9520*/  FMUL.FTZ R69, R69, R62.reuse ;  /* 0x0000003e45457220 */ /* 0x080fe40000410000 */
[-C--:B------:R-:W-:Y:S02]  /*9530*/  FMUL.FTZ R136, R136, R62.reuse ;  /* 0x0000003e88887220 */ /* 0x080fe40000410000 */
[----:B------:R-:W-:Y:S01]  /*9540*/  FMUL.FTZ R137, R137, R62 ;  /* 0x0000003e89897220 */ /* 0x000fe20000410000 */
[----:B------:R-:W-:Y:S01]  /*9550*/  MUFU.EX2 R41, R41 ;  /* 0x0000002900297308 */ /* 0x000fe20000000800 */
[----:B------:R-:W-:-:S02]  /*9560*/  FFMA.FTZ R165, R252, c[0x0][0x23c], -R183 ;  /* 0x00008f00fca57a23 */ /* 0x000fc400000108b7 */
[----:B------:R-:W-:Y:S02]  /*9570*/  FFMA.FTZ R167, R211, c[0x0][0x23c], -R183 ;  /* 0x00008f00d3a77a23 */ /* 0x000fe400000108b7 */
[--C-:B------:R-:W-:Y:S02]  /*9580*/  FFMA.FTZ R187, R187, c[0x0][0x23c], -R168.reuse ;  /* 0x00008f00bbbb7a23 */ /* 0x100fe400000108a8 */
[----:B------:R-:W-:Y:S01]  /*9590*/  FFMA.FTZ R166, R207, c[0x0][0x23c], -R168 ;  /* 0x00008f00cfa67a23 */ /* 0x000fe200000108a8 */
[----:B------:R-:W-:Y:S01]  /*95a0*/  MUFU.EX2 R52, R52 ;  /* 0x0000003400347308 */ /* 0x000fe20000000800 */
[-C--:B------:R-:W-:Y:S02]  /*95b0*/  FMUL.FTZ R80, R80, R62.reuse ;  /* 0x0000003e50507220 */ /* 0x080fe40000410000 */
[-C--:B------:R-:W-:Y:S02]  /*95c0*/  FMUL.FTZ R81, R81, R62.reuse ;  /* 0x0000003e51517220 */ /* 0x080fe40000410000 */
[----:B------:R-:W-:-:S02]  /*95d0*/  FMUL.FTZ R84, R84, R62 ;  /* 0x0000003e54547220 */ /* 0x000fc40000410000 */
[-C--:B------:R-:W-:Y:S01]  /*95e0*/  FMUL.FTZ R85, R85, R62.reuse ;  /* 0x0000003e55557220 */ /* 0x080fe20000410000 */
[----:B------:R-:W-:Y:S01]  /*95f0*/  MUFU.EX2 R57, R57 ;  /* 0x0000003900397308 */ /* 0x000fe20000000800 */
[-C--:B------:R-:W-:Y:S02]  /*9600*/  FMUL.FTZ R96, R96, R62.reuse ;  /* 0x0000003e60607220 */ /* 0x080fe40000410000 */
[-C--:B------:R-:W-:Y:S02]  /*9610*/  FMUL.FTZ R97, R97, R62.reuse ;  /* 0x0000003e61617220 */ /* 0x080fe40000410000 */
[-C--:B------:R-:W-:Y:S02]  /*9620*/  FMUL.FTZ R100, R100, R62.reuse ;  /* 0x0000003e64647220 */ /* 0x080fe40000410000 */
[-C--:B------:R-:W-:Y:S01]  /*9630*/  FMUL.FTZ R101, R101, R62.reuse ;  /* 0x0000003e65657220 */ /* 0x080fe20000410000 */
[----:B------:R3:W4:Y:S01]  /*9640*/  MUFU.EX2 R61, R11 ;  /* 0x0000000b003d7308 */ /* 0x0007220000000800 */
[----:B------:R-:W-:-:S02]  /*9650*/  FMUL.FTZ R108, R108, R62 ;  /* 0x0000003e6c6c7220 */ /* 0x000fc40000410000 */
[-C--:B------:R-:W-:Y:S02]  /*9660*/  FMUL.FTZ R109, R109, R62.reuse ;  /* 0x0000003e6d6d7220 */ /* 0x080fe40000410000 */
[-C--:B------:R-:W-:Y:S02]  /*9670*/  FMUL.FTZ R112, R112, R62.reuse ;  /* 0x0000003e70707220 */ /* 0x080fe40000410000 */
[-C--:B------:R-:W-:Y:S01]  /*9680*/  FMUL.FTZ R113, R113, R62.reuse ;  /* 0x0000003e71717220 */ /* 0x080fe20000410000 */
[----:B------:R-:W1:Y:S01]  /*9690*/  MUFU.EX2 R60, R60 ;  /* 0x0000003c003c7308 */ /* 0x000e620000000800 */
[-C--:B------:R-:W-:Y:S02]  /*96a0*/  FMUL.FTZ R120, R120, R62.reuse ;  /* 0x0000003e78787220 */ /* 0x080fe40000410000 */
[-C--:B------:R-:W-:Y:S02]  /*96b0*/  FMUL.FTZ R121, R121, R62.reuse ;  /* 0x0000003e79797220 */ /* 0x080fe40000410000 */
[----:B------:R-:W-:-:S02]  /*96c0*/  FMUL.FTZ R132, R132, R62 ;  /* 0x0000003e84847220 */ /* 0x000fc40000410000 */
[----:B------:R-:W-:Y:S01]  /*96d0*/  FMUL.FTZ R133, R133, R62 ;  /* 0x0000003e85857220 */ /* 0x000fe20000410000 */
[----:B------:R2:W2:Y:S01]  /*96e0*/  MUFU.EX2 R59, R8 ;  /* 0x00000008003b7308 */ /* 0x0004a20000000800 */
[----:B---3--:R-:W-:Y:S01]  /*96f0*/  F2FP.PACK_AB R11, R51, R40 ;  /* 0x00000028330b723e */ /* 0x008fe200000000ff */
[-C--:B----4-:R-:W-:Y:S02]  /*9700*/  FMUL.FTZ R162, R162, R61.reuse ;  /* 0x0000003da2a27220 */ /* 0x090fe40000410000 */
[----:B------:R-:W-:Y:S01]  /*9710*/  FMUL.FTZ R163, R163, R61 ;  /* 0x0000003da3a37220 */ /* 0x000fe20000410000 */
[----:B------:R-:W-:Y:S01]  /*9720*/  LOP3.LUT R10, R10, R11, RZ, 0xc0, !PT ;  /* 0x0000000b0a0a7212 */ /* 0x000fe200078ec0ff */
[----:B------:R-:W-:Y:S01]  /*9730*/  FMUL.FTZ R150, R150, R61 ;  /* 0x0000003d96967220 */ /* 0x000fe20000410000 */
[----:B------:R-:W-:Y:S01]  /*9740*/  F2FP.PACK_AB R11, R55, R56 ;  /* 0x00000038370b723e */ /* 0x000fe200000000ff */
[-C--:B-1----:R-:W-:Y:S01]  /*9750*/  FMUL.FTZ R156, R156, R60.reuse ;  /* 0x0000003c9c9c7220 */ /* 0x082fe20000410000 */
[----:B------:R-:W-:Y:S01]  /*9760*/  MUFU.EX2 R165, R165 ;  /* 0x000000a500a57308 */ /* 0x000fe20000000800 */
[----:B------:R-:W-:Y:S01]  /*9770*/  FMUL.FTZ R157, R157, R60 ;  /* 0x0000003c9d9d7220 */ /* 0x000fe20000410000 */
[----:B------:R-:W-:Y:S01]  /*9780*/  LOP3.LUT R11, R9, R11, RZ, 0xc0, !PT ;  /* 0x0000000b090b7212 */ /* 0x000fe200078ec0ff */
[----:B------:R-:W-:Y:S01]  /*9790*/  HSET2.LE.AND R9, R16, R63, PT ;  /* 0x0000003f10097233 */ /* 0x000fe20003803000 */
[----:B------:R-:W-:Y:S01]  /*97a0*/  F2FP.PACK_AB R16, R57, R52 ;  /* 0x000000343910723e */ /* 0x000fe200000000ff */
[----:B------:R-:W-:Y:S01]  /*97b0*/  FMUL.FTZ R152, R152, R60 ;  /* 0x0000003c98987220 */ /* 0x000fe20000410000 */
[----:B------:R-:W-:Y:S01]  /*97c0*/  HMMA.16816.F32 R160, R4, R12, R160 ;  /* 0x0000000c04a0723c */ /* 0x000fe200000018a0 */
[----:B--2---:R-:W-:Y:S01]  /*97d0*/  F2FP.PACK_AB R8, R41, R42 ;  /* 0x0000002a2908723e */ /* 0x004fe200000000ff */
[-C--:B------:R-:W-:Y:S01]  /*97e0*/  FMUL.FTZ R158, R158, R59.reuse ;  /* 0x0000003b9e9e7220 */ /* 0x080fe20000410000 */
[----:B------:R-:W-:Y:S01]  /*97f0*/  LOP3.LUT R9, R9, R16, RZ, 0xc0, !PT ;  /* 0x0000001009097212 */ /* 0x000fe200078ec0ff */
[-C--:B------:R-:W-:Y:S01]  /*9800*/  FMUL.FTZ R159, R159, R59.reuse ;  /* 0x0000003b9f9f7220 */ /* 0x080fe20000410000 */
[----:B------:R-:W-:Y:S01]  /*9810*/  LOP3.LUT R8, R17, R8, RZ, 0xc0, !PT ;  /* 0x0000000811087212 */ /* 0x000fe200078ec0ff */
[----:B------:R-:W-:Y:S01]  /*9820*/  FMUL.FTZ R153, R153, R60 ;  /* 0x0000003c99997220 */ /* 0x000fe20000410000 */
[----:B------:R-:W1:Y:S01]  /*9830*/  LDSM.16.MT88.4 R16, [R214+0xb000] ;  /* 0x00b00000d610783b */ /* 0x000e620000004200 */
[-C--:B------:R-:W-:Y:S01]  /*9840*/  FMUL.FTZ R154, R154, R59.reuse ;  /* 0x0000003b9a9a7220 */ /* 0x080fe20000410000 */
[----:B------:R-:W2:Y:S01]  /*9850*/  MUFU.EX2 R167, R167 ;  /* 0x000000a700a77308 */ /* 0x000ea20000000800 */
[----:B------:R-:W-:-:S02]  /*9860*/  FMUL.FTZ R155, R155, R59 ;  /* 0x0000003b9b9b7220 */ /* 0x000fc40000410000 */
[-C--:B------:R-:W-:Y:S01]  /*9870*/  FMUL.FTZ R151, R151, R61.reuse ;  /* 0x0000003d97977220 */ /* 0x080fe20000410000 */
[C---:B------:R-:W-:Y:S01]  /*9880*/  HMMA.16816.F32 R156, R8.reuse, R12, R156 ;  /* 0x0000000c089c723c */ /* 0x040fe2000000189c */
[-C--:B------:R-:W-:Y:S02]  /*9890*/  FMUL.FTZ R70, R70, R61.reuse ;  /* 0x0000003d46467220 */ /* 0x080fe40000410000 */
[----:B------:R-:W-:Y:S01]  /*98a0*/  FMUL.FTZ R71, R71, R61 ;  /* 0x0000003d47477220 */ /* 0x000fe20000410000 */
[----:B------:R-:W-:Y:S01]  /*98b0*/  MUFU.EX2 R187, R187 ;  /* 0x000000bb00bb7308 */ /* 0x000fe20000000800 */
[-C--:B------:R-:W-:Y:S02]  /*98c0*/  FMUL.FTZ R72, R72, R60.reuse ;  /* 0x0000003c48487220 */ /* 0x080fe40000410000 */
[----:B------:R-:W-:Y:S01]  /*98d0*/  FMUL.FTZ R73, R73, R60 ;  /* 0x0000003c49497220 */ /* 0x000fe20000410000 */
[----:B------:R-:W-:Y:S01]  /*98e0*/  HMMA.16816.F32 R152, R8, R14, R152 ;  /* 0x0000000e0898723c */ /* 0x000fe20000001898 */
[----:B------:R-:W-:-:S02]  /*98f0*/  FMUL.FTZ R74, R74, R59 ;  /* 0x0000003b4a4a7220 */ /* 0x000fc40000410000 */
[-C--:B------:R-:W-:Y:S01]  /*9900*/  FMUL.FTZ R75, R75, R59.reuse ;  /* 0x0000003b4b4b7220 */ /* 0x080fe20000410000 */
[----:B------:R-:W-:Y:S01]  /*9910*/  MUFU.EX2 R166, R166 ;  /* 0x000000a600a67308 */ /* 0x000fe20000000800 */
[-C--:B------:R-:W-:Y:S02]  /*9920*/  FMUL.FTZ R76, R76, R60.reuse ;  /* 0x0000003c4c4c7220 */ /* 0x080fe40000410000 */
[-C--:B------:R-:W-:Y:S01]  /*9930*/  FMUL.FTZ R77, R77, R60.reuse ;  /* 0x0000003c4d4d7220 */ /* 0x080fe20000410000 */
[----:B------:R-:W-:Y:S01]  /*9940*/  HMMA.16816.F32 R148, R4, R14, R148 ;  /* 0x0000000e0494723c */ /* 0x000fe20000001894 */
[----:B------:R-:W3:Y:S01]  /*9950*/  LDSM.16.MT88.4 R12, [R212+0xb000] ;  /* 0x00b00000d40c783b */ /* 0x000ee20000004200 */
[-C--:B------:R-:W-:Y:S02]  /*9960*/  FMUL.FTZ R78, R78, R59.reuse ;  /* 0x0000003b4e4e7220 */ /* 0x080fe40000410000 */
[----:B------:R-:W-:Y:S01]  /*9970*/  FMUL.FTZ R79, R79, R59 ;  /* 0x0000003b4f4f7220 */ /* 0x000fe20000410000 */
[----:B------:R-:W-:Y:S01]  /*9980*/  MUFU.EX2 R196, R196 ;  /* 0x000000c400c47308 */ /* 0x000fe20000000800 */
[----:B------:R-:W-:-:S02]  /*9990*/  FMUL.FTZ R88, R88, R60 ;  /* 0x0000003c58587220 */ /* 0x000fc40000410000 */
[-C--:B------:R-:W-:Y:S01]  /*99a0*/  FMUL.FTZ R89, R89, R60.reuse ;  /* 0x0000003c59597220 */ /* 0x080fe20000410000 */
[-C--:B------:R-:W-:Y:S01]  /*99b0*/  HMMA.16816.F32 R68, R4, R28.reuse, R68 ;  /* 0x0000001c0444723c */ /* 0x080fe20000001844 */
[-C--:B------:R-:W-:Y:S02]  /*99c0*/  FMUL.FTZ R90, R90, R59.reuse ;  /* 0x0000003b5a5a7220 */ /* 0x080fe40000410000 */
[----:B------:R-:W-:Y:S01]  /*99d0*/  FMUL.FTZ R91, R91, R59 ;  /* 0x0000003b5b5b7220 */ /* 0x000fe20000410000 */
[----:B------:R-:W-:Y:S01]  /*99e0*/  MUFU.EX2 R203, R203 ;  /* 0x000000cb00cb7308 */ /* 0x000fe20000000800 */
[-C--:B------:R-:W-:Y:S02]  /*99f0*/  FMUL.FTZ R92, R92, R60.reuse ;  /* 0x0000003c5c5c7220 */ /* 0x080fe40000410000 */
[-C--:B------:R-:W-:Y:S01]  /*9a00*/  FMUL.FTZ R93, R93, R60.reuse ;  /* 0x0000003c5d5d7220 */ /* 0x080fe20000410000 */
[----:B------:R-:W-:Y:S01]  /*9a10*/  HMMA.16816.F32 R72, R8, R28, R72 ;  /* 0x0000001c0848723c */ /* 0x000fe20000001848 */
[----:B------:R-:W-:-:S02]  /*9a20*/  FMUL.FTZ R104, R104, R60 ;  /* 0x0000003c68687220 */ /* 0x000fc40000410000 */
[-C--:B------:R-:W-:Y:S02]  /*9a30*/  FMUL.FTZ R94, R94, R59.reuse ;  /* 0x0000003b5e5e7220 */ /* 0x080fe40000410000 */
[-C--:B------:R-:W-:Y:S02]  /*9a40*/  FMUL.FTZ R95, R95, R59.reuse ;  /* 0x0000003b5f5f7220 */ /* 0x080fe40000410000 */
[-C--:B------:R-:W-:Y:S01]  /*9a50*/  FMUL.FTZ R105, R105, R60.reuse ;  /* 0x0000003c69697220 */ /* 0x080fe20000410000 */
[----:B------:R-:W-:Y:S01]  /*9a60*/  HMMA.16816.F32 R76, R8, R30, R76 ;  /* 0x0000001e084c723c */ /* 0x000fe2000000184c */
[-C--:B------:R-:W-:Y:S02]  /*9a70*/  FMUL.FTZ R144, R144, R60.reuse ;  /* 0x0000003c90907220 */ /* 0x080fe40000410000 */
[----:B------:R-:W-:Y:S02]  /*9a80*/  FMUL.FTZ R145, R145, R60 ;  /* 0x0000003c91917220 */ /* 0x000fe40000410000 */
[----:B------:R-:W-:-:S02]  /*9a90*/  FMUL.FTZ R106, R106, R59 ;  /* 0x0000003b6a6a7220 */ /* 0x000fc40000410000 */
[-C--:B------:R-:W-:Y:S01]  /*9aa0*/  FMUL.FTZ R107, R107, R59.reuse ;  /* 0x0000003b6b6b7220 */ /* 0x080fe20000410000 */
[C---:B------:R-:W-:Y:S01]  /*9ab0*/  HMMA.16816.F32 R88, R8.reuse, R24, R88 ;  /* 0x000000180858723c */ /* 0x040fe20000001858 */
        /* <DEDUP_REMOVED lines=19> */
[----:B-1----:R-:W-:Y:S01]  /*9bf0*/  HMMA.16816.F32 R140, R8, R16, R140 ;  /* 0x00000010088c723c */ /* 0x002fe2000000188c */
[----:B------:R-:W-:-:S02]  /*9c00*/  FMUL.FTZ R130, R130, R59 ;  /* 0x0000003b82827220 */ /* 0x000fc40000410000 */
[----:B------:R-:W-:Y:S02]  /*9c10*/  FMUL.FTZ R131, R131, R59 ;  /* 0x0000003b83837220 */ /* 0x000fe40000410000 */
[----:B------:R-:W-:Y:S02]  /*9c20*/  IMAD.MOV.U32 R28, RZ, RZ, R192 ;  /* 0x000000ffff1c7224 */ /* 0x000fe400078e00c0 */
[-C--:B------:R-:W-:Y:S01]  /*9c30*/  FMUL.FTZ R138, R138, R61.reuse ;  /* 0x0000003d8a8a7220 */ /* 0x080fe20000410000 */
[----:B------:R-:W-:Y:S01]  /*9c40*/  HMMA.16816.F32 R116, R8, R18, R116 ;  /* 0x000000120874723c */ /* 0x000fe20000001874 */
[----:B------:R-:W-:Y:S02]  /*9c50*/  FMUL.FTZ R139, R139, R61 ;  /* 0x0000003d8b8b7220 */ /* 0x000fe40000410000 */
[----:B------:R-:W-:Y:S02]  /*9c60*/  FFMA.FTZ R192, R189, c[0x0][0x23c], -R183 ;  /* 0x00008f00bdc07a23 */ /* 0x000fe400000108b7 */
[----:B------:R-:W-:-:S02]  /*9c70*/  IMAD.MOV.U32 R29, RZ, RZ, R193 ;  /* 0x000000ffff1d7224 */ /* 0x000fc400078e00c1 */
[----:B------:R-:W-:Y:S01]  /*9c80*/  FFMA.FTZ R189, R194, c[0x0][0x23c], -R183 ;  /* 0x00008f00c2bd7a23 */ /* 0x000fe200000108b7 */
[C---:B---3--:R-:W-:Y:S01]  /*9c90*/  HMMA.16816.F32 R124, R8.reuse, R12, R124 ;  /* 0x0000000c087c723c */ /* 0x048fe2000000187c */
[--C-:B------:R-:W-:Y:S01]  /*9ca0*/  FFMA.FTZ R194, R251, c[0x0][0x23c], -R168.reuse ;  /* 0x00008f00fbc27a23 */ /* 0x100fe200000108a8 */
[----:B------:R-:W-:Y:S01]  /*9cb0*/  MUFU.EX2 R192, R192 ;  /* 0x000000c000c07308 */ /* 0x000fe20000000800 */
[----:B------:R-:W-:Y:S02]  /*9cc0*/  FFMA.FTZ R193, R250, c[0x0][0x23c], -R168 ;  /* 0x00008f00fac17a23 */ /* 0x000fe400000108a8 */
[-C--:B------:R-:W-:Y:S02]  /*9cd0*/  FMUL.FTZ R82, R82, R61.reuse ;  /* 0x0000003d52527220 */ /* 0x080fe40000410000 */
[-C--:B------:R-:W-:Y:S01]  /*9ce0*/  FMUL.FTZ R83, R83, R61.reuse ;  /* 0x0000003d53537220 */ /* 0x080fe20000410000 */
[----:B------:R-:W-:Y:S01]  /*9cf0*/  HMMA.16816.F32 R128, R8, R14, R128 ;  /* 0x0000000e0880723c */ /* 0x000fe20000001880 */
[-C--:B------:R-:W-:Y:S01]  /*9d00*/  FMUL.FTZ R86, R86, R61.reuse ;  /* 0x0000003d56567220 */ /* 0x080fe20000410000 */
[----:B------:R-:W1:Y:S01]  /*9d10*/  MUFU.EX2 R189, R189 ;  /* 0x000000bd00bd7308 */ /* 0x000e620000000800 */
[----:B------:R-:W-:-:S02]  /*9d20*/  FMUL.FTZ R87, R87, R61 ;  /* 0x0000003d57577220 */ /* 0x000fc40000410000 */
[-C--:B------:R-:W-:Y:S02]  /*9d30*/  FMUL.FTZ R98, R98, R61.reuse ;  /* 0x0000003d62627220 */ /* 0x080fe40000410000 */
[----:B------:R-:W-:Y:S01]  /*9d40*/  IMAD.WIDE.U32 R8, R33, -0x2daee0ad, RZ ;  /* 0xd2511f5321087825 */ /* 0x000fe200078e00ff */
[C---:B------:R-:W-:Y:S02]  /*9d50*/  HMMA.16816.F32 R136, R4.reuse, R12, R136 ;  /* 0x0000000c0488723c */ /* 0x040fe40000001888 */
[----:B------:R-:W-:Y:S01]  /*9d60*/  MUFU.EX2 R194, R194 ;  /* 0x000000c200c27308 */ /* 0x000fe20000000800 */
[-C--:B------:R-:W-:Y:S01]  /*9d70*/  FMUL.FTZ R99, R99, R61.reuse ;  /* 0x0000003d63637220 */ /* 0x080fe20000410000 */
[----:B------:R-:W-:Y:S01]  /*9d80*/  LOP3.LUT R10, R9, UR16, R28, 0x96, !PT ;  /* 0x00000010090a7c12 */ /* 0x000fe2000f8e961c */
[-C--:B------:R-:W-:Y:S01]  /*9d90*/  FMUL.FTZ R102, R102, R61.reuse ;  /* 0x0000003d66667220 */ /* 0x080fe20000410000 */
[C---:B------:R-:W-:Y:S01]  /*9da0*/  LOP3.LUT R9, R8.reuse, 0xffff, RZ, 0xc0, !PT ;  /* 0x0000ffff08097812 */ /* 0x040fe200078ec0ff */
[-C--:B------:R-:W-:Y:S01]  /*9db0*/  FMUL.FTZ R103, R103, R61.reuse ;  /* 0x0000003d67677220 */ /* 0x080fe20000410000 */
[----:B------:R-:W-:Y:S01]  /*9dc0*/  LOP3.LUT R11, R8, 0xff, RZ, 0xc0, !PT ;  /* 0x000000ff080b7812 */ /* 0x000fe200078ec0ff */
[-C--:B------:R-:W-:Y:S01]  /*9dd0*/  FMUL.FTZ R110, R110, R61.reuse ;  /* 0x0000003d6e6e7220 */ /* 0x080fe20000410000 */
[--C-:B------:R-:W-:Y:S01]  /*9de0*/  SHF.R.U32.HI R12, RZ, 0x10, R8.reuse ;  /* 0x00000010ff0c7819 */ /* 0x100fe20000011608 */
[----:B------:R-:W3:Y:S01]  /*9df0*/  MUFU.EX2 R193, R193 ;  /* 0x000000c100c17308 */ /* 0x000ee20000000800 */
[----:B------:R-:W-:Y:S01]  /*9e00*/  SHF.R.U32.HI R9, RZ, 0x8, R9 ;  /* 0x00000008ff097819 */ /* 0x000fe20000011609 */
[-C--:B------:R-:W-:Y:S01]  /*9e10*/  FMUL.FTZ R111, R111, R61.reuse ;  /* 0x0000003d6f6f7220 */ /* 0x080fe20000410000 */
[----:B------:R-:W-:Y:S01]  /*9e20*/  SHF.R.U32.HI R8, RZ, 0x18, R8 ;  /* 0x00000018ff087819 */ /* 0x000fe20000011608 */
[-C--:B------:R-:W-:Y:S01]  /*9e30*/  FMUL.FTZ R114, R114, R61.reuse ;  /* 0x0000003d72727220 */ /* 0x080fe20000410000 */
[----:B------:R-:W-:Y:S01]  /*9e40*/  PRMT R11, R11, 0x5410, R9 ;  /* 0x000054100b0b7816 */ /* 0x000fe20000000009 */
[-C--:B------:R-:W-:Y:S01]  /*9e50*/  FMUL.FTZ R115, R115, R61.reuse ;  /* 0x0000003d73737220 */ /* 0x080fe20000410000 */
[----:B------:R-:W-:Y:S01]  /*9e60*/  LOP3.LUT R12, R12, 0xff, RZ, 0xc0, !PT ;  /* 0x000000ff0c0c7812 */ /* 0x000fe200078ec0ff */
[-C--:B------:R-:W-:Y:S01]  /*9e70*/  FMUL.FTZ R122, R122, R61.reuse ;  /* 0x0000003d7a7a7220 */ /* 0x080fe20000410000 */
[----:B------:R-:W-:Y:S01]  /*9e80*/  LOP3.LUT R9, R10, 0xffff, RZ, 0xc0, !PT ;  /* 0x0000ffff0a097812 */ /* 0x000fe200078ec0ff */
[-C--:B------:R-:W-:Y:S01]  /*9e90*/  FMUL.FTZ R123, R123, R61.reuse ;  /* 0x0000003d7b7b7220 */ /* 0x080fe20000410000 */
[----:B------:R-:W-:Y:S01]  /*9ea0*/  PRMT R8, R12, 0x5410, R8 ;  /* 0x000054100c087816 */ /* 0x000fe20000000008 */
[-C--:B------:R-:W-:Y:S01]  /*9eb0*/  FMUL.FTZ R134, R134, R61.reuse ;  /* 0x0000003d86867220 */ /* 0x080fe20000410000 */
[----:B------:R-:W-:Y:S01]  /*9ec0*/  SHF.R.U32.HI R9, RZ, 0x8, R9 ;  /* 0x00000008ff097819 */ /* 0x000fe20000011609 */
[----:B------:R-:W-:Y:S01]  /*9ed0*/  FMUL.FTZ R135, R135, R61 ;  /* 0x0000003d87877220 */ /* 0x000fe20000410000 */
[----:B------:R-:W-:Y:S01]  /*9ee0*/  LOP3.LUT R12, R10, 0xff, RZ, 0xc0, !PT ;  /* 0x000000ff0a0c7812 */ /* 0x000fe200078ec0ff */
[----:B------:R-:W-:Y:S01]  /*9ef0*/  HMMA.16816.F32 R80, R4, R30, R80 ;  /* 0x0000001e0450723c */ /* 0x000fe20000001850 */
[--C-:B------:R-:W-:Y:S01]  /*9f00*/  HSET2.LE.AND R11, R11, R63.reuse, PT ;  /* 0x0000003f0b0b7233 */ /* 0x100fe20003803000 */
[----:B--2---:R-:W-:Y:S01]  /*9f10*/  F2FP.PACK_AB R28, R167, R165 ;  /* 0x000000a5a71c723e */ /* 0x004fe200000000ff */
[----:B------:R-:W-:Y:S01]  /*9f20*/  HSET2.LE.AND R8, R8, R63, PT ;  /* 0x0000003f08087233 */ /* 0x000fe20003803000 */
[----:B------:R-:W-:Y:S01]  /*9f30*/  PRMT R9, R12, 0x5410, R9 ;  /* 0x000054100c097816 */ /* 0x000fe20000000009 */
[----:B------:R-:W-:Y:S01]  /*9f40*/  IMAD.WIDE.U32 R34, R34, -0x2daee0ad, RZ ;  /* 0xd2511f5322227825 */ /* 0x000fe200078e00ff */
[----:B------:R-:W-:-:S02]  /*9f50*/  SHF.R.U32.HI R12, RZ, 0x10, R10 ;  /* 0x00000010ff0c7819 */ /* 0x000fc4000001160a */
[----:B------:R-:W-:Y:S01]  /*9f60*/  SHF.R.U32.HI R10, RZ, 0x18, R10 ;  /* 0x00000018ff0a7819 */ /* 0x000fe2000001160a */
[--C-:B------:R-:W-:Y:S01]  /*9f70*/  HSET2.LE.AND R9, R9, R63.reuse, PT ;  /* 0x0000003f09097233 */ /* 0x100fe20003803000 */
[----:B------:R-:W-:Y:S01]  /*9f80*/  LOP3.LUT R12, R12, 0xff, RZ, 0xc0, !PT ;  /* 0x000000ff0c0c7812 */ /* 0x000fe200078ec0ff */
[C---:B------:R-:W-:Y:S01]  /*9f90*/  HMMA.16816.F32 R84, R4.reuse, R24, R84 ;  /* 0x000000180454723c */ /* 0x040fe20000001854 */
[----:B-1----:R-:W-:Y:S01]  /*9fa0*/  F2FP.PACK_AB R30, R189, R192 ;  /* 0x000000c0bd1e723e */ /* 0x002fe200000000ff */
[----:B------:R-:W-:Y:S01]  /*9fb0*/  FFMA.FTZ R251, R190, c[0x0][0x23c], -R66 ;  /* 0x00008f00befb7a23 */ /* 0x000fe20000010842 */
[----:B------:R-:W-:Y:S01]  /*9fc0*/  PRMT R10, R12, 0x5410, R10 ;  /* 0x000054100c0a7816 */ /* 0x000fe2000000000a */
[--C-:B------:R-:W-:Y:S01]  /*9fd0*/  FFMA.FTZ R250, R198, c[0x0][0x23c], -R66.reuse ;  /* 0x00008f00c6fa7a23 */ /* 0x100fe20000010842 */
[----:B------:R-:W-:Y:S01]  /*9fe0*/  F2FP.PACK_AB R31, R166, R187 ;  /* 0x000000bba61f723e */ /* 0x000fe200000000ff */
[--C-:B------:R-:W-:Y:S01]  /*9ff0*/  FFMA.FTZ R190, R237, c[0x0][0x23c], -R66.reuse ;  /* 0x00008f00edbe7a23 */ /* 0x100fe20000010842 */
[----:B---3--:R-:W-:Y:S01]  /*a000*/  F2FP.PACK_AB R29, R193, R194 ;  /* 0x000000c2c11d723e */ /* 0x008fe200000000ff */
[----:B------:R-:W-:Y:S01]  /*a010*/  HSET2.LE.AND R10, R10, R63, PT ;  /* 0x0000003f0a0a7233 */ /* 0x000fe20003803000 */
[C---:B------:R-:W-:Y:S01]  /*a020*/  HMMA.16816.F32 R96, R4.reuse, R26, R96 ;  /* 0x0000001a0460723c */ /* 0x040fe20000001860 */
[----:B------:R-:W-:Y:S01]  /*a030*/  LOP3.LUT R30, R11, R30, RZ, 0xc0, !PT ;  /* 0x0000001e0b1e7212 */ /* 0x000fe200078ec0ff */
[----:B------:R-:W1:Y:S01]  /*a040*/  LDSM.16.MT88.4 R24, [R214+0x9400] ;  /* 0x00940000d618783b */ /* 0x000e620000004200 */
[----:B------:R-:W-:Y:S01]  /*a050*/  LOP3.LUT R31, R8, R31, RZ, 0xc0, !PT ;  /* 0x0000001f081f7212 */ /* 0x000fe200078ec0ff */
[----:B------:R-:W-:Y:S01]  /*a060*/  FFMA.FTZ R198, R248, c[0x0][0x23c], -R66 ;  /* 0x00008f00f8c67a23 */ /* 0x000fe20000010842 */
[----:B------:R-:W-:Y:S01]  /*a070*/  LOP3.LUT R28, R9, R28, RZ, 0xc0, !PT ;  /* 0x0000001c091c7212 */ /* 0x000fe200078ec0ff */
[--C-:B------:R-:W-:Y:S01]  /*a080*/  FFMA.FTZ R207, R239, c[0x0][0x23c], -R58.reuse ;  /* 0x00008f00efcf7a23 */ /* 0x100fe2000001083a */
[----:B------:R-:W-:Y:S01]  /*a090*/  LOP3.LUT R29, R10, R29, RZ, 0xc0, !PT ;  /* 0x0000001d0a1d7212 */ /* 0x000fe200078ec0ff */
[----:B------:R-:W-:Y:S01]  /*a0a0*/  HMMA.16816.F32 R100, R4, R20, R100 ;  /* 0x000000140464723c */ /* 0x000fe20000001864 */
[----:B------:R-:W-:Y:S01]  /*a0b0*/  LDSM.16.MT88.4 R8, [R214+0xb400] ;  /* 0x00b40000d608783b */ /* 0x000fe20000004200 */
[----:B------:R-:W-:Y:S01]  /*a0c0*/  FFMA.FTZ R211, R249, c[0x0][0x23c], -R58 ;  /* 0x00008f00f9d37a23 */ /* 0x000fe2000001083a */
[----:B------:R-:W-:Y:S01]  /*a0d0*/  LOP3.LUT R32, R35, UR16, R32, 0x96, !PT ;  /* 0x0000001023207c12 */ /* 0x000fe2000f8e9620 */
[----:B------:R-:W-:Y:S01]  /*a0e0*/  MUFU.EX2 R251, R251 ;  /* 0x000000fb00fb7308 */ /* 0x000fe20000000800 */
[----:B------:R-:W-:-:S02]  /*a0f0*/  FFMA.FTZ R191, R191, c[0x0][0x23c], -R168 ;  /* 0x00008f00bfbf7a23 */ /* 0x000fc400000108a8 */
[----:B------:R-:W-:Y:S01]  /*a100*/  SHF.R.U32.HI R33, RZ, 0x10, R32 ;  /* 0x00000010ff217819 */ /* 0x000fe20000011620 */
[C---:B------:R-:W-:Y:S01]  /*a110*/  HMMA.16816.F32 R108, R4.reuse, R22, R108 ;  /* 0x00000016046c723c */ /* 0x040fe2000000186c */
[----:B------:R-:W2:Y:S01]  /*a120*/  LDSM.16.MT88.4 R20, [R212+0x9400] ;  /* 0x00940000d414783b */ /* 0x000ea20000004200 */
[--C-:B------:R-:W-:Y:S02]  /*a130*/  FFMA.FTZ R197, R197, c[0x0][0x23c], -R168.reuse ;  /* 0x00008f00c5c57a23 */ /* 0x100fe400000108a8 */
[----:B------:R-:W-:Y:S01]  /*a140*/  MUFU.EX2 R250, R250 ;  /* 0x000000fa00fa7308 */ /* 0x000fe20000000800 */
[--C-:B------:R-:W-:Y:S02]  /*a150*/  FFMA.FTZ R201, R201, c[0x0][0x23c], -R168.reuse ;  /* 0x00008f00c9c97a23 */ /* 0x100fe400000108a8 */
[----:B------:R-:W-:Y:S01]  /*a160*/  FFMA.FTZ R200, R200, c[0x0][0x23c], -R168 ;  /* 0x00008f00c8c87a23 */ /* 0x000fe200000108a8 */
[C---:B------:R-:W-:Y:S04]  /*a170*/  HMMA.16816.F32 R112, R4.reuse, R16, R112 ;  /* 0x000000100470723c */ /* 0x040fe80000001870 */
[----:B------:R-:W-:Y:S04]  /*a180*/  MUFU.EX2 R190, R190 ;  /* 0x000000be00be7308 */ /* 0x000fe80000000800 */
[C---:B------:R-:W-:Y:S01]  /*a190*/  HMMA.16816.F32 R120, R4.reuse, R18, R120 ;  /* 0x000000120478723c */ /* 0x040fe20000001878 */
[----:B------:R-:W3:Y:S03]  /*a1a0*/  LDSM.16.MT88.4 R16, [R214+0xa400] ;  /* 0x00a40000d610783b */ /* 0x000ee60000004200 */
[----:B------:R-:W4:Y:S04]  /*a1b0*/  MUFU.EX2 R198, R198 ;  /* 0x000000c600c67308 */ /* 0x000f280000000800 */
[----:B------:R-:W-:Y:S01]  /*a1c0*/  HMMA.16816.F32 R132, R4, R14, R132 ;  /* 0x0000000e0484723c */ /* 0x000fe20000001884 */
[----:B------:R-:W4:Y:S03]  /*a1d0*/  LDSM.16.MT88.4 R12, [R212+0xa400] ;  /* 0x00a40000d40c783b */ /* 0x000f260000004200 */
[----:B------:R-:W-:Y:S01]  /*a1e0*/  MUFU.EX2 R207, R207 ;  /* 0x000000cf00cf7308 */ /* 0x000fe20000000800 */
[----:B------:R-:W4:Y:S03]  /*a1f0*/  LDSM.16.MT88.4 R4, [R212+0xb400] ;  /* 0x00b40000d404783b */ /* 0x000f260000004200 */
[C---:B-1----:R-:W-:Y:S04]  /*a200*/  HMMA.16816.F32 R156, R28.reuse, R24, R156 ;  /* 0x000000181c9c723c */ /* 0x042fe8000000189c */
[----:B------:R-:W1:Y:S04]  /*a210*/  MUFU.EX2 R211, R211 ;  /* 0x000000d300d37308 */ /* 0x000e680000000800 */
[C---:B------:R-:W-:Y:S04]  /*a220*/  HMMA.16816.F32 R152, R28.reuse, R26, R152 ;  /* 0x0000001a1c98723c */ /* 0x040fe80000001898 */
[----:B------:R-:W-:Y:S04]  /*a230*/  MUFU.EX2 R191, R191 ;  /* 0x000000bf00bf7308 */ /* 0x000fe80000000800 */
[C---:B--2---:R-:W-:Y:S04]  /*a240*/  HMMA.16816.F32 R72, R28.reuse, R20, R72 ;  /* 0x000000141c48723c */ /* 0x044fe80000001848 */
[----:B------:R-:W-:Y:S04]  /*a250*/  MUFU.EX2 R197, R197 ;  /* 0x000000c500c57308 */ /* 0x000fe80000000800 */
[C---:B------:R-:W-:Y:S04]  /*a260*/  HMMA.16816.F32 R76, R28.reuse, R22, R76 ;  /* 0x000000161c4c723c */ /* 0x040fe8000000184c */
[----:B------:R-:W-:Y:S04]  /*a270*/  MUFU.EX2 R201, R201 ;  /* 0x000000c900c97308 */ /* 0x000fe80000000800 */
[C---:B---3--:R-:W-:Y:S04]  /*a280*/  HMMA.16816.F32 R88, R28.reuse, R16, R88 ;  /* 0x000000101c58723c */ /* 0x048fe80000001858 */
[----:B------:R-:W-:Y:S04]  /*a290*/  MUFU.EX2 R200, R200 ;  /* 0x000000c800c87308 */ /* 0x000fe80000000800 */
[C---:B------:R-:W-:Y:S08]  /*a2a0*/  HMMA.16816.F32 R92, R28.reuse, R18, R92 ;  /* 0x000000121c5c723c */ /* 0x040ff0000000185c */
[C---:B----4-:R-:W-:Y:S08]  /*a2b0*/  HMMA.16816.F32 R104, R28.reuse, R12, R104 ;  /* 0x0000000c1c68723c */ /* 0x050ff00000001868 */
[C---:B------:R-:W-:Y:S08]  /*a2c0*/  HMMA.16816.F32 R144, R28.reuse, R14, R144 ;  /* 0x0000000e1c90723c */ /* 0x040ff00000001890 */
[C---:B------:R-:W-:Y:S08]  /*a2d0*/  HMMA.16816.F32 R140, R28.reuse, R8, R140 ;  /* 0x000000081c8c723c */ /* 0x040ff0000000188c */
[C---:B------:R-:W-:Y:S08]  /*a2e0*/  HMMA.16816.F32 R116, R28.reuse, R10, R116 ;  /* 0x0000000a1c74723c */ /* 0x040ff00000001874 */
[C---:B------:R-:W-:Y:S08]  /*a2f0*/  HMMA.16816.F32 R124, R28.reuse, R4, R124 ;  /* 0x000000041c7c723c */ /* 0x040ff0000000187c */
[----:B------:R-:W-:Y:S07]  /*a300*/  HMMA.16816.F32 R128, R28, R6, R128 ;  /* 0x000000061c80723c */ /* 0x000fee0000001880 */
[----:B------:R-:W-:-:S02]  /*a310*/  SHF.R.U32.HI R28, RZ, 0x10, R34 ;  /* 0x00000010ff1c7819 */ /* 0x000fc40000011622 */
[----:B------:R-:W-:Y:S02]  /*a320*/  LOP3.LUT R30, R34, 0xffff, RZ, 0xc0, !PT ;  /* 0x0000ffff221e7812 */ /* 0x000fe400078ec0ff */
[----:B------:R-:W-:Y:S02]  /*a330*/  SHF.R.U32.HI R29, RZ, 0x18, R34 ;  /* 0x00000018ff1d7819 */ /* 0x000fe40000011622 */
[----:B------:R-:W-:Y:S02]  /*a340*/  LOP3.LUT R28, R28, 0xff, RZ, 0xc0, !PT ;  /* 0x000000ff1c1c7812 */ /* 0x000fe400078ec0ff */
[----:B------:R-:W-:Y:S02]  /*a350*/  LOP3.LUT R31, R34, 0xff, RZ, 0xc0, !PT ;  /* 0x000000ff221f7812 */ /* 0x000fe400078ec0ff */
[----:B------:R-:W-:Y:S02]  /*a360*/  SHF.R.U32.HI R30, RZ, 0x8, R30 ;  /* 0x00000008ff1e7819 */ /* 0x000fe4000001161e */
[----:B------:R-:W-:-:S02]  /*a370*/  PRMT R29, R28, 0x5410, R29 ;  /* 0x000054101c1d7816 */ /* 0x000fc4000000001d */
[C---:B------:R-:W-:Y:S02]  /*a380*/  LOP3.LUT R28, R32.reuse, 0xffff, RZ, 0xc0, !PT ;  /* 0x0000ffff201c7812 */ /* 0x040fe400078ec0ff */
[----:B------:R-:W-:Y:S01]  /*a390*/  PRMT R31, R31, 0x5410, R30 ;  /* 0x000054101f1f7816 */ /* 0x000fe2000000001e */
[--C-:B------:R-:W-:Y:S01]  /*a3a0*/  HSET2.LE.AND R29, R29, R63.reuse, PT ;  /* 0x0000003f1d1d7233 */ /* 0x100fe20003803000 */
[----:B------:R-:W-:Y:S02]  /*a3b0*/  LOP3.LUT R30, R32, 0xff, RZ, 0xc0, !PT ;  /* 0x000000ff201e7812 */ /* 0x000fe400078ec0ff */
[----:B------:R-:W-:Y:S01]  /*a3c0*/  SHF.R.U32.HI R34, RZ, 0x8, R28 ;  /* 0x00000008ff227819 */ /* 0x000fe2000001161c */
[----:B------:R-:W-:Y:S01]  /*a3d0*/  HSET2.LE.AND R31, R31, R63, PT ;  /* 0x0000003f1f1f7233 */ /* 0x000fe20003803000 */
[----:B------:R-:W-:Y:S02]  /*a3e0*/  SHF.R.U32.HI R32, RZ, 0x18, R32 ;  /* 0x00000018ff207819 */ /* 0x000fe40000011620 */
[----:B------:R-:W-:-:S02]  /*a3f0*/  LOP3.LUT R28, R33, 0xff, RZ, 0xc0, !PT ;  /* 0x000000ff211c7812 */ /* 0x000fc400078ec0ff */
[----:B------:R-:W-:Y:S02]  /*a400*/  PRMT R30, R30, 0x5410, R34 ;  /* 0x000054101e1e7816 */ /* 0x000fe40000000022 */
[----:B------:R-:W-:Y:S02]  /*a410*/  PRMT R28, R28, 0x5410, R32 ;  /* 0x000054101c1c7816 */ /* 0x000fe40000000020 */
[----:B------:R-:W-:Y:S01]  /*a420*/  F2FP.PACK_AB R34, R198, R190 ;  /* 0x000000bec622723e */ /* 0x000fe200000000ff */
[--C-:B------:R-:W-:Y:S01]  /*a430*/  HSET2.LE.AND R30, R30, R63.reuse, PT ;  /* 0x0000003f1e1e7233 */ /* 0x100fe20003803000 */
[----:B-1----:R-:W-:Y:S01]  /*a440*/  F2FP.PACK_AB R35, R211, R207 ;  /* 0x000000cfd323723e */ /* 0x002fe200000000ff */
[----:B------:R-:W-:Y:S01]  /*a450*/  HSET2.LE.AND R28, R28, R63, PT ;  /* 0x0000003f1c1c7233 */ /* 0x000fe20003803000 */
[----:B------:R-:W-:Y:S02]  /*a460*/  F2FP.PACK_AB R32, R250, R251 ;  /* 0x000000fbfa20723e */ /* 0x000fe400000000ff */
[----:B------:R-:W-:-:S02]  /*a470*/  F2FP.PACK_AB R33, R203, R196 ;  /* 0x000000c4cb21723e */ /* 0x000fc400000000ff */
[----:B------:R-:W-:Y:S02]  /*a480*/  LOP3.LUT R34, R31, R34, RZ, 0xc0, !PT ;  /* 0x000000221f227212 */ /* 0x000fe400078ec0ff */
[----:B------:R-:W-:Y:S02]  /*a490*/  LOP3.LUT R35, R29, R35, RZ, 0xc0, !PT ;  /* 0x000000231d237212 */ /* 0x000fe400078ec0ff */
[----:B------:R-:W-:Y:S02]  /*a4a0*/  LOP3.LUT R32, R30, R32, RZ, 0xc0, !PT ;  /* 0x000000201e207212 */ /* 0x000fe400078ec0ff */
[----:B------:R-:W-:-:S07]  /*a4b0*/  LOP3.LUT R33, R28, R33, RZ, 0xc0, !PT ;  /* 0x000000211c217212 */ /* 0x000fce00078ec0ff */
[C---:B------:R-:W-:Y:S07]  /*a4c0*/  HMMA.16816.F32 R68, R32.reuse, R20, R68 ;  /* 0x000000142044723c */ /* 0x040fee0000001844 */
[----:B------:R-:W-:Y:S01]  /*a4d0*/  IMAD.U32 R20, RZ, RZ, UR33 ;  /* 0x00000021ff147e24 */ /* 0x000fe2000f8e00ff */
[----:B------:R-:W-:Y:S04]  /*a4e0*/  HMMA.16816.F32 R84, R32, R16, R84 ;  /* 0x000000102054723c */ /* 0x000fe80000001854 */
[----:B------:R-:W-:-:S04]  /*a4f0*/  LOP3.LUT R195, R195, UR4, R20, 0x96, !PT ;  /* 0x00000004c3c37c12 */ /* 0x000fc8000f8e9614 */
[----:B------:R-:W-:Y:S01]  /*a500*/  HMMA.16816.F32 R100, R32, R12, R100 ;  /* 0x0000000c2064723c */ /* 0x000fe20000001864 */
[----:B------:R-:W-:-:S04]  /*a510*/  IMAD.WIDE.U32 R30, R195, -0x326172a9, RZ ;  /* 0xcd9e8d57c31e7825 */ /* 0x000fc800078e00ff */
[--C-:B------:R-:W-:Y:S01]  /*a520*/  FFMA.FTZ R195, R199, c[0x0][0x23c], -R183.reuse ;  /* 0x00008f00c7c37a23 */ /* 0x100fe200000108b7 */
[----:B------:R-:W-:Y:S01]  /*a530*/  LOP3.LUT R206, R31, UR15, R206, 0x96, !PT ;  /* 0x0000000f1fce7c12 */ /* 0x000fe2000f8e96ce */
[--C-:B------:R-:W-:Y:S01]  /*a540*/  FFMA.FTZ R199, R202, c[0x0][0x23c], -R183.reuse ;  /* 0x00008f00cac77a23 */ /* 0x100fe200000108b7 */
[----:B------:R-:W-:Y:S01]  /*a550*/  LOP3.LUT R16, R205, UR13, R30, 0x96, !PT ;  /* 0x0000000dcd107c12 */ /* 0x000fe2000f8e961e */
[----:B------:R-:W-:Y:S01]  /*a560*/  HMMA.16816.F32 R108, R32, R14, R108 ;  /* 0x0000000e206c723c */ /* 0x000fe2000000186c */
[----:B------:R-:W-:Y:S01]  /*a570*/  FFMA.FTZ R202, R238, c[0x0][0x23c], -R183 ;  /* 0x00008f00eeca7a23 */ /* 0x000fe200000108b7 */
[----:B------:R-:W-:Y:S01]  /*a580*/  MUFU.EX2 R195, R195 ;  /* 0x000000c300c37308 */ /* 0x000fe20000000800 */
[----:B------:R-:W-:-:S04]  /*a590*/  IMAD.WIDE.U32 R248, R206, -0x2daee0ad, RZ ;  /* 0xd2511f53cef87825 */ /* 0x000fc800078e00ff */
[----:B------:R-:W-:Y:S01]  /*a5a0*/  IMAD.WIDE.U32 R16, R16, -0x2daee0ad, RZ ;  /* 0xd2511f5310107825 */ /* 0x000fe200078e00ff */
[----:B------:R-:W-:Y:S01]  /*a5b0*/  LOP3.LUT R210, R249, UR12, R210, 0x96, !PT ;  /* 0x0000000cf9d27c12 */ /* 0x000fe2000f8e96d2 */
[----:B------:R-:W-:Y:S01]  /*a5c0*/  HMMA.16816.F32 R120, R32, R10, R120 ;  /* 0x0000000a2078723c */ /* 0x000fe20000001878 */
[----:B------:R-:W1:Y:S01]  /*a5d0*/  MUFU.EX2 R199, R199 ;  /* 0x000000c700c77308 */ /* 0x000e620000000800 */
[----:B------:R-:W-:Y:S01]  /*a5e0*/  IMAD.MOV.U32 R238, RZ, RZ, R30 ;  /* 0x000000ffffee7224 */ /* 0x000fe200078e001e */
[----:B------:R-:W-:Y:S01]  /*a5f0*/  LOP3.LUT R248, R17, UR10, R248, 0x96, !PT ;  /* 0x0000000a11f87c12 */ /* 0x000fe2000f8e96f8 */
[----:B------:R-:W-:-:S04]  /*a600*/  IMAD.WIDE.U32 R12, R210, -0x326172a9, RZ ;  /* 0xcd9e8d57d20c7825 */ /* 0x000fc800078e00ff */
[----:B------:R-:W-:Y:S01]  /*a610*/  IMAD.WIDE.U32 R248, R248, -0x326172a9, RZ ;  /* 0xcd9e8d57f8f87825 */ /* 0x000fe200078e00ff */
[----:B------:R-:W-:Y:S01]  /*a620*/  LOP3.LUT R204, R13, UR11, R204, 0x96, !PT ;  /* 0x0000000b0dcc7c12 */ /* 0x000fe2000f8e96cc */
[----:B------:R-:W-:Y:S01]  /*a630*/  HMMA.16816.F32 R112, R32, R8, R112 ;  /* 0x000000082070723c */ /* 0x000fe20000001870 */
[----:B------:R-:W-:Y:S01]  /*a640*/  MUFU.EX2 R202, R202 ;  /* 0x000000ca00ca7308 */ /* 0x000fe20000000800 */
[----:B------:R-:W-:Y:S01]  /*a650*/  IMAD.MOV.U32 R239, RZ, RZ, R31 ;  /* 0x000000ffffef7224 */ /* 0x000fe200078e001f */
[----:B------:R-:W-:Y:S01]  /*a660*/  LOP3.LUT R12, R249, UR9, R12, 0x96, !PT ;  /* 0x00000009f90c7c12 */ /* 0x000fe2000f8e960c */
[----:B------:R-:W-:Y:S01]  /*a670*/  IMAD.WIDE.U32 R14, R204, -0x2daee0ad, RZ ;  /* 0xd2511f53cc0e7825 */ /* 0x000fe200078e00ff */
[----:B-1----:R-:W-:-:S03]  /*a680*/  F2FP.PACK_AB R28, R199, R195 ;  /* 0x000000c3c71c723e */ /* 0x002fc600000000ff */
[----:B------:R-:W-:Y:S01]  /*a690*/  IMAD.WIDE.U32 R216, R12, -0x2daee0ad, RZ ;  /* 0xd2511f530cd87825 */ /* 0x000fe200078e00ff */
[----:B------:R-:W-:Y:S01]  /*a6a0*/  LOP3.LUT R204, R15, UR8, R16, 0x96, !PT ;  /* 0x000000080fcc7c12 */ /* 0x000fe2000f8e9610 */
[----:B------:R-:W-:Y:S01]  /*a6b0*/  HMMA.16816.F32 R136, R32, R4, R136 ;  /* 0x000000042088723c */ /* 0x000fe20000001888 */
[----:B------:R-:W-:Y:S02]  /*a6c0*/  LOP3.LUT R188, R239, UR15, R188, 0x96, !PT ;  /* 0x0000000fefbc7c12 */ /* 0x000fe4000f8e96bc */
[----:B------:R-:W-:Y:S01]  /*a6d0*/  LOP3.LUT R12, R217, UR6, R14, 0x96, !PT ;  /* 0x00000006d90c7c12 */ /* 0x000fe2000f8e960e */
[----:B------:R-:W-:-:S04]  /*a6e0*/  IMAD.WIDE.U32 R204, R204, -0x326172a9, RZ ;  /* 0xcd9e8d57cccc7825 */ /* 0x000fc800078e00ff */
[----:B------:R-:W-:Y:S01]  /*a6f0*/  IMAD.WIDE.U32 R14, R12, -0x326172a9, RZ ;  /* 0xcd9e8d570c0e7825 */ /* 0x000fe200078e00ff */
[C---:B------:R-:W-:Y:S04]  /*a700*/  HMMA.16816.F32 R160, R32.reuse, R24, R160 ;  /* 0x0000001820a0723c */ /* 0x040fe800000018a0 */
[----:B------:R-:W-:Y:S02]  /*a710*/  LOP3.LUT R10, R15, UR17, R204, 0x96, !PT ;  /* 0x000000110f0a7c12 */ /* 0x000fe4000f8e96cc */
[----:B------:R-:W-:Y:S01]  /*a720*/  LOP3.LUT R8, R14, 0xffff, RZ, 0xc0, !PT ;  /* 0x0000ffff0e087812 */ /* 0x000fe200078ec0ff */
[----:B------:R-:W1:Y:S01]  /*a730*/  MUFU.EX2 R204, R236 ;  /* 0x000000ec00cc7308 */ /* 0x000e620000000800 */
[----:B------:R-:W-:Y:S01]  /*a740*/  LOP3.LUT R12, R10, 0xffff, RZ, 0xc0, !PT ;  /* 0x0000ffff0a0c7812 */ /* 0x000fe200078ec0ff */
[----:B------:R-:W-:Y:S01]  /*a750*/  HMMA.16816.F32 R148, R32, R26, R148 ;  /* 0x0000001a2094723c */ /* 0x000fe20000001894 */
[----:B------:R-:W-:Y:S01]  /*a760*/  LOP3.LUT R30, R14, 0xff, RZ, 0xc0, !PT ;  /* 0x000000ff0e1e7812 */ /* 0x000fe200078ec0ff */
[----:B------:R-:W2:Y:S01]  /*a770*/  LDSM.16.MT88.4 R24, [R214+0x9800] ;  /* 0x00980000d618783b */ /* 0x000ea20000004200 */
[----:B------:R-:W-:-:S02]  /*a780*/  SHF.R.U32.HI R8, RZ, 0x8, R8 ;  /* 0x00000008ff087819 */ /* 0x000fc40000011608 */
[----:B------:R-:W-:Y:S02]  /*a790*/  LOP3.LUT R11, R10, 0xff, RZ, 0xc0, !PT ;  /* 0x000000ff0a0b7812 */ /* 0x000fe400078ec0ff */
[----:B------:R-:W-:Y:S01]  /*a7a0*/  SHF.R.U32.HI R12, RZ, 0x8, R12 ;  /* 0x00000008ff0c7819 */ /* 0x000fe2000001160c */
[C---:B------:R-:W-:Y:S01]  /*a7b0*/  HMMA.16816.F32 R80, R32.reuse, R22, R80 ;  /* 0x000000162050723c */ /* 0x040fe20000001850 */
[----:B------:R-:W-:Y:S01]  /*a7c0*/  PRMT R30, R30, 0x5410, R8 ;  /* 0x000054101e1e7816 */ /* 0x000fe20000000008 */
[----:B------:R-:W3:Y:S01]  /*a7d0*/  LDSM.16.MT88.4 R20, [R212+0x9800] ;  /* 0x00980000d414783b */ /* 0x000ee20000004200 */
[----:B------:R-:W-:Y:S02]  /*a7e0*/  PRMT R8, R11, 0x5410, R12 ;  /* 0x000054100b087816 */ /* 0x000fe4000000000c */
[----:B------:R-:W-:Y:S01]  /*a7f0*/  SHF.R.U32.HI R9, RZ, 0x10, R14 ;  /* 0x00000010ff097819 */ /* 0x000fe2000001160e */
[--C-:B------:R-:W-:Y:S01]  /*a800*/  HSET2.LE.AND R30, R30, R63.reuse, PT ;  /* 0x0000003f1e1e7233 */ /* 0x100fe20003803000 */
[----:B------:R-:W-:Y:S01]  /*a810*/  SHF.R.U32.HI R4, RZ, 0x10, R10 ;  /* 0x00000010ff047819 */ /* 0x000fe2000001160a */
[----:B------:R-:W-:Y:S01]  /*a820*/  HSET2.LE.AND R8, R8, R63, PT ;  /* 0x0000003f08087233 */ /* 0x000fe20003803000 */
[----:B------:R-:W-:Y:S01]  /*a830*/  LOP3.LUT R9, R9, 0xff, RZ, 0xc0, !PT ;  /* 0x000000ff09097812 */ /* 0x000fe200078ec0ff */
[----:B------:R-:W-:Y:S01]  /*a840*/  HMMA.16816.F32 R96, R32, R18, R96 ;  /* 0x000000122060723c */ /* 0x000fe20000001860 */
[----:B------:R-:W-:Y:S01]  /*a850*/  LOP3.LUT R4, R4, 0xff, RZ, 0xc0, !PT ;  /* 0x000000ff04047812 */ /* 0x000fe200078ec0ff */
[----:B------:R-:W4:Y:S01]  /*a860*/  LDSM.16.MT88.4 R16, [R214+0xa800] ;  /* 0x00a80000d610783b */ /* 0x000f220000004200 */
[----:B------:R-:W-:-:S02]  /*a870*/  SHF.R.U32.HI R31, RZ, 0x18, R14 ;  /* 0x00000018ff1f7819 */ /* 0x000fc4000001160e */
[----:B------:R-:W-:Y:S01]  /*a880*/  SHF.R.U32.HI R29, RZ, 0x18, R10 ;  /* 0x00000018ff1d7819 */ /* 0x000fe2000001160a */
[----:B------:R-:W3:Y:S01]  /*a890*/  LDSM.16.MT88.4 R12, [R212+0xa800] ;  /* 0x00a80000d40c783b */ /* 0x000ee20000004200 */
[----:B------:R-:W-:Y:S01]  /*a8a0*/  PRMT R31, R9, 0x5410, R31 ;  /* 0x00005410091f7816 */ /* 0x000fe2000000001f */
[----:B------:R-:W-:Y:S01]  /*a8b0*/  HMMA.16816.F32 R132, R32, R6, R132 ;  /* 0x000000062084723c */ /* 0x000fe20000001884 */
[----:B------:R-:W-:Y:S02]  /*a8c0*/  PRMT R29, R4, 0x5410, R29 ;  /* 0x00005410041d7816 */ /* 0x000fe4000000001d */
[----:B------:R-:W-:Y:S01]  /*a8d0*/  LOP3.LUT R28, R8, R28, RZ, 0xc0, !PT ;  /* 0x0000001c081c7212 */ /* 0x000fe200078ec0ff */
[----:B------:R-:W-:Y:S01]  /*a8e0*/  LDSM.16.MT88.4 R4, [R212+0xb800] ;  /* 0x00b80000d404783b */ /* 0x000fe20000004200 */
[--C-:B------:R-:W-:Y:S02]  /*a8f0*/  HSET2.LE.AND R31, R31, R63.reuse, PT ;  /* 0x0000003f1f1f7233 */ /* 0x100fe40003803000 */
[----:B------:R-:W-:Y:S01]  /*a900*/  HSET2.LE.AND R29, R29, R63, PT ;  /* 0x0000003f1d1d7233 */ /* 0x000fe20003803000 */
[----:B------:R-:W3:Y:S01]  /*a910*/  LDSM.16.MT88.4 R8, [R214+0xb800] ;  /* 0x00b80000d608783b */ /* 0x000ee20000004200 */
[----:B------:R-:W-:-:S04]  /*a920*/  F2FP.PACK_AB R32, R197, R191 ;  /* 0x000000bfc520723e */ /* 0x000fc800000000ff */
[----:B------:R-:W-:Y:S02]  /*a930*/  LOP3.LUT R29, R29, R32, RZ, 0xc0, !PT ;  /* 0x000000201d1d7212 */ /* 0x000fe400078ec0ff */
[----:B-1----:R-:W-:-:S04]  /*a940*/  F2FP.PACK_AB R32, R204, R202 ;  /* 0x000000cacc20723e */ /* 0x002fc800000000ff */
[----:B------:R-:W-:Y:S02]  /*a950*/  LOP3.LUT R30, R30, R32, RZ, 0xc0, !PT ;  /* 0x000000201e1e7212 */ /* 0x000fe400078ec0ff */
[----:B------:R-:W-:-:S04]  /*a960*/  F2FP.PACK_AB R32, R200, R201 ;  /* 0x000000c9c820723e */ /* 0x000fc800000000ff */
[----:B------:R-:W-:-:S07]  /*a970*/  LOP3.LUT R31, R31, R32, RZ, 0xc0, !PT ;  /* 0x000000201f1f7212 */ /* 0x000fce00078ec0ff */
[C---:B--2---:R-:W-:Y:S08]  /*a980*/  HMMA.16816.F32 R156, R28.reuse, R24, R156 ;  /* 0x000000181c9c723c */ /* 0x044ff0000000189c */
[C---:B------:R-:W-:Y:S08]  /*a990*/  HMMA.16816.F32 R152, R28.reuse, R26, R152 ;  /* 0x0000001a1c98723c */ /* 0x040ff00000001898 */
[C---:B---3--:R-:W-:Y:S08]  /*a9a0*/  HMMA.16816.F32 R72, R28.reuse, R20, R72 ;  /* 0x000000141c48723c */ /* 0x048ff00000001848 */
[C---:B------:R-:W-:Y:S08]  /*a9b0*/  HMMA.16816.F32 R76, R28.reuse, R22, R76 ;  /* 0x000000161c4c723c */ /* 0x040ff0000000184c */
[C---:B----4-:R-:W-:Y:S08]  /*a9c0*/  HMMA.16816.F32 R88, R28.reuse, R16, R88 ;  /* 0x000000101c58723c */ /* 0x050ff00000001858 */
[C---:B------:R-:W-:Y:S08]  /*a9d0*/  HMMA.16816.F32 R92, R28.reuse, R18, R92 ;  /* 0x000000121c5c723c */ /* 0x040ff0000000185c */
[C---:B------:R-:W-:Y:S08]  /*a9e0*/  HMMA.16816.F32 R104, R28.reuse, R12, R104 ;  /* 0x0000000c1c68723c */ /* 0x040ff00000001868 */
[C---:B------:R-:W-:Y:S08]  /*a9f0*/  HMMA.16816.F32 R144, R28.reuse, R14, R144 ;  /* 0x0000000e1c90723c */ /* 0x040ff00000001890 */
[C---:B------:R-:W-:Y:S08]  /*aa00*/  HMMA.16816.F32 R140, R28.reuse, R8, R140 ;  /* 0x000000081c8c723c */ /* 0x040ff0000000188c */
[C---:B------:R-:W-:Y:S08]  /*aa10*/  HMMA.16816.F32 R116, R28.reuse, R10, R116 ;  /* 0x0000000a1c74723c */ /* 0x040ff00000001874 */
[C---:B------:R-:W-:Y:S08]  /*aa20*/  HMMA.16816.F32 R124, R28.reuse, R4, R124 ;  /* 0x000000041c7c723c */ /* 0x040ff0000000187c */
[----:B------:R-:W-:Y:S07]  /*aa30*/  HMMA.16816.F32 R128, R28, R6, R128 ;  /* 0x000000061c80723c */ /* 0x000fee0000001880 */
[----:B------:R-:W-:Y:S01]  /*aa40*/  LOP3.LUT R28, R185, UR13, R238, 0x96, !PT ;  /* 0x0000000db91c7c12 */ /* 0x000fe2000f8e96ee */
[----:B------:R-:W-:-:S04]  /*aa50*/  IMAD.WIDE.U32 R238, R188, -0x2daee0ad, RZ ;  /* 0xd2511f53bcee7825 */ /* 0x000fc800078e00ff */
[----:B------:R-:W-:Y:S01]  /*aa60*/  IMAD.WIDE.U32 R28, R28, -0x2daee0ad, RZ ;  /* 0xd2511f531c1c7825 */ /* 0x000fe200078e00ff */
[----:B------:R-:W-:-:S04]  /*aa70*/  LOP3.LUT R186, R239, UR12, R186, 0x96, !PT ;  /* 0x0000000cefba7c12 */ /* 0x000fc8000f8e96ba */
[----:B------:R-:W-:Y:S01]  /*aa80*/  LOP3.LUT R238, R29, UR10, R238, 0x96, !PT ;  /* 0x0000000a1dee7c12 */ /* 0x000fe2000f8e96ee */
[----:B------:R-:W-:-:S04]  /*aa90*/  IMAD.WIDE.U32 R236, R186, -0x326172a9, RZ ;  /* 0xcd9e8d57baec7825 */ /* 0x000fc800078e00ff */
[----:B------:R-:W-:Y:S01]  /*aaa0*/  IMAD.WIDE.U32 R238, R238, -0x326172a9, RZ ;  /* 0xcd9e8d57eeee7825 */ /* 0x000fe200078e00ff */
[----:B------:R-:W-:-:S03]  /*aab0*/  LOP3.LUT R185, R237, UR11, R184, 0x96, !PT ;  /* 0x0000000bedb97c12 */ /* 0x000fc6000f8e96b8 */
[----:B------:R-:W-:Y:S01]  /*aac0*/  FFMA.FTZ R184, R164, c[0x0][0x23c], -R66 ;  /* 0x00008f00a4b87a23 */ /* 0x000fe20000010842 */
[----:B------:R-:W-:Y:S01]  /*aad0*/  LOP3.LUT R236, R239, UR9, R236, 0x96, !PT ;  /* 0x00000009efec7c12 */ /* 0x000fe2000f8e96ec */
[----:B------:R-:W-:-:S04]  /*aae0*/  IMAD.WIDE.U32 R32, R185, -0x2daee0ad, RZ ;  /* 0xd2511f53b9207825 */ /* 0x000fc800078e00ff */
[----:B------:R-:W-:Y:S01]  /*aaf0*/  IMAD.WIDE.U32 R236, R236, -0x2daee0ad, RZ ;  /* 0xd2511f53ecec7825 */ /* 0x000fe200078e00ff */
[----:B------:R-:W-:Y:S01]  /*ab00*/  LOP3.LUT R28, R33, UR8, R28, 0x96, !PT ;  /* 0x00000008211c7c12 */ /* 0x000fe2000f8e961c */
[----:B------:R-:W-:Y:S02]  /*ab10*/  MUFU.EX2 R177, R177 ;  /* 0x000000b100b17308 */ /* 0x000fe40000000800 */
[----:B------:R-:W-:Y:S01]  /*ab20*/  FFMA.FTZ R185, R170, c[0x0][0x23c], -R66 ;  /* 0x00008f00aab97a23 */ /* 0x000fe20000010842 */
[----:B------:R-:W-:Y:S01]  /*ab30*/  LOP3.LUT R32, R237, UR6, R32, 0x96, !PT ;  /* 0x00000006ed207c12 */ /* 0x000fe2000f8e9620 */
[----:B------:R-:W-:-:S04]  /*ab40*/  IMAD.WIDE.U32 R34, R28, -0x326172a9, RZ ;  /* 0xcd9e8d571c227825 */ /* 0x000fc800078e00ff */
[----:B------:R-:W-:Y:S01]  /*ab50*/  IMAD.WIDE.U32 R32, R32, -0x326172a9, RZ ;  /* 0xcd9e8d5720207825 */ /* 0x000fe200078e00ff */
[----:B------:R-:W-:Y:S03]  /*ab60*/  MUFU.EX2 R184, R184 ;  /* 0x000000b800b87308 */ /* 0x000fe60000000800 */
[--C-:B------:R-:W-:Y:S01]  /*ab70*/  FFMA.FTZ R170, R172, c[0x0][0x23c], -R66.reuse ;  /* 0x00008f00acaa7a23 */ /* 0x100fe20000010842 */
[----:B------:R-:W-:Y:S01]  /*ab80*/  LOP3.LUT R29, R32, 0xffff, RZ, 0xc0, !PT ;  /* 0x0000ffff201d7812 */ /* 0x000fe200078ec0ff */
[----:B------:R-:W-:Y:S01]  /*ab90*/  FFMA.FTZ R172, R178, c[0x0][0x23c], -R66 ;  /* 0x00008f00b2ac7a23 */ /* 0x000fe20000010842 */
[----:B------:R-:W-:Y:S02]  /*aba0*/  LOP3.LUT R30, R32, 0xff, RZ, 0xc0, !PT ;  /* 0x000000ff201e7812 */ /* 0x000fe400078ec0ff */
[----:B------:R-:W-:Y:S01]  /*abb0*/  SHF.R.U32.HI R29, RZ, 0x8, R29 ;  /* 0x00000008ff1d7819 */ /* 0x000fe2000001161d */
[----:B------:R-:W-:Y:S01]  /*abc0*/  FFMA.FTZ R164, R179, c[0x0][0x23c], -R58 ;  /* 0x00008f00b3a47a23 */ /* 0x000fe2000001083a */
[----:B------:R-:W-:Y:S01]  /*abd0*/  SHF.R.U32.HI R28, RZ, 0x10, R32 ;  /* 0x00000010ff1c7819 */ /* 0x000fe20000011620 */
[----:B------:R-:W-:Y:S01]  /*abe0*/  MUFU.EX2 R170, R170 ;  /* 0x000000aa00aa7308 */ /* 0x000fe20000000800 */
[----:B------:R-:W-:-:S02]  /*abf0*/  PRMT R30, R30, 0x5410, R29 ;  /* 0x000054101e1e7816 */ /* 0x000fc4000000001d */
[----:B------:R-:W-:Y:S01]  /*ac00*/  SHF.R.U32.HI R29, RZ, 0x18, R32 ;  /* 0x00000018ff1d7819 */ /* 0x000fe20000011620 */
[----:B------:R-:W-:Y:S01]  /*ac10*/  IMAD.MOV.U32 R32, RZ, RZ, R216 ;  /* 0x000000ffff207224 */ /* 0x000fe200078e00d8 */
[----:B------:R-:W-:Y:S01]  /*ac20*/  LOP3.LUT R31, R33, UR17, R34, 0x96, !PT ;  /* 0x00000011211f7c12 */ /* 0x000fe2000f8e9622 */
[----:B------:R-:W-:Y:S02]  /*ac30*/  IMAD.MOV.U32 R33, RZ, RZ, R217 ;  /* 0x000000ffff217224 */ /* 0x000fe400078e00d9 */
[----:B------:R1:W5:Y:S01]  /*ac40*/  LDL.LU.64 R216, [R1+0x8] ;  /* 0x0000080001d87983 */ /* 0x0003620000300a00 */
[----:B------:R-:W2:Y:S01]  /*ac50*/  MUFU.EX2 R172, R172 ;  /* 0x000000ac00ac7308 */ /* 0x000ea20000000800 */
[----:B------:R-:W-:Y:S01]  /*ac60*/  LOP3.LUT R28, R28, 0xff, RZ, 0xc0, !PT ;  /* 0x000000ff1c1c7812 */ /* 0x000fe200078ec0ff */
[----:B------:R-:W-:-:S03]  /*ac70*/  IMAD.MOV.U32 R178, RZ, RZ, R32 ;  /* 0x000000ffffb27224 */ /* 0x000fc600078e0020 */
[----:B------:R-:W-:-:S03]  /*ac80*/  PRMT R28, R28, 0x5410, R29 ;  /* 0x000054101c1c7816 */ /* 0x000fc6000000001d */
[----:B------:R-:W3:Y:S01]  /*ac90*/  MUFU.EX2 R164, R164 ;  /* 0x000000a400a47308 */ /* 0x000ee20000000800 */
[----:B------:R-:W-:Y:S01]  /*aca0*/  SHF.R.U32.HI R29, RZ, 0x10, R31 ;  /* 0x00000010ff1d7819 */ /* 0x000fe2000001161f */
[----:B------:R-:W-:Y:S01]  /*acb0*/  IMAD.MOV.U32 R179, RZ, RZ, R33 ;  /* 0x000000ffffb37224 */ /* 0x000fe200078e0021 */
[----:B------:R-:W-:Y:S01]  /*acc0*/  LOP3.LUT R33, R31, 0xffff, RZ, 0xc0, !PT ;  /* 0x0000ffff1f217812 */ /* 0x000fe200078ec0ff */
[--C-:B------:R-:W-:Y:S01]  /*acd0*/  FFMA.FTZ R169, R169, c[0x0][0x23c], -R58.reuse ;  /* 0x00008f00a9a97a23 */ /* 0x100fe2000001083a */
[----:B------:R-:W-:Y:S01]  /*ace0*/  LOP3.LUT R32, R31, 0xff, RZ, 0xc0, !PT ;  /* 0x000000ff1f207812 */ /* 0x000fe200078ec0ff */
[----:B------:R-:W-:Y:S01]  /*acf0*/  FFMA.FTZ R171, R171, c[0x0][0x23c], -R58 ;  /* 0x00008f00abab7a23 */ /* 0x000fe2000001083a */
[----:B------:R-:W-:Y:S01]  /*ad00*/  SHF.R.U32.HI R31, RZ, 0x18, R31 ;  /* 0x00000018ff1f7819 */ /* 0x000fe2000001161f */
[----:B------:R-:W4:Y:S01]  /*ad10*/  MUFU.EX2 R185, R185 ;  /* 0x000000b900b97308 */ /* 0x000f220000000800 */
[----:B------:R-:W-:Y:S01]  /*ad20*/  LOP3.LUT R29, R29, 0xff, RZ, 0xc0, !PT ;  /* 0x000000ff1d1d7812 */ /* 0x000fe200078ec0ff */
[----:B------:R-:W-:Y:S01]  /*ad30*/  HSET2.LE.AND R30, R30, R63, PT ;  /* 0x0000003f1e1e7233 */ /* 0x000fe20003803000 */
[----:B------:R-:W-:-:S02]  /*ad40*/  SHF.R.U32.HI R33, RZ, 0x8, R33 ;  /* 0x00000008ff217819 */ /* 0x000fc40000011621 */
[----:B------:R-:W-:Y:S02]  /*ad50*/  PRMT R29, R29, 0x5410, R31 ;  /* 0x000054101d1d7816 */ /* 0x000fe4000000001f */
[----:B--2---:R-:W-:Y:S01]  /*ad60*/  F2FP.PACK_AB R31, R172, R170 ;  /* 0x000000aaac1f723e */ /* 0x004fe200000000ff */
[----:B------:R-:W-:Y:S01]  /*ad70*/  MUFU.EX2 R169, R169 ;  /* 0x000000a900a97308 */ /* 0x000fe20000000800 */
[----:B------:R-:W-:Y:S01]  /*ad80*/  HSET2.LE.AND R28, R28, R63, PT ;  /* 0x0000003f1c1c7233 */ /* 0x000fe20003803000 */
[----:B------:R-:W-:Y:S02]  /*ad90*/  PRMT R32, R32, 0x5410, R33 ;  /* 0x0000541020207816 */ /* 0x000fe40000000021 */
[----:B------:R-:W-:-:S04]  /*ada0*/  LOP3.LUT R30, R30, R31, RZ, 0xc0, !PT ;  /* 0x0000001f1e1e7212 */ /* 0x000fc800078ec0ff */
[----:B------:R-:W2:Y:S01]  /*adb0*/  MUFU.EX2 R171, R171 ;  /* 0x000000ab00ab7308 */ /* 0x000ea20000000800 */
[----:B---3--:R-:W-:-:S04]  /*adc0*/  F2FP.PACK_AB R31, R164, R177 ;  /* 0x000000b1a41f723e */ /* 0x008fc800000000ff */
[----:B------:R-:W-:Y:S01]  /*add0*/  LOP3.LUT R31, R28, R31, RZ, 0xc0, !PT ;  /* 0x0000001f1c1f7212 */ /* 0x000fe200078ec0ff */
[--C-:B------:R-:W-:Y:S01]  /*ade0*/  HSET2.LE.AND R28, R32, R63.reuse, PT ;  /* 0x0000003f201c7233 */ /* 0x100fe20003803000 */
[----:B----4-:R-:W-:Y:S01]  /*adf0*/  F2FP.PACK_AB R32, R185, R184 ;  /* 0x000000b8b920723e */ /* 0x010fe200000000ff */
[----:B------:R-:W-:-:S03]  /*ae00*/  HSET2.LE.AND R29, R29, R63, PT ;  /* 0x0000003f1d1d7233 */ /* 0x000fc60003803000 */
[----:B------:R-:W-:Y:S02]  /*ae10*/  LOP3.LUT R28, R28, R32, RZ, 0xc0, !PT ;  /* 0x000000201c1c7212 */ /* 0x000fe400078ec0ff */
[----:B--2---:R-:W-:-:S04]  /*ae20*/  F2FP.PACK_AB R32, R171, R169 ;  /* 0x000000a9ab20723e */ /* 0x004fc800000000ff */
[----:B------:R-:W-:Y:S01]  /*ae30*/  LOP3.LUT R29, R29, R32, RZ, 0xc0, !PT ;  /* 0x000000201d1d7212 */ /* 0x000fe200078ec0ff */
[----:B------:R-:W-:-:S06]  /*ae40*/  IMAD.MOV.U32 R32, RZ, RZ, R178 ;  /* 0x000000ffff207224 */ /* 0x000fcc00078e00b2 */
[C---:B------:R-:W-:Y:S07]  /*ae50*/  HMMA.16816.F32 R96, R28.reuse, R18, R96 ;  /* 0x000000121c60723c */ /* 0x040fee0000001860 */
[----:B------:R-:W-:Y:S01]  /*ae60*/  LOP3.LUT R18, R205, UR7, R248, 0x96, !PT ;  /* 0x00000007cd127c12 */ /* 0x000fe2000f8e96f8 */
[----:B------:R-:W-:Y:S04]  /*ae70*/  HMMA.16816.F32 R100, R28, R12, R100 ;  /* 0x0000000c1c64723c */ /* 0x000fe80000001864 */
[----:B------:R-:W-:-:S04]  /*ae80*/  IMAD.WIDE.U32 R18, R18, -0x2daee0ad, RZ ;  /* 0xd2511f5312127825 */ /* 0x000fc800078e00ff */
[----:B------:R-:W-:Y:S01]  /*ae90*/  FFMA.FTZ R178, R173, c[0x0][0x23c], -R183 ;  /* 0x00008f00adb27a23 */ /* 0x000fe200000108b7 */
[----:B------:R-:W-:Y:S01]  /*aea0*/  LOP3.LUT R12, R19, UR16, R32, 0x96, !PT ;  /* 0x00000010130c7c12 */ /* 0x000fe2000f8e9620 */
[----:B------:R-:W-:Y:S02]  /*aeb0*/  IMAD.MOV.U32 R33, RZ, RZ, R179 ;  /* 0x000000ffff217224 */ /* 0x000fe400078e00b3 */
[--C-:B------:R-:W-:Y:S02]  /*aec0*/  FFMA.FTZ R173, R180, c[0x0][0x23c], -R183.reuse ;  /* 0x00008f00b4ad7a23 */ /* 0x100fe400000108b7 */
[--C-:B------:R-:W-:Y:S02]  /*aed0*/  FFMA.FTZ R67, R67, c[0x0][0x23c], -R168.reuse ;  /* 0x00008f0043437a23 */ /* 0x100fe400000108a8 */
[--C-:B------:R-:W-:Y:S02]  /*aee0*/  FFMA.FTZ R175, R175, c[0x0][0x23c], -R168.reuse ;  /* 0x00008f00afaf7a23 */ /* 0x100fe400000108a8 */
[----:B------:R-:W-:Y:S01]  /*aef0*/  FFMA.FTZ R174, R174, c[0x0][0x23c], -R168 ;  /* 0x00008f00aeae7a23 */ /* 0x000fe200000108a8 */
[----:B------:R-:W-:Y:S01]  /*af00*/  HMMA.16816.F32 R84, R28, R16, R84 ;  /* 0x000000101c54723c */ /* 0x000fe20000001854 */
[----:B------:R-:W-:-:S02]  /*af10*/  FFMA.FTZ R179, R181, c[0x0][0x23c], -R183 ;  /* 0x00008f00b5b37a23 */ /* 0x000fc400000108b7 */
[----:B------:R-:W-:Y:S02]  /*af20*/  FFMA.FTZ R180, R182, c[0x0][0x23c], -R183 ;  /* 0x00008f00b6b47a23 */ /* 0x000fe400000108b7 */
[----:B------:R-:W-:Y:S02]  /*af30*/  FFMA.FTZ R168, R176, c[0x0][0x23c], -R168 ;  /* 0x00008f00b0a87a23 */ /* 0x000fe400000108a8 */
[----:B------:R-:W-:Y:S01]  /*af40*/  LOP3.LUT R16, R12, 0xffff, RZ, 0xc0, !PT ;  /* 0x0000ffff0c107812 */ /* 0x000fe200078ec0ff */
[----:B------:R-:W-:Y:S01]  /*af50*/  MUFU.EX2 R178, R178 ;  /* 0x000000b200b27308 */ /* 0x000fe20000000800 */
[----:B------:R-:W-:Y:S02]  /*af60*/  HMMA.16816.F32 R112, R28, R8, R112 ;  /* 0x000000081c70723c */ /* 0x000fe40000001870 */
[----:B------:R-:W-:Y:S01]  /*af70*/  SHF.R.U32.HI R16, RZ, 0x8, R16 ;  /* 0x00000008ff107819 */ /* 0x000fe20000011610 */
[----:B------:R-:W-:-:S04]  /*af80*/  FFMA.FTZ R52, R229, R59, R52 ;  /* 0x0000003be5347223 */ /* 0x000fc80000010034 */
[----:B------:R-:W2:Y:S01]  /*af90*/  MUFU.EX2 R173, R173 ;  /* 0x000000ad00ad7308 */ /* 0x000ea20000000800 */
[----:B------:R-:W-:Y:S01]  /*afa0*/  LOP3.LUT R8, R12, 0xff, RZ, 0xc0, !PT ;  /* 0x000000ff0c087812 */ /* 0x000fe200078ec0ff */
[----:B------:R-:W-:Y:S01]  /*afb0*/  HMMA.16816.F32 R108, R28, R14, R108 ;  /* 0x0000000e1c6c723c */ /* 0x000fe2000000186c */
[----:B------:R-:W-:Y:S01]  /*afc0*/  LOP3.LUT R9, R18, 0xffff, RZ, 0xc0, !PT ;  /* 0x0000ffff12097812 */ /* 0x000fe200078ec0ff */
[----:B------:R-:W-:-:S04]  /*afd0*/  FFMA.FTZ R50, R232, R62, R50 ;  /* 0x0000003ee8327223 */ /* 0x000fc80000010032 */
[----:B------:R-:W-:Y:S01]  /*afe0*/  MUFU.EX2 R179, R179 ;  /* 0x000000b300b37308 */ /* 0x000fe20000000800 */
[----:B------:R-:W-:Y:S01]  /*aff0*/  SHF.R.U32.HI R14, RZ, 0x10, R18 ;  /* 0x00000010ff0e7819 */ /* 0x000fe20000011612 */
[----:B------:R-:W-:Y:S01]  /*b000*/  HMMA.16816.F32 R120, R28, R10, R120 ;  /* 0x0000000a1c78723c */ /* 0x000fe20000001878 */
[----:B------:R-:W-:Y:S01]  /*b010*/  PRMT R8, R8, 0x5410, R16 ;  /* 0x0000541008087816 */ /* 0x000fe20000000010 */
[----:B------:R-:W-:-:S04]  /*b020*/  FFMA.FTZ R46, R231, R61, R46 ;  /* 0x0000003de72e7223 */ /* 0x000fc8000001002e */
[----:B------:R-:W-:Y:S01]  /*b030*/  MUFU.EX2 R180, R180 ;  /* 0x000000b400b47308 */ /* 0x000fe20000000800 */
[----:B------:R-:W-:Y:S01]  /*b040*/  SHF.R.U32.HI R10, RZ, 0x10, R12 ;  /* 0x00000010ff0a7819 */ /* 0x000fe2000001160c */
[----:B------:R-:W-:-:S06]  /*b050*/  FFMA.FTZ R42, R230, R60, R42 ;  /* 0x0000003ce62a7223 */ /* 0x000fcc000001002a */
[----:B------:R-:W-:Y:S01]  /*b060*/  MUFU.EX2 R67, R67 ;  /* 0x0000004300437308 */ /* 0x000fe20000000800 */
[----:B------:R-:W-:-:S07]  /*b070*/  LOP3.LUT R15, R18, 0xff, RZ, 0xc0, !PT ;  /* 0x000000ff120f7812 */ /* 0x000fce00078ec0ff */
[----:B------:R-:W3:Y:S01]  /*b080*/  MUFU.EX2 R175, R175 ;  /* 0x000000af00af7308 */ /* 0x000ee20000000800 */
[----:B------:R-:W-:-:S07]  /*b090*/  SHF.R.U32.HI R13, RZ, 0x18, R18 ;  /* 0x00000018ff0d7819 */ /* 0x000fce0000011612 */
[----:B------:R-:W-:Y:S01]  /*b0a0*/  MUFU.EX2 R174, R174 ;  /* 0x000000ae00ae7308 */ /* 0x000fe20000000800 */
[----:B------:R-:W-:-:S07]  /*b0b0*/  SHF.R.U32.HI R12, RZ, 0x18, R12 ;  /* 0x00000018ff0c7819 */ /* 0x000fce000001160c */
[----:B------:R-:W4:Y:S01]  /*b0c0*/  MUFU.EX2 R168, R168 ;  /* 0x000000a800a87308 */ /* 0x000f220000000800 */
[----:B------:R-:W-:Y:S01]  /*b0d0*/  SHF.R.U32.HI R9, RZ, 0x8, R9 ;  /* 0x00000008ff097819 */ /* 0x000fe20000011609 */
[----:B------:R-:W-:Y:S01]  /*b0e0*/  FADD.FTZ R52, R57, R52 ;  /* 0x0000003439347221 */ /* 0x000fe20000010000 */
[----:B------:R-:W-:Y:S02]  /*b0f0*/  LOP3.LUT R14, R14, 0xff, RZ, 0xc0, !PT ;  /* 0x000000ff0e0e7812 */ /* 0x000fe400078ec0ff */
[----:B------:R-:W-:Y:S01]  /*b100*/  LOP3.LUT R10, R10, 0xff, RZ, 0xc0, !PT ;  /* 0x000000ff0a0a7812 */ /* 0x000fe200078ec0ff */
[----:B------:R-:W-:Y:S01]  /*b110*/  FADD.FTZ R50, R49, R50 ;  /* 0x0000003231327221 */ /* 0x000fe20000010000 */
[----:B------:R-:W-:Y:S01]  /*b120*/  HSET2.LE.AND R32, R8, R63, PT ;  /* 0x0000003f08207233 */ /* 0x000fe20003803000 */
[----:B------:R-:W-:Y:S02]  /*b130*/  FADD.FTZ R46, R45, R46 ;  /* 0x0000002e2d2e7221 */ /* 0x000fe40000010000 */
[----:B------:R-:W-:Y:S01]  /*b140*/  FADD.FTZ R42, R41, R42 ;  /* 0x0000002a292a7221 */ /* 0x000fe20000010000 */
[----:B------:R-:W-:Y:S01]  /*b150*/  PRMT R15, R15, 0x5410, R9 ;  /* 0x000054100f0f7816 */ /* 0x000fe20000000009 */
[----:B------:R-:W-:Y:S01]  /*b160*/  IMAD.MOV.U32 R183, RZ, RZ, R35 ;  /* 0x000000ffffb77224 */ /* 0x000fe200078e0023 */
[----:B------:R-:W-:Y:S01]  /*b170*/  PRMT R13, R14, 0x5410, R13 ;  /* 0x000054100e0d7816 */ /* 0x000fe2000000000d */
[----:B------:R-:W-:Y:S01]  /*b180*/  FADD.FTZ R52, R56, R52 ;  /* 0x0000003438347221 */ /* 0x000fe20000010000 */
[----:B------:R-:W-:Y:S01]  /*b190*/  PRMT R8, R10, 0x5410, R12 ;  /* 0x000054100a087816 */ /* 0x000fe2000000000c */
[----:B------:R-:W-:-:S02]  /*b1a0*/  FADD.FTZ R50, R48, R50 ;  /* 0x0000003230327221 */ /* 0x000fc40000010000 */
[----:B------:R-:W-:Y:S01]  /*b1b0*/  IMAD.MOV.U32 R182, RZ, RZ, R34 ;  /* 0x000000ffffb67224 */ /* 0x000fe200078e0022 */
[----:B--2---:R-:W-:Y:S01]  /*b1c0*/  F2FP.PACK_AB R11, R173, R178 ;  /* 0x000000b2ad0b723e */ /* 0x004fe200000000ff */
[----:B------:R-:W-:Y:S01]  /*b1d0*/  FADD.FTZ R46, R44, R46 ;  /* 0x0000002e2c2e7221 */ /* 0x000fe20000010000 */
[----:B---3--:R-:W-:Y:S01]  /*b1e0*/  F2FP.PACK_AB R33, R175, R67 ;  /* 0x00000043af21723e */ /* 0x008fe200000000ff */
[----:B------:R-:W-:Y:S01]  /*b1f0*/  FADD.FTZ R42, R40, R42 ;  /* 0x0000002a282a7221 */ /* 0x000fe20000010000 */
[----:B------:R-:W-:Y:S01]  /*b200*/  LOP3.LUT R182, R183, UR7, R238, 0x96, !PT ;  /* 0x00000007b7b67c12 */ /* 0x000fe2000f8e96ee */
[--C-:B------:R-:W-:Y:S01]  /*b210*/  HSET2.LE.AND R15, R15, R63.reuse, PT ;  /* 0x0000003f0f0f7233 */ /* 0x100fe20003803000 */
[----:B------:R-:W-:Y:S01]  /*b220*/  FADD.FTZ R52, R55, R52 ;  /* 0x0000003437347221 */ /* 0x000fe20000010000 */
[--C-:B------:R-:W-:Y:S01]  /*b230*/  HSET2.LE.AND R8, R8, R63.reuse, PT ;  /* 0x0000003f08087233 */ /* 0x100fe20003803000 */
[----:B------:R-:W-:Y:S01]  /*b240*/  F2FP.PACK_AB R34, R180, R179 ;  /* 0x000000b3b422723e */ /* 0x000fe200000000ff */
[----:B------:R-:W-:Y:S01]  /*b250*/  HSET2.LE.AND R13, R13, R63, PT ;  /* 0x0000003f0d0d7233 */ /* 0x000fe20003803000 */
[----:B----4-:R-:W-:Y:S01]  /*b260*/  F2FP.PACK_AB R35, R168, R174 ;  /* 0x000000aea823723e */ /* 0x010fe200000000ff */
[----:B------:R-:W-:Y:S01]  /*b270*/  FADD.FTZ R50, R47, R50 ;  /* 0x000000322f327221 */ /* 0x000fe20000010000 */
[----:B------:R-:W-:Y:S01]  /*b280*/  HMMA.16816.F32 R160, R28, R24, R160 ;  /* 0x000000181ca0723c */ /* 0x000fe200000018a0 */
[----:B------:R-:W-:Y:S01]  /*b290*/  FADD.FTZ R46, R43, R46 ;  /* 0x0000002e2b2e7221 */ /* 0x000fe20000010000 */
[----:B------:R-:W-:Y:S01]  /*b2a0*/  LDSM.16.MT88.4 R16, [R214+0xac00] ;  /* 0x00ac0000d610783b */ /* 0x000fe20000004200 */
[----:B------:R-:W-:Y:S01]  /*b2b0*/  FADD.FTZ R42, R51, R42 ;  /* 0x0000002a332a7221 */ /* 0x000fe20000010000 */
[----:B------:R-:W-:Y:S01]  /*b2c0*/  LOP3.LUT R32, R32, R11, RZ, 0xc0, !PT ;  /* 0x0000000b20207212 */ /* 0x000fe200078ec0ff */
[----:B------:R-:W-:Y:S01]  /*b2d0*/  IMAD.WIDE.U32 R182, R182, -0x2daee0ad, RZ ;  /* 0xd2511f53b6b67825 */ /* 0x000fe200078e00ff */
[----:B------:R-:W-:-:S02]  /*b2e0*/  LOP3.LUT R33, R8, R33, RZ, 0xc0, !PT ;  /* 0x0000002108217212 */ /* 0x000fc400078ec0ff */
[C---:B------:R-:W-:Y:S01]  /*b2f0*/  HMMA.16816.F32 R148, R28.reuse, R26, R148 ;  /* 0x0000001a1c94723c */ /* 0x040fe20000001894 */
[----:B------:R-:W-:Y:S01]  /*b300*/  FADD.FTZ R52, R194, R52 ;  /* 0x00000034c2347221 */ /* 0x000fe20000010000 */
[----:B------:R-:W-:Y:S01]  /*b310*/  LOP3.LUT R34, R15, R34, RZ, 0xc0, !PT ;  /* 0x000000220f227212 */ /* 0x000fe200078ec0ff */
[----:B------:R-:W-:Y:S01]  /*b320*/  FADD.FTZ R50, R251, R50 ;  /* 0x00000032fb327221 */ /* 0x000fe20000010000 */
[----:B------:R-:W-:Y:S01]  /*b330*/  LOP3.LUT R35, R13, R35, RZ, 0xc0, !PT ;  /* 0x000000230d237212 */ /* 0x000fe200078ec0ff */
[----:B------:R-:W-:Y:S01]  /*b340*/  FADD.FTZ R46, R196, R46 ;  /* 0x0000002ec42e7221 */ /* 0x000fe20000010000 */
[----:B------:R-:W2:Y:S01]  /*b350*/  LDSM.16.MT88.4 R24, [R214+0x9c00] ;  /* 0x009c0000d618783b */ /* 0x000ea20000004200 */
[----:B------:R-:W-:Y:S01]  /*b360*/  FADD.FTZ R42, R165, R42 ;  /* 0x0000002aa52a7221 */ /* 0x000fe20000010000 */
[----:B------:R-:W-:Y:S02]  /*b370*/  HMMA.16816.F32 R68, R28, R20, R68 ;  /* 0x000000141c44723c */ /* 0x000fe40000001844 */
[----:B------:R-:W-:Y:S01]  /*b380*/  LDSM.16.MT88.4 R12, [R212+0xac00] ;  /* 0x00ac0000d40c783b */ /* 0x000fe20000004200 */
[----:B------:R-:W-:-:S03]  /*b390*/  FFMA.FTZ R65, R65, c[0x0][0x23c], -R66 ;  /* 0x00008f0041417a23 */ /* 0x000fc60000010842 */
[----:B------:R-:W-:Y:S02]  /*b3a0*/  LDSM.16.MT88.4 R8, [R214+0xbc00] ;  /* 0x00bc0000d608783b */ /* 0x000fe40000004200 */
[----:B------:R-:W-:Y:S02]  /*b3b0*/  HMMA.16816.F32 R80, R28, R22, R80 ;  /* 0x000000161c50723c */ /* 0x000fe40000001850 */
[----:B------:R-:W3:Y:S01]  /*b3c0*/  LDSM.16.MT88.4 R20, [R212+0x9c00] ;  /* 0x009c0000d414783b */ /* 0x000ee20000004200 */
[----:B------:R-:W-:Y:S01]  /*b3d0*/  FFMA.FTZ R64, R64, c[0x0][0x23c], -R66 ;  /* 0x00008f0040407a23 */ /* 0x000fe20000010842 */
[----:B------:R-:W-:Y:S01]  /*b3e0*/  LOP3.LUT R236, R183, UR16, R236, 0x96, !PT ;  /* 0x00000010b7ec7c12 */ /* 0x000fe2000f8e96ec */
[----:B------:R-:W-:-:S03]  /*b3f0*/  FFMA.FTZ R53, R53, c[0x0][0x23c], -R58 ;  /* 0x00008f0035357a23 */ /* 0x000fc6000001083a */
[----:B------:R-:W-:Y:S01]  /*b400*/  HMMA.16816.F32 R136, R28, R4, R136 ;  /* 0x000000041c88723c */ /* 0x000fe20000001888 */
[----:B------:R-:W-:Y:S02]  /*b410*/  FADD.FTZ R52, R193, R52 ;  /* 0x00000034c1347221 */ /* 0x000fe40000010000 */
[----:B------:R-:W-:-:S05]  /*b420*/  FADD.FTZ R50, R250, R50 ;  /* 0x00000032fa327221 */ /* 0x000fca0000010000 */
[----:B------:R-:W-:Y:S01]  /*b430*/  HMMA.16816.F32 R132, R28, R6, R132 ;  /* 0x000000061c84723c */ /* 0x000fe20000001884 */
[----:B------:R-:W4:Y:S01]  /*b440*/  LDSM.16.MT88.4 R4, [R212+0xbc00] ;  /* 0x00bc0000d404783b */ /* 0x000f220000004200 */
[----:B------:R-:W-:Y:S02]  /*b450*/  FADD.FTZ R46, R203, R46 ;  /* 0x0000002ecb2e7221 */ /* 0x000fe40000010000 */
[----:B------:R-:W-:Y:S02]  /*b460*/  FADD.FTZ R42, R167, R42 ;  /* 0x0000002aa72a7221 */ /* 0x000fe40000010000 */
[--C-:B------:R-:W-:Y:S01]  /*b470*/  FFMA.FTZ R36, R36, c[0x0][0x23c], -R58.reuse ;  /* 0x00008f0024247a23 */ /* 0x100fe2000001083a */
[----:B------:R-:W-:Y:S01]  /*b480*/  LOP3.LUT R28, R182, 0xffff, RZ, 0xc0, !PT ;  /* 0x0000ffffb61c7812 */ /* 0x000fe200078ec0ff */
[--C-:B------:R-:W-:Y:S02]  /*b490*/  FFMA.FTZ R54, R54, c[0x0][0x23c], -R58.reuse ;  /* 0x00008f0036367a23 */ /* 0x100fe4000001083a */
[----:B------:R-:W-:-:S02]  /*b4a0*/  FFMA.FTZ R58, R39, c[0x0][0x23c], -R58 ;  /* 0x00008f00273a7a23 */ /* 0x000fc4000001083a */
[----:B------:R1:W-:Y:S01]  /*b4b0*/  MUFU.EX2 R39, R53 ;  /* 0x0000003500277308 */ /* 0x0003e20000000800 */
[----:B------:R-:W-:Y:S01]  /*b4c0*/  FADD.FTZ R52, R187, R52 ;  /* 0x00000034bb347221 */ /* 0x000fe20000010000 */
[----:B------:R-:W-:Y:S01]  /*b4d0*/  LOP3.LUT R29, R182, 0xff, RZ, 0xc0, !PT ;  /* 0x000000ffb61d7812 */ /* 0x000fe200078ec0ff */
[----:B------:R-:W-:Y:S01]  /*b4e0*/  FFMA.FTZ R37, R37, c[0x0][0x23c], -R66 ;  /* 0x00008f0025257a23 */ /* 0x000fe20000010842 */
[----:B------:R-:W-:Y:S01]  /*b4f0*/  SHF.R.U32.HI R31, RZ, 0x8, R28 ;  /* 0x00000008ff1f7819 */ /* 0x000fe2000001161c */
[----:B------:R-:W-:Y:S02]  /*b500*/  FFMA.FTZ R38, R38, c[0x0][0x23c], -R66 ;  /* 0x00008f0026267a23 */ /* 0x000fe40000010842 */
[----:B------:R-:W-:Y:S01]  /*b510*/  FADD.FTZ R50, R190, R50 ;  /* 0x00000032be327221 */ /* 0x000fe20000010000 */
[----:B------:R-:W-:Y:S01]  /*b520*/  MUFU.EX2 R65, R65 ;  /* 0x0000004100417308 */ /* 0x000fe20000000800 */
[----:B------:R-:W-:Y:S02]  /*b530*/  FADD.FTZ R46, R207, R46 ;  /* 0x0000002ecf2e7221 */ /* 0x000fe40000010000 */
[----:B------:R-:W-:Y:S01]  /*b540*/  FADD.FTZ R42, R192, R42 ;  /* 0x0000002ac02a7221 */ /* 0x000fe20000010000 */
[----:B------:R-:W-:Y:S01]  /*b550*/  SHF.R.U32.HI R30, RZ, 0x10, R182 ;  /* 0x00000010ff1e7819 */ /* 0x000fe200000116b6 */
[----:B------:R-:W-:Y:S01]  /*b560*/  FADD.FTZ R52, R166, R52 ;  /* 0x00000034a6347221 */ /* 0x000fe20000010000 */
[----:B-1----:R-:W-:-:S02]  /*b570*/  LOP3.LUT R53, R236, 0xffff, RZ, 0xc0, !PT ;  /* 0x0000ffffec357812 */ /* 0x002fc400078ec0ff */
[----:B------:R-:W1:Y:S01]  /*b580*/  MUFU.EX2 R64, R64 ;  /* 0x0000004000407308 */ /* 0x000e620000000800 */
[----:B------:R-:W-:Y:S01]  /*b590*/  FADD.FTZ R50, R198, R50 ;  /* 0x00000032c6327221 */ /* 0x000fe20000010000 */
[----:B------:R-:W-:Y:S01]  /*b5a0*/  PRMT R29, R29, 0x5410, R31 ;  /* 0x000054101d1d7816 */ /* 0x000fe2000000001f */
[----:B------:R-:W-:Y:S01]  /*b5b0*/  FADD.FTZ R46, R211, R46 ;  /* 0x0000002ed32e7221 */ /* 0x000fe20000010000 */
[----:B------:R-:W-:Y:S01]  /*b5c0*/  SHF.R.U32.HI R66, RZ, 0x8, R53 ;  /* 0x00000008ff427819 */ /* 0x000fe20000011635 */
[----:B------:R-:W-:Y:S01]  /*b5d0*/  FADD.FTZ R42, R189, R42 ;  /* 0x0000002abd2a7221 */ /* 0x000fe20000010000 */
[----:B------:R-:W-:Y:S01]  /*b5e0*/  SHF.R.U32.HI R28, RZ, 0x18, R182 ;  /* 0x00000018ff1c7819 */ /* 0x000fe200000116b6 */
[----:B------:R-:W-:Y:S01]  /*b5f0*/  FADD.FTZ R52, R191, R52 ;  /* 0x00000034bf347221 */ /* 0x000fe20000010000 */
[----:B------:R-:W-:Y:S01]  /*b600*/  MUFU.EX2 R37, R37 ;  /* 0x0000002500257308 */ /* 0x000fe20000000800 */
[----:B------:R-:W-:Y:S01]  /*b610*/  LOP3.LUT R31, R30, 0xff, RZ, 0xc0, !PT ;  /* 0x000000ff1e1f7812 */ /* 0x000fe200078ec0ff */
[----:B------:R-:W-:Y:S01]  /*b620*/  FADD.FTZ R50, R184, R50 ;  /* 0x00000032b8327221 */ /* 0x000fe20000010000 */
[----:B------:R-:W-:Y:S01]  /*b630*/  LOP3.LUT R30, R236, 0xff, RZ, 0xc0, !PT ;  /* 0x000000ffec1e7812 */ /* 0x000fe200078ec0ff */
[----:B------:R-:W-:Y:S01]  /*b640*/  FADD.FTZ R46, R169, R46 ;  /* 0x0000002ea92e7221 */ /* 0x000fe20000010000 */
[----:B------:R-:W-:Y:S01]  /*b650*/  SHF.R.U32.HI R176, RZ, 0x10, R236 ;  /* 0x00000010ffb07819 */ /* 0x000fe200000116ec */
[----:B------:R-:W-:-:S02]  /*b660*/  FADD.FTZ R42, R195, R42 ;  /* 0x0000002ac32a7221 */ /* 0x000fc40000010000 */
[----:B------:R-:W-:Y:S01]  /*b670*/  MUFU.EX2 R38, R38 ;  /* 0x0000002600267308 */ /* 0x000fe20000000800 */
[----:B------:R-:W-:Y:S01]  /*b680*/  PRMT R28, R31, 0x5410, R28 ;  /* 0x000054101f1c7816 */ /* 0x000fe2000000001c */
[----:B------:R-:W-:Y:S01]  /*b690*/  FADD.FTZ R52, R197, R52 ;  /* 0x00000034c5347221 */ /* 0x000fe20000010000 */
[----:B------:R-:W-:-:S05]  /*b6a0*/  PRMT R30, R30, 0x5410, R66 ;  /* 0x000054101e1e7816 */ /* 0x000fca0000000042 */
[----:B------:R-:W-:Y:S01]  /*b6b0*/  MUFU.EX2 R36, R36 ;  /* 0x0000002400247308 */ /* 0x000fe20000000800 */
[----:B------:R-:W-:Y:S01]  /*b6c0*/  SHF.R.U32.HI R236, RZ, 0x18, R236 ;  /* 0x00000018ffec7819 */ /* 0x000fe200000116ec */
[----:B------:R-:W-:-:S06]  /*b6d0*/  FADD.FTZ R50, R185, R50 ;  /* 0x00000032b9327221 */ /* 0x000fcc0000010000 */
[----:B------:R-:W1:Y:S01]  /*b6e0*/  MUFU.EX2 R54, R54 ;  /* 0x0000003600367308 */ /* 0x000e620000000800 */
[----:B------:R-:W-:-:S07]  /*b6f0*/  FADD.FTZ R46, R171, R46 ;  /* 0x0000002eab2e7221 */ /* 0x000fce0000010000 */
[----:B------:R2:W2:Y:S01]  /*b700*/  MUFU.EX2 R53, R58 ;  /* 0x0000003a00357308 */ /* 0x0004a20000000800 */
[----:B------:R-:W-:Y:S01]  /*b710*/  FADD.FTZ R42, R199, R42 ;  /* 0x0000002ac72a7221 */ /* 0x000fe20000010000 */
[--C-:B------:R-:W-:Y:S01]  /*b720*/  HSET2.LE.AND R31, R28, R63.reuse, PT ;  /* 0x0000003f1c1f7233 */ /* 0x100fe20003803000 */
[----:B------:R-:W-:Y:S01]  /*b730*/  FADD.FTZ R52, R201, R52 ;  /* 0x00000034c9347221 */ /* 0x000fe20000010000 */
[--C-:B------:R-:W-:Y:S01]  /*b740*/  HSET2.LE.AND R29, R29, R63.reuse, PT ;  /* 0x0000003f1d1d7233 */ /* 0x100fe20003803000 */
[----:B------:R-:W-:Y:S01]  /*b750*/  FADD.FTZ R50, R170, R50 ;  /* 0x00000032aa327221 */ /* 0x000fe20000010000 */
[----:B------:R-:W-:Y:S01]  /*b760*/  HSET2.LE.AND R28, R30, R63, PT ;  /* 0x0000003f1e1c7233 */ /* 0x000fe20003803000 */
[----:B------:R-:W-:Y:S01]  /*b770*/  FADD.FTZ R46, R177, R46 ;  /* 0x0000002eb12e7221 */ /* 0x000fe20000010000 */
[----:B-1----:R-:W-:Y:S01]  /*b780*/  F2FP.PACK_AB R30, R64, R65 ;  /* 0x00000041401e723e */ /* 0x002fe200000000ff */
[----:B------:R-:W-:Y:S01]  /*b790*/  FADD.FTZ R42, R202, R42 ;  /* 0x0000002aca2a7221 */ /* 0x000fe20000010000 */
[----:B--2---:R-:W-:Y:S01]  /*b7a0*/  LOP3.LUT R58, R176, 0xff, RZ, 0xc0, !PT ;  /* 0x000000ffb03a7812 */ /* 0x004fe200078ec0ff */
[----:B------:R-:W-:-:S03]  /*b7b0*/  FADD.FTZ R52, R200, R52 ;  /* 0x00000034c8347221 */ /* 0x000fc60000010000 */
[----:B------:R-:W-:Y:S01]  /*b7c0*/  PRMT R58, R58, 0x5410, R236 ;  /* 0x000054103a3a7816 */ /* 0x000fe200000000ec */
[----:B------:R-:W-:Y:S01]  /*b7d0*/  FADD.FTZ R50, R172, R50 ;  /* 0x00000032ac327221 */ /* 0x000fe20000010000 */
[----:B------:R-:W-:Y:S01]  /*b7e0*/  LOP3.LUT R30, R29, R30, RZ, 0xc0, !PT ;  /* 0x0000001e1d1e7212 */ /* 0x000fe200078ec0ff */
[----:B------:R-:W-:Y:S01]  /*b7f0*/  FADD.FTZ R46, R164, R46 ;  /* 0x0000002ea42e7221 */ /* 0x000fe20000010000 */
[----:B------:R-:W-:Y:S01]  /*b800*/  PLOP3.LUT P0, PT, PT, PT, UP0, 0x40, 0x0 ;  /* 0x000000000000781c */ /* 0x000fe20003f0e808 */
[----:B------:R-:W-:Y:S01]  /*b810*/  FADD.FTZ R42, R204, R42 ;  /* 0x0000002acc2a7221 */ /* 0x000fe20000010000 */
[----:B------:R-:W-:Y:S01]  /*b820*/  HSET2.LE.AND R58, R58, R63, PT ;  /* 0x0000003f3a3a7233 */ /* 0x000fe20003803000 */
[----:B------:R-:W-:Y:S01]  /*b830*/  F2FP.PACK_AB R66, R39, R54 ;  /* 0x000000362742723e */ /* 0x000fe200000000ff */
[----:B------:R-:W-:Y:S01]  /*b840*/  FADD.FTZ R52, R67, R52 ;  /* 0x0000003443347221 */ /* 0x000fe20000010000 */
[----:B------:R-:W-:Y:S02]  /*b850*/  F2FP.PACK_AB R63, R38, R37 ;  /* 0x00000025263f723e */ /* 0x000fe400000000ff */
[----:B------:R-:W-:Y:S01]  /*b860*/  F2FP.PACK_AB R29, R53, R36 ;  /* 0x00000024351d723e */ /* 0x000fe200000000ff */
[----:B------:R-:W-:-:S02]  /*b870*/  FADD.FTZ R50, R37, R50 ;  /* 0x0000003225327221 */ /* 0x000fc40000010000 */
[----:B------:R-:W-:Y:S02]  /*b880*/  FADD.FTZ R46, R36, R46 ;  /* 0x0000002e242e7221 */ /* 0x000fe40000010000 */
[----:B------:R-:W-:Y:S01]  /*b890*/  FADD.FTZ R42, R178, R42 ;  /* 0x0000002ab22a7221 */ /* 0x000fe20000010000 */
[----:B------:R-:W-:Y:S01]  /*b8a0*/  LOP3.LUT R31, R31, R66, RZ, 0xc0, !PT ;  /* 0x000000421f1f7212 */ /* 0x000fe200078ec0ff */
[----:B------:R-:W-:Y:S01]  /*b8b0*/  FADD.FTZ R52, R175, R52 ;  /* 0x00000034af347221 */ /* 0x000fe20000010000 */
[----:B------:R-:W-:Y:S02]  /*b8c0*/  LOP3.LUT R28, R28, R63, RZ, 0xc0, !PT ;  /* 0x0000003f1c1c7212 */ /* 0x000fe400078ec0ff */
[----:B------:R-:W-:Y:S01]  /*b8d0*/  LOP3.LUT R29, R58, R29, RZ, 0xc0, !PT ;  /* 0x0000001d3a1d7212 */ /* 0x000fe200078ec0ff */
[----:B------:R-:W-:Y:S02]  /*b8e0*/  FADD.FTZ R50, R38, R50 ;  /* 0x0000003226327221 */ /* 0x000fe40000010000 */
[----:B------:R-:W-:-:S02]  /*b8f0*/  FADD.FTZ R46, R53, R46 ;  /* 0x0000002e352e7221 */ /* 0x000fc40000010000 */
[----:B------:R-:W-:Y:S02]  /*b900*/  FADD.FTZ R42, R173, R42 ;  /* 0x0000002aad2a7221 */ /* 0x000fe40000010000 */
[----:B------:R-:W-:Y:S01]  /*b910*/  FADD.FTZ R52, R174, R52 ;  /* 0x00000034ae347221 */ /* 0x000fe20000010000 */
[----:B------:R-:W-:Y:S01]  /*b920*/  HMMA.16816.F32 R156, R32, R24, R156 ;  /* 0x00000018209c723c */ /* 0x000fe2000000189c */
[----:B------:R-:W-:Y:S02]  /*b930*/  FADD.FTZ R50, R65, R50 ;  /* 0x0000003241327221 */ /* 0x000fe40000010000 */
[----:B------:R-:W-:Y:S02]  /*b940*/  FADD.FTZ R46, R54, R46 ;  /* 0x0000002e362e7221 */ /* 0x000fe40000010000 */
[----:B------:R-:W-:-:S03]  /*b950*/  FADD.FTZ R42, R179, R42 ;  /* 0x0000002ab32a7221 */ /* 0x000fc60000010000 */
[----:B------:R-:W-:Y:S01]  /*b960*/  HMMA.16816.F32 R152, R32, R26, R152 ;  /* 0x0000001a2098723c */ /* 0x000fe20000001898 */
[----:B------:R-:W-:Y:S02]  /*b970*/  FADD.FTZ R229, R168, R52 ;  /* 0x00000034a8e57221 */ /* 0x000fe40000010000 */
[----:B------:R-:W-:Y:S02]  /*b980*/  FADD.FTZ R232, R64, R50 ;  /* 0x0000003240e87221 */ /* 0x000fe40000010000 */
[----:B------:R-:W-:-:S03]  /*b990*/  FADD.FTZ R231, R39, R46 ;  /* 0x0000002e27e77221 */ /* 0x000fc60000010000 */
[----:B---3--:R-:W-:Y:S01]  /*b9a0*/  HMMA.16816.F32 R72, R32, R20, R72 ;  /* 0x000000142048723c */ /* 0x008fe20000001848 */
[----:B------:R-:W-:Y:S02]  /*b9b0*/  FADD.FTZ R230, R180, R42 ;  /* 0x0000002ab4e67221 */ /* 0x000fe40000010000 */
[----:B------:R-:W-:Y:S02]  /*b9c0*/  IMAD.MOV.U32 R167, RZ, RZ, R208 ;  /* 0x000000ffffa77224 */ /* 0x000fe400078e00d0 */
[----:B------:R-:W-:-:S03]  /*b9d0*/  IMAD.MOV.U32 R168, RZ, RZ, R209 ;  /* 0x000000ffffa87224 */ /* 0x000fc600078e00d1 */
[----:B------:R-:W-:Y:S01]  /*b9e0*/  HMMA.16816.F32 R76, R32, R22, R76 ;  /* 0x00000016204c723c */ /* 0x000fe2000000184c */
[----:B------:R-:W-:Y:S02]  /*b9f0*/  IMAD.MOV.U32 R165, RZ, RZ, R0 ;  /* 0x000000ffffa57224 */ /* 0x000fe400078e0000 */
[----:B------:R-:W-:-:S05]  /*ba00*/  IMAD.MOV.U32 R166, RZ, RZ, R2 ;  /* 0x000000ffffa67224 */ /* 0x000fca00078e0002 */
[C---:B------:R-:W-:Y:S08]  /*ba10*/  HMMA.16816.F32 R88, R32.reuse, R16, R88 ;  /* 0x000000102058723c */ /* 0x040ff00000001858 */
[C---:B------:R-:W-:Y:S08]  /*ba20*/  HMMA.16816.F32 R92, R32.reuse, R18, R92 ;  /* 0x00000012205c723c */ /* 0x040ff0000000185c */
[C---:B------:R-:W-:Y:S08]  /*ba30*/  HMMA.16816.F32 R104, R32.reuse, R12, R104 ;  /* 0x0000000c2068723c */ /* 0x040ff00000001868 */
[C---:B------:R-:W-:Y:S08]  /*ba40*/  HMMA.16816.F32 R144, R32.reuse, R14, R144 ;  /* 0x0000000e2090723c */ /* 0x040ff00000001890 */
[C---:B------:R-:W-:Y:S08]  /*ba50*/  HMMA.16816.F32 R140, R32.reuse, R8, R140 ;  /* 0x00000008208c723c */ /* 0x040ff0000000188c */
[C---:B------:R-:W-:Y:S08]  /*ba60*/  HMMA.16816.F32 R116, R32.reuse, R10, R116 ;  /* 0x0000000a2074723c */ /* 0x040ff00000001874 */
[C---:B----4-:R-:W-:Y:S08]  /*ba70*/  HMMA.16816.F32 R124, R32.reuse, R4, R124 ;  /* 0x00000004207c723c */ /* 0x050ff0000000187c */
        /* <DEDUP_REMOVED lines=22> */
[----:B------:R-:W-:-:S04]  /*bbe0*/  UIMAD UR5, UR31, UR5, UR34 ;  /* 0x000000051f0572a4 */ /* 0x000fc8000f8e0222 */
[----:B------:R-:W-:Y:S01]  /*bbf0*/  UIADD3 UR5, UR37, UR5, URZ ;  /* 0x0000000525057290 */ /* 0x000fe2000fffe03f */
[----:B------:R-:W-:Y:S02]  /*bc00*/  IMAD.U32 R4, RZ, RZ, UR36 ;  /* 0x00000024ff047e24 */ /* 0x000fe4000f8e00ff */
        /* <DEDUP_REMOVED lines=50> */
[----:B-----5:R-:W-:Y:S04]  /*bf30*/  LDSM.16.M88.4 R180, [R216+0x6000] ;  /* 0x00600000d8b4783b */ /* 0x020fe80000000200 */
[----:B------:R-:W-:Y:S04]  /*bf40*/  LDSM.16.M88.4 R172, [R216+0x6400] ;  /* 0x00640000d8ac783b */ /* 0x000fe80000000200 */
[----:B------:R-:W-:Y:S04]  /*bf50*/  LDSM.16.M88.4 R40, [R216+0x6c00] ;  /* 0x006c0000d828783b */ /* 0x000fe80000000200 */
[----:B------:R-:W-:Y:S04]  /*bf60*/  LDSM.16.M88.4 R164, [R216+0x6800] ;  /* 0x00680000d8a4783b */ /* 0x000fe80000000200 */
[----:B------:R-:W1:Y:S04]  /*bf70*/  LDSM.16.M88.4 R60, [R217] ;  /* 0x00000000d93c783b */ /* 0x000e680000000200 */
[----:B------:R-:W-:Y:S04]  /*bf80*/  LDSM.16.M88.4 R200, [R213+0x6000] ;  /* 0x00600000d5c8783b */ /* 0x000fe80000000200 */
[----:B----4-:R-:W4:Y:S04]  /*bf90*/  LDSM.16.M88.4 R4, [R217+0x1000] ;  /* 0x00100000d904783b */ /* 0x010f280000000200 */
[----:B------:R-:W2:Y:S04]  /*bfa0*/  LDSM.16.M88.4 R36, [R215+0x1000] ;  /* 0x00100000d724783b */ /* 0x000ea80000000200 */
[----:B------:R-:W2:Y:S04]  /*bfb0*/  LDSM.16.M88.4 R196, [R213+0x6400] ;  /* 0x00640000d5c4783b */ /* 0x000ea80000000200 */
[----:B------:R-:W2:Y:S04]  /*bfc0*/  LDSM.16.M88.4 R188, [R213+0x6c00] ;  /* 0x006c0000d5bc783b */ /* 0x000ea80000000200 */
[----:B------:R-:W2:Y:S04]  /*bfd0*/  LDSM.16.M88.4 R192, [R213+0x6800] ;  /* 0x00680000d5c0783b */ /* 0x000ea80000000200 */
[----:B------:R-:W2:Y:S04]  /*bfe0*/  LDSM.16.M88.4 R204, [R215] ;  /* 0x00000000d7cc783b */ /* 0x000ea80000000200 */
[----:B------:R-:W-:Y:S04]  /*bff0*/  LDSM.16.M88.4 R52, [R217+0x3000] ;  /* 0x00300000d934783b */ /* 0x000fe80000000200 */
[----:B------:R-:W2:Y:S01]  /*c000*/  LDSM.16.M88.4 R48, [R216+0x7000] ;  /* 0x00700000d830783b */ /* 0x000ea20000000200 */
[-C--:B-1----:R-:W-:Y:S03]  /*c010*/  HMMA.16816.F32 R184, R60, R180.reuse, RZ ;  /* 0x000000b43cb8723c */ /* 0x082fe600000018ff */
[----:B------:R-:W1:Y:S04]  /*c020*/  LDSM.16.M88.4 R56, [R217+0x2000] ;  /* 0x00200000d938783b */ /* 0x000e680000000200 */
[----:B------:R-:W1:Y:S01]  /*c030*/  LDSM.16.M88.4 R44, [R216+0x7400] ;  /* 0x00740000d82c783b */ /* 0x000e620000000200 */
[C---:B----4-:R-:W-:Y:S03]  /*c040*/  HMMA.16816.F32 R32, R4.reuse, R180, RZ ;  /* 0x000000b40420723c */ /* 0x050fe600000018ff */
[----:B------:R-:W0:Y:S05]  /*c050*/  LDGDEPBAR ;  /* 0x00000000000079af */ /* 0x000e2a0000000000 */
[C---:B------:R-:W-:Y:S08]  /*c060*/  HMMA.16816.F32 R28, R4.reuse, R182, RZ ;  /* 0x000000b6041c723c */ /* 0x040ff000000018ff */
[C---:B------:R-:W-:Y:S08]  /*c070*/  HMMA.16816.F32 R24, R4.reuse, R172, RZ ;  /* 0x000000ac0418723c */ /* 0x040ff000000018ff */
[C---:B------:R-:W-:Y:S08]  /*c080*/  HMMA.16816.F32 R20, R4.reuse, R174, RZ ;  /* 0x000000ae0414723c */ /* 0x040ff000000018ff */
[C---:B------:R-:W-:Y:S08]  /*c090*/  HMMA.16816.F32 R8, R4.reuse, R40, RZ ;  /* 0x000000280408723c */ /* 0x040ff000000018ff */
        /* <DEDUP_REMOVED lines=10> */
[----:B------:R-:W2:Y:S07]  /*c140*/  LDSM.16.M88.4 R40, [R216+0x7800] ;  /* 0x00780000d828783b */ /* 0x000eae0000000200 */
        /* <DEDUP_REMOVED lines=20> */
[----:B------:R-:W4:Y:S07]  /*c290*/  LDSM.16.M88.4 R188, [R213+0x7000] ;  /* 0x00700000d5bc783b */ /* 0x000f2e0000000200 */
[C---:B------:R-:W-:Y:S08]  /*c2a0*/  HMMA.16816.F32 R32, R52.reuse, R48, R32 ;  /* 0x000000303420723c */ /* 0x040ff00000001820 */
[----:B------:R-:W-:Y:S08]  /*c2b0*/  HMMA.16816.F32 R28, R52, R50, R28 ;  /* 0x00000032341c723c */ /* 0x000ff0000000181c */
[C---:B-1----:R-:W-:Y:S08]  /*c2c0*/  HMMA.16816.F32 R184, R56.reuse, R48, R184 ;  /* 0x0000003038b8723c */ /* 0x042ff000000018b8 */
[----:B------:R-:W-:Y:S01]  /*c2d0*/  HMMA.16816.F32 R180, R56, R50, R180 ;  /* 0x0000003238b4723c */ /* 0x000fe200000018b4 */
[----:B------:R-:W-:Y:S07]  /*c2e0*/  LDSM.16.M88.4 R48, [R213+0x7800] ;  /* 0x00780000d530783b */ /* 0x000fee0000000200 */
[C---:B------:R-:W-:Y:S08]  /*c2f0*/  HMMA.16816.F32 R24, R52.reuse, R44, R24 ;  /* 0x0000002c3418723c */ /* 0x040ff00000001818 */
[C---:B------:R-:W-:Y:S08]  /*c300*/  HMMA.16816.F32 R20, R52.reuse, R46, R20 ;  /* 0x0000002e3414723c */ /* 0x040ff00000001814 */
[C---:B--2---:R-:W-:Y:S08]  /*c310*/  HMMA.16816.F32 R16, R52.reuse, R40, R16 ;  /* 0x000000283410723c */ /* 0x044ff00000001810 */
[----:B------:R-:W-:Y:S08]  /*c320*/  HMMA.16816.F32 R12, R52, R42, R12 ;  /* 0x0000002a340c723c */ /* 0x000ff0000000180c */
[C---:B------:R-:W-:Y:S08]  /*c330*/  HMMA.16816.F32 R176, R56.reuse, R44, R176 ;  /* 0x0000002c38b0723c */ /* 0x040ff000000018b0 */
[C---:B------:R-:W-:Y:S01]  /*c340*/  HMMA.16816.F32 R172, R56.reuse, R46, R172 ;  /* 0x0000002e38ac723c */ /* 0x040fe200000018ac */
[----:B------:R-:W-:Y:S07]  /*c350*/  LDSM.16.M88.4 R44, [R217+0x5000] ;  /* 0x00500000d92c783b */ /* 0x000fee0000000200 */
[C---:B------:R-:W-:Y:S08]  /*c360*/  HMMA.16816.F32 R168, R56.reuse, R40, R168 ;  /* 0x0000002838a8723c */ /* 0x040ff000000018a8 */
[C---:B------:R-:W-:Y:S01]  /*c370*/  HMMA.16816.F32 R164, R56.reuse, R42, R164 ;  /* 0x0000002a38a4723c */ /* 0x040fe200000018a4 */
[----:B------:R-:W1:Y:S07]  /*c380*/  LDSM.16.M88.4 R40, [R216+0x8000] ;  /* 0x00800000d828783b */ /* 0x000e6e0000000200 */
[-C--:B---3--:R-:W-:Y:S01]  /*c390*/  HMMA.16816.F32 R204, R56, R36.reuse, R64 ;  /* 0x0000002438cc723c */ /* 0x088fe20000001840 */
[----:B------:R-:W2:Y:S07]  /*c3a0*/  LDSM.16.M88.4 R64, [R217+0x4000] ;  /* 0x00400000d940783b */ /* 0x000eae0000000200 */
[C---:B------:R-:W-:Y:S08]  /*c3b0*/  HMMA.16816.F32 R8, R52.reuse, R36, R8 ;  /* 0x000000243408723c */ /* 0x040ff00000001808 */
[----:B------:R-:W-:Y:S01]  /*c3c0*/  HMMA.16816.F32 R4, R52, R38, R4 ;  /* 0x000000263404723c */ /* 0x000fe20000001804 */
[----:B------:R-:W3:Y:S07]  /*c3d0*/  LDSM.16.M88.4 R52, [R213+0x7400] ;  /* 0x00740000d534783b */ /* 0x000eee0000000200 */
[-C--:B----4-:R-:W-:Y:S08]  /*c3e0*/  HMMA.16816.F32 R32, R192, R188.reuse, R32 ;  /* 0x000000bcc020723c */ /* 0x090ff00000001820 */
[----:B------:R-:W-:Y:S08]  /*c3f0*/  HMMA.16816.F32 R184, R196, R188, R184 ;  /* 0x000000bcc4b8723c */ /* 0x000ff000000018b8 */
[-C--:B------:R-:W-:Y:S08]  /*c400*/  HMMA.16816.F32 R28, R192, R190.reuse, R28 ;  /* 0x000000bec01c723c */ /* 0x080ff0000000181c */
[----:B------:R-:W-:Y:S01]  /*c410*/  HMMA.16816.F32 R180, R196, R190, R180 ;  /* 0x000000bec4b4723c */ /* 0x000fe200000018b4 */
[----:B------:R-:W-:Y:S07]  /*c420*/  LDSM.16.M88.4 R188, [R215+0x4000] ;  /* 0x00400000d7bc783b */ /* 0x000fee0000000200 */
[----:B------:R-:W-:Y:S01]  /*c430*/  HMMA.16816.F32 R60, R56, R38, R60 ;  /* 0x00000026383c723c */ /* 0x000fe2000000183c */
[----:B------:R-:W4:Y:S04]  /*c440*/  LDSM.16.M88.4 R36, [R216+0x8400] ;  /* 0x00840000d824783b */ /* 0x000f280000000200 */
[----:B------:R-:W-:Y:S03]  /*c450*/  LDSM.16.M88.4 R56, [R215+0x5000] ;  /* 0x00500000d738783b */ /* 0x000fe60000000200 */
[-C--:B-1----:R-:W-:Y:S08]  /*c460*/  HMMA.16816.F32 R32, R44, R40.reuse, R32 ;  /* 0x000000282c20723c */ /* 0x082ff00000001820 */
[----:B--2---:R-:W-:Y:S08]  /*c470*/  HMMA.16816.F32 R184, R64, R40, R184 ;  /* 0x0000002840b8723c */ /* 0x004ff000000018b8 */
[-C--:B------:R-:W-:Y:S08]  /*c480*/  HMMA.16816.F32 R28, R44, R42.reuse, R28 ;  /* 0x0000002a2c1c723c */ /* 0x080ff0000000181c */
[----:B------:R-:W-:Y:S01]  /*c490*/  HMMA.16816.F32 R180, R64, R42, R180 ;  /* 0x0000002a40b4723c */ /* 0x000fe200000018b4 */
[----:B------:R-:W1:Y:S07]  /*c4a0*/  LDSM.16.M88.4 R40, [R213+0x8000] ;  /* 0x00800000d528783b */ /* 0x000e6e0000000200 */
[C---:B---3--:R-:W-:Y:S08]  /*c4b0*/  HMMA.16816.F32 R24, R192.reuse, R52, R24 ;  /* 0x00000034c018723c */ /* 0x048ff00000001818 */
[----:B------:R-:W-:Y:S08]  /*c4c0*/  HMMA.16816.F32 R20, R192, R54, R20 ;  /* 0x00000036c014723c */ /* 0x000ff00000001814 */
[C---:B------:R-:W-:Y:S08]  /*c4d0*/  HMMA.16816.F32 R176, R196.reuse, R52, R176 ;  /* 0x00000034c4b0723c */ /* 0x040ff000000018b0 */
[----:B------:R-:W-:Y:S01]  /*c4e0*/  HMMA.16816.F32 R172, R196, R54, R172 ;  /* 0x00000036c4ac723c */ /* 0x000fe200000018ac */
[----:B------:R-:W-:Y:S07]  /*c4f0*/  LDSM.16.M88.4 R52, [R216+0x8800] ;  /* 0x00880000d834783b */ /* 0x000fee0000000200 */
[C---:B------:R-:W-:Y:S08]  /*c500*/  HMMA.16816.F32 R16, R192.reuse, R48, R16 ;  /* 0x00000030c010723c */ /* 0x040ff00000001810 */
[----:B------:R-:W-:Y:S08]  /*c510*/  HMMA.16816.F32 R12, R192, R50, R12 ;  /* 0x00000032c00c723c */ /* 0x000ff0000000180c */
[C---:B------:R-:W-:Y:S08]  /*c520*/  HMMA.16816.F32 R168, R196.reuse, R48, R168 ;  /* 0x00000030c4a8723c */ /* 0x040ff000000018a8 */
[----:B------:R-:W-:Y:S01]  /*c530*/  HMMA.16816.F32 R164, R196, R50, R164 ;  /* 0x00000032c4a4723c */ /* 0x000fe200000018a4 */
[----:B------:R-:W2:Y:S07]  /*c540*/  LDSM.16.M88.4 R48, [R216+0x8c00] ;  /* 0x008c0000d830783b */ /* 0x000eae0000000200 */
[-C--:B------:R-:W-:Y:S08]  /*c550*/  HMMA.16816.F32 R4, R192, R202.reuse, R4 ;  /* 0x000000cac004723c */ /* 0x080ff00000001804 */
[----:B------:R-:W-:Y:S08]  /*c560*/  HMMA.16816.F32 R60, R196, R202, R60 ;  /* 0x000000cac43c723c */ /* 0x000ff0000000183c */
[-C--:B----4-:R-:W-:Y:S08]  /*c570*/  HMMA.16816.F32 R176, R64, R36.reuse, R176 ;  /* 0x0000002440b0723c */ /* 0x090ff000000018b0 */
[C---:B------:R-:W-:Y:S08]  /*c580*/  HMMA.16816.F32 R24, R44.reuse, R36, R24 ;  /* 0x000000242c18723c */ /* 0x040ff00000001818 */
[-C--:B------:R-:W-:Y:S08]  /*c590*/  HMMA.16816.F32 R20, R44, R38.reuse, R20 ;  /* 0x000000262c14723c */ /* 0x080ff00000001814 */
[----:B------:R-:W-:Y:S01]  /*c5a0*/  HMMA.16816.F32 R172, R64, R38, R172 ;  /* 0x0000002640ac723c */ /* 0x000fe200000018ac */
[----:B------:R-:W3:Y:S07]  /*c5b0*/  LDSM.16.M88.4 R36, [R213+0x8400] ;  /* 0x00840000d524783b */ /* 0x000eee0000000200 */
[----:B------:R-:W-:Y:S08]  /*c5c0*/  HMMA.16816.F32 R8, R192, R200, R8 ;  /* 0x000000c8c008723c */ /* 0x000ff00000001808 */
[-C--:B-1----:R-:W-:Y:S08]  /*c5d0*/  HMMA.16816.F32 R184, R188, R40.reuse, R184 ;  /* 0x00000028bcb8723c */ /* 0x082ff000000018b8 */
[----:B------:R-:W-:Y:S08]  /*c5e0*/  HMMA.16816.F32 R32, R56, R40, R32 ;  /* 0x000000283820723c */ /* 0x000ff00000001820 */
[-C--:B--2---:R-:W-:Y:S08]  /*c5f0*/  HMMA.16816.F32 R4, R44, R50.reuse, R4 ;  /* 0x000000322c04723c */ /* 0x084ff00000001804 */
[----:B------:R-:W-:Y:S07]  /*c600*/  HMMA.16816.F32 R60, R64, R50, R60 ;  /* 0x00000032403c723c */ /* 0x000fee000000183c */
[----:B------:R-:W-:Y:S01]  /*c610*/  IMAD.U32 R51, RZ, RZ, UR31 ;  /* 0x0000001fff337e24 */ /* 0x000fe2000f8e00ff */
[----:B------:R-:W-:Y:S03]  /*c620*/  HMMA.16816.F32 R28, R56, R42, R28 ;  /* 0x0000002a381c723c */ /* 0x000fe6000000181c */
[----:B------:R-:W-:-:S05]  /*c630*/  IMAD R51, R51, 0x40, R228 ;  /* 0x0000004033337824 */ /* 0x000fca00078e02e4 */
[----:B------:R-:W-:Y:S01]  /*c640*/  HMMA.16816.F32 R180, R188, R42, R180 ;  /* 0x0000002abcb4723c */ /* 0x000fe200000018b4 */
[----:B------:R-:W1:Y:S01]  /*c650*/  LDSM.16.M88.4 R40, [R213+0x8800] ;  /* 0x00880000d528783b */ /* 0x000e620000000200 */
[C---:B------:R-:W-:Y:S02]  /*c660*/  ISETP.GE.AND P0, PT, R51.reuse, R243, PT ;  /* 0x000000f33300720c */ /* 0x040fe40003f06270 */
[----:B------:R-:W-:-:S04]  /*c670*/  ISETP.GE.AND P5, PT, R51, R241, PT ;  /* 0x000000f13300720c */ /* 0x000fc80003fa6270 */
[----:B------:R-:W-:Y:S01]  /*c680*/  HMMA.16816.F32 R16, R44, R52, R16 ;  /* 0x000000342c10723c */ /* 0x000fe20000001810 */
[----:B------:R-:W-:Y:S02]  /*c690*/  FSEL R250, R186, -INF , !P5 ;  /* 0xff800000bafa7808 */ /* 0x000fe40006800000 */
[----:B------:R-:W-:-:S05]  /*c6a0*/  ISETP.GE.AND P5, PT, R51, R240, PT ;  /* 0x000000f03300720c */ /* 0x000fca0003fa6270 */
[C---:B------:R-:W-:Y:S08]  /*c6b0*/  HMMA.16816.F32 R12, R44.reuse, R54, R12 ;  /* 0x000000362c0c723c */ /* 0x040ff0000000180c */
[----:B------:R-:W-:Y:S07]  /*c6c0*/  HMMA.16816.F32 R8, R44, R48, R8 ;  /* 0x000000302c08723c */ /* 0x000fee0000001808 */
[----:B------:R-:W-:Y:S01]  /*c6d0*/  IADD3 R44, R51, 0x1, RZ ;  /* 0x00000001332c7810 */ /* 0x000fe20007ffe0ff */
[----:B------:R-:W-:Y:S01]  /*c6e0*/  HMMA.16816.F32 R204, R196, R200, R204 ;  /* 0x000000c8c4cc723c */ /* 0x000fe200000018cc */
[----:B------:R-:W-:-:S02]  /*c6f0*/  FSEL R46, R184, -INF , !P0 ;  /* 0xff800000b82e7808 */ /* 0x000fc40004000000 */
[C---:B------:R-:W-:Y:S02]  /*c700*/  ISETP.GE.AND P1, PT, R44.reuse, R243, PT ;  /* 0x000000f32c00720c */ /* 0x040fe40003f26270 */
[C---:B------:R-:W-:Y:S02]  /*c710*/  ISETP.GE.AND P0, PT, R44.reuse, R240, PT ;  /* 0x000000f02c00720c */ /* 0x040fe40003f06270 */
[----:B------:R-:W-:Y:S01]  /*c720*/  FSEL R251, R185, -INF , !P1 ;  /* 0xff800000b9fb7808 */ /* 0x000fe20004800000 */
[----:B---3--:R-:W-:Y:S01]  /*c730*/  HMMA.16816.F32 R176, R188, R36, R176 ;  /* 0x00000024bcb0723c */ /* 0x008fe200000018b0 */
[C---:B------:R-:W-:Y:S02]  /*c740*/  ISETP.GE.AND P6, PT, R44.reuse, R241, PT ;  /* 0x000000f12c00720c */ /* 0x040fe40003fc6270 */
[----:B------:R-:W-:Y:S02]  /*c750*/  ISETP.GE.AND P1, PT, R44, R3, PT ;  /* 0x000000032c00720c */ /* 0x000fe40003f26270 */
[----:B------:R-:W-:-:S02]  /*c760*/  FSEL R44, R33, -INF , !P0 ;  /* 0xff800000212c7808 */ /* 0x000fc40004000000 */
[----:B------:R-:W-:Y:S01]  /*c770*/  ISETP.GE.AND P0, PT, R51, R3, PT ;  /* 0x000000033300720c */ /* 0x000fe20003f06270 */
[----:B------:R-:W-:Y:S01]  /*c780*/  HMMA.16816.F32 R24, R56, R36, R24 ;  /* 0x000000243818723c */ /* 0x000fe20000001818 */
[----:B------:R-:W-:Y:S02]  /*c790*/  FSEL R249, R187, -INF , !P6 ;  /* 0xff800000bbf97808 */ /* 0x000fe40007000000 */
[----:B------:R-:W-:Y:S02]  /*c7a0*/  FSEL R45, R32, -INF , !P5 ;  /* 0xff800000202d7808 */ /* 0x000fe40006800000 */
[----:B------:R-:W-:Y:S02]  /*c7b0*/  FSEL R34, R34, -INF , !P0 ;  /* 0xff80000022227808 */ /* 0x000fe40004000000 */
[C---:B------:R-:W-:Y:S01]  /*c7c0*/  IADD3 R37, R51.reuse, 0x8, RZ ;  /* 0x0000000833257810 */ /* 0x040fe20007ffe0ff */
[----:B------:R-:W-:Y:S01]  /*c7d0*/  HMMA.16816.F32 R168, R64, R52, R168 ;  /* 0x0000003440a8723c */ /* 0x000fe200000018a8 */
[----:B------:R-:W-:-:S02]  /*c7e0*/  IADD3 R36, R51, 0x9, RZ ;  /* 0x0000000933247810 */ /* 0x000fc40007ffe0ff */
[----:B------:R-:W-:Y:S02]  /*c7f0*/  FSEL R35, R35, -INF , !P1 ;  /* 0xff80000023237808 */ /* 0x000fe40004800000 */
[CC--:B------:R-:W-:Y:S02]  /*c800*/  ISETP.GE.AND P6, PT, R37.reuse, R240.reuse, PT ;  /* 0x000000f02500720c */ /* 0x0c0fe40003fc6270 */
[C---:B------:R-:W-:Y:S01]  /*c810*/  ISETP.GE.AND P5, PT, R36.reuse, R240, PT ;  /* 0x000000f02400720c */ /* 0x040fe20003fa6270 */
[----:B------:R-:W-:Y:S01]  /*c820*/  HMMA.16816.F32 R164, R64, R54, R164 ;  /* 0x0000003640a4723c */ /* 0x000fe200000018a4 */
[-C--:B------:R-:W-:Y:S02]  /*c830*/  ISETP.GE.AND P0, PT, R37, R3.reuse, PT ;  /* 0x000000032500720c */ /* 0x080fe40003f06270 */
[----:B------:R-:W-:Y:S02]  /*c840*/  ISETP.GE.AND P1, PT, R36, R3, PT ;  /* 0x000000032400720c */ /* 0x000fe40003f26270 */
[----:B------:R-:W-:-:S02]  /*c850*/  FSEL R33, R28, -INF , !P6 ;  /* 0xff8000001c217808 */ /* 0x000fc40007000000 */
[----:B------:R-:W-:Y:S01]  /*c860*/  FSEL R32, R29, -INF , !P5 ;  /* 0xff8000001d207808 */ /* 0x000fe20006800000 */
[----:B------:R-:W-:Y:S01]  /*c870*/  HMMA.16816.F32 R20, R56, R38, R20 ;  /* 0x000000263814723c */ /* 0x000fe20000001814 */
[----:B------:R-:W-:Y:S02]  /*c880*/  FSEL R54, R30, -INF , !P0 ;  /* 0xff8000001e367808 */ /* 0x000fe40004000000 */
[----:B------:R-:W-:Y:S02]  /*c890*/  FSEL R238, R31, -INF , !P1 ;  /* 0xff8000001fee7808 */ /* 0x000fe40004800000 */
[----:B------:R-:W2:Y:S01]  /*c8a0*/  LDSM.16.M88.4 R28, [R213+0x8c00] ;  /* 0x008c0000d51c783b */ /* 0x000ea20000000200 */
[----:B------:R-:W-:Y:S01]  /*c8b0*/  ISETP.GE.AND P6, PT, R37, R243, PT ;  /* 0x000000f32500720c */ /* 0x000fe20003fc6270 */
[----:B------:R-:W-:-:S04]  /*c8c0*/  DEPBAR.LE SB0, 0x0 ;  /* 0x000080000000791a */ /* 0x000fc80000000000 */
[----:B------:R-:W-:Y:S01]  /*c8d0*/  HMMA.16816.F32 R204, R64, R48, R204 ;  /* 0x0000003040cc723c */ /* 0x000fe200000018cc */
[-C--:B------:R-:W-:Y:S02]  /*c8e0*/  ISETP.GE.AND P0, PT, R36, R241.reuse, PT ;  /* 0x000000f12400720c */ /* 0x080fe40003f06270 */
[----:B------:R-:W-:Y:S02]  /*c8f0*/  ISETP.GE.AND P5, PT, R37, R241, PT ;  /* 0x000000f12500720c */ /* 0x000fe40003fa6270 */
[C---:B------:R-:W-:Y:S02]  /*c900*/  IADD3 R37, R51.reuse, 0x10, RZ ;  /* 0x0000001033257810 */ /* 0x040fe40007ffe0ff */
[----:B------:R-:W-:Y:S01]  /*c910*/  FSEL R48, R180, -INF , !P6 ;  /* 0xff800000b4307808 */ /* 0x000fe20007000000 */
[----:B------:R-:W-:Y:S01]  /*c920*/  HMMA.16816.F32 R172, R188, R38, R172 ;  /* 0x00000026bcac723c */ /* 0x000fe200000018ac */
[----:B------:R-:W-:Y:S02]  /*c930*/  ISETP.GE.AND P6, PT, R36, R243, PT ;  /* 0x000000f32400720c */ /* 0x000fe40003fc6270 */
[----:B------:R-:W-:-:S02]  /*c940*/  IADD3 R36, R51, 0x11, RZ ;  /* 0x0000001133247810 */ /* 0x000fc40007ffe0ff */
[----:B------:R-:W-:Y:S02]  /*c950*/  FSEL R50, R181, -INF , !P6 ;  /* 0xff800000b5327808 */ /* 0x000fe40007000000 */
[C---:B------:R-:W-:Y:S01]  /*c960*/  ISETP.GE.AND P1, PT, R36.reuse, R243, PT ;  /* 0x000000f32400720c */ /* 0x040fe20003f26270 */
[-C--:B-1----:R-:W-:Y:S01]  /*c970*/  HMMA.16816.F32 R168, R188, R40.reuse, R168 ;  /* 0x00000028bca8723c */ /* 0x082fe200000018a8 */
[----:B------:R-:W-:Y:S02]  /*c980*/  FSEL R47, R183, -INF , !P0 ;  /* 0xff800000b72f7808 */ /* 0x000fe40004000000 */
[----:B------:R-:W-:Y:S02]  /*c990*/  ISETP.GE.AND P6, PT, R37, R241, PT ;  /* 0x000000f12500720c */ /* 0x000fe40003fc6270 */
[----:B------:R-:W-:Y:S02]  /*c9a0*/  FSEL R193, R177, -INF , !P1 ;  /* 0xff800000b1c17808 */ /* 0x000fe40004800000 */
[----:B------:R-:W-:Y:S01]  /*c9b0*/  ISETP.GE.AND P0, PT, R37, R243, PT ;  /* 0x000000f32500720c */ /* 0x000fe20003f06270 */
        /* <DEDUP_REMOVED lines=8> */
[----:B------:R-:W-:-:S02]  /*ca40*/  ISETP.GE.AND P6, PT, R38, R240, PT ;  /* 0x000000f02600720c */ /* 0x000fc40003fc6270 */
[CC--:B------:R-:W-:Y:S01]  /*ca50*/  ISETP.GE.AND P5, PT, R37.reuse, R240.reuse, PT ;  /* 0x000000f02500720c */ /* 0x0c0fe20003fa6270 */
[C---:B------:R-:W-:Y:S01]  /*ca60*/  HMMA.16816.F32 R164, R188.reuse, R42, R164 ;  /* 0x0000002abca4723c */ /* 0x040fe200000018a4 */
[----:B------:R-:W-:Y:S02]  /*ca70*/  ISETP.GE.AND P0, PT, R37, R3, PT ;  /* 0x000000032500720c */ /* 0x000fe40003f06270 */
[----:B------:R-:W-:Y:S02]  /*ca80*/  ISETP.GE.AND P1, PT, R36, R240, PT ;  /* 0x000000f02400720c */ /* 0x000fe40003f26270 */
[----:B------:R-:W-:Y:S02]  /*ca90*/  IADD3 R37, R51, 0x19, RZ ;  /* 0x0000001933257810 */ /* 0x000fe40007ffe0ff */
[----:B------:R-:W-:Y:S01]  /*caa0*/  FSEL R20, R20, -INF , !P6 ;  /* 0xff80000014147808 */ /* 0x000fe20007000000 */
[----:B--2---:R-:W-:Y:S01]  /*cab0*/  HMMA.16816.F32 R204, R188, R28, R204 ;  /* 0x0000001cbccc723c */ /* 0x004fe200000018cc */
[----:B------:R-:W-:-:S02]  /*cac0*/  FSEL R239, R24, -INF , !P5 ;  /* 0xff80000018ef7808 */ /* 0x000fc40006800000 */
[----:B------:R-:W-:Y:S01]  /*cad0*/  FSEL R248, R25, -INF , !P1 ;  /* 0xff80000019f87808 */ /* 0x000fe20004800000 */
[----:B------:R1:W-:Y:S04]  /*cae0*/  STL [R1+0x4], R20 ;  /* 0x0000041401007387 */ /* 0x0003e80000100800 */
[----:B------:R-:W-:Y:S01]  /*caf0*/  BAR.SYNC.DEFER_BLOCKING 0x0 ;  /* 0x0000000000007b1d */ /* 0x000fe20000010000 */
[----:B------:R-:W-:Y:S01]  /*cb00*/  ISETP.GE.AND P5, PT, R37, R240, PT ;  /* 0x000000f02500720c */ /* 0x000fe20003fa6270 */
[----:B------:R-:W-:Y:S01]  /*cb10*/  HMMA.16816.F32 R8, R56, R28, R8 ;  /* 0x0000001c3808723c */ /* 0x000fe20000001808 */
[----:B------:R-:W-:Y:S02]  /*cb20*/  ISETP.GE.AND P1, PT, R36, R3, PT ;  /* 0x000000032400720c */ /* 0x000fe40003f26270 */
[----:B------:R-:W-:-:S02]  /*cb30*/  FSEL R252, R26, -INF , !P0 ;  /* 0xff8000001afc7808 */ /* 0x000fc40004000000 */
[-C--:B------:R-:W-:Y:S02]  /*cb40*/  ISETP.GE.AND P0, PT, R38, R3.reuse, PT ;  /* 0x000000032600720c */ /* 0x080fe40003f06270 */
[----:B------:R-:W-:Y:S01]  /*cb50*/  FSEL R237, R27, -INF , !P1 ;  /* 0xff8000001bed7808 */ /* 0x000fe20004800000 */
[-C--:B------:R-:W-:Y:S01]  /*cb60*/  HMMA.16816.F32 R4, R56, R30.reuse, R4 ;  /* 0x0000001e3804723c */ /* 0x080fe20000001804 */
[C---:B------:R-:W-:Y:S02]  /*cb70*/  ISETP.GE.AND P1, PT, R37.reuse, R3, PT ;  /* 0x000000032500720c */ /* 0x040fe40003f26270 */
[----:B------:R-:W-:Y:S02]  /*cb80*/  FSEL R199, R22, -INF , !P0 ;  /* 0xff80000016c77808 */ /* 0x000fe40004000000 */
[----:B------:R-:W-:Y:S02]  /*cb90*/  ISETP.GE.AND P6, PT, R38, R243, PT ;  /* 0x000000f32600720c */ /* 0x000fe40003fc6270 */
[----:B------:R-:W-:Y:S01]  /*cba0*/  ISETP.GE.AND P0, PT, R37, R241, PT ;  /* 0x000000f12500720c */ /* 0x000fe20003f06270 */
[----:B------:R-:W-:Y:S01]  /*cbb0*/  HMMA.16816.F32 R60, R188, R30, R60 ;  /* 0x0000001ebc3c723c */ /* 0x000fe2000000183c */
[----:B------:R-:W-:-:S02]  /*cbc0*/  FSEL R203, R23, -INF , !P1 ;  /* 0xff80000017cb7808 */ /* 0x000fc40004800000 */
[----:B-1----:R-:W-:Y:S02]  /*cbd0*/  FSEL R20, R21, -INF , !P5 ;  /* 0xff80000015147808 */ /* 0x002fe40006800000 */
[----:B------:R-:W-:Y:S02]  /*cbe0*/  IADD3 R21, R51, 0x20, RZ ;  /* 0x0000002033157810 */ /* 0x000fe40007ffe0ff */
[----:B------:R-:W-:Y:S01]  /*cbf0*/  ISETP.GE.AND P5, PT, R38, R241, PT ;  /* 0x000000f12600720c */ /* 0x000fe20003fa6270 */
[----:B------:R1:W-:Y:S01]  /*cc00*/  STL [R1], R20 ;  /* 0x0000001401007387 */ /* 0x0003e20000100800 */
[----:B------:R-:W-:Y:S02]  /*cc10*/  ISETP.GE.AND P1, PT, R21, R243, PT ;  /* 0x000000f31500720c */ /* 0x000fe40003f26270 */
[----:B------:R-:W-:Y:S02]  /*cc20*/  FSEL R210, R172, -INF , !P6 ;  /* 0xff800000acd27808 */ /* 0x000fe40007000000 */
[----:B------:R-:W-:-:S02]  /*cc30*/  FSEL R236, R175, -INF , !P0 ;  /* 0xff800000afec7808 */ /* 0x000fc40004000000 */
[----:B------:R-:W-:Y:S02]  /*cc40*/  ISETP.GE.AND P6, PT, R37, R243, PT ;  /* 0x000000f32500720c */ /* 0x000fe40003fc6270 */
[----:B------:R-:W-:Y:S02]  /*cc50*/  FSEL R228, R174, -INF , !P5 ;  /* 0xff800000aee47808 */ /* 0x000fe40006800000 */
[----:B------:R-:W-:Y:S02]  /*cc60*/  FSEL R64, R168, -INF , !P1 ;  /* 0xff800000a8407808 */ /* 0x000fe40004800000 */
[----:B------:R-:W-:Y:S02]  /*cc70*/  ISETP.GE.AND P5, PT, R21, R241, PT ;  /* 0x000000f11500720c */ /* 0x000fe40003fa6270 */
[----:B------:R-:W-:Y:S02]  /*cc80*/  FSEL R211, R173, -INF , !P6 ;  /* 0xff800000add37808 */ /* 0x000fe40007000000 */
[----:B------:R-:W-:-:S02]  /*cc90*/  ISETP.GE.AND P6, PT, R21, R240, PT ;  /* 0x000000f01500720c */ /* 0x000fc40003fc6270 */
[----:B------:R-:W-:Y:S02]  /*cca0*/  FSEL R170, R170, -INF , !P5 ;  /* 0xff800000aaaa7808 */ /* 0x000fe40006800000 */
[----:B------:R-:W-:Y:S02]  /*ccb0*/  FSEL R202, R16, -INF , !P6 ;  /* 0xff80000010ca7808 */ /* 0x000fe40007000000 */
[----:B-1----:R-:W-:-:S04]  /*ccc0*/  IADD3 R20, R51, 0x21, RZ ;  /* 0x0000002133147810 */ /* 0x002fc80007ffe0ff */
[C---:B------:R-:W-:Y:S02]  /*ccd0*/  ISETP.GE.AND P0, PT, R20.reuse, R243, PT ;  /* 0x000000f31400720c */ /* 0x040fe40003f06270 */
[----:B------:R-:W-:Y:S02]  /*cce0*/  ISETP.GE.AND P1, PT, R20, R241, PT ;  /* 0x000000f11400720c */ /* 0x000fe40003f26270 */
[----:B------:R-:W-:Y:S02]  /*ccf0*/  FSEL R65, R169, -INF , !P0 ;  /* 0xff800000a9417808 */ /* 0x000fe40004000000 */
[----:B------:R-:W-:Y:S02]  /*cd00*/  ISETP.GE.AND P0, PT, R21, R3, PT ;  /* 0x000000031500720c */ /* 0x000fe40003f06270 */
[----:B------:R-:W-:Y:S02]  /*cd10*/  FSEL R171, R171, -INF , !P1 ;  /* 0xff800000abab7808 */ /* 0x000fe40004800000 */
[----:B------:R-:W-:-:S02]  /*cd20*/  IADD3 R21, R51, 0x28, RZ ;  /* 0x0000002833157810 */ /* 0x000fc40007ffe0ff */
[C---:B------:R-:W-:Y:S02]  /*cd30*/  ISETP.GE.AND P5, PT, R20.reuse, R240, PT ;  /* 0x000000f01400720c */ /* 0x040fe40003fa6270 */
[-C--:B------:R-:W-:Y:S02]  /*cd40*/  ISETP.GE.AND P1, PT, R20, R3.reuse, PT ;  /* 0x000000031400720c */ /* 0x080fe40003f26270 */
[----:B------:R-:W-:Y:S02]  /*cd50*/  IADD3 R20, R51, 0x29, RZ ;  /* 0x0000002933147810 */ /* 0x000fe40007ffe0ff */
[----:B------:R-:W-:Y:S02]  /*cd60*/  FSEL R200, R18, -INF , !P0 ;  /* 0xff80000012c87808 */ /* 0x000fe40004000000 */
[----:B------:R-:W-:Y:S02]  /*cd70*/  FSEL R198, R17, -INF , !P5 ;  /* 0xff80000011c67808 */ /* 0x000fe40006800000 */
[----:B------:R-:W-:-:S02]  /*cd80*/  ISETP.GE.AND P0, PT, R21, R3, PT ;  /* 0x000000031500720c */ /* 0x000fc40003f06270 */
[----:B------:R-:W-:Y:S02]  /*cd90*/  ISETP.GE.AND P5, PT, R20, R240, PT ;  /* 0x000000f01400720c */ /* 0x000fe40003fa6270 */
[----:B------:R-:W-:Y:S02]  /*cda0*/  FSEL R196, R14, -INF , !P0 ;  /* 0xff8000000ec47808 */ /* 0x000fe40004000000 */
[----:B------:R-:W-:Y:S02]  /*cdb0*/  FSEL R197, R13, -INF , !P5 ;  /* 0xff8000000dc57808 */ /* 0x000fe40006800000 */
[----:B------:R-:W-:Y:S02]  /*cdc0*/  ISETP.GE.AND P0, PT, R20, R241, PT ;  /* 0x000000f11400720c */ /* 0x000fe40003f06270 */
[----:B------:R-:W-:Y:S02]  /*cdd0*/  IADD3 R13, R51, 0x31, RZ ;  /* 0x00000031330d7810 */ /* 0x000fe40007ffe0ff */
[----:B------:R-:W-:-:S02]  /*cde0*/  FSEL R181, R167, -INF , !P0 ;  /* 0xff800000a7b57808 */ /* 0x000fc40004000000 */
[----:B------:R-:W-:Y:S02]  /*cdf0*/  ISETP.GE.AND P0, PT, R13, R243, PT ;  /* 0x000000f30d00720c */ /* 0x000fe40003f06270 */
[----:B------:R-:W-:Y:S02]  /*ce00*/  ISETP.GE.AND P6, PT, R21, R240, PT ;  /* 0x000000f01500720c */ /* 0x000fe40003fc6270 */
[----:B------:R-:W-:Y:S02]  /*ce10*/  FSEL R41, R205, -INF , !P0 ;  /* 0xff800000cd297808 */ /* 0x000fe40004000000 */
[----:B------:R-:W-:Y:S02]  /*ce20*/  ISETP.GE.AND P0, PT, R13, R241, PT ;  /* 0x000000f10d00720c */ /* 0x000fe40003f06270 */
[----:B------:R-:W-:Y:S02]  /*ce30*/  FSEL R201, R12, -INF , !P6 ;  /* 0xff8000000cc97808 */ /* 0x000fe40007000000 */
[----:B------:R-:W-:-:S02]  /*ce40*/  FSEL R37, R207, -INF , !P0 ;  /* 0xff800000cf257808 */ /* 0x000fc40004000000 */
[C---:B------:R-:W-:Y:S02]  /*ce50*/  IADD3 R14, R51.reuse, 0x30, RZ ;  /* 0x00000030330e7810 */ /* 0x040fe40007ffe0ff */
[----:B------:R-:W-:Y:S02]  /*ce60*/  IADD3 R12, R51, 0x38, RZ ;  /* 0x00000038330c7810 */ /* 0x000fe40007ffe0ff */
[----:B------:R-:W-:Y:S02]  /*ce70*/  ISETP.GE.AND P0, PT, R13, R240, PT ;  /* 0x000000f00d00720c */ /* 0x000fe40003f06270 */
[----:B------:R-:W-:Y:S02]  /*ce80*/  ISETP.GE.AND P6, PT, R21, R243, PT ;  /* 0x000000f31500720c */ /* 0x000fe40003fc6270 */
[----:B------:R-:W-:Y:S02]  /*ce90*/  IADD3 R51, R51, 0x39, RZ ;  /* 0x0000003933337810 */ /* 0x000fe40007ffe0ff */
[----:B------:R-:W-:-:S02]  /*cea0*/  FSEL R174, R9, -INF , !P0 ;  /* 0xff80000009ae7808 */ /* 0x000fc40004000000 */
[----:B------:R-:W-:Y:S02]  /*ceb0*/  FSEL R175, R164, -INF , !P6 ;  /* 0xff800000a4af7808 */ /* 0x000fe40007000000 */
[----:B------:R-:W-:Y:S02]  /*cec0*/  ISETP.GE.AND P0, PT, R51, R240, PT ;  /* 0x000000f03300720c */ /* 0x000fe40003f06270 */
[----:B------:R-:W-:Y:S02]  /*ced0*/  ISETP.GE.AND P5, PT, R21, R241, PT ;  /* 0x000000f11500720c */ /* 0x000fe40003fa6270 */
[----:B------:R-:W-:Y:S02]  /*cee0*/  ISETP.GE.AND P6, PT, R20, R243, PT ;  /* 0x000000f31400720c */ /* 0x000fe40003fc6270 */
[----:B------:R-:W-:Y:S02]  /*cef0*/  FSEL R172, R5, -INF , !P0 ;  /* 0xff80000005ac7808 */ /* 0x000fe40004000000 */
[----:B------:R-:W-:-:S02]  /*cf00*/  FSEL R191, R19, -INF , !P1 ;  /* 0xff80000013bf7808 */ /* 0x000fc40004800000 */
[----:B------:R-:W-:Y:S02]  /*cf10*/  FSEL R179, R165, -INF , !P6 ;  /* 0xff800000a5b37808 */ /* 0x000fe40007000000 */
[----:B------:R-:W-:Y:S02]  /*cf20*/  FSEL R180, R166, -INF , !P5 ;  /* 0xff800000a6b47808 */ /* 0x000fe40006800000 */
[-C--:B------:R-:W-:Y:S02]  /*cf30*/  ISETP.GE.AND P0, PT, R12, R3.reuse, PT ;  /* 0x000000030c00720c */ /* 0x080fe40003f06270 */
        /* <DEDUP_REMOVED lines=9> */
[C---:B------:R-:W-:Y:S02]  /*cfd0*/  ISETP.GE.AND P5, PT, R14.reuse, R241, PT ;  /* 0x000000f10e00720c */ /* 0x040fe40003fa6270 */
[----:B------:R-:W-:Y:S02]  /*cfe0*/  ISETP.GE.AND P6, PT, R14, R240, PT ;  /* 0x000000f00e00720c */ /* 0x000fe40003fc6270 */
[----:B------:R-:W-:Y:S02]  /*cff0*/  FSEL R36, R206, -INF , !P5 ;  /* 0xff800000ce247808 */ /* 0x000fe40006800000 */
[----:B------:R-:W-:Y:S02]  /*d000*/  FSEL R40, R61, -INF , !P1 ;  /* 0xff8000003d287808 */ /* 0x000fe40004800000 */
[----:B------:R-:W-:Y:S02]  /*d010*/  FSEL R176, R8, -INF , !P6 ;  /* 0xff80000008b07808 */ /* 0x000fe40007000000 */
[----:B------:R-:W-:-:S02]  /*d020*/  ISETP.GE.AND P5, PT, R14, R3, PT ;  /* 0x000000030e00720c */ /* 0x000fc40003fa6270 */
[----:B------:R-:W-:Y:S02]  /*d030*/  ISETP.GE.AND P1, PT, R13, R3, PT ;  /* 0x000000030d00720c */ /* 0x000fe40003f26270 */
[----:B------:R-:W-:Y:S02]  /*d040*/  ISETP.GE.AND P6, PT, R12, R240, PT ;  /* 0x000000f00c00720c */ /* 0x000fe40003fc6270 */
[----:B------:R-:W-:Y:S02]  /*d050*/  FSEL R164, R10, -INF , !P5 ;  /* 0xff8000000aa47808 */ /* 0x000fe40006800000 */
[----:B------:R-:W-:Y:S02]  /*d060*/  FSEL R173, R4, -INF , !P6 ;  /* 0xff80000004ad7808 */ /* 0x000fe40007000000 */
[----:B------:R-:W-:Y:S02]  /*d070*/  FSEL R169, R11, -INF , !P1 ;  /* 0xff8000000ba97808 */ /* 0x000fe40004800000 */
[----:B------:R-:W-:-:S02]  /*d080*/  ISETP.GE.AND P6, PT, R12, R241, PT ;  /* 0x000000f10c00720c */ /* 0x000fc40003fc6270 */
[C---:B------:R-:W-:Y:S02]  /*d090*/  ISETP.GE.AND P5, PT, R51.reuse, R241, PT ;  /* 0x000000f13300720c */ /* 0x040fe40003fa6270 */
        /* <DEDUP_REMOVED lines=65> */
.L_x_286:
[----:B------:R-:W-:Y:S05]  /*d4b0*/  BSYNC B0 ;  /* 0x0000000000007941 */ /* 0x000fea0003800000 */
.L_x_285:
[----:B------:R-:W0:Y:S02]  /*d4c0*/  LDGDEPBAR ;  /* 0x00000000000079af */ /* 0x000e240000000000 */
.L_x_284:
[----:B------:R-:W-:Y:S01]  /*d4d0*/  STL.64 [R1+0x10], R216 ;  /* 0x000010d801007387 */ /* 0x000fe20000100a00 */
[----:B------:R-:W-:Y:S02]  /*d4e0*/  IMAD.MOV.U32 R28, RZ, RZ, R251 ;  /* 0x000000ffff1c7224 */ /* 0x000fe400078e00fb */
[----:B------:R-:W-:Y:S01]  /*d4f0*/  IMAD.MOV.U32 R23, RZ, RZ, R250 ;  /* 0x000000ffff177224 */ /* 0x000fe200078e00fa */
[----:B------:R2:W-:Y:S01]  /*d500*/  STL [R1+0x8], R213 ;  /* 0x000008d501007387 */ /* 0x0005e20000100800 */
[----:B------:R-:W-:Y:S02]  /*d510*/  IMAD.MOV.U32 R22, RZ, RZ, R249 ;  /* 0x000000ffff167224 */ /* 0x000fe400078e00f9 */
[----:B------:R-:W-:Y:S02]  /*d520*/  IMAD.MOV.U32 R21, RZ, RZ, R239 ;  /* 0x000000ffff157224 */ /* 0x000fe400078e00ef */
[----:B------:R-:W-:Y:S02]  /*d530*/  IMAD.MOV.U32 R20, RZ, RZ, R248 ;  /* 0x000000ffff147224 */ /* 0x000fe400078e00f8 */
[----:B------:R-:W-:Y:S01]  /*d540*/  IMAD.MOV.U32 R24, RZ, RZ, R238 ;  /* 0x000000ffff187224 */ /* 0x000fe200078e00ee */
[----:B--2---:R-:W2:Y:S04]  /*d550*/  LDL.LU R213, [R1+0x4] ;  /* 0x0000040001d57983 */ /* 0x004ea80000300800 */
[----:B------:R-:W3:Y:S01]  /*d560*/  LDL.LU R243, [R1] ;  /* 0x0000000001f37983 */ /* 0x000ee20000300800 */
        /* <DEDUP_REMOVED lines=52> */
[----:B------:R-:W-:Y:S01]  /*d8b0*/  LOP3.LUT R184, R187, R234, RZ, 0x3c, !PT ;  /* 0x000000eabbb87212 */ /* 0x000fe200078e3cff */
[----:B------:R-:W-:Y:S01]  /*d8c0*/  IMAD.MOV.U32 R187, RZ, RZ, R21 ;  /* 0x000000ffffbb7224 */ /* 0x000fe200078e0015 */
[----:B------:R-:W-:Y:S01]  /*d8d0*/  FMNMX.FTZ R12, R37, R12, !PT ;  /* 0x0000000c250c7209 */ /* 0x000fe20007810000 */
[----:B------:R-:W1:Y:S01]  /*d8e0*/  SHFL.BFLY PT, R168, R6, 0x1, 0x1f ;  /* 0x0c201f0006a87f89 */ /* 0x000e6200000e0000 */
[----:B------:R-:W-:Y:S01]  /*d8f0*/  FMNMX.FTZ R7, R196, R7, !PT ;  /* 0x00000007c4077209 */ /* 0x000fe20007810000 */
[----:B------:R-:W-:Y:S01]  /*d900*/  IMAD.WIDE.U32 R184, R184, -0x2daee0ad, RZ ;  /* 0xd2511f53b8b87825 */ /* 0x000fe200078e00ff */
[----:B------:R-:W-:-:S02]  /*d910*/  FMNMX.FTZ R12, R53, R12, !PT ;  /* 0x0000000c350c7209 */ /* 0x000fc40007810000 */
[----:B------:R-:W-:Y:S02]  /*d920*/  FMNMX.FTZ R7, R190, R7, !PT ;  /* 0x00000007be077209 */ /* 0x000fe40007810000 */
[----:B------:R-:W-:Y:S02]  /*d930*/  LOP3.LUT R14, R249, UR4, R14, 0x96, !PT ;  /* 0x00000004f90e7c12 */ /* 0x000fe4000f8e960e */
[----:B------:R-:W-:Y:S02]  /*d940*/  FMNMX.FTZ R12, R55, R12, !PT ;  /* 0x0000000c370c7209 */ /* 0x000fe40007810000 */
[----:B------:R-:W-:Y:S01]  /*d950*/  LOP3.LUT R182, R185, UR14, R248, 0x96, !PT ;  /* 0x0000000eb9b67c12 */ /* 0x000fe2000f8e96f8 */
[----:B------:R-:W-:Y:S01]  /*d960*/  IMAD.WIDE.U32 R14, R14, -0x326172a9, RZ ;  /* 0xcd9e8d570e0e7825 */ /* 0x000fe200078e00ff */
[----:B------:R-:W-:Y:S01]  /*d970*/  FMNMX.FTZ R7, R164, R7, !PT ;  /* 0x00000007a4077209 */ /* 0x000fe20007810000 */
[----:B------:R-:W4:Y:S01]  /*d980*/  SHFL.BFLY PT, R9, R12, 0x2, 0x1f ;  /* 0x0c401f000c097f89 */ /* 0x000f2200000e0000 */
[----:B------:R-:W-:Y:S01]  /*d990*/  LOP3.LUT R238, R241, R234, RZ, 0x3c, !PT ;  /* 0x000000eaf1ee7212 */ /* 0x000fe200078e3cff */
[----:B------:R-:W-:Y:S01]  /*d9a0*/  IMAD.WIDE.U32 R182, R182, -0x326172a9, RZ ;  /* 0xcd9e8d57b6b67825 */ /* 0x000fe200078e00ff */
[----:B------:R-:W-:-:S02]  /*d9b0*/  FMNMX.FTZ R7, R169, R7, !PT ;  /* 0x00000007a9077209 */ /* 0x000fc40007810000 */
[----:B------:R-:W-:Y:S01]  /*d9c0*/  LOP3.LUT R3, R15, UR15, R186, 0x96, !PT ;  /* 0x0000000f0f037c12 */ /* 0x000fe2000f8e96ba */
[----:B------:R-:W-:Y:S01]  /*d9d0*/  IMAD.WIDE.U32 R238, R238, -0x2daee0ad, RZ ;  /* 0xd2511f53eeee7825 */ /* 0x000fe200078e00ff */
[----:B------:R-:W-:Y:S02]  /*d9e0*/  FMNMX.FTZ R7, R66, R7, !PT ;  /* 0x0000000742077209 */ /* 0x000fe40007810000 */
[----:B------:R-:W-:Y:S01]  /*d9f0*/  LOP3.LUT R10, R183, UR13, R14, 0x96, !PT ;  /* 0x0000000db70a7c12 */ /* 0x000fe2000f8e960e */
[----:B------:R-:W-:Y:S01]  /*da00*/  IMAD.WIDE.U32 R16, R3, -0x2daee0ad, RZ ;  /* 0xd2511f5303107825 */ /* 0x000fe200078e00ff */
[----:B------:R-:W-:Y:S02]  /*da10*/  FMNMX.FTZ R7, R67, R7, !PT ;  /* 0x0000000743077209 */ /* 0x000fe40007810000 */
[----:B------:R-:W-:Y:S01]  /*da20*/  LOP3.LUT R3, R15, UR15, R240, 0x96, !PT ;  /* 0x0000000f0f037c12 */ /* 0x000fe2000f8e96f0 */
[----:B------:R-:W-:Y:S01]  /*da30*/  IMAD.WIDE.U32 R10, R10, -0x2daee0ad, RZ ;  /* 0xd2511f530a0a7825 */ /* 0x000fe200078e00ff */
[----:B------:R-:W-:Y:S01]  /*da40*/  LOP3.LUT R206, R239, UR14, R248, 0x96, !PT ;  /* 0x0000000eefce7c12 */ /* 0x000fe2000f8e96f8 */
[----:B------:R-:W4:Y:S01]  /*da50*/  SHFL.BFLY PT, R165, R7, 0x2, 0x1f ;  /* 0x0c401f0007a57f89 */ /* 0x000f2200000e0000 */
[----:B------:R-:W-:Y:S01]  /*da60*/  LOP3.LUT R250, R17, UR12, R184, 0x96, !PT ;  /* 0x0000000c11fa7c12 */ /* 0x000fe2000f8e96b8 */
[----:B------:R-:W-:Y:S01]  /*da70*/  IMAD.WIDE.U32 R188, R3, -0x2daee0ad, RZ ;  /* 0xd2511f5303bc7825 */ /* 0x000fe200078e00ff */
[----:B-1----:R-:W-:-:S02]  /*da80*/  FMNMX.FTZ R168, R6, R168, !PT ;  /* 0x000000a806a87209 */ /* 0x002fc40007810000 */
[----:B------:R-:W-:Y:S01]  /*da90*/  LOP3.LUT R5, R11, UR10, R16, 0x96, !PT ;  /* 0x0000000a0b057c12 */ /* 0x000fe2000f8e9610 */
[----:B------:R-:W-:Y:S01]  /*daa0*/  IMAD.WIDE.U32 R206, R206, -0x326172a9, RZ ;  /* 0xcd9e8d57cece7825 */ /* 0x000fe200078e00ff */
[----:B------:R-:W-:Y:S02]  /*dab0*/  LOP3.LUT R204, R189, UR12, R238, 0x96, !PT ;  /* 0x0000000cbdcc7c12 */ /* 0x000fe4000f8e96ee */
[----:B----4-:R-:W-:Y:S01]  /*dac0*/  FMNMX.FTZ R3, R12, R9, !PT ;  /* 0x000000090c037209 */ /* 0x010fe20007810000 */
[----:B------:R-:W-:Y:S01]  /*dad0*/  IMAD.WIDE.U32 R250, R250, -0x326172a9, RZ ;  /* 0xcd9e8d57fafa7825 */ /* 0x000fe200078e00ff */
[----:B------:R-:W-:Y:S02]  /*dae0*/  LOP3.LUT R8, R207, UR13, R14, 0x96, !PT ;  /* 0x0000000dcf087c12 */ /* 0x000fe4000f8e960e */
[C---:B------:R-:W-:Y:S01]  /*daf0*/  FSETP.NEU.FTZ.AND P4, PT, R168.reuse, -INF , PT ;  /* 0xff800000a800780b */ /* 0x040fe20003f9d000 */
[----:B------:R-:W-:Y:S01]  /*db00*/  IMAD.WIDE.U32 R216, R5, -0x326172a9, RZ ;  /* 0xcd9e8d5705d87825 */ /* 0x000fe200078e00ff */
[----:B------:R-:W-:Y:S01]  /*db10*/  LOP3.LUT R12, R251, UR11, R182, 0x96, !PT ;  /* 0x0000000bfb0c7c12 */ /* 0x000fe2000f8e96b6 */
[----:B------:R-:W1:Y:S01]  /*db20*/  SHFL.BFLY PT, R167, R3, 0x1, 0x1f ;  /* 0x0c201f0003a77f89 */ /* 0x000e6200000e0000 */
[----:B------:R-:W-:Y:S01]  /*db30*/  FSEL R178, R168, RZ, P4 ;  /* 0x000000ffa8b27208 */ /* 0x000fe20002000000 */
[----:B------:R-:W-:Y:S01]  /*db40*/  IMAD.WIDE.U32 R204, R204, -0x326172a9, RZ ;  /* 0xcd9e8d57cccc7825 */ /* 0x000fe200078e00ff */
[----:B------:R-:W-:-:S03]  /*db50*/  LOP3.LUT R250, R217, UR9, R250, 0x96, !PT ;  /* 0x00000009d9fa7c12 */ /* 0x000fc6000f8e96fa */
[----:B------:R-:W-:Y:S01]  /*db60*/  IMAD.WIDE.U32 R8, R8, -0x2daee0ad, RZ ;  /* 0xd2511f5308087825 */ /* 0x000fe200078e00ff */
[----:B------:R-:W-:-:S03]  /*db70*/  FMNMX.FTZ R165, R7, R165, !PT ;  /* 0x000000a507a57209 */ /* 0x000fc60007810000 */
[----:B------:R-:W-:Y:S01]  /*db80*/  IMAD.WIDE.U32 R12, R12, -0x2daee0ad, RZ ;  /* 0xd2511f530c0c7825 */ /* 0x000fe200078e00ff */
[----:B------:R-:W-:-:S03]  /*db90*/  LOP3.LUT R188, R9, UR10, R188, 0x96, !PT ;  /* 0x0000000a09bc7c12 */ /* 0x000fc6000f8e96bc */
[----:B------:R-:W-:Y:S01]  /*dba0*/  IMAD.WIDE.U32 R250, R250, -0x2daee0ad, RZ ;  /* 0xd2511f53fafa7825 */ /* 0x000fe200078e00ff */
[----:B------:R-:W-:-:S03]  /*dbb0*/  LOP3.LUT R5, R13, UR8, R10, 0x96, !PT ;  /* 0x000000080d057c12 */ /* 0x000fc6000f8e960a */
[----:B------:R-:W-:-:S04]  /*dbc0*/  IMAD.WIDE.U32 R188, R188, -0x326172a9, RZ ;  /* 0xcd9e8d57bcbc7825 */ /* 0x000fc800078e00ff */
[----:B------:R-:W-:Y:S01]  /*dbd0*/  IMAD.WIDE.U32 R18, R5, -0x326172a9, RZ ;  /* 0xcd9e8d5705127825 */ /* 0x000fe200078e00ff */
[----:B------:R-:W-:Y:S02]  /*dbe0*/  LOP3.LUT R204, R189, UR9, R204, 0x96, !PT ;  /* 0x00000009bdcc7c12 */ /* 0x000fe4000f8e96cc */
[----:B-1----:R-:W-:Y:S01]  /*dbf0*/  FMNMX.FTZ R167, R3, R167, !PT ;  /* 0x000000a703a77209 */ /* 0x002fe20007810000 */
[----:B------:R-:W-:Y:S02]  /*dc00*/  FMUL.FTZ R61, R168, c[0x0][0x23c] ;  /* 0x00008f00a83d7a20 */ /* 0x000fe40000410000 */
[----:B------:R-:W-:Y:S01]  /*dc10*/  FADD.FTZ R178, R209, -R178 ;  /* 0x800000b2d1b27221 */ /* 0x000fe20000010000 */
[C---:B------:R-:W-:Y:S01]  /*dc20*/  FSETP.NEU.FTZ.AND P3, PT, R167.reuse, -INF , PT ;  /* 0xff800000a700780b */ /* 0x040fe20003f7d000 */
[----:B------:R-:W-:Y:S01]  /*dc30*/  FMUL.FTZ R57, R167, c[0x0][0x23c] ;  /* 0x00008f00a7397a20 */ /* 0x000fe20000410000 */
[----:B------:R-:W-:Y:S01]  /*dc40*/  FSEL R61, R61, RZ, P4 ;  /* 0x000000ff3d3d7208 */ /* 0x000fe20002000000 */
[----:B------:R-:W-:Y:S01]  /*dc50*/  IMAD.MOV.U32 R248, RZ, RZ, R20 ;  /* 0x000000fffff87224 */ /* 0x000fe200078e0014 */
[----:B------:R-:W-:Y:S01]  /*dc60*/  FSEL R177, R167, RZ, P3 ;  /* 0x000000ffa7b17208 */ /* 0x000fe20001800000 */
[----:B------:R-:W-:Y:S01]  /*dc70*/  IMAD.MOV.U32 R209, RZ, RZ, R19 ;  /* 0x000000ffffd17224 */ /* 0x000fe200078e0013 */
[----:B------:R-:W-:Y:S01]  /*dc80*/  FSEL R57, R57, RZ, P3 ;  /* 0x000000ff39397208 */ /* 0x000fe20001800000 */
[----:B------:R-:W-:-:S02]  /*dc90*/  FFMA.FTZ R52, R46, c[0x0][0x23c], -R61 ;  /* 0x00008f002e347a23 */ /* 0x000fc4000001083d */
[--C-:B------:R-:W-:Y:S02]  /*dca0*/  FFMA.FTZ R58, R28, c[0x0][0x23c], -R61.reuse ;  /* 0x00008f001c3a7a23 */ /* 0x100fe4000001083d */
[----:B------:R-:W-:Y:S02]  /*dcb0*/  FFMA.FTZ R51, R48, c[0x0][0x23c], -R61 ;  /* 0x00008f0030337a23 */ /* 0x000fe4000001083d */
[--C-:B------:R-:W-:Y:S01]  /*dcc0*/  FFMA.FTZ R48, R47, c[0x0][0x23c], -R57.reuse ;  /* 0x00008f002f307a23 */ /* 0x100fe20000010839 */
[----:B------:R-:W-:Y:S01]  /*dcd0*/  MUFU.EX2 R52, R52 ;  /* 0x0000003400347308 */ /* 0x000fe20000000800 */
[--C-:B------:R-:W-:Y:S02]  /*dce0*/  FFMA.FTZ R56, R23, c[0x0][0x23c], -R57.reuse ;  /* 0x00008f0017387a23 */ /* 0x100fe40000010839 */
[----:B------:R-:W-:Y:S02]  /*dcf0*/  FFMA.FTZ R49, R49, c[0x0][0x23c], -R57 ;  /* 0x00008f0031317a23 */ /* 0x000fe40000010839 */
[----:B------:R-:W-:-:S02]  /*dd00*/  FFMA.FTZ R50, R50, c[0x0][0x23c], -R61 ;  /* 0x00008f0032327a23 */ /* 0x000fc4000001083d */
[----:B------:R-:W-:Y:S01]  /*dd10*/  FADD.FTZ R177, R208, -R177 ;  /* 0x800000b1d0b17221 */ /* 0x000fe20000010000 */
[----:B------:R-:W-:Y:S01]  /*dd20*/  MUFU.EX2 R58, R58 ;  /* 0x0000003a003a7308 */ /* 0x000fe20000000800 */
[----:B--2---:R-:W-:-:S07]  /*dd30*/  FMNMX.FTZ R4, R213, R4, !PT ;  /* 0x00000004d5047209 */ /* 0x004fce0007810000 */
[----:B------:R-:W-:Y:S01]  /*dd40*/  MUFU.EX2 R56, R56 ;  /* 0x0000003800387308 */ /* 0x000fe20000000800 */
[----:B------:R-:W-:Y:S01]  /*dd50*/  FMUL.FTZ R178, R178, c[0x0][0x23c] ;  /* 0x00008f00b2b27a20 */ /* 0x000fe20000410000 */
[----:B---3--:R-:W-:Y:S01]  /*dd60*/  FMNMX.FTZ R4, R243, R4, !PT ;  /* 0x00000004f3047209 */ /* 0x008fe20007810000 */
[----:B------:R-:W-:-:S03]  /*dd70*/  IMAD.MOV.U32 R208, RZ, RZ, R18 ;  /* 0x000000ffffd07224 */ /* 0x000fc600078e0012 */
[----:B------:R-:W-:Y:S02]  /*dd80*/  FMNMX.FTZ R4, R202, R4, !PT ;  /* 0x00000004ca047209 */ /* 0x000fe40007810000 */
[----:B------:R-:W-:Y:S02]  /*dd90*/  MUFU.EX2 R49, R49 ;  /* 0x0000003100317308 */ /* 0x000fe40000000800 */
[----:B------:R-:W-:-:S04]  /*dda0*/  FMNMX.FTZ R4, R198, R4, !PT ;  /* 0x00000004c6047209 */ /* 0x000fc80007810000 */
        /* <DEDUP_REMOVED lines=8> */
[----:B------:R-:W-:-:S05]  /*de30*/  FMNMX.FTZ R4, R172, R4, !PT ;  /* 0x00000004ac047209 */ /* 0x000fca0007810000 */
[----:B------:R-:W1:Y:S02]  /*de40*/  SHFL.BFLY PT, R166, R4, 0x2, 0x1f ;  /* 0x0c401f0004a67f89 */ /* 0x000e6400000e0000 */
[----:B-1----:R-:W-:Y:S02]  /*de50*/  FMNMX.FTZ R166, R4, R166, !PT ;  /* 0x000000a604a67209 */ /* 0x002fe40007810000 */
[----:B------:R-:W-:Y:S01]  /*de60*/  LOP3.LUT R4, R205, UR11, R206, 0x96, !PT ;  /* 0x0000000bcd047c12 */ /* 0x000fe2000f8e96ce */
[----:B------:R-:W-:Y:S02]  /*de70*/  IMAD.WIDE.U32 R204, R204, -0x2daee0ad, RZ ;  /* 0xd2511f53cccc7825 */ /* 0x000fe400078e00ff */
[----:B------:R-:W1:Y:S02]  /*de80*/  SHFL.BFLY PT, R6, R166, 0x1, 0x1f ;  /* 0x0c201f00a6067f89 */ /* 0x000e6400000e0000 */
[----:B------:R-:W-:Y:S01]  /*de90*/  IMAD.WIDE.U32 R10, R4, -0x2daee0ad, RZ ;  /* 0xd2511f53040a7825 */ /* 0x000fe200078e00ff */
[----:B------:R-:W-:-:S04]  /*dea0*/  LOP3.LUT R4, R251, UR6, R12, 0x96, !PT ;  /* 0x00000006fb047c12 */ /* 0x000fc8000f8e960c */
[----:B------:R-:W-:Y:S02]  /*deb0*/  LOP3.LUT R8, R11, UR8, R8, 0x96, !PT ;  /* 0x000000080b087c12 */ /* 0x000fe4000f8e9608 */
[----:B------:R-:W-:-:S03]  /*dec0*/  LOP3.LUT R3, R205, UR6, R10, 0x96, !PT ;  /* 0x00000006cd037c12 */ /* 0x000fc6000f8e960a */
[----:B------:R-:W-:-:S04]  /*ded0*/  IMAD.WIDE.U32 R8, R8, -0x326172a9, RZ ;  /* 0xcd9e8d5708087825 */ /* 0x000fc800078e00ff */
[----:B------:R-:W-:Y:S01]  /*dee0*/  IMAD.WIDE.U32 R14, R3, -0x326172a9, RZ ;  /* 0xcd9e8d57030e7825 */ /* 0x000fe200078e00ff */
[----:B------:R-:W-:-:S04]  /*def0*/  LOP3.LUT R188, R9, UR7, R188, 0x96, !PT ;  /* 0x0000000709bc7c12 */ /* 0x000fc8000f8e96bc */
[--C-:B------:R-:W-:Y:S02]  /*df00*/  SHF.R.U32.HI R9, RZ, 0x10, R14.reuse ;  /* 0x00000010ff097819 */ /* 0x100fe4000001160e */
[----:B------:R-:W-:Y:S02]  /*df10*/  SHF.R.U32.HI R3, RZ, 0x18, R14 ;  /* 0x00000018ff037819 */ /* 0x000fe4000001160e */
[----:B-1----:R-:W-:Y:S01]  /*df20*/  FMNMX.FTZ R166, R166, R6, !PT ;  /* 0x00000006a6a67209 */ /* 0x002fe20007810000 */
[----:B------:R-:W-:Y:S01]  /*df30*/  IMAD.WIDE.U32 R6, R4, -0x326172a9, RZ ;  /* 0xcd9e8d5704067825 */ /* 0x000fe200078e00ff */
[----:B------:R-:W-:Y:S01]  /*df40*/  LOP3.LUT R9, R9, 0xff, RZ, 0xc0, !PT ;  /* 0x000000ff09097812 */ /* 0x000fe200078ec0ff */
[----:B------:R-:W1:Y:S01]  /*df50*/  SHFL.BFLY PT, R4, R165, 0x1, 0x1f ;  /* 0x0c201f00a5047f89 */ /* 0x000e6200000e0000 */
[----:B------:R-:W-:Y:S01]  /*df60*/  LOP3.LUT R10, R14, 0xffff, RZ, 0xc0, !PT ;  /* 0x0000ffff0e0a7812 */ /* 0x000fe200078ec0ff */
[----:B------:R-:W-:Y:S01]  /*df70*/  FMUL.FTZ R63, R166, c[0x0][0x23c] ;  /* 0x00008f00a63f7a20 */ /* 0x000fe20000410000 */
[----:B------:R-:W-:-:S02]  /*df80*/  SHF.R.U32.HI R12, RZ, 0x10, R6 ;  /* 0x00000010ff0c7819 */ /* 0x000fc40000011606 */
[----:B------:R-:W-:Y:S02]  /*df90*/  LOP3.LUT R5, R7, UR17, R18, 0x96, !PT ;  /* 0x0000001107057c12 */ /* 0x000fe4000f8e9612 */
[C---:B------:R-:W-:Y:S01]  /*dfa0*/  LOP3.LUT R13, R6.reuse, 0xffff, RZ, 0xc0, !PT ;  /* 0x0000ffff060d7812 */ /* 0x040fe200078ec0ff */
[----:B------:R-:W-:Y:S01]  /*dfb0*/  FMUL.FTZ R177, R177, c[0x0][0x23c] ;  /* 0x00008f00b1b17a20 */ /* 0x000fe20000410000 */
[----:B------:R-:W-:Y:S01]  /*dfc0*/  LOP3.LUT R7, R6, 0xff, RZ, 0xc0, !PT ;  /* 0x000000ff06077812 */ /* 0x000fe200078ec0ff */
[----:B------:R-:W-:Y:S01]  /*dfd0*/  LDSM.16.MT88.4 R16, [R214+0xa000] ;  /* 0x00a00000d610783b */ /* 0x000fe20000004200 */
[----:B------:R-:W-:Y:S02]  /*dfe0*/  SHF.R.U32.HI R6, RZ, 0x18, R6 ;  /* 0x00000018ff067819 */ /* 0x000fe40000011606 */
[----:B------:R-:W-:Y:S02]  /*dff0*/  LOP3.LUT R12, R12, 0xff, RZ, 0xc0, !PT ;  /* 0x000000ff0c0c7812 */ /* 0x000fe400078ec0ff */
[----:B------:R-:W-:-:S02]  /*e000*/  PRMT R9, R9, 0x5410, R3 ;  /* 0x0000541009097816 */ /* 0x000fc40000000003 */
[----:B------:R-:W-:Y:S01]  /*e010*/  LOP3.LUT R8, R15, UR17, R8, 0x96, !PT ;  /* 0x000000110f087c12 */ /* 0x000fe2000f8e9608 */
[----:B------:R-:W2:Y:S01]  /*e020*/  LDC.U8 R3, c[0x0][0x2d8] ;  /* 0x0000b600ff037b82 */ /* 0x000ea20000000000 */
[----:B------:R-:W-:Y:S02]  /*e030*/  LOP3.LUT R11, R14, 0xff, RZ, 0xc0, !PT ;  /* 0x000000ff0e0b7812 */ /* 0x000fe400078ec0ff */
[----:B------:R-:W-:Y:S02]  /*e040*/  SHF.R.U32.HI R13, RZ, 0x8, R13 ;  /* 0x00000008ff0d7819 */ /* 0x000fe4000001160d */
[----:B------:R-:W-:Y:S02]  /*e050*/  SHF.R.U32.HI R10, RZ, 0x8, R10 ;  /* 0x00000008ff0a7819 */ /* 0x000fe4000001160a */
[----:B-1----:R-:W-:Y:S02]  /*e060*/  FMNMX.FTZ R165, R165, R4, !PT ;  /* 0x00000004a5a57209 */ /* 0x002fe40007810000 */
[----:B------:R-:W-:-:S02]  /*e070*/  PRMT R6, R12, 0x5410, R6 ;  /* 0x000054100c067816 */ /* 0x000fc40000000006 */
[C---:B------:R-:W-:Y:S01]  /*e080*/  FSETP.NEU.FTZ.AND P1, PT, R165.reuse, -INF , PT ;  /* 0xff800000a500780b */ /* 0x040fe20003f3d000 */
[----:B------:R-:W-:Y:S01]  /*e090*/  FMUL.FTZ R62, R165, c[0x0][0x23c] ;  /* 0x00008f00a53e7a20 */ /* 0x000fe20000410000 */
[----:B------:R-:W-:Y:S02]  /*e0a0*/  SHF.R.U32.HI R12, RZ, 0x10, R8 ;  /* 0x00000010ff0c7819 */ /* 0x000fe40000011608 */
[----:B------:R-:W-:Y:S02]  /*e0b0*/  PRMT R7, R7, 0x5410, R13 ;  /* 0x0000541007077816 */ /* 0x000fe4000000000d */
[----:B------:R-:W-:Y:S02]  /*e0c0*/  FSEL R62, R62, RZ, P1 ;  /* 0x000000ff3e3e7208 */ /* 0x000fe40000800000 */
[----:B------:R-:W-:Y:S02]  /*e0d0*/  PRMT R11, R11, 0x5410, R10 ;  /* 0x000054100b0b7816 */ /* 0x000fe4000000000a */
[----:B------:R-:W-:Y:S01]  /*e0e0*/  LOP3.LUT R13, R8, 0xffff, RZ, 0xc0, !PT ;  /* 0x0000ffff080d7812 */ /* 0x000fe200078ec0ff */
[--C-:B------:R-:W-:Y:S01]  /*e0f0*/  FFMA.FTZ R43, R34, c[0x0][0x23c], -R62.reuse ;  /* 0x00008f00222b7a23 */ /* 0x100fe2000001083e */
[----:B------:R-:W-:Y:S01]  /*e100*/  LOP3.LUT R10, R8, 0xff, RZ, 0xc0, !PT ;  /* 0x000000ff080a7812 */ /* 0x000fe200078ec0ff */
[----:B------:R-:W-:Y:S01]  /*e110*/  FFMA.FTZ R42, R35, c[0x0][0x23c], -R62 ;  /* 0x00008f00232a7a23 */ /* 0x000fe2000001083e */
[----:B------:R-:W-:-:S02]  /*e120*/  SHF.R.U32.HI R8, RZ, 0x18, R8 ;  /* 0x00000018ff087819 */ /* 0x000fc40000011608 */
[----:B------:R-:W-:Y:S01]  /*e130*/  LOP3.LUT R12, R12, 0xff, RZ, 0xc0, !PT ;  /* 0x000000ff0c0c7812 */ /* 0x000fe200078ec0ff */
[----:B------:R-:W-:Y:S01]  /*e140*/  MUFU.EX2 R43, R43 ;  /* 0x0000002b002b7308 */ /* 0x000fe20000000800 */
[----:B------:R-:W-:Y:S02]  /*e150*/  FSETP.NEU.FTZ.AND P2, PT, R166, -INF , PT ;  /* 0xff800000a600780b */ /* 0x000fe40003f5d000 */
[----:B------:R-:W-:Y:S02]  /*e160*/  PRMT R8, R12, 0x5410, R8 ;  /* 0x000054100c087816 */ /* 0x000fe40000000008 */
[----:B------:R-:W-:Y:S02]  /*e170*/  FSEL R59, R165, RZ, P1 ;  /* 0x000000ffa53b7208 */ /* 0x000fe40000800000 */
[----:B------:R-:W-:Y:S01]  /*e180*/  FSEL R63, R63, RZ, P2 ;  /* 0x000000ff3f3f7208 */ /* 0x000fe20001000000 */
[----:B------:R-:W1:Y:S01]  /*e190*/  MUFU.EX2 R42, R42 ;  /* 0x0000002a002a7308 */ /* 0x000e620000000800 */
[----:B------:R-:W-:Y:S01]  /*e1a0*/  FSEL R12, R166, RZ, P2 ;  /* 0x000000ffa60c7208 */ /* 0x000fe20001000000 */
[----:B------:R-:W-:Y:S01]  /*e1b0*/  FADD.FTZ R59, R0, -R59 ;  /* 0x8000003b003b7221 */ /* 0x000fe20000010000 */
[----:B------:R-:W-:Y:S01]  /*e1c0*/  SHF.R.U32.HI R13, RZ, 0x8, R13 ;  /* 0x00000008ff0d7819 */ /* 0x000fe2000001160d */
[--C-:B------:R-:W-:Y:S01]  /*e1d0*/  FFMA.FTZ R47, R45, c[0x0][0x23c], -R63.reuse ;  /* 0x00008f002d2f7a23 */ /* 0x100fe2000001083f */
[C---:B------:R-:W-:Y:S01]  /*e1e0*/  LOP3.LUT R15, R5.reuse, 0xffff, RZ, 0xc0, !PT ;  /* 0x0000ffff050f7812 */ /* 0x040fe200078ec0ff */
[----:B------:R-:W-:Y:S01]  /*e1f0*/  FFMA.FTZ R46, R44, c[0x0][0x23c], -R63 ;  /* 0x00008f002c2e7a23 */ /* 0x000fe2000001083f */
[----:B------:R-:W-:Y:S01]  /*e200*/  PRMT R10, R10, 0x5410, R13 ;  /* 0x000054100a0a7816 */ /* 0x000fe2000000000d */
[----:B------:R-:W-:Y:S01]  /*e210*/  FADD.FTZ R12, R2, -R12 ;  /* 0x8000000c020c7221 */ /* 0x000fe20000010000 */
[----:B------:R-:W-:Y:S01]  /*e220*/  LOP3.LUT R4, R5, 0xff, RZ, 0xc0, !PT ;  /* 0x000000ff05047812 */ /* 0x000fe200078ec0ff */
[----:B------:R-:W-:Y:S01]  /*e230*/  FFMA.FTZ R0, R22, c[0x0][0x23c], -R57 ;  /* 0x00008f0016007a23 */ /* 0x000fe20000010839 */
[----:B------:R-:W-:Y:S01]  /*e240*/  MUFU.EX2 R47, R47 ;  /* 0x0000002f002f7308 */ /* 0x000fe20000000800 */
[----:B------:R-:W-:Y:S01]  /*e250*/  FFMA.FTZ R45, R33, c[0x0][0x23c], -R63 ;  /* 0x00008f00212d7a23 */ /* 0x000fe2000001083f */
[----:B------:R-:W-:Y:S01]  /*e260*/  SHF.R.U32.HI R15, RZ, 0x8, R15 ;  /* 0x00000008ff0f7819 */ /* 0x000fe2000001160f */
[----:B------:R-:W-:Y:S01]  /*e270*/  FFMA.FTZ R44, R32, c[0x0][0x23c], -R63 ;  /* 0x00008f00202c7a23 */ /* 0x000fe2000001083f */
[----:B------:R-:W-:Y:S01]  /*e280*/  SHF.R.U32.HI R14, RZ, 0x10, R5 ;  /* 0x00000010ff0e7819 */ /* 0x000fe20000011605 */
[--C-:B------:R-:W-:Y:S01]  /*e290*/  FFMA.FTZ R2, R24, c[0x0][0x23c], -R62.reuse ;  /* 0x00008f0018027a23 */ /* 0x100fe2000001083e */
[----:B------:R-:W-:Y:S01]  /*e2a0*/  PRMT R4, R4, 0x5410, R15 ;  /* 0x0000541004047816 */ /* 0x000fe2000000000f */
[----:B------:R-:W-:Y:S01]  /*e2b0*/  FFMA.FTZ R13, R54, c[0x0][0x23c], -R62 ;  /* 0x00008f00360d7a23 */ /* 0x000fe2000001083e */
[----:B--2---:R-:W-:Y:S01]  /*e2c0*/  PRMT R54, R3, 0x7054, R3 ;  /* 0x0000705403367816 */ /* 0x004fe20000000003 */
[----:B------:R-:W2:Y:S01]  /*e2d0*/  MUFU.EX2 R0, R0 ;  /* 0x0000000000007308 */ /* 0x000ea20000000800 */
[----:B-1----:R-:W-:Y:S01]  /*e2e0*/  F2FP.PACK_AB R29, R42, R43 ;  /* 0x0000002b2a1d723e */ /* 0x002fe200000000ff */
[----:B------:R-:W-:Y:S01]  /*e2f0*/  FMUL.FTZ R12, R12, c[0x0][0x23c] ;  /* 0x00008f000c0c7a20 */ /* 0x000fe20000410000 */
[----:B------:R-:W-:Y:S01]  /*e300*/  SHF.R.U32.HI R5, RZ, 0x18, R5 ;  /* 0x00000018ff057819 */ /* 0x000fe20000011605 */
[--C-:B------:R-:W-:Y:S01]  /*e310*/  HSET2.LE.AND R8, R8, R54.reuse, PT ;  /* 0x0000003608087233 */ /* 0x100fe20003803000 */
[----:B------:R-:W-:Y:S01]  /*e320*/  LOP3.LUT R14, R14, 0xff, RZ, 0xc0, !PT ;  /* 0x000000ff0e0e7812 */ /* 0x000fe200078ec0ff */
[--C-:B------:R-:W-:Y:S01]  /*e330*/  HSET2.LE.AND R4, R4, R54.reuse, PT ;  /* 0x0000003604047233 */ /* 0x100fe20003803000 */
[----:B------:R-:W-:Y:S01]  /*e340*/  FMUL.FTZ R59, R59, c[0x0][0x23c] ;  /* 0x00008f003b3b7a20 */ /* 0x000fe20000410000 */
[----:B------:R-:W1:Y:S01]  /*e350*/  MUFU.EX2 R46, R46 ;  /* 0x0000002e002e7308 */ /* 0x000e620000000800 */
[----:B------:R-:W-:Y:S01]  /*e360*/  LOP3.LUT R29, R8, R29, RZ, 0xc0, !PT ;  /* 0x0000001d081d7212 */ /* 0x000fe200078ec0ff */
[--C-:B------:R-:W-:Y:S01]  /*e370*/  HSET2.LE.AND R11, R11, R54.reuse, PT ;  /* 0x000000360b0b7233 */ /* 0x100fe20003803000 */
[----:B------:R-:W-:Y:S01]  /*e380*/  PRMT R5, R14, 0x5410, R5 ;  /* 0x000054100e057816 */ /* 0x000fe20000000005 */
[--C-:B------:R-:W-:Y:S01]  /*e390*/  HSET2.LE.AND R9, R9, R54.reuse, PT ;  /* 0x0000003609097233 */ /* 0x100fe20003803000 */
[----:B------:R-:W-:Y:S01]  /*e3a0*/  F2FP.PACK_AB R8, R58, R52 ;  /* 0x000000343a08723e */ /* 0x000fe200000000ff */
[--C-:B------:R-:W-:Y:S01]  /*e3b0*/  HSET2.LE.AND R10, R10, R54.reuse, PT ;  /* 0x000000360a0a7233 */ /* 0x100fe20003803000 */
[----:B------:R-:W-:Y:S01]  /*e3c0*/  F2FP.PACK_AB R14, R48, R49 ;  /* 0x00000031300e723e */ /* 0x000fe200000000ff */
[----:B------:R-:W-:Y:S01]  /*e3d0*/  MUFU.EX2 R45, R45 ;  /* 0x0000002d002d7308 */ /* 0x000fe20000000800 */
[----:B------:R-:W-:Y:S01]  /*e3e0*/  LOP3.LUT R4, R4, R8, RZ, 0xc0, !PT ;  /* 0x0000000804047212 */ /* 0x000fe200078ec0ff */
[----:B------:R-:W-:Y:S01]  /*e3f0*/  HSET2.LE.AND R5, R5, R54, PT ;  /* 0x0000003605057233 */ /* 0x000fe20003803000 */
[----:B--2---:R-:W-:Y:S01]  /*e400*/  F2FP.PACK_AB R8, R0, R56 ;  /* 0x000000380008723e */ /* 0x004fe200000000ff */
[----:B------:R-:W-:Y:S03]  /*e410*/  LDSM.16.MT88.4 R24, [R214+0x9000] ;  /* 0x00900000d618783b */ /* 0x000fe60000004200 */
[----:B------:R-:W-:Y:S01]  /*e420*/  LOP3.LUT R5, R5, R8, RZ, 0xc0, !PT ;  /* 0x0000000805057212 */ /* 0x000fe200078ec0ff */
[----:B------:R-:W2:Y:S01]  /*e430*/  MUFU.EX2 R44, R44 ;  /* 0x0000002c002c7308 */ /* 0x000ea20000000800 */
[----:B-1----:R-:W-:Y:S01]  /*e440*/  F2FP.PACK_AB R28, R46, R47 ;  /* 0x0000002f2e1c723e */ /* 0x002fe200000000ff */
[----:B------:R-:W-:Y:S03]  /*e450*/  LDSM.16.MT88.4 R20, [R212+0x9000] ;  /* 0x00900000d414783b */ /* 0x000fe60000004200 */
[----:B------:R-:W-:Y:S01]  /*e460*/  LOP3.LUT R28, R10, R28, RZ, 0xc0, !PT ;  /* 0x0000001c0a1c7212 */ /* 0x000fe200078ec0ff */
[----:B------:R-:W-:Y:S02]  /*e470*/  LDSM.16.MT88.4 R32, [R212+0xb000] ;  /* 0x00b00000d420783b */ /* 0x000fe40000004200 */
[----:B------:R1:W-:Y:S08]  /*e480*/  MUFU.EX2 R3, R13 ;  /* 0x0000000d00037308 */ /* 0x0003f00000000800 */
[----:B------:R-:W3:Y:S01]  /*e490*/  MUFU.EX2 R2, R2 ;  /* 0x0000000200027308 */ /* 0x000ee20000000800 */
[----:B--2---:R-:W-:-:S04]  /*e4a0*/  F2FP.PACK_AB R30, R44, R45 ;  /* 0x0000002d2c1e723e */ /* 0x004fc800000000ff */
[----:B------:R-:W-:Y:S01]  /*e4b0*/  LOP3.LUT R30, R11, R30, RZ, 0xc0, !PT ;  /* 0x0000001e0b1e7212 */ /* 0x000fe200078ec0ff */
[--C-:B-1----:R-:W-:Y:S02]  /*e4c0*/  HSET2.LE.AND R13, R7, R54.reuse, PT ;  /* 0x00000036070d7233 */ /* 0x102fe40003803000 */
[----:B------:R-:W1:Y:S01]  /*e4d0*/  MUFU.EX2 R60, R12 ;  /* 0x0000000c003c7308 */ /* 0x000e620000000800 */
[----:B------:R-:W-:Y:S01]  /*e4e0*/  HSET2.LE.AND R7, R6, R54, PT ;  /* 0x0000003606077233 */ /* 0x000fe20003803000 */
[----:B------:R-:W-:-:S04]  /*e4f0*/  F2FP.PACK_AB R6, R50, R51 ;  /* 0x000000333206723e */ /* 0x000fc800000000ff */
[----:B------:R-:W-:Y:S02]  /*e500*/  LOP3.LUT R6, R13, R6, RZ, 0xc0, !PT ;  /* 0x000000060d067212 */ /* 0x000fe400078ec0ff */
[----:B---3--:R-:W-:Y:S01]  /*e510*/  F2FP.PACK_AB R31, R2, R3 ;  /* 0x00000003021f723e */ /* 0x008fe200000000ff */
[----:B------:R-:W2:Y:S01]  /*e520*/  MUFU.EX2 R59, R59 ;  /* 0x0000003b003b7308 */ /* 0x000ea20000000800 */
[----:B------:R-:W-:Y:S02]  /*e530*/  LOP3.LUT R7, R7, R14, RZ, 0xc0, !PT ;  /* 0x0000000e07077212 */ /* 0x000fe400078ec0ff */
[----:B------:R-:W-:Y:S02]  /*e540*/  LOP3.LUT R31, R9, R31, RZ, 0xc0, !PT ;  /* 0x0000001f091f7212 */ /* 0x000fe400078ec0ff */
[----:B------:R-:W3:Y:S01]  /*e550*/  LDSM.16.MT88.4 R8, [R214+0xb000] ;  /* 0x00b00000d608783b */ /* 0x000ee20000004200 */
[----:B-1----:R-:W-:-:S03]  /*e560*/  FMUL.FTZ R140, R140, R60 ;  /* 0x0000003c8c8c7220 */ /* 0x002fc60000410000 */
[----:B------:R-:W1:Y:S01]  /*e570*/  LDSM.16.MT88.4 R12, [R212+0xa000] ;  /* 0x00a00000d40c783b */ /* 0x000e620000004200 */
[----:B------:R-:W4:Y:S01]  /*e580*/  MUFU.EX2 R178, R178 ;  /* 0x000000b200b27308 */ /* 0x000f220000000800 */
[-C--:B------:R-:W-:Y:S02]  /*e590*/  FMUL.FTZ R141, R141, R60.reuse ;  /* 0x0000003c8d8d7220 */ /* 0x080fe40000410000 */
[-C--:B------:R-:W-:Y:S02]  /*e5a0*/  FMUL.FTZ R104, R104, R60.reuse ;  /* 0x0000003c68687220 */ /* 0x080fe40000410000 */
[----:B------:R-:W-:Y:S02]  /*e5b0*/  FMUL.FTZ R105, R105, R60 ;  /* 0x0000003c69697220 */ /* 0x000fe40000410000 */
[-C--:B--2---:R-:W-:Y:S01]  /*e5c0*/  FMUL.FTZ R142, R142, R59.reuse ;  /* 0x0000003b8e8e7220 */ /* 0x084fe20000410000 */
[----:B------:R-:W2:Y:S01]  /*e5d0*/  MUFU.EX2 R177, R177 ;  /* 0x000000b100b17308 */ /* 0x000ea20000000800 */
[----:B------:R-:W-:-:S02]  /*e5e0*/  FMUL.FTZ R143, R143, R59 ;  /* 0x0000003b8f8f7220 */ /* 0x000fc40000410000 */
[-C--:B------:R-:W-:Y:S02]  /*e5f0*/  FMUL.FTZ R106, R106, R59.reuse ;  /* 0x0000003b6a6a7220 */ /* 0x080fe40000410000 */
[----:B------:R-:W-:Y:S02]  /*e600*/  FMUL.FTZ R107, R107, R59 ;  /* 0x0000003b6b6b7220 */ /* 0x000fe40000410000 */
[----:B------:R-:W-:Y:S02]  /*e610*/  FMUL.FTZ R116, R116, R60 ;  /* 0x0000003c74747220 */ /* 0x000fe40000410000 */
[-C--:B----4-:R-:W-:Y:S02]  /*e620*/  FMUL.FTZ R112, R112, R178.reuse ;  /* 0x000000b270707220 */ /* 0x090fe40000410000 */
[-C--:B------:R-:W-:Y:S02]  /*e630*/  FMUL.FTZ R113, R113, R178.reuse ;  /* 0x000000b271717220 */ /* 0x080fe40000410000 */
[----:B------:R-:W-:-:S02]  /*e640*/  FMUL.FTZ R100, R100, R178 ;  /* 0x000000b264647220 */ /* 0x000fc40000410000 */
[----:B------:R-:W-:Y:S02]  /*e650*/  FMUL.FTZ R101, R101, R178 ;  /* 0x000000b265657220 */ /* 0x000fe40000410000 */
[-C--:B--2---:R-:W-:Y:S02]  /*e660*/  FMUL.FTZ R114, R114, R177.reuse ;  /* 0x000000b172727220 */ /* 0x084fe40000410000 */
[-C--:B------:R-:W-:Y:S02]  /*e670*/  FMUL.FTZ R115, R115, R177.reuse ;  /* 0x000000b173737220 */ /* 0x080fe40000410000 */
[-C--:B------:R-:W-:Y:S02]  /*e680*/  FMUL.FTZ R102, R102, R177.reuse ;  /* 0x000000b166667220 */ /* 0x080fe40000410000 */
[----:B------:R-:W-:Y:S02]  /*e690*/  FMUL.FTZ R103, R103, R177 ;  /* 0x000000b167677220 */ /* 0x000fe40000410000 */
[----:B------:R-:W-:-:S02]  /*e6a0*/  FMUL.FTZ R117, R117, R60 ;  /* 0x0000003c75757220 */ /* 0x000fc40000410000 */
[-C--:B------:R-:W-:Y:S01]  /*e6b0*/  FMUL.FTZ R118, R118, R59.reuse ;  /* 0x0000003b76767220 */ /* 0x080fe20000410000 */
[-C--:B---3--:R-:W-:Y:S01]  /*e6c0*/  HMMA.16816.F32 R140, R28, R8.reuse, R140 ;  /* 0x000000081c8c723c */ /* 0x088fe2000000188c */
[----:B------:R-:W-:Y:S02]  /*e6d0*/  FMUL.FTZ R119, R119, R59 ;  /* 0x0000003b77777220 */ /* 0x000fe40000410000 */
[-C--:B------:R-:W-:Y:S02]  /*e6e0*/  FMUL.FTZ R120, R120, R178.reuse ;  /* 0x000000b278787220 */ /* 0x080fe40000410000 */
[----:B------:R-:W-:Y:S02]  /*e6f0*/  FMUL.FTZ R121, R121, R178 ;  /* 0x000000b279797220 */ /* 0x000fe40000410000 */
[-C--:B------:R-:W-:Y:S01]  /*e700*/  FMUL.FTZ R122, R122, R177.reuse ;  /* 0x000000b17a7a7220 */ /* 0x080fe20000410000 */
[----:B------:R-:W-:Y:S01]  /*e710*/  HMMA.16816.F32 R112, R4, R8, R112 ;  /* 0x000000080470723c */ /* 0x000fe20000001870 */
[----:B------:R-:W-:-:S02]  /*e720*/  FMUL.FTZ R123, R123, R177 ;  /* 0x000000b17b7b7220 */ /* 0x000fc40000410000 */
[--C-:B------:R-:W-:Y:S02]  /*e730*/  FFMA.FTZ R189, R243, c[0x0][0x23c], -R63.reuse ;  /* 0x00008f00f3bd7a23 */ /* 0x100fe4000001083f */
[-C--:B------:R-:W-:Y:S02]  /*e740*/  FMUL.FTZ R156, R156, R60.reuse ;  /* 0x0000003c9c9c7220 */ /* 0x080fe40000410000 */
[----:B------:R-:W-:Y:S01]  /*e750*/  FFMA.FTZ R8, R213, c[0x0][0x23c], -R63 ;  /* 0x00008f00d5087a23 */ /* 0x000fe2000001083f */
[----:B-1----:R-:W-:Y:S01]  /*e760*/  HMMA.16816.F32 R104, R28, R12, R104 ;  /* 0x0000000c1c68723c */ /* 0x002fe20000001868 */
[----:B------:R-:W-:Y:S01]  /*e770*/  MUFU.EX2 R189, R189 ;  /* 0x000000bd00bd7308 */ /* 0x000fe20000000800 */
[----:B------:R-:W-:Y:S02]  /*e780*/  FMUL.FTZ R157, R157, R60 ;  /* 0x0000003c9d9d7220 */ /* 0x000fe40000410000 */
[-C--:B------:R-:W-:Y:S02]  /*e790*/  FMUL.FTZ R158, R158, R59.reuse ;  /* 0x0000003b9e9e7220 */ /* 0x080fe40000410000 */
[----:B------:R-:W-:-:S02]  /*e7a0*/  FMUL.FTZ R159, R159, R59 ;  /* 0x0000003b9f9f7220 */ /* 0x000fc40000410000 */
[----:B------:R-:W-:Y:S01]  /*e7b0*/  HMMA.16816.F32 R100, R4, R12, R100 ;  /* 0x0000000c0464723c */ /* 0x000fe20000001864 */
[-C--:B------:R-:W-:Y:S02]  /*e7c0*/  FMUL.FTZ R152, R152, R60.reuse ;  /* 0x0000003c98987220 */ /* 0x080fe40000410000 */
[----:B------:R-:W-:Y:S02]  /*e7d0*/  FMUL.FTZ R153, R153, R60 ;  /* 0x0000003c99997220 */ /* 0x000fe40000410000 */
[-C--:B------:R-:W-:Y:S02]  /*e7e0*/  FMUL.FTZ R154, R154, R59.reuse ;  /* 0x0000003b9a9a7220 */ /* 0x080fe40000410000 */
[----:B------:R-:W-:Y:S01]  /*e7f0*/  IMAD.WIDE.U32 R12, R188, -0x2daee0ad, RZ ;  /* 0xd2511f53bc0c7825 */ /* 0x000fe200078e00ff */
[----:B------:R-:W-:Y:S01]  /*e800*/  HMMA.16816.F32 R116, R28, R10, R116 ;  /* 0x0000000a1c74723c */ /* 0x000fe20000001874 */
[----:B------:R1:W2:Y:S02]  /*e810*/  MUFU.EX2 R188, R8 ;  /* 0x0000000800bc7308 */ /* 0x0002a40000000800 */
[----:B------:R-:W-:-:S02]  /*e820*/  FMUL.FTZ R155, R155, R59 ;  /* 0x0000003b9b9b7220 */ /* 0x000fc40000410000 */
[-C--:B------:R-:W-:Y:S02]  /*e830*/  FMUL.FTZ R72, R72, R60.reuse ;  /* 0x0000003c48487220 */ /* 0x080fe40000410000 */
[-C--:B------:R-:W-:Y:S01]  /*e840*/  FMUL.FTZ R73, R73, R60.reuse ;  /* 0x0000003c49497220 */ /* 0x080fe20000410000 */
[----:B------:R-:W-:Y:S01]  /*e850*/  HMMA.16816.F32 R120, R4, R10, R120 ;  /* 0x0000000a0478723c */ /* 0x000fe20000001878 */
[-C--:B------:R-:W-:Y:S02]  /*e860*/  FMUL.FTZ R74, R74, R59.reuse ;  /* 0x0000003b4a4a7220 */ /* 0x080fe40000410000 */
[----:B------:R-:W-:Y:S02]  /*e870*/  FMUL.FTZ R75, R75, R59 ;  /* 0x0000003b4b4b7220 */ /* 0x000fe40000410000 */
[-C--:B------:R-:W-:Y:S02]  /*e880*/  FMUL.FTZ R76, R76, R60.reuse ;  /* 0x0000003c4c4c7220 */ /* 0x080fe40000410000 */
[----:B------:R-:W-:Y:S01]  /*e890*/  LOP3.LUT R10, R12, 0xffff, RZ, 0xc0, !PT ;  /* 0x0000ffff0c0a7812 */ /* 0x000fe200078ec0ff */
[-C--:B------:R-:W-:Y:S01]  /*e8a0*/  FMUL.FTZ R77, R77, R60.reuse ;  /* 0x0000003c4d4d7220 */ /* 0x080fe20000410000 */
[----:B-1----:R-:W-:Y:S01]  /*e8b0*/  SHF.R.U32.HI R8, RZ, 0x10, R12 ;  /* 0x00000010ff087819 */ /* 0x002fe2000001160c */
[----:B------:R-:W-:-:S02]  /*e8c0*/  FMUL.FTZ R88, R88, R60 ;  /* 0x0000003c58587220 */ /* 0x000fc40000410000 */
[-C--:B------:R-:W-:Y:S02]  /*e8d0*/  FMUL.FTZ R78, R78, R59.reuse ;  /* 0x0000003b4e4e7220 */ /* 0x080fe40000410000 */
[-C--:B------:R-:W-:Y:S02]  /*e8e0*/  FMUL.FTZ R79, R79, R59.reuse ;  /* 0x0000003b4f4f7220 */ /* 0x080fe40000410000 */
[-C--:B------:R-:W-:Y:S02]  /*e8f0*/  FMUL.FTZ R89, R89, R60.reuse ;  /* 0x0000003c59597220 */ /* 0x080fe40000410000 */
[-C--:B------:R-:W-:Y:S02]  /*e900*/  FMUL.FTZ R92, R92, R60.reuse ;  /* 0x0000003c5c5c7220 */ /* 0x080fe40000410000 */
[----:B------:R-:W-:Y:S02]  /*e910*/  FMUL.FTZ R93, R93, R60 ;  /* 0x0000003c5d5d7220 */ /* 0x000fe40000410000 */
        /* <DEDUP_REMOVED lines=15> */
[----:B------:R-:W-:Y:S01]  /*ea10*/  FMUL.FTZ R131, R131, R59 ;  /* 0x0000003b83837220 */ /* 0x000fe20000410000 */
[----:B------:R-:W-:Y:S01]  /*ea20*/  LOP3.LUT R9, R12, 0xff, RZ, 0xc0, !PT ;  /* 0x000000ff0c097812 */ /* 0x000fe200078ec0ff */
[-C--:B------:R-:W-:Y:S01]  /*ea30*/  FMUL.FTZ R160, R160, R178.reuse ;  /* 0x000000b2a0a07220 */ /* 0x080fe20000410000 */
[----:B------:R-:W-:Y:S01]  /*ea40*/  SHF.R.U32.HI R10, RZ, 0x8, R10 ;  /* 0x00000008ff0a7819 */ /* 0x000fe2000001160a */
[----:B------:R-:W-:Y:S01]  /*ea50*/  FMUL.FTZ R161, R161, R178 ;  /* 0x000000b2a1a17220 */ /* 0x000fe20000410000 */
[----:B------:R-:W-:Y:S01]  /*ea60*/  LOP3.LUT R8, R8, 0xff, RZ, 0xc0, !PT ;  /* 0x000000ff08087812 */ /* 0x000fe200078ec0ff */
[-C--:B------:R-:W-:Y:S01]  /*ea70*/  FMUL.FTZ R162, R162, R177.reuse ;  /* 0x000000b1a2a27220 */ /* 0x080fe20000410000 */
[----:B------:R-:W-:Y:S01]  /*ea80*/  SHF.R.U32.HI R11, RZ, 0x18, R12 ;  /* 0x00000018ff0b7819 */ /* 0x000fe2000001160c */
[----:B------:R-:W-:Y:S01]  /*ea90*/  FMUL.FTZ R163, R163, R177 ;  /* 0x000000b1a3a37220 */ /* 0x000fe20000410000 */
[----:B------:R-:W-:Y:S01]  /*eaa0*/  LOP3.LUT R205, R13, UR16, R204, 0x96, !PT ;  /* 0x000000100dcd7c12 */ /* 0x000fe2000f8e96cc */
[----:B------:R-:W-:Y:S01]  /*eab0*/  HMMA.16816.F32 R156, R28, R24, R156 ;  /* 0x000000181c9c723c */ /* 0x000fe2000000189c */
[----:B------:R-:W-:-:S02]  /*eac0*/  PRMT R9, R9, 0x5410, R10 ;  /* 0x0000541009097816 */ /* 0x000fc4000000000a */
[----:B------:R-:W-:Y:S01]  /*ead0*/  PRMT R8, R8, 0x5410, R11 ;  /* 0x0000541008087816 */ /* 0x000fe2000000000b */
[-C--:B------:R-:W-:Y:S01]  /*eae0*/  FMUL.FTZ R132, R132, R178.reuse ;  /* 0x000000b284847220 */ /* 0x080fe20000410000 */
[----:B------:R-:W-:Y:S01]  /*eaf0*/  LOP3.LUT R11, R205, 0xffff, RZ, 0xc0, !PT ;  /* 0x0000ffffcd0b7812 */ /* 0x000fe200078ec0ff */
[-C--:B------:R-:W-:Y:S01]  /*eb00*/  FMUL.FTZ R133, R133, R178.reuse ;  /* 0x000000b285857220 */ /* 0x080fe20000410000 */
[----:B------:R-:W-:Y:S01]  /*eb10*/  SHF.R.U32.HI R10, RZ, 0x10, R205 ;  /* 0x00000010ff0a7819 */ /* 0x000fe200000116cd */
[----:B------:R-:W-:Y:S01]  /*eb20*/  HMMA.16816.F32 R152, R28, R26, R152 ;  /* 0x0000001a1c98723c */ /* 0x000fe20000001898 */
[-C--:B------:R-:W-:Y:S02]  /*eb30*/  FMUL.FTZ R134, R134, R177.reuse ;  /* 0x000000b186867220 */ /* 0x080fe40000410000 */
[----:B------:R-:W-:Y:S02]  /*eb40*/  FMUL.FTZ R135, R135, R177 ;  /* 0x000000b187877220 */ /* 0x000fe40000410000 */
[----:B------:R-:W-:-:S03]  /*eb50*/  FMUL.FTZ R148, R148, R178 ;  /* 0x000000b294947220 */ /* 0x000fc60000410000 */
[----:B------:R-:W-:Y:S01]  /*eb60*/  HMMA.16816.F32 R72, R28, R20, R72 ;  /* 0x000000141c48723c */ /* 0x000fe20000001848 */
[----:B------:R-:W-:Y:S02]  /*eb70*/  FMUL.FTZ R149, R149, R178 ;  /* 0x000000b295957220 */ /* 0x000fe40000410000 */
[-C--:B------:R-:W-:Y:S02]  /*eb80*/  FMUL.FTZ R150, R150, R177.reuse ;  /* 0x000000b196967220 */ /* 0x080fe40000410000 */
[----:B------:R-:W-:-:S03]  /*eb90*/  FMUL.FTZ R151, R151, R177 ;  /* 0x000000b197977220 */ /* 0x000fc60000410000 */
        /* <DEDUP_REMOVED lines=21> */
[-C--:B------:R-:W-:Y:S02]  /*ecf0*/  FMUL.FTZ R99, R99, R177.reuse ;  /* 0x000000b163637220 */ /* 0x080fe40000410000 */
[-C--:B------:R-:W-:Y:S02]  /*ed00*/  FMUL.FTZ R108, R108, R178.reuse ;  /* 0x000000b26c6c7220 */ /* 0x080fe40000410000 */
[----:B------:R-:W-:Y:S02]  /*ed10*/  FMUL.FTZ R109, R109, R178 ;  /* 0x000000b26d6d7220 */ /* 0x000fe40000410000 */
[----:B------:R-:W-:Y:S02]  /*ed20*/  IMAD.MOV.U32 R30, RZ, RZ, R216 ;  /* 0x000000ffff1e7224 */ /* 0x000fe400078e00d8 */
[----:B------:R-:W-:Y:S01]  /*ed30*/  IMAD.MOV.U32 R31, RZ, RZ, R217 ;  /* 0x000000ffff1f7224 */ /* 0x000fe200078e00d9 */
[----:B------:R-:W-:Y:S01]  /*ed40*/  HMMA.16816.F32 R160, R4, R24, R160 ;  /* 0x0000001804a0723c */ /* 0x000fe200000018a0 */
[----:B------:R-:W-:-:S02]  /*ed50*/  FMUL.FTZ R110, R110, R177 ;  /* 0x000000b16e6e7220 */ /* 0x000fc40000410000 */
[-C--:B------:R-:W-:Y:S02]  /*ed60*/  FMUL.FTZ R111, R111, R177.reuse ;  /* 0x000000b16f6f7220 */ /* 0x080fe40000410000 */
[-C--:B------:R-:W-:Y:S02]  /*ed70*/  FMUL.FTZ R136, R136, R178.reuse ;  /* 0x000000b288887220 */ /* 0x080fe40000410000 */
[----:B------:R-:W-:Y:S02]  /*ed80*/  FMUL.FTZ R137, R137, R178 ;  /* 0x000000b289897220 */ /* 0x000fe40000410000 */
[-C--:B------:R-:W-:Y:S02]  /*ed90*/  FMUL.FTZ R138, R138, R177.reuse ;  /* 0x000000b18a8a7220 */ /* 0x080fe40000410000 */
[----:B------:R-:W-:Y:S01]  /*eda0*/  FMUL.FTZ R139, R139, R177 ;  /* 0x000000b18b8b7220 */ /* 0x000fe20000410000 */
[----:B------:R-:W-:Y:S01]  /*edb0*/  SHF.R.U32.HI R11, RZ, 0x8, R11 ;  /* 0x00000008ff0b7819 */ /* 0x000fe2000001160b */
[----:B------:R-:W-:Y:S01]  /*edc0*/  IMAD.MOV.U32 R24, RZ, RZ, R30 ;  /* 0x000000ffff187224 */ /* 0x000fe200078e001e */
[----:B------:R-:W-:Y:S01]  /*edd0*/  LOP3.LUT R10, R10, 0xff, RZ, 0xc0, !PT ;  /* 0x000000ff0a0a7812 */ /* 0x000fe200078ec0ff */
[----:B------:R-:W-:Y:S01]  /*ede0*/  IMAD.MOV.U32 R25, RZ, RZ, R31 ;  /* 0x000000ffff197224 */ /* 0x000fe200078e001f */
[----:B------:R-:W-:Y:S01]  /*edf0*/  HSET2.LE.AND R9, R9, R54, PT ;  /* 0x0000003609097233 */ /* 0x000fe20003803000 */
[----:B------:R-:W-:-:S02]  /*ee00*/  LOP3.LUT R28, R205, 0xff, RZ, 0xc0, !PT ;  /* 0x000000ffcd1c7812 */ /* 0x000fc400078ec0ff */
[----:B------:R-:W-:Y:S01]  /*ee10*/  SHF.R.U32.HI R29, RZ, 0x18, R205 ;  /* 0x00000018ff1d7819 */ /* 0x000fe200000116cd */
[--C-:B------:R-:W-:Y:S01]  /*ee20*/  FFMA.FTZ R199, R199, c[0x0][0x23c], -R62.reuse ;  /* 0x00008f00c7c77a23 */ /* 0x100fe2000001083e */
[----:B--2---:R-:W-:Y:S01]  /*ee30*/  F2FP.PACK_AB R30, R189, R188 ;  /* 0x000000bcbd1e723e */ /* 0x004fe200000000ff */
[--C-:B------:R-:W-:Y:S01]  /*ee40*/  FFMA.FTZ R203, R203, c[0x0][0x23c], -R62.reuse ;  /* 0x00008f00cbcb7a23 */ /* 0x100fe2000001083e */
[C---:B------:R-:W-:Y:S01]  /*ee50*/  HMMA.16816.F32 R132, R4.reuse, R34, R132 ;  /* 0x000000220484723c */ /* 0x040fe20000001884 */
[----:B------:R-:W-:Y:S01]  /*ee60*/  PRMT R28, R28, 0x5410, R11 ;  /* 0x000054101c1c7816 */ /* 0x000fe2000000000b */
[----:B------:R-:W-:Y:S01]  /*ee70*/  HSET2.LE.AND R31, R8, R54, PT ;  /* 0x00000036081f7233 */ /* 0x000fe20003803000 */
[----:B------:R-:W-:Y:S01]  /*ee80*/  PRMT R29, R10, 0x5410, R29 ;  /* 0x000054100a1d7816 */ /* 0x000fe2000000001d */
[----:B------:R-:W-:Y:S01]  /*ee90*/  FFMA.FTZ R185, R187, c[0x0][0x23c], -R63 ;  /* 0x00008f00bbb97a23 */ /* 0x000fe2000001083f */
[----:B------:R-:W-:Y:S01]  /*eea0*/  LOP3.LUT R30, R9, R30, RZ, 0xc0, !PT ;  /* 0x0000001e091e7212 */ /* 0x000fe200078ec0ff */
[----:B------:R-:W-:Y:S01]  /*eeb0*/  FFMA.FTZ R204, R252, c[0x0][0x23c], -R62 ;  /* 0x00008f00fccc7a23 */ /* 0x000fe2000001083e */
[----:B------:R-:W-:Y:S01]  /*eec0*/  LDSM.16.MT88.4 R8, [R214+0xb400] ;  /* 0x00b40000d608783b */ /* 0x000fe20000004200 */
[----:B------:R-:W-:Y:S01]  /*eed0*/  HMMA.16816.F32 R148, R4, R26, R148 ;  /* 0x0000001a0494723c */ /* 0x000fe20000001894 */
[----:B------:R-:W-:-:S02]  /*eee0*/  IMAD.MOV.U32 R34, RZ, RZ, R24 ;  /* 0x000000ffff227224 */ /* 0x000fc400078e0018 */
[----:B------:R-:W-:Y:S01]  /*eef0*/  IMAD.MOV.U32 R35, RZ, RZ, R25 ;  /* 0x000000ffff237224 */ /* 0x000fe200078e0019 */
[----:B------:R1:W5:Y:S01]  /*ef00*/  LDL.LU.64 R216, [R1+0x10] ;  /* 0x0000100001d87983 */ /* 0x0003620000300a00 */
[----:B------:R-:W-:-:S03]  /*ef10*/  FFMA.FTZ R187, R248, c[0x0][0x23c], -R63 ;  /* 0x00008f00f8bb7a23 */ /* 0x000fc6000001083f */
[C---:B------:R-:W-:Y:S01]  /*ef20*/  HMMA.16816.F32 R68, R4.reuse, R20, R68 ;  /* 0x000000140444723c */ /* 0x040fe20000001844 */
[----:B------:R-:W2:Y:S01]  /*ef30*/  LDSM.16.MT88.4 R24, [R214+0x9400] ;  /* 0x00940000d618783b */ /* 0x000ea20000004200 */
[----:B------:R-:W-:Y:S06]  /*ef40*/  MUFU.EX2 R199, R199 ;  /* 0x000000c700c77308 */ /* 0x000fec0000000800 */
[C---:B------:R-:W-:Y:S01]  /*ef50*/  HMMA.16816.F32 R80, R4.reuse, R22, R80 ;  /* 0x000000160450723c */ /* 0x040fe20000001850 */
[----:B------:R-:W3:Y:S01]  /*ef60*/  LDSM.16.MT88.4 R20, [R212+0x9400] ;  /* 0x00940000d414783b */ /* 0x000ee20000004200 */
[----:B------:R-:W4:Y:S06]  /*ef70*/  MUFU.EX2 R203, R203 ;  /* 0x000000cb00cb7308 */ /* 0x000f2c0000000800 */
[C---:B------:R-:W-:Y:S08]  /*ef80*/  HMMA.16816.F32 R84, R4.reuse, R16, R84 ;  /* 0x000000100454723c */ /* 0x040ff00000001854 */
[C---:B------:R-:W-:Y:S01]  /*ef90*/  HMMA.16816.F32 R96, R4.reuse, R18, R96 ;  /* 0x000000120460723c */ /* 0x040fe20000001860 */
[----:B------:R-:W1:Y:S07]  /*efa0*/  LDSM.16.MT88.4 R16, [R214+0xa400] ;  /* 0x00a40000d610783b */ /* 0x000e6e0000004200 */
[C---:B------:R-:W-:Y:S01]  /*efb0*/  HMMA.16816.F32 R108, R4.reuse, R14, R108 ;  /* 0x0000000e046c723c */ /* 0x040fe2000000186c */
[----:B------:R-:W1:Y:S07]  /*efc0*/  LDSM.16.MT88.4 R12, [R212+0xa400] ;  /* 0x00a40000d40c783b */ /* 0x000e6e0000004200 */
[----:B------:R-:W-:Y:S01]  /*efd0*/  HMMA.16816.F32 R136, R4, R32, R136 ;  /* 0x000000200488723c */ /* 0x000fe20000001888 */
[----:B------:R-:W1:Y:S01]  /*efe0*/  LDSM.16.MT88.4 R4, [R212+0xb400] ;  /* 0x00b40000d404783b */ /* 0x000e620000004200 */
[----:B------:R-:W-:Y:S01]  /*eff0*/  FFMA.FTZ R205, R237, c[0x0][0x23c], -R62 ;  /* 0x00008f00edcd7a23 */ /* 0x000fe2000001083e */
[----:B------:R-:W-:Y:S01]  /*f000*/  MUFU.EX2 R185, R185 ;  /* 0x000000b900b97308 */ /* 0x000fe20000000800 */
[----:B------:R-:W-:Y:S01]  /*f010*/  HSET2.LE.AND R28, R28, R54, PT ;  /* 0x000000361c1c7233 */ /* 0x000fe20003803000 */
[----:B------:R1:W5:Y:S06]  /*f020*/  LDL.LU R213, [R1+0x8] ;  /* 0x0000080001d57983 */ /* 0x00036c0000300800 */
[----:B------:R-:W2:Y:S01]  /*f030*/  MUFU.EX2 R187, R187 ;  /* 0x000000bb00bb7308 */ /* 0x000ea20000000800 */
[----:B----4-:R-:W-:-:S07]  /*f040*/  F2FP.PACK_AB R32, R203, R199 ;  /* 0x000000c7cb20723e */ /* 0x010fce00000000ff */
[----:B------:R-:W-:Y:S08]  /*f050*/  MUFU.EX2 R204, R204 ;  /* 0x000000cc00cc7308 */ /* 0x000ff00000000800 */
[----:B------:R-:W4:Y:S01]  /*f060*/  MUFU.EX2 R205, R205 ;  /* 0x000000cd00cd7308 */ /* 0x000f220000000800 */
[----:B------:R-:W-:Y:S02]  /*f070*/  LOP3.LUT R31, R31, R32, RZ, 0xc0, !PT ;  /* 0x000000201f1f7212 */ /* 0x000fe400078ec0ff */
[----:B--2---:R-:W-:Y:S01]  /*f080*/  F2FP.PACK_AB R32, R187, R185 ;  /* 0x000000b9bb20723e */ /* 0x004fe200000000ff */
[----:B------:R-:W-:-:S03]  /*f090*/  HSET2.LE.AND R29, R29, R54, PT ;  /* 0x000000361d1d7233 */ /* 0x000fc60003803000 */
[----:B------:R-:W-:Y:S02]  /*f0a0*/  LOP3.LUT R28, R28, R32, RZ, 0xc0, !PT ;  /* 0x000000201c1c7212 */ /* 0x000fe400078ec0ff */
[----:B----4-:R-:W-:-:S04]  /*f0b0*/  F2FP.PACK_AB R32, R205, R204 ;  /* 0x000000cccd20723e */ /* 0x010fc800000000ff */
[----:B------:R-:W-:-:S07]  /*f0c0*/  LOP3.LUT R29, R29, R32, RZ, 0xc0, !PT ;  /* 0x000000201d1d7212 */ /* 0x000fce00078ec0ff */
[C---:B------:R-:W-:Y:S08]  /*f0d0*/  HMMA.16816.F32 R156, R28.reuse, R24, R156 ;  /* 0x000000181c9c723c */ /* 0x040ff0000000189c */
[C---:B------:R-:W-:Y:S08]  /*f0e0*/  HMMA.16816.F32 R152, R28.reuse, R26, R152 ;  /* 0x0000001a1c98723c */ /* 0x040ff00000001898 */
[C---:B---3--:R-:W-:Y:S08]  /*f0f0*/  HMMA.16816.F32 R72, R28.reuse, R20, R72 ;  /* 0x000000141c48723c */ /* 0x048ff00000001848 */
        /* <DEDUP_REMOVED lines=10> */
[----:B------:R-:W-:-:S04]  /*f1a0*/  FFMA.FTZ R237, R192, c[0x0][0x23c], -R61 ;  /* 0x00008f00c0ed7a23 */ /* 0x000fc8000001083d */
[----:B------:R-:W-:-:S04]  /*f1b0*/  IMAD.WIDE.U32 R28, R28, -0x2daee0ad, RZ ;  /* 0xd2511f531c1c7825 */ /* 0x000fc800078e00ff */
[--C-:B------:R-:W-:Y:S02]  /*f1c0*/  FFMA.FTZ R209, R210, c[0x0][0x23c], -R61.reuse ;  /* 0x00008f00d2d17a23 */ /* 0x100fe4000001083d */
[--C-:B------:R-:W-:Y:S01]  /*f1d0*/  FFMA.FTZ R192, R211, c[0x0][0x23c], -R61.reuse ;  /* 0x00008f00d3c07a23 */ /* 0x100fe2000001083d */
[----:B------:R-:W-:Y:S02]  /*f1e0*/  LOP3.LUT R31, R29, UR16, R250, 0x96, !PT ;  /* 0x000000101d1f7c12 */ /* 0x000fe4000f8e96fa */
[----:B------:R-:W-:Y:S01]  /*f1f0*/  LOP3.LUT R32, R28, 0xffff, RZ, 0xc0, !PT ;  /* 0x0000ffff1c207812 */ /* 0x000fe200078ec0ff */
[----:B------:R-:W-:Y:S01]  /*f200*/  FFMA.FTZ R208, R193, c[0x0][0x23c], -R61 ;  /* 0x00008f00c1d07a23 */ /* 0x000fe2000001083d */
[----:B------:R-:W-:Y:S01]  /*f210*/  SHF.R.U32.HI R29, RZ, 0x10, R28 ;  /* 0x00000010ff1d7819 */ /* 0x000fe2000001161c */
[--C-:B------:R-:W-:Y:S01]  /*f220*/  FFMA.FTZ R210, R228, c[0x0][0x23c], -R57.reuse ;  /* 0x00008f00e4d27a23 */ /* 0x100fe20000010839 */
[----:B------:R-:W-:Y:S01]  /*f230*/  MUFU.EX2 R209, R209 ;  /* 0x000000d100d17308 */ /* 0x000fe20000000800 */
[----:B------:R-:W-:Y:S01]  /*f240*/  FFMA.FTZ R193, R236, c[0x0][0x23c], -R57 ;  /* 0x00008f00ecc17a23 */ /* 0x000fe20000010839 */
[----:B------:R-:W-:-:S02]  /*f250*/  LOP3.LUT R30, R28, 0xff, RZ, 0xc0, !PT ;  /* 0x000000ff1c1e7812 */ /* 0x000fc400078ec0ff */
[----:B------:R-:W-:Y:S02]  /*f260*/  SHF.R.U32.HI R28, RZ, 0x18, R28 ;  /* 0x00000018ff1c7819 */ /* 0x000fe4000001161c */
[----:B------:R-:W-:Y:S02]  /*f270*/  LOP3.LUT R29, R29, 0xff, RZ, 0xc0, !PT ;  /* 0x000000ff1d1d7812 */ /* 0x000fe400078ec0ff */
[----:B------:R-:W1:Y:S01]  /*f280*/  MUFU.EX2 R192, R192 ;  /* 0x000000c000c07308 */ /* 0x000e620000000800 */
[----:B------:R-:W-:Y:S02]  /*f290*/  SHF.R.U32.HI R32, RZ, 0x8, R32 ;  /* 0x00000008ff207819 */ /* 0x000fe40000011620 */
[----:B------:R-:W-:Y:S02]  /*f2a0*/  PRMT R28, R29, 0x5410, R28 ;  /* 0x000054101d1c7816 */ /* 0x000fe4000000001c */
[----:B------:R-:W-:-:S03]  /*f2b0*/  LOP3.LUT R29, R31, 0xffff, RZ, 0xc0, !PT ;  /* 0x0000ffff1f1d7812 */ /* 0x000fc600078ec0ff */
[----:B------:R-:W-:Y:S01]  /*f2c0*/  MUFU.EX2 R210, R210 ;  /* 0x000000d200d27308 */ /* 0x000fe20000000800 */
[----:B------:R-:W-:Y:S01]  /*f2d0*/  SHF.R.U32.HI R33, RZ, 0x10, R31 ;  /* 0x00000010ff217819 */ /* 0x000fe2000001161f */
[----:B------:R-:W-:Y:S01]  /*f2e0*/  FFMA.FTZ R211, R194, c[0x0][0x23c], -R57 ;  /* 0x00008f00c2d37a23 */ /* 0x000fe20000010839 */
[----:B------:R-:W-:-:S05]  /*f2f0*/  PRMT R30, R30, 0x5410, R32 ;  /* 0x000054101e1e7816 */ /* 0x000fca0000000020 */
[----:B------:R-:W2:Y:S01]  /*f300*/  MUFU.EX2 R193, R193 ;  /* 0x000000c100c17308 */ /* 0x000ea20000000800 */
[----:B------:R-:W-:Y:S01]  /*f310*/  LOP3.LUT R32, R31, 0xff, RZ, 0xc0, !PT ;  /* 0x000000ff1f207812 */ /* 0x000fe200078ec0ff */
[----:B------:R-:W-:Y:S01]  /*f320*/  FFMA.FTZ R194, R195, c[0x0][0x23c], -R57 ;  /* 0x00008f00c3c27a23 */ /* 0x000fe20000010839 */
[----:B------:R-:W-:Y:S02]  /*f330*/  SHF.R.U32.HI R34, RZ, 0x8, R29 ;  /* 0x00000008ff227819 */ /* 0x000fe4000001161d */
[----:B------:R-:W-:Y:S02]  /*f340*/  SHF.R.U32.HI R31, RZ, 0x18, R31 ;  /* 0x00000018ff1f7819 */ /* 0x000fe4000001161f */
[----:B------:R-:W-:Y:S01]  /*f350*/  LOP3.LUT R29, R33, 0xff, RZ, 0xc0, !PT ;  /* 0x000000ff211d7812 */ /* 0x000fe200078ec0ff */
[----:B------:R-:W-:Y:S01]  /*f360*/  MUFU.EX2 R237, R237 ;  /* 0x000000ed00ed7308 */ /* 0x000fe20000000800 */
[----:B------:R-:W-:Y:S02]  /*f370*/  HSET2.LE.AND R30, R30, R54, PT ;  /* 0x000000361e1e7233 */ /* 0x000fe40003803000 */
[----:B------:R-:W-:-:S05]  /*f380*/  PRMT R29, R29, 0x5410, R31 ;  /* 0x000054101d1d7816 */ /* 0x000fca000000001f */
[----:B------:R-:W3:Y:S01]  /*f390*/  MUFU.EX2 R208, R208 ;  /* 0x000000d000d07308 */ /* 0x000ee20000000800 */
[----:B-1----:R-:W-:Y:S01]  /*f3a0*/  F2FP.PACK_AB R31, R192, R209 ;  /* 0x000000d1c01f723e */ /* 0x002fe200000000ff */
[----:B------:R-:W-:Y:S01]  /*f3b0*/  HSET2.LE.AND R28, R28, R54, PT ;  /* 0x000000361c1c7233 */ /* 0x000fe20003803000 */
[----:B------:R-:W-:-:S05]  /*f3c0*/  PRMT R32, R32, 0x5410, R34 ;  /* 0x0000541020207816 */ /* 0x000fca0000000022 */
[----:B------:R-:W-:Y:S01]  /*f3d0*/  MUFU.EX2 R211, R211 ;  /* 0x000000d300d37308 */ /* 0x000fe20000000800 */
[----:B------:R-:W-:Y:S02]  /*f3e0*/  LOP3.LUT R30, R30, R31, RZ, 0xc0, !PT ;  /* 0x0000001f1e1e7212 */ /* 0x000fe400078ec0ff */
[----:B--2---:R-:W-:-:S05]  /*f3f0*/  F2FP.PACK_AB R31, R193, R210 ;  /* 0x000000d2c11f723e */ /* 0x004fca00000000ff */
[----:B------:R-:W1:Y:S01]  /*f400*/  MUFU.EX2 R194, R194 ;  /* 0x000000c200c27308 */ /* 0x000e620000000800 */
[----:B------:R-:W-:Y:S01]  /*f410*/  LOP3.LUT R31, R28, R31, RZ, 0xc0, !PT ;  /* 0x0000001f1c1f7212 */ /* 0x000fe200078ec0ff */
[--C-:B------:R-:W-:Y:S01]  /*f420*/  HSET2.LE.AND R28, R32, R54.reuse, PT ;  /* 0x00000036201c7233 */ /* 0x100fe20003803000 */
[----:B---3--:R-:W-:Y:S01]  /*f430*/  F2FP.PACK_AB R32, R208, R237 ;  /* 0x000000edd020723e */ /* 0x008fe200000000ff */
[----:B------:R-:W-:Y:S01]  /*f440*/  UIADD3 UR4, UR4, 0x1, URZ ;  /* 0x0000000104047890 */ /* 0x000fe2000fffe03f */
[----:B------:R-:W-:Y:S01]  /*f450*/  IMAD.U32 R248, RZ, RZ, UR33 ;  /* 0x00000021fff87e24 */ /* 0x000fe2000f8e00ff */
[----:B------:R-:W-:Y:S01]  /*f460*/  HSET2.LE.AND R29, R29, R54, PT ;  /* 0x000000361d1d7233 */ /* 0x000fe20003803000 */
[----:B------:R-:W-:-:S03]  /*f470*/  LOP3.LUT R28, R28, R32, RZ, 0xc0, !PT ;  /* 0x000000201c1c7212 */ /* 0x000fc600078ec0ff */
[----:B------:R-:W-:Y:S02]  /*f480*/  LOP3.LUT R248, R249, UR4, R248, 0x96, !PT ;  /* 0x00000004f9f87c12 */ /* 0x000fe4000f8e96f8 */
[----:B-1----:R-:W-:-:S03]  /*f490*/  F2FP.PACK_AB R32, R194, R211 ;  /* 0x000000d3c220723e */ /* 0x002fc600000000ff */
[----:B------:R-:W-:Y:S01]  /*f4a0*/  IMAD.WIDE.U32 R248, R248, -0x326172a9, RZ ;  /* 0xcd9e8d57f8f87825 */ /* 0x000fe200078e00ff */
[----:B------:R-:W-:-:S04]  /*f4b0*/  LOP3.LUT R29, R29, R32, RZ, 0xc0, !PT ;  /* 0x000000201d1d7212 */ /* 0x000fc800078ec0ff */
[----:B------:R-:W-:-:S03]  /*f4c0*/  LOP3.LUT R240, R249, UR15, R240, 0x96, !PT ;  /* 0x0000000ff9f07c12 */ /* 0x000fc6000f8e96f0 */
[----:B------:R-:W-:Y:S02]  /*f4d0*/  HMMA.16816.F32 R84, R28, R16, R84 ;  /* 0x000000101c54723c */ /* 0x000fe40000001854 */
[----:B------:R-:W-:-:S05]  /*f4e0*/  IMAD.WIDE.U32 R240, R240, -0x2daee0ad, RZ ;  /* 0xd2511f53f0f07825 */ /* 0x000fca00078e00ff */
[----:B------:R-:W-:-:S05]  /*f4f0*/  LOP3.LUT R16, R207, UR13, R248, 0x96, !PT ;  /* 0x0000000dcf107c12 */ /* 0x000fca000f8e96f8 */
[----:B------:R-:W-:Y:S01]  /*f500*/  IMAD.WIDE.U32 R16, R16, -0x2daee0ad, RZ ;  /* 0xd2511f5310107825 */ /* 0x000fe200078e00ff */
[----:B------:R-:W-:Y:S01]  /*f510*/  LOP3.LUT R239, R241, UR12, R238, 0x96, !PT ;  /* 0x0000000cf1ef7c12 */ /* 0x000fe2000f8e96ee */
[----:B------:R-:W-:Y:S03]  /*f520*/  HMMA.16816.F32 R100, R28, R12, R100 ;  /* 0x0000000c1c64723c */ /* 0x000fe60000001864 */
[----:B------:R-:W-:-:S04]  /*f530*/  LOP3.LUT R238, R17, UR10, R240, 0x96, !PT ;  /* 0x0000000a11ee7c12 */ /* 0x000fc8000f8e96f0 */
[----:B------:R-:W-:-:S04]  /*f540*/  IMAD.WIDE.U32 R12, R239, -0x326172a9, RZ ;  /* 0xcd9e8d57ef0c7825 */ /* 0x000fc800078e00ff */
[----:B------:R-:W-:Y:S01]  /*f550*/  IMAD.WIDE.U32 R238, R238, -0x326172a9, RZ ;  /* 0xcd9e8d57eeee7825 */ /* 0x000fe200078e00ff */
[----:B------:R-:W-:-:S04]  /*f560*/  LOP3.LUT R207, R13, UR11, R206, 0x96, !PT ;  /* 0x0000000b0dcf7c12 */ /* 0x000fc8000f8e96ce */
[----:B------:R-:W-:Y:S01]  /*f570*/  LOP3.LUT R206, R239, UR9, R12, 0x96, !PT ;  /* 0x00000009efce7c12 */ /* 0x000fe2000f8e960c */
[----:B------:R-:W-:-:S04]  /*f580*/  IMAD.WIDE.U32 R12, R207, -0x2daee0ad, RZ ;  /* 0xd2511f53cf0c7825 */ /* 0x000fc800078e00ff */
[----:B------:R-:W-:Y:S01]  /*f590*/  IMAD.WIDE.U32 R206, R206, -0x2daee0ad, RZ ;  /* 0xd2511f53cece7825 */ /* 0x000fe200078e00ff */
[----:B------:R-:W-:-:S04]  /*f5a0*/  LOP3.LUT R240, R13, UR8, R16, 0x96, !PT ;  /* 0x000000080df07c12 */ /* 0x000fc8000f8e9610 */
[----:B------:R-:W-:Y:S01]  /*f5b0*/  LOP3.LUT R12, R207, UR6, R12, 0x96, !PT ;  /* 0x00000006cf0c7c12 */ /* 0x000fe2000f8e960c */
[----:B------:R-:W-:Y:S01]  /*f5c0*/  HMMA.16816.F32 R108, R28, R14, R108 ;  /* 0x0000000e1c6c723c */ /* 0x000fe2000000186c */
[----:B------:R-:W-:-:S04]  /*f5d0*/  IMAD.WIDE.U32 R240, R240, -0x326172a9, RZ ;  /* 0xcd9e8d57f0f07825 */ /* 0x000fc800078e00ff */
[--C-:B------:R-:W-:Y:S02]  /*f5e0*/  FFMA.FTZ R195, R202, c[0x0][0x23c], -R63.reuse ;  /* 0x00008f00cac37a23 */ /* 0x100fe4000001083f */
[----:B------:R-:W-:Y:S01]  /*f5f0*/  IMAD.WIDE.U32 R14, R12, -0x326172a9, RZ ;  /* 0xcd9e8d570c0e7825 */ /* 0x000fe200078e00ff */
[----:B------:R-:W-:Y:S03]  /*f600*/  HMMA.16816.F32 R112, R28, R8, R112 ;  /* 0x000000081c70723c */ /* 0x000fe60000001870 */
[----:B------:R-:W-:Y:S01]  /*f610*/  FFMA.FTZ R198, R198, c[0x0][0x23c], -R63 ;  /* 0x00008f00c6c67a23 */ /* 0x000fe2000001083f */
[----:B------:R-:W-:Y:S01]  /*f620*/  MUFU.EX2 R195, R195 ;  /* 0x000000c300c37308 */ /* 0x000fe20000000800 */
[----:B------:R-:W-:Y:S02]  /*f630*/  FFMA.FTZ R200, R200, c[0x0][0x23c], -R62 ;  /* 0x00008f00c8c87a23 */ /* 0x000fe4000001083e */
[----:B------:R-:W-:Y:S01]  /*f640*/  LOP3.LUT R9, R15, UR17, R240, 0x96, !PT ;  /* 0x000000110f097c12 */ /* 0x000fe2000f8e96f0 */
[----:B------:R-:W-:-:S04]  /*f650*/  FFMA.FTZ R202, R191, c[0x0][0x23c], -R62 ;  /* 0x00008f00bfca7a23 */ /* 0x000fc8000001083e */
[----:B------:R-:W1:Y:S01]  /*f660*/  MUFU.EX2 R198, R198 ;  /* 0x000000c600c67308 */ /* 0x000e620000000800 */
[----:B------:R-:W-:Y:S01]  /*f670*/  LOP3.LUT R12, R9, 0xffff, RZ, 0xc0, !PT ;  /* 0x0000ffff090c7812 */ /* 0x000fe200078ec0ff */
[--C-:B------:R-:W-:Y:S01]  /*f680*/  FFMA.FTZ R201, R201, c[0x0][0x23c], -R63.reuse ;  /* 0x00008f00c9c97a23 */ /* 0x100fe2000001083f */
[----:B------:R-:W-:Y:S01]  /*f690*/  LOP3.LUT R8, R9, 0xff, RZ, 0xc0, !PT ;  /* 0x000000ff09087812 */ /* 0x000fe200078ec0ff */
[----:B------:R-:W-:Y:S01]  /*f6a0*/  FFMA.FTZ R197, R197, c[0x0][0x23c], -R63 ;  /* 0x00008f00c5c57a23 */ /* 0x000fe2000001083f */
[----:B------:R-:W-:Y:S01]  /*f6b0*/  SHF.R.U32.HI R12, RZ, 0x8, R12 ;  /* 0x00000008ff0c7819 */ /* 0x000fe2000001160c */
[----:B------:R-:W-:Y:S02]  /*f6c0*/  HMMA.16816.F32 R136, R28, R4, R136 ;  /* 0x000000041c88723c */ /* 0x000fe40000001888 */
[----:B------:R-:W-:Y:S01]  /*f6d0*/  MUFU.EX2 R200, R200 ;  /* 0x000000c800c87308 */ /* 0x000fe20000000800 */
[----:B------:R-:W-:Y:S01]  /*f6e0*/  PRMT R8, R8, 0x5410, R12 ;  /* 0x0000541008087816 */ /* 0x000fe2000000000c */
[----:B------:R-:W-:-:S03]  /*f6f0*/  FFMA.FTZ R191, R196, c[0x0][0x23c], -R62 ;  /* 0x00008f00c4bf7a23 */ /* 0x000fc6000001083e */
[----:B------:R-:W-:-:S03]  /*f700*/  SHF.R.U32.HI R5, RZ, 0x10, R9 ;  /* 0x00000010ff057819 */ /* 0x000fc60000011609 */
[----:B------:R-:W2:Y:S01]  /*f710*/  MUFU.EX2 R202, R202 ;  /* 0x000000ca00ca7308 */ /* 0x000ea20000000800 */
[----:B------:R-:W-:Y:S01]  /*f720*/  HMMA.16816.F32 R120, R28, R10, R120 ;  /* 0x0000000a1c78723c */ /* 0x000fe20000001878 */
[----:B------:R-:W-:Y:S01]  /*f730*/  FFMA.FTZ R190, R190, c[0x0][0x23c], -R62 ;  /* 0x00008f00bebe7a23 */ /* 0x000fe2000001083e */
[----:B------:R-:W-:Y:S02]  /*f740*/  SHF.R.U32.HI R4, RZ, 0x18, R9 ;  /* 0x00000018ff047819 */ /* 0x000fe40000011609 */
[----:B------:R-:W-:-:S03]  /*f750*/  LOP3.LUT R5, R5, 0xff, RZ, 0xc0, !PT ;  /* 0x000000ff05057812 */ /* 0x000fc600078ec0ff */
[----:B------:R-:W-:Y:S01]  /*f760*/  MUFU.EX2 R201, R201 ;  /* 0x000000c900c97308 */ /* 0x000fe20000000800 */
[----:B------:R-:W-:Y:S02]  /*f770*/  LOP3.LUT R11, R14, 0xffff, RZ, 0xc0, !PT ;  /* 0x0000ffff0e0b7812 */ /* 0x000fe400078ec0ff */
[----:B------:R-:W-:Y:S01]  /*f780*/  SHF.R.U32.HI R10, RZ, 0x10, R14 ;  /* 0x00000010ff0a7819 */ /* 0x000fe2000001160e */
[----:B------:R-:W-:-:S04]  /*f790*/  HSET2.LE.AND R8, R8, R54, PT ;  /* 0x0000003608087233 */ /* 0x000fc80003803000 */
[----:B------:R-:W3:Y:S01]  /*f7a0*/  MUFU.EX2 R197, R197 ;  /* 0x000000c500c57308 */ /* 0x000ee20000000800 */
[----:B------:R-:W-:Y:S02]  /*f7b0*/  SHF.R.U32.HI R11, RZ, 0x8, R11 ;  /* 0x00000008ff0b7819 */ /* 0x000fe4000001160b */
[----:B------:R-:W-:Y:S02]  /*f7c0*/  LOP3.LUT R10, R10, 0xff, RZ, 0xc0, !PT ;  /* 0x000000ff0a0a7812 */ /* 0x000fe400078ec0ff */
[----:B------:R-:W-:Y:S02]  /*f7d0*/  PRMT R4, R5, 0x5410, R4 ;  /* 0x0000541005047816 */ /* 0x000fe40000000004 */
[----:B------:R-:W-:Y:S01]  /*f7e0*/  LOP3.LUT R34, R14, 0xff, RZ, 0xc0, !PT ;  /* 0x000000ff0e227812 */ /* 0x000fe200078ec0ff */
[----:B------:R-:W-:Y:S01]  /*f7f0*/  MUFU.EX2 R191, R191 ;  /* 0x000000bf00bf7308 */ /* 0x000fe20000000800 */
[----:B------:R-:W-:Y:S02]  /*f800*/  SHF.R.U32.HI R35, RZ, 0x18, R14 ;  /* 0x00000018ff237819 */ /* 0x000fe4000001160e */
[----:B-1----:R-:W-:Y:S01]  /*f810*/  F2FP.PACK_AB R32, R198, R195 ;  /* 0x000000c3c620723e */ /* 0x002fe200000000ff */
[C---:B------:R-:W-:Y:S04]  /*f820*/  HMMA.16816.F32 R160, R28.reuse, R24, R160 ;  /* 0x000000181ca0723c */ /* 0x040fe800000018a0 */
[----:B------:R-:W1:Y:S01]  /*f830*/  MUFU.EX2 R190, R190 ;  /* 0x000000be00be7308 */ /* 0x000e620000000800 */
[----:B------:R-:W-:Y:S01]  /*f840*/  PRMT R34, R34, 0x5410, R11 ;  /* 0x0000541022227816 */ /* 0x000fe2000000000b */
[--C-:B------:R-:W-:Y:S01]  /*f850*/  HSET2.LE.AND R33, R4, R54.reuse, PT ;  /* 0x0000003604217233 */ /* 0x100fe20003803000 */
[----:B------:R-:W-:Y:S01]  /*f860*/  PRMT R35, R10, 0x5410, R35 ;  /* 0x000054100a237816 */ /* 0x000fe20000000023 */
[C---:B------:R-:W-:Y:S01]  /*f870*/  HMMA.16816.F32 R148, R28.reuse, R26, R148 ;  /* 0x0000001a1c94723c */ /* 0x040fe20000001894 */
[----:B------:R-:W-:Y:S01]  /*f880*/  LOP3.LUT R32, R8, R32, RZ, 0xc0, !PT ;  /* 0x0000002008207212 */ /* 0x000fe200078ec0ff */
[----:B------:R-:W4:Y:S04]  /*f890*/  LDSM.16.MT88.4 R24, [R214+0x9800] ;  /* 0x00980000d618783b */ /* 0x000f280000004200 */
[----:B------:R-:W-:Y:S02]  /*f8a0*/  LDSM.16.MT88.4 R12, [R212+0xa800] ;  /* 0x00a80000d40c783b */ /* 0x000fe40000004200 */
[C---:B------:R-:W-:Y:S02]  /*f8b0*/  HMMA.16816.F32 R68, R28.reuse, R20, R68 ;  /* 0x000000141c44723c */ /* 0x040fe40000001844 */
[----:B------:R-:W-:Y:S06]  /*f8c0*/  LDSM.16.MT88.4 R8, [R214+0xb800] ;  /* 0x00b80000d608783b */ /* 0x000fec0000004200 */
[----:B------:R-:W-:Y:S01]  /*f8d0*/  HMMA.16816.F32 R80, R28, R22, R80 ;  /* 0x000000161c50723c */ /* 0x000fe20000001850 */
[----:B------:R-:W4:Y:S01]  /*f8e0*/  LDSM.16.MT88.4 R20, [R212+0x9800] ;  /* 0x00980000d414783b */ /* 0x000f220000004200 */
[----:B------:R-:W-:-:S06]  /*f8f0*/  HSET2.LE.AND R34, R34, R54, PT ;  /* 0x0000003622227233 */ /* 0x000fcc0003803000 */
[C---:B------:R-:W-:Y:S01]  /*f900*/  HMMA.16816.F32 R96, R28.reuse, R18, R96 ;  /* 0x000000121c60723c */ /* 0x040fe20000001860 */
[----:B------:R-:W4:Y:S07]  /*f910*/  LDSM.16.MT88.4 R16, [R214+0xa800] ;  /* 0x00a80000d610783b */ /* 0x000f2e0000004200 */
[----:B------:R-:W-:Y:S01]  /*f920*/  HMMA.16816.F32 R132, R28, R6, R132 ;  /* 0x000000061c84723c */ /* 0x000fe20000001884 */
[----:B------:R-:W4:Y:S06]  /*f930*/  LDSM.16.MT88.4 R4, [R212+0xb800] ;  /* 0x00b80000d404783b */ /* 0x000f2c0000004200 */
[----:B--2---:R-:W-:-:S04]  /*f940*/  F2FP.PACK_AB R28, R202, R200 ;  /* 0x000000c8ca1c723e */ /* 0x004fc800000000ff */
[----:B------:R-:W-:Y:S02]  /*f950*/  LOP3.LUT R33, R33, R28, RZ, 0xc0, !PT ;  /* 0x0000001c21217212 */ /* 0x000fe400078ec0ff */
[----:B---3--:R-:W-:Y:S01]  /*f960*/  F2FP.PACK_AB R28, R197, R201 ;  /* 0x000000c9c51c723e */ /* 0x008fe200000000ff */
[----:B------:R-:W-:Y:S01]  /*f970*/  HSET2.LE.AND R35, R35, R54, PT ;  /* 0x0000003623237233 */ /* 0x000fe20003803000 */
[----:B------:R-:W-:Y:S02]  /*f980*/  LOP3.LUT R186, R249, UR15, R186, 0x96, !PT ;  /* 0x0000000ff9ba7c12 */ /* 0x000fe4000f8e96ba */
[----:B------:R-:W-:Y:S02]  /*f990*/  LOP3.LUT R34, R34, R28, RZ, 0xc0, !PT ;  /* 0x0000001c22227212 */ /* 0x000fe400078ec0ff */
[----:B-1----:R-:W-:Y:S02]  /*f9a0*/  F2FP.PACK_AB R28, R190, R191 ;  /* 0x000000bfbe1c723e */ /* 0x002fe400000000ff */
[----:B------:R-:W-:Y:S01]  /*f9b0*/  LOP3.LUT R248, R183, UR13, R248, 0x96, !PT ;  /* 0x0000000db7f87c12 */ /* 0x000fe2000f8e96f8 */
[----:B------:R-:W-:Y:S01]  /*f9c0*/  IMAD.WIDE.U32 R250, R186, -0x2daee0ad, RZ ;  /* 0xd2511f53bafa7825 */ /* 0x000fe200078e00ff */
[----:B------:R-:W-:-:S03]  /*f9d0*/  LOP3.LUT R35, R35, R28, RZ, 0xc0, !PT ;  /* 0x0000001c23237212 */ /* 0x000fc600078ec0ff */
[----:B------:R-:W-:Y:S01]  /*f9e0*/  IMAD.WIDE.U32 R28, R248, -0x2daee0ad, RZ ;  /* 0xd2511f53f81c7825 */ /* 0x000fe200078e00ff */
[----:B------:R-:W-:-:S04]  /*f9f0*/  LOP3.LUT R184, R251, UR12, R184, 0x96, !PT ;  /* 0x0000000cfbb87c12 */ /* 0x000fc8000f8e96b8 */
[----:B------:R-:W-:Y:S01]  /*fa00*/  LOP3.LUT R250, R29, UR10, R250, 0x96, !PT ;  /* 0x0000000a1dfa7c12 */ /* 0x000fe2000f8e96fa */
[----:B------:R-:W-:-:S04]  /*fa10*/  IMAD.WIDE.U32 R248, R184, -0x326172a9, RZ ;  /* 0xcd9e8d57b8f87825 */ /* 0x000fc800078e00ff */
[----:B------:R-:W-:Y:S01]  /*fa20*/  IMAD.WIDE.U32 R250, R250, -0x326172a9, RZ ;  /* 0xcd9e8d57fafa7825 */ /* 0x000fe200078e00ff */
[----:B------:R-:W-:-:S04]  /*fa30*/  LOP3.LUT R182, R249, UR11, R182, 0x96, !PT ;  /* 0x0000000bf9b67c12 */ /* 0x000fc8000f8e96b6 */
[----:B------:R-:W-:Y:S01]  /*fa40*/  LOP3.LUT R248, R251, UR9, R248, 0x96, !PT ;  /* 0x00000009fbf87c12 */ /* 0x000fe2000f8e96f8 */
[----:B------:R-:W-:-:S04]  /*fa50*/  IMAD.WIDE.U32 R182, R182, -0x2daee0ad, RZ ;  /* 0xd2511f53b6b67825 */ /* 0x000fc800078e00ff */
[----:B------:R-:W-:Y:S01]  /*fa60*/  IMAD.WIDE.U32 R248, R248, -0x2daee0ad, RZ ;  /* 0xd2511f53f8f87825 */ /* 0x000fe200078e00ff */
[C---:B----4-:R-:W-:Y:S08]  /*fa70*/  HMMA.16816.F32 R156, R32.reuse, R24, R156 ;  /* 0x00000018209c723c */ /* 0x050ff0000000189c */
        /* <DEDUP_REMOVED lines=11> */
[----:B------:R-:W-:-:S05]  /*fb30*/  LOP3.LUT R32, R249, UR6, R182, 0x96, !PT ;  /* 0x00000006f9207c12 */ /* 0x000fca000f8e96b6 */
[----:B------:R-:W-:Y:S01]  /*fb40*/  IMAD.WIDE.U32 R32, R32, -0x326172a9, RZ ;  /* 0xcd9e8d5720207825 */ /* 0x000fe200078e00ff */
[----:B------:R-:W-:-:S03]  /*fb50*/  LOP3.LUT R28, R183, UR8, R28, 0x96, !PT ;  /* 0x00000008b71c7c12 */ /* 0x000fc6000f8e961c */
[--C-:B------:R-:W-:Y:S01]  /*fb60*/  FFMA.FTZ R184, R64, c[0x0][0x23c], -R61.reuse ;  /* 0x00008f0040b87a23 */ /* 0x100fe2000001083d */
[----:B------:R-:W-:Y:S01]  /*fb70*/  LOP3.LUT R29, R32, 0xffff, RZ, 0xc0, !PT ;  /* 0x0000ffff201d7812 */ /* 0x000fe200078ec0ff */
[--C-:B------:R-:W-:Y:S02]  /*fb80*/  FFMA.FTZ R183, R175, c[0x0][0x23c], -R61.reuse ;  /* 0x00008f00afb77a23 */ /* 0x100fe4000001083d */
[----:B------:R-:W-:Y:S01]  /*fb90*/  FFMA.FTZ R64, R179, c[0x0][0x23c], -R61 ;  /* 0x00008f00b3407a23 */ /* 0x000fe2000001083d */
[----:B------:R-:W-:Y:S01]  /*fba0*/  SHF.R.U32.HI R29, RZ, 0x8, R29 ;  /* 0x00000008ff1d7819 */ /* 0x000fe2000001161d */
[----:B------:R-:W-:Y:S01]  /*fbb0*/  IMAD.WIDE.U32 R34, R28, -0x326172a9, RZ ;  /* 0xcd9e8d571c227825 */ /* 0x000fe200078e00ff */
[----:B------:R-:W-:Y:S02]  /*fbc0*/  LOP3.LUT R30, R32, 0xff, RZ, 0xc0, !PT ;  /* 0x000000ff201e7812 */ /* 0x000fe400078ec0ff */
[----:B------:R-:W-:Y:S01]  /*fbd0*/  SHF.R.U32.HI R28, RZ, 0x10, R32 ;  /* 0x00000010ff1c7819 */ /* 0x000fe20000011620 */
[----:B------:R-:W-:Y:S01]  /*fbe0*/  FFMA.FTZ R182, R65, c[0x0][0x23c], -R61 ;  /* 0x00008f0041b67a23 */ /* 0x000fe2000001083d */
[----:B------:R-:W-:Y:S01]  /*fbf0*/  MUFU.EX2 R183, R183 ;  /* 0x000000b700b77308 */ /* 0x000fe20000000800 */
[----:B------:R-:W-:-:S02]  /*fc00*/  FFMA.FTZ R65, R180, c[0x0][0x23c], -R57 ;  /* 0x00008f00b4417a23 */ /* 0x000fc40000010839 */
[----:B------:R-:W-:Y:S01]  /*fc10*/  FFMA.FTZ R175, R181, c[0x0][0x23c], -R57 ;  /* 0x00008f00b5af7a23 */ /* 0x000fe20000010839 */
[----:B------:R-:W-:Y:S02]  /*fc20*/  PRMT R30, R30, 0x5410, R29 ;  /* 0x000054101e1e7816 */ /* 0x000fe4000000001d */
[----:B------:R-:W-:Y:S02]  /*fc30*/  SHF.R.U32.HI R29, RZ, 0x18, R32 ;  /* 0x00000018ff1d7819 */ /* 0x000fe40000011620 */
[----:B------:R-:W1:Y:S01]  /*fc40*/  MUFU.EX2 R64, R64 ;  /* 0x0000004000407308 */ /* 0x000e620000000800 */
[----:B------:R-:W-:Y:S02]  /*fc50*/  LOP3.LUT R28, R28, 0xff, RZ, 0xc0, !PT ;  /* 0x000000ff1c1c7812 */ /* 0x000fe400078ec0ff */
[----:B------:R-:W-:Y:S02]  /*fc60*/  LOP3.LUT R31, R33, UR17, R34, 0x96, !PT ;  /* 0x00000011211f7c12 */ /* 0x000fe4000f8e9622 */
[----:B------:R-:W-:-:S03]  /*fc70*/  PRMT R28, R28, 0x5410, R29 ;  /* 0x000054101c1c7816 */ /* 0x000fc6000000001d */
[----:B------:R-:W-:Y:S01]  /*fc80*/  MUFU.EX2 R65, R65 ;  /* 0x0000004100417308 */ /* 0x000fe20000000800 */
[----:B------:R-:W-:Y:S01]  /*fc90*/  SHF.R.U32.HI R29, RZ, 0x10, R31 ;  /* 0x00000010ff1d7819 */ /* 0x000fe2000001161f */
[----:B------:R-:W-:Y:S01]  /*fca0*/  FFMA.FTZ R179, R170, c[0x0][0x23c], -R57 ;  /* 0x00008f00aab37a23 */ /* 0x000fe20000010839 */
[----:B------:R-:W-:-:S05]  /*fcb0*/  LOP3.LUT R33, R31, 0xffff, RZ, 0xc0, !PT ;  /* 0x0000ffff1f217812 */ /* 0x000fca00078ec0ff */
[----:B------:R-:W2:Y:S01]  /*fcc0*/  MUFU.EX2 R175, R175 ;  /* 0x000000af00af7308 */ /* 0x000ea20000000800 */
[----:B------:R-:W-:Y:S01]  /*fcd0*/  LOP3.LUT R32, R31, 0xff, RZ, 0xc0, !PT ;  /* 0x000000ff1f207812 */ /* 0x000fe200078ec0ff */
[----:B------:R-:W-:Y:S01]  /*fce0*/  FFMA.FTZ R170, R171, c[0x0][0x23c], -R57 ;  /* 0x00008f00abaa7a23 */ /* 0x000fe20000010839 */
[----:B------:R-:W-:Y:S02]  /*fcf0*/  SHF.R.U32.HI R31, RZ, 0x18, R31 ;  /* 0x00000018ff1f7819 */ /* 0x000fe4000001161f */
[----:B------:R-:W-:-:S03]  /*fd00*/  LOP3.LUT R29, R29, 0xff, RZ, 0xc0, !PT ;  /* 0x000000ff1d1d7812 */ /* 0x000fc600078ec0ff */
[----:B------:R-:W-:Y:S01]  /*fd10*/  MUFU.EX2 R184, R184 ;  /* 0x000000b800b87308 */ /* 0x000fe20000000800 */
[----:B------:R-:W-:Y:S01]  /*fd20*/  PRMT R29, R29, 0x5410, R31 ;  /* 0x000054101d1d7816 */ /* 0x000fe2000000001f */
[----:B------:R-:W-:Y:S01]  /*fd30*/  HSET2.LE.AND R30, R30, R54, PT ;  /* 0x000000361e1e7233 */ /* 0x000fe20003803000 */
[----:B-1----:R-:W-:-:S05]  /*fd40*/  F2FP.PACK_AB R31, R64, R183 ;  /* 0x000000b7401f723e */ /* 0x002fca00000000ff */
[----:B------:R-:W1:Y:S01]  /*fd50*/  MUFU.EX2 R182, R182 ;  /* 0x000000b600b67308 */ /* 0x000e620000000800 */
[----:B------:R-:W-:Y:S01]  /*fd60*/  SHF.R.U32.HI R33, RZ, 0x8, R33 ;  /* 0x00000008ff217819 */ /* 0x000fe20000011621 */
[----:B------:R-:W-:Y:S01]  /*fd70*/  HSET2.LE.AND R28, R28, R54, PT ;  /* 0x000000361c1c7233 */ /* 0x000fe20003803000 */
[----:B------:R-:W-:-:S05]  /*fd80*/  LOP3.LUT R30, R30, R31, RZ, 0xc0, !PT ;  /* 0x0000001f1e1e7212 */ /* 0x000fca00078ec0ff */
[----:B------:R-:W-:Y:S01]  /*fd90*/  MUFU.EX2 R179, R179 ;  /* 0x000000b300b37308 */ /* 0x000fe20000000800 */
[----:B------:R-:W-:Y:S02]  /*fda0*/  PRMT R32, R32, 0x5410, R33 ;  /* 0x0000541020207816 */ /* 0x000fe40000000021 */
[----:B--2---:R-:W-:-:S05]  /*fdb0*/  F2FP.PACK_AB R31, R175, R65 ;  /* 0x00000041af1f723e */ /* 0x004fca00000000ff */
[----:B------:R-:W2:Y:S01]  /*fdc0*/  MUFU.EX2 R170, R170 ;  /* 0x000000aa00aa7308 */ /* 0x000ea20000000800 */
[----:B------:R-:W-:Y:S01]  /*fdd0*/  LOP3.LUT R31, R28, R31, RZ, 0xc0, !PT ;  /* 0x0000001f1c1f7212 */ /* 0x000fe200078ec0ff */
[--C-:B------:R-:W-:Y:S01]  /*fde0*/  HSET2.LE.AND R28, R32, R54.reuse, PT ;  /* 0x00000036201c7233 */ /* 0x100fe20003803000 */
[----:B-1----:R-:W-:Y:S01]  /*fdf0*/  F2FP.PACK_AB R32, R182, R184 ;  /* 0x000000b8b620723e */ /* 0x002fe200000000ff */
[----:B------:R-:W-:-:S03]  /*fe00*/  HSET2.LE.AND R29, R29, R54, PT ;  /* 0x000000361d1d7233 */ /* 0x000fc60003803000 */
[----:B------:R-:W-:Y:S02]  /*fe10*/  LOP3.LUT R28, R28, R32, RZ, 0xc0, !PT ;  /* 0x000000201c1c7212 */ /* 0x000fe400078ec0ff */
[----:B--2---:R-:W-:-:S04]  /*fe20*/  F2FP.PACK_AB R32, R170, R179 ;  /* 0x000000b3aa20723e */ /* 0x004fc800000000ff */
[----:B------:R-:W-:-:S07]  /*fe30*/  LOP3.LUT R29, R29, R32, RZ, 0xc0, !PT ;  /* 0x000000201d1d7212 */ /* 0x000fce00078ec0ff */
[----:B------:R-:W-:Y:S07]  /*fe40*/  HMMA.16816.F32 R100, R28, R12, R100 ;  /* 0x0000000c1c64723c */ /* 0x000fee0000001864 */
[----:B------:R-:W-:-:S05]  /*fe50*/  LOP3.LUT R12, R241, UR7, R238, 0x96, !PT ;  /* 0x00000007f10c7c12 */ /* 0x000fca000f8e96ee */
[----:B------:R-:W-:Y:S01]  /*fe60*/  IMAD.WIDE.U32 R12, R12, -0x2daee0ad, RZ ;  /* 0xd2511f530c0c7825 */ /* 0x000fe200078e00ff */
[----:B------:R-:W-:Y:S03]  /*fe70*/  HMMA.16816.F32 R108, R28, R14, R108 ;  /* 0x0000000e1c6c723c */ /* 0x000fe6000000186c */
[--C-:B------:R-:W-:Y:S01]  /*fe80*/  FFMA.FTZ R171, R176, c[0x0][0x23c], -R63.reuse ;  /* 0x00008f00b0ab7a23 */ /* 0x100fe2000001083f */
[----:B------:R-:W-:Y:S01]  /*fe90*/  LOP3.LUT R206, R13, UR16, R206, 0x96, !PT ;  /* 0x000000100dce7c12 */ /* 0x000fe2000f8e96ce */
[--C-:B------:R-:W-:Y:S02]  /*fea0*/  FFMA.FTZ R174, R174, c[0x0][0x23c], -R63.reuse ;  /* 0x00008f00aeae7a23 */ /* 0x100fe4000001083f */
[----:B------:R-:W-:Y:S02]  /*feb0*/  FFMA.FTZ R173, R173, c[0x0][0x23c], -R63 ;  /* 0x00008f00adad7a23 */ /* 0x000fe4000001083f */
[----:B------:R-:W-:-:S02]  /*fec0*/  FFMA.FTZ R164, R164, c[0x0][0x23c], -R62 ;  /* 0x00008f00a4a47a23 */ /* 0x000fc4000001083e */
[--C-:B------:R-:W-:Y:S02]  /*fed0*/  FFMA.FTZ R169, R169, c[0x0][0x23c], -R62.reuse ;  /* 0x00008f00a9a97a23 */ /* 0x100fe4000001083e */
[--C-:B------:R-:W-:Y:S02]  /*fee0*/  FFMA.FTZ R66, R66, c[0x0][0x23c], -R62.reuse ;  /* 0x00008f0042427a23 */ /* 0x100fe4000001083e */
[----:B------:R-:W-:Y:S02]  /*fef0*/  FFMA.FTZ R63, R172, c[0x0][0x23c], -R63 ;  /* 0x00008f00ac3f7a23 */ /* 0x000fe4000001083f */
[----:B------:R-:W-:Y:S01]  /*ff00*/  FFMA.FTZ R62, R67, c[0x0][0x23c], -R62 ;  /* 0x00008f00433e7a23 */ /* 0x000fe2000001083e */
[----:B------:R-:W-:Y:S01]  /*ff10*/  LOP3.LUT R15, R206, 0xffff, RZ, 0xc0, !PT ;  /* 0x0000ffffce0f7812 */ /* 0x000fe200078ec0ff */
[----:B------:R-:W-:Y:S01]  /*ff20*/  MUFU.EX2 R171, R171 ;  /* 0x000000ab00ab7308 */ /* 0x000fe20000000800 */
[----:B------:R-:W-:Y:S02]  /*ff30*/  HMMA.16816.F32 R112, R28, R8, R112 ;  /* 0x000000081c70723c */ /* 0x000fe40000001870 */
[----:B------:R-:W-:-:S05]  /*ff40*/  SHF.R.U32.HI R15, RZ, 0x8, R15 ;  /* 0x00000008ff0f7819 */ /* 0x000fca000001160f */
[----:B------:R-:W1:Y:S01]  /*ff50*/  MUFU.EX2 R174, R174 ;  /* 0x000000ae00ae7308 */ /* 0x000e620000000800 */
[----:B------:R-:W-:Y:S01]  /*ff60*/  LOP3.LUT R8, R206, 0xff, RZ, 0xc0, !PT ;  /* 0x000000ffce087812 */ /* 0x000fe200078ec0ff */
[----:B------:R-:W-:Y:S01]  /*ff70*/  HMMA.16816.F32 R120, R28, R10, R120 ;  /* 0x0000000a1c78723c */ /* 0x000fe20000001878 */
[----:B------:R-:W-:Y:S02]  /*ff80*/  LOP3.LUT R9, R12, 0xffff, RZ, 0xc0, !PT ;  /* 0x0000ffff0c097812 */ /* 0x000fe400078ec0ff */
[----:B------:R-:W-:-:S03]  /*ff90*/  SHF.R.U32.HI R13, RZ, 0x10, R12 ;  /* 0x00000010ff0d7819 */ /* 0x000fc6000001160c */
[----:B------:R-:W-:Y:S01]  /*ffa0*/  MUFU.EX2 R173, R173 ;  /* 0x000000ad00ad7308 */ /* 0x000fe20000000800 */
[----:B------:R-:W-:Y:S01]  /*ffb0*/  SHF.R.U32.HI R10, RZ, 0x10, R206 ;  /* 0x00000010ff0a7819 */ /* 0x000fe200000116ce */
[----:B------:R-:W-:Y:S01]  /*ffc0*/  FFMA.FTZ R52, R232, R178, R52 ;  /* 0x000000b2e8347223 */ /* 0x000fe20000010034 */
[----:B------:R-:W-:Y:S01]  /*ffd0*/  PRMT R8, R8, 0x5410, R15 ;  /* 0x0000541008087816 */ /* 0x000fe2000000000f */
[----:B------:R-:W-:-:S04]  /*ffe0*/  FFMA.FTZ R56, R231, R177, R56 ;  /* 0x000000b1e7387223 */ /* 0x000fc80000010038 */
[----:B------:R-:W-:Y:S01]  /*fff0*/  MUFU.EX2 R63, R63 ;  /* 0x0000003f003f7308 */ /* 0x000fe20000000800 */
[----:B------:R-:W-:Y:S01]  /*10000*/  FFMA.FTZ R47, R230, R60, R47 ;  /* 0x0000003ce62f7223 */ /* 0x000fe2000001002f */
[----:B------:R-:W-:Y:S01]  /*10010*/  LOP3.LUT R14, R12, 0xff, RZ, 0xc0, !PT ;  /* 0x000000ff0c0e7812 */ /* 0x000fe200078ec0ff */
[----:B------:R-:W-:-:S05]  /*10020*/  FFMA.FTZ R43, R229, R59, R43 ;  /* 0x0000003be52b7223 */ /* 0x000fca000001002b */
[----:B------:R-:W-:Y:S01]  /*10030*/  MUFU.EX2 R164, R164 ;  /* 0x000000a400a47308 */ /* 0x000fe20000000800 */
[----:B------:R-:W-:-:S07]  /*10040*/  SHF.R.U32.HI R12, RZ, 0x18, R12 ;  /* 0x00000018ff0c7819 */ /* 0x000fce000001160c */
[----:B------:R-:W2:Y:S01]  /*10050*/  MUFU.EX2 R169, R169 ;  /* 0x000000a900a97308 */ /* 0x000ea20000000800 */
[----:B------:R-:W-:-:S07]  /*10060*/  SHF.R.U32.HI R206, RZ, 0x18, R206 ;  /* 0x00000018ffce7819 */ /* 0x000fce00000116ce */
[----:B------:R-:W-:Y:S01]  /*10070*/  MUFU.EX2 R66, R66 ;  /* 0x0000004200427308 */ /* 0x000fe20000000800 */
[----:B------:R-:W-:-:S07]  /*10080*/  SHF.R.U32.HI R9, RZ, 0x8, R9 ;  /* 0x00000008ff097819 */ /* 0x000fce0000011609 */
[----:B------:R-:W3:Y:S01]  /*10090*/  MUFU.EX2 R62, R62 ;  /* 0x0000003e003e7308 */ /* 0x000ee20000000800 */
[----:B------:R-:W-:Y:S02]  /*100a0*/  LOP3.LUT R13, R13, 0xff, RZ, 0xc0, !PT ;  /* 0x000000ff0d0d7812 */ /* 0x000fe400078ec0ff */
[----:B------:R-:W-:Y:S01]  /*100b0*/  LOP3.LUT R10, R10, 0xff, RZ, 0xc0, !PT ;  /* 0x000000ff0a0a7812 */ /* 0x000fe200078ec0ff */
[----:B------:R-:W-:Y:S01]  /*100c0*/  FADD.FTZ R52, R58, R52 ;  /* 0x000000343a347221 */ /* 0x000fe20000010000 */
[----:B------:R-:W-:Y:S01]  /*100d0*/  HSET2.LE.AND R32, R8, R54, PT ;  /* 0x0000003608207233 */ /* 0x000fe20003803000 */
[----:B------:R-:W-:Y:S02]  /*100e0*/  FADD.FTZ R56, R0, R56 ;  /* 0x0000003800387221 */ /* 0x000fe40000010000 */
[----:B------:R-:W-:Y:S02]  /*100f0*/  FADD.FTZ R47, R46, R47 ;  /* 0x0000002f2e2f7221 */ /* 0x000fe40000010000 */
[----:B------:R-:W-:Y:S01]  /*10100*/  FADD.FTZ R43, R42, R43 ;  /* 0x0000002b2a2b7221 */ /* 0x000fe20000010000 */
[----:B------:R-:W-:-:S02]  /*10110*/  PRMT R14, R14, 0x5410, R9 ;  /* 0x000054100e0e7816 */ /* 0x000fc40000000009 */
[----:B------:R-:W-:Y:S02]  /*10120*/  PRMT R12, R13, 0x5410, R12 ;  /* 0x000054100d0c7816 */ /* 0x000fe4000000000c */
[----:B------:R-:W-:Y:S01]  /*10130*/  PRMT R8, R10, 0x5410, R206 ;  /* 0x000054100a087816 */ /* 0x000fe200000000ce */
[----:B------:R-:W-:Y:S02]  /*10140*/  FADD.FTZ R52, R51, R52 ;  /* 0x0000003433347221 */ /* 0x000fe40000010000 */
[----:B------:R-:W-:Y:S02]  /*10150*/  FADD.FTZ R56, R49, R56 ;  /* 0x0000003831387221 */ /* 0x000fe40000010000 */
[----:B------:R-:W-:Y:S02]  /*10160*/  FADD.FTZ R47, R45, R47 ;  /* 0x0000002f2d2f7221 */ /* 0x000fe40000010000 */
[----:B------:R-:W-:Y:S01]  /*10170*/  FADD.FTZ R43, R3, R43 ;  /* 0x0000002b032b7221 */ /* 0x000fe20000010000 */
[----:B-1----:R-:W-:Y:S01]  /*10180*/  F2FP.PACK_AB R11, R174, R171 ;  /* 0x000000abae0b723e */ /* 0x002fe200000000ff */
[----:B------:R-:W-:Y:S01]  /*10190*/  IMAD.MOV.U32 R180, RZ, RZ, R34 ;  /* 0x000000ffffb47224 */ /* 0x000fe200078e0022 */
[--C-:B------:R-:W-:Y:S01]  /*101a0*/  HSET2.LE.AND R14, R14, R54.reuse, PT ;  /* 0x000000360e0e7233 */ /* 0x100fe20003803000 */
[----:B------:R-:W-:Y:S01]  /*101b0*/  IMAD.MOV.U32 R181, RZ, RZ, R35 ;  /* 0x000000ffffb57224 */ /* 0x000fe200078e0023 */
[--C-:B------:R-:W-:Y:S01]  /*101c0*/  HSET2.LE.AND R8, R8, R54.reuse, PT ;  /* 0x0000003608087233 */ /* 0x100fe20003803000 */
[----:B--2---:R-:W-:Y:S01]  /*101d0*/  F2FP.PACK_AB R33, R169, R164 ;  /* 0x000000a4a921723e */ /* 0x004fe200000000ff */
[----:B------:R-:W-:Y:S01]  /*101e0*/  HSET2.LE.AND R12, R12, R54, PT ;  /* 0x000000360c0c7233 */ /* 0x000fe20003803000 */
[----:B------:R-:W-:Y:S01]  /*101f0*/  F2FP.PACK_AB R34, R63, R173 ;  /* 0x000000ad3f22723e */ /* 0x000fe200000000ff */
[----:B------:R-:W-:Y:S01]  /*10200*/  FADD.FTZ R52, R50, R52 ;  /* 0x0000003432347221 */ /* 0x000fe20000010000 */
[----:B---3--:R-:W-:Y:S01]  /*10210*/  F2FP.PACK_AB R35, R62, R66 ;  /* 0x000000423e23723e */ /* 0x008fe200000000ff */
[----:B------:R-:W-:-:S02]  /*10220*/  FADD.FTZ R56, R48, R56 ;  /* 0x0000003830387221 */ /* 0x000fc40000010000 */
[----:B------:R-:W-:Y:S02]  /*10230*/  FADD.FTZ R47, R44, R47 ;  /* 0x0000002f2c2f7221 */ /* 0x000fe40000010000 */
[----:B------:R-:W-:Y:S01]  /*10240*/  FADD.FTZ R43, R2, R43 ;  /* 0x0000002b022b7221 */ /* 0x000fe20000010000 */
[C---:B------:R-:W-:Y:S01]  /*10250*/  HMMA.16816.F32 R160, R28.reuse, R24, R160 ;  /* 0x000000181ca0723c */ /* 0x040fe200000018a0 */
[----:B------:R-:W-:Y:S01]  /*10260*/  LOP3.LUT R32, R32, R11, RZ, 0xc0, !PT ;  /* 0x0000000b20207212 */ /* 0x000fe200078ec0ff */
[----:B------:R-:W-:Y:S01]  /*10270*/  FADD.FTZ R52, R237, R52 ;  /* 0x00000034ed347221 */ /* 0x000fe20000010000 */
[----:B------:R-:W-:Y:S01]  /*10280*/  LOP3.LUT R33, R8, R33, RZ, 0xc0, !PT ;  /* 0x0000002108217212 */ /* 0x000fe200078ec0ff */
[----:B------:R-:W-:Y:S01]  /*10290*/  FADD.FTZ R56, R211, R56 ;  /* 0x00000038d3387221 */ /* 0x000fe20000010000 */
[----:B------:R-:W-:Y:S01]  /*102a0*/  LOP3.LUT R34, R14, R34, RZ, 0xc0, !PT ;  /* 0x000000220e227212 */ /* 0x000fe200078ec0ff */
[----:B------:R-:W-:Y:S01]  /*102b0*/  FADD.FTZ R47, R185, R47 ;  /* 0x0000002fb92f7221 */ /* 0x000fe20000010000 */
[----:B------:R-:W-:Y:S01]  /*102c0*/  LOP3.LUT R35, R12, R35, RZ, 0xc0, !PT ;  /* 0x000000230c237212 */ /* 0x000fe200078ec0ff */
[----:B------:R-:W-:Y:S01]  /*102d0*/  HMMA.16816.F32 R148, R28, R26, R148 ;  /* 0x0000001a1c94723c */ /* 0x000fe20000001894 */
[----:B------:R-:W-:Y:S01]  /*102e0*/  FADD.FTZ R43, R204, R43 ;  /* 0x0000002bcc2b7221 */ /* 0x000fe20000010000 */
[----:B------:R-:W1:Y:S01]  /*102f0*/  LDSM.16.MT88.4 R24, [R214+0x9c00] ;  /* 0x009c0000d618783b */ /* 0x000e620000004200 */
[----:B------:R-:W-:-:S03]  /*10300*/  LOP3.LUT R180, R181, UR7, R250, 0x96, !PT ;  /* 0x00000007b5b47c12 */ /* 0x000fc6000f8e96fa */
[----:B------:R-:W-:Y:S02]  /*10310*/  LDSM.16.MT88.4 R12, [R212+0xac00] ;  /* 0x00ac0000d40c783b */ /* 0x000fe40000004200 */
[----:B------:R-:W-:Y:S02]  /*10320*/  HMMA.16816.F32 R68, R28, R20, R68 ;  /* 0x000000141c44723c */ /* 0x000fe40000001844 */
[----:B------:R-:W-:Y:S01]  /*10330*/  LDSM.16.MT88.4 R8, [R214+0xbc00] ;  /* 0x00bc0000d608783b */ /* 0x000fe20000004200 */
[----:B------:R-:W-:-:S05]  /*10340*/  FADD.FTZ R52, R208, R52 ;  /* 0x00000034d0347221 */ /* 0x000fca0000010000 */
[----:B------:R-:W-:Y:S01]  /*10350*/  HMMA.16816.F32 R80, R28, R22, R80 ;  /* 0x000000161c50723c */ /* 0x000fe20000001850 */
[----:B------:R-:W2:Y:S01]  /*10360*/  LDSM.16.MT88.4 R20, [R212+0x9c00] ;  /* 0x009c0000d414783b */ /* 0x000ea20000004200 */
[----:B------:R-:W-:Y:S02]  /*10370*/  FADD.FTZ R56, R194, R56 ;  /* 0x00000038c2387221 */ /* 0x000fe40000010000 */
[----:B------:R-:W-:-:S04]  /*10380*/  FADD.FTZ R47, R187, R47 ;  /* 0x0000002fbb2f7221 */ /* 0x000fc80000010000 */
[----:B------:R-:W-:Y:S01]  /*10390*/  HMMA.16816.F32 R84, R28, R16, R84 ;  /* 0x000000101c54723c */ /* 0x000fe20000001854 */
[----:B------:R-:W-:-:S07]  /*103a0*/  FADD.FTZ R43, R205, R43 ;  /* 0x0000002bcd2b7221 */ /* 0x000fce0000010000 */
[----:B------:R-:W-:Y:S01]  /*103b0*/  HMMA.16816.F32 R96, R28, R18, R96 ;  /* 0x000000121c60723c */ /* 0x000fe20000001860 */
[----:B------:R-:W3:Y:S01]  /*103c0*/  LDSM.16.MT88.4 R16, [R214+0xac00] ;  /* 0x00ac0000d610783b */ /* 0x000ee20000004200 */
[----:B------:R-:W-:-:S06]  /*103d0*/  FFMA.FTZ R39, R39, c[0x0][0x23c], -R61 ;  /* 0x00008f0027277a23 */ /* 0x000fcc000001083d */
[----:B------:R-:W-:Y:S01]  /*103e0*/  HMMA.16816.F32 R136, R28, R4, R136 ;  /* 0x000000041c88723c */ /* 0x000fe20000001888 */
[----:B------:R-:W-:-:S07]  /*103f0*/  FFMA.FTZ R41, R41, c[0x0][0x23c], -R61 ;  /* 0x00008f0029297a23 */ /* 0x000fce000001083d */
[----:B------:R-:W-:Y:S01]  /*10400*/  HMMA.16816.F32 R132, R28, R6, R132 ;  /* 0x000000061c84723c */ /* 0x000fe20000001884 */
[----:B------:R-:W4:Y:S01]  /*10410*/  LDSM.16.MT88.4 R4, [R212+0xbc00] ;  /* 0x00bc0000d404783b */ /* 0x000f220000004200 */
[--C-:B------:R-:W-:Y:S02]  /*10420*/  FFMA.FTZ R38, R38, c[0x0][0x23c], -R61.reuse ;  /* 0x00008f0026267a23 */ /* 0x100fe4000001083d */
[----:B------:R-:W-:Y:S02]  /*10430*/  FFMA.FTZ R40, R40, c[0x0][0x23c], -R61 ;  /* 0x00008f0028287a23 */ /* 0x000fe4000001083d */
[----:B------:R-:W-:-:S04]  /*10440*/  IMAD.WIDE.U32 R180, R180, -0x2daee0ad, RZ ;  /* 0xd2511f53b4b47825 */ /* 0x000fc800078e00ff */
[--C-:B------:R-:W-:Y:S02]  /*10450*/  FFMA.FTZ R61, R55, c[0x0][0x23c], -R57.reuse ;  /* 0x00008f00373d7a23 */ /* 0x100fe40000010839 */
[--C-:B------:R-:W-:Y:S02]  /*10460*/  FFMA.FTZ R36, R36, c[0x0][0x23c], -R57.reuse ;  /* 0x00008f0024247a23 */ /* 0x100fe40000010839 */
[--C-:B------:R-:W-:Y:S02]  /*10470*/  FFMA.FTZ R53, R53, c[0x0][0x23c], -R57.reuse ;  /* 0x00008f0035357a23 */ /* 0x100fe40000010839 */
[----:B------:R-:W-:Y:S02]  /*10480*/  FFMA.FTZ R55, R37, c[0x0][0x23c], -R57 ;  /* 0x00008f0025377a23 */ /* 0x000fe40000010839 */
[----:B------:R-:W-:Y:S02]  /*10490*/  FADD.FTZ R52, R209, R52 ;  /* 0x00000034d1347221 */ /* 0x000fe40000010000 */
[----:B------:R-:W-:-:S02]  /*104a0*/  FADD.FTZ R56, R210, R56 ;  /* 0x00000038d2387221 */ /* 0x000fc40000010000 */
[----:B------:R-:W-:Y:S02]  /*104b0*/  FADD.FTZ R47, R188, R47 ;  /* 0x0000002fbc2f7221 */ /* 0x000fe40000010000 */
[----:B------:R-:W-:Y:S01]  /*104c0*/  FADD.FTZ R43, R199, R43 ;  /* 0x0000002bc72b7221 */ /* 0x000fe20000010000 */
[----:B------:R-:W-:Y:S01]  /*104d0*/  LOP3.LUT R248, R181, UR16, R248, 0x96, !PT ;  /* 0x00000010b5f87c12 */ /* 0x000fe2000f8e96f8 */
[----:B------:R-:W-:Y:S02]  /*104e0*/  FADD.FTZ R52, R192, R52 ;  /* 0x00000034c0347221 */ /* 0x000fe40000010000 */
[----:B------:R-:W-:Y:S02]  /*104f0*/  FADD.FTZ R56, R193, R56 ;  /* 0x00000038c1387221 */ /* 0x000fe40000010000 */
[----:B------:R-:W-:Y:S02]  /*10500*/  FADD.FTZ R47, R189, R47 ;  /* 0x0000002fbd2f7221 */ /* 0x000fe40000010000 */
[----:B------:R-:W-:Y:S01]  /*10510*/  FADD.FTZ R43, R203, R43 ;  /* 0x0000002bcb2b7221 */ /* 0x000fe20000010000 */
[----:B------:R-:W-:Y:S01]  /*10520*/  MUFU.EX2 R39, R39 ;  /* 0x0000002700277308 */ /* 0x000fe20000000800 */
[----:B------:R-:W-:Y:S01]  /*10530*/  LOP3.LUT R31, R180, 0xffff, RZ, 0xc0, !PT ;  /* 0x0000ffffb41f7812 */ /* 0x000fe200078ec0ff */
[----:B------:R-:W-:Y:S01]  /*10540*/  FADD.FTZ R52, R184, R52 ;  /* 0x00000034b8347221 */ /* 0x000fe20000010000 */
[----:B------:R-:W-:Y:S01]  /*10550*/  SHF.R.U32.HI R30, RZ, 0x10, R180 ;  /* 0x00000010ff1e7819 */ /* 0x000fe200000116b4 */
[----:B------:R-:W-:Y:S01]  /*10560*/  FADD.FTZ R56, R179, R56 ;  /* 0x00000038b3387221 */ /* 0x000fe20000010000 */
[----:B------:R-:W-:Y:S01]  /*10570*/  SHF.R.U32.HI R67, RZ, 0x10, R248 ;  /* 0x00000010ff437819 */ /* 0x000fe200000116f8 */
[----:B------:R-:W-:-:S02]  /*10580*/  FADD.FTZ R47, R195, R47 ;  /* 0x0000002fc32f7221 */ /* 0x000fc40000010000 */
[----:B------:R-:W-:Y:S01]  /*10590*/  MUFU.EX2 R41, R41 ;  /* 0x0000002900297308 */ /* 0x000fe20000000800 */
[----:B------:R-:W-:Y:S01]  /*105a0*/  FADD.FTZ R43, R200, R43 ;  /* 0x0000002bc82b7221 */ /* 0x000fe20000010000 */
[----:B------:R-:W-:Y:S02]  /*105b0*/  LOP3.LUT R28, R180, 0xff, RZ, 0xc0, !PT ;  /* 0x000000ffb41c7812 */ /* 0x000fe400078ec0ff */
[----:B------:R-:W-:-:S04]  /*105c0*/  SHF.R.U32.HI R31, RZ, 0x8, R31 ;  /* 0x00000008ff1f7819 */ /* 0x000fc8000001161f */
[----:B------:R-:W-:Y:S01]  /*105d0*/  MUFU.EX2 R38, R38 ;  /* 0x0000002600267308 */ /* 0x000fe20000000800 */
[----:B------:R-:W-:Y:S01]  /*105e0*/  SHF.R.U32.HI R29, RZ, 0x18, R180 ;  /* 0x00000018ff1d7819 */ /* 0x000fe200000116b4 */
[----:B------:R-:W-:Y:S01]  /*105f0*/  FADD.FTZ R52, R182, R52 ;  /* 0x00000034b6347221 */ /* 0x000fe20000010000 */
[----:B------:R-:W-:-:S05]  /*10600*/  LOP3.LUT R30, R30, 0xff, RZ, 0xc0, !PT ;  /* 0x000000ff1e1e7812 */ /* 0x000fca00078ec0ff */
[----:B------:R-:W1:Y:S01]  /*10610*/  MUFU.EX2 R40, R40 ;  /* 0x0000002800287308 */ /* 0x000e620000000800 */
[----:B------:R-:W-:Y:S01]  /*10620*/  LOP3.LUT R57, R248, 0xff, RZ, 0xc0, !PT ;  /* 0x000000fff8397812 */ /* 0x000fe200078ec0ff */
[----:B------:R-:W-:-:S06]  /*10630*/  FADD.FTZ R56, R170, R56 ;  /* 0x00000038aa387221 */ /* 0x000fcc0000010000 */
[----:B------:R-:W-:Y:S01]  /*10640*/  MUFU.EX2 R36, R36 ;  /* 0x0000002400247308 */ /* 0x000fe20000000800 */
[----:B------:R-:W-:Y:S01]  /*10650*/  LOP3.LUT R67, R67, 0xff, RZ, 0xc0, !PT ;  /* 0x000000ff43437812 */ /* 0x000fe200078ec0ff */
[----:B------:R-:W-:-:S06]  /*10660*/  FADD.FTZ R47, R198, R47 ;  /* 0x0000002fc62f7221 */ /* 0x000fcc0000010000 */
[----:B------:R-:W-:Y:S01]  /*10670*/  MUFU.EX2 R53, R53 ;  /* 0x0000003500357308 */ /* 0x000fe20000000800 */
[----:B------:R-:W-:-:S07]  /*10680*/  FADD.FTZ R43, R202, R43 ;  /* 0x0000002bca2b7221 */ /* 0x000fce0000010000 */
[----:B------:R1:W1:Y:S08]  /*10690*/  MUFU.EX2 R37, R61 ;  /* 0x0000003d00257308 */ /* 0x0002700000000800 */
[----:B------:R-:W2:Y:S01]  /*106a0*/  MUFU.EX2 R55, R55 ;  /* 0x0000003700377308 */ /* 0x000ea20000000800 */
[----:B------:R-:W-:Y:S02]  /*106b0*/  PRMT R28, R28, 0x5410, R31 ;  /* 0x000054101c1c7816 */ /* 0x000fe4000000001f */
[----:B-1----:R-:W-:-:S02]  /*106c0*/  LOP3.LUT R61, R248, 0xffff, RZ, 0xc0, !PT ;  /* 0x0000fffff83d7812 */ /* 0x002fc400078ec0ff */
[----:B------:R-:W-:Y:S02]  /*106d0*/  SHF.R.U32.HI R248, RZ, 0x18, R248 ;  /* 0x00000018fff87819 */ /* 0x000fe400000116f8 */
[----:B------:R-:W-:Y:S01]  /*106e0*/  SHF.R.U32.HI R61, RZ, 0x8, R61 ;  /* 0x00000008ff3d7819 */ /* 0x000fe2000001163d */
[----:B------:R-:W-:Y:S01]  /*106f0*/  FADD.FTZ R52, R183, R52 ;  /* 0x00000034b7347221 */ /* 0x000fe20000010000 */
[----:B------:R-:W-:Y:S01]  /*10700*/  PRMT R31, R30, 0x5410, R29 ;  /* 0x000054101e1f7816 */ /* 0x000fe2000000001d */
[----:B------:R-:W-:Y:S01]  /*10710*/  FADD.FTZ R56, R65, R56 ;  /* 0x0000003841387221 */ /* 0x000fe20000010000 */
[----:B------:R-:W-:Y:S01]  /*10720*/  PRMT R57, R57, 0x5410, R61 ;  /* 0x0000541039397816 */ /* 0x000fe2000000003d */
[----:B------:R-:W-:Y:S01]  /*10730*/  FADD.FTZ R47, R201, R47 ;  /* 0x0000002fc92f7221 */ /* 0x000fe20000010000 */
[----:B------:R-:W-:Y:S01]  /*10740*/  PRMT R29, R67, 0x5410, R248 ;  /* 0x00005410431d7816 */ /* 0x000fe200000000f8 */
[----:B------:R-:W-:Y:S01]  /*10750*/  FADD.FTZ R43, R191, R43 ;  /* 0x0000002bbf2b7221 */ /* 0x000fe20000010000 */
[--C-:B------:R-:W-:Y:S01]  /*10760*/  HSET2.LE.AND R30, R28, R54.reuse, PT ;  /* 0x000000361c1e7233 */ /* 0x100fe20003803000 */
[----:B------:R-:W-:Y:S01]  /*10770*/  FADD.FTZ R52, R64, R52 ;  /* 0x0000003440347221 */ /* 0x000fe20000010000 */
[--C-:B------:R-:W-:Y:S01]  /*10780*/  HSET2.LE.AND R31, R31, R54.reuse, PT ;  /* 0x000000361f1f7233 */ /* 0x100fe20003803000 */
[----:B------:R-:W-:Y:S01]  /*10790*/  FADD.FTZ R56, R175, R56 ;  /* 0x00000038af387221 */ /* 0x000fe20000010000 */
[--C-:B------:R-:W-:Y:S01]  /*107a0*/  HSET2.LE.AND R28, R57, R54.reuse, PT ;  /* 0x00000036391c7233 */ /* 0x100fe20003803000 */
[----:B------:R-:W-:Y:S01]  /*107b0*/  FADD.FTZ R47, R197, R47 ;  /* 0x0000002fc52f7221 */ /* 0x000fe20000010000 */
[----:B------:R-:W-:Y:S01]  /*107c0*/  HSET2.LE.AND R29, R29, R54, PT ;  /* 0x000000361d1d7233 */ /* 0x000fe20003803000 */
[----:B------:R-:W-:Y:S01]  /*107d0*/  FADD.FTZ R43, R190, R43 ;  /* 0x0000002bbe2b7221 */ /* 0x000fe20000010000 */
[----:B------:R-:W-:-:S02]  /*107e0*/  F2FP.PACK_AB R57, R40, R38 ;  /* 0x000000262839723e */ /* 0x000fc400000000ff */
[----:B------:R-:W-:Y:S02]  /*107f0*/  F2FP.PACK_AB R67, R37, R53 ;  /* 0x000000352543723e */ /* 0x000fe400000000ff */
[----:B------:R-:W-:Y:S02]  /*10800*/  F2FP.PACK_AB R61, R41, R39 ;  /* 0x00000027293d723e */ /* 0x000fe400000000ff */
[----:B--2---:R-:W-:Y:S01]  /*10810*/  F2FP.PACK_AB R54, R55, R36 ;  /* 0x000000243736723e */ /* 0x004fe200000000ff */
[----:B------:R-:W-:Y:S02]  /*10820*/  FADD.FTZ R52, R39, R52 ;  /* 0x0000003427347221 */ /* 0x000fe40000010000 */
[----:B------:R-:W-:Y:S02]  /*10830*/  FADD.FTZ R56, R36, R56 ;  /* 0x0000003824387221 */ /* 0x000fe40000010000 */
[----:B------:R-:W-:Y:S02]  /*10840*/  FADD.FTZ R47, R171, R47 ;  /* 0x0000002fab2f7221 */ /* 0x000fe40000010000 */
[----:B------:R-:W-:Y:S01]  /*10850*/  FADD.FTZ R43, R164, R43 ;  /* 0x0000002ba42b7221 */ /* 0x000fe20000010000 */
[----:B------:R-:W-:-:S02]  /*10860*/  LOP3.LUT R30, R30, R57, RZ, 0xc0, !PT ;  /* 0x000000391e1e7212 */ /* 0x000fc400078ec0ff */
[----:B------:R-:W-:Y:S02]  /*10870*/  LOP3.LUT R31, R31, R67, RZ, 0xc0, !PT ;  /* 0x000000431f1f7212 */ /* 0x000fe400078ec0ff */
[----:B------:R-:W-:Y:S02]  /*10880*/  LOP3.LUT R28, R28, R61, RZ, 0xc0, !PT ;  /* 0x0000003d1c1c7212 */ /* 0x000fe400078ec0ff */
[----:B------:R-:W-:Y:S01]  /*10890*/  LOP3.LUT R29, R29, R54, RZ, 0xc0, !PT ;  /* 0x000000361d1d7212 */ /* 0x000fe200078ec0ff */
[----:B------:R-:W-:Y:S02]  /*108a0*/  FADD.FTZ R52, R41, R52 ;  /* 0x0000003429347221 */ /* 0x000fe40000010000 */
[----:B------:R-:W-:Y:S02]  /*108b0*/  FADD.FTZ R56, R55, R56 ;  /* 0x0000003837387221 */ /* 0x000fe40000010000 */
[----:B------:R-:W-:Y:S02]  /*108c0*/  FADD.FTZ R47, R174, R47 ;  /* 0x0000002fae2f7221 */ /* 0x000fe40000010000 */
[----:B------:R-:W-:Y:S01]  /*108d0*/  FADD.FTZ R43, R169, R43 ;  /* 0x0000002ba92b7221 */ /* 0x000fe20000010000 */
[----:B------:R-:W-:Y:S01]  /*108e0*/  HMMA.16816.F32 R156, R32, R24, R156 ;  /* 0x00000018209c723c */ /* 0x000fe2000000189c */
[----:B------:R-:W-:Y:S01]  /*108f0*/  FADD.FTZ R52, R38, R52 ;  /* 0x0000003426347221 */ /* 0x000fe20000010000 */
[----:B------:R-:W-:Y:S01]  /*10900*/  @UP0 UIADD3 UR30, UR30, -0x4, URZ ;  /* 0xfffffffc1e1e0890 */ /* 0x000fe2000fffe03f */
        /* <DEDUP_REMOVED lines=8> */
[----:B------:R-:W-:-:S07]  /*10990*/  FADD.FTZ R229, R62, R43 ;  /* 0x0000002b3ee57221 */ /* 0x000fce0000010000 */
[C---:B------:R-:W-:Y:S08]  /*109a0*/  HMMA.16816.F32 R76, R32.reuse, R22, R76 ;  /* 0x00000016204c723c */ /* 0x040ff0000000184c */
[C---:B---3--:R-:W-:Y:S08]  /*109b0*/  HMMA.16816.F32 R88, R32.reuse, R16, R88 ;  /* 0x000000102058723c */ /* 0x048ff00000001858 */
        /* <DEDUP_REMOVED lines=20> */
.L_x_280:
[----:B------:R-:W-:-:S12]  /*10b00*/  UIADD3 UR30, UR31, -0x1, URZ ;  /* 0xffffffff1f1e7890 */ /* 0x000fd8000fffe03f */
.L_x_287:
[----:B------:R-:W-:-:S13]  /*10b10*/  ISETP.LE.AND P0, PT, RZ, UR30, PT ;  /* 0x0000001eff007c0c */ /* 0x000fda000bf03270 */
[----:B------:R-:W-:Y:S05]  /*10b20*/  @!P0 BRA `(.L_x_288) ;  /* 0x0000457000008947 */ /* 0x000fea0003800000 */
[----:B------:R-:W1:Y:S01]  /*10b30*/  LDC.U8 R228, c[0x0][0x2d8] ;  /* 0x0000b600ffe47b82 */ /* 0x000e620000000000 */
[----:B------:R-:W-:Y:S01]  /*10b40*/  IMAD.WIDE.U32 R240, R235, -0x326172a9, RZ ;  /* 0xcd9e8d57ebf07825 */ /* 0x000fe200078e00ff */
[----:B------:R-:W-:Y:S02]  /*10b50*/  MOV R164, R168 ;  /* 0x000000a800a47202 */ /* 0x000fe40000000f00 */
[----:B------:R-:W-:Y:S01]  /*10b60*/  MOV R2, R166 ;  /* 0x000000a600027202 */ /* 0x000fe20000000f00 */
[----:B------:R-:W-:Y:S01]  /*10b70*/  IMAD.WIDE.U32 R236, R242, -0x326172a9, RZ ;  /* 0xcd9e8d57f2ec7825 */ /* 0x000fe200078e00ff */
[-C--:B------:R-:W-:Y:S02]  /*10b80*/  LOP3.LUT R238, R241, R234.reuse, RZ, 0x3c, !PT ;  /* 0x000000eaf1ee7212 */ /* 0x080fe400078e3cff */
[----:B------:R-:W-:Y:S01]  /*10b90*/  ISETP.GE.AND P4, PT, R226, c[0x0][0x220], PT ;  /* 0x00008800e2007a0c */ /* 0x000fe20003f86270 */
[----:B------:R-:W-:Y:S01]  /*10ba0*/  IMAD.MOV.U32 R3, RZ, RZ, R167 ;  /* 0x000000ffff037224 */ /* 0x000fe200078e00a7 */
[----:B------:R-:W-:Y:S01]  /*10bb0*/  LOP3.LUT R234, R237, R234, RZ, 0x3c, !PT ;  /* 0x000000eaedea7212 */ /* 0x000fe200078e3cff */
[----:B------:R-:W-:Y:S01]  /*10bc0*/  IMAD.MOV.U32 R0, RZ, RZ, R165 ;  /* 0x000000ffff007224 */ /* 0x000fe200078e00a5 */
[----:B------:R-:W-:Y:S01]  /*10bd0*/  ISETP.GE.AND P3, PT, R221, c[0x0][0x220], PT ;  /* 0x00008800dd007a0c */ /* 0x000fe20003f66270 */
[----:B------:R-:W-:Y:S01]  /*10be0*/  IMAD.WIDE.U32 R242, R233, -0x2daee0ad, RZ ;  /* 0xd2511f53e9f27825 */ /* 0x000fe200078e00ff */
[----:B------:R-:W-:-:S03]  /*10bf0*/  ISETP.GE.AND P2, PT, R220, c[0x0][0x220], PT ;  /* 0x00008800dc007a0c */ /* 0x000fc60003f46270 */
[----:B------:R-:W-:-:S04]  /*10c00*/  IMAD.WIDE.U32 R238, R238, -0x2daee0ad, RZ ;  /* 0xd2511f53eeee7825 */ /* 0x000fc800078e00ff */
[----:B------:R-:W-:Y:S01]  /*10c10*/  IMAD.WIDE.U32 R234, R234, -0x2daee0ad, RZ ;  /* 0xd2511f53eaea7825 */ /* 0x000fe200078e00ff */
[----:B-1----:R-:W-:-:S03]  /*10c20*/  PRMT R228, R228, 0x7054, R228 ;  /* 0x00007054e4e47816 */ /* 0x002fc600000000e4 */
[----:B------:R-:W-:Y:S01]  /*10c30*/  IMAD.MOV.U32 R245, RZ, RZ, R247 ;  /* 0x000000fffff57224 */ /* 0x000fe200078e00f7 */
[----:B------:R-:W-:Y:S05]  /*10c40*/  BRA `(.L_x_289) ;  /* 0x000003c000007947 */ /* 0x000fea0003800000 */
.L_x_291:
        /* <DEDUP_REMOVED lines=15> */
[C---:B------:R-:W-:Y:S02]  /*10d40*/  @!P3 LEA R172, P6, R167.reuse, c[0x0][0x168], 0x1 ;  /* 0x00005a00a7acba11 */ /* 0x040fe400078c08ff */
        /* <DEDUP_REMOVED lines=44> */
.L_x_289:
        /* <DEDUP_REMOVED lines=54> */
[----:B-----5:R-:W-:Y:S06]  /*11370*/  LDSM.16.M88.4 R64, [R217] ;  /* 0x00000000d940783b */ /* 0x020fec0000000200 */
[----:B---3--:R-:W3:Y:S06]  /*11380*/  LDSM.16.M88.4 R16, [R216+0x6000] ;  /* 0x00600000d810783b */ /* 0x008eec0000000200 */
[----:B------:R-:W4:Y:S06]  /*11390*/  LDSM.16.M88.4 R60, [R217+0x1000] ;  /* 0x00100000d93c783b */ /* 0x000f2c0000000200 */
[----:B------:R-:W1:Y:S06]  /*113a0*/  LDSM.16.M88.4 R32, [R216+0x6400] ;  /* 0x00640000d820783b */ /* 0x000e6c0000000200 */
[----:B------:R-:W0:Y:S06]  /*113b0*/  LDGDEPBAR ;  /* 0x00000000000079af */ /* 0x000e2c0000000000 */
[----:B------:R-:W1:Y:S06]  /*113c0*/  LDSM.16.M88.4 R48, [R216+0x6800] ;  /* 0x00680000d830783b */ /* 0x000e6c0000000200 */
[----:B------:R-:W1:Y:S06]  /*113d0*/  LDSM.16.M88.4 R168, [R216+0x6c00] ;  /* 0x006c0000d8a8783b */ /* 0x000e6c0000000200 */
[----:B------:R-:W-:Y:S01]  /*113e0*/  LDSM.16.M88.4 R172, [R215] ;  /* 0x00000000d7ac783b */ /* 0x000fe20000000200 */
[-C--:B---3--:R-:W-:Y:S05]  /*113f0*/  HMMA.16816.F32 R4, R64, R16.reuse, RZ ;  /* 0x000000104004723c */ /* 0x088fea00000018ff */
[----:B------:R-:W3:Y:S03]  /*11400*/  LDSM.16.M88.4 R176, [R213+0x6000] ;  /* 0x00600000d5b0783b */ /* 0x000ee60000000200 */
[C---:B----4-:R-:W-:Y:S03]  /*11410*/  HMMA.16816.F32 R8, R60.reuse, R16, RZ ;  /* 0x000000103c08723c */ /* 0x050fe600000018ff */
[----:B------:R-:W4:Y:S06]  /*11420*/  LDSM.16.M88.4 R180, [R215+0x1000] ;  /* 0x00100000d7b4783b */ /* 0x000f2c0000000200 */
[----:B------:R-:W3:Y:S01]  /*11430*/  LDSM.16.M88.4 R184, [R213+0x6400] ;  /* 0x00640000d5b8783b */ /* 0x000ee20000000200 */
[-C--:B--2---:R-:W-:Y:S05]  /*11440*/  HMMA.16816.F32 R12, R60, R18.reuse, RZ ;  /* 0x000000123c0c723c */ /* 0x084fea00000018ff */
[----:B------:R-:W2:Y:S03]  /*11450*/  LDSM.16.M88.4 R188, [R213+0x6800] ;  /* 0x00680000d5bc783b */ /* 0x000ea60000000200 */
[C---:B------:R-:W-:Y:S03]  /*11460*/  HMMA.16816.F32 R16, R64.reuse, R18, RZ ;  /* 0x000000124010723c */ /* 0x040fe600000018ff */
[----:B------:R-:W2:Y:S05]  /*11470*/  LDSM.16.M88.4 R192, [R213+0x6c00] ;  /* 0x006c0000d5c0783b */ /* 0x000eaa0000000200 */
[-C--:B-1----:R-:W-:Y:S01]  /*11480*/  HMMA.16816.F32 R20, R64, R32.reuse, RZ ;  /* 0x000000204014723c */ /* 0x082fe200000018ff */
[----:B------:R-:W-:Y:S06]  /*11490*/  LDSM.16.M88.4 R196, [R216+0x7000] ;  /* 0x00700000d8c4783b */ /* 0x000fec0000000200 */
[----:B------:R-:W-:Y:S01]  /*114a0*/  LDSM.16.M88.4 R200, [R217+0x3000] ;  /* 0x00300000d9c8783b */ /* 0x000fe20000000200 */
[C---:B------:R-:W-:Y:S05]  /*114b0*/  HMMA.16816.F32 R24, R60.reuse, R32, RZ ;  /* 0x000000203c18723c */ /* 0x040fea00000018ff */
[----:B------:R-:W-:Y:S03]  /*114c0*/  LDSM.16.M88.4 R204, [R213+0x7800] ;  /* 0x00780000d5cc783b */ /* 0x000fe60000000200 */
[-C--:B------:R-:W-:Y:S03]  /*114d0*/  HMMA.16816.F32 R28, R60, R34.reuse, RZ ;  /* 0x000000223c1c723c */ /* 0x080fe600000018ff */
[----:B------:R-:W-:Y:S05]  /*114e0*/  LDSM.16.M88.4 R208, [R213+0x7c00] ;  /* 0x007c0000d5d0783b */ /* 0x000fea0000000200 */
[C---:B------:R-:W-:Y:S08]  /*114f0*/  HMMA.16816.F32 R32, R64.reuse, R34, RZ ;  /* 0x000000224020723c */ /* 0x040ff000000018ff */
[-C--:B------:R-:W-:Y:S08]  /*11500*/  HMMA.16816.F32 R36, R64, R48.reuse, RZ ;  /* 0x000000304024723c */ /* 0x080ff000000018ff */
[C---:B------:R-:W-:Y:S08]  /*11510*/  HMMA.16816.F32 R40, R60.reuse, R48, RZ ;  /* 0x000000303c28723c */ /* 0x040ff000000018ff */
[-C--:B------:R-:W-:Y:S08]  /*11520*/  HMMA.16816.F32 R44, R60, R50.reuse, RZ ;  /* 0x000000323c2c723c */ /* 0x080ff000000018ff */
[C---:B------:R-:W-:Y:S08]  /*11530*/  HMMA.16816.F32 R48, R64.reuse, R50, RZ ;  /* 0x000000324030723c */ /* 0x040ff000000018ff */
[-C--:B------:R-:W-:Y:S08]  /*11540*/  HMMA.16816.F32 R52, R64, R168.reuse, RZ ;  /* 0x000000a84034723c */ /* 0x080ff000000018ff */
[C---:B------:R-:W-:Y:S08]  /*11550*/  HMMA.16816.F32 R56, R60.reuse, R168, RZ ;  /* 0x000000a83c38723c */ /* 0x040ff000000018ff */
[-C--:B------:R-:W-:Y:S08]  /*11560*/  HMMA.16816.F32 R60, R60, R170.reuse, RZ ;  /* 0x000000aa3c3c723c */ /* 0x080ff000000018ff */
[----:B------:R-:W-:Y:S01]  /*11570*/  HMMA.16816.F32 R64, R64, R170, RZ ;  /* 0x000000aa4040723c */ /* 0x000fe200000018ff */
[----:B------:R-:W1:Y:S07]  /*11580*/  LDSM.16.M88.4 R168, [R217+0x2000] ;  /* 0x00200000d9a8783b */ /* 0x000e6e0000000200 */
[-C--:B---3--:R-:W-:Y:S08]  /*11590*/  HMMA.16816.F32 R4, R172, R176.reuse, R4 ;  /* 0x000000b0ac04723c */ /* 0x088ff00000001804 */
[C---:B----4-:R-:W-:Y:S08]  /*115a0*/  HMMA.16816.F32 R8, R180.reuse, R176, R8 ;  /* 0x000000b0b408723c */ /* 0x050ff00000001808 */
[-C--:B------:R-:W-:Y:S08]  /*115b0*/  HMMA.16816.F32 R12, R180, R178.reuse, R12 ;  /* 0x000000b2b40c723c */ /* 0x080ff0000000180c */
[C---:B------:R-:W-:Y:S01]  /*115c0*/  HMMA.16816.F32 R16, R172.reuse, R178, R16 ;  /* 0x000000b2ac10723c */ /* 0x040fe20000001810 */
[----:B------:R-:W3:Y:S07]  /*115d0*/  LDSM.16.M88.4 R176, [R216+0x7400] ;  /* 0x00740000d8b0783b */ /* 0x000eee0000000200 */
        /* <DEDUP_REMOVED lines=13> */
[----:B------:R-:W2:Y:S07]  /*116b0*/  LDSM.16.M88.4 R180, [R216+0x7800] ;  /* 0x00780000d8b4783b */ /* 0x000eae0000000200 */
[----:B------:R-:W-:Y:S01]  /*116c0*/  HMMA.16816.F32 R64, R172, R194, R64 ;  /* 0x000000c2ac40723c */ /* 0x000fe20000001840 */
[----:B------:R-:W4:Y:S06]  /*116d0*/  LDSM.16.M88.4 R172, [R215+0x2000] ;  /* 0x00200000d7ac783b */ /* 0x000f2c0000000200 */
[----:B------:R-:W2:Y:S01]  /*116e0*/  LDSM.16.M88.4 R192, [R215+0x3000] ;  /* 0x00300000d7c0783b */ /* 0x000ea20000000200 */
        /* <DEDUP_REMOVED lines=21> */
[----:B------:R-:W3:Y:S01]  /*11840*/  LDSM.16.M88.4 R184, [R216+0x8400] ;  /* 0x00840000d8b8783b */ /* 0x000ee20000000200 */
[-C--:B----4-:R-:W-:Y:S08]  /*11850*/  HMMA.16816.F32 R4, R172, R188.reuse, R4 ;  /* 0x000000bcac04723c */ /* 0x090ff00000001804 */
[C---:B------:R-:W-:Y:S08]  /*11860*/  HMMA.16816.F32 R8, R192.reuse, R188, R8 ;  /* 0x000000bcc008723c */ /* 0x040ff00000001808 */
[-C--:B------:R-:W-:Y:S08]  /*11870*/  HMMA.16816.F32 R12, R192, R190.reuse, R12 ;  /* 0x000000bec00c723c */ /* 0x080ff0000000180c */
[C---:B------:R-:W-:Y:S01]  /*11880*/  HMMA.16816.F32 R16, R172.reuse, R190, R16 ;  /* 0x000000beac10723c */ /* 0x040fe20000001810 */
[----:B------:R-:W4:Y:S07]  /*11890*/  LDSM.16.M88.4 R188, [R216+0x8800] ;  /* 0x00880000d8bc783b */ /* 0x000f2e0000000200 */
[-C--:B-1----:R-:W-:Y:S08]  /*118a0*/  HMMA.16816.F32 R20, R172, R196.reuse, R20 ;  /* 0x000000c4ac14723c */ /* 0x082ff00000001814 */
[C---:B------:R-:W-:Y:S08]  /*118b0*/  HMMA.16816.F32 R24, R192.reuse, R196, R24 ;  /* 0x000000c4c018723c */ /* 0x040ff00000001818 */
[-C--:B------:R-:W-:Y:S08]  /*118c0*/  HMMA.16816.F32 R28, R192, R198.reuse, R28 ;  /* 0x000000c6c01c723c */ /* 0x080ff0000000181c */
[C---:B------:R-:W-:Y:S01]  /*118d0*/  HMMA.16816.F32 R32, R172.reuse, R198, R32 ;  /* 0x000000c6ac20723c */ /* 0x040fe20000001820 */
[----:B------:R-:W-:Y:S07]  /*118e0*/  LDSM.16.M88.4 R196, [R213+0x8000] ;  /* 0x00800000d5c4783b */ /* 0x000fee0000000200 */
        /* <DEDUP_REMOVED lines=8> */
[----:B------:R-:W1:Y:S07]  /*11970*/  LDSM.16.M88.4 R192, [R216+0x8c00] ;  /* 0x008c0000d8c0783b */ /* 0x000e6e0000000200 */
[----:B------:R-:W-:Y:S01]  /*11980*/  HMMA.16816.F32 R64, R172, R210, R64 ;  /* 0x000000d2ac40723c */ /* 0x000fe20000001840 */
[----:B------:R-:W1:Y:S06]  /*11990*/  LDSM.16.M88.4 R172, [R215+0x4000] ;  /* 0x00400000d7ac783b */ /* 0x000e6c0000000200 */
[----:B------:R-:W1:Y:S01]  /*119a0*/  LDSM.16.M88.4 R208, [R213+0x8800] ;  /* 0x00880000d5d0783b */ /* 0x000e620000000200 */
[-C--:B--2---:R-:W-:Y:S08]  /*119b0*/  HMMA.16816.F32 R4, R168, R176.reuse, R4 ;  /* 0x000000b0a804723c */ /* 0x084ff00000001804 */
[C---:B------:R-:W-:Y:S08]  /*119c0*/  HMMA.16816.F32 R8, R180.reuse, R176, R8 ;  /* 0x000000b0b408723c */ /* 0x040ff00000001808 */
[-C--:B------:R-:W-:Y:S08]  /*119d0*/  HMMA.16816.F32 R12, R180, R178.reuse, R12 ;  /* 0x000000b2b40c723c */ /* 0x080ff0000000180c */
[C---:B------:R-:W-:Y:S01]  /*119e0*/  HMMA.16816.F32 R16, R168.reuse, R178, R16 ;  /* 0x000000b2a810723c */ /* 0x040fe20000001810 */
[----:B------:R-:W2:Y:S01]  /*119f0*/  LDSM.16.M88.4 R176, [R213+0x8c00] ;  /* 0x008c0000d5b0783b */ /* 0x000ea20000000200 */
[----:B------:R-:W-:Y:S05]  /*11a00*/  DEPBAR.LE SB0, 0x0 ;  /* 0x000080000000791a */ /* 0x000fea0000000000 */
[----:B------:R-:W-:Y:S01]  /*11a10*/  BAR.SYNC.DEFER_BLOCKING 0x0 ;  /* 0x0000000000007b1d */ /* 0x000fe20000010000 */
[-C--:B---3--:R-:W-:Y:S08]  /*11a20*/  HMMA.16816.F32 R20, R168, R184.reuse, R20 ;  /* 0x000000b8a814723c */ /* 0x088ff00000001814 */
        /* <DEDUP_REMOVED lines=10> */
[----:B------:R-:W-:Y:S08]  /*11ad0*/  HMMA.16816.F32 R64, R168, R194, R64 ;  /* 0x000000c2a840723c */ /* 0x000ff00000001840 */
        /* <DEDUP_REMOVED lines=17> */
.L_x_290:
[----:B------:R-:W-:Y:S01]  /*11bf0*/  FMNMX.FTZ R166, R8, R2, !PT ;  /* 0x0000000208a67209 */ /* 0x000fe20007810000 */
[----:B------:R-:W-:Y:S01]  /*11c00*/  USHF.L.U32 UR4, UR30, 0x1, URZ ;  /* 0x000000011e047899 */ /* 0x000fe2000800063f */
[----:B-1----:R-:W-:Y:S01]  /*11c10*/  FMNMX.FTZ R168, R4, R164, !PT ;  /* 0x000000a404a87209 */ /* 0x002fe20007810000 */
[----:B------:R-:W-:Y:S01]  /*11c20*/  LDSM.16.MT88.4 R176, [R214+0x9000] ;  /* 0x00900000d6b0783b */ /* 0x000fe20000004200 */
        /* <DEDUP_REMOVED lines=54> */
[----:B--2---:R-:W-:Y:S02]  /*11f90*/  FMNMX.FTZ R171, R168, R171, !PT ;  /* 0x000000aba8ab7209 */ /* 0x004fe40007810000 */
[----:B------:R-:W-:Y:S01]  /*11fa0*/  FMNMX.FTZ R167, R55, R167, !PT ;  /* 0x000000a737a77209 */ /* 0x000fe20007810000 */
[----:B------:R-:W1:Y:S01]  /*11fb0*/  SHFL.BFLY PT, R166, R165, 0x1, 0x1f ;  /* 0x0c201f00a5a67f89 */ /* 0x000e6200000e0000 */
[----:B------:R-:W-:Y:S02]  /*11fc0*/  FMNMX.FTZ R169, R31, R169, !PT ;  /* 0x000000a91fa97209 */ /* 0x000fe40007810000 */
[----:B------:R-:W-:Y:S02]  /*11fd0*/  FMNMX.FTZ R167, R66, R167, !PT ;  /* 0x000000a742a77209 */ /* 0x000fe40007810000 */
[----:B------:R-:W-:Y:S02]  /*11fe0*/  FMNMX.FTZ R169, R42, R169, !PT ;  /* 0x000000a92aa97209 */ /* 0x000fe40007810000 */
[----:B------:R-:W-:Y:S01]  /*11ff0*/  FMNMX.FTZ R167, R67, R167, !PT ;  /* 0x000000a743a77209 */ /* 0x000fe20007810000 */
[----:B------:R-:W2:Y:S01]  /*12000*/  SHFL.BFLY PT, R168, R171, 0x1, 0x1f ;  /* 0x0c201f00aba87f89 */ /* 0x000ea200000e0000 */
[--C-:B------:R-:W-:Y:S02]  /*12010*/  LOP3.LUT R248, R239, UR14, R242.reuse, 0x96, !PT ;  /* 0x0000000eeff87c12 */ /* 0x100fe4000f8e96f2 */
[----:B------:R-:W-:Y:S03]  /*12020*/  LOP3.LUT R246, R235, UR14, R242, 0x96, !PT ;  /* 0x0000000eebf67c12 */ /* 0x000fe6000f8e96f2 */
[----:B------:R-:W-:Y:S02]  /*12030*/  IMAD.WIDE.U32 R248, R248, -0x326172a9, RZ ;  /* 0xcd9e8d57f8f87825 */ /* 0x000fe400078e00ff */
[----:B------:R-:W3:Y:S02]  /*12040*/  SHFL.BFLY PT, R170, R167, 0x2, 0x1f ;  /* 0x0c401f00a7aa7f89 */ /* 0x000ee400000e0000 */
[----:B------:R-:W-:Y:S01]  /*12050*/  IMAD.WIDE.U32 R246, R246, -0x326172a9, RZ ;  /* 0xcd9e8d57f6f67825 */ /* 0x000fe200078e00ff */
[----:B-1----:R-:W-:Y:S02]  /*12060*/  FMNMX.FTZ R166, R165, R166, !PT ;  /* 0x000000a6a5a67209 */ /* 0x002fe40007810000 */
[----:B------:R-:W-:Y:S03]  /*12070*/  FMNMX.FTZ R165, R43, R169, !PT ;  /* 0x000000a92ba57209 */ /* 0x000fe60007810000 */
[----:B------:R-:W-:Y:S01]  /*12080*/  FMUL.FTZ R198, R166, c[0x0][0x23c] ;  /* 0x00008f00a6c67a20 */ /* 0x000fe20000410000 */
[----:B------:R-:W-:Y:S01]  /*12090*/  FMNMX.FTZ R165, R46, R165, !PT ;  /* 0x000000a52ea57209 */ /* 0x000fe20007810000 */
[----:B------:R-:W-:Y:S01]  /*120a0*/  FADD.FTZ R2, -R166, R2 ;  /* 0x00000002a6027221 */ /* 0x000fe20000010100 */
[----:B--2---:R-:W-:Y:S02]  /*120b0*/  FMNMX.FTZ R168, R171, R168, !PT ;  /* 0x000000a8aba87209 */ /* 0x004fe40007810000 */
[----:B------:R-:W-:Y:S01]  /*120c0*/  FMNMX.FTZ R165, R47, R165, !PT ;  /* 0x000000a52fa57209 */ /* 0x000fe20007810000 */
[----:B------:R-:W-:Y:S01]  /*120d0*/  FMUL.FTZ R2, R2, c[0x0][0x23c] ;  /* 0x00008f0002027a20 */ /* 0x000fe20000410000 */
[C---:B------:R-:W-:Y:S01]  /*120e0*/  FSETP.NEU.FTZ.AND P0, PT, R168.reuse, -INF , PT ;  /* 0xff800000a800780b */ /* 0x040fe20003f1d000 */
[----:B------:R-:W-:Y:S01]  /*120f0*/  FMUL.FTZ R200, R168, c[0x0][0x23c] ;  /* 0x00008f00a8c87a20 */ /* 0x000fe20000410000 */
[----:B------:R-:W-:Y:S01]  /*12100*/  FMNMX.FTZ R165, R58, R165, !PT ;  /* 0x000000a53aa57209 */ /* 0x000fe20007810000 */
[----:B------:R-:W-:Y:S01]  /*12110*/  FADD.FTZ R164, -R168, R164 ;  /* 0x000000a4a8a47221 */ /* 0x000fe20000010100 */
[----:B---3--:R-:W-:Y:S01]  /*12120*/  FMNMX.FTZ R170, R167, R170, !PT ;  /* 0x000000aaa7aa7209 */ /* 0x008fe20007810000 */
[----:B------:R-:W1:Y:S01]  /*12130*/  MUFU.EX2 R2, R2 ;  /* 0x0000000200027308 */ /* 0x000e620000000800 */
[----:B------:R-:W-:Y:S01]  /*12140*/  FMNMX.FTZ R165, R59, R165, !PT ;  /* 0x000000a53ba57209 */ /* 0x000fe20007810000 */
[----:B------:R-:W-:Y:S01]  /*12150*/  FMUL.FTZ R164, R164, c[0x0][0x23c] ;  /* 0x00008f00a4a47a20 */ /* 0x000fe20000410000 */
[----:B------:R-:W-:Y:S01]  /*12160*/  FSEL R200, R200, RZ, P0 ;  /* 0x000000ffc8c87208 */ /* 0x000fe20000000000 */
[----:B------:R-:W2:Y:S01]  /*12170*/  SHFL.BFLY PT, R167, R170, 0x1, 0x1f ;  /* 0x0c201f00aaa77f89 */ /* 0x000ea200000e0000 */
[----:B------:R-:W-:Y:S03]  /*12180*/  FMNMX.FTZ R165, R62, R165, !PT ;  /* 0x000000a53ea57209 */ /* 0x000fe60007810000 */
[--C-:B------:R-:W-:Y:S01]  /*12190*/  FFMA.FTZ R169, R16, c[0x0][0x23c], -R200.reuse ;  /* 0x00008f0010a97a23 */ /* 0x100fe200000108c8 */
[----:B------:R-:W-:Y:S01]  /*121a0*/  FMNMX.FTZ R165, R63, R165, !PT ;  /* 0x000000a53fa57209 */ /* 0x000fe20007810000 */
[--C-:B------:R-:W-:Y:S01]  /*121b0*/  FFMA.FTZ R185, R4, c[0x0][0x23c], -R200.reuse ;  /* 0x00008f0004b97a23 */ /* 0x100fe200000108c8 */
[----:B------:R-:W3:Y:S01]  /*121c0*/  MUFU.EX2 R164, R164 ;  /* 0x000000a400a47308 */ /* 0x000ee20000000800 */
[--C-:B------:R-:W-:Y:S02]  /*121d0*/  FFMA.FTZ R186, R5, c[0x0][0x23c], -R200.reuse ;  /* 0x00008f0005ba7a23 */ /* 0x100fe400000108c8 */
[----:B------:R-:W4:Y:S01]  /*121e0*/  SHFL.BFLY PT, R16, R165, 0x2, 0x1f ;  /* 0x0c401f00a5107f89 */ /* 0x000f2200000e0000 */
[--C-:B------:R-:W-:Y:S02]  /*121f0*/  FFMA.FTZ R201, R20, c[0x0][0x23c], -R200.reuse ;  /* 0x00008f0014c97a23 */ /* 0x100fe400000108c8 */
[--C-:B------:R-:W-:Y:S02]  /*12200*/  FFMA.FTZ R52, R52, c[0x0][0x23c], -R200.reuse ;  /* 0x00008f0034347a23 */ /* 0x100fe400000108c8 */
[--C-:B------:R-:W-:Y:S02]  /*12210*/  FFMA.FTZ R64, R64, c[0x0][0x23c], -R200.reuse ;  /* 0x00008f0040407a23 */ /* 0x100fe400000108c8 */
[----:B------:R-:W-:Y:S01]  /*12220*/  MUFU.EX2 R169, R169 ;  /* 0x000000a900a97308 */ /* 0x000fe20000000800 */
[--C-:B------:R-:W-:Y:S02]  /*12230*/  FFMA.FTZ R65, R65, c[0x0][0x23c], -R200.reuse ;  /* 0x00008f0041417a23 */ /* 0x100fe400000108c8 */
[C---:B-1----:R-:W-:Y:S02]  /*12240*/  FMUL.FTZ R72, R2.reuse, R72 ;  /* 0x0000004802487220 */ /* 0x042fe40000410000 */
[----:B------:R-:W-:Y:S01]  /*12250*/  FMUL.FTZ R73, R2, R73 ;  /* 0x0000004902497220 */ /* 0x000fe20000410000 */
[----:B--2---:R-:W-:Y:S01]  /*12260*/  FMNMX.FTZ R167, R170, R167, !PT ;  /* 0x000000a7aaa77209 */ /* 0x004fe20007810000 */
[----:B------:R-:W-:Y:S02]  /*12270*/  FFMA.FTZ R170, R17, c[0x0][0x23c], -R200 ;  /* 0x00008f0011aa7a23 */ /* 0x000fe400000108c8 */
[----:B------:R-:W-:Y:S01]  /*12280*/  IMAD.U32 R17, RZ, RZ, UR33 ;  /* 0x00000021ff117e24 */ /* 0x000fe2000f8e00ff */
[C---:B------:R-:W-:Y:S01]  /*12290*/  FSETP.NEU.FTZ.AND P0, PT, R167.reuse, -INF , PT ;  /* 0xff800000a700780b */ /* 0x040fe20003f1d000 */
[C---:B------:R-:W-:Y:S01]  /*122a0*/  FMUL.FTZ R199, R167.reuse, c[0x0][0x23c] ;  /* 0x00008f00a7c77a20 */ /* 0x040fe20000410000 */
[----:B------:R-:W-:Y:S01]  /*122b0*/  MUFU.EX2 R185, R185 ;  /* 0x000000b900b97308 */ /* 0x000fe20000000800 */
[----:B------:R-:W-:Y:S01]  /*122c0*/  FADD.FTZ R3, -R167, R3 ;  /* 0x00000003a7037221 */ /* 0x000fe20000010100 */
[----:B------:R-:W-:Y:S01]  /*122d0*/  LOP3.LUT R17, R243, UR4, R17, 0x96, !PT ;  /* 0x00000004f3117c12 */ /* 0x000fe2000f8e9611 */
[----:B---3--:R-:W-:Y:S01]  /*122e0*/  FMUL.FTZ R68, R164, R68 ;  /* 0x00000044a4447220 */ /* 0x008fe20000410000 */
[----:B----4-:R-:W-:Y:S01]  /*122f0*/  FMNMX.FTZ R4, R165, R16, !PT ;  /* 0x00000010a5047209 */ /* 0x010fe20007810000 */
[----:B------:R-:W-:Y:S01]  /*12300*/  FMUL.FTZ R3, R3, c[0x0][0x23c] ;  /* 0x00008f0003037a20 */ /* 0x000fe20000410000 */
[----:B------:R-:W-:Y:S01]  /*12310*/  FSEL R199, R199, RZ, P0 ;  /* 0x000000ffc7c77208 */ /* 0x000fe20000000000 */
[----:B------:R-:W-:Y:S01]  /*12320*/  IMAD.WIDE.U32 R202, R17, -0x326172a9, RZ ;  /* 0xcd9e8d5711ca7825 */ /* 0x000fe200078e00ff */
[----:B------:R-:W-:Y:S01]  /*12330*/  FSETP.NEU.FTZ.AND P0, PT, R166, -INF , PT ;  /* 0xff800000a600780b */ /* 0x000fe20003f1d000 */
[----:B------:R-:W1:Y:S01]  /*12340*/  SHFL.BFLY PT, R165, R4, 0x1, 0x1f ;  /* 0x0c201f0004a57f89 */ /* 0x000e6200000e0000 */
[----:B------:R-:W-:Y:S01]  /*12350*/  MUFU.EX2 R170, R170 ;  /* 0x000000aa00aa7308 */ /* 0x000fe20000000800 */
[--C-:B------:R-:W-:Y:S01]  /*12360*/  FFMA.FTZ R187, R6, c[0x0][0x23c], -R199.reuse ;  /* 0x00008f0006bb7a23 */ /* 0x100fe200000108c7 */
[----:B------:R-:W-:Y:S01]  /*12370*/  LOP3.LUT R16, R203, UR15, R240, 0x96, !PT ;  /* 0x0000000fcb107c12 */ /* 0x000fe2000f8e96f0 */
[--C-:B------:R-:W-:Y:S01]  /*12380*/  FFMA.FTZ R188, R7, c[0x0][0x23c], -R199.reuse ;  /* 0x00008f0007bc7a23 */ /* 0x100fe200000108c7 */
[----:B------:R-:W-:Y:S01]  /*12390*/  LOP3.LUT R250, R249, UR13, R202, 0x96, !PT ;  /* 0x0000000df9fa7c12 */ /* 0x000fe2000f8e96ca */
[--C-:B------:R-:W-:Y:S01]  /*123a0*/  FFMA.FTZ R171, R18, c[0x0][0x23c], -R199.reuse ;  /* 0x00008f0012ab7a23 */ /* 0x100fe200000108c7 */
[----:B------:R-:W-:Y:S01]  /*123b0*/  LOP3.LUT R5, R203, UR15, R236, 0x96, !PT ;  /* 0x0000000fcb057c12 */ /* 0x000fe2000f8e96ec */
[----:B------:R-:W-:Y:S01]  /*123c0*/  IMAD.WIDE.U32 R16, R16, -0x2daee0ad, RZ ;  /* 0xd2511f5310107825 */ /* 0x000fe200078e00ff */
[----:B------:R-:W-:Y:S01]  /*123d0*/  LOP3.LUT R202, R247, UR13, R202, 0x96, !PT ;  /* 0x0000000df7ca7c12 */ /* 0x000fe2000f8e96ca */
[----:B------:R-:W-:Y:S01]  /*123e0*/  UIADD3 UR4, UR4, 0x1, URZ ;  /* 0x0000000104047890 */ /* 0x000fe2000fffe03f */
[----:B------:R-:W-:Y:S01]  /*123f0*/  FSEL R198, R198, RZ, P0 ;  /* 0x000000ffc6c67208 */ /* 0x000fe20000000000 */
[----:B------:R-:W-:Y:S01]  /*12400*/  IMAD.WIDE.U32 R250, R250, -0x2daee0ad, RZ ;  /* 0xd2511f53fafa7825 */ /* 0x000fe200078e00ff */
[----:B------:R-:W-:Y:S01]  /*12410*/  LOP3.LUT R6, R17, UR12, R238, 0x96, !PT ;  /* 0x0000000c11067c12 */ /* 0x000fe2000f8e96ee */
[----:B------:R-:W-:Y:S02]  /*12420*/  MUFU.EX2 R171, R171 ;  /* 0x000000ab00ab7308 */ /* 0x000fe40000000800 */
[----:B------:R-:W-:Y:S01]  /*12430*/  IMAD.WIDE.U32 R204, R5, -0x2daee0ad, RZ ;  /* 0xd2511f5305cc7825 */ /* 0x000fe200078e00ff */
[----:B------:R-:W-:Y:S03]  /*12440*/  LOP3.LUT R210, R251, UR10, R16, 0x96, !PT ;  /* 0x0000000afbd27c12 */ /* 0x000fe6000f8e9610 */
[----:B------:R-:W-:Y:S01]  /*12450*/  IMAD.WIDE.U32 R202, R202, -0x2daee0ad, RZ ;  /* 0xd2511f53caca7825 */ /* 0x000fe200078e00ff */
[----:B------:R-:W-:Y:S03]  /*12460*/  LOP3.LUT R5, R205, UR12, R234, 0x96, !PT ;  /* 0x0000000ccd057c12 */ /* 0x000fe6000f8e96ea */
[----:B------:R-:W-:Y:S01]  /*12470*/  IMAD.WIDE.U32 R6, R6, -0x326172a9, RZ ;  /* 0xcd9e8d5706067825 */ /* 0x000fe200078e00ff */
[----:B------:R-:W-:Y:S01]  /*12480*/  LOP3.LUT R204, R203, UR10, R204, 0x96, !PT ;  /* 0x0000000acbcc7c12 */ /* 0x000fe2000f8e96cc */
[----:B------:R-:W-:Y:S01]  /*12490*/  MUFU.EX2 R186, R186 ;  /* 0x000000ba00ba7308 */ /* 0x000fe20000000800 */
[----:B-1----:R-:W-:Y:S01]  /*124a0*/  FMNMX.FTZ R165, R4, R165, !PT ;  /* 0x000000a504a57209 */ /* 0x002fe20007810000 */
[----:B------:R-:W-:Y:S03]  /*124b0*/  IMAD.WIDE.U32 R210, R210, -0x326172a9, RZ ;  /* 0xcd9e8d57d2d27825 */ /* 0x000fe600078e00ff */
[----:B------:R-:W-:Y:S01]  /*124c0*/  FSETP.NEU.FTZ.AND P0, PT, R165, -INF , PT ;  /* 0xff800000a500780b */ /* 0x000fe20003f1d000 */
[----:B------:R-:W-:Y:S01]  /*124d0*/  IMAD.WIDE.U32 R206, R5, -0x326172a9, RZ ;  /* 0xcd9e8d5705ce7825 */ /* 0x000fe200078e00ff */
[----:B------:R-:W-:Y:S02]  /*124e0*/  LOP3.LUT R5, R7, UR11, R248, 0x96, !PT ;  /* 0x0000000b07057c12 */ /* 0x000fe4000f8e96f8 */
[----:B------:R-:W-:Y:S01]  /*124f0*/  LOP3.LUT R208, R211, UR9, R6, 0x96, !PT ;  /* 0x00000009d3d07c12 */ /* 0x000fe2000f8e9606 */
[----:B------:R-:W-:Y:S01]  /*12500*/  IMAD.WIDE.U32 R204, R204, -0x326172a9, RZ ;  /* 0xcd9e8d57cccc7825 */ /* 0x000fe200078e00ff */
[----:B------:R-:W-:Y:S01]  /*12510*/  LOP3.LUT R4, R207, UR11, R246, 0x96, !PT ;  /* 0x0000000bcf047c12 */ /* 0x000fe2000f8e96f6 */
[----:B------:R-:W-:Y:S02]  /*12520*/  MUFU.EX2 R187, R187 ;  /* 0x000000bb00bb7308 */ /* 0x000fe40000000800 */
[----:B------:R-:W-:Y:S01]  /*12530*/  FMUL.FTZ R197, R165, c[0x0][0x23c] ;  /* 0x00008f00a5c57a20 */ /* 0x000fe20000410000 */
[----:B------:R-:W-:Y:S01]  /*12540*/  LOP3.LUT R206, R205, UR9, R206, 0x96, !PT ;  /* 0x00000009cdce7c12 */ /* 0x000fe2000f8e96ce */
[--C-:B------:R-:W-:Y:S02]  /*12550*/  FFMA.FTZ R189, R8, c[0x0][0x23c], -R198.reuse ;  /* 0x00008f0008bd7a23 */ /* 0x100fe400000108c6 */
[----:B------:R-:W-:Y:S01]  /*12560*/  FFMA.FTZ R190, R9, c[0x0][0x23c], -R198 ;  /* 0x00008f0009be7a23 */ /* 0x000fe200000108c6 */
[----:B------:R-:W-:Y:S01]  /*12570*/  FSEL R197, R197, RZ, P0 ;  /* 0x000000ffc5c57208 */ /* 0x000fe20000000000 */
[----:B------:R-:W-:Y:S02]  /*12580*/  IMAD.WIDE.U32 R208, R208, -0x2daee0ad, RZ ;  /* 0xd2511f53d0d07825 */ /* 0x000fe400078e00ff */
[----:B------:R-:W-:Y:S02]  /*12590*/  MUFU.EX2 R188, R188 ;  /* 0x000000bc00bc7308 */ /* 0x000fe40000000800 */
[----:B------:R-:W-:Y:S04]  /*125a0*/  IMAD.WIDE.U32 R206, R206, -0x2daee0ad, RZ ;  /* 0xd2511f53cece7825 */ /* 0x000fe800078e00ff */
[----:B------:R-:W-:Y:S04]  /*125b0*/  IMAD.WIDE.U32 R6, R5, -0x2daee0ad, RZ ;  /* 0xd2511f5305067825 */ /* 0x000fe800078e00ff */
[----:B------:R-:W-:Y:S01]  /*125c0*/  IMAD.WIDE.U32 R8, R4, -0x2daee0ad, RZ ;  /* 0xd2511f5304087825 */ /* 0x000fe200078e00ff */
[----:B------:R-:W-:Y:S01]  /*125d0*/  LOP3.LUT R5, R209, UR6, R6, 0x96, !PT ;  /* 0x00000006d1057c12 */ /* 0x000fe2000f8e9606 */
[----:B------:R-:W-:Y:S01]  /*125e0*/  MUFU.EX2 R189, R189 ;  /* 0x000000bd00bd7308 */ /* 0x000fe20000000800 */
[----:B------:R-:W-:Y:S01]  /*125f0*/  LOP3.LUT R250, R7, UR8, R250, 0x96, !PT ;  /* 0x0000000807fa7c12 */ /* 0x000fe2000f8e96fa */
[----:B------:R-:W-:Y:S01]  /*12600*/  FFMA.FTZ R184, R19, c[0x0][0x23c], -R199 ;  /* 0x00008f0013b87a23 */ /* 0x000fe200000108c7 */
[----:B------:R-:W-:Y:S01]  /*12610*/  LOP3.LUT R4, R207, UR6, R8, 0x96, !PT ;  /* 0x00000006cf047c12 */ /* 0x000fe2000f8e9608 */
[--C-:B------:R-:W-:Y:S01]  /*12620*/  FFMA.FTZ R191, R10, c[0x0][0x23c], -R197.reuse ;  /* 0x00008f000abf7a23 */ /* 0x100fe200000108c5 */
[----:B------:R-:W-:Y:S01]  /*12630*/  LOP3.LUT R202, R9, UR8, R202, 0x96, !PT ;  /* 0x0000000809ca7c12 */ /* 0x000fe2000f8e96ca */
[--C-:B------:R-:W-:Y:S02]  /*12640*/  FFMA.FTZ R192, R11, c[0x0][0x23c], -R197.reuse ;  /* 0x00008f000bc07a23 */ /* 0x100fe400000108c5 */
[----:B------:R-:W-:Y:S02]  /*12650*/  IMAD.WIDE.U32 R6, R5, -0x326172a9, RZ ;  /* 0xcd9e8d5705067825 */ /* 0x000fe400078e00ff */
[----:B------:R-:W-:Y:S02]  /*12660*/  MUFU.EX2 R184, R184 ;  /* 0x000000b800b87308 */ /* 0x000fe40000000800 */
[----:B------:R-:W-:Y:S01]  /*12670*/  IMAD.WIDE.U32 R10, R4, -0x326172a9, RZ ;  /* 0xcd9e8d57040a7825 */ /* 0x000fe200078e00ff */
[----:B------:R-:W-:Y:S02]  /*12680*/  SHF.R.U32.HI R8, RZ, 0x10, R6 ;  /* 0x00000010ff087819 */ /* 0x000fe40000011606 */
[----:B------:R-:W-:Y:S01]  /*12690*/  LOP3.LUT R9, R6, 0xffff, RZ, 0xc0, !PT ;  /* 0x0000ffff06097812 */ /* 0x000fe200078ec0ff */
[----:B------:R-:W-:Y:S01]  /*126a0*/  IMAD.WIDE.U32 R250, R250, -0x326172a9, RZ ;  /* 0xcd9e8d57fafa7825 */ /* 0x000fe200078e00ff */
[----:B------:R-:W-:Y:S02]  /*126b0*/  LOP3.LUT R4, R10, 0xffff, RZ, 0xc0, !PT ;  /* 0x0000ffff0a047812 */ /* 0x000fe400078ec0ff */
[----:B------:R-:W-:Y:S01]  /*126c0*/  LOP3.LUT R174, R6, 0xff, RZ, 0xc0, !PT ;  /* 0x000000ff06ae7812 */ /* 0x000fe200078ec0ff */
[----:B------:R-:W-:Y:S01]  /*126d0*/  MUFU.EX2 R190, R190 ;  /* 0x000000be00be7308 */ /* 0x000fe20000000800 */
[----:B------:R-:W-:Y:S01]  /*126e0*/  IMAD.WIDE.U32 R202, R202, -0x326172a9, RZ ;  /* 0xcd9e8d57caca7825 */ /* 0x000fe200078e00ff */
[----:B------:R-:W-:Y:S02]  /*126f0*/  LOP3.LUT R5, R7, UR17, R250, 0x96, !PT ;  /* 0x0000001107057c12 */ /* 0x000fe4000f8e96fa */
[----:B------:R-:W-:Y:S01]  /*12700*/  SHF.R.U32.HI R175, RZ, 0x18, R6 ;  /* 0x00000018ffaf7819 */ /* 0x000fe20000011606 */
[----:B------:R-:W-:Y:S01]  /*12710*/  FFMA.FTZ R193, R12, c[0x0][0x23c], -R198 ;  /* 0x00008f000cc17a23 */ /* 0x000fe200000108c6 */
[----:B------:R-:W-:Y:S01]  /*12720*/  LOP3.LUT R6, R11, UR17, R202, 0x96, !PT ;  /* 0x000000110b067c12 */ /* 0x000fe2000f8e96ca */
[----:B------:R-:W-:Y:S01]  /*12730*/  FFMA.FTZ R194, R13, c[0x0][0x23c], -R198 ;  /* 0x00008f000dc27a23 */ /* 0x000fe200000108c6 */
[----:B------:R-:W-:Y:S01]  /*12740*/  LOP3.LUT R182, R10, 0xff, RZ, 0xc0, !PT ;  /* 0x000000ff0ab67812 */ /* 0x000fe200078ec0ff */
[--C-:B------:R-:W-:Y:S01]  /*12750*/  FFMA.FTZ R195, R14, c[0x0][0x23c], -R197.reuse ;  /* 0x00008f000ec37a23 */ /* 0x100fe200000108c5 */
[----:B------:R-:W-:Y:S01]  /*12760*/  MUFU.EX2 R191, R191 ;  /* 0x000000bf00bf7308 */ /* 0x000fe20000000800 */
[----:B------:R-:W-:Y:S01]  /*12770*/  FFMA.FTZ R196, R15, c[0x0][0x23c], -R197 ;  /* 0x00008f000fc47a23 */ /* 0x000fe200000108c5 */
[----:B------:R-:W-:Y:S01]  /*12780*/  LOP3.LUT R8, R8, 0xff, RZ, 0xc0, !PT ;  /* 0x000000ff08087812 */ /* 0x000fe200078ec0ff */
[----:B------:R-:W-:Y:S01]  /*12790*/  FADD.FTZ R0, -R165, R0 ;  /* 0x00000000a5007221 */ /* 0x000fe20000010100 */
[----:B------:R-:W-:Y:S01]  /*127a0*/  SHF.R.U32.HI R4, RZ, 0x8, R4 ;  /* 0x00000008ff047819 */ /* 0x000fe20000011604 */
[----:B------:R-:W-:Y:S01]  /*127b0*/  FMUL.FTZ R12, R2, R152 ;  /* 0x00000098020c7220 */ /* 0x000fe20000410000 */
[----:B------:R-:W-:Y:S01]  /*127c0*/  SHF.R.U32.HI R9, RZ, 0x8, R9 ;  /* 0x00000008ff097819 */ /* 0x000fe20000011609 */
[----:B------:R-:W-:Y:S01]  /*127d0*/  FMUL.FTZ R0, R0, c[0x0][0x23c] ;  /* 0x00008f0000007a20 */ /* 0x000fe20000410000 */
[----:B------:R-:W-:Y:S01]  /*127e0*/  PRMT R175, R8, 0x5410, R175 ;  /* 0x0000541008af7816 */ /* 0x000fe200000000af */
[----:B------:R-:W-:Y:S01]  /*127f0*/  FMUL.FTZ R13, R2, R153 ;  /* 0x00000099020d7220 */ /* 0x000fe20000410000 */
[----:B------:R-:W-:Y:S01]  /*12800*/  MUFU.EX2 R192, R192 ;  /* 0x000000c000c07308 */ /* 0x000fe20000000800 */
[----:B------:R-:W-:Y:S01]  /*12810*/  PRMT R182, R182, 0x5410, R4 ;  /* 0x00005410b6b67816 */ /* 0x000fe20000000004 */
[----:B------:R-:W-:Y:S01]  /*12820*/  FMUL.FTZ R16, R164, R148 ;  /* 0x00000094a4107220 */ /* 0x000fe20000410000 */
[----:B------:R-:W-:Y:S01]  /*12830*/  LOP3.LUT R4, R6, 0xffff, RZ, 0xc0, !PT ;  /* 0x0000ffff06047812 */ /* 0x000fe200078ec0ff */
[--C-:B------:R-:W-:Y:S01]  /*12840*/  HSET2.LE.AND R175, R175, R228.reuse, PT ;  /* 0x000000e4afaf7233 */ /* 0x100fe20003803000 */
[--C-:B------:R-:W-:Y:S01]  /*12850*/  SHF.R.U32.HI R181, RZ, 0x10, R6.reuse ;  /* 0x00000010ffb57819 */ /* 0x100fe20000011606 */
[--C-:B------:R-:W-:Y:S01]  /*12860*/  HSET2.LE.AND R182, R182, R228.reuse, PT ;  /* 0x000000e4b6b67233 */ /* 0x100fe20003803000 */
[----:B------:R-:W-:Y:S01]  /*12870*/  LOP3.LUT R8, R5, 0xffff, RZ, 0xc0, !PT ;  /* 0x0000ffff05087812 */ /* 0x000fe200078ec0ff */
[----:B------:R-:W-:Y:S01]  /*12880*/  FMUL.FTZ R17, R164, R149 ;  /* 0x00000095a4117220 */ /* 0x000fe20000410000 */
[----:B------:R-:W-:Y:S01]  /*12890*/  SHF.R.U32.HI R173, RZ, 0x10, R5 ;  /* 0x00000010ffad7819 */ /* 0x000fe20000011605 */
[----:B------:R-:W1:Y:S01]  /*128a0*/  MUFU.EX2 R3, R3 ;  /* 0x0000000300037308 */ /* 0x000e620000000800 */
[----:B------:R-:W-:Y:S01]  /*128b0*/  PRMT R174, R174, 0x5410, R9 ;  /* 0x00005410aeae7816 */ /* 0x000fe20000000009 */
[----:B------:R-:W-:Y:S01]  /*128c0*/  FMUL.FTZ R69, R164, R69 ;  /* 0x00000045a4457220 */ /* 0x000fe20000410000 */
[----:B------:R-:W-:Y:S01]  /*128d0*/  LOP3.LUT R180, R6, 0xff, RZ, 0xc0, !PT ;  /* 0x000000ff06b47812 */ /* 0x000fe200078ec0ff */
[C---:B------:R-:W-:Y:S01]  /*128e0*/  FMUL.FTZ R76, R2.reuse, R76 ;  /* 0x0000004c024c7220 */ /* 0x040fe20000410000 */
[----:B------:R-:W-:Y:S01]  /*128f0*/  SHF.R.U32.HI R6, RZ, 0x18, R6 ;  /* 0x00000018ff067819 */ /* 0x000fe20000011606 */
[--C-:B------:R-:W-:Y:S01]  /*12900*/  HSET2.LE.AND R174, R174, R228.reuse, PT ;  /* 0x000000e4aeae7233 */ /* 0x100fe20003803000 */
[----:B------:R-:W-:Y:S01]  /*12910*/  SHF.R.U32.HI R8, RZ, 0x8, R8 ;  /* 0x00000008ff087819 */ /* 0x000fe20000011608 */
[----:B------:R-:W-:Y:S01]  /*12920*/  FMUL.FTZ R77, R2, R77 ;  /* 0x0000004d024d7220 */ /* 0x000fe20000410000 */
[----:B------:R-:W-:Y:S01]  /*12930*/  SHF.R.U32.HI R4, RZ, 0x8, R4 ;  /* 0x00000008ff047819 */ /* 0x000fe20000011604 */
[----:B------:R-:W-:Y:S01]  /*12940*/  MUFU.EX2 R193, R193 ;  /* 0x000000c100c17308 */ /* 0x000fe20000000800 */
[----:B------:R-:W-:Y:S01]  /*12950*/  LOP3.LUT R181, R181, 0xff, RZ, 0xc0, !PT ;  /* 0x000000ffb5b57812 */ /* 0x000fe200078ec0ff */
[C---:B------:R-:W-:Y:S01]  /*12960*/  FMUL.FTZ R80, R164.reuse, R80 ;  /* 0x00000050a4507220 */ /* 0x040fe20000410000 */
[----:B------:R-:W-:Y:S01]  /*12970*/  LOP3.LUT R172, R5, 0xff, RZ, 0xc0, !PT ;  /* 0x000000ff05ac7812 */ /* 0x000fe200078ec0ff */
[C---:B------:R-:W-:Y:S01]  /*12980*/  FMUL.FTZ R81, R164.reuse, R81 ;  /* 0x00000051a4517220 */ /* 0x040fe20000410000 */
[----:B------:R-:W-:Y:S01]  /*12990*/  SHF.R.U32.HI R5, RZ, 0x18, R5 ;  /* 0x00000018ff057819 */ /* 0x000fe20000011605 */
[C---:B------:R-:W-:Y:S01]  /*129a0*/  FMUL.FTZ R84, R164.reuse, R84 ;  /* 0x00000054a4547220 */ /* 0x040fe20000410000 */
[----:B------:R-:W-:Y:S01]  /*129b0*/  LOP3.LUT R173, R173, 0xff, RZ, 0xc0, !PT ;  /* 0x000000ffadad7812 */ /* 0x000fe200078ec0ff */
[----:B------:R-:W-:Y:S01]  /*129c0*/  FMUL.FTZ R85, R164, R85 ;  /* 0x00000055a4557220 */ /* 0x000fe20000410000 */
[----:B------:R-:W-:Y:S01]  /*129d0*/  SHF.R.U32.HI R183, RZ, 0x10, R10 ;  /* 0x00000010ffb77819 */ /* 0x000fe2000001160a */
[----:B------:R-:W2:Y:S01]  /*129e0*/  MUFU.EX2 R194, R194 ;  /* 0x000000c200c27308 */ /* 0x000ea20000000800 */
[----:B------:R-:W-:Y:S01]  /*129f0*/  PRMT R181, R181, 0x5410, R6 ;  /* 0x00005410b5b57816 */ /* 0x000fe20000000006 */
[----:B------:R-:W-:Y:S01]  /*12a00*/  FMUL.FTZ R88, R2, R88 ;  /* 0x0000005802587220 */ /* 0x000fe20000410000 */
[----:B------:R-:W-:Y:S01]  /*12a10*/  PRMT R172, R172, 0x5410, R8 ;  /* 0x00005410acac7816 */ /* 0x000fe20000000008 */
[----:B-1----:R-:W-:Y:S01]  /*12a20*/  FMUL.FTZ R18, R3, R150 ;  /* 0x0000009603127220 */ /* 0x002fe20000410000 */
[----:B------:R-:W-:Y:S01]  /*12a30*/  PRMT R173, R173, 0x5410, R5 ;  /* 0x00005410adad7816 */ /* 0x000fe20000000005 */
[--C-:B------:R-:W-:Y:S01]  /*12a40*/  HSET2.LE.AND R181, R181, R228.reuse, PT ;  /* 0x000000e4b5b57233 */ /* 0x100fe20003803000 */
[----:B------:R-:W-:Y:S01]  /*12a50*/  PRMT R180, R180, 0x5410, R4 ;  /* 0x00005410b4b47816 */ /* 0x000fe20000000004 */
[--C-:B------:R-:W-:Y:S01]  /*12a60*/  HSET2.LE.AND R172, R172, R228.reuse, PT ;  /* 0x000000e4acac7233 */ /* 0x100fe20003803000 */
[----:B------:R-:W-:Y:S01]  /*12a70*/  SHF.R.U32.HI R7, RZ, 0x18, R10 ;  /* 0x00000018ff077819 */ /* 0x000fe2000001160a */
[----:B------:R-:W-:Y:S01]  /*12a80*/  MUFU.EX2 R195, R195 ;  /* 0x000000c300c37308 */ /* 0x000fe20000000800 */
[----:B------:R-:W-:Y:S01]  /*12a90*/  F2FP.PACK_AB R5, R170, R169 ;  /* 0x000000a9aa05723e */ /* 0x000fe200000000ff */
[--C-:B------:R-:W-:Y:S01]  /*12aa0*/  HSET2.LE.AND R173, R173, R228.reuse, PT ;  /* 0x000000e4adad7233 */ /* 0x100fe20003803000 */
[----:B------:R-:W-:Y:S01]  /*12ab0*/  F2FP.PACK_AB R4, R184, R171 ;  /* 0x000000abb804723e */ /* 0x000fe200000000ff */
[--C-:B------:R-:W-:Y:S01]  /*12ac0*/  HSET2.LE.AND R180, R180, R228.reuse, PT ;  /* 0x000000e4b4b47233 */ /* 0x100fe20003803000 */
[----:B------:R-:W-:Y:S01]  /*12ad0*/  LOP3.LUT R183, R183, 0xff, RZ, 0xc0, !PT ;  /* 0x000000ffb7b77812 */ /* 0x000fe200078ec0ff */
[----:B------:R-:W-:Y:S01]  /*12ae0*/  FMUL.FTZ R19, R3, R151 ;  /* 0x0000009703137220 */ /* 0x000fe20000410000 */
[----:B------:R-:W-:Y:S01]  /*12af0*/  LOP3.LUT R174, R174, R5, RZ, 0xc0, !PT ;  /* 0x00000005aeae7212 */ /* 0x000fe200078ec0ff */
[----:B------:R-:W-:Y:S01]  /*12b00*/  LDSM.16.MT88.4 R148, [R214+0xa000] ;  /* 0x00a00000d694783b */ /* 0x000fe20000004200 */
[----:B------:R-:W-:Y:S01]  /*12b10*/  LOP3.LUT R175, R175, R4, RZ, 0xc0, !PT ;  /* 0x00000004afaf7212 */ /* 0x000fe200078ec0ff */
[----:B------:R-:W1:Y:S01]  /*12b20*/  MUFU.EX2 R196, R196 ;  /* 0x000000c400c47308 */ /* 0x000e620000000800 */
[----:B------:R-:W-:Y:S01]  /*12b30*/  F2FP.PACK_AB R6, R188, R187 ;  /* 0x000000bbbc06723e */ /* 0x000fe200000000ff */
[C---:B------:R-:W-:Y:S01]  /*12b40*/  FMUL.FTZ R70, R3.reuse, R70 ;  /* 0x0000004603467220 */ /* 0x040fe20000410000 */
[----:B------:R-:W-:Y:S01]  /*12b50*/  F2FP.PACK_AB R5, R190, R189 ;  /* 0x000000bdbe05723e */ /* 0x000fe200000000ff */
[C---:B------:R-:W-:Y:S01]  /*12b60*/  FMUL.FTZ R71, R3.reuse, R71 ;  /* 0x0000004703477220 */ /* 0x040fe20000410000 */
[----:B------:R-:W-:Y:S01]  /*12b70*/  F2FP.PACK_AB R4, R192, R191 ;  /* 0x000000bfc004723e */ /* 0x000fe200000000ff */
[----:B------:R-:W-:Y:S01]  /*12b80*/  FMUL.FTZ R82, R3, R82 ;  /* 0x0000005203527220 */ /* 0x000fe20000410000 */
[----:B------:R-:W-:Y:S01]  /*12b90*/  PRMT R183, R183, 0x5410, R7 ;  /* 0x00005410b7b77816 */ /* 0x000fe20000000007 */
[----:B------:R-:W-:Y:S01]  /*12ba0*/  FMUL.FTZ R83, R3, R83 ;  /* 0x0000005303537220 */ /* 0x000fe20000410000 */
[----:B------:R-:W-:Y:S01]  /*12bb0*/  F2FP.PACK_AB R7, R186, R185 ;  /* 0x000000b9ba07723e */ /* 0x000fe200000000ff */
[----:B------:R-:W3:Y:S01]  /*12bc0*/  MUFU.EX2 R0, R0 ;  /* 0x0000000000007308 */ /* 0x000ee20000000800 */
[----:B------:R-:W-:Y:S01]  /*12bd0*/  LOP3.LUT R173, R173, R6, RZ, 0xc0, !PT ;  /* 0x00000006adad7212 */ /* 0x000fe200078ec0ff */
[C---:B------:R-:W-:Y:S01]  /*12be0*/  FMUL.FTZ R6, R3.reuse, R162 ;  /* 0x000000a203067220 */ /* 0x040fe20000410000 */
[----:B------:R-:W-:Y:S01]  /*12bf0*/  LOP3.LUT R172, R172, R7, RZ, 0xc0, !PT ;  /* 0x00000007acac7212 */ /* 0x000fe200078ec0ff */
[----:B------:R-:W-:Y:S01]  /*12c00*/  FMUL.FTZ R7, R3, R163 ;  /* 0x000000a303077220 */ /* 0x000fe20000410000 */
[----:B------:R-:W-:Y:S01]  /*12c10*/  LOP3.LUT R180, R180, R5, RZ, 0xc0, !PT ;  /* 0x00000005b4b47212 */ /* 0x000fe200078ec0ff */
[C---:B------:R-:W-:Y:S01]  /*12c20*/  FMUL.FTZ R5, R164.reuse, R161 ;  /* 0x000000a1a4057220 */ /* 0x040fe20000410000 */
[----:B------:R-:W-:Y:S01]  /*12c30*/  LOP3.LUT R181, R181, R4, RZ, 0xc0, !PT ;  /* 0x00000004b5b57212 */ /* 0x000fe200078ec0ff */
[----:B------:R-:W-:Y:S01]  /*12c40*/  FMUL.FTZ R4, R164, R160 ;  /* 0x000000a0a4047220 */ /* 0x000fe20000410000 */
[--C-:B------:R-:W-:Y:S01]  /*12c50*/  HSET2.LE.AND R183, R183, R228.reuse, PT ;  /* 0x000000e4b7b77233 */ /* 0x100fe20003803000 */
[----:B------:R-:W4:Y:S01]  /*12c60*/  LDSM.16.MT88.4 R160, [R212+0x9000] ;  /* 0x00900000d4a0783b */ /* 0x000f220000004200 */
[----:B--2---:R-:W-:Y:S01]  /*12c70*/  F2FP.PACK_AB R9, R194, R193 ;  /* 0x000000c1c209723e */ /* 0x004fe200000000ff */
[----:B------:R-:W-:Y:S01]  /*12c80*/  FMUL.FTZ R20, R2, R140 ;  /* 0x0000008c02147220 */ /* 0x000fe20000410000 */
[----:B------:R-:W-:Y:S01]  /*12c90*/  LOP3.LUT R210, R251, UR7, R210, 0x96, !PT ;  /* 0x00000007fbd27c12 */ /* 0x000fe2000f8e96d2 */
[--C-:B------:R-:W-:Y:S01]  /*12ca0*/  FFMA.FTZ R46, R46, c[0x0][0x23c], -R197.reuse ;  /* 0x00008f002e2e7a23 */ /* 0x100fe200000108c5 */
[-C--:B------:R-:W-:Y:S01]  /*12cb0*/  HMMA.16816.F32 R4, R172, R176.reuse, R4 ;  /* 0x000000b0ac04723c */ /* 0x080fe20000001804 */
[----:B-1----:R-:W-:Y:S01]  /*12cc0*/  F2FP.PACK_AB R8, R196, R195 ;  /* 0x000000c3c408723e */ /* 0x002fe200000000ff */
[----:B------:R-:W-:Y:S01]  /*12cd0*/  FMUL.FTZ R86, R3, R86 ;  /* 0x0000005603567220 */ /* 0x000fe20000410000 */
[----:B------:R-:W-:Y:S01]  /*12ce0*/  LOP3.LUT R182, R182, R9, RZ, 0xc0, !PT ;  /* 0x00000009b6b67212 */ /* 0x000fe200078ec0ff */
[C---:B------:R-:W-:Y:S01]  /*12cf0*/  FMUL.FTZ R9, R2.reuse, R157 ;  /* 0x0000009d02097220 */ /* 0x040fe20000410000 */
[----:B------:R-:W-:Y:S01]  /*12d00*/  LOP3.LUT R183, R183, R8, RZ, 0xc0, !PT ;  /* 0x00000008b7b77212 */ /* 0x000fe200078ec0ff */
[----:B------:R-:W-:Y:S01]  /*12d10*/  FMUL.FTZ R8, R2, R156 ;  /* 0x0000009c02087220 */ /* 0x000fe20000410000 */
[----:B------:R-:W-:Y:S01]  /*12d20*/  LOP3.LUT R156, R203, UR7, R204, 0x96, !PT ;  /* 0x00000007cb9c7c12 */ /* 0x000fe2000f8e96cc */
[----:B------:R-:W-:Y:S01]  /*12d30*/  FMUL.FTZ R87, R3, R87 ;  /* 0x0000005703577220 */ /* 0x000fe20000410000 */
[----:B------:R-:W-:Y:S03]  /*12d40*/  MUFU.EX2 R201, R201 ;  /* 0x000000c900c97308 */ /* 0x000fe60000000800 */
[C---:B---3--:R-:W-:Y:S02]  /*12d50*/  FMUL.FTZ R10, R0.reuse, R158 ;  /* 0x0000009e000a7220 */ /* 0x048fe40000410000 */
[C---:B------:R-:W-:Y:S02]  /*12d60*/  FMUL.FTZ R11, R0.reuse, R159 ;  /* 0x0000009f000b7220 */ /* 0x040fe40000410000 */
[C---:B------:R-:W-:Y:S02]  /*12d70*/  FMUL.FTZ R14, R0.reuse, R154 ;  /* 0x0000009a000e7220 */ /* 0x040fe40000410000 */
[----:B------:R-:W-:Y:S01]  /*12d80*/  FMUL.FTZ R15, R0, R155 ;  /* 0x0000009b000f7220 */ /* 0x000fe20000410000 */
[----:B------:R-:W-:Y:S01]  /*12d90*/  MUFU.EX2 R158, R52 ;  /* 0x00000034009e7308 */ /* 0x000fe20000000800 */
[----:B------:R-:W1:Y:S01]  /*12da0*/  LDSM.16.MT88.4 R152, [R212+0xa000] ;  /* 0x00a00000d498783b */ /* 0x000e620000004200 */
[C---:B------:R-:W-:Y:S01]  /*12db0*/  HMMA.16816.F32 R8, R180.reuse, R176, R8 ;  /* 0x000000b0b408723c */ /* 0x040fe20000001808 */
[--C-:B------:R-:W-:Y:S02]  /*12dc0*/  FFMA.FTZ R252, R47, c[0x0][0x23c], -R197.reuse ;  /* 0x00008f002ffc7a23 */ /* 0x100fe400000108c5 */
[----:B------:R-:W-:Y:S02]  /*12dd0*/  FFMA.FTZ R57, R57, c[0x0][0x23c], -R198 ;  /* 0x00008f0039397a23 */ /* 0x000fe400000108c6 */
[--C-:B------:R-:W-:Y:S02]  /*12de0*/  FFMA.FTZ R58, R58, c[0x0][0x23c], -R197.reuse ;  /* 0x00008f003a3a7a23 */ /* 0x100fe400000108c5 */
[--C-:B------:R-:W-:Y:S01]  /*12df0*/  FFMA.FTZ R59, R59, c[0x0][0x23c], -R197.reuse ;  /* 0x00008f003b3b7a23 */ /* 0x100fe200000108c5 */
[-C--:B------:R-:W-:Y:S01]  /*12e00*/  HMMA.16816.F32 R12, R180, R178.reuse, R12 ;  /* 0x000000b2b40c723c */ /* 0x080fe2000000180c */
[----:B------:R-:W-:Y:S01]  /*12e10*/  FFMA.FTZ R62, R62, c[0x0][0x23c], -R197 ;  /* 0x00008f003e3e7a23 */ /* 0x000fe200000108c5 */
[----:B------:R-:W-:Y:S02]  /*12e20*/  MUFU.EX2 R252, R252 ;  /* 0x000000fc00fc7308 */ /* 0x000fe40000000800 */
[----:B------:R-:W-:Y:S02]  /*12e30*/  FMUL.FTZ R89, R2, R89 ;  /* 0x0000005902597220 */ /* 0x000fe40000410000 */
[C---:B------:R-:W-:Y:S02]  /*12e40*/  FMUL.FTZ R90, R0.reuse, R90 ;  /* 0x0000005a005a7220 */ /* 0x040fe40000410000 */
[C---:B------:R-:W-:Y:S01]  /*12e50*/  HMMA.16816.F32 R16, R172.reuse, R178, R16 ;  /* 0x000000b2ac10723c */ /* 0x040fe20000001810 */
[----:B------:R-:W-:Y:S03]  /*12e60*/  FMUL.FTZ R91, R0, R91 ;  /* 0x0000005b005b7220 */ /* 0x000fe60000410000 */
[C---:B------:R-:W-:Y:S01]  /*12e70*/  FMUL.FTZ R92, R2.reuse, R92 ;  /* 0x0000005c025c7220 */ /* 0x040fe20000410000 */
[----:B------:R-:W-:Y:S01]  /*12e80*/  MUFU.EX2 R64, R64 ;  /* 0x0000004000407308 */ /* 0x000fe20000000800 */
[----:B------:R-:W-:Y:S02]  /*12e90*/  FMUL.FTZ R93, R2, R93 ;  /* 0x0000005d025d7220 */ /* 0x000fe40000410000 */
[-C--:B----4-:R-:W-:Y:S01]  /*12ea0*/  HMMA.16816.F32 R68, R172, R160.reuse, R68 ;  /* 0x000000a0ac44723c */ /* 0x090fe20000001844 */
[C---:B------:R-:W-:Y:S03]  /*12eb0*/  FMUL.FTZ R74, R0.reuse, R74 ;  /* 0x0000004a004a7220 */ /* 0x040fe60000410000 */
[C---:B------:R-:W-:Y:S02]  /*12ec0*/  FMUL.FTZ R75, R0.reuse, R75 ;  /* 0x0000004b004b7220 */ /* 0x040fe40000410000 */
[C---:B------:R-:W-:Y:S01]  /*12ed0*/  FMUL.FTZ R94, R0.reuse, R94 ;  /* 0x0000005e005e7220 */ /* 0x040fe20000410000 */
[----:B------:R-:W-:Y:S01]  /*12ee0*/  MUFU.EX2 R65, R65 ;  /* 0x0000004100417308 */ /* 0x000fe20000000800 */
[C---:B------:R-:W-:Y:S03]  /*12ef0*/  FMUL.FTZ R95, R0.reuse, R95 ;  /* 0x0000005f005f7220 */ /* 0x040fe60000410000 */
[C---:B------:R-:W-:Y:S01]  /*12f00*/  HMMA.16816.F32 R72, R180.reuse, R160, R72 ;  /* 0x000000a0b448723c */ /* 0x040fe20000001848 */
[C---:B------:R-:W-:Y:S02]  /*12f10*/  FMUL.FTZ R78, R0.reuse, R78 ;  /* 0x0000004e004e7220 */ /* 0x040fe40000410000 */
[----:B------:R-:W-:Y:S02]  /*12f20*/  FMUL.FTZ R79, R0, R79 ;  /* 0x0000004f004f7220 */ /* 0x000fe40000410000 */
[C---:B------:R-:W-:Y:S01]  /*12f30*/  FMUL.FTZ R96, R164.reuse, R96 ;  /* 0x00000060a4607220 */ /* 0x040fe20000410000 */
[----:B------:R-:W-:Y:S01]  /*12f40*/  MUFU.EX2 R160, R58 ;  /* 0x0000003a00a07308 */ /* 0x000fe20000000800 */
[----:B------:R-:W-:Y:S02]  /*12f50*/  FMUL.FTZ R97, R164, R97 ;  /* 0x00000061a4617220 */ /* 0x000fe40000410000 */
[C---:B------:R-:W-:Y:S01]  /*12f60*/  FMUL.FTZ R98, R3.reuse, R98 ;  /* 0x0000006203627220 */ /* 0x040fe20000410000 */
[-C--:B------:R-:W-:Y:S02]  /*12f70*/  HMMA.16816.F32 R76, R180, R162.reuse, R76 ;  /* 0x000000a2b44c723c */ /* 0x080fe4000000184c */
[----:B------:R-:W-:Y:S02]  /*12f80*/  FMUL.FTZ R99, R3, R99 ;  /* 0x0000006303637220 */ /* 0x000fe40000410000 */
[----:B------:R-:W-:Y:S02]  /*12f90*/  FFMA.FTZ R202, R21, c[0x0][0x23c], -R200 ;  /* 0x00008f0015ca7a23 */ /* 0x000fe400000108c8 */
[----:B------:R-:W-:Y:S02]  /*12fa0*/  FMUL.FTZ R21, R2, R141 ;  /* 0x0000008d02157220 */ /* 0x000fe40000410000 */
[C---:B------:R-:W-:Y:S01]  /*12fb0*/  HMMA.16816.F32 R80, R172.reuse, R162, R80 ;  /* 0x000000a2ac50723c */ /* 0x040fe20000001850 */
[----:B------:R-:W-:Y:S03]  /*12fc0*/  MUFU.EX2 R163, R57 ;  /* 0x0000003900a37308 */ /* 0x000fe60000000800 */
[--C-:B------:R-:W-:Y:S02]  /*12fd0*/  FFMA.FTZ R203, R22, c[0x0][0x23c], -R199.reuse ;  /* 0x00008f0016cb7a23 */ /* 0x100fe400000108c7 */
[C---:B------:R-:W-:Y:S02]  /*12fe0*/  FMUL.FTZ R22, R0.reuse, R142 ;  /* 0x0000008e00167220 */ /* 0x040fe40000410000 */
[-C--:B------:R-:W-:Y:S01]  /*12ff0*/  HMMA.16816.F32 R84, R172, R148.reuse, R84 ;  /* 0x00000094ac54723c */ /* 0x080fe20000001854 */
[----:B------:R-:W-:Y:S02]  /*13000*/  FFMA.FTZ R204, R23, c[0x0][0x23c], -R199 ;  /* 0x00008f0017cc7a23 */ /* 0x000fe400000108c7 */
[----:B------:R-:W-:Y:S01]  /*13010*/  MUFU.EX2 R202, R202 ;  /* 0x000000ca00ca7308 */ /* 0x000fe20000000800 */
[----:B------:R-:W-:Y:S02]  /*13020*/  FMUL.FTZ R23, R0, R143 ;  /* 0x0000008f00177220 */ /* 0x000fe40000410000 */
[----:B------:R-:W-:Y:S01]  /*13030*/  LDSM.16.MT88.4 R140, [R212+0xb000] ;  /* 0x00b00000d48c783b */ /* 0x000fe20000004200 */
[--C-:B------:R-:W-:Y:S01]  /*13040*/  FFMA.FTZ R31, R31, c[0x0][0x23c], -R197.reuse ;  /* 0x00008f001f1f7a23 */ /* 0x100fe200000108c5 */
[C---:B------:R-:W-:Y:S01]  /*13050*/  HMMA.16816.F32 R88, R180.reuse, R148, R88 ;  /* 0x00000094b458723c */ /* 0x040fe20000001858 */
[----:B------:R-:W-:Y:S04]  /*13060*/  IMAD.WIDE.U32 R156, R156, -0x2daee0ad, RZ ;  /* 0xd2511f539c9c7825 */ /* 0x000fe800078e00ff */
[----:B------:R-:W-:Y:S01]  /*13070*/  FFMA.FTZ R205, R28, c[0x0][0x23c], -R198 ;  /* 0x00008f001ccd7a23 */ /* 0x000fe200000108c6 */
[----:B------:R-:W-:Y:S01]  /*13080*/  LOP3.LUT R28, R156, 0xffff, RZ, 0xc0, !PT ;  /* 0x0000ffff9c1c7812 */ /* 0x000fe200078ec0ff */
[----:B------:R-:W-:Y:S01]  /*13090*/  FFMA.FTZ R207, R30, c[0x0][0x23c], -R197 ;  /* 0x00008f001ecf7a23 */ /* 0x000fe200000108c5 */
[-C--:B------:R-:W-:Y:S01]  /*130a0*/  HMMA.16816.F32 R92, R180, R150.reuse, R92 ;  /* 0x00000096b45c723c */ /* 0x080fe2000000185c */
[C---:B------:R-:W-:Y:S01]  /*130b0*/  FMUL.FTZ R30, R3.reuse, R138 ;  /* 0x0000008a031e7220 */ /* 0x040fe20000410000 */
[----:B------:R-:W-:Y:S02]  /*130c0*/  MUFU.EX2 R203, R203 ;  /* 0x000000cb00cb7308 */ /* 0x000fe40000000800 */
[C---:B------:R-:W-:Y:S02]  /*130d0*/  FMUL.FTZ R124, R2.reuse, R124 ;  /* 0x0000007c027c7220 */ /* 0x040fe40000410000 */
[----:B------:R-:W-:Y:S02]  /*130e0*/  FMUL.FTZ R125, R2, R125 ;  /* 0x0000007d027d7220 */ /* 0x000fe40000410000 */
[C---:B------:R-:W-:Y:S01]  /*130f0*/  HMMA.16816.F32 R96, R172.reuse, R150, R96 ;  /* 0x00000096ac60723c */ /* 0x040fe20000001860 */
[----:B------:R-:W2:Y:S03]  /*13100*/  LDSM.16.MT88.4 R148, [R214+0xb000] ;  /* 0x00b00000d694783b */ /* 0x000ea60000004200 */
[C---:B------:R-:W-:Y:S01]  /*13110*/  FMUL.FTZ R100, R164.reuse, R100 ;  /* 0x00000064a4647220 */ /* 0x040fe20000410000 */
[----:B------:R-:W-:Y:S01]  /*13120*/  MUFU.EX2 R205, R205 ;  /* 0x000000cd00cd7308 */ /* 0x000fe20000000800 */
[----:B------:R-:W-:Y:S02]  /*13130*/  FMUL.FTZ R101, R164, R101 ;  /* 0x00000065a4657220 */ /* 0x000fe40000410000 */
[C---:B------:R-:W-:Y:S04]  /*13140*/  FMUL.FTZ R102, R3.reuse, R102 ;  /* 0x0000006603667220 */ /* 0x040fe80000410000 */
[----:B------:R-:W-:Y:S02]  /*13150*/  FMUL.FTZ R103, R3, R103 ;  /* 0x0000006703677220 */ /* 0x000fe40000410000 */
[C---:B------:R-:W-:Y:S01]  /*13160*/  FMUL.FTZ R126, R0.reuse, R126 ;  /* 0x0000007e007e7220 */ /* 0x040fe20000410000 */
[----:B------:R-:W-:Y:S01]  /*13170*/  MUFU.EX2 R207, R207 ;  /* 0x000000cf00cf7308 */ /* 0x000fe20000000800 */
[----:B------:R-:W-:Y:S02]  /*13180*/  FMUL.FTZ R127, R0, R127 ;  /* 0x0000007f007f7220 */ /* 0x000fe40000410000 */
[C---:B------:R-:W-:Y:S01]  /*13190*/  FMUL.FTZ R128, R2.reuse, R128 ;  /* 0x0000008002807220 */ /* 0x040fe20000410000 */
[-C--:B-1----:R-:W-:Y:S01]  /*131a0*/  HMMA.16816.F32 R100, R172, R152.reuse, R100 ;  /* 0x00000098ac64723c */ /* 0x082fe20000001864 */
[C---:B------:R-:W-:Y:S02]  /*131b0*/  FMUL.FTZ R104, R2.reuse, R104 ;  /* 0x0000006802687220 */ /* 0x040fe40000410000 */
[----:B------:R-:W-:Y:S02]  /*131c0*/  FMUL.FTZ R105, R2, R105 ;  /* 0x0000006902697220 */ /* 0x000fe40000410000 */
[C---:B------:R-:W-:Y:S01]  /*131d0*/  FMUL.FTZ R106, R0.reuse, R106 ;  /* 0x0000006a006a7220 */ /* 0x040fe20000410000 */
[----:B------:R-:W-:Y:S01]  /*131e0*/  MUFU.EX2 R204, R204 ;  /* 0x000000cc00cc7308 */ /* 0x000fe20000000800 */
[----:B------:R-:W-:Y:S02]  /*131f0*/  FMUL.FTZ R107, R0, R107 ;  /* 0x0000006b006b7220 */ /* 0x000fe40000410000 */
[----:B------:R-:W-:Y:S03]  /*13200*/  FMUL.FTZ R129, R2, R129 ;  /* 0x0000008102817220 */ /* 0x000fe60000410000 */
[----:B------:R-:W-:Y:S02]  /*13210*/  FMUL.FTZ R130, R0, R130 ;  /* 0x0000008200827220 */ /* 0x000fe40000410000 */
[C---:B------:R-:W-:Y:S01]  /*13220*/  HMMA.16816.F32 R104, R180.reuse, R152, R104 ;  /* 0x00000098b468723c */ /* 0x040fe20000001868 */
[--C-:B------:R-:W-:Y:S02]  /*13230*/  FFMA.FTZ R176, R32, c[0x0][0x23c], -R200.reuse ;  /* 0x00008f0020b07a23 */ /* 0x100fe400000108c8 */
[C---:B------:R-:W-:Y:S02]  /*13240*/  FMUL.FTZ R32, R2.reuse, R144 ;  /* 0x0000009002207220 */ /* 0x040fe40000410000 */
[----:B------:R-:W-:Y:S02]  /*13250*/  FFMA.FTZ R177, R33, c[0x0][0x23c], -R200 ;  /* 0x00008f0021b17a23 */ /* 0x000fe400000108c8 */
[----:B------:R-:W-:Y:S01]  /*13260*/  FMUL.FTZ R33, R2, R145 ;  /* 0x0000009102217220 */ /* 0x000fe20000410000 */
[----:B------:R-:W-:Y:S01]  /*13270*/  LOP3.LUT R153, R157, UR16, R206, 0x96, !PT ;  /* 0x000000109d997c12 */ /* 0x000fe2000f8e96ce */
[--C-:B------:R-:W-:Y:S01]  /*13280*/  FFMA.FTZ R178, R34, c[0x0][0x23c], -R199.reuse ;  /* 0x00008f0022b27a23 */ /* 0x100fe200000108c7 */
[----:B------:R-:W-:Y:S02]  /*13290*/  MUFU.EX2 R176, R176 ;  /* 0x000000b000b07308 */ /* 0x000fe40000000800 */
[C---:B------:R-:W-:Y:S01]  /*132a0*/  FMUL.FTZ R34, R0.reuse, R146 ;  /* 0x0000009200227220 */ /* 0x040fe20000410000 */
[----:B------:R-:W-:Y:S01]  /*132b0*/  SHF.R.U32.HI R152, RZ, 0x18, R156 ;  /* 0x00000018ff987819 */ /* 0x000fe2000001169c */
[----:B------:R-:W-:Y:S02]  /*132c0*/  FFMA.FTZ R179, R35, c[0x0][0x23c], -R199 ;  /* 0x00008f0023b37a23 */ /* 0x000fe400000108c7 */
[----:B------:R-:W-:Y:S02]  /*132d0*/  FMUL.FTZ R35, R0, R147 ;  /* 0x0000009300237220 */ /* 0x000fe40000410000 */
[----:B------:R-:W-:Y:S02]  /*132e0*/  IMAD.WIDE.U32 R144, R210, -0x2daee0ad, RZ ;  /* 0xd2511f53d2907825 */ /* 0x000fe400078e00ff */
[----:B------:R-:W-:Y:S02]  /*132f0*/  MUFU.EX2 R157, R59 ;  /* 0x0000003b009d7308 */ /* 0x000fe40000000800 */
[----:B------:R-:W-:Y:S01]  /*13300*/  FFMA.FTZ R206, R29, c[0x0][0x23c], -R198 ;  /* 0x00008f001dce7a23 */ /* 0x000fe200000108c6 */
[-C--:B------:R-:W-:Y:S01]  /*13310*/  HMMA.16816.F32 R32, R180, R154.reuse, R32 ;  /* 0x0000009ab420723c */ /* 0x080fe20000001820 */
[----:B------:R-:W-:Y:S01]  /*13320*/  FMUL.FTZ R108, R164, R108 ;  /* 0x0000006ca46c7220 */ /* 0x000fe20000410000 */
[----:B------:R-:W-:Y:S01]  /*13330*/  LOP3.LUT R147, R144, 0xffff, RZ, 0xc0, !PT ;  /* 0x0000ffff90937812 */ /* 0x000fe200078ec0ff */
[----:B------:R-:W-:Y:S01]  /*13340*/  FMUL.FTZ R109, R164, R109 ;  /* 0x0000006da46d7220 */ /* 0x000fe20000410000 */
[----:B------:R-:W-:Y:S01]  /*13350*/  LOP3.LUT R208, R145, UR16, R208, 0x96, !PT ;  /* 0x0000001091d07c12 */ /* 0x000fe2000f8e96d0 */
[C---:B------:R-:W-:Y:S01]  /*13360*/  FMUL.FTZ R110, R3.reuse, R110 ;  /* 0x0000006e036e7220 */ /* 0x040fe20000410000 */
[----:B------:R-:W-:Y:S01]  /*13370*/  LOP3.LUT R146, R144, 0xff, RZ, 0xc0, !PT ;  /* 0x000000ff90927812 */ /* 0x000fe200078ec0ff */
[----:B------:R-:W-:Y:S01]  /*13380*/  FMUL.FTZ R111, R3, R111 ;  /* 0x0000006f036f7220 */ /* 0x000fe20000410000 */
[--C-:B------:R-:W-:Y:S01]  /*13390*/  SHF.R.U32.HI R145, RZ, 0x10, R144.reuse ;  /* 0x00000010ff917819 */ /* 0x100fe20000011690 */
[----:B------:R-:W-:Y:S01]  /*133a0*/  FMUL.FTZ R131, R0, R131 ;  /* 0x0000008300837220 */ /* 0x000fe20000410000 */
[----:B------:R-:W1:Y:S02]  /*133b0*/  MUFU.EX2 R206, R206 ;  /* 0x000000ce00ce7308 */ /* 0x000e640000000800 */
[----:B------:R-:W-:Y:S01]  /*133c0*/  SHF.R.U32.HI R144, RZ, 0x18, R144 ;  /* 0x00000018ff907819 */ /* 0x000fe20000011690 */
[----:B------:R-:W-:Y:S01]  /*133d0*/  FFMA.FTZ R27, R27, c[0x0][0x23c], -R197 ;  /* 0x00008f001b1b7a23 */ /* 0x000fe200000108c5 */
[C---:B------:R-:W-:Y:S01]  /*133e0*/  HMMA.16816.F32 R108, R172.reuse, R154, R108 ;  /* 0x0000009aac6c723c */ /* 0x040fe2000000186c */
[C---:B------:R-:W-:Y:S01]  /*133f0*/  FMUL.FTZ R112, R164.reuse, R112 ;  /* 0x00000070a4707220 */ /* 0x040fe20000410000 */
[----:B------:R-:W-:Y:S01]  /*13400*/  SHF.R.U32.HI R147, RZ, 0x8, R147 ;  /* 0x00000008ff937819 */ /* 0x000fe20000011693 */
[----:B------:R-:W-:Y:S01]  /*13410*/  FMUL.FTZ R113, R164, R113 ;  /* 0x00000071a4717220 */ /* 0x000fe20000410000 */
[----:B------:R-:W-:Y:S01]  /*13420*/  SHF.R.U32.HI R29, RZ, 0x10, R156 ;  /* 0x00000010ff1d7819 */ /* 0x000fe2000001169c */
[C---:B------:R-:W-:Y:S01]  /*13430*/  FMUL.FTZ R114, R3.reuse, R114 ;  /* 0x0000007203727220 */ /* 0x040fe20000410000 */
[----:B------:R-:W3:Y:S01]  /*13440*/  MUFU.EX2 R177, R177 ;  /* 0x000000b100b17308 */ /* 0x000ee20000000800 */
[----:B------:R-:W-:Y:S01]  /*13450*/  FMUL.FTZ R115, R3, R115 ;  /* 0x0000007303737220 */ /* 0x000fe20000410000 */
[----:B------:R-:W-:Y:S01]  /*13460*/  LOP3.LUT R154, R156, 0xff, RZ, 0xc0, !PT ;  /* 0x000000ff9c9a7812 */ /* 0x000fe200078ec0ff */
[--C-:B------:R-:W-:Y:S03]  /*13470*/  FFMA.FTZ R209, R24, c[0x0][0x23c], -R198.reuse ;  /* 0x00008f0018d17a23 */ /* 0x100fe600000108c6 */
[----:B------:R-:W-:Y:S01]  /*13480*/  FFMA.FTZ R210, R25, c[0x0][0x23c], -R198 ;  /* 0x00008f0019d27a23 */ /* 0x000fe200000108c6 */
[----:B------:R-:W-:Y:S01]  /*13490*/  SHF.R.U32.HI R155, RZ, 0x10, R208 ;  /* 0x00000010ff9b7819 */ /* 0x000fe200000116d0 */
[-C--:B--2---:R-:W-:Y:S01]  /*134a0*/  HMMA.16816.F32 R112, R172, R148.reuse, R112 ;  /* 0x00000094ac70723c */ /* 0x084fe20000001870 */
[----:B------:R-:W-:Y:S01]  /*134b0*/  FFMA.FTZ R211, R26, c[0x0][0x23c], -R197 ;  /* 0x00008f001ad37a23 */ /* 0x000fe200000108c5 */
[----:B------:R-:W-:Y:S01]  /*134c0*/  MUFU.EX2 R156, R62 ;  /* 0x0000003e009c7308 */ /* 0x000fe20000000800 */
[----:B------:R-:W-:Y:S01]  /*134d0*/  FMUL.FTZ R26, R3, R134 ;  /* 0x00000086031a7220 */ /* 0x000fe20000410000 */
[----:B------:R-:W-:Y:S01]  /*134e0*/  SHF.R.U32.HI R25, RZ, 0x18, R153 ;  /* 0x00000018ff197819 */ /* 0x000fe20000011699 */
[----:B------:R-:W-:Y:S01]  /*134f0*/  FFMA.FTZ R40, R40, c[0x0][0x23c], -R198 ;  /* 0x00008f0028287a23 */ /* 0x000fe200000108c6 */
[----:B-1----:R-:W-:Y:S01]  /*13500*/  F2FP.PACK_AB R134, R206, R205 ;  /* 0x000000cdce86723e */ /* 0x002fe200000000ff */
[----:B------:R-:W-:Y:S01]  /*13510*/  FFMA.FTZ R233, R39, c[0x0][0x23c], -R199 ;  /* 0x00008f0027e97a23 */ /* 0x000fe200000108c7 */
[C---:B------:R-:W-:Y:S01]  /*13520*/  HMMA.16816.F32 R20, R180.reuse, R148, R20 ;  /* 0x00000094b414723c */ /* 0x040fe20000001814 */
[C---:B------:R-:W-:Y:S03]  /*13530*/  FMUL.FTZ R116, R2.reuse, R116 ;  /* 0x0000007402747220 */ /* 0x040fe60000410000 */
[----:B------:R-:W-:Y:S01]  /*13540*/  FMUL.FTZ R117, R2, R117 ;  /* 0x0000007502757220 */ /* 0x000fe20000410000 */
[----:B------:R-:W-:Y:S01]  /*13550*/  MUFU.EX2 R178, R178 ;  /* 0x000000b200b27308 */ /* 0x000fe20000000800 */
[----:B------:R-:W-:Y:S01]  /*13560*/  FMUL.FTZ R118, R0, R118 ;  /* 0x0000007600767220 */ /* 0x000fe20000410000 */
[----:B------:R-:W-:Y:S01]  /*13570*/  PRMT R148, R146, 0x5410, R147 ;  /* 0x0000541092947816 */ /* 0x000fe20000000093 */
[----:B------:R-:W-:Y:S01]  /*13580*/  FMUL.FTZ R119, R0, R119 ;  /* 0x0000007700777220 */ /* 0x000fe20000410000 */
[C---:B------:R-:W-:Y:S03]  /*13590*/  LOP3.LUT R146, R208.reuse, 0xff, RZ, 0xc0, !PT ;  /* 0x000000ffd0927812 */ /* 0x040fe600078ec0ff */
[----:B------:R-:W-:Y:S01]  /*135a0*/  LOP3.LUT R147, R29, 0xff, RZ, 0xc0, !PT ;  /* 0x000000ff1d937812 */ /* 0x000fe200078ec0ff */
[--C-:B------:R-:W-:Y:S01]  /*135b0*/  HSET2.LE.AND R138, R148, R228.reuse, PT ;  /* 0x000000e4948a7233 */ /* 0x100fe20003803000 */
[----:B------:R-:W-:Y:S01]  /*135c0*/  LOP3.LUT R149, R208, 0xffff, RZ, 0xc0, !PT ;  /* 0x0000ffffd0957812 */ /* 0x000fe200078ec0ff */
[-C--:B------:R-:W-:Y:S01]  /*135d0*/  HMMA.16816.F32 R116, R180, R150.reuse, R116 ;  /* 0x00000096b474723c */ /* 0x080fe20000001874 */
[C---:B------:R-:W-:Y:S01]  /*135e0*/  FMUL.FTZ R120, R164.reuse, R120 ;  /* 0x00000078a4787220 */ /* 0x040fe20000410000 */
[----:B------:R-:W-:Y:S01]  /*135f0*/  PRMT R152, R147, 0x5410, R152 ;  /* 0x0000541093987816 */ /* 0x000fe20000000098 */
[C---:B------:R-:W-:Y:S01]  /*13600*/  FMUL.FTZ R121, R164.reuse, R121 ;  /* 0x00000079a4797220 */ /* 0x040fe20000410000 */
[----:B------:R-:W-:Y:S01]  /*13610*/  SHF.R.U32.HI R149, RZ, 0x8, R149 ;  /* 0x00000008ff957819 */ /* 0x000fe20000011695 */
[C---:B------:R-:W-:Y:S01]  /*13620*/  FMUL.FTZ R122, R3.reuse, R122 ;  /* 0x0000007a037a7220 */ /* 0x040fe20000410000 */
[----:B------:R-:W-:Y:S01]  /*13630*/  MUFU.EX2 R179, R179 ;  /* 0x000000b300b37308 */ /* 0x000fe20000000800 */
[----:B------:R-:W-:Y:S01]  /*13640*/  FMUL.FTZ R123, R3, R123 ;  /* 0x0000007b037b7220 */ /* 0x000fe20000410000 */
[----:B------:R-:W-:Y:S01]  /*13650*/  LOP3.LUT R24, R153, 0xffff, RZ, 0xc0, !PT ;  /* 0x0000ffff99187812 */ /* 0x000fe200078ec0ff */
[----:B------:R-:W-:Y:S03]  /*13660*/  FMUL.FTZ R29, R164, R137 ;  /* 0x00000089a41d7220 */ /* 0x000fe60000410000 */
[----:B------:R-:W-:Y:S01]  /*13670*/  LOP3.LUT R137, R155, 0xff, RZ, 0xc0, !PT ;  /* 0x000000ff9b897812 */ /* 0x000fe200078ec0ff */
[--C-:B------:R-:W-:Y:S01]  /*13680*/  FFMA.FTZ R251, R44, c[0x0][0x23c], -R198.reuse ;  /* 0x00008f002cfb7a23 */ /* 0x100fe200000108c6 */
[C---:B------:R-:W-:Y:S01]  /*13690*/  HMMA.16816.F32 R120, R172.reuse, R150, R120 ;  /* 0x00000096ac78723c */ /* 0x040fe20000001878 */
[----:B------:R-:W-:Y:S01]  /*136a0*/  SHF.R.U32.HI R155, RZ, 0x10, R153 ;  /* 0x00000010ff9b7819 */ /* 0x000fe20000011699 */
[----:B------:R-:W-:Y:S01]  /*136b0*/  MUFU.EX2 R209, R209 ;  /* 0x000000d100d17308 */ /* 0x000fe20000000800 */
[--C-:B------:R-:W-:Y:S02]  /*136c0*/  FFMA.FTZ R250, R45, c[0x0][0x23c], -R198.reuse ;  /* 0x00008f002dfa7a23 */ /* 0x100fe400000108c6 */
[----:B------:R-:W-:Y:S01]  /*136d0*/  LOP3.LUT R155, R155, 0xff, RZ, 0xc0, !PT ;  /* 0x000000ff9b9b7812 */ /* 0x000fe200078ec0ff */
[----:B------:R-:W-:Y:S01]  /*136e0*/  FFMA.FTZ R54, R54, c[0x0][0x23c], -R199 ;  /* 0x00008f0036367a23 */ /* 0x000fe200000108c7 */
[----:B------:R-:W-:Y:S01]  /*136f0*/  LOP3.LUT R151, R145, 0xff, RZ, 0xc0, !PT ;  /* 0x000000ff91977812 */ /* 0x000fe200078ec0ff */
[----:B------:R-:W-:Y:S01]  /*13700*/  FFMA.FTZ R56, R56, c[0x0][0x23c], -R198 ;  /* 0x00008f0038387a23 */ /* 0x000fe200000108c6 */
[----:B------:R-:W-:Y:S03]  /*13710*/  SHF.R.U32.HI R145, RZ, 0x18, R208 ;  /* 0x00000018ff917819 */ /* 0x000fe600000116d0 */
[----:B------:R1:W2:Y:S01]  /*13720*/  MUFU.EX2 R208, R31 ;  /* 0x0000001f00d07308 */ /* 0x0002a20000000800 */
[----:B------:R-:W-:Y:S01]  /*13730*/  SHF.R.U32.HI R150, RZ, 0x8, R28 ;  /* 0x00000008ff967819 */ /* 0x000fe2000001161c */
[----:B------:R-:W-:Y:S01]  /*13740*/  FMUL.FTZ R28, R164, R136 ;  /* 0x00000088a41c7220 */ /* 0x000fe20000410000 */
[----:B------:R-:W-:Y:S01]  /*13750*/  PRMT R136, R146, 0x5410, R149 ;  /* 0x0000541092887816 */ /* 0x000fe20000000095 */
[----:B------:R-:W-:Y:S01]  /*13760*/  FFMA.FTZ R60, R60, c[0x0][0x23c], -R198 ;  /* 0x00008f003c3c7a23 */ /* 0x000fe200000108c6 */
[----:B------:R-:W-:Y:S01]  /*13770*/  PRMT R137, R137, 0x5410, R145 ;  /* 0x0000541089897816 */ /* 0x000fe20000000091 */
[----:B------:R-:W-:Y:S01]  /*13780*/  FFMA.FTZ R66, R66, c[0x0][0x23c], -R199 ;  /* 0x00008f0042427a23 */ /* 0x000fe200000108c7 */
[----:B------:R-:W-:Y:S01]  /*13790*/  PRMT R155, R155, 0x5410, R25 ;  /* 0x000054109b9b7816 */ /* 0x000fe20000000019 */
[----:B------:R-:W-:Y:S01]  /*137a0*/  FMUL.FTZ R25, R164, R133 ;  /* 0x00000085a4197220 */ /* 0x000fe20000410000 */
[--C-:B------:R-:W-:Y:S01]  /*137b0*/  HSET2.LE.AND R136, R136, R228.reuse, PT ;  /* 0x000000e488887233 */ /* 0x100fe20003803000 */
[----:B------:R-:W4:Y:S01]  /*137c0*/  MUFU.EX2 R210, R210 ;  /* 0x000000d200d27308 */ /* 0x000f220000000800 */
[--C-:B------:R-:W-:Y:S01]  /*137d0*/  HSET2.LE.AND R137, R137, R228.reuse, PT ;  /* 0x000000e489897233 */ /* 0x100fe20003803000 */
[----:B------:R-:W-:Y:S01]  /*137e0*/  F2FP.PACK_AB R133, R202, R201 ;  /* 0x000000c9ca85723e */ /* 0x000fe200000000ff */
[----:B------:R-:W-:Y:S01]  /*137f0*/  FFMA.FTZ R67, R67, c[0x0][0x23c], -R199 ;  /* 0x00008f0043437a23 */ /* 0x000fe200000108c7 */
[----:B------:R-:W-:Y:S01]  /*13800*/  PRMT R154, R154, 0x5410, R150 ;  /* 0x000054109a9a7816 */ /* 0x000fe20000000096 */
[----:B------:R-:W-:Y:S01]  /*13810*/  FFMA.FTZ R185, R164, R232, R185 ;  /* 0x000000e8a4b97223 */ /* 0x000fe200000100b9 */
[----:B------:R-:W-:Y:S01]  /*13820*/  LOP3.LUT R136, R136, R133, RZ, 0xc0, !PT ;  /* 0x0000008588887212 */ /* 0x000fe200078ec0ff */
[--C-:B------:R-:W-:Y:S01]  /*13830*/  HSET2.LE.AND R133, R155, R228.reuse, PT ;  /* 0x000000e49b857233 */ /* 0x100fe20003803000 */
[C---:B------:R-:W-:Y:S02]  /*13840*/  FFMA.FTZ R187, R3.reuse, R231, R187 ;  /* 0x000000e703bb7223 */ /* 0x040fe400000100bb */
[----:B------:R-:W-:Y:S01]  /*13850*/  MUFU.EX2 R211, R211 ;  /* 0x000000d300d37308 */ /* 0x000fe20000000800 */
[----:B------:R-:W-:Y:S02]  /*13860*/  FFMA.FTZ R189, R2, R230, R189 ;  /* 0x000000e602bd7223 */ /* 0x000fe400000100bd */
[----:B------:R-:W-:Y:S02]  /*13870*/  FFMA.FTZ R191, R0, R229, R191 ;  /* 0x000000e500bf7223 */ /* 0x000fe400000100bf */
[----:B-1----:R-:W-:Y:S01]  /*13880*/  FMUL.FTZ R31, R3, R139 ;  /* 0x0000008b031f7220 */ /* 0x002fe20000410000 */
[----:B------:R-:W-:Y:S01]  /*13890*/  PRMT R139, R151, 0x5410, R144 ;  /* 0x00005410978b7816 */ /* 0x000fe20000000090 */
[----:B------:R-:W-:Y:S01]  /*138a0*/  FADD.FTZ R185, R186, R185 ;  /* 0x000000b9bab97221 */ /* 0x000fe20000010000 */
[----:B------:R-:W1:Y:S01]  /*138b0*/  LDSM.16.MT88.4 R144, [R214+0x9400] ;  /* 0x00940000d690783b */ /* 0x000e620000004200 */
[----:B------:R-:W-:Y:S01]  /*138c0*/  FADD.FTZ R187, R188, R187 ;  /* 0x000000bbbcbb7221 */ /* 0x000fe20000010000 */
[----:B------:R-:W-:Y:S01]  /*138d0*/  MUFU.EX2 R233, R233 ;  /* 0x000000e900e97308 */ /* 0x000fe20000000800 */
[--C-:B------:R-:W-:Y:S01]  /*138e0*/  HSET2.LE.AND R139, R139, R228.reuse, PT ;  /* 0x000000e48b8b7233 */ /* 0x100fe20003803000 */
[-C--:B------:R-:W-:Y:S01]  /*138f0*/  HMMA.16816.F32 R28, R172, R140.reuse, R28 ;  /* 0x0000008cac1c723c */ /* 0x080fe2000000181c */
[----:B------:R-:W-:Y:S02]  /*13900*/  FADD.FTZ R189, R190, R189 ;  /* 0x000000bdbebd7221 */ /* 0x000fe40000010000 */
[----:B------:R-:W-:Y:S01]  /*13910*/  FADD.FTZ R191, R192, R191 ;  /* 0x000000bfc0bf7221 */ /* 0x000fe20000010000 */
[----:B------:R-:W5:Y:S01]  /*13920*/  LDSM.16.MT88.4 R148, [R212+0x9400] ;  /* 0x00940000d494783b */ /* 0x000f620000004200 */
[----:B------:R-:W-:Y:S02]  /*13930*/  FADD.FTZ R185, R169, R185 ;  /* 0x000000b9a9b97221 */ /* 0x000fe40000010000 */
[----:B------:R-:W-:Y:S01]  /*13940*/  FADD.FTZ R187, R171, R187 ;  /* 0x000000bbabbb7221 */ /* 0x000fe20000010000 */
[C---:B------:R-:W-:Y:S01]  /*13950*/  HMMA.16816.F32 R124, R180.reuse, R140, R124 ;  /* 0x0000008cb47c723c */ /* 0x040fe2000000187c */
[----:B------:R-:W-:Y:S03]  /*13960*/  MUFU.EX2 R159, R54 ;  /* 0x00000036009f7308 */ /* 0x000fe60000000800 */
[----:B------:R-:W-:Y:S02]  /*13970*/  FADD.FTZ R189, R193, R189 ;  /* 0x000000bdc1bd7221 */ /* 0x000fe40000010000 */
[----:B------:R-:W-:Y:S01]  /*13980*/  FADD.FTZ R191, R195, R191 ;  /* 0x000000bfc3bf7221 */ /* 0x000fe20000010000 */
[----:B------:R-:W-:Y:S01]  /*13990*/  LOP3.LUT R140, R153, 0xff, RZ, 0xc0, !PT ;  /* 0x000000ff998c7812 */ /* 0x000fe200078ec0ff */
[-C--:B------:R-:W-:Y:S01]  /*139a0*/  HMMA.16816.F32 R128, R180, R142.reuse, R128 ;  /* 0x0000008eb480723c */ /* 0x080fe20000001880 */
[----:B------:R-:W-:Y:S02]  /*139b0*/  SHF.R.U32.HI R153, RZ, 0x8, R24 ;  /* 0x00000008ff997819 */ /* 0x000fe40000011618 */
[----:B------:R1:W1:Y:S01]  /*139c0*/  MUFU.EX2 R180, R27 ;  /* 0x0000001b00b47308 */ /* 0x0002620000000800 */
[----:B---3--:R-:W-:Y:S01]  /*139d0*/  F2FP.PACK_AB R24, R177, R176 ;  /* 0x000000b0b118723e */ /* 0x008fe200000000ff */
[----:B------:R-:W-:Y:S01]  /*139e0*/  FADD.FTZ R185, R170, R185 ;  /* 0x000000b9aab97221 */ /* 0x000fe20000010000 */
[----:B------:R-:W-:Y:S01]  /*139f0*/  PRMT R153, R140, 0x5410, R153 ;  /* 0x000054108c997816 */ /* 0x000fe20000000099 */
[--C-:B------:R-:W-:Y:S01]  /*13a00*/  HSET2.LE.AND R140, R154, R228.reuse, PT ;  /* 0x000000e49a8c7233 */ /* 0x100fe20003803000 */
[----:B------:R-:W-:Y:S01]  /*13a10*/  LOP3.LUT R138, R138, R24, RZ, 0xc0, !PT ;  /* 0x000000188a8a7212 */ /* 0x000fe200078ec0ff */
[----:B------:R-:W-:Y:S03]  /*13a20*/  FMUL.FTZ R24, R164, R132 ;  /* 0x00000084a4187220 */ /* 0x000fe60000410000 */
[----:B------:R-:W-:Y:S01]  /*13a30*/  F2FP.PACK_AB R132, R204, R203 ;  /* 0x000000cbcc84723e */ /* 0x000fe200000000ff */
[----:B------:R-:W-:Y:S01]  /*13a40*/  MUFU.EX2 R161, R56 ;  /* 0x0000003800a17308 */ /* 0x000fe20000000800 */
[----:B--2---:R-:W-:Y:S01]  /*13a50*/  F2FP.PACK_AB R154, R208, R207 ;  /* 0x000000cfd09a723e */ /* 0x004fe200000000ff */
[--C-:B------:R-:W-:Y:S01]  /*13a60*/  FFMA.FTZ R181, R36, c[0x0][0x23c], -R200.reuse ;  /* 0x00008f0024b57a23 */ /* 0x100fe200000108c8 */
[----:B------:R-:W-:Y:S01]  /*13a70*/  LOP3.LUT R137, R137, R132, RZ, 0xc0, !PT ;  /* 0x0000008489897212 */ /* 0x000fe200078ec0ff */
[--C-:B------:R-:W-:Y:S01]  /*13a80*/  HSET2.LE.AND R132, R153, R228.reuse, PT ;  /* 0x000000e499847233 */ /* 0x100fe20003803000 */
[----:B----4-:R-:W-:Y:S01]  /*13a90*/  F2FP.PACK_AB R153, R210, R209 ;  /* 0x000000d1d299723e */ /* 0x010fe200000000ff */
[--C-:B------:R-:W-:Y:S01]  /*13aa0*/  FFMA.FTZ R182, R37, c[0x0][0x23c], -R200.reuse ;  /* 0x00008f0025b67a23 */ /* 0x100fe200000108c8 */
[----:B------:R-:W-:Y:S01]  /*13ab0*/  LOP3.LUT R134, R140, R134, RZ, 0xc0, !PT ;  /* 0x000000868c867212 */ /* 0x000fe200078ec0ff */
[----:B------:R-:W-:Y:S01]  /*13ac0*/  FFMA.FTZ R183, R38, c[0x0][0x23c], -R199 ;  /* 0x00008f0026b77a23 */ /* 0x000fe200000108c7 */
[----:B------:R-:W-:Y:S01]  /*13ad0*/  LOP3.LUT R132, R132, R153, RZ, 0xc0, !PT ;  /* 0x0000009984847212 */ /* 0x000fe200078ec0ff */
[----:B------:R-:W2:Y:S01]  /*13ae0*/  MUFU.EX2 R181, R181 ;  /* 0x000000b500b57308 */ /* 0x000ea20000000800 */
[----:B------:R-:W-:Y:S02]  /*13af0*/  FADD.FTZ R187, R184, R187 ;  /* 0x000000bbb8bb7221 */ /* 0x000fe40000010000 */
[----:B------:R-:W-:Y:S02]  /*13b00*/  FADD.FTZ R189, R194, R189 ;  /* 0x000000bdc2bd7221 */ /* 0x000fe40000010000 */
[----:B-1----:R-:W-:Y:S01]  /*13b10*/  FMUL.FTZ R27, R3, R135 ;  /* 0x00000087031b7220 */ /* 0x002fe20000410000 */
[----:B------:R-:W-:Y:S01]  /*13b20*/  F2FP.PACK_AB R135, R179, R178 ;  /* 0x000000b2b387723e */ /* 0x000fe200000000ff */
[----:B------:R-:W-:Y:S02]  /*13b30*/  FADD.FTZ R191, R196, R191 ;  /* 0x000000bfc4bf7221 */ /* 0x000fe40000010000 */
[----:B------:R-:W-:Y:S01]  /*13b40*/  FADD.FTZ R185, R201, R185 ;  /* 0x000000b9c9b97221 */ /* 0x000fe20000010000 */
[----:B------:R-:W-:Y:S01]  /*13b50*/  LOP3.LUT R139, R139, R135, RZ, 0xc0, !PT ;  /* 0x000000878b8b7212 */ /* 0x000fe200078ec0ff */
[--C-:B------:R-:W-:Y:S01]  /*13b60*/  HSET2.LE.AND R135, R152, R228.reuse, PT ;  /* 0x000000e498877233 */ /* 0x100fe20003803000 */
[----:B------:R-:W-:Y:S01]  /*13b70*/  HMMA.16816.F32 R24, R172, R142, R24 ;  /* 0x0000008eac18723c */ /* 0x000fe20000001818 */
[----:B------:R-:W-:Y:S01]  /*13b80*/  F2FP.PACK_AB R152, R180, R211 ;  /* 0x000000d3b498723e */ /* 0x000fe200000000ff */
[----:B------:R-:W1:Y:S01]  /*13b90*/  LDSM.16.MT88.4 R140, [R214+0xa400] ;  /* 0x00a40000d68c783b */ /* 0x000e620000004200 */
[----:B------:R-:W-:Y:S01]  /*13ba0*/  MUFU.EX2 R182, R182 ;  /* 0x000000b600b67308 */ /* 0x000fe20000000800 */
[----:B------:R-:W-:Y:S01]  /*13bb0*/  LOP3.LUT R135, R135, R154, RZ, 0xc0, !PT ;  /* 0x0000009a87877212 */ /* 0x000fe200078ec0ff */
[----:B------:R-:W-:Y:S01]  /*13bc0*/  FADD.FTZ R187, R203, R187 ;  /* 0x000000bbcbbb7221 */ /* 0x000fe20000010000 */
[----:B------:R-:W-:Y:S01]  /*13bd0*/  LOP3.LUT R133, R133, R152, RZ, 0xc0, !PT ;  /* 0x0000009885857212 */ /* 0x000fe200078ec0ff */
[--C-:B------:R-:W-:Y:S01]  /*13be0*/  FFMA.FTZ R173, R49, c[0x0][0x23c], -R200.reuse ;  /* 0x00008f0031ad7a23 */ /* 0x100fe200000108c8 */
[-C--:B------:R-:W-:Y:S01]  /*13bf0*/  HMMA.16816.F32 R4, R136, R144.reuse, R4 ;  /* 0x000000908804723c */ /* 0x080fe20000001804 */
[--C-:B------:R-:W-:Y:S03]  /*13c00*/  FFMA.FTZ R174, R50, c[0x0][0x23c], -R199.reuse ;  /* 0x00008f0032ae7a23 */ /* 0x100fe600000108c7 */
[--C-:B------:R-:W-:Y:S01]  /*13c10*/  FFMA.FTZ R175, R51, c[0x0][0x23c], -R199.reuse ;  /* 0x00008f0033af7a23 */ /* 0x100fe200000108c7 */
[----:B------:R-:W3:Y:S01]  /*13c20*/  MUFU.EX2 R183, R183 ;  /* 0x000000b700b77308 */ /* 0x000ee20000000800 */
[----:B------:R-:W-:Y:S02]  /*13c30*/  FFMA.FTZ R172, R48, c[0x0][0x23c], -R200 ;  /* 0x00008f0030ac7a23 */ /* 0x000fe400000108c8 */
[C---:B------:R-:W-:Y:S01]  /*13c40*/  HMMA.16816.F32 R8, R132.reuse, R144, R8 ;  /* 0x000000908408723c */ /* 0x040fe20000001808 */
[----:B------:R-:W-:Y:S03]  /*13c50*/  IMAD.U32 R48, RZ, RZ, UR33 ;  /* 0x00000021ff307e24 */ /* 0x000fe6000f8e00ff */
[----:B------:R-:W-:Y:S02]  /*13c60*/  FFMA.FTZ R199, R55, c[0x0][0x23c], -R199 ;  /* 0x00008f0037c77a23 */ /* 0x000fe400000108c7 */
[----:B------:R-:W-:Y:S01]  /*13c70*/  LOP3.LUT R48, R243, UR4, R48, 0x96, !PT ;  /* 0x00000004f3307c12 */ /* 0x000fe2000f8e9630 */
[----:B------:R-:W-:Y:S01]  /*13c80*/  MUFU.EX2 R174, R174 ;  /* 0x000000ae00ae7308 */ /* 0x000fe20000000800 */
[-C--:B------:R-:W-:Y:S01]  /*13c90*/  HMMA.16816.F32 R12, R132, R146.reuse, R12 ;  /* 0x00000092840c723c */ /* 0x080fe2000000180c */
[----:B------:R-:W-:Y:S03]  /*13ca0*/  FFMA.FTZ R200, R53, c[0x0][0x23c], -R200 ;  /* 0x00008f0035c87a23 */ /* 0x000fe600000108c8 */
[----:B------:R-:W-:Y:S02]  /*13cb0*/  FADD.FTZ R189, R209, R189 ;  /* 0x000000bdd1bd7221 */ /* 0x000fe40000010000 */
[----:B------:R-:W-:Y:S02]  /*13cc0*/  FADD.FTZ R191, R211, R191 ;  /* 0x000000bfd3bf7221 */ /* 0x000fe40000010000 */
[C---:B------:R-:W-:Y:S01]  /*13cd0*/  HMMA.16816.F32 R16, R136.reuse, R146, R16 ;  /* 0x000000928810723c */ /* 0x040fe20000001810 */
[----:B------:R-:W4:Y:S01]  /*13ce0*/  LDSM.16.MT88.4 R144, [R212+0xa400] ;  /* 0x00a40000d490783b */ /* 0x000f220000004200 */
[----:B------:R-:W-:Y:S02]  /*13cf0*/  MUFU.EX2 R175, R175 ;  /* 0x000000af00af7308 */ /* 0x000fe40000000800 */
[----:B------:R-:W-:Y:S02]  /*13d00*/  FADD.FTZ R185, R202, R185 ;  /* 0x000000b9cab97221 */ /* 0x000fe40000010000 */
[----:B------:R-:W-:Y:S02]  /*13d10*/  FADD.FTZ R187, R204, R187 ;  /* 0x000000bbccbb7221 */ /* 0x000fe40000010000 */
[-C--:B-----5:R-:W-:Y:S01]  /*13d20*/  HMMA.16816.F32 R68, R136, R148.reuse, R68 ;  /* 0x000000948844723c */ /* 0x0a0fe20000001844 */
[----:B------:R-:W-:Y:S03]  /*13d30*/  FADD.FTZ R189, R210, R189 ;  /* 0x000000bdd2bd7221 */ /* 0x000fe60000010000 */
[----:B------:R-:W-:Y:S01]  /*13d40*/  MUFU.EX2 R162, R60 ;  /* 0x0000003c00a27308 */ /* 0x000fe20000000800 */
[----:B------:R-:W-:Y:S02]  /*13d50*/  FADD.FTZ R191, R180, R191 ;  /* 0x000000bfb4bf7221 */ /* 0x000fe40000010000 */
[----:B------:R-:W-:Y:S01]  /*13d60*/  FADD.FTZ R185, R176, R185 ;  /* 0x000000b9b0b97221 */ /* 0x000fe20000010000 */
[C---:B------:R-:W-:Y:S01]  /*13d70*/  HMMA.16816.F32 R72, R132.reuse, R148, R72 ;  /* 0x000000948448723c */ /* 0x040fe20000001848 */
[----:B------:R-:W-:Y:S03]  /*13d80*/  FADD.FTZ R187, R178, R187 ;  /* 0x000000bbb2bb7221 */ /* 0x000fe60000010000 */
[----:B------:R-:W-:Y:S02]  /*13d90*/  FADD.FTZ R189, R205, R189 ;  /* 0x000000bdcdbd7221 */ /* 0x000fe40000010000 */
[----:B------:R-:W-:Y:S01]  /*13da0*/  MUFU.EX2 R172, R172 ;  /* 0x000000ac00ac7308 */ /* 0x000fe20000000800 */
[----:B------:R-:W-:Y:S01]  /*13db0*/  IMAD.WIDE.U32 R148, R48, -0x326172a9, RZ ;  /* 0xcd9e8d5730947825 */ /* 0x000fe200078e00ff */
[-C--:B------:R-:W-:Y:S01]  /*13dc0*/  HMMA.16816.F32 R76, R132, R150.reuse, R76 ;  /* 0x00000096844c723c */ /* 0x080fe2000000184c */
[----:B------:R-:W5:Y:S03]  /*13dd0*/  LDSM.16.MT88.4 R48, [R214+0xb400] ;  /* 0x00b40000d630783b */ /* 0x000f660000004200 */
[----:B------:R-:W-:Y:S01]  /*13de0*/  LOP3.LUT R37, R149, UR15, R240, 0x96, !PT ;  /* 0x0000000f95257c12 */ /* 0x000fe2000f8e96f0 */
[----:B------:R-:W-:Y:S01]  /*13df0*/  FADD.FTZ R191, R207, R191 ;  /* 0x000000bfcfbf7221 */ /* 0x000fe20000010000 */
[----:B------:R-:W-:Y:S01]  /*13e00*/  LOP3.LUT R36, R149, UR15, R236, 0x96, !PT ;  /* 0x0000000f95247c12 */ /* 0x000fe2000f8e96ec */
[----:B------:R-:W-:Y:S01]  /*13e10*/  FADD.FTZ R185, R177, R185 ;  /* 0x000000b9b1b97221 */ /* 0x000fe20000010000 */
[C---:B------:R-:W-:Y:S01]  /*13e20*/  HMMA.16816.F32 R80, R136.reuse, R150, R80 ;  /* 0x000000968850723c */ /* 0x040fe20000001850 */
[----:B------:R-:W-:Y:S03]  /*13e30*/  MUFU.EX2 R173, R173 ;  /* 0x000000ad00ad7308 */ /* 0x000fe60000000800 */
[----:B------:R-:W-:Y:S02]  /*13e40*/  FADD.FTZ R187, R179, R187 ;  /* 0x000000bbb3bb7221 */ /* 0x000fe40000010000 */
[----:B------:R-:W-:Y:S01]  /*13e50*/  FADD.FTZ R189, R206, R189 ;  /* 0x000000bdcebd7221 */ /* 0x000fe20000010000 */
[--C-:B------:R-:W-:Y:S01]  /*13e60*/  LOP3.LUT R150, R249, UR13, R148.reuse, 0x96, !PT ;  /* 0x0000000df9967c12 */ /* 0x100fe2000f8e9694 */
[-C--:B-1----:R-:W-:Y:S01]  /*13e70*/  HMMA.16816.F32 R84, R136, R140.reuse, R84 ;  /* 0x0000008c8854723c */ /* 0x082fe20000001854 */
[----:B------:R-:W-:Y:S02]  /*13e80*/  LOP3.LUT R148, R247, UR13, R148, 0x96, !PT ;  /* 0x0000000df7947c12 */ /* 0x000fe4000f8e9694 */
[----:B------:R-:W-:Y:S01]  /*13e90*/  MUFU.EX2 R251, R251 ;  /* 0x000000fb00fb7308 */ /* 0x000fe20000000800 */
[----:B------:R-:W-:Y:S04]  /*13ea0*/  IMAD.WIDE.U32 R150, R150, -0x2daee0ad, RZ ;  /* 0xd2511f5396967825 */ /* 0x000fe800078e00ff */
[C---:B------:R-:W-:Y:S01]  /*13eb0*/  HMMA.16816.F32 R88, R132.reuse, R140, R88 ;  /* 0x0000008c8458723c */ /* 0x040fe20000001858 */
[----:B------:R-:W-:Y:S04]  /*13ec0*/  IMAD.WIDE.U32 R148, R148, -0x2daee0ad, RZ ;  /* 0xd2511f5394947825 */ /* 0x000fe800078e00ff */
[----:B------:R-:W-:Y:S01]  /*13ed0*/  MUFU.EX2 R250, R250 ;  /* 0x000000fa00fa7308 */ /* 0x000fe20000000800 */
[----:B------:R-:W-:Y:S02]  /*13ee0*/  FADD.FTZ R191, R208, R191 ;  /* 0x000000bfd0bf7221 */ /* 0x000fe40000010000 */
[-C--:B------:R-:W-:Y:S01]  /*13ef0*/  HMMA.16816.F32 R92, R132, R142.reuse, R92 ;  /* 0x0000008e845c723c */ /* 0x080fe2000000185c */
[----:B------:R-:W-:Y:S04]  /*13f00*/  IMAD.WIDE.U32 R140, R37, -0x2daee0ad, RZ ;  /* 0xd2511f53258c7825 */ /* 0x000fe800078e00ff */
[----:B--2---:R-:W-:Y:S01]  /*13f10*/  FADD.FTZ R185, R181, R185 ;  /* 0x000000b9b5b97221 */ /* 0x004fe20000010000 */
[----:B------:R-:W-:Y:S01]  /*13f20*/  LOP3.LUT R38, R141, UR12, R238, 0x96, !PT ;  /* 0x0000000c8d267c12 */ /* 0x000fe2000f8e96ee */
[----:B------:R-:W-:Y:S01]  /*13f30*/  MUFU.EX2 R66, R66 ;  /* 0x0000004200427308 */ /* 0x000fe20000000800 */
[C---:B------:R-:W-:Y:S01]  /*13f40*/  HMMA.16816.F32 R96, R136.reuse, R142, R96 ;  /* 0x0000008e8860723c */ /* 0x040fe20000001860 */
[----:B---3--:R-:W-:Y:S03]  /*13f50*/  FADD.FTZ R187, R183, R187 ;  /* 0x000000bbb7bb7221 */ /* 0x008fe60000010000 */
[----:B------:R-:W-:Y:S04]  /*13f60*/  IMAD.WIDE.U32 R38, R38, -0x326172a9, RZ ;  /* 0xcd9e8d5726267825 */ /* 0x000fe800078e00ff */
[-C--:B----4-:R-:W-:Y:S01]  /*13f70*/  HMMA.16816.F32 R100, R136, R144.reuse, R100 ;  /* 0x000000908864723c */ /* 0x090fe20000001864 */
[----:B------:R-:W-:Y:S01]  /*13f80*/  LOP3.LUT R248, R39, UR11, R248, 0x96, !PT ;  /* 0x0000000b27f87c12 */ /* 0x000fe2000f8e96f8 */
[----:B------:R-:W-:Y:S02]  /*13f90*/  MUFU.EX2 R67, R67 ;  /* 0x0000004300437308 */ /* 0x000fe40000000800 */
[----:B------:R-:W-:Y:S01]  /*13fa0*/  IMAD.WIDE.U32 R142, R36, -0x2daee0ad, RZ ;  /* 0xd2511f53248e7825 */ /* 0x000fe200078e00ff */
[----:B------:R-:W-:Y:S03]  /*13fb0*/  LOP3.LUT R36, R151, UR10, R140, 0x96, !PT ;  /* 0x0000000a97247c12 */ /* 0x000fe6000f8e968c */
[C---:B------:R-:W-:Y:S01]  /*13fc0*/  HMMA.16816.F32 R104, R132.reuse, R144, R104 ;  /* 0x000000908468723c */ /* 0x040fe20000001868 */
[----:B------:R-:W-:Y:S03]  /*13fd0*/  LOP3.LUT R37, R143, UR12, R234, 0x96, !PT ;  /* 0x0000000c8f257c12 */ /* 0x000fe6000f8e96ea */
[----:B------:R-:W-:Y:S01]  /*13fe0*/  LOP3.LUT R142, R149, UR10, R142, 0x96, !PT ;  /* 0x0000000a958e7c12 */ /* 0x000fe2000f8e968e */
[----:B------:R-:W-:Y:S01]  /*13ff0*/  IMAD.WIDE.U32 R248, R248, -0x2daee0ad, RZ ;  /* 0xd2511f53f8f87825 */ /* 0x000fe200078e00ff */
[----:B------:R-:W-:Y:S02]  /*14000*/  MUFU.EX2 R200, R200 ;  /* 0x000000c800c87308 */ /* 0x000fe40000000800 */
[-C--:B------:R-:W-:Y:S01]  /*14010*/  HMMA.16816.F32 R32, R132, R146.reuse, R32 ;  /* 0x000000928420723c */ /* 0x080fe20000001820 */
[----:B------:R-:W-:Y:S03]  /*14020*/  IMAD.WIDE.U32 R140, R37, -0x326172a9, RZ ;  /* 0xcd9e8d57258c7825 */ /* 0x000fe600078e00ff */
[----:B------:R-:W-:Y:S01]  /*14030*/  LOP3.LUT R150, R249, UR8, R150, 0x96, !PT ;  /* 0x00000008f9967c12 */ /* 0x000fe2000f8e9696 */
[----:B------:R-:W-:Y:S01]  /*14040*/  IMAD.WIDE.U32 R144, R36, -0x326172a9, RZ ;  /* 0xcd9e8d5724907825 */ /* 0x000fe200078e00ff */
[----:B------:R-:W-:Y:S02]  /*14050*/  LOP3.LUT R247, R141, UR11, R246, 0x96, !PT ;  /* 0x0000000b8df77c12 */ /* 0x000fe4000f8e96f6 */
[C---:B------:R-:W-:Y:S01]  /*14060*/  HMMA.16816.F32 R108, R136.reuse, R146, R108 ;  /* 0x00000092886c723c */ /* 0x040fe2000000186c */
[----:B------:R1:W2:Y:S03]  /*14070*/  MUFU.EX2 R246, R40 ;  /* 0x0000002800f67308 */ /* 0x0002a60000000800 */
[----:B------:R-:W-:Y:S01]  /*14080*/  LOP3.LUT R36, R145, UR9, R38, 0x96, !PT ;  /* 0x0000000991247c12 */ /* 0x000fe2000f8e9626 */
[----:B------:R-:W-:Y:S03]  /*14090*/  IMAD.WIDE.U32 R150, R150, -0x326172a9, RZ ;  /* 0xcd9e8d5796967825 */ /* 0x000fe600078e00ff */
[-C--:B-----5:R-:W-:Y:S01]  /*140a0*/  HMMA.16816.F32 R112, R136, R48.reuse, R112 ;  /* 0x000000308870723c */ /* 0x0a0fe20000001870 */
[----:B------:R-:W-:Y:S02]  /*140b0*/  IMAD.WIDE.U32 R146, R36, -0x2daee0ad, RZ ;  /* 0xd2511f5324927825 */ /* 0x000fe400078e00ff */
[----:B------:R-:W3:Y:S01]  /*140c0*/  LDSM.16.MT88.4 R36, [R212+0xb400] ;  /* 0x00b40000d424783b */ /* 0x000ee20000004200 */
[----:B------:R-:W-:Y:S01]  /*140d0*/  LOP3.LUT R54, R151, UR7, R144, 0x96, !PT ;  /* 0x0000000797367c12 */ /* 0x000fe2000f8e9690 */
[----:B------:R-:W-:Y:S01]  /*140e0*/  IMAD.WIDE.U32 R142, R142, -0x326172a9, RZ ;  /* 0xcd9e8d578e8e7825 */ /* 0x000fe200078e00ff */
[----:B------:R-:W-:Y:S02]  /*140f0*/  MUFU.EX2 R199, R199 ;  /* 0x000000c700c77308 */ /* 0x000fe40000000800 */
[C---:B------:R-:W-:Y:S01]  /*14100*/  HMMA.16816.F32 R20, R132.reuse, R48, R20 ;  /* 0x000000308414723c */ /* 0x040fe20000001814 */
[----:B------:R-:W-:Y:S03]  /*14110*/  IMAD.WIDE.U32 R152, R247, -0x2daee0ad, RZ ;  /* 0xd2511f53f7987825 */ /* 0x000fe600078e00ff */
[----:B------:R-:W-:Y:S01]  /*14120*/  LOP3.LUT R140, R143, UR9, R140, 0x96, !PT ;  /* 0x000000098f8c7c12 */ /* 0x000fe2000f8e968c */
[----:B------:R-:W-:Y:S01]  /*14130*/  FFMA.FTZ R247, R41, c[0x0][0x23c], -R198 ;  /* 0x00008f0029f77a23 */ /* 0x000fe200000108c6 */
[----:B------:R-:W-:Y:S01]  /*14140*/  LOP3.LUT R41, R147, UR6, R248, 0x96, !PT ;  /* 0x0000000693297c12 */ /* 0x000fe2000f8e96f8 */
[----:B------:R-:W-:Y:S01]  /*14150*/  FFMA.FTZ R198, R61, c[0x0][0x23c], -R198 ;  /* 0x00008f003dc67a23 */ /* 0x000fe200000108c6 */
[-C--:B------:R-:W-:Y:S01]  /*14160*/  HMMA.16816.F32 R116, R132, R50.reuse, R116 ;  /* 0x000000328474723c */ /* 0x080fe20000001874 */
[----:B------:R-:W-:Y:S02]  /*14170*/  IMAD.WIDE.U32 R140, R140, -0x2daee0ad, RZ ;  /* 0xd2511f538c8c7825 */ /* 0x000fe400078e00ff */
[----:B------:R-:W4:Y:S01]  /*14180*/  MUFU.EX2 R247, R247 ;  /* 0x000000f700f77308 */ /* 0x000f220000000800 */
[----:B------:R-:W-:Y:S01]  /*14190*/  LOP3.LUT R148, R153, UR8, R148, 0x96, !PT ;  /* 0x0000000899947c12 */ /* 0x000fe2000f8e9694 */
[----:B------:R-:W-:Y:S01]  /*141a0*/  IMAD.WIDE.U32 R154, R41, -0x326172a9, RZ ;  /* 0xcd9e8d57299a7825 */ /* 0x000fe200078e00ff */
[----:B-1----:R-:W-:Y:S02]  /*141b0*/  LOP3.LUT R40, R141, UR6, R152, 0x96, !PT ;  /* 0x000000068d287c12 */ /* 0x002fe4000f8e9698 */
[C---:B------:R-:W-:Y:S01]  /*141c0*/  HMMA.16816.F32 R120, R136.reuse, R50, R120 ;  /* 0x000000328878723c */ /* 0x040fe20000001878 */
[--C-:B------:R-:W-:Y:S03]  /*141d0*/  FFMA.FTZ R249, R42, c[0x0][0x23c], -R197.reuse ;  /* 0x00008f002af97a23 */ /* 0x100fe600000108c5 */
[----:B------:R-:W-:Y:S01]  /*141e0*/  IMAD.WIDE.U32 R152, R40, -0x326172a9, RZ ;  /* 0xcd9e8d5728987825 */ /* 0x000fe200078e00ff */
[----:B------:R-:W-:Y:S01]  /*141f0*/  LOP3.LUT R41, R155, UR17, R150, 0x96, !PT ;  /* 0x000000119b297c12 */ /* 0x000fe2000f8e9696 */
[----:B------:R-:W-:Y:S01]  /*14200*/  MUFU.EX2 R198, R198 ;  /* 0x000000c600c67308 */ /* 0x000fe20000000800 */
[----:B------:R-:W-:Y:S01]  /*14210*/  LOP3.LUT R40, R154, 0xffff, RZ, 0xc0, !PT ;  /* 0x0000ffff9a287812 */ /* 0x000fe200078ec0ff */
[--C-:B------:R-:W-:Y:S01]  /*14220*/  FFMA.FTZ R248, R43, c[0x0][0x23c], -R197.reuse ;  /* 0x00008f002bf87a23 */ /* 0x100fe200000108c5 */
[----:B------:R-:W-:Y:S03]  /*14230*/  LOP3.LUT R48, R152, 0xffff, RZ, 0xc0, !PT ;  /* 0x0000ffff98307812 */ /* 0x000fe600078ec0ff */
[----:B------:R-:W-:Y:S01]  /*14240*/  SHF.R.U32.HI R49, RZ, 0x10, R152 ;  /* 0x00000010ff317819 */ /* 0x000fe20000011698 */
[----:B------:R-:W-:Y:S01]  /*14250*/  IMAD.WIDE.U32 R148, R148, -0x326172a9, RZ ;  /* 0xcd9e8d5794947825 */ /* 0x000fe200078e00ff */
[----:B------:R-:W-:Y:S02]  /*14260*/  SHF.R.U32.HI R141, RZ, 0x10, R154 ;  /* 0x00000010ff8d7819 */ /* 0x000fe4000001169a */
[----:B------:R-:W-:Y:S01]  /*14270*/  SHF.R.U32.HI R48, RZ, 0x8, R48 ;  /* 0x00000008ff307819 */ /* 0x000fe20000011630 */
[----:B------:R-:W-:Y:S01]  /*14280*/  MUFU.EX2 R155, R46 ;  /* 0x0000002e009b7308 */ /* 0x000fe20000000800 */
[----:B------:R-:W-:Y:S01]  /*14290*/  LOP3.LUT R49, R49, 0xff, RZ, 0xc0, !PT ;  /* 0x000000ff31317812 */ /* 0x000fe200078ec0ff */
[-C--:B---3--:R-:W-:Y:S01]  /*142a0*/  HMMA.16816.F32 R28, R136, R36.reuse, R28 ;  /* 0x00000024881c723c */ /* 0x088fe2000000181c */
[----:B------:R-:W-:Y:S01]  /*142b0*/  LOP3.LUT R51, R41, 0xffff, RZ, 0xc0, !PT ;  /* 0x0000ffff29337812 */ /* 0x000fe200078ec0ff */
[----:B------:R-:W-:Y:S01]  /*142c0*/  FFMA.FTZ R197, R63, c[0x0][0x23c], -R197 ;  /* 0x00008f003fc57a23 */ /* 0x000fe200000108c5 */
[----:B------:R-:W-:Y:S01]  /*142d0*/  SHF.R.U32.HI R50, RZ, 0x10, R41 ;  /* 0x00000010ff327819 */ /* 0x000fe20000011629 */
[----:B------:R-:W-:Y:S01]  /*142e0*/  IMAD.WIDE.U32 R54, R54, -0x2daee0ad, RZ ;  /* 0xd2511f5336367825 */ /* 0x000fe200078e00ff */
[----:B------:R-:W-:Y:S02]  /*142f0*/  LOP3.LUT R143, R152, 0xff, RZ, 0xc0, !PT ;  /* 0x000000ff988f7812 */ /* 0x000fe400078ec0ff */
[----:B------:R-:W-:Y:S01]  /*14300*/  SHF.R.U32.HI R147, RZ, 0x8, R40 ;  /* 0x00000008ff937819 */ /* 0x000fe20000011628 */
[C---:B------:R-:W-:Y:S01]  /*14310*/  HMMA.16816.F32 R124, R132.reuse, R36, R124 ;  /* 0x00000024847c723c */ /* 0x040fe2000000187c */
[----:B------:R-:W-:Y:S01]  /*14320*/  LOP3.LUT R43, R141, 0xff, RZ, 0xc0, !PT ;  /* 0x000000ff8d2b7812 */ /* 0x000fe200078ec0ff */
[----:B------:R-:W1:Y:S02]  /*14330*/  MUFU.EX2 R249, R249 ;  /* 0x000000f900f97308 */ /* 0x000e640000000800 */
[----:B------:R-:W-:Y:S01]  /*14340*/  SHF.R.U32.HI R141, RZ, 0x18, R152 ;  /* 0x00000018ff8d7819 */ /* 0x000fe20000011698 */
[----:B--2---:R-:W-:Y:S01]  /*14350*/  FADD.FTZ R189, R246, R189 ;  /* 0x000000bdf6bd7221 */ /* 0x004fe20000010000 */
[----:B------:R-:W-:Y:S01]  /*14360*/  LOP3.LUT R42, R154, 0xff, RZ, 0xc0, !PT ;  /* 0x000000ff9a2a7812 */ /* 0x000fe200078ec0ff */
[----:B------:R-:W-:Y:S01]  /*14370*/  FADD.FTZ R185, R182, R185 ;  /* 0x000000b9b6b97221 */ /* 0x000fe20000010000 */
[-C--:B------:R-:W-:Y:S01]  /*14380*/  HMMA.16816.F32 R128, R132, R38.reuse, R128 ;  /* 0x000000268480723c */ /* 0x080fe20000001880 */
[----:B------:R-:W-:Y:S03]  /*14390*/  SHF.R.U32.HI R44, RZ, 0x18, R41 ;  /* 0x00000018ff2c7819 */ /* 0x000fe60000011629 */
[----:B------:R-:W-:Y:S01]  /*143a0*/  SHF.R.U32.HI R45, RZ, 0x8, R51 ;  /* 0x00000008ff2d7819 */ /* 0x000fe20000011633 */
[----:B------:R-:W2:Y:S01]  /*143b0*/  MUFU.EX2 R248, R248 ;  /* 0x000000f800f87308 */ /* 0x000ea20000000800 */
[----:B------:R-:W-:Y:S01]  /*143c0*/  PRMT R143, R143, 0x5410, R48 ;  /* 0x000054108f8f7816 */ /* 0x000fe20000000030 */
[----:B------:R-:W-:Y:S01]  /*143d0*/  FADD.FTZ R187, R233, R187 ;  /* 0x000000bbe9bb7221 */ /* 0x000fe20000010000 */
[----:B------:R-:W-:Y:S01]  /*143e0*/  HMMA.16816.F32 R24, R136, R38, R24 ;  /* 0x000000268818723c */ /* 0x000fe20000001818 */
[----:B------:R-:W-:Y:S03]  /*143f0*/  PRMT R141, R49, 0x5410, R141 ;  /* 0x00005410318d7816 */ /* 0x000fe6000000008d */
[----:B------:R-:W-:Y:S01]  /*14400*/  PRMT R42, R42, 0x5410, R147 ;  /* 0x000054102a2a7816 */ /* 0x000fe20000000093 */
[----:B----4-:R-:W-:Y:S01]  /*14410*/  FADD.FTZ R189, R247, R189 ;  /* 0x000000bdf7bd7221 */ /* 0x010fe20000010000 */
[----:B------:R-:W-:Y:S01]  /*14420*/  LOP3.LUT R147, R41, 0xff, RZ, 0xc0, !PT ;  /* 0x000000ff29937812 */ /* 0x000fe200078ec0ff */
[--C-:B------:R-:W-:Y:S01]  /*14430*/  HSET2.LE.AND R38, R143, R228.reuse, PT ;  /* 0x000000e48f267233 */ /* 0x100fe20003803000 */
[----:B------:R-:W-:Y:S01]  /*14440*/  LOP3.LUT R41, R50, 0xff, RZ, 0xc0, !PT ;  /* 0x000000ff32297812 */ /* 0x000fe200078ec0ff */
[--C-:B------:R-:W-:Y:S01]  /*14450*/  HSET2.LE.AND R42, R42, R228.reuse, PT ;  /* 0x000000e42a2a7233 */ /* 0x100fe20003803000 */
[----:B------:R-:W3:Y:S01]  /*14460*/  LDSM.16.MT88.4 R48, [R214+0x9800] ;  /* 0x00980000d630783b */ /* 0x000ee20000004200 */
[----:B------:R-:W4:Y:S01]  /*14470*/  MUFU.EX2 R197, R197 ;  /* 0x000000c500c57308 */ /* 0x000f220000000800 */
[----:B------:R-:W-:Y:S01]  /*14480*/  LOP3.LUT R40, R153, UR17, R148, 0x96, !PT ;  /* 0x0000001199287c12 */ /* 0x000fe2000f8e9694 */
[--C-:B------:R-:W-:Y:S01]  /*14490*/  HSET2.LE.AND R39, R141, R228.reuse, PT ;  /* 0x000000e48d277233 */ /* 0x100fe20003803000 */
[----:B------:R-:W-:Y:S01]  /*144a0*/  SHF.R.U32.HI R145, RZ, 0x18, R154 ;  /* 0x00000018ff917819 */ /* 0x000fe2000001169a */
[----:B-1----:R-:W-:Y:S01]  /*144b0*/  FADD.FTZ R191, R249, R191 ;  /* 0x000000bff9bf7221 */ /* 0x002fe20000010000 */
[----:B------:R-:W-:Y:S01]  /*144c0*/  LOP3.LUT R148, R40, 0xffff, RZ, 0xc0, !PT ;  /* 0x0000ffff28947812 */ /* 0x000fe200078ec0ff */
[----:B------:R-:W-:Y:S01]  /*144d0*/  FADD.FTZ R185, R172, R185 ;  /* 0x000000b9acb97221 */ /* 0x000fe20000010000 */
[----:B------:R-:W-:Y:S01]  /*144e0*/  PRMT R43, R43, 0x5410, R145 ;  /* 0x000054102b2b7816 */ /* 0x000fe20000000091 */
[----:B------:R-:W-:Y:S01]  /*144f0*/  FADD.FTZ R187, R174, R187 ;  /* 0x000000bbaebb7221 */ /* 0x000fe20000010000 */
[----:B------:R-:W-:Y:S01]  /*14500*/  SHF.R.U32.HI R145, RZ, 0x10, R40 ;  /* 0x00000010ff917819 */ /* 0x000fe20000011628 */
[----:B--2---:R-:W-:Y:S01]  /*14510*/  FADD.FTZ R191, R248, R191 ;  /* 0x000000bff8bf7221 */ /* 0x004fe20000010000 */
[----:B------:R-:W-:Y:S01]  /*14520*/  SHF.R.U32.HI R148, RZ, 0x8, R148 ;  /* 0x00000008ff947819 */ /* 0x000fe20000011694 */
[--C-:B------:R-:W-:Y:S01]  /*14530*/  HSET2.LE.AND R43, R43, R228.reuse, PT ;  /* 0x000000e42b2b7233 */ /* 0x100fe20003803000 */
[----:B------:R-:W-:Y:S01]  /*14540*/  LOP3.LUT R37, R40, 0xff, RZ, 0xc0, !PT ;  /* 0x000000ff28257812 */ /* 0x000fe200078ec0ff */
[----:B------:R-:W-:Y:S01]  /*14550*/  FADD.FTZ R189, R251, R189 ;  /* 0x000000bdfbbd7221 */ /* 0x000fe20000010000 */
[----:B------:R-:W-:Y:S01]  /*14560*/  PRMT R147, R147, 0x5410, R45 ;  /* 0x0000541093937816 */ /* 0x000fe2000000002d */
[----:B------:R-:W-:Y:S01]  /*14570*/  FADD.FTZ R185, R173, R185 ;  /* 0x000000b9adb97221 */ /* 0x000fe20000010000 */
[----:B------:R-:W-:Y:S01]  /*14580*/  PRMT R41, R41, 0x5410, R44 ;  /* 0x0000541029297816 */ /* 0x000fe2000000002c */
[----:B------:R-:W-:Y:S01]  /*14590*/  FADD.FTZ R187, R175, R187 ;  /* 0x000000bbafbb7221 */ /* 0x000fe20000010000 */
[----:B------:R-:W-:Y:S01]  /*145a0*/  SHF.R.U32.HI R40, RZ, 0x18, R40 ;  /* 0x00000018ff287819 */ /* 0x000fe20000011628 */
[----:B------:R-:W1:Y:S01]  /*145b0*/  LDSM.16.MT88.4 R44, [R212+0x9800] ;  /* 0x00980000d42c783b */ /* 0x000e620000004200 */
[----:B------:R-:W-:Y:S01]  /*145c0*/  LOP3.LUT R145, R145, 0xff, RZ, 0xc0, !PT ;  /* 0x000000ff91917812 */ /* 0x000fe200078ec0ff */
[--C-:B------:R-:W-:Y:S01]  /*145d0*/  HSET2.LE.AND R41, R41, R228.reuse, PT ;  /* 0x000000e429297233 */ /* 0x100fe20003803000 */
[----:B------:R-:W-:Y:S01]  /*145e0*/  PRMT R37, R37, 0x5410, R148 ;  /* 0x0000541025257816 */ /* 0x000fe20000000094 */
[----:B------:R-:W-:Y:S01]  /*145f0*/  FADD.FTZ R189, R250, R189 ;  /* 0x000000bdfabd7221 */ /* 0x000fe20000010000 */
[----:B------:R-:W-:Y:S01]  /*14600*/  F2FP.PACK_AB R36, R173, R172 ;  /* 0x000000acad24723e */ /* 0x000fe200000000ff */
[----:B------:R-:W-:Y:S01]  /*14610*/  IMAD.MOV.U32 R0, RZ, RZ, R165 ;  /* 0x000000ffff007224 */ /* 0x000fe200078e00a5 */
[----:B------:R-:W-:Y:S01]  /*14620*/  PRMT R145, R145, 0x5410, R40 ;  /* 0x0000541091917816 */ /* 0x000fe20000000028 */
[--C-:B------:R-:W-:Y:S01]  /*14630*/  HSET2.LE.AND R40, R147, R228.reuse, PT ;  /* 0x000000e493287233 */ /* 0x100fe20003803000 */
[----:B------:R-:W-:Y:S01]  /*14640*/  F2FP.PACK_AB R134, R175, R174 ;  /* 0x000000aeaf86723e */ /* 0x000fe200000000ff */
[----:B------:R-:W-:Y:S01]  /*14650*/  IMAD.MOV.U32 R3, RZ, RZ, R167 ;  /* 0x000000ffff037224 */ /* 0x000fe200078e00a7 */
[----:B------:R-:W-:Y:S01]  /*14660*/  F2FP.PACK_AB R133, R182, R181 ;  /* 0x000000b5b685723e */ /* 0x000fe200000000ff */
[----:B------:R-:W-:Y:S01]  /*14670*/  IMAD.MOV.U32 R164, RZ, RZ, R168 ;  /* 0x000000ffffa47224 */ /* 0x000fe200078e00a8 */
[----:B------:R-:W-:Y:S01]  /*14680*/  F2FP.PACK_AB R132, R233, R183 ;  /* 0x000000b7e984723e */ /* 0x000fe200000000ff */
[----:B------:R-:W-:Y:S01]  /*14690*/  IMAD.MOV.U32 R2, RZ, RZ, R166 ;  /* 0x000000ffff027224 */ /* 0x000fe200078e00a6 */
[----:B------:R-:W-:Y:S01]  /*146a0*/  LOP3.LUT R42, R42, R36, RZ, 0xc0, !PT ;  /* 0x000000242a2a7212 */ /* 0x000fe200078ec0ff */
[--C-:B------:R-:W-:Y:S01]  /*146b0*/  HSET2.LE.AND R36, R37, R228.reuse, PT ;  /* 0x000000e425247233 */ /* 0x100fe20003803000 */
[----:B------:R-:W-:Y:S02]  /*146c0*/  F2FP.PACK_AB R37, R247, R246 ;  /* 0x000000f6f725723e */ /* 0x000fe400000000ff */
[----:B------:R-:W-:Y:S02]  /*146d0*/  LOP3.LUT R43, R43, R134, RZ, 0xc0, !PT ;  /* 0x000000862b2b7212 */ /* 0x000fe400078ec0ff */
[----:B------:R-:W-:Y:S02]  /*146e0*/  LOP3.LUT R40, R40, R133, RZ, 0xc0, !PT ;  /* 0x0000008528287212 */ /* 0x000fe400078ec0ff */
[----:B------:R-:W-:Y:S02]  /*146f0*/  LOP3.LUT R41, R41, R132, RZ, 0xc0, !PT ;  /* 0x0000008429297212 */ /* 0x000fe400078ec0ff */
[----:B------:R-:W-:Y:S01]  /*14700*/  LOP3.LUT R36, R36, R37, RZ, 0xc0, !PT ;  /* 0x0000002524247212 */ /* 0x000fe200078ec0ff */
[--C-:B------:R-:W-:Y:S01]  /*14710*/  HSET2.LE.AND R37, R145, R228.reuse, PT ;  /* 0x000000e491257233 */ /* 0x100fe20003803000 */
[----:B------:R-:W-:Y:S01]  /*14720*/  F2FP.PACK_AB R138, R248, R249 ;  /* 0x000000f9f88a723e */ /* 0x000fe200000000ff */
[----:B------:R-:W2:Y:S01]  /*14730*/  LDSM.16.MT88.4 R132, [R214+0xa800] ;  /* 0x00a80000d684783b */ /* 0x000ea20000004200 */
[----:B------:R-:W-:Y:S01]  /*14740*/  F2FP.PACK_AB R137, R250, R251 ;  /* 0x000000fbfa89723e */ /* 0x000fe200000000ff */
[-C--:B---3--:R-:W-:Y:S01]  /*14750*/  HMMA.16816.F32 R4, R40, R48.reuse, R4 ;  /* 0x000000302804723c */ /* 0x088fe20000001804 */
[----:B------:R-:W-:Y:S02]  /*14760*/  F2FP.PACK_AB R136, R252, R155 ;  /* 0x0000009bfc88723e */ /* 0x000fe400000000ff */
[----:B------:R-:W-:Y:S02]  /*14770*/  LOP3.LUT R37, R37, R138, RZ, 0xc0, !PT ;  /* 0x0000008a25257212 */ /* 0x000fe400078ec0ff */
[----:B------:R-:W-:Y:S02]  /*14780*/  LOP3.LUT R38, R38, R137, RZ, 0xc0, !PT ;  /* 0x0000008926267212 */ /* 0x000fe400078ec0ff */
[----:B------:R-:W-:Y:S02]  /*14790*/  LOP3.LUT R39, R39, R136, RZ, 0xc0, !PT ;  /* 0x0000008827277212 */ /* 0x000fe400078ec0ff */
[----:B------:R-:W-:Y:S02]  /*147a0*/  LOP3.LUT R142, R149, UR7, R142, 0x96, !PT ;  /* 0x00000007958e7c12 */ /* 0x000fe4000f8e968e */
[----:B------:R-:W-:Y:S01]  /*147b0*/  LDSM.16.MT88.4 R148, [R214+0x9c00] ;  /* 0x009c0000d694783b */ /* 0x000fe20000004200 */
[----:B------:R-:W-:Y:S02]  /*147c0*/  LOP3.LUT R146, R55, UR16, R146, 0x96, !PT ;  /* 0x0000001037927c12 */ /* 0x000fe4000f8e9692 */
[C---:B------:R-:W-:Y:S01]  /*147d0*/  HMMA.16816.F32 R8, R36.reuse, R48, R8 ;  /* 0x000000302408723c */ /* 0x040fe20000001808 */
[----:B------:R-:W-:Y:S01]  /*147e0*/  IMAD.WIDE.U32 R142, R142, -0x2daee0ad, RZ ;  /* 0xd2511f538e8e7825 */ /* 0x000fe200078e00ff */
[----:B------:R-:W-:Y:S02]  /*147f0*/  LOP3.LUT R52, R54, 0xffff, RZ, 0xc0, !PT ;  /* 0x0000ffff36347812 */ /* 0x000fe400078ec0ff */
[----:B------:R-:W-:Y:S02]  /*14800*/  SHF.R.U32.HI R53, RZ, 0x10, R54 ;  /* 0x00000010ff357819 */ /* 0x000fe40000011636 */
[----:B------:R-:W-:Y:S02]  /*14810*/  SHF.R.U32.HI R55, RZ, 0x10, R142 ;  /* 0x00000010ff377819 */ /* 0x000fe4000001168e */
[-C--:B------:R-:W-:Y:S01]  /*14820*/  HMMA.16816.F32 R12, R36, R50.reuse, R12 ;  /* 0x00000032240c723c */ /* 0x080fe2000000180c */
[----:B------:R-:W-:Y:S03]  /*14830*/  LOP3.LUT R56, R142, 0xffff, RZ, 0xc0, !PT ;  /* 0x0000ffff8e387812 */ /* 0x000fe600078ec0ff */
[----:B------:R-:W-:Y:S02]  /*14840*/  LOP3.LUT R53, R53, 0xff, RZ, 0xc0, !PT ;  /* 0x000000ff35357812 */ /* 0x000fe400078ec0ff */
[----:B------:R-:W-:Y:S02]  /*14850*/  LOP3.LUT R140, R143, UR16, R140, 0x96, !PT ;  /* 0x000000108f8c7c12 */ /* 0x000fe4000f8e968c */
[C---:B------:R-:W-:Y:S01]  /*14860*/  HMMA.16816.F32 R16, R40.reuse, R50, R16 ;  /* 0x000000322810723c */ /* 0x040fe20000001810 */
[----:B------:R-:W3:Y:S03]  /*14870*/  LDSM.16.MT88.4 R48, [R212+0xa800] ;  /* 0x00a80000d430783b */ /* 0x000ee60000004200 */
[----:B------:R-:W-:Y:S02]  /*14880*/  LOP3.LUT R60, R140, 0xff, RZ, 0xc0, !PT ;  /* 0x000000ff8c3c7812 */ /* 0x000fe400078ec0ff */
[----:B------:R-:W-:Y:S02]  /*14890*/  SHF.R.U32.HI R136, RZ, 0x18, R142 ;  /* 0x00000018ff887819 */ /* 0x000fe4000001168e */
[-C--:B-1----:R-:W-:Y:S01]  /*148a0*/  HMMA.16816.F32 R68, R40, R44.reuse, R68 ;  /* 0x0000002c2844723c */ /* 0x082fe20000001844 */
[----:B------:R-:W-:Y:S07]  /*148b0*/  LOP3.LUT R137, R142, 0xff, RZ, 0xc0, !PT ;  /* 0x000000ff8e897812 */ /* 0x000fee00078ec0ff */
[C---:B------:R-:W-:Y:S08]  /*148c0*/  HMMA.16816.F32 R72, R36.reuse, R44, R72 ;  /* 0x0000002c2448723c */ /* 0x040ff00000001848 */
[-C--:B------:R-:W-:Y:S08]  /*148d0*/  HMMA.16816.F32 R76, R36, R46.reuse, R76 ;  /* 0x0000002e244c723c */ /* 0x080ff0000000184c */
[C---:B------:R-:W-:Y:S01]  /*148e0*/  HMMA.16816.F32 R80, R40.reuse, R46, R80 ;  /* 0x0000002e2850723c */ /* 0x040fe20000001850 */
[----:B------:R-:W1:Y:S07]  /*148f0*/  LDSM.16.MT88.4 R44, [R214+0xb800] ;  /* 0x00b80000d62c783b */ /* 0x000e6e0000004200 */
[-C--:B--2---:R-:W-:Y:S08]  /*14900*/  HMMA.16816.F32 R84, R40, R132.reuse, R84 ;  /* 0x000000842854723c */ /* 0x084ff00000001854 */
[C---:B------:R-:W-:Y:S07]  /*14910*/  HMMA.16816.F32 R88, R36.reuse, R132, R88 ;  /* 0x000000842458723c */ /* 0x040fee0000001858 */
[----:B------:R-:W-:Y:S01]  /*14920*/  LOP3.LUT R132, R146, 0xff, RZ, 0xc0, !PT ;  /* 0x000000ff92847812 */ /* 0x000fe200078ec0ff */
[-C--:B------:R-:W-:Y:S01]  /*14930*/  HMMA.16816.F32 R92, R36, R134.reuse, R92 ;  /* 0x00000086245c723c */ /* 0x080fe2000000185c */
[----:B------:R-:W-:Y:S04]  /*14940*/  SHF.R.U32.HI R133, RZ, 0x10, R146 ;  /* 0x00000010ff857819 */ /* 0x000fe80000011692 */
[----:B------:R-:W-:Y:S03]  /*14950*/  LOP3.LUT R133, R133, 0xff, RZ, 0xc0, !PT ;  /* 0x000000ff85857812 */ /* 0x000fe600078ec0ff */
[C---:B------:R-:W-:Y:S07]  /*14960*/  HMMA.16816.F32 R96, R40.reuse, R134, R96 ;  /* 0x000000862860723c */ /* 0x040fee0000001860 */
[----:B------:R-:W-:Y:S01]  /*14970*/  LOP3.LUT R134, R54, 0xff, RZ, 0xc0, !PT ;  /* 0x000000ff36867812 */ /* 0x000fe200078ec0ff */
[-C--:B---3--:R-:W-:Y:S01]  /*14980*/  HMMA.16816.F32 R100, R40, R48.reuse, R100 ;  /* 0x000000302864723c */ /* 0x088fe20000001864 */
[----:B------:R-:W-:Y:S03]  /*14990*/  SHF.R.U32.HI R135, RZ, 0x18, R54 ;  /* 0x00000018ff877819 */ /* 0x000fe60000011636 */
[----:B------:R-:W-:Y:S02]  /*149a0*/  SHF.R.U32.HI R54, RZ, 0x8, R52 ;  /* 0x00000008ff367819 */ /* 0x000fe40000011634 */
[----:B------:R-:W-:Y:S02]  /*149b0*/  SHF.R.U32.HI R52, RZ, 0x8, R56 ;  /* 0x00000008ff347819 */ /* 0x000fe40000011638 */
[C---:B------:R-:W-:Y:S01]  /*149c0*/  HMMA.16816.F32 R104, R36.reuse, R48, R104 ;  /* 0x000000302468723c */ /* 0x040fe20000001868 */
[----:B------:R-:W-:Y:S03]  /*149d0*/  LDSM.16.MT88.4 R56, [R212+0xac00] ;  /* 0x00ac0000d438783b */ /* 0x000fe60000004200 */
[----:B------:R-:W-:Y:S02]  /*149e0*/  PRMT R134, R134, 0x5410, R54 ;  /* 0x0000541086867816 */ /* 0x000fe40000000036 */
[----:B------:R-:W-:Y:S02]  /*149f0*/  PRMT R135, R53, 0x5410, R135 ;  /* 0x0000541035877816 */ /* 0x000fe40000000087 */
[-C--:B------:R-:W-:Y:S01]  /*14a00*/  HMMA.16816.F32 R32, R36, R50.reuse, R32 ;  /* 0x000000322420723c */ /* 0x080fe20000001820 */
[----:B------:R-:W-:Y:S03]  /*14a10*/  PRMT R137, R137, 0x5410, R52 ;  /* 0x0000541089897816 */ /* 0x000fe60000000034 */
[----:B------:R-:W-:Y:S01]  /*14a20*/  SHF.R.U32.HI R52, RZ, 0x10, R140 ;  /* 0x00000010ff347819 */ /* 0x000fe2000001168c */
[--C-:B------:R-:W-:Y:S02]  /*14a30*/  HSET2.LE.AND R134, R134, R228.reuse, PT ;  /* 0x000000e486867233 */ /* 0x100fe40003803000 */
[--C-:B------:R-:W-:Y:S01]  /*14a40*/  HSET2.LE.AND R135, R135, R228.reuse, PT ;  /* 0x000000e487877233 */ /* 0x100fe20003803000 */
[C---:B------:R-:W-:Y:S01]  /*14a50*/  HMMA.16816.F32 R108, R40.reuse, R50, R108 ;  /* 0x00000032286c723c */ /* 0x040fe2000000186c */
[----:B------:R-:W2:Y:S03]  /*14a60*/  LDSM.16.MT88.4 R48, [R212+0xb800] ;  /* 0x00b80000d430783b */ /* 0x000ea60000004200 */
[----:B------:R-:W-:Y:S04]  /*14a70*/  LOP3.LUT R52, R52, 0xff, RZ, 0xc0, !PT ;  /* 0x000000ff34347812 */ /* 0x000fe800078ec0ff */
[-C--:B-1----:R-:W-:Y:S08]  /*14a80*/  HMMA.16816.F32 R112, R40, R44.reuse, R112 ;  /* 0x0000002c2870723c */ /* 0x082ff00000001870 */
[C---:B------:R-:W-:Y:S07]  /*14a90*/  HMMA.16816.F32 R20, R36.reuse, R44, R20 ;  /* 0x0000002c2414723c */ /* 0x040fee0000001814 */
[----:B------:R-:W-:Y:S01]  /*14aa0*/  LOP3.LUT R44, R55, 0xff, RZ, 0xc0, !PT ;  /* 0x000000ff372c7812 */ /* 0x000fe200078ec0ff */
[-C--:B------:R-:W-:Y:S01]  /*14ab0*/  HMMA.16816.F32 R116, R36, R46.reuse, R116 ;  /* 0x0000002e2474723c */ /* 0x080fe20000001874 */
[----:B------:R-:W-:Y:S03]  /*14ac0*/  LOP3.LUT R45, R146, 0xffff, RZ, 0xc0, !PT ;  /* 0x0000ffff922d7812 */ /* 0x000fe600078ec0ff */
[----:B------:R-:W-:Y:S02]  /*14ad0*/  PRMT R136, R44, 0x5410, R136 ;  /* 0x000054102c887816 */ /* 0x000fe40000000088 */
[----:B------:R-:W-:Y:S02]  /*14ae0*/  SHF.R.U32.HI R45, RZ, 0x8, R45 ;  /* 0x00000008ff2d7819 */ /* 0x000fe4000001162d */
[C---:B------:R-:W-:Y:S01]  /*14af0*/  HMMA.16816.F32 R120, R40.reuse, R46, R120 ;  /* 0x0000002e2878723c */ /* 0x040fe20000001878 */
[----:B------:R-:W-:Y:S03]  /*14b00*/  LOP3.LUT R44, R140, 0xffff, RZ, 0xc0, !PT ;  /* 0x0000ffff8c2c7812 */ /* 0x000fe600078ec0ff */
[----:B------:R-:W-:Y:S02]  /*14b10*/  PRMT R132, R132, 0x5410, R45 ;  /* 0x0000541084847816 */ /* 0x000fe4000000002d */
[----:B------:R-:W-:Y:S02]  /*14b20*/  SHF.R.U32.HI R44, RZ, 0x8, R44 ;  /* 0x00000008ff2c7819 */ /* 0x000fe4000001162c */
[----:B------:R-:W-:Y:S01]  /*14b30*/  SHF.R.U32.HI R140, RZ, 0x18, R140 ;  /* 0x00000018ff8c7819 */ /* 0x000fe2000001168c */
[-C--:B--2---:R-:W-:Y:S03]  /*14b40*/  HMMA.16816.F32 R28, R40, R48.reuse, R28 ;  /* 0x00000030281c723c */ /* 0x084fe6000000181c */
[----:B------:R-:W-:Y:S01]  /*14b50*/  PRMT R60, R60, 0x5410, R44 ;  /* 0x000054103c3c7816 */ /* 0x000fe2000000002c */
[--C-:B------:R-:W-:Y:S01]  /*14b60*/  HSET2.LE.AND R132, R132, R228.reuse, PT ;  /* 0x000000e484847233 */ /* 0x100fe20003803000 */
[----:B------:R-:W1:Y:S01]  /*14b70*/  LDSM.16.MT88.4 R44, [R212+0x9c00] ;  /* 0x009c0000d42c783b */ /* 0x000e620000004200 */
[----:B------:R-:W-:Y:S02]  /*14b80*/  SHF.R.U32.HI R146, RZ, 0x18, R146 ;  /* 0x00000018ff927819 */ /* 0x000fe40000011692 */
[C---:B------:R-:W-:Y:S04]  /*14b90*/  HMMA.16816.F32 R124, R36.reuse, R48, R124 ;  /* 0x00000030247c723c */ /* 0x040fe8000000187c */
[----:B------:R-:W-:Y:S03]  /*14ba0*/  PRMT R133, R133, 0x5410, R146 ;  /* 0x0000541085857816 */ /* 0x000fe60000000092 */
[----:B------:R-:W-:Y:S01]  /*14bb0*/  PRMT R49, R52, 0x5410, R140 ;  /* 0x0000541034317816 */ /* 0x000fe2000000008c */
[-C--:B------:R-:W-:Y:S01]  /*14bc0*/  HMMA.16816.F32 R128, R36, R50.reuse, R128 ;  /* 0x000000322480723c */ /* 0x080fe20000001880 */
[----:B------:R-:W2:Y:S03]  /*14bd0*/  LDSM.16.MT88.4 R52, [R214+0xac00] ;  /* 0x00ac0000d634783b */ /* 0x000ea60000004200 */
[----:B------:R-:W-:Y:S01]  /*14be0*/  F2FP.PACK_AB R48, R65, R64 ;  /* 0x000000404130723e */ /* 0x000fe200000000ff */
[--C-:B------:R-:W-:Y:S02]  /*14bf0*/  HSET2.LE.AND R133, R133, R228.reuse, PT ;  /* 0x000000e485857233 */ /* 0x100fe40003803000 */
[--C-:B------:R-:W-:Y:S01]  /*14c00*/  HSET2.LE.AND R36, R60, R228.reuse, PT ;  /* 0x000000e43c247233 */ /* 0x100fe20003803000 */
[----:B------:R-:W-:Y:S01]  /*14c10*/  HMMA.16816.F32 R24, R40, R50, R24 ;  /* 0x000000322818723c */ /* 0x000fe20000001818 */
[----:B------:R-:W-:Y:S01]  /*14c20*/  F2FP.PACK_AB R37, R163, R161 ;  /* 0x000000a1a325723e */ /* 0x000fe200000000ff */
[----:B------:R-:W3:Y:S02]  /*14c30*/  LDSM.16.MT88.4 R60, [R214+0xbc00] ;  /* 0x00bc0000d63c783b */ /* 0x000ee40000004200 */
[----:B------:R-:W-:Y:S02]  /*14c40*/  LOP3.LUT R134, R134, R48, RZ, 0xc0, !PT ;  /* 0x0000003086867212 */ /* 0x000fe400078ec0ff */
[----:B------:R-:W-:Y:S01]  /*14c50*/  F2FP.PACK_AB R48, R67, R66 ;  /* 0x000000424330723e */ /* 0x000fe200000000ff */
[----:B------:R-:W-:Y:S01]  /*14c60*/  IMAD.MOV.U32 R50, RZ, RZ, R157 ;  /* 0x000000ffff327224 */ /* 0x000fe200078e009d */
[----:B------:R-:W-:Y:S01]  /*14c70*/  F2FP.PACK_AB R39, R200, R158 ;  /* 0x0000009ec827723e */ /* 0x000fe200000000ff */
[----:B------:R-:W-:Y:S03]  /*14c80*/  IMAD.MOV.U32 R51, RZ, RZ, R162 ;  /* 0x000000ffff337224 */ /* 0x000fe600078e00a2 */
[----:B------:R-:W-:Y:S01]  /*14c90*/  F2FP.PACK_AB R38, R199, R159 ;  /* 0x0000009fc726723e */ /* 0x000fe200000000ff */
[----:B------:R-:W-:Y:S01]  /*14ca0*/  IMAD.MOV.U32 R43, RZ, RZ, R163 ;  /* 0x000000ffff2b7224 */ /* 0x000fe200078e00a3 */
[----:B------:R-:W-:Y:S01]  /*14cb0*/  LOP3.LUT R36, R36, R37, RZ, 0xc0, !PT ;  /* 0x0000002524247212 */ /* 0x000fe200078ec0ff */
[--C-:B------:R-:W-:Y:S01]  /*14cc0*/  HSET2.LE.AND R37, R49, R228.reuse, PT ;  /* 0x000000e431257233 */ /* 0x100fe20003803000 */
[----:B------:R-:W-:Y:S01]  /*14cd0*/  IMAD.MOV.U32 R49, RZ, RZ, R160 ;  /* 0x000000ffff317224 */ /* 0x000fe200078e00a0 */
[----:B------:R-:W-:Y:S01]  /*14ce0*/  LOP3.LUT R135, R135, R48, RZ, 0xc0, !PT ;  /* 0x0000003087877212 */ /* 0x000fe200078ec0ff */
[----:B------:R-:W-:Y:S01]  /*14cf0*/  IMAD.MOV.U32 R48, RZ, RZ, R156 ;  /* 0x000000ffff307224 */ /* 0x000fe200078e009c */
[----:B------:R-:W-:Y:S01]  /*14d00*/  LOP3.LUT R132, R132, R39, RZ, 0xc0, !PT ;  /* 0x0000002784847212 */ /* 0x000fe200078ec0ff */
[--C-:B------:R-:W-:Y:S01]  /*14d10*/  HSET2.LE.AND R39, R136, R228.reuse, PT ;  /* 0x000000e488277233 */ /* 0x100fe20003803000 */
[----:B------:R-:W-:Y:S01]  /*14d20*/  LOP3.LUT R133, R133, R38, RZ, 0xc0, !PT ;  /* 0x0000002685857212 */ /* 0x000fe200078ec0ff */
[----:B------:R-:W-:Y:S01]  /*14d30*/  HSET2.LE.AND R38, R137, R228, PT ;  /* 0x000000e489267233 */ /* 0x000fe20003803000 */
[----:B------:R-:W-:Y:S02]  /*14d40*/  F2FP.PACK_AB R42, R50, R49 ;  /* 0x00000031322a723e */ /* 0x000fe400000000ff */
[----:B------:R-:W-:Y:S02]  /*14d50*/  F2FP.PACK_AB R41, R198, R51 ;  /* 0x00000033c629723e */ /* 0x000fe400000000ff */
[----:B----4-:R-:W-:Y:S02]  /*14d60*/  F2FP.PACK_AB R40, R197, R48 ;  /* 0x00000030c528723e */ /* 0x010fe400000000ff */
[----:B------:R-:W-:Y:S01]  /*14d70*/  LOP3.LUT R37, R37, R42, RZ, 0xc0, !PT ;  /* 0x0000002a25257212 */ /* 0x000fe200078ec0ff */
[----:B------:R-:W-:Y:S01]  /*14d80*/  IMAD.MOV.U32 R42, RZ, RZ, R161 ;  /* 0x000000ffff2a7224 */ /* 0x000fe200078e00a1 */
[----:B------:R-:W-:Y:S01]  /*14d90*/  LOP3.LUT R38, R38, R41, RZ, 0xc0, !PT ;  /* 0x0000002926267212 */ /* 0x000fe200078ec0ff */
[-C--:B------:R-:W-:Y:S01]  /*14da0*/  HMMA.16816.F32 R160, R132, R148.reuse, R4 ;  /* 0x0000009484a0723c */ /* 0x080fe20000001804 */
[----:B------:R-:W-:Y:S01]  /*14db0*/  LOP3.LUT R39, R39, R40, RZ, 0xc0, !PT ;  /* 0x0000002827277212 */ /* 0x000fe200078ec0ff */
[----:B------:R-:W-:Y:S01]  /*14dc0*/  IMAD.MOV.U32 R41, RZ, RZ, R159 ;  /* 0x000000ffff297224 */ /* 0x000fe200078e009f */
[----:B------:R-:W4:Y:S01]  /*14dd0*/  LDSM.16.MT88.4 R4, [R212+0xbc00] ;  /* 0x00bc0000d404783b */ /* 0x000f220000004200 */
[----:B------:R-:W-:Y:S02]  /*14de0*/  IMAD.MOV.U32 R40, RZ, RZ, R158 ;  /* 0x000000ffff287224 */ /* 0x000fe400078e009e */
[----:B------:R-:W-:Y:S02]  /*14df0*/  FADD.FTZ R187, R41, R187 ;  /* 0x000000bb29bb7221 */ /* 0x000fe40000010000 */
[C---:B------:R-:W-:Y:S01]  /*14e00*/  HMMA.16816.F32 R156, R36.reuse, R148, R8 ;  /* 0x00000094249c723c */ /* 0x040fe20000001808 */
[----:B------:R-:W-:Y:S03]  /*14e10*/  FADD.FTZ R185, R40, R185 ;  /* 0x000000b928b97221 */ /* 0x000fe60000010000 */
[----:B------:R-:W-:Y:S02]  /*14e20*/  FADD.FTZ R189, R42, R189 ;  /* 0x000000bd2abd7221 */ /* 0x000fe40000010000 */
[----:B------:R-:W-:Y:S02]  /*14e30*/  FADD.FTZ R185, R200, R185 ;  /* 0x000000b9c8b97221 */ /* 0x000fe40000010000 */
[----:B------:R-:W-:Y:S02]  /*14e40*/  IMAD.MOV.U32 R11, RZ, RZ, R155 ;  /* 0x000000ffff0b7224 */ /* 0x000fe400078e009b */
[-C--:B------:R-:W-:Y:S02]  /*14e50*/  HMMA.16816.F32 R152, R36, R150.reuse, R12 ;  /* 0x000000962498723c */ /* 0x080fe4000000180c */
[----:B------:R-:W-:Y:S02]  /*14e60*/  FADD.FTZ R191, R11, R191 ;  /* 0x000000bf0bbf7221 */ /* 0x000fe40000010000 */
[----:B------:R-:W-:Y:S02]  /*14e70*/  FADD.FTZ R187, R199, R187 ;  /* 0x000000bbc7bb7221 */ /* 0x000fe40000010000 */
[----:B------:R-:W-:Y:S02]  /*14e80*/  FADD.FTZ R191, R252, R191 ;  /* 0x000000bffcbf7221 */ /* 0x000fe40000010000 */
[C---:B------:R-:W-:Y:S01]  /*14e90*/  HMMA.16816.F32 R148, R132.reuse, R150, R16 ;  /* 0x000000968494723c */ /* 0x040fe20000001810 */
[----:B------:R-:W-:Y:S03]  /*14ea0*/  FADD.FTZ R189, R43, R189 ;  /* 0x000000bd2bbd7221 */ /* 0x000fe60000010000 */
[----:B------:R-:W-:Y:S02]  /*14eb0*/  FADD.FTZ R191, R49, R191 ;  /* 0x000000bf31bf7221 */ /* 0x000fe40000010000 */
[----:B------:R-:W-:Y:S02]  /*14ec0*/  FADD.FTZ R185, R64, R185 ;  /* 0x000000b940b97221 */ /* 0x000fe40000010000 */
[-C--:B-1----:R-:W-:Y:S01]  /*14ed0*/  HMMA.16816.F32 R68, R132, R44.reuse, R68 ;  /* 0x0000002c8444723c */ /* 0x082fe20000001844 */
[----:B------:R-:W-:Y:S03]  /*14ee0*/  FADD.FTZ R191, R50, R191 ;  /* 0x000000bf32bf7221 */ /* 0x000fe60000010000 */
[----:B------:R-:W-:Y:S02]  /*14ef0*/  FADD.FTZ R187, R66, R187 ;  /* 0x000000bb42bb7221 */ /* 0x000fe40000010000 */
[----:B------:R-:W-:Y:S02]  /*14f00*/  FADD.FTZ R189, R51, R189 ;  /* 0x000000bd33bd7221 */ /* 0x000fe40000010000 */
[C---:B------:R-:W-:Y:S01]  /*14f10*/  HMMA.16816.F32 R72, R36.reuse, R44, R72 ;  /* 0x0000002c2448723c */ /* 0x040fe20000001848 */
[----:B------:R-:W-:Y:S03]  /*14f20*/  FADD.FTZ R191, R48, R191 ;  /* 0x000000bf30bf7221 */ /* 0x000fe60000010000 */
[----:B------:R-:W-:Y:S02]  /*14f30*/  FADD.FTZ R232, R65, R185 ;  /* 0x000000b941e87221 */ /* 0x000fe40000010000 */
[----:B------:R-:W-:Y:S02]  /*14f40*/  FADD.FTZ R231, R67, R187 ;  /* 0x000000bb43e77221 */ /* 0x000fe40000010000 */
[-C--:B------:R-:W-:Y:S01]  /*14f50*/  HMMA.16816.F32 R76, R36, R46.reuse, R76 ;  /* 0x0000002e244c723c */ /* 0x080fe2000000184c */
[----:B------:R-:W-:Y:S03]  /*14f60*/  FADD.FTZ R230, R198, R189 ;  /* 0x000000bdc6e67221 */ /* 0x000fe60000010000 */
[----:B------:R-:W-:Y:S04]  /*14f70*/  FADD.FTZ R229, R197, R191 ;  /* 0x000000bfc5e57221 */ /* 0x000fe80000010000 */
[C---:B------:R-:W-:Y:S08]  /*14f80*/  HMMA.16816.F32 R80, R132.reuse, R46, R80 ;  /* 0x0000002e8450723c */ /* 0x040ff00000001850 */
        /* <DEDUP_REMOVED lines=8> */
[-C--:B---3--:R-:W-:Y:S08]  /*15010*/  HMMA.16816.F32 R112, R132, R60.reuse, R112 ;  /* 0x0000003c8470723c */ /* 0x088ff00000001870 */
        /* <DEDUP_REMOVED lines=8> */
.L_x_288:
        /* <DEDUP_REMOVED lines=9> */
[----:B------:R-:W-:Y:S01]  /*15130*/  ULDC.U8 UR9, c[0x0][0x328] ;  /* 0x0000ca0000097ab9 */ /* 0x000fe20000000000 */
[----:B------:R-:W4:Y:S01]  /*15140*/  S2UR UR10, SR_CTAID.Z ;  /* 0x00000000000a79c3 */ /* 0x000f220000002700 */
[----:B------:R-:W-:Y:S01]  /*15150*/  UISETP.NE.AND UP3, UPT, UR9, URZ, UPT ;  /* 0x0000003f0900728c */ /* 0x000fe2000bf65270 */
[----:B------:R-:W4:Y:S01]  /*15160*/  SHFL.BFLY PT, R3, R229, 0x2, 0x1f ;  /* 0x0c401f00e5037f89 */ /* 0x000f2200000e0000 */
[----:B------:R-:W-:-:S03]  /*15170*/  ULDC UR8, c[0x0][0x214] ;  /* 0x0000850000087ab9 */ /* 0x000fc60000000800 */
[----:B------:R-:W4:Y:S01]  /*15180*/  S2R R9, SR_TID.X ;  /* 0x0000000000097919 */ /* 0x000f220000002100 */
[----:B------:R-:W-:-:S04]  /*15190*/  @UP0 UIMAD.WIDE.U32 UR12, UR25, UR4, URZ ;  /* 0x00000004190c02a5 */ /* 0x000fc8000f8e003f */
[----:B------:R-:W-:Y:S01]  /*151a0*/  @UP0 UIMAD UR7, UR25, UR5, UR13 ;  /* 0x00000005190702a4 */ /* 0x000fe2000f8e020d */
[----:B-1----:R-:W-:Y:S02]  /*151b0*/  FADD.FTZ R0, R0, R232 ;  /* 0x000000e800007221 */ /* 0x002fe40000010000 */
[----:B------:R-:W-:Y:S02]  /*151c0*/  ULDC.64 UR4, c[0x0][0x1e0] ;  /* 0x0000780000047ab9 */ /* 0x000fe40000000a00 */
[----:B--2---:R-:W-:Y:S01]  /*151d0*/  @!UP0 USHF.R.S32.HI UR11, URZ, 0x1f, UR6 ;  /* 0x0000001f3f0b8899 */ /* 0x004fe20008011406 */
[----:B---3--:R-:W-:Y:S01]  /*151e0*/  FADD.FTZ R231, R2, R231 ;  /* 0x000000e702e77221 */ /* 0x008fe20000010000 */
[----:B------:R-:W1:Y:S01]  /*151f0*/  SHFL.BFLY PT, R5, R0, 0x1, 0x1f ;  /* 0x0c201f0000057f89 */ /* 0x000e6200000e0000 */
[----:B------:R-:W-:Y:S01]  /*15200*/  @!UP0 UIMAD.WIDE.U32 UR20, UR6, UR4, URZ ;  /* 0x00000004061482a5 */ /* 0x000fe2000f8e003f */
[----:B----4-:R-:W-:Y:S02]  /*15210*/  FADD.FTZ R230, R4, R230 ;  /* 0x000000e604e67221 */ /* 0x010fe40000010000 */
[----:B------:R-:W2:Y:S01]  /*15220*/  SHFL.BFLY PT, R2, R231, 0x1, 0x1f ;  /* 0x0c201f00e7027f89 */ /* 0x000ea200000e0000 */
[----:B------:R-:W-:Y:S01]  /*15230*/  MOV R4, 0x3f800000 ;  /* 0x3f80000000047802 */ /* 0x000fe20000000f00 */
[----:B------:R-:W-:Y:S01]  /*15240*/  @!UP0 UIMAD UR11, UR11, UR4, URZ ;  /* 0x000000040b0b82a4 */ /* 0x000fe2000f8e023f */
[----:B------:R-:W-:Y:S01]  /*15250*/  FADD.FTZ R229, R3, R229 ;  /* 0x000000e503e57221 */ /* 0x000fe20000010000 */
[----:B------:R-:W3:Y:S01]  /*15260*/  SHFL.BFLY PT, R6, R230, 0x1, 0x1f ;  /* 0x0c201f00e6067f89 */ /* 0x000ee200000e0000 */
[----:B------:R-:W-:Y:S01]  /*15270*/  MOV R3, 0x3f800000 ;  /* 0x3f80000000037802 */ /* 0x000fe20000000f00 */
[----:B------:R-:W-:Y:S01]  /*15280*/  ULDC.U8 UR4, c[0x0][0x329] ;  /* 0x0000ca4000047ab9 */ /* 0x000fe20000000000 */
[----:B------:R-:W-:Y:S01]  /*15290*/  SHF.R.S32.HI R10, RZ, 0x1f, R9 ;  /* 0x0000001fff0a7819 */ /* 0x000fe20000011409 */
[----:B------:R-:W-:-:S02]  /*152a0*/  UISETP.NE.AND UP2, UPT, UR4, URZ, UPT ;  /* 0x0000003f0400728c */ /* 0x000fc4000bf45270 */
[----:B------:R-:W-:Y:S01]  /*152b0*/  UISETP.EQ.AND UP3, UPT, UR4, URZ, UP3 ;  /* 0x0000003f0400728c */ /* 0x000fe20009f62270 */
[CC--:B------:R-:W-:Y:S01]  /*152c0*/  LEA.HI R11, R10.reuse, R9.reuse, RZ, 0x2 ;  /* 0x000000090a0b7211 */ /* 0x0c0fe200078f10ff */
[----:B------:R-:W-:Y:S01]  /*152d0*/  @!UP0 UIMAD UR11, UR6, UR5, UR11 ;  /* 0x00000005060b82a4 */ /* 0x000fe2000f8e020b */
[----:B------:R-:W-:Y:S01]  /*152e0*/  LEA.HI R10, R10, R9, RZ, 0x5 ;  /* 0x000000090a0a7211 */ /* 0x000fe200078f28ff */
[----:B------:R-:W-:Y:S01]  /*152f0*/  ULDC UR4, c[0x0][0x1c0] ;  /* 0x0000700000047ab9 */ /* 0x000fe20000000800 */
[----:B------:R-:W-:Y:S01]  /*15300*/  SHF.R.S32.HI R12, RZ, 0x2, R11 ;  /* 0x00000002ff0c7819 */ /* 0x000fe2000001140b */
[----:B------:R-:W-:Y:S01]  /*15310*/  ULDC UR5, c[0x0][0x234] ;  /* 0x00008d0000057ab9 */ /* 0x000fe20000000800 */
[----:B------:R-:W-:Y:S01]  /*15320*/  LOP3.LUT R15, R11, 0xfffffffc, RZ, 0xc0, !PT ;  /* 0xfffffffc0b0f7812 */ /* 0x000fe200078ec0ff */
[----:B------:R-:W-:Y:S01]  /*15330*/  @!UP0 UIADD3 UR7, UR21, UR11, URZ ;  /* 0x0000000b15078290 */ /* 0x000fe2000fffe03f */
[----:B------:R-:W-:Y:S01]  /*15340*/  SHF.R.S32.HI R13, RZ, 0x1f, R12 ;  /* 0x0000001fff0d7819 */ /* 0x000fe2000001140c */
[----:B-1----:R-:W-:Y:S01]  /*15350*/  FADD.FTZ R0, R0, R5 ;  /* 0x0000000500007221 */ /* 0x002fe20000010000 */
[----:B------:R-:W-:Y:S01]  /*15360*/  SHF.R.S32.HI R11, RZ, 0x5, R10 ;  /* 0x00000005ff0b7819 */ /* 0x000fe2000001140a */
[----:B------:R-:W1:Y:S01]  /*15370*/  SHFL.BFLY PT, R5, R229, 0x1, 0x1f ;  /* 0x0c201f00e5057f89 */ /* 0x000e6200000e0000 */
[----:B------:R-:W-:Y:S01]  /*15380*/  LEA.HI R13, R13, R12, RZ, 0x3 ;  /* 0x0000000c0d0d7211 */ /* 0x000fe200078f18ff */
[----:B--2---:R-:W-:Y:S01]  /*15390*/  FADD.FTZ R2, R231, R2 ;  /* 0x00000002e7027221 */ /* 0x004fe20000010000 */
[----:B------:R-:W-:Y:S01]  /*153a0*/  FSETP.NE.FTZ.AND P5, PT, R0, RZ, PT ;  /* 0x000000ff0000720b */ /* 0x000fe20003fb5000 */
[----:B------:R-:W-:Y:S01]  /*153b0*/  @!UP2 UISETP.NE.AND UP1, UPT, UR9, URZ, UPT ;  /* 0x0000003f0900a28c */ /* 0x000fe2000bf25270 */
[----:B------:R-:W-:Y:S01]  /*153c0*/  LOP3.LUT R13, R13, 0xfffffff8, RZ, 0xc0, !PT ;  /* 0xfffffff80d0d7812 */ /* 0x000fe200078ec0ff */
[----:B---3--:R-:W-:Y:S01]  /*153d0*/  FADD.FTZ R6, R230, R6 ;  /* 0x00000006e6067221 */ /* 0x008fe20000010000 */
[----:B------:R-:W-:Y:S01]  /*153e0*/  FSETP.NE.FTZ.AND P4, PT, R2, RZ, PT ;  /* 0x000000ff0200720b */ /* 0x000fe20003f95000 */
[----:B------:R-:W2:Y:S01]  /*153f0*/  S2UR UR9, SR_CTAID.X ;  /* 0x00000000000979c3 */ /* 0x000ea20000002500 */
[----:B------:R-:W-:Y:S01]  /*15400*/  IADD3 R13, R12, -R13, RZ ;  /* 0x8000000d0c0d7210 */ /* 0x000fe20007ffe0ff */
[----:B------:R-:W-:Y:S01]  /*15410*/  @UP2 ULDC UR14, c[0x0][0x210] ;  /* 0x00008400000e2ab9 */ /* 0x000fe20000000800 */
[----:B------:R-:W-:Y:S01]  /*15420*/  FSETP.NE.FTZ.AND P3, PT, R6, RZ, PT ;  /* 0x000000ff0600720b */ /* 0x000fe20003f75000 */
[----:B------:R-:W-:Y:S01]  /*15430*/  @UP2 UIMAD UR14, UR14, UR8, URZ ;  /* 0x000000080e0e22a4 */ /* 0x000fe2000f8e023f */
[----:B------:R-:W-:Y:S01]  /*15440*/  LEA.HI R14, R13, R13, RZ, 0x1 ;  /* 0x0000000d0d0e7211 */ /* 0x000fe200078f08ff */
[----:B------:R-:W-:Y:S01]  /*15450*/  @!UP2 USEL UR14, UR8, UR5, !UP1 ;  /* 0x00000005080ea287 */ /* 0x000fe2000c800000 */
[----:B------:R-:W-:Y:S01]  /*15460*/  IADD3 R15, -R15, R9, RZ ;  /* 0x000000090f0f7210 */ /* 0x000fe20007ffe1ff */
[----:B------:R-:W3:Y:S01]  /*15470*/  @P5 MUFU.RCP R3, R0 ;  /* 0x0000000000035308 */ /* 0x000ee20000001000 */
[----:B------:R-:W-:Y:S01]  /*15480*/  SHF.R.S32.HI R16, RZ, 0x1, R14 ;  /* 0x00000001ff107819 */ /* 0x000fe2000001140e */
[----:B------:R-:W-:Y:S01]  /*15490*/  @UP2 UMOV UR13, 0x1 ;  /* 0x00000001000d2882 */ /* 0x000fe20000000000 */
[----:B------:R-:W-:Y:S01]  /*154a0*/  LOP3.LUT R14, R14, 0x3fffffe, RZ, 0xc0, !PT ;  /* 0x03fffffe0e0e7812 */ /* 0x000fe200078ec0ff */
[----:B------:R-:W-:Y:S01]  /*154b0*/  @!UP2 UIMAD UR13, UR14, UR4, URZ ;  /* 0x000000040e0da2a4 */ /* 0x000fe2000f8e023f */
[C---:B------:R-:W-:Y:S01]  /*154c0*/  SHF.L.U32 R17, R16.reuse, 0x6, RZ ;  /* 0x0000000610117819 */ /* 0x040fe200000006ff */
[----:B------:R-:W-:Y:S01]  /*154d0*/  @UP3 UIMAD UR16, UR6, UR8, URZ ;  /* 0x00000008061032a4 */ /* 0x000fe2000f8e023f */
[----:B------:R-:W-:Y:S01]  /*154e0*/  IADD3 R14, R13, -R14, RZ ;  /* 0x8000000e0d0e7210 */ /* 0x000fe20007ffe0ff */
[----:B-1----:R-:W-:Y:S01]  /*154f0*/  FADD.FTZ R5, R229, R5 ;  /* 0x00000005e5057221 */ /* 0x002fe20000010000 */
[----:B------:R-:W1:Y:S01]  /*15500*/  @P4 MUFU.RCP R4, R2 ;  /* 0x0000000200044308 */ /* 0x000e620000001000 */
[----:B------:R-:W-:Y:S01]  /*15510*/  LEA R15, R11, R15, 0x8 ;  /* 0x0000000f0b0f7211 */ /* 0x000fe200078e40ff */
[----:B------:R-:W-:Y:S01]  /*15520*/  @UP2 ULDC UR15, c[0x0][0x210] ;  /* 0x00008400000f2ab9 */ /* 0x000fe20000000800 */
[----:B------:R-:W-:Y:S01]  /*15530*/  LOP3.LUT R17, R17, 0xc0, RZ, 0xc0, !PT ;  /* 0x000000c011117812 */ /* 0x000fe200078ec0ff */
[----:B------:R-:W-:Y:S01]  /*15540*/  UIMAD UR5, UR6, UR13, URZ ;  /* 0x0000000d060572a4 */ /* 0x000fe2000f8e023f */
[----:B------:R-:W-:Y:S01]  /*15550*/  FSETP.NE.FTZ.AND P2, PT, R5, RZ, PT ;  /* 0x000000ff0500720b */ /* 0x000fe20003f55000 */
[----:B------:R-:W-:Y:S01]  /*15560*/  @!UP2 UMOV UR15, 0x1 ;  /* 0x00000001000fa882 */ /* 0x000fe20000000000 */
[----:B------:R-:W-:Y:S01]  /*15570*/  LOP3.LUT R13, R16, 0x1, RZ, 0xc0, !PT ;  /* 0x00000001100d7812 */ /* 0x000fe200078ec0ff */
[----:B------:R-:W4:Y:S01]  /*15580*/  @P3 MUFU.RCP R7, R6 ;  /* 0x0000000600073308 */ /* 0x000f220000001000 */
[----:B------:R-:W-:Y:S01]  /*15590*/  LEA R14, R14, R15, 0x4 ;  /* 0x0000000f0e0e7211 */ /* 0x000fe200078e20ff */
[----:B---3--:R-:W-:Y:S01]  /*155a0*/  FMUL.FTZ R3, R3, c[0x0][0x2dc] ;  /* 0x0000b70003037a20 */ /* 0x008fe20000410000 */
[----:B------:R-:W-:Y:S01]  /*155b0*/  LEA.HI R17, R17, R17, RZ, 0x1d ;  /* 0x0000001111117211 */ /* 0x000fe200078fe8ff */
[----:B------:R-:W-:Y:S01]  /*155c0*/  @UP3 USEL UR16, UR16, UR25, !UP0 ;  /* 0x0000001910103287 */ /* 0x000fe2000c000000 */
[----:B------:R-:W-:Y:S01]  /*155d0*/  ISETP.NE.U32.AND P1, PT, R13, 0x1, PT ;  /* 0x000000010d00780c */ /* 0x000fe20003f25070 */
[C---:B------:R-:W-:Y:S01]  /*155e0*/  FMUL.FTZ R160, R3.reuse, R160 ;  /* 0x000000a003a07220 */ /* 0x040fe20000410000 */
[----:B------:R-:W-:Y:S01]  /*155f0*/  LEA R14, R14, R17, 0x1 ;  /* 0x000000110e0e7211 */ /* 0x000fe200078e08ff */
[----:B-1----:R-:W-:Y:S01]  /*15600*/  FMUL.FTZ R4, R4, c[0x0][0x2dc] ;  /* 0x0000b70004047a20 */ /* 0x002fe20000410000 */
[----:B------:R-:W-:Y:S01]  /*15610*/  LOP3.LUT P0, RZ, R16, 0x2, RZ, 0xc0, !PT ;  /* 0x0000000210ff7812 */ /* 0x000fe2000780c0ff */
[----:B------:R-:W1:Y:S01]  /*15620*/  @P2 MUFU.RCP R8, R5 ;  /* 0x0000000500082308 */ /* 0x000e620000001000 */
[----:B------:R-:W-:Y:S01]  /*15630*/  FMUL.FTZ R161, R3, R161 ;  /* 0x000000a103a17220 */ /* 0x000fe20000410000 */
[----:B------:R-:W-:Y:S01]  /*15640*/  SHF.L.U32 R14, R14, 0x1, RZ ;  /* 0x000000010e0e7819 */ /* 0x000fe200000006ff */
[C---:B------:R-:W-:Y:S01]  /*15650*/  FMUL.FTZ R162, R4.reuse, R162 ;  /* 0x000000a204a27220 */ /* 0x040fe20000410000 */
[----:B------:R-:W-:Y:S01]  /*15660*/  MOV R13, 0x20 ;  /* 0x00000020000d7802 */ /* 0x000fe20000000f00 */
[C---:B------:R-:W-:Y:S01]  /*15670*/  FMUL.FTZ R163, R4.reuse, R163 ;  /* 0x000000a304a37220 */ /* 0x040fe20000410000 */
[----:B------:R-:W-:Y:S01]  /*15680*/  F2FP.PACK_AB R160, R161, R160 ;  /* 0x000000a0a1a0723e */ /* 0x000fe200000000ff */
[C---:B------:R-:W-:Y:S01]  /*15690*/  FMUL.FTZ R150, R4.reuse, R150 ;  /* 0x0000009604967220 */ /* 0x040fe20000410000 */
[----:B------:R-:W-:Y:S01]  /*156a0*/  SEL R13, R13, 0xffffffe0, !P0 ;  /* 0xffffffe00d0d7807 */ /* 0x000fe20004000000 */
[C---:B------:R-:W-:Y:S01]  /*156b0*/  FMUL.FTZ R151, R4.reuse, R151 ;  /* 0x0000009704977220 */ /* 0x040fe20000410000 */
[----:B------:R-:W-:Y:S01]  /*156c0*/  F2FP.PACK_AB R162, R163, R162 ;  /* 0x000000a2a3a2723e */ /* 0x000fe200000000ff */
[----:B------:R-:W-:Y:S01]  /*156d0*/  FMUL.FTZ R70, R4, R70 ;  /* 0x0000004604467220 */ /* 0x000fe20000410000 */
[----:B------:R-:W-:Y:S01]  /*156e0*/  IADD3 R15, R14, R13, RZ ;  /* 0x0000000d0e0f7210 */ /* 0x000fe20007ffe0ff */
[C---:B------:R-:W-:Y:S01]  /*156f0*/  FMUL.FTZ R71, R4.reuse, R71 ;  /* 0x0000004704477220 */ /* 0x040fe20000410000 */
[----:B------:R-:W-:Y:S01]  /*15700*/  F2FP.PACK_AB R150, R151, R150 ;  /* 0x000000969796723e */ /* 0x000fe200000000ff */
[C---:B------:R-:W-:Y:S01]  /*15710*/  FMUL.FTZ R82, R4.reuse, R82 ;  /* 0x0000005204527220 */ /* 0x040fe20000410000 */
[----:B------:R-:W-:Y:S01]  /*15720*/  STS [R14], R160 ;  /* 0x000000a00e007388 */ /* 0x000fe20000000800 */
[C---:B------:R-:W-:Y:S01]  /*15730*/  FMUL.FTZ R83, R4.reuse, R83 ;  /* 0x0000005304537220 */ /* 0x040fe20000410000 */
[----:B------:R-:W-:Y:S01]  /*15740*/  F2FP.PACK_AB R70, R71, R70 ;  /* 0x000000464746723e */ /* 0x000fe200000000ff */
[C---:B------:R-:W-:Y:S01]  /*15750*/  FMUL.FTZ R86, R4.reuse, R86 ;  /* 0x0000005604567220 */ /* 0x040fe20000410000 */
[----:B------:R-:W-:Y:S01]  /*15760*/  STS [R14+0x200], R162 ;  /* 0x000200a20e007388 */ /* 0x000fe20000000800 */
[C---:B------:R-:W-:Y:S01]  /*15770*/  FMUL.FTZ R87, R4.reuse, R87 ;  /* 0x0000005704577220 */ /* 0x040fe20000410000 */
[----:B------:R-:W-:Y:S01]  /*15780*/  F2FP.PACK_AB R82, R83, R82 ;  /* 0x000000525352723e */ /* 0x000fe200000000ff */
[----:B------:R-:W-:Y:S01]  /*15790*/  FMUL.FTZ R98, R4, R98 ;  /* 0x0000006204627220 */ /* 0x000fe20000410000 */
[----:B------:R-:W-:Y:S01]  /*157a0*/  LOP3.LUT R10, R10, 0xffffffe0, RZ, 0xc0, !PT ;  /* 0xffffffe00a0a7812 */ /* 0x000fe200078ec0ff */
[C---:B------:R-:W-:Y:S01]  /*157b0*/  FMUL.FTZ R99, R4.reuse, R99 ;  /* 0x0000006304637220 */ /* 0x040fe20000410000 */
[----:B------:R-:W-:Y:S01]  /*157c0*/  F2FP.PACK_AB R86, R87, R86 ;  /* 0x000000565756723e */ /* 0x000fe200000000ff */
[C---:B------:R-:W-:Y:S01]  /*157d0*/  FMUL.FTZ R102, R4.reuse, R102 ;  /* 0x0000006604667220 */ /* 0x040fe20000410000 */
[----:B------:R-:W3:Y:S01]  /*157e0*/  @P5 MUFU.LG2 R0, R0 ;  /* 0x0000000000005308 */ /* 0x000ee20000000c00 */
[C---:B------:R-:W-:Y:S01]  /*157f0*/  FMUL.FTZ R103, R4.reuse, R103 ;  /* 0x0000006704677220 */ /* 0x040fe20000410000 */
[----:B------:R-:W-:Y:S01]  /*15800*/  F2FP.PACK_AB R98, R99, R98 ;  /* 0x000000626362723e */ /* 0x000fe200000000ff */
[----:B------:R-:W-:Y:S01]  /*15810*/  FMUL.FTZ R110, R4, R110 ;  /* 0x0000006e046e7220 */ /* 0x000fe20000410000 */
[----:B------:R-:W-:Y:S01]  /*15820*/  IADD3 R10, -R10, R9, RZ ;  /* 0x000000090a0a7210 */ /* 0x000fe20007ffe1ff */
[C---:B------:R-:W-:Y:S01]  /*15830*/  FMUL.FTZ R111, R4.reuse, R111 ;  /* 0x0000006f046f7220 */ /* 0x040fe20000410000 */
[----:B------:R-:W-:Y:S01]  /*15840*/  F2FP.PACK_AB R102, R103, R102 ;  /* 0x000000666766723e */ /* 0x000fe200000000ff */
[C---:B------:R-:W-:Y:S01]  /*15850*/  FMUL.FTZ R114, R4.reuse, R114 ;  /* 0x0000007204727220 */ /* 0x040fe20000410000 */
[----:B------:R-:W3:Y:S01]  /*15860*/  @P4 MUFU.LG2 R2, R2 ;  /* 0x0000000200024308 */ /* 0x000ee20000000c00 */
[C---:B------:R-:W-:Y:S01]  /*15870*/  FMUL.FTZ R115, R4.reuse, R115 ;  /* 0x0000007304737220 */ /* 0x040fe20000410000 */
[----:B------:R-:W-:Y:S01]  /*15880*/  F2FP.PACK_AB R110, R111, R110 ;  /* 0x0000006e6f6e723e */ /* 0x000fe200000000ff */
[C---:B------:R-:W-:Y:S01]  /*15890*/  FMUL.FTZ R122, R4.reuse, R122 ;  /* 0x0000007a047a7220 */ /* 0x040fe20000410000 */
[----:B--2---:R-:W-:Y:S01]  /*158a0*/  UIMAD UR4, UR9, UR15, URZ ;  /* 0x0000000f090472a4 */ /* 0x004fe2000f8e023f */
[C---:B------:R-:W-:Y:S01]  /*158b0*/  FMUL.FTZ R123, R4.reuse, R123 ;  /* 0x0000007b047b7220 */ /* 0x040fe20000410000 */
[----:B------:R-:W-:Y:S01]  /*158c0*/  F2FP.PACK_AB R114, R115, R114 ;  /* 0x000000727372723e */ /* 0x000fe200000000ff */
[C---:B------:R-:W-:Y:S01]  /*158d0*/  FMUL.FTZ R138, R4.reuse, R138 ;  /* 0x0000008a048a7220 */ /* 0x040fe20000410000 */
[----:B------:R-:W2:Y:S01]  /*158e0*/  @P3 MUFU.LG2 R6, R6 ;  /* 0x0000000600063308 */ /* 0x000ea20000000c00 */
[----:B------:R-:W-:Y:S01]  /*158f0*/  FMUL.FTZ R139, R4, R139 ;  /* 0x0000008b048b7220 */ /* 0x000fe20000410000 */
[----:B------:R-:W-:Y:S01]  /*15900*/  F2FP.PACK_AB R122, R123, R122 ;  /* 0x0000007a7b7a723e */ /* 0x000fe200000000ff */
[----:B----4-:R-:W-:Y:S01]  /*15910*/  FMUL.FTZ R7, R7, c[0x0][0x2dc] ;  /* 0x0000b70007077a20 */ /* 0x010fe20000410000 */
[----:B------:R-:W-:Y:S01]  /*15920*/  LOP3.LUT P0, RZ, R10, 0x3, RZ, 0xc0, !PT ;  /* 0x000000030aff7812 */ /* 0x000fe2000780c0ff */
[----:B------:R-:W-:Y:S01]  /*15930*/  FMUL.FTZ R134, R4, R134 ;  /* 0x0000008604867220 */ /* 0x000fe20000410000 */
[----:B------:R-:W-:Y:S01]  /*15940*/  F2FP.PACK_AB R138, R139, R138 ;  /* 0x0000008a8b8a723e */ /* 0x000fe200000000ff */
[----:B-1----:R-:W-:Y:S01]  /*15950*/  FMUL.FTZ R8, R8, c[0x0][0x2dc] ;  /* 0x0000b70008087a20 */ /* 0x002fe20000410000 */
[----:B------:R-:W1:Y:S01]  /*15960*/  @P2 MUFU.LG2 R5, R5 ;  /* 0x0000000500052308 */ /* 0x000e620000000c00 */
[----:B------:R-:W-:Y:S01]  /*15970*/  FMUL.FTZ R4, R4, R135 ;  /* 0x0000008704047220 */ /* 0x000fe20000410000 */
[----:B------:R-:W-:Y:S01]  /*15980*/  USEL UR5, UR5, URZ, !UP3 ;  /* 0x0000003f05057287 */ /* 0x000fe2000d800000 */
[C---:B------:R-:W-:Y:S01]  /*15990*/  FMUL.FTZ R148, R3.reuse, R148 ;  /* 0x0000009403947220 */ /* 0x040fe20000410000 */
[----:B------:R-:W-:Y:S01]  /*159a0*/  USHF.L.U32 UR4, UR4, 0x7, URZ ;  /* 0x0000000704047899 */ /* 0x000fe2000800063f */
[----:B------:R-:W-:Y:S01]  /*159b0*/  FMUL.FTZ R149, R3, R149 ;  /* 0x0000009503957220 */ /* 0x000fe20000410000 */
[----:B------:R-:W-:Y:S01]  /*159c0*/  F2FP.PACK_AB R134, R4, R134 ;  /* 0x000000860486723e */ /* 0x000fe200000000ff */
[C---:B------:R-:W-:Y:S01]  /*159d0*/  FMUL.FTZ R156, R7.reuse, R156 ;  /* 0x0000009c079c7220 */ /* 0x040fe20000410000 */
[----:B------:R-:W-:Y:S01]  /*159e0*/  IADD3 R4, R14, -0x10, RZ ;  /* 0xfffffff00e047810 */ /* 0x000fe20007ffe0ff */
[----:B------:R-:W-:Y:S01]  /*159f0*/  FMUL.FTZ R157, R7, R157 ;  /* 0x0000009d079d7220 */ /* 0x000fe20000410000 */
[----:B------:R-:W-:Y:S01]  /*15a00*/  F2FP.PACK_AB R148, R149, R148 ;  /* 0x000000949594723e */ /* 0x000fe200000000ff */
[----:B------:R-:W-:Y:S01]  /*15a10*/  FMUL.FTZ R158, R8, R158 ;  /* 0x0000009e089e7220 */ /* 0x000fe20000410000 */
[----:B------:R-:W-:Y:S01]  /*15a20*/  @P1 IADD3 R4, R14, 0x10, RZ ;  /* 0x000000100e041810 */ /* 0x000fe20007ffe0ff */
[C---:B------:R-:W-:Y:S01]  /*15a30*/  FMUL.FTZ R159, R8.reuse, R159 ;  /* 0x0000009f089f7220 */ /* 0x040fe20000410000 */
[----:B------:R-:W-:Y:S01]  /*15a40*/  F2FP.PACK_AB R156, R157, R156 ;  /* 0x0000009c9d9c723e */ /* 0x000fe200000000ff */
[----:B------:R-:W-:Y:S01]  /*15a50*/  FMUL.FTZ R152, R7, R152 ;  /* 0x0000009807987220 */ /* 0x000fe20000410000 */
[----:B------:R-:W-:Y:S01]  /*15a60*/  IADD3 R13, R13, R4, RZ ;  /* 0x000000040d0d7210 */ /* 0x000fe20007ffe0ff */
        /* <DEDUP_REMOVED lines=121> */
[----:B------:R-:W-:Y:S01]  /*16200*/  UIMAD UR14, UR10, UR14, UR5 ;  /* 0x0000000e0a0e72a4 */ /* 0x000fe2000f8e0205 */
[----:B------:R-:W-:Y:S01]  /*16210*/  FMUL.FTZ R7, R7, R129 ;  /* 0x0000008107077220 */ /* 0x000fe20000410000 */
[----:B------:R-:W-:Y:S01]  /*16220*/  STS [R14+0x4000], R112 ;  /* 0x004000700e007388 */ /* 0x000fe20000000800 */
[----:B------:R-:W-:Y:S01]  /*16230*/  FMUL.FTZ R8, R8, R131 ;  /* 0x0000008308087220 */ /* 0x000fe20000410000 */
[----:B------:R-:W-:Y:S01]  /*16240*/  F2FP.PACK_AB R126, R127, R126 ;  /* 0x0000007e7f7e723e */ /* 0x000fe200000000ff */
[----:B------:R-:W-:Y:S01]  /*16250*/  @!UP3 UMOV UR22, URZ ;  /* 0x0000003f0016bc82 */ /* 0x000fe20008000000 */
[----:B------:R-:W-:Y:S01]  /*16260*/  STS [R14+0x4200], R114 ;  /* 0x004200720e007388 */ /* 0x000fe20000000800 */
[----:B------:R-:W-:Y:S01]  /*16270*/  F2FP.PACK_AB R7, R7, R128 ;  /* 0x000000800707723e */ /* 0x000fe200000000ff */
[----:B------:R-:W-:Y:S01]  /*16280*/  @UP3 UMOV UR22, UR16 ;  /* 0x0000001000163c82 */ /* 0x000fe20008000000 */
[----:B------:R-:W-:Y:S01]  /*16290*/  F2FP.PACK_AB R8, R8, R130 ;  /* 0x000000820808723e */ /* 0x000fe200000000ff */
[----:B------:R-:W-:Y:S01]  /*162a0*/  STS [R4+0x4000], R120 ;  /* 0x0040007804007388 */ /* 0x000fe20000000800 */
[----:B------:R-:W-:Y:S01]  /*162b0*/  @!UP3 UMOV UR23, URZ ;  /* 0x0000003f0017bc82 */ /* 0x000fe20008000000 */
[----:B---3--:R-:W-:Y:S01]  /*162c0*/  @P5 FMUL.FTZ R0, R0, 0.69314718246459960938 ;  /* 0x3f31721800005820 */ /* 0x008fe20000410000 */
[----:B------:R-:W-:Y:S01]  /*162d0*/  USHF.R.S32.HI UR5, URZ, 0x1f, UR4 ;  /* 0x0000001f3f057899 */ /* 0x000fe20008011404 */
[----:B------:R-:W-:Y:S01]  /*162e0*/  STS [R4+0x4200], R122 ;  /* 0x0042007a04007388 */ /* 0x000fe20000000800 */
[----:B------:R-:W-:Y:S01]  /*162f0*/  @UP3 USHF.R.S32.HI UR23, URZ, 0x1f, UR16 ;  /* 0x0000001f3f173899 */ /* 0x000fe20008011410 */
[----:B------:R-:W-:Y:S01]  /*16300*/  @P4 FMUL.FTZ R2, R2, 0.69314718246459960938 ;  /* 0x3f31721802024820 */ /* 0x000fe20000410000 */
[----:B------:R-:W-:Y:S01]  /*16310*/  USHF.R.S32.HI UR6, URZ, 0x1f, UR14 ;  /* 0x0000001f3f067899 */ /* 0x000fe2000801140e */
[----:B------:R-:W-:Y:S01]  /*16320*/  STS [R14+0x5000], R140 ;  /* 0x0050008c0e007388 */ /* 0x000fe20000000800 */
[----:B------:R-:W-:Y:S01]  /*16330*/  UIADD3 UR4, UP2, UP1, UR4, UR22, UR14 ;  /* 0x0000001604047290 */ /* 0x000fe2000f95e00e */
[----:B--2---:R-:W-:Y:S01]  /*16340*/  @P3 FMUL.FTZ R6, R6, 0.69314718246459960938 ;  /* 0x3f31721806063820 */ /* 0x004fe20000410000 */
[----:B------:R-:W-:Y:S01]  /*16350*/  @!UP0 UMOV UR12, UR20 ;  /* 0x00000014000c8c82 */ /* 0x000fe20008000000 */
[----:B------:R-:W-:Y:S01]  /*16360*/  STS [R14+0x5200], R142 ;  /* 0x0052008e0e007388 */ /* 0x000fe20000000800 */
[----:B-1----:R-:W-:Y:S01]  /*16370*/  @P2 FMUL.FTZ R5, R5, 0.69314718246459960938 ;  /* 0x3f31721805052820 */ /* 0x002fe20000410000 */
[----:B------:R-:W-:-:S02]  /*16380*/  UIADD3.X UR5, UR5, UR23, UR6, UP2, UP1 ;  /* 0x0000001705057290 */ /* 0x000fc400097e2406 */
[----:B------:R-:W-:Y:S04]  /*16390*/  STS [R4+0x5000], R116 ;  /* 0x0050007404007388 */ /* 0x000fe80000000800 */
[----:B------:R1:W-:Y:S04]  /*163a0*/  STS [R4+0x5200], R118 ;  /* 0x0052007604007388 */ /* 0x0003e80000000800 */
[----:B------:R-:W-:Y:S04]  /*163b0*/  STS [R15+0x4000], R136 ;  /* 0x004000880f007388 */ /* 0x000fe80000000800 */
[----:B------:R-:W-:Y:S04]  /*163c0*/  STS [R15+0x4200], R138 ;  /* 0x0042008a0f007388 */ /* 0x000fe80000000800 */
[----:B------:R2:W-:Y:S04]  /*163d0*/  STS [R13+0x4000], R3 ;  /* 0x004000030d007388 */ /* 0x0005e80000000800 */
[----:B------:R-:W-:Y:S04]  /*163e0*/  STS [R13+0x4200], R134 ;  /* 0x004200860d007388 */ /* 0x000fe80000000800 */
[----:B------:R-:W-:Y:S04]  /*163f0*/  STS [R15+0x5000], R124 ;  /* 0x0050007c0f007388 */ /* 0x000fe80000000800 */
[----:B------:R-:W-:Y:S01]  /*16400*/  STS [R15+0x5200], R126 ;  /* 0x0052007e0f007388 */ /* 0x000fe20000000800 */
[----:B-1----:R-:W-:Y:S01]  /*16410*/  MOV R4, 0x7f800000 ;  /* 0x7f80000000047802 */ /* 0x002fe20000000f00 */
[----:B------:R-:W-:-:S02]  /*16420*/  @P2 FFMA.FTZ R4, R165, c[0x0][0x238], R5 ;  /* 0x00008e00a5042a23 */ /* 0x000fc40000010005 */
[----:B------:R1:W-:Y:S04]  /*16430*/  STS [R13+0x5000], R7 ;  /* 0x005000070d007388 */ /* 0x0003e80000000800 */
[----:B------:R3:W-:Y:S04]  /*16440*/  STS [R13+0x5200], R8 ;  /* 0x005200080d007388 */ /* 0x0007e80000000800 */
[----:B------:R-:W-:Y:S01]  /*16450*/  BAR.SYNC.DEFER_BLOCKING 0x0 ;  /* 0x0000000000007b1d */ /* 0x000fe20000010000 */
[----:B--2---:R-:W-:Y:S01]  /*16460*/  MOV R3, 0x7f800000 ;  /* 0x7f80000000037802 */ /* 0x004fe20000000f00 */
[----:B------:R-:W-:Y:S01]  /*16470*/  @P3 FFMA.FTZ R3, R166, c[0x0][0x238], R6 ;  /* 0x00008e00a6033a23 */ /* 0x000fe20000010006 */
[----:B-1----:R-:W-:Y:S01]  /*16480*/  MOV R7, 0x7f800000 ;  /* 0x7f80000000077802 */ /* 0x002fe20000000f00 */
[----:B------:R-:W-:Y:S01]  /*16490*/  @P5 FFMA.FTZ R7, R168, c[0x0][0x238], R0 ;  /* 0x00008e00a8075a23 */ /* 0x000fe20000010000 */
[----:B---3--:R-:W-:Y:S01]  /*164a0*/  MOV R8, 0x7f800000 ;  /* 0x7f80000000087802 */ /* 0x008fe20000000f00 */
[----:B------:R-:W-:Y:S01]  /*164b0*/  @P4 FFMA.FTZ R8, R167, c[0x0][0x238], R2 ;  /* 0x00008e00a7084a23 */ /* 0x000fe20000010002 */
        /* <DEDUP_REMOVED lines=13> */
[----:B--23--:R-:W2:Y:S01]  /*16590*/  S2R R2, SR_TID.X ;  /* 0x0000000000027919 */ /* 0x00cea20000002100 */
[----:B------:R-:W-:-:S04]  /*165a0*/  SHF.R.S32.HI R5, RZ, 0x1f, R11 ;  /* 0x0000001fff057819 */ /* 0x000fc8000001140b */
[----:B------:R-:W-:-:S04]  /*165b0*/  LEA.HI R5, R5, R11, RZ, 0x2 ;  /* 0x0000000b05057211 */ /* 0x000fc800078f10ff */
[----:B------:R-:W-:Y:S02]  /*165c0*/  LOP3.LUT R5, R5, 0xffffffc, RZ, 0xc0, !PT ;  /* 0x0ffffffc05057812 */ /* 0x000fe400078ec0ff */
[----:B--2---:R-:W-:-:S04]  /*165d0*/  SHF.R.S32.HI R0, RZ, 0x1f, R2 ;  /* 0x0000001fff007819 */ /* 0x004fc80000011402 */
[----:B------:R-:W-:-:S04]  /*165e0*/  LEA.HI R0, R0, R2, RZ, 0x5 ;  /* 0x0000000200007211 */ /* 0x000fc800078f28ff */
[----:B------:R-:W-:-:S05]  /*165f0*/  LOP3.LUT R0, R0, 0xffffffe0, RZ, 0xc0, !PT ;  /* 0xffffffe000007812 */ /* 0x000fca00078ec0ff */
[----:B------:R-:W-:-:S05]  /*16600*/  IMAD.IADD R0, R2, 0x1, -R0 ;  /* 0x0000000102007824 */ /* 0x000fca00078e0a00 */
[----:B------:R-:W-:-:S04]  /*16610*/  SHF.R.S32.HI R2, RZ, 0x1f, R0 ;  /* 0x0000001fff027819 */ /* 0x000fc80000011400 */
[----:B------:R-:W-:Y:S01]  /*16620*/  LEA.HI R2, R2, R0, RZ, 0x2 ;  /* 0x0000000002027211 */ /* 0x000fe200078f10ff */
[----:B------:R-:W-:-:S03]  /*16630*/  IMAD.IADD R0, R11, 0x1, -R5 ;  /* 0x000000010b007824 */ /* 0x000fc600078e0a05 */
        /* <DEDUP_REMOVED lines=19> */
[----:B------:R-:W-:Y:S01]  /*16770*/  @!P4 IADD3 R5, P1, R10, UR4, RZ ;  /* 0x000000040a05cc10 */ /* 0x000fe2000ff3e0ff */
[----:B------:R2:W-:Y:S01]  /*16780*/  @!P6 STG.E [R14.64], R7 ;  /* 0x000000070e00e986 */ /* 0x0005e2000c10191c */
[----:B------:R-:W-:-:S02]  /*16790*/  @!P3 IADD3 R6, P0, R9, UR4, RZ ;  /* 0x000000040906bc10 */ /* 0x000fc4000ff1e0ff */
[----:B------:R-:W-:Y:S02]  /*167a0*/  @!P5 LEA R64, P2, R2, c[0x0][0x200], 0x2 ;  /* 0x000080000240da11 */ /* 0x000fe400078410ff */
[----:B------:R-:W-:Y:S02]  /*167b0*/  @!P4 LEA.HI.X.SX32 R10, R10, UR5, 0x1, P1 ;  /* 0x000000050a0acc11 */ /* 0x000fe400088f0eff */
[----:B------:R-:W-:Y:S02]  /*167c0*/  @!P3 LEA.HI.X.SX32 R9, R9, UR5, 0x1, P0 ;  /* 0x000000050909bc11 */ /* 0x000fe400080f0eff */
        /* <DEDUP_REMOVED lines=8> */
.L_x_293:
[----:B--23--:R-:W-:Y:S05]  /*16850*/  BSYNC B0 ;  /* 0x0000000000007941 */ /* 0x00cfea0003800000 */
.L_x_292:
[----:B------:R-:W2:Y:S01]  /*16860*/  S2R R3, SR_TID.X ;  /* 0x0000000000037919 */ /* 0x000ea20000002100 */
[----:B------:R-:W-:Y:S01]  /*16870*/  UIMAD UR9, UR9, -0x80, UR27 ;  /* 0xffffff80090978a4 */ /* 0x000fe2000f8e021b */
[----:B------:R-:W-:Y:S01]  /*16880*/  SHF.R.S32.HI R4, RZ, 0x1f, R226 ;  /* 0x0000001fff047819 */ /* 0x000fe200000114e2 */
[----:B------:R-:W-:Y:S01]  /*16890*/  USHF.R.S32.HI UR6, URZ, 0x1f, UR10 ;  /* 0x0000001f3f067899 */ /* 0x000fe2000801140a */
[----:B------:R-:W3:Y:S01]  /*168a0*/  S2R R0, SR_CTAID.Z ;  /* 0x0000000000007919 */ /* 0x000ee20000002700 */
        /* <DEDUP_REMOVED lines=9> */
[----:B---3--:R-:W-:-:S03]  /*16940*/  IMAD.WIDE.U32 R6, R0, c[0x0][0x1f0], R6 ;  /* 0x00007c0000067a25 */ /* 0x008fc600078e0006 */
        /* <DEDUP_REMOVED lines=19> */
.L_x_295:
[----:B------:R-:W-:Y:S05]  /*16a80*/  BSYNC B0 ;  /* 0x0000000000007941 */ /* 0x000fea0003800000 */
.L_x_294:
[----:B------:R-:W-:Y:S01]  /*16a90*/  IADD3 R0, R4, 0x20, RZ ;  /* 0x0000002004007810 */ /* 0x000fe20007ffe0ff */
[----:B------:R-:W-:Y:S03]  /*16aa0*/  BSSY B0, `(.L_x_296) ;  /* 0x0000013000007945 */ /* 0x000fe60003800000 */
[----:B------:R-:W-:-:S13]  /*16ab0*/  ISETP.GE.AND P0, PT, R0, UR18, PT ;  /* 0x0000001200007c0c */ /* 0x000fda000bf06270 */
[----:B------:R-:W-:Y:S05]  /*16ac0*/  @P0 BRA `(.L_x_297) ;  /* 0x0000010000000947 */ /* 0x000fea0003800000 */
[----:B------:R-:W-:Y:S01]  /*16ad0*/  IADD3 R2, P0, R10, 0x20, RZ ;  /* 0x000000200a027810 */ /* 0x000fe20007f1e0ff */
[----:B--2---:R-:W-:Y:S01]  /*16ae0*/  IMAD.MOV.U32 R12, RZ, RZ, R6 ;  /* 0x000000ffff0c7224 */ /* 0x004fe200078e0006 */
        /* <DEDUP_REMOVED lines=14> */
.L_x_297:
[----:B------:R-:W-:Y:S05]  /*16bd0*/  BSYNC B0 ;  /* 0x0000000000007941 */ /* 0x000fea0003800000 */
.L_x_296:
        /* <DEDUP_REMOVED lines=20> */
.L_x_299:
[----:B------:R-:W-:Y:S05]  /*16d20*/  BSYNC B0 ;  /* 0x0000000000007941 */ /* 0x000fea0003800000 */
.L_x_298:
[----:B------:R-:W-:-:S04]  /*16d30*/  IADD3 R4, R4, 0x60, RZ ;  /* 0x0000006004047810 */ /* 0x000fc80007ffe0ff */
[----:B------:R-:W-:-:S13]  /*16d40*/  ISETP.GE.AND P0, PT, R4, UR18, PT ;  /* 0x0000001204007c0c */ /* 0x000fda000bf06270 */
[----:B------:R-:W-:Y:S05]  /*16d50*/  @P0 EXIT ;  /* 0x000000000000094d */ /* 0x000fea0003800000 */
[----:B------:R-:W-:Y:S01]  /*16d60*/  IADD3 R0, P0, R10, 0x60, RZ ;  /* 0x000000600a007810 */ /* 0x000fe20007f1e0ff */
[----:B--2---:R-:W-:Y:S01]  /*16d70*/  IMAD.MOV.U32 R2, RZ, RZ, R6 ;  /* 0x000000ffff027224 */ /* 0x004fe200078e0006 */
[----:B------:R-:W-:Y:S02]  /*16d80*/  MOV R3, R9 ;  /* 0x0000000900037202 */ /* 0x000fe40000000f00 */
        /* <DEDUP_REMOVED lines=15> */
.L_x_258:
[----:B------:R-:W-:Y:S01]  /*16e80*/  UISETP.NE.AND UP4, UPT, UR25, -0x1, UPT ;  /* 0xffffffff1900788c */ /* 0x000fe2000bf85270 */
[----:B------:R-:W-:Y:S01]  /*16e90*/  LEA.HI R14, R10, R2, RZ, 0x2 ;  /* 0x000000020a0e7211 */ /* 0x000fe200078f10ff */
[----:B------:R-:W-:Y:S01]  /*16ea0*/  ULDC.U8 UR15, c[0x0][0x329] ;  /* 0x0000ca40000f7ab9 */ /* 0x000fe20000000000 */
[----:B------:R-:W1:Y:S01]  /*16eb0*/  S2R R10, SR_CTAID.Z ;  /* 0x00000000000a7919 */ /* 0x000e620000002700 */
[----:B------:R-:W-:Y:S01]  /*16ec0*/  UISETP.NE.AND UP3, UPT, UR15, URZ, UPT ;  /* 0x0000003f0f00728c */ /* 0x000fe2000bf65270 */
[----:B------:R-:W-:Y:S01]  /*16ed0*/  LOP3.LUT R7, R14, 0xfffffffc, RZ, 0xc0, !PT ;  /* 0xfffffffc0e077812 */ /* 0x000fe200078ec0ff */
[----:B------:R-:W-:Y:S01]  /*16ee0*/  ULDC.64 UR4, c[0x0][0x1e0] ;  /* 0x0000780000047ab9 */ /* 0x000fe20000000a00 */
[----:B------:R-:W-:Y:S01]  /*16ef0*/  SHF.R.S32.HI R14, RZ, 0x2, R14 ;  /* 0x00000002ff0e7819 */ /* 0x000fe2000001140e */
[----:B------:R-:W-:Y:S01]  /*16f00*/  ULDC.64 UR6, c[0x0][0x1e8] ;  /* 0x00007a0000067ab9 */ /* 0x000fe20000000a00 */
[----:B------:R-:W-:Y:S01]  /*16f10*/  IMAD.U32 R16, RZ, RZ, UR26 ;  /* 0x0000001aff107e24 */ /* 0x000fe2000f8e00ff */
[----:B------:R-:W-:Y:S01]  /*16f20*/  USHF.R.S32.HI UR14, URZ, 0x1f, UR10 ;  /* 0x0000001f3f0e7899 */ /* 0x000fe2000801140a */
[----:B------:R-:W-:Y:S01]  /*16f30*/  IMAD.IADD R7, R2, 0x1, -R7 ;  /* 0x0000000102077824 */ /* 0x000fe200078e0a07 */
[----:B------:R-:W-:Y:S01]  /*16f40*/  @!UP4 USHF.R.S32.HI UR17, URZ, 0x1f, UR11 ;  /* 0x0000001f3f11c899 */ /* 0x000fe2000801140b */
[--C-:B------:R-:W-:Y:S01]  /*16f50*/  SHF.R.S32.HI R15, RZ, 0x1f, R14.reuse ;  /* 0x0000001fff0f7819 */ /* 0x100fe2000001140e */
[----:B------:R-:W-:Y:S01]  /*16f60*/  @UP4 UIMAD.WIDE.U32 UR12, UR25, UR6, URZ ;  /* 0x00000006190c42a5 */ /* 0x000fe2000f8e003f */
[----:B------:R-:W-:Y:S01]  /*16f70*/  IMAD.SHL.U32 R6, R7, 0x8, RZ ;  /* 0x0000000807067824 */ /* 0x000fe200078e00ff */
[----:B------:R-:W-:Y:S01]  /*16f80*/  @!UP4 UIMAD UR17, UR17, UR4, URZ ;  /* 0x000000041111c2a4 */ /* 0x000fe2000f8e023f */
[----:B------:R-:W-:Y:S01]  /*16f90*/  BSSY B0, `(.L_x_300) ;  /* 0x000003d000007945 */ /* 0x000fe20003800000 */
[----:B------:R-:W-:Y:S01]  /*16fa0*/  ULDC.U8 UR16, c[0x0][0x328] ;  /* 0x0000ca0000107ab9 */ /* 0x000fe20000000000 */
[----:B------:R-:W-:Y:S01]  /*16fb0*/  IMAD.WIDE R16, R16, 0x80, R14 ;  /* 0x0000008010107825 */ /* 0x000fe200078e020e */
[----:B------:R-:W-:Y:S01]  /*16fc0*/  @!UP4 UIMAD.WIDE.U32 UR18, UR11, UR4, URZ ;  /* 0x000000040b12c2a5 */ /* 0x000fe2000f8e003f */
[C---:B------:R-:W-:Y:S01]  /*16fd0*/  IADD3 R5, R6.reuse, 0x20, RZ ;  /* 0x0000002006057810 */ /* 0x040fe20007ffe0ff */
[----:B------:R-:W-:Y:S01]  /*16fe0*/  @!UP4 UIMAD UR17, UR11, UR5, UR17 ;  /* 0x000000050b11c2a4 */ /* 0x000fe2000f8e0211 */
[----:B------:R-:W-:Y:S01]  /*16ff0*/  IADD3 R4, R6, 0x40, RZ ;  /* 0x0000004006047810 */ /* 0x000fe20007ffe0ff */
[----:B------:R-:W-:-:S02]  /*17000*/  UISETP.NE.AND UP2, UPT, UR16, URZ, UPT ;  /* 0x0000003f1000728c */ /* 0x000fc4000bf45270 */
[----:B------:R-:W-:Y:S02]  /*17010*/  ULDC.64 UR4, c[0x0][0x1f0] ;  /* 0x00007c0000047ab9 */ /* 0x000fe40000000a00 */
[----:B------:R-:W-:Y:S02]  /*17020*/  UIMAD UR4, UR14, UR4, URZ ;  /* 0x000000040e0472a4 */ /* 0x000fe4000f8e023f */
[----:B------:R-:W-:Y:S02]  /*17030*/  @UP4 UIMAD UR7, UR25, UR7, UR13 ;  /* 0x00000007190742a4 */ /* 0x000fe4000f8e020d */
[----:B------:R-:W-:Y:S02]  /*17040*/  @UP4 UMOV UR14, UR12 ;  /* 0x0000000c000e4c82 */ /* 0x000fe40008000000 */
[----:B------:R-:W-:Y:S02]  /*17050*/  UISETP.EQ.AND UP2, UPT, UR15, URZ, UP2 ;  /* 0x0000003f0f00728c */ /* 0x000fe40009742270 */
[----:B------:R-:W-:-:S02]  /*17060*/  @!UP3 UISETP.NE.AND UP1, UPT, UR16, URZ, UPT ;  /* 0x0000003f1000b28c */ /* 0x000fc4000bf25270 */
[----:B------:R-:W-:Y:S02]  /*17070*/  ULDC UR13, c[0x0][0x214] ;  /* 0x00008500000d7ab9 */ /* 0x000fe40000000800 */
[----:B------:R-:W-:Y:S02]  /*17080*/  @UP3 ULDC UR12, c[0x0][0x210] ;  /* 0x00008400000c3ab9 */ /* 0x000fe40000000800 */
[----:B------:R-:W-:Y:S02]  /*17090*/  ULDC UR8, c[0x0][0x234] ;  /* 0x00008d0000087ab9 */ /* 0x000fe40000000800 */
[----:B------:R-:W-:Y:S02]  /*170a0*/  @UP3 UIMAD UR12, UR12, UR13, URZ ;  /* 0x0000000d0c0c32a4 */ /* 0x000fe4000f8e023f */
[----:B------:R-:W-:Y:S02]  /*170b0*/  UISETP.NE.OR UP0, UPT, UR25, -0x1, !UP2 ;  /* 0xffffffff1900788c */ /* 0x000fe4000d705670 */
        /* <DEDUP_REMOVED lines=13> */
[----:B------:R-:W-:Y:S02]  /*17190*/  USEL UR20, UR20, URZ, !UP2 ;  /* 0x0000003f14147287 */ /* 0x000fe4000d000000 */
[----:B------:R-:W-:Y:S01]  /*171a0*/  @!UP3 UMOV UR21, 0x1 ;  /* 0x000000010015b882 */ /* 0x000fe20000000000 */
[----:B-1----:R-:W-:Y:S01]  /*171b0*/  IMAD.WIDE.U32 R10, R10, c[0x0][0x1f0], R2 ;  /* 0x00007c000a0a7a25 */ /* 0x002fe200078e0002 */
[----:B------:R-:W-:-:S02]  /*171c0*/  UIMAD UR9, UR9, UR21, URZ ;  /* 0x00000015090972a4 */ /* 0x000fc4000f8e023f */
[----:B------:R-:W-:Y:S02]  /*171d0*/  UIMAD UR12, UR10, UR12, UR20 ;  /* 0x0000000c0a0c72a4 */ /* 0x000fe4000f8e0214 */
[----:B------:R-:W-:Y:S02]  /*171e0*/  @!UP2 UMOV UR22, URZ ;  /* 0x0000003f0016ac82 */ /* 0x000fe40008000000 */
[----:B------:R-:W-:Y:S02]  /*171f0*/  @UP2 UMOV UR22, UR25 ;  /* 0x0000001900162c82 */ /* 0x000fe40008000000 */
[----:B------:R-:W-:Y:S02]  /*17200*/  UIMAD UR4, UR10, UR5, UR4 ;  /* 0x000000050a0472a4 */ /* 0x000fe4000f8e0204 */
[----:B------:R-:W-:Y:S02]  /*17210*/  @!UP2 UMOV UR23, URZ ;  /* 0x0000003f0017ac82 */ /* 0x000fe40008000000 */
[----:B------:R-:W-:-:S02]  /*17220*/  USHF.R.S32.HI UR6, URZ, 0x1f, UR9 ;  /* 0x0000001f3f067899 */ /* 0x000fc40008011409 */
[----:B------:R-:W-:Y:S01]  /*17230*/  @UP2 USHF.R.S32.HI UR23, URZ, 0x1f, UR25 ;  /* 0x0000001f3f172899 */ /* 0x000fe20008011419 */
        /* <DEDUP_REMOVED lines=18> */
.L_x_301:
[----:B------:R-:W-:Y:S05]  /*17360*/  BSYNC B0 ;  /* 0x0000000000007941 */ /* 0x000fea0003800000 */
.L_x_300:
[----:B------:R-:W-:Y:S01]  /*17370*/  IADD3 R3, R14, 0x20, RZ ;  /* 0x000000200e037810 */ /* 0x000fe20007ffe0ff */
[----:B------:R-:W-:Y:S03]  /*17380*/  BSSY B0, `(.L_x_302) ;  /* 0x0000013000007945 */ /* 0x000fe60003800000 */
[----:B------:R-:W-:-:S13]  /*17390*/  ISETP.GE.AND P0, PT, R3, UR27, PT ;  /* 0x0000001b03007c0c */ /* 0x000fda000bf06270 */
[----:B------:R-:W-:Y:S05]  /*173a0*/  @P0 BRA `(.L_x_303) ;  /* 0x0000010000000947 */ /* 0x000fea0003800000 */
[----:B------:R-:W-:Y:S01]  /*173b0*/  IADD3 R2, P0, R16, 0x20, RZ ;  /* 0x0000002010027810 */ /* 0x000fe20007f1e0ff */
[----:B-1----:R-:W-:Y:S01]  /*173c0*/  IMAD.MOV.U32 R8, RZ, RZ, R10 ;  /* 0x000000ffff087224 */ /* 0x002fe200078e000a */
        /* <DEDUP_REMOVED lines=14> */
.L_x_303:
[----:B------:R-:W-:Y:S05]  /*174b0*/  BSYNC B0 ;  /* 0x0000000000007941 */ /* 0x000fea0003800000 */
.L_x_302:
        /* <DEDUP_REMOVED lines=17> */
[----:B------:R1:W-:Y:S04]  /*175d0*/  @!P2 STG.E.128 [R8.64], RZ ;  /* 0x000000ff0800a986 */ /* 0x0003e8000c101d1c */
[----:B------:R1:W-:Y:S04]  /*175e0*/  @!P1 STG.E.128 [R8.64+0x40], RZ ;  /* 0x000040ff08009986 */ /* 0x0003e8000c101d1c */
[----:B------:R1:W-:Y:S02]  /*175f0*/  @!P0 STG.E.128 [R8.64+0x80], RZ ;  /* 0x000080ff08008986 */ /* 0x0003e4000c101d1c */
.L_x_305:
[----:B------:R-:W-:Y:S05]  /*17600*/  BSYNC B0 ;  /* 0x0000000000007941 */ /* 0x000fea0003800000 */
.L_x_304:
        /* <DEDUP_REMOVED lines=19> */
.L_x_307:
[----:B------:R-:W-:Y:S05]  /*17740*/  BSYNC B0 ;  /* 0x0000000000007941 */ /* 0x000fea0003800000 */
.L_x_306:
        /* <DEDUP_REMOVED lines=27> */
[----:B------:R-:W-:-:S05]  /*17900*/  IMAD R0, R0, UR21, RZ ;  /* 0x0000001500007c24 */ /* 0x000fca000f8e02ff */
[----:B-1----:R-:W-:-:S04]  /*17910*/  IADD3 R2, P0, R0, UR9, RZ ;  /* 0x0000000900027c10 */ /* 0x002fc8000ff1e0ff */
[----:B------:R-:W-:Y:S02]  /*17920*/  LEA.HI.X.SX32 R0, R0, UR6, 0x1, P0 ;  /* 0x0000000600007c11 */ /* 0x000fe400080f0eff */
[----:B------:R-:W-:-:S04]  /*17930*/  LEA R4, P0, R2, c[0x0][0x200], 0x2 ;  /* 0x0000800002047a11 */ /* 0x000fc800078010ff */
[----:B------:R-:W-:Y:S01]  /*17940*/  LEA.HI.X R5, R2, c[0x0][0x204], R0, 0x2, P0 ;  /* 0x0000810002057a11 */ /* 0x000fe200000f1400 */
[----:B------:R-:W-:-:S05]  /*17950*/  IMAD.MOV.U32 R0, RZ, RZ, 0x7f800000 ;  /* 0x7f800000ff007424 */ /* 0x000fca00078e00ff */
[----:B------:R-:W-:Y:S01]  /*17960*/  STG.E [R4.64], R0 ;  /* 0x0000000004007986 */ /* 0x000fe2000c10191c */
[----:B------:R-:W-:Y:S05]  /*17970*/  EXIT ;  /* 0x000000000000794d */ /* 0x000fea0003800000 */
.L_x_308:
        /* <DEDUP_REMOVED lines=16> */
.L_x_986:


//--------------------- .text._ZN5flash16flash_fwd_kernelI23Flash_fwd_kernel_traitsILi96ELi128ELi64ELi4ELb0ELb0EN7cutlass6half_tE19Flash_kernel_traitsILi96ELi128ELi64ELi4ES3_EELb1ELb1ELb0ELb0ELb1ELb1ELb0ELb0EEEvNS_16Flash_fwd_paramsE --------------------------
	.section	.text._ZN5flash16flash_fwd_kernelI23Flash_fwd_kernel_traitsILi96ELi128ELi64ELi4ELb0ELb0EN7cutlass6half_tE19Flash_kernel_traitsILi96ELi128ELi64ELi4ES3_EELb1ELb1ELb0ELb0ELb1ELb1ELb0ELb0EEEvNS_16Flash_fwd_paramsE,"ax",@progbits
	.sectioninfo	@"SHI_REGISTERS=255"
	.align	128
        .global         _ZN5flash16flash_fwd_kernelI23Flash_fwd_kernel_traitsILi96ELi128ELi64ELi4ELb0ELb0EN7cutlass6half_tE19Flash_kernel_traitsILi96ELi128ELi64ELi4ES3_EELb1ELb1ELb0ELb0ELb1ELb1ELb0ELb0EEEvNS_16Flash_fwd_paramsE
        .type           _ZN5flash16flash_fwd_kernelI23Flash_fwd_kernel_traitsILi96ELi128ELi64ELi4ELb0ELb0EN7cutlass6half_tE19Flash_kernel_traitsILi96ELi128ELi64ELi4ES3_EELb1ELb1ELb0ELb0ELb1ELb1ELb0ELb0EEEvNS_16Flash_fwd_paramsE,@function
        .size           _ZN5flash16flash_fwd_kernelI23Flash_fwd_kernel_traitsILi96ELi128ELi64ELi4ELb0ELb0EN7cutlass6half_tE19Flash_kernel_traitsILi96ELi128ELi64ELi4ES3_EELb1ELb1ELb0ELb0ELb1ELb1ELb0ELb0EEEvNS_16Flash_fwd_paramsE,(.L_x_987 - _ZN5flash16flash_fwd_kernelI23Flash_fwd_kernel_traitsILi96ELi128ELi64ELi4ELb0ELb0EN7cutlass6half_tE19Flash_kernel_traitsILi96ELi128ELi64ELi4ES3_EELb1ELb1ELb0ELb0ELb1ELb1ELb0ELb0EEEvNS_16Flash_fwd_paramsE)
        .other          _ZN5flash16flash_fwd_kernelI23Flash_fwd_kernel_traitsILi96ELi128ELi64ELi4ELb0ELb0EN7cutlass6half_tE19Flash_kernel_traitsILi96ELi128ELi64ELi4ES3_EELb1ELb1ELb0ELb0ELb1ELb1ELb0ELb0EEEvNS_16Flash_fwd_paramsE,@"STO_CUDA_ENTRY STV_DEFAULT"
_ZN5flash16flash_fwd_kernelI23Flash_fwd_kernel_traitsILi96ELi128ELi64ELi4ELb0ELb0EN7cutlass6half_tE19Flash_kernel_traitsILi96ELi128ELi64ELi4ES3_EELb1ELb1ELb0ELb0ELb1ELb1ELb0ELb0EEEvNS_16Flash_fwd_paramsE:
.text._ZN5flash16flash_fwd_kernelI23Flash_fwd_kernel_traitsILi96ELi128ELi64ELi4ELb0ELb0EN7cutlass6half_tE19Flash_kernel_traitsILi96ELi128ELi64ELi4ES3_EELb1ELb1ELb0ELb0ELb1ELb1ELb0ELb0EEEvNS_16Flash_fwd_paramsE:
        /* <DEDUP_REMOVED lines=11> */
[----:B------:R-:W2:Y:S01]  /*00b0*/  S2R R122, SR_TID.X ;  /* 0x00000000007a7919 */ /* 0x000ea20000002100 */
[----:B------:R-:W-:-:S02]  /*00c0*/  ULDC.64 UR6, c[0x0][0x250] ;  /* 0x0000940000067ab9 */ /* 0x000fc40000000a00 */
[----:B------:R-:W-:Y:S01]  /*00d0*/  ULDC.64 UR4, c[0x0][0x258] ;  /* 0x0000960000047ab9 */ /* 0x000fe20000000a00 */
[----:B------:R-:W3:Y:S01]  /*00e0*/  @P3 LDG.E.64 R2, [R2.64] ;  /* 0x0000001602023981 */ /* 0x000ee2000c1e1b00 */
[----:B------:R-:W-:Y:S01]  /*00f0*/  @P3 MOV R4, R169 ;  /* 0x000000a900043202 */ /* 0x000fe20000000f00 */
[----:B------:R-:W-:-:S06]  /*0100*/  @P3 IMAD.MOV.U32 R5, RZ, RZ, R120 ;  /* 0x000000ffff053224 */ /* 0x000fcc00078e0078 */
[----:B------:R-:W4:Y:S01]  /*0110*/  @P3 LDG.E.64 R4, [R4.64] ;  /* 0x0000001604043981 */ /* 0x000f22000c1e1b00 */
[----:B------:R-:W5:Y:S01]  /*0120*/  S2UR UR11, SR_CTAID.Y ;  /* 0x00000000000b79c3 */ /* 0x000f620000002600 */
[----:B------:R-:W-:Y:S02]  /*0130*/  UISETP.NE.U32.AND UP0, UPT, URZ, UR6, UPT ;  /* 0x000000063f00728c */ /* 0x000fe4000bf05070 */
[----:B------:R-:W-:Y:S02]  /*0140*/  UISETP.NE.U32.AND UP2, UPT, URZ, UR4, UPT ;  /* 0x000000043f00728c */ /* 0x000fe4000bf45070 */
[----:B------:R-:W-:Y:S02]  /*0150*/  UISETP.NE.AND.EX UP0, UPT, URZ, UR7, UPT, UP0 ;  /* 0x000000073f00728c */ /* 0x000fe4000bf05300 */
[----:B------:R-:W-:Y:S01]  /*0160*/  UISETP.NE.AND.EX UP2, UPT, URZ, UR5, UPT, UP2 ;  /* 0x000000053f00728c */ /* 0x000fe2000bf45320 */
[----:B------:R-:W1:Y:S01]  /*0170*/  S2UR UR10, SR_CTAID.Z ;  /* 0x00000000000a79c3 */ /* 0x000e620000002700 */
[----:B------:R-:W-:-:S02]  /*0180*/  ULDC.64 UR12, c[0x0][0x250] ;  /* 0x00009400000c7ab9 */ /* 0x000fc40000000a00 */
[----:B------:R-:W-:Y:S01]  /*0190*/  ULDC.64 UR6, c[0x0][0x258] ;  /* 0x0000960000067ab9 */ /* 0x000fe20000000a00 */
[----:B------:R-:W-:Y:S02]  /*01a0*/  PLOP3.LUT P1, PT, PT, PT, UP0, 0x80, 0x0 ;  /* 0x000000000000781c */ /* 0x000fe40003f2f008 */
[----:B------:R-:W-:Y:S02]  /*01b0*/  PLOP3.LUT P0, PT, PT, PT, UP2, 0x80, 0x0 ;  /* 0x000000000000781c */ /* 0x000fe40003f0f028 */
[----:B------:R-:W-:Y:S02]  /*01c0*/  @UP0 UMOV UR5, 0x4 ;  /* 0x0000000400050882 */ /* 0x000fe40000000000 */
[----:B------:R-:W-:Y:S02]  /*01d0*/  @UP2 UMOV UR4, 0x4 ;  /* 0x0000000400042882 */ /* 0x000fe40000000000 */
[----:B-----5:R-:W-:Y:S02]  /*01e0*/  @UP0 UIMAD.WIDE UR12, UR11, UR5, UR12 ;  /* 0x000000050b0c02a5 */ /* 0x020fe4000f8e020c */
[----:B------:R-:W-:-:S04]  /*01f0*/  @UP2 UIMAD.WIDE UR4, UR11, UR4, UR6 ;  /* 0x000000040b0422a5 */ /* 0x000fc8000f8e0206 */
[----:B------:R-:W-:Y:S01]  /*0200*/  IMAD.U32 R6, RZ, RZ, UR12 ;  /* 0x0000000cff067e24 */ /* 0x000fe2000f8e00ff */
[----:B------:R-:W-:Y:S01]  /*0210*/  MOV R7, UR13 ;  /* 0x0000000d00077c02 */ /* 0x000fe20008000f00 */
[----:B-1----:R-:W-:-:S06]  /*0220*/  ULOP3.LUT UR8, UR10, UR9, UR11, 0xfe, !UPT ;  /* 0x000000090a087292 */ /* 0x002fcc000f8efe0b */
[----:B--2---:R-:W-:-:S13]  /*0230*/  LOP3.LUT P4, RZ, R122, UR8, RZ, 0xfc, !PT ;  /* 0x000000087aff7c12 */ /* 0x004fda000f88fcff */
[----:B------:R-:W-:Y:S02]  /*0240*/  @!P4 IMAD.MOV.U32 R8, RZ, RZ, c[0x0][0x308] ;  /* 0x0000c200ff08c624 */ /* 0x000fe400078e00ff */
[----:B------:R-:W-:Y:S01]  /*0250*/  @!P4 IMAD.MOV.U32 R9, RZ, RZ, c[0x0][0x30c] ;  /* 0x0000c300ff09c624 */ /* 0x000fe200078e00ff */
[----:B---3--:R-:W1:Y:S08]  /*0260*/  @P3 R2UR UR24, R2 ;  /* 0x00000000021833c2 */ /* 0x008e7000000e0000 */
[----:B------:R-:W2:Y:S01]  /*0270*/  @P3 R2UR UR25, R3 ;  /* 0x00000000031933c2 */ /* 0x000ea200000e0000 */
[----:B----4-:R-:W-:Y:S01]  /*0280*/  @P3 IADD3 R169, P2, R4, c[0x0][0x300], RZ ;  /* 0x0000c00004a93a10 */ /* 0x010fe20007f5e0ff */
[----:B------:R-:W-:-:S04]  /*0290*/  IMAD.U32 R4, RZ, RZ, UR4 ;  /* 0x00000004ff047e24 */ /* 0x000fc8000f8e00ff */
[----:B------:R-:W-:Y:S02]  /*02a0*/  @P3 IMAD.X R120, RZ, RZ, R5, P2 ;  /* 0x000000ffff783224 */ /* 0x000fe400010e0605 */
[----:B------:R-:W-:Y:S01]  /*02b0*/  IMAD.U32 R5, RZ, RZ, UR5 ;  /* 0x00000005ff057e24 */ /* 0x000fe2000f8e00ff */
[----:B------:R-:W-:Y:S01]  /*02c0*/  UMOV UR6, URZ ;  /* 0x0000003f00067c82 */ /* 0x000fe20008000000 */
[----:B------:R-:W-:Y:S01]  /*02d0*/  SHF.R.S32.HI R0, RZ, 0x1f, R122 ;  /* 0x0000001fff007819 */ /* 0x000fe2000001147a */
[----:B------:R-:W-:Y:S02]  /*02e0*/  USHF.L.U32 UR9, UR9, 0x7, URZ ;  /* 0x0000000709097899 */ /* 0x000fe4000800063f */
[----:B------:R-:W-:Y:S01]  /*02f0*/  ULDC UR7, c[0x0][0x214] ;  /* 0x0000850000077ab9 */ /* 0x000fe20000000800 */
[----:B-1----:R-:W-:Y:S01]  /*0300*/  MOV R2, UR24 ;  /* 0x0000001800027c02 */ /* 0x002fe20008000f00 */
[----:B--2---:R-:W-:Y:S01]  /*0310*/  IMAD.U32 R3, RZ, RZ, UR25 ;  /* 0x00000019ff037e24 */ /* 0x004fe2000f8e00ff */
[----:B------:R-:W-:-:S02]  /*0320*/  ULDC UR12, c[0x0][0x1c0] ;  /* 0x00007000000c7ab9 */ /* 0x000fc40000000800 */
[----:B------:R-:W-:Y:S02]  /*0330*/  ULDC.64 UR4, c[0x0][0x268] ;  /* 0x00009a0000047ab9 */ /* 0x000fe40000000a00 */
[----:B------:R1:W-:Y:S02]  /*0340*/  @!P4 STG.E.64 [R8.64], R2 ;  /* 0x000000020800c986 */ /* 0x0003e4000c101b16 */
[----:B-1----:R-:W-:Y:S01]  /*0350*/  @!P4 IMAD.MOV.U32 R2, RZ, RZ, R169 ;  /* 0x000000ffff02c224 */ /* 0x002fe200078e00a9 */
[----:B------:R-:W-:-:S05]  /*0360*/  @!P4 MOV R3, R120 ;  /* 0x000000780003c202 */ /* 0x000fca0000000f00 */
[----:B------:R1:W-:Y:S04]  /*0370*/  @!P4 STG.E.64 [R8.64+0x8], R2 ;  /* 0x000008020800c986 */ /* 0x0003e8000c101b16 */
[----:B------:R-:W2:Y:S04]  /*0380*/  @P1 LDG.E R6, [R6.64] ;  /* 0x0000001606061981 */ /* 0x000ea8000c1e1900 */
[----:B------:R-:W3:Y:S01]  /*0390*/  @P0 LDG.E R4, [R4.64] ;  /* 0x0000001604040981 */ /* 0x000ee2000c1e1900 */
[----:B------:R-:W-:Y:S01]  /*03a0*/  LEA.HI R123, R0, R122, RZ, 0x5 ;  /* 0x0000007a007b7211 */ /* 0x000fe200078f28ff */
[----:B------:R-:W-:-:S02]  /*03b0*/  UISETP.GE.AND UP0, UPT, UR9, UR7, UPT ;  /* 0x000000070900728c */ /* 0x000fc4000bf06270 */
[----:B------:R-:W-:Y:S01]  /*03c0*/  UIMAD UR12, UR11, UR12, UR10 ;  /* 0x0000000c0b0c72a4 */ /* 0x000fe2000f8e020a */
[----:B------:R-:W-:Y:S01]  /*03d0*/  LOP3.LUT R126, R123, 0xffffffe0, RZ, 0xc0, !PT ;  /* 0xffffffe07b7e7812 */ /* 0x000fe200078ec0ff */
[----:B------:R-:W-:Y:S02]  /*03e0*/  @!UP2 UISETP.NE.U32.AND UP1, UPT, URZ, UR4, UPT ;  /* 0x000000043f00a28c */ /* 0x000fe4000bf25070 */
[----:B------:R-:W-:Y:S02]  /*03f0*/  USHF.L.U32 UR12, UR12, 0x5, URZ ;  /* 0x000000050c0c7899 */ /* 0x000fe4000800063f */
[----:B------:R-:W-:Y:S01]  /*0400*/  IMAD.IADD R126, R122, 0x1, -R126 ;  /* 0x000000017a7e7824 */ /* 0x000fe200078e0a7e */
[----:B------:R-:W-:Y:S02]  /*0410*/  @!UP2 UISETP.NE.AND.EX UP1, UPT, URZ, UR5, UPT, UP1 ;  /* 0x000000053f00a28c */ /* 0x000fe4000bf25310 */
[----:B------:R-:W-:Y:S02]  /*0420*/  USHF.R.S32.HI UR7, URZ, 0x1f, UR12 ;  /* 0x0000001f3f077899 */ /* 0x000fe4000801140c */
[----:B------:R-:W-:-:S02]  /*0430*/  ULDC.64 UR4, c[0x0][0x218] ;  /* 0x0000860000047ab9 */ /* 0x000fc40000000a00 */
[----:B------:R-:W-:Y:S01]  /*0440*/  @!UP2 USEL UR5, URZ, UR5, !UP1 ;  /* 0x000000053f05a287 */ /* 0x000fe2000c800000 */
[--C-:B-1----:R-:W-:Y:S01]  /*0450*/  SHF.R.S32.HI R2, RZ, 0x1f, R126.reuse ;  /* 0x0000001fff027819 */ /* 0x102fe2000001147e */
[----:B--2---:R-:W1:Y:S01]  /*0460*/  @P1 R2UR UR6, R6 ;  /* 0x00000000060613c2 */ /* 0x004e6200000e0000 */
[----:B------:R-:W-:-:S04]  /*0470*/  IADD3 R169, P2, P1, R169, UR12, R126 ;  /* 0x0000000ca9a97c10 */ /* 0x000fc8000f95e07e */
[----:B------:R-:W-:-:S03]  /*0480*/  IADD3.X R120, R120, UR7, R2, P2, P1 ;  /* 0x0000000778787c10 */ /* 0x000fc600097e2402 */
[----:B---3--:R-:W1:Y:S01]  /*0490*/  @P0 R2UR UR8, R4 ;  /* 0x00000000040803c2 */ /* 0x008e6200000e0000 */
[----:B------:R-:W-:Y:S01]  /*04a0*/  PLOP3.LUT P0, PT, PT, PT, UP0, 0x80, 0x0 ;  /* 0x000000000000781c */ /* 0x000fe20003f0f008 */
[----:B-1----:R-:W-:Y:S02]  /*04b0*/  @UP2 UIADD3 UR8, UR8, -UR6, URZ ;  /* 0x8000000608082290 */ /* 0x002fe4000fffe03f */
[----:B------:R-:W-:-:S10]  /*04c0*/  @!UP2 UIADD3 UR8, UR5, UR4, -UR6 ;  /* 0x000000040508a290 */ /* 0x000fd4000fffe806 */
[----:B------:R-:W-:Y:S05]  /*04d0*/  @P0 EXIT ;  /* 0x000000000000094d */ /* 0x000fea0003800000 */
[----:B------:R-:W-:Y:S02]  /*04e0*/  UIADD3 UR5, UR9, 0xbf, URZ ;  /* 0x000000bf09057890 */ /* 0x000fe4000fffe03f */
[----:B------:R-:W-:Y:S02]  /*04f0*/  ULDC UR4, c[0x0][0x214] ;  /* 0x0000850000047ab9 */ /* 0x000fe40000000800 */
[----:B------:R-:W-:Y:S02]  /*0500*/  UIADD3 UR4, UR8, -UR4, UR5 ;  /* 0x8000000408047290 */ /* 0x000fe4000fffe005 */
[----:B------:R-:W-:Y:S02]  /*0510*/  UIADD3 UR12, UR8, 0x3f, URZ ;  /* 0x0000003f080c7890 */ /* 0x000fe4000fffe03f */
[----:B------:R-:W-:Y:S02]  /*0520*/  ULDC UR5, c[0x0][0x2e8] ;  /* 0x0000ba0000057ab9 */ /* 0x000fe40000000800 */
[----:B------:R-:W-:-:S02]  /*0530*/  UIADD3 UR5, UR4, UR5, URZ ;  /* 0x0000000504057290 */ /* 0x000fc4000fffe03f */
[----:B------:R-:W-:Y:S02]  /*0540*/  USHF.R.S32.HI UR7, URZ, 0x1f, UR12 ;  /* 0x0000001f3f077899 */ /* 0x000fe4000801140c */
[----:B------:R-:W-:Y:S02]  /*0550*/  USHF.R.S32.HI UR4, URZ, 0x1f, UR5 ;  /* 0x0000001f3f047899 */ /* 0x000fe40008011405 */
        /* <DEDUP_REMOVED lines=9> */
[----:B------:R-:W-:Y:S01]  /*05f0*/  IABS R4, c[0x0][0x1c8] ;  /* 0x0000720000047a13 */ /* 0x000fe20000000000 */
[----:B------:R-:W1:Y:S01]  /*0600*/  S2R R13, SR_CTAID.Z ;  /* 0x00000000000d7919 */ /* 0x000e620000002700 */
[CC--:B------:R-:W-:Y:S01]  /*0610*/  LEA.HI R218, R0.reuse, R122.reuse, RZ, 0x2 ;  /* 0x0000007a00da7211 */ /* 0x0c0fe200078f10ff */
[----:B------:R-:W-:Y:S01]  /*0620*/  USHF.R.S32.HI UR12, URZ, 0x1f, UR11 ;  /* 0x0000001f3f0c7899 */ /* 0x000fe2000801140b */
[----:B------:R-:W2:Y:S01]  /*0630*/  I2F.RP R7, R4 ;  /* 0x0000000400077306 */ /* 0x000ea20000209400 */
[CC--:B------:R-:W-:Y:S01]  /*0640*/  LEA.HI R9, R0.reuse, R122.reuse, RZ, 0x3 ;  /* 0x0000007a00097211 */ /* 0x0c0fe200078f18ff */
[----:B------:R-:W3:Y:S01]  /*0650*/  S2R R121, SR_CTAID.X ;  /* 0x0000000000797919 */ /* 0x000ee20000002500 */
[----:B------:R-:W-:Y:S01]  /*0660*/  LEA.HI R0, R0, R122, RZ, 0x4 ;  /* 0x0000007a00007211 */ /* 0x000fe200078f20ff */
[----:B------:R-:W-:Y:S01]  /*0670*/  ULDC.64 UR4, c[0x0][0x178] ;  /* 0x00005e0000047ab9 */ /* 0x000fe20000000a00 */
[----:B------:R-:W-:Y:S01]  /*0680*/  LOP3.LUT R226, R218, 0xfffffffc, RZ, 0xc0, !PT ;  /* 0xfffffffcdae27812 */ /* 0x000fe200078ec0ff */
[C---:B------:R-:W-:Y:S01]  /*0690*/  IMAD.SHL.U32 R2, R9.reuse, 0x8, RZ ;  /* 0x0000000809027824 */ /* 0x040fe200078e00ff */
[----:B------:R-:W-:Y:S01]  /*06a0*/  SHF.R.S32.HI R5, RZ, 0x4, R0 ;  /* 0x00000004ff057819 */ /* 0x000fe20000011400 */
[----:B------:R-:W-:Y:S01]  /*06b0*/  IMAD.U32 R11, RZ, RZ, UR6 ;  /* 0x00000006ff0b7e24 */ /* 0x000fe2000f8e00ff */
[----:B------:R-:W-:Y:S01]  /*06c0*/  SHF.R.S32.HI R234, RZ, 0x2, R218 ;  /* 0x00000002ffea7819 */ /* 0x000fe200000114da */
[----:B------:R-:W-:Y:S01]  /*06d0*/  IMAD.IADD R226, R122, 0x1, -R226 ;  /* 0x000000017ae27824 */ /* 0x000fe200078e0ae2 */
[----:B------:R-:W-:Y:S01]  /*06e0*/  LEA.HI R3, R0, R5, RZ, 0x1 ;  /* 0x0000000500037211 */ /* 0x000fe200078f08ff */
[----:B------:R-:W-:Y:S01]  /*06f0*/  UIMAD UR4, UR12, UR4, URZ ;  /* 0x000000040c0472a4 */ /* 0x000fe2000f8e023f */
[----:B------:R-:W-:Y:S01]  /*0700*/  LOP3.LUT R2, R2, 0xc0, RZ, 0xc0, !PT ;  /* 0x000000c002027812 */ /* 0x000fe200078ec0ff */
[----:B------:R-:W-:Y:S01]  /*0710*/  IMAD.SHL.U32 R226, R226, 0x8, RZ ;  /* 0x00000008e2e27824 */ /* 0x000fe200078e00ff */
[----:B------:R-:W-:Y:S01]  /*0720*/  LOP3.LUT R0, R0, 0xfffffff0, RZ, 0xc0, !PT ;  /* 0xfffffff000007812 */ /* 0x000fe200078ec0ff */
[----:B--2---:R-:W2:Y:S01]  /*0730*/  MUFU.RCP R7, R7 ;  /* 0x0000000700077308 */ /* 0x004ea20000001000 */
[----:B------:R-:W-:Y:S01]  /*0740*/  SHF.R.U32.HI R6, RZ, 0x3, R2 ;  /* 0x00000003ff067819 */ /* 0x000fe20000011602 */
[----:B------:R-:W-:Y:S01]  /*0750*/  UIMAD UR4, UR11, UR5, UR4 ;  /* 0x000000050b0472a4 */ /* 0x000fe2000f8e0204 */
[----:B------:R-:W-:Y:S01]  /*0760*/  LOP3.LUT R2, R2, 0x18, R226, 0xf8, !PT ;  /* 0x0000001802027812 */ /* 0x000fe200078ef8e2 */
[----:B------:R-:W-:Y:S01]  /*0770*/  IMAD.IADD R0, R122, 0x1, -R0 ;  /* 0x000000017a007824 */ /* 0x000fe200078e0a00 */
[----:B------:R-:W-:Y:S01]  /*0780*/  LEA.HI R218, R218, R234, RZ, 0x1 ;  /* 0x000000eadada7211 */ /* 0x000fe200078f08ff */
[----:B------:R-:W-:Y:S01]  /*0790*/  UMOV UR20, 0x6 ;  /* 0x0000000600147882 */ /* 0x000fe20000000000 */
[----:B------:R-:W-:Y:S01]  /*07a0*/  LOP3.LUT R6, R2, R6, RZ, 0x3c, !PT ;  /* 0x0000000602067212 */ /* 0x000fe200078e3cff */
[----:B------:R-:W-:Y:S01]  /*07b0*/  UIADD3 UR27, UR26, -0x1, URZ ;  /* 0xffffffff1a1b7890 */ /* 0x000fe2000fffe03f */
[----:B------:R-:W-:Y:S01]  /*07c0*/  LOP3.LUT R10, R9, 0xfffffff8, RZ, 0xc0, !PT ;  /* 0xfffffff8090a7812 */ /* 0x000fe200078ec0ff */
[----:B------:R-:W-:Y:S01]  /*07d0*/  UISETP.NE.AND UP0, UPT, UR26, 0x1, UPT ;  /* 0x000000011a00788c */ /* 0x000fe2000bf05270 */
[----:B------:R-:W-:Y:S01]  /*07e0*/  LOP3.LUT R218, R218, 0x7fffffe, RZ, 0xc0, !PT ;  /* 0x07fffffedada7812 */ /* 0x000fe200078ec0ff */
[----:B------:R-:W-:Y:S01]  /*07f0*/  UIADD3 UR17, UR24, -0x4ab325aa, URZ ;  /* 0xb54cda5618117890 */ /* 0x000fe2000fffe03f */
[----:B------:R-:W-:Y:S01]  /*0800*/  LEA.HI R2, R0, R0, RZ, 0x1 ;  /* 0x0000000000027211 */ /* 0x000fe200078f08ff */
[----:B------:R-:W-:Y:S01]  /*0810*/  IMAD.IADD R10, R122, 0x1, -R10 ;  /* 0x000000017a0a7824 */ /* 0x000fe200078e0a0a */
[----:B------:R-:W-:Y:S01]  /*0820*/  SHF.R.S32.HI R123, RZ, 0x5, R123 ;  /* 0x00000005ff7b7819 */ /* 0x000fe2000001147b */
[----:B------:R-:W-:Y:S01]  /*0830*/  IMAD.IADD R218, R234, 0x1, -R218 ;  /* 0x00000001eada7824 */ /* 0x000fe200078e0ada */
[----:B--2---:R-:W-:-:S02]  /*0840*/  IADD3 R7, R7, 0xffffffe, RZ ;  /* 0x0ffffffe07077810 */ /* 0x004fc40007ffe0ff */
[----:B------:R-:W-:Y:S01]  /*0850*/  LOP3.LUT R125, R2, 0x7fffffe, RZ, 0xc0, !PT ;  /* 0x07fffffe027d7812 */ /* 0x000fe200078ec0ff */
[----:B------:R-:W-:Y:S01]  /*0860*/  IMAD R218, R123, 0x8, R218 ;  /* 0x000000087bda7824 */ /* 0x000fe200078e02da */
[----:B------:R-:W-:Y:S02]  /*0870*/  SHF.R.S32.HI R124, RZ, 0x1f, R0 ;  /* 0x0000001fff7c7819 */ /* 0x000fe40000011400 */
[----:B------:R-:W2:Y:S01]  /*0880*/  F2I.FTZ.U32.TRUNC.NTZ R7, R7 ;  /* 0x0000000700077305 */ /* 0x000ea2000021f000 */
[----:B------:R-:W-:Y:S01]  /*0890*/  LOP3.LUT R3, R3, 0xfffffffe, RZ, 0xc0, !PT ;  /* 0xfffffffe03037812 */ /* 0x000fe200078ec0ff */
[----:B------:R-:W-:Y:S01]  /*08a0*/  IMAD.IADD R125, R0, 0x1, -R125 ;  /* 0x00000001007d7824 */ /* 0x000fe200078e0a7d */
[----:B------:R-:W-:Y:S01]  /*08b0*/  LEA.HI R8, R10, R10, RZ, 0x1 ;  /* 0x0000000a0a087211 */ /* 0x000fe200078f08ff */
[----:B------:R-:W-:Y:S01]  /*08c0*/  IMAD.U32 R218, R218, 0x20, R6 ;  /* 0x00000020dada7824 */ /* 0x000fe200078e0006 */
[----:B------:R-:W-:Y:S01]  /*08d0*/  LEA.HI R124, R124, R0, RZ, 0x3 ;  /* 0x000000007c7c7211 */ /* 0x000fe200078f18ff */
[----:B------:R-:W-:Y:S01]  /*08e0*/  IMAD.IADD R3, R5, 0x1, -R3 ;  /* 0x0000000105037824 */ /* 0x000fe200078e0a03 */
[----:B------:R-:W-:Y:S01]  /*08f0*/  LOP3.LUT R5, R8, 0x3fffffe, RZ, 0xc0, !PT ;  /* 0x03fffffe08057812 */ /* 0x000fe200078ec0ff */
[----:B------:R-:W-:Y:S01]  /*0900*/  IMAD.MOV.U32 R6, RZ, RZ, RZ ;  /* 0x000000ffff067224 */ /* 0x000fe200078e00ff */
[----:B-1----:R-:W-:Y:S01]  /*0910*/  IABS R13, R13 ;  /* 0x0000000d000d7213 */ /* 0x002fe20000000000 */
[----:B------:R-:W-:Y:S01]  /*0920*/  IMAD.SHL.U32 R218, R218, 0x2, RZ ;  /* 0x00000002dada7824 */ /* 0x000fe200078e00ff */
[----:B------:R-:W-:Y:S01]  /*0930*/  SHF.R.S32.HI R235, RZ, 0x1f, R234 ;  /* 0x0000001fffeb7819 */ /* 0x000fe200000114ea */
[----:B------:R-:W-:Y:S01]  /*0940*/  IMAD.IADD R5, R10, 0x1, -R5 ;  /* 0x000000010a057824 */ /* 0x000fe200078e0a05 */
[----:B------:R-:W-:Y:S01]  /*0950*/  IADD3 R14, P0, R234, UR6, RZ ;  /* 0x00000006ea0e7c10 */ /* 0x000fe2000ff1e0ff */
[----:B------:R-:W1:Y:S01]  /*0960*/  S2R R10, SR_CTAID.Y ;  /* 0x00000000000a7919 */ /* 0x000e620000002600 */
[----:B------:R-:W-:Y:S01]  /*0970*/  SHF.R.S32.HI R227, RZ, 0x1f, R226 ;  /* 0x0000001fffe37819 */ /* 0x000fe200000114e2 */
[----:B--2---:R-:W-:Y:S01]  /*0980*/  IMAD.MOV R0, RZ, RZ, -R7 ;  /* 0x000000ffff007224 */ /* 0x004fe200078e0a07 */
[----:B------:R-:W-:Y:S01]  /*0990*/  LEA.HI.X.SX32 R11, R11, R235, 0x1, P0 ;  /* 0x000000eb0b0b7211 */ /* 0x000fe200000f0eff */
[----:B------:R-:W-:Y:S01]  /*09a0*/  USHF.R.S32.HI UR6, URZ, 0x1f, UR10 ;  /* 0x0000001f3f067899 */ /* 0x000fe2000801140a */
[----:B---3--:R-:W-:Y:S01]  /*09b0*/  IMAD.WIDE R234, R121, 0x80, R234 ;  /* 0x0000008079ea7825 */ /* 0x008fe200078e02ea */
[----:B------:R-:W-:-:S03]  /*09c0*/  SHF.R.S32.HI R8, RZ, 0x1, R8 ;  /* 0x00000001ff087819 */ /* 0x000fc60000011408 */
[----:B------:R-:W-:Y:S02]  /*09d0*/  IMAD R0, R0, R4, RZ ;  /* 0x0000000400007224 */ /* 0x000fe400078e02ff */
[----:B------:R-:W-:Y:S02]  /*09e0*/  IMAD R12, R11, c[0x0][0x198], RZ ;  /* 0x000066000b0c7a24 */ /* 0x000fe400078e02ff */
[----:B------:R-:W-:Y:S01]  /*09f0*/  IMAD.HI.U32 R0, R7, R0, R6 ;  /* 0x0000000007007227 */ /* 0x000fe200078e0006 */
[--C-:B------:R-:W-:Y:S01]  /*0a00*/  SHF.R.S32.HI R6, RZ, 0x1, R2.reuse ;  /* 0x00000001ff067819 */ /* 0x100fe20000011402 */
[----:B------:R-:W2:Y:S01]  /*0a10*/  S2R R7, SR_CTAID.Z ;  /* 0x0000000000077919 */ /* 0x000ea20000002700 */
[----:B------:R-:W-:Y:S01]  /*0a20*/  SHF.R.S32.HI R2, RZ, 0x1f, R2 ;  /* 0x0000001fff027819 */ /* 0x000fe20000011402 */
[----:B------:R-:W-:Y:S02]  /*0a30*/  IMAD R11, R11, c[0x0][0x1a0], RZ ;  /* 0x000068000b0b7a24 */ /* 0x000fe400078e02ff */
[----:B------:R-:W-:Y:S01]  /*0a40*/  IMAD.HI.U32 R0, R0, R13, RZ ;  /* 0x0000000d00007227 */ /* 0x000fe200078e00ff */
[----:B------:R-:W-:-:S03]  /*0a50*/  LEA.HI R2, R2, R6, RZ, 0x2 ;  /* 0x0000000602027211 */ /* 0x000fc600078f10ff */
[----:B------:R-:W-:Y:S01]  /*0a60*/  IMAD R12, R14, c[0x0][0x19c], R12 ;  /* 0x000067000e0c7a24 */ /* 0x000fe200078e020c */
[----:B------:R-:W-:Y:S01]  /*0a70*/  LOP3.LUT R2, R2, 0xfffffffc, RZ, 0xc0, !PT ;  /* 0xfffffffc02027812 */ /* 0x000fe200078ec0ff */
[----:B-1----:R-:W-:-:S04]  /*0a80*/  IMAD.WIDE.U32 R18, R10, c[0x0][0x178], R226 ;  /* 0x00005e000a127a25 */ /* 0x002fc800078e00e2 */
[----:B------:R-:W-:Y:S01]  /*0a90*/  IMAD.IADD R2, R6, 0x1, -R2 ;  /* 0x0000000106027824 */ /* 0x000fe200078e0a02 */
[----:B------:R-:W-:Y:S01]  /*0aa0*/  IADD3 R19, R19, UR4, RZ ;  /* 0x0000000413137c10 */ /* 0x000fe2000fffe0ff */
[----:B------:R-:W-:Y:S01]  /*0ab0*/  IMAD.MOV R6, RZ, RZ, -R0 ;  /* 0x000000ffff067224 */ /* 0x000fe200078e0a00 */
[----:B------:R-:W-:Y:S01]  /*0ac0*/  ULDC.64 UR4, c[0x0][0x1a8] ;  /* 0x00006a0000047ab9 */ /* 0x000fe20000000a00 */
[----:B------:R-:W-:Y:S01]  /*0ad0*/  IMAD R11, R14, c[0x0][0x1a4], R11 ;  /* 0x000069000e0b7a24 */ /* 0x000fe200078e020b */
[----:B------:R-:W-:Y:S01]  /*0ae0*/  UIMAD UR4, UR6, UR4, URZ ;  /* 0x00000004060472a4 */ /* 0x000fe2000f8e023f */
[----:B------:R-:W-:Y:S02]  /*0af0*/  IMAD R6, R4, R6, R13 ;  /* 0x0000000604067224 */ /* 0x000fe400078e020d */
[--C-:B------:R-:W-:Y:S01]  /*0b00*/  IMAD.WIDE.U32 R16, R14, c[0x0][0x198], R226.reuse ;  /* 0x000066000e107a25 */ /* 0x100fe200078e00e2 */
[----:B------:R-:W-:Y:S02]  /*0b10*/  UIMAD UR13, UR10, UR5, UR4 ;  /* 0x000000050a0d72a4 */ /* 0x000fe4000f8e0204 */
[----:B------:R-:W-:Y:S01]  /*0b20*/  ISETP.GT.U32.AND P2, PT, R4, R6, PT ;  /* 0x000000060400720c */ /* 0x000fe20003f44070 */
[----:B------:R-:W-:Y:S01]  /*0b30*/  IMAD.WIDE.U32 R14, R14, c[0x0][0x1a0], R226 ;  /* 0x000068000e0e7a25 */ /* 0x000fe200078e00e2 */
[----:B------:R-:W-:-:S02]  /*0b40*/  ULDC.64 UR6, c[0x0][0x180] ;  /* 0x0000600000067ab9 */ /* 0x000fc40000000a00 */
[----:B------:R-:W-:Y:S01]  /*0b50*/  UIMAD UR6, UR12, UR6, URZ ;  /* 0x000000060c0672a4 */ /* 0x000fe2000f8e023f */
[----:B--2---:R-:W-:Y:S01]  /*0b60*/  IMAD.WIDE.U32 R18, R7, c[0x0][0x1a8], R18 ;  /* 0x00006a0007127a25 */ /* 0x004fe200078e0012 */
[----:B------:R-:W-:Y:S02]  /*0b70*/  ULDC.64 UR4, c[0x0][0x188] ;  /* 0x0000620000047ab9 */ /* 0x000fe40000000a00 */
[----:B------:R-:W-:Y:S01]  /*0b80*/  UIMAD UR7, UR11, UR7, UR6 ;  /* 0x000000070b0772a4 */ /* 0x000fe2000f8e0206 */
[----:B------:R-:W-:Y:S01]  /*0b90*/  IMAD.IADD R13, R17, 0x1, R12 ;  /* 0x00000001110d7824 */ /* 0x000fe200078e020c */
[----:B------:R-:W-:Y:S01]  /*0ba0*/  UIMAD UR4, UR12, UR4, URZ ;  /* 0x000000040c0472a4 */ /* 0x000fe2000f8e023f */
[----:B------:R-:W-:Y:S01]  /*0bb0*/  IMAD.IADD R15, R15, 0x1, R11 ;  /* 0x000000010f0f7824 */ /* 0x000fe200078e020b */
[----:B------:R-:W-:Y:S01]  /*0bc0*/  IADD3 R11, R19, UR13, RZ ;  /* 0x0000000d130b7c10 */ /* 0x000fe2000fffe0ff */
[----:B------:R-:W-:Y:S01]  /*0bd0*/  @!P2 IMAD.IADD R6, R6, 0x1, -R4 ;  /* 0x000000010606a824 */ /* 0x000fe200078e0a04 */
[----:B------:R-:W-:Y:S01]  /*0be0*/  ULDC UR6, c[0x0][0x1c8] ;  /* 0x0000720000067ab9 */ /* 0x000fe20000000800 */
[----:B------:R-:W-:Y:S01]  /*0bf0*/  IMAD.MOV.U32 R12, RZ, RZ, R16 ;  /* 0x000000ffff0c7224 */ /* 0x000fe200078e0010 */
[----:B------:R-:W-:Y:S01]  /*0c00*/  ULOP3.LUT UR6, UR10, UR6, URZ, 0x3c, !UPT ;  /* 0x000000060a067292 */ /* 0x000fe2000f8e3c3f */
[----:B------:R-:W-:Y:S01]  /*0c10*/  IMAD.WIDE.U32 R246, R10, c[0x0][0x188], R14 ;  /* 0x000062000af67a25 */ /* 0x000fe200078e000e */
[----:B------:R-:W-:Y:S01]  /*0c20*/  ISETP.GE.U32.AND P3, PT, R6, R4, PT ;  /* 0x000000040600720c */ /* 0x000fe20003f66070 */
[----:B------:R-:W-:Y:S01]  /*0c30*/  UIMAD UR11, UR11, UR5, UR4 ;  /* 0x000000050b0b72a4 */ /* 0x000fe2000f8e0204 */
[----:B------:R-:W-:Y:S01]  /*0c40*/  @!P2 IADD3 R0, R0, 0x1, RZ ;  /* 0x000000010000a810 */ /* 0x000fe20007ffe0ff */
[----:B------:R-:W-:Y:S01]  /*0c50*/  IMAD.WIDE.U32 R220, R10, c[0x0][0x180], R12 ;  /* 0x000060000adc7a25 */ /* 0x000fe200078e000c */
[----:B------:R-:W-:Y:S01]  /*0c60*/  ISETP.LE.AND P1, PT, RZ, UR6, PT ;  /* 0x00000006ff007c0c */ /* 0x000fe2000bf23270 */
[----:B------:R-:W-:-:S02]  /*0c70*/  ULDC.64 UR4, c[0x0][0x190] ;  /* 0x0000640000047ab9 */ /* 0x000fc40000000a00 */
[----:B------:R-:W-:Y:S01]  /*0c80*/  IMAD.MOV.U32 R10, RZ, RZ, R18 ;  /* 0x000000ffff0a7224 */ /* 0x000fe200078e0012 */
[----:B------:R-:W-:Y:S01]  /*0c90*/  USHF.L.U64.HI UR5, UR4, UR20, UR5 ;  /* 0x0000001404057299 */ /* 0x000fe20008010205 */
[----:B------:R-:W-:Y:S01]  /*0ca0*/  IMAD R4, R235, c[0x0][0x190], RZ ;  /* 0x00006400eb047a24 */ /* 0x000fe200078e02ff */
[----:B------:R-:W-:Y:S01]  /*0cb0*/  USHF.L.U32 UR4, UR4, 0x6, URZ ;  /* 0x0000000604047899 */ /* 0x000fe2000800063f */
[----:B------:R-:W-:Y:S01]  /*0cc0*/  IMAD.WIDE.U32 R10, R234, c[0x0][0x190], R10 ;  /* 0x00006400ea0a7a25 */ /* 0x000fe200078e000a */
[----:B------:R-:W-:Y:S01]  /*0cd0*/  IADD3 R221, R221, UR7, RZ ;  /* 0x00000007dddd7c10 */ /* 0x000fe2000fffe0ff */
[----:B------:R-:W-:Y:S01]  /*0ce0*/  ULDC.64 UR6, c[0x0][0x198] ;  /* 0x0000660000067ab9 */ /* 0x000fe20000000a00 */
[----:B------:R-:W-:Y:S01]  /*0cf0*/  @P3 IADD3 R0, R0, 0x1, RZ ;  /* 0x0000000100003810 */ /* 0x000fe20007ffe0ff */
[----:B------:R-:W-:Y:S01]  /*0d00*/  IMAD R4, R234, c[0x0][0x194], R4 ;  /* 0x00006500ea047a24 */ /* 0x000fe200078e0204 */
[----:B------:R-:W-:Y:S01]  /*0d10*/  LEA R12, P0, R10, c[0x0][0x160], 0x1 ;  /* 0x000058000a0c7a11 */ /* 0x000fe200078008ff */
[----:B------:R-:W-:Y:S01]  /*0d20*/  USHF.L.U64.HI UR18, UR6, UR20, UR7 ;  /* 0x0000001406127299 */ /* 0x000fe20008010207 */
[----:B------:R-:W-:Y:S01]  /*0d30*/  IADD3 R247, R247, UR11, RZ ;  /* 0x0000000bf7f77c10 */ /* 0x000fe2000fffe0ff */
[----:B------:R-:W-:Y:S01]  /*0d40*/  IMAD.IADD R4, R11, 0x1, R4 ;  /* 0x000000010b047824 */ /* 0x000fe200078e0204 */
[----:B------:R-:W-:Y:S01]  /*0d50*/  IADD3 R6, P2, R12, UR4, RZ ;  /* 0x000000040c067c10 */ /* 0x000fe2000ff5e0ff */
[----:B------:R-:W-:Y:S01]  /*0d60*/  @!P1 IMAD.MOV R0, RZ, RZ, -R0 ;  /* 0x000000ffff009224 */ /* 0x000fe200078e0a00 */
[----:B------:R-:W-:Y:S01]  /*0d70*/  USHF.L.U32 UR19, UR6, 0x6, URZ ;  /* 0x0000000606137899 */ /* 0x000fe2000800063f */
[----:B------:R-:W-:Y:S01]  /*0d80*/  IMAD.SHL.U32 R124, R124, 0x20, RZ ;  /* 0x000000207c7c7824 */ /* 0x000fe200078e00ff */
[----:B------:R-:W-:Y:S01]  /*0d90*/  LEA.HI.X R13, R10, c[0x0][0x164], R4, 0x1, P0 ;  /* 0x000059000a0d7a11 */ /* 0x000fe200000f0c04 */
[----:B------:R-:W-:Y:S01]  /*0da0*/  USHF.R.S32.HI UR10, URZ, 0x1f, UR27 ;  /* 0x0000001f3f0a7899 */ /* 0x000fe2000801141b */
[----:B------:R-:W-:Y:S01]  /*0db0*/  ISETP.NE.AND P0, PT, RZ, c[0x0][0x1c8], PT ;  /* 0x00007200ff007a0c */ /* 0x000fe20003f05270 */
[----:B------:R-:W-:Y:S01]  /*0dc0*/  UIMAD UR7, UR18, UR27, URZ ;  /* 0x0000001b120772a4 */ /* 0x000fe2000f8e023f */
[----:B------:R-:W-:Y:S01]  /*0dd0*/  IADD3.X R7, R13, UR5, RZ, P2, !PT ;  /* 0x000000050d077c10 */ /* 0x000fe200097fe4ff */
[----:B------:R1:W-:Y:S01]  /*0de0*/  LDGSTS.E.BYPASS.LTC128B.128 [R218], [R12.64] ;  /* 0x000000000cda7fae */ /* 0x0003e2000b901d56 */
[C---:B------:R-:W-:Y:S01]  /*0df0*/  IMAD R5, R3.reuse, 0x8, R5 ;  /* 0x0000000803057824 */ /* 0x040fe200078e0205 */
[----:B------:R-:W-:Y:S01]  /*0e00*/  UIMAD UR7, UR10, UR19, UR7 ;  /* 0x000000130a0772a4 */ /* 0x000fe2000f8e0207 */
[----:B------:R-:W-:Y:S01]  /*0e10*/  IMAD.SHL.U32 R3, R3, 0x8, RZ ;  /* 0x0000000803037824 */ /* 0x000fe200078e00ff */
[----:B------:R1:W-:Y:S01]  /*0e20*/  LDGSTS.E.BYPASS.LTC128B.128 [R218+0x2000], [R12.64+0x40] ;  /* 0x020000400cda7fae */ /* 0x0003e2000b901d56 */
[----:B------:R-:W-:-:S02]  /*0e30*/  LOP3.LUT R124, R124, 0xffffff00, RZ, 0xc0, !PT ;  /* 0xffffff007c7c7812 */ /* 0x000fc400078ec0ff */
[----:B------:R-:W-:Y:S01]  /*0e40*/  LOP3.LUT P1, RZ, R2, 0x2, RZ, 0xc0, !PT ;  /* 0x0000000202ff7812 */ /* 0x000fe2000782c0ff */
[----:B------:R1:W-:Y:S02]  /*0e50*/  LDGSTS.E.BYPASS.LTC128B.128 [R218+0x4000], [R12.64+0x80] ;  /* 0x040000800cda7fae */ /* 0x0003e4000b901d56 */
[----:B------:R-:W-:Y:S02]  /*0e60*/  @!P0 LOP3.LUT R0, RZ, c[0x0][0x1c8], RZ, 0x33, !PT ;  /* 0x00007200ff008a12 */ /* 0x000fe400078e33ff */
[----:B------:R2:W-:Y:S02]  /*0e70*/  LDGSTS.E.BYPASS.LTC128B.128 [R218+0x800], [R6.64] ;  /* 0x0080000006da7fae */ /* 0x0005e4000b901d56 */
[----:B------:R-:W-:Y:S01]  /*0e80*/  SHF.R.S32.HI R222, RZ, 0x1f, R0 ;  /* 0x0000001fffde7819 */ /* 0x000fe20000011400 */
[----:B------:R-:W-:Y:S01]  /*0e90*/  IMAD.WIDE.U32 R220, R0, c[0x0][0x1b0], R220 ;  /* 0x00006c0000dc7a25 */ /* 0x000fe200078e00dc */
[----:B------:R2:W-:Y:S03]  /*0ea0*/  LDGSTS.E.BYPASS.LTC128B.128 [R218+0x2800], [R6.64+0x40] ;  /* 0x0280004006da7fae */ /* 0x0005e6000b901d56 */
[C---:B------:R-:W-:Y:S01]  /*0eb0*/  IMAD R224, R222.reuse, c[0x0][0x1b0], RZ ;  /* 0x00006c00dee07a24 */ /* 0x040fe200078e02ff */
[----:B------:R2:W-:Y:S01]  /*0ec0*/  LDGSTS.E.BYPASS.LTC128B.128 [R218+0x4800], [R6.64+0x80] ;  /* 0x0480008006da7fae */ /* 0x0005e2000b901d56 */
[----:B------:R-:W-:-:S02]  /*0ed0*/  IMAD R222, R222, c[0x0][0x1b8], RZ ;  /* 0x00006e00dede7a24 */ /* 0x000fc400078e02ff */
[C---:B------:R-:W-:Y:S02]  /*0ee0*/  IMAD R224, R0.reuse, c[0x0][0x1b4], R224 ;  /* 0x00006d0000e07a24 */ /* 0x040fe400078e02e0 */
[----:B------:R-:W-:-:S04]  /*0ef0*/  IMAD.WIDE.U32 R246, R0, c[0x0][0x1b8], R246 ;  /* 0x00006e0000f67a25 */ /* 0x000fc800078e00f6 */
[----:B------:R-:W-:Y:S02]  /*0f00*/  IMAD R222, R0, c[0x0][0x1bc], R222 ;  /* 0x00006f0000de7a24 */ /* 0x000fe400078e02de */
[----:B------:R-:W-:Y:S02]  /*0f10*/  IMAD.IADD R225, R221, 0x1, R224 ;  /* 0x00000001dde17824 */ /* 0x000fe400078e02e0 */
[----:B------:R-:W-:Y:S02]  /*0f20*/  IMAD.U32 R0, RZ, RZ, UR27 ;  /* 0x0000001bff007e24 */ /* 0x000fe4000f8e00ff */
[----:B------:R-:W-:Y:S02]  /*0f30*/  IMAD.MOV.U32 R224, RZ, RZ, R220 ;  /* 0x000000ffffe07224 */ /* 0x000fe400078e00dc */
[----:B------:R-:W-:Y:S02]  /*0f40*/  IMAD.IADD R223, R247, 0x1, R222 ;  /* 0x00000001f7df7824 */ /* 0x000fe400078e02de */
[----:B-1----:R-:W-:-:S05]  /*0f50*/  IMAD.WIDE.U32 R12, R0, UR19, R224 ;  /* 0x00000013000c7c25 */ /* 0x002fca000f8e00e0 */
[----:B------:R-:W-:Y:S02]  /*0f60*/  IADD3 R0, R13, UR7, RZ ;  /* 0x000000070d007c10 */ /* 0x000fe4000fffe0ff */
[----:B--2---:R-:W-:-:S04]  /*0f70*/  IADD3 R6, P0, R6, UR4, RZ ;  /* 0x0000000406067c10 */ /* 0x004fc8000ff1e0ff */
[----:B------:R-:W-:Y:S02]  /*0f80*/  IADD3.X R7, R7, UR5, RZ, P0, !PT ;  /* 0x0000000507077c10 */ /* 0x000fe400087fe4ff */
[----:B------:R-:W-:-:S03]  /*0f90*/  IADD3 R10, P0, R6, UR4, RZ ;  /* 0x00000004060a7c10 */ /* 0x000fc6000ff1e0ff */
[----:B------:R1:W-:Y:S01]  /*0fa0*/  LDGSTS.E.BYPASS.LTC128B.128 [R218+0x1000], [R6.64] ;  /* 0x0100000006da7fae */ /* 0x0003e2000b901d56 */
[----:B------:R-:W-:Y:S01]  /*0fb0*/  IADD3.X R11, R7, UR5, RZ, P0, !PT ;  /* 0x00000005070b7c10 */ /* 0x000fe200087fe4ff */
[----:B------:R-:W-:Y:S01]  /*0fc0*/  ULDC.64 UR4, c[0x0][0x1a0] ;  /* 0x0000680000047ab9 */ /* 0x000fe20000000a00 */
[C---:B------:R-:W-:Y:S01]  /*0fd0*/  LEA R14, P0, R12.reuse, c[0x0][0x168], 0x1 ;  /* 0x00005a000c0e7a11 */ /* 0x040fe200078008ff */
[----:B------:R1:W-:Y:S01]  /*0fe0*/  LDGSTS.E.BYPASS.LTC128B.128 [R218+0x3000], [R6.64+0x40] ;  /* 0x0300004006da7fae */ /* 0x0003e2000b901d56 */
[----:B------:R-:W-:Y:S02]  /*0ff0*/  UIMAD UR7, UR10, UR4, URZ ;  /* 0x000000040a0772a4 */ /* 0x000fe4000f8e023f */
[----:B------:R-:W-:Y:S01]  /*1000*/  LEA.HI.X R15, R12, c[0x0][0x16c], R0, 0x1, P0 ;  /* 0x00005b000c0f7a11 */ /* 0x000fe200000f0c00 */
[----:B------:R1:W-:Y:S01]  /*1010*/  LDGSTS.E.BYPASS.LTC128B.128 [R218+0x5000], [R6.64+0x80] ;  /* 0x0500008006da7fae */ /* 0x0003e2000b901d56 */
[----:B------:R-:W-:Y:S01]  /*1020*/  IADD3 R12, P0, R14, UR19, RZ ;  /* 0x000000130e0c7c10 */ /* 0x000fe2000ff1e0ff */
[----:B------:R-:W-:-:S02]  /*1030*/  UIMAD.WIDE.U32 UR10, UR27, UR4, URZ ;  /* 0x000000041b0a72a5 */ /* 0x000fc4000f8e003f */
[----:B------:R2:W-:Y:S01]  /*1040*/  LDGSTS.E.BYPASS.LTC128B.128 [R218+0x1800], [R10.64] ;  /* 0x018000000ada7fae */ /* 0x0005e2000b901d56 */
[----:B------:R-:W-:Y:S01]  /*1050*/  IADD3.X R13, R15, UR18, RZ, P0, !PT ;  /* 0x000000120f0d7c10 */ /* 0x000fe200087fe4ff */
[----:B------:R-:W-:Y:S02]  /*1060*/  UIMAD UR7, UR27, UR5, UR7 ;  /* 0x000000051b0772a4 */ /* 0x000fe4000f8e0207 */
[----:B------:R2:W-:Y:S01]  /*1070*/  LDGSTS.E.BYPASS.LTC128B.128 [R218+0x3800], [R10.64+0x40] ;  /* 0x038000400ada7fae */ /* 0x0005e2000b901d56 */
[----:B------:R-:W-:Y:S02]  /*1080*/  USHF.L.U32 UR21, UR4, 0x6, URZ ;  /* 0x0000000604157899 */ /* 0x000fe4000800063f */
[----:B------:R-:W-:Y:S01]  /*1090*/  UIADD3 UR7, UR11, UR7, URZ ;  /* 0x000000070b077290 */ /* 0x000fe2000fffe03f */
[----:B------:R2:W-:Y:S01]  /*10a0*/  LDGSTS.E.BYPASS.LTC128B.128 [R218+0x5800], [R10.64+0x80] ;  /* 0x058000800ada7fae */ /* 0x0005e2000b901d56 */
[----:B------:R-:W-:-:S03]  /*10b0*/  USHF.L.U64.HI UR20, UR4, UR20, UR5 ;  /* 0x0000001404147299 */ /* 0x000fc60008010205 */
[----:B------:R3:W-:Y:S01]  /*10c0*/  LDGSTS.E.BYPASS.LTC128B.128 [R218+0x6000], [R14.64] ;  /* 0x060000000eda7fae */ /* 0x0007e2000b901d56 */
[----:B------:R-:W-:Y:S01]  /*10d0*/  IMAD.U32 R0, RZ, RZ, UR7 ;  /* 0x00000007ff007e24 */ /* 0x000fe2000f8e00ff */
[----:B------:R-:W-:Y:S02]  /*10e0*/  UMOV UR4, 0x5 ;  /* 0x0000000500047882 */ /* 0x000fe40000000000 */
[----:B------:R3:W-:Y:S04]  /*10f0*/  LDGSTS.E.BYPASS.LTC128B.128 [R218+0x7000], [R14.64+0x40] ;  /* 0x070000400eda7fae */ /* 0x0007e8000b901d56 */
[----:B------:R3:W-:Y:S01]  /*1100*/  LDGSTS.E.BYPASS.LTC128B.128 [R218+0x8000], [R14.64+0x80] ;  /* 0x080000800eda7fae */ /* 0x0007e2000b901d56 */
[----:B-1----:R-:W-:-:S03]  /*1110*/  IMAD.SHL.U32 R6, R8, 0x40, RZ ;  /* 0x0000004008067824 */ /* 0x002fc600078e00ff */
[----:B------:R3:W-:Y:S01]  /*1120*/  LDGSTS.E.BYPASS.LTC128B.128 [R218+0x6800], [R12.64] ;  /* 0x068000000cda7fae */ /* 0x0007e2000b901d56 */
[----:B------:R-:W-:-:S03]  /*1130*/  IMAD.SHL.U32 R7, R2, 0x40, RZ ;  /* 0x0000004002077824 */ /* 0x000fc600078e00ff */
[----:B------:R3:W-:Y:S01]  /*1140*/  LDGSTS.E.BYPASS.LTC128B.128 [R218+0x7800], [R12.64+0x40] ;  /* 0x078000400cda7fae */ /* 0x0007e2000b901d56 */
[----:B------:R-:W-:Y:S02]  /*1150*/  LOP3.LUT R6, R6, 0xc0, RZ, 0xc0, !PT ;  /* 0x000000c006067812 */ /* 0x000fe400078ec0ff */
[----:B------:R-:W-:Y:S01]  /*1160*/  LOP3.LUT R7, R7, 0xc0, RZ, 0xc0, !PT ;  /* 0x000000c007077812 */ /* 0x000fe200078ec0ff */
[----:B------:R3:W-:Y:S01]  /*1170*/  LDGSTS.E.BYPASS.LTC128B.128 [R218+0x8800], [R12.64+0x80] ;  /* 0x088000800cda7fae */ /* 0x0007e2000b901d56 */
[----:B------:R-:W-:Y:S01]  /*1180*/  LOP3.LUT R9, R6, 0x8, R9, 0xf8, !PT ;  /* 0x0000000806097812 */ /* 0x000fe200078ef809 */
[----:B--2---:R-:W-:Y:S02]  /*1190*/  IMAD.U32 R10, RZ, RZ, UR10 ;  /* 0x0000000aff0a7e24 */ /* 0x004fe4000f8e00ff */
[----:B------:R-:W0:Y:S01]  /*11a0*/  LDGDEPBAR ;  /* 0x00000000000079af */ /* 0x000e220000000000 */
[----:B------:R-:W-:Y:S01]  /*11b0*/  SHF.R.U32.HI R6, RZ, 0x3, R6 ;  /* 0x00000003ff067819 */ /* 0x000fe20000011606 */
[----:B------:R-:W-:Y:S01]  /*11c0*/  IMAD.U32 R11, RZ, RZ, UR11 ;  /* 0x0000000bff0b7e24 */ /* 0x000fe2000f8e00ff */
[----:B------:R-:W-:-:S02]  /*11d0*/  LOP3.LUT R3, R7, 0x8, R3, 0xf8, !PT ;  /* 0x0000000807037812 */ /* 0x000fc400078ef803 */
[C---:B------:R-:W-:Y:S02]  /*11e0*/  LEA R4, P0, R10.reuse, R246, 0x6 ;  /* 0x000000f60a047211 */ /* 0x040fe400078030ff */
[----:B------:R-:W-:Y:S02]  /*11f0*/  LOP3.LUT R6, R9, R6, RZ, 0x3c, !PT ;  /* 0x0000000609067212 */ /* 0x000fe400078e3cff */
[----:B------:R-:W-:Y:S02]  /*1200*/  LEA.HI.X R0, R10, R223, R0, 0x6, P0 ;  /* 0x000000df0a007211 */ /* 0x000fe400000f3400 */
[----:B------:R-:W-:Y:S01]  /*1210*/  SHF.R.U32.HI R9, RZ, 0x3, R7 ;  /* 0x00000003ff097819 */ /* 0x000fe20000011607 */
[--C-:B------:R-:W-:Y:S01]  /*1220*/  IMAD R7, R123, 0x200, R124.reuse ;  /* 0x000002007b077824 */ /* 0x100fe200078e027c */
[C---:B------:R-:W-:Y:S01]  /*1230*/  LEA R10, P0, R4.reuse, c[0x0][0x170], 0x1 ;  /* 0x00005c00040a7a11 */ /* 0x040fe200078008ff */
[----:B------:R-:W-:Y:S01]  /*1240*/  IMAD R124, R125, 0x20, R124 ;  /* 0x000000207d7c7824 */ /* 0x000fe200078e027c */
[----:B------:R-:W-:Y:S01]  /*1250*/  LOP3.LUT R3, R3, R9, RZ, 0x3c, !PT ;  /* 0x0000000903037212 */ /* 0x000fe200078e3cff */
[----:B------:R-:W-:Y:S01]  /*1260*/  IMAD R7, R125, 0x20, R7 ;  /* 0x000000207d077824 */ /* 0x000fe200078e0207 */
[----:B------:R-:W-:Y:S01]  /*1270*/  LEA.HI.X R11, R4, c[0x0][0x174], R0, 0x1, P0 ;  /* 0x00005d00040b7a11 */ /* 0x000fe200000f0c00 */
[----:B------:R-:W-:Y:S01]  /*1280*/  IMAD.U32 R0, R5, 0x20, R6 ;  /* 0x0000002005007824 */ /* 0x000fe200078e0006 */
[----:B------:R-:W-:Y:S01]  /*1290*/  IADD3 R4, P0, R10, UR21, RZ ;  /* 0x000000150a047c10 */ /* 0x000fe2000ff1e0ff */
[----:B------:R-:W-:-:S02]  /*12a0*/  IMAD.IADD R217, R3, 0x1, R7 ;  /* 0x0000000103d97824 */ /* 0x000fc400078e0207 */
[----:B------:R-:W-:Y:S01]  /*12b0*/  IMAD.SHL.U32 R112, R0, 0x2, RZ ;  /* 0x0000000200707824 */ /* 0x000fe200078e00ff */
[----:B------:R-:W-:Y:S01]  /*12c0*/  IADD3.X R5, R11, UR20, RZ, P0, !PT ;  /* 0x000000140b057c10 */ /* 0x000fe200087fe4ff */
[----:B------:R-:W-:-:S04]  /*12d0*/  DEPBAR.LE SB0, 0x0 ;  /* 0x000080000000791a */ /* 0x000fc80000000000 */
[----:B------:R-:W-:Y:S01]  /*12e0*/  BAR.SYNC.DEFER_BLOCKING 0x0 ;  /* 0x0000000000007b1d */ /* 0x000fe20000010000 */
[----:B------:R-:W-:Y:S01]  /*12f0*/  IMAD.SHL.U32 R217, R217, 0x2, RZ ;  /* 0x00000002d9d97824 */ /* 0x000fe200078e00ff */
[----:B------:R-:W-:Y:S01]  /*1300*/  LOP3.LUT P0, RZ, R8, 0x2, RZ, 0xc0, !PT ;  /* 0x0000000208ff7812 */ /* 0x000fe2000780c0ff */
[----:B------:R-:W-:Y:S01]  /*1310*/  IMAD.MOV.U32 R8, RZ, RZ, 0x20 ;  /* 0x00000020ff087424 */ /* 0x000fe200078e00ff */
[----:B------:R-:W-:-:S04]  /*1320*/  LEA R216, R0, 0x6000, 0x1 ;  /* 0x0000600000d87811 */ /* 0x000fc800078e08ff */
[C---:B------:R-:W-:Y:S02]  /*1330*/  SEL R2, R8.reuse, 0xffffffe0, !P0 ;  /* 0xffffffe008027807 */ /* 0x040fe40004000000 */
[----:B------:R-:W-:Y:S02]  /*1340*/  SEL R0, R8, 0xffffffe0, !P1 ;  /* 0xffffffe008007807 */ /* 0x000fe40004800000 */
[----:B------:R-:W-:Y:S01]  /*1350*/  PLOP3.LUT P0, PT, PT, PT, UP0, 0x80, 0x0 ;  /* 0x000000000000781c */ /* 0x000fe20003f0f008 */
[----:B------:R-:W-:Y:S01]  /*1360*/  IMAD.IADD R214, R216, 0x1, R2 ;  /* 0x00000001d8d67824 */ /* 0x000fe200078e0202 */
[----:B------:R-:W-:Y:S01]  /*1370*/  SHF.R.S32.HI R2, RZ, 0x1f, R126 ;  /* 0x0000001fff027819 */ /* 0x000fe2000001147e */
[----:B------:R-:W-:-:S03]  /*1380*/  IMAD.IADD R215, R217, 0x1, R0 ;  /* 0x00000001d9d77824 */ /* 0x000fc600078e0200 */
[----:B------:R-:W-:Y:S02]  /*1390*/  LEA.HI R219, R2, R126, RZ, 0x2 ;  /* 0x0000007e02db7211 */ /* 0x000fe400078f10ff */
[----:B------:R-:W-:Y:S02]  /*13a0*/  LEA R2, R123, UR9, 0x4 ;  /* 0x000000097b027c11 */ /* 0x000fe4000f8e20ff */
[----:B------:R-:W-:Y:S01]  /*13b0*/  SHF.R.S32.HI R219, RZ, 0x2, R219 ;  /* 0x00000002ffdb7819 */ /* 0x000fe200000114db */
[----:B------:R-:W-:Y:S01]  /*13c0*/  @!PT LDS RZ, [RZ] ;  /* 0x00000000fffff984 */ /* 0x000fe20000000800 */
[----:B------:R-:W-:Y:S01]  /*13d0*/  @!PT LDS RZ, [RZ] ;  /* 0x00000000fffff984 */ /* 0x000fe20000000800 */
[----:B------:R-:W-:Y:S01]  /*13e0*/  @!PT LDS RZ, [RZ] ;  /* 0x00000000fffff984 */ /* 0x000fe20000000800 */
[----:B------:R1:W-:Y:S03]  /*13f0*/  LDGSTS.E.BYPASS.LTC128B.128 [R218+0x9000], [R10.64] ;  /* 0x090000000ada7fae */ /* 0x0003e6000b901d56 */
[----:B------:R-:W-:Y:S01]  /*1400*/  IADD3 R2, R2, 0x1, R219 ;  /* 0x0000000102027810 */ /* 0x000fe20007ffe0db */
[----:B------:R1:W-:Y:S04]  /*1410*/  LDGSTS.E.BYPASS.LTC128B.128 [R218+0xa000], [R10.64+0x40] ;  /* 0x0a0000400ada7fae */ /* 0x0003e8000b901d56 */
[----:B------:R1:W-:Y:S04]  /*1420*/  LDGSTS.E.BYPASS.LTC128B.128 [R218+0xb000], [R10.64+0x80] ;  /* 0x0b0000800ada7fae */ /* 0x0003e8000b901d56 */
[----:B------:R2:W-:Y:S04]  /*1430*/  LDGSTS.E.BYPASS.LTC128B.128 [R218+0x9800], [R4.64] ;  /* 0x0980000004da7fae */ /* 0x0005e8000b901d56 */
[----:B------:R2:W-:Y:S04]  /*1440*/  LDGSTS.E.BYPASS.LTC128B.128 [R218+0xa800], [R4.64+0x40] ;  /* 0x0a80004004da7fae */ /* 0x0005e8000b901d56 */
[----:B------:R2:W-:Y:S04]  /*1450*/  LDGSTS.E.BYPASS.LTC128B.128 [R218+0xb800], [R4.64+0x80] ;  /* 0x0b80008004da7fae */ /* 0x0005e8000b901d56 */
[----:B------:R-:W-:Y:S04]  /*1460*/  LDSM.16.M88.4 R56, [R217] ;  /* 0x00000000d938783b */ /* 0x000fe80000000200 */
[----:B------:R-:W4:Y:S04]  /*1470*/  LDSM.16.M88.4 R84, [R112+0x6000] ;  /* 0x006000007054783b */ /* 0x000f280000000200 */
[----:B------:R-:W5:Y:S04]  /*1480*/  LDSM.16.M88.4 R60, [R217+0x1000] ;  /* 0x00100000d93c783b */ /* 0x000f680000000200 */
[----:B------:R-:W3:Y:S04]  /*1490*/  LDSM.16.M88.4 R76, [R112+0x6400] ;  /* 0x00640000704c783b */ /* 0x000ee80000000200 */
[----:B------:R-:W3:Y:S04]  /*14a0*/  LDSM.16.M88.4 R68, [R112+0x6800] ;  /* 0x006800007044783b */ /* 0x000ee80000000200 */
[----:B------:R-:W-:Y:S04]  /*14b0*/  LDSM.16.M88.4 R52, [R214] ;  /* 0x00000000d634783b */ /* 0x000fe80000000200 */
[----:B--2---:R-:W2:Y:S04]  /*14c0*/  LDSM.16.M88.4 R4, [R112+0x6c00] ;  /* 0x006c00007004783b */ /* 0x004ea80000000200 */
[----:B------:R-:W2:Y:S04]  /*14d0*/  LDSM.16.M88.4 R108, [R215+0x1000] ;  /* 0x00100000d76c783b */ /* 0x000ea80000000200 */
[----:B------:R-:W2:Y:S04]  /*14e0*/  LDSM.16.M88.4 R48, [R214+0x400] ;  /* 0x00040000d630783b */ /* 0x000ea80000000200 */
[----:B------:R-:W2:Y:S04]  /*14f0*/  LDSM.16.M88.4 R44, [R214+0x800] ;  /* 0x00080000d62c783b */ /* 0x000ea80000000200 */
[----:B------:R-:W2:Y:S04]  /*1500*/  LDSM.16.M88.4 R40, [R214+0xc00] ;  /* 0x000c0000d628783b */ /* 0x000ea80000000200 */
[----:B-1----:R-:W1:Y:S01]  /*1510*/  LDSM.16.M88.4 R8, [R215] ;  /* 0x00000000d708783b */ /* 0x002e620000000200 */
[-C--:B----4-:R-:W-:Y:S03]  /*1520*/  HMMA.16816.F32 R88, R56, R84.reuse, RZ ;  /* 0x000000543858723c */ /* 0x090fe600000018ff */
[----:B------:R-:W-:Y:S04]  /*1530*/  LDSM.16.M88.4 R104, [R112+0x7000] ;  /* 0x007000007068783b */ /* 0x000fe80000000200 */
[----:B------:R-:W-:Y:S01]  /*1540*/  LDSM.16.M88.4 R100, [R112+0x7400] ;  /* 0x007400007064783b */ /* 0x000fe20000000200 */
[C---:B-----5:R-:W-:Y:S03]  /*1550*/  HMMA.16816.F32 R36, R60.reuse, R84, RZ ;  /* 0x000000543c24723c */ /* 0x060fe600000018ff */
[----:B------:R-:W-:Y:S04]  /*1560*/  LDSM.16.M88.4 R96, [R112+0x7800] ;  /* 0x007800007060783b */ /* 0x000fe80000000200 */
[----:B------:R-:W-:Y:S01]  /*1570*/  LDSM.16.M88.4 R92, [R112+0x7c00] ;  /* 0x007c0000705c783b */ /* 0x000fe20000000200 */
[C---:B---3--:R-:W-:Y:S03]  /*1580*/  HMMA.16816.F32 R28, R60.reuse, R76, RZ ;  /* 0x0000004c3c1c723c */ /* 0x048fe600000018ff */
[----:B------:R-:W-:Y:S04]  /*1590*/  LDSM.16.M88.4 R116, [R214+0x1c00] ;  /* 0x001c0000d674783b */ /* 0x000fe80000000200 */
[----:B------:R-:W0:Y:S01]  /*15a0*/  LDGDEPBAR ;  /* 0x00000000000079af */ /* 0x000e220000000000 */
[C---:B------:R-:W-:Y:S08]  /*15b0*/  HMMA.16816.F32 R20, R60.reuse, R68, RZ ;  /* 0x000000443c14723c */ /* 0x040ff000000018ff */
[C---:B--2---:R-:W-:Y:S08]  /*15c0*/  HMMA.16816.F32 R12, R60.reuse, R4, RZ ;  /* 0x000000043c0c723c */ /* 0x044ff000000018ff */
[C---:B------:R-:W-:Y:S08]  /*15d0*/  HMMA.16816.F32 R32, R60.reuse, R86, RZ ;  /* 0x000000563c20723c */ /* 0x040ff000000018ff */
[C---:B------:R-:W-:Y:S08]  /*15e0*/  HMMA.16816.F32 R24, R60.reuse, R78, RZ ;  /* 0x0000004e3c18723c */ /* 0x040ff000000018ff */
[----:B------:R-:W-:Y:S08]  /*15f0*/  HMMA.16816.F32 R16, R60, R70, RZ ;  /* 0x000000463c10723c */ /* 0x000ff000000018ff */
        /* <DEDUP_REMOVED lines=29> */
[----:B------:R-:W-:Y:S04]  /*17d0*/  LDSM.16.M88.4 R40, [R214+0x1400] ;  /* 0x00140000d628783b */ /* 0x000fe80000000200 */
[----:B------:R-:W-:Y:S03]  /*17e0*/  LDSM.16.M88.4 R8, [R214+0x1800] ;  /* 0x00180000d608783b */ /* 0x000fe60000000200 */
        /* <DEDUP_REMOVED lines=20> */
[----:B------:R-:W-:Y:S04]  /*1930*/  LDSM.16.M88.4 R92, [R112+0x8c00] ;  /* 0x008c0000705c783b */ /* 0x000fe80000000200 */
[----:B------:R-:W1:Y:S03]  /*1940*/  LDSM.16.M88.4 R112, [R217+0x4000] ;  /* 0x00400000d970783b */ /* 0x000e660000000200 */
[C---:B--2---:R-:W-:Y:S01]  /*1950*/  HMMA.16816.F32 R88, R4.reuse, R44, R88 ;  /* 0x0000002c0458723c */ /* 0x044fe20000001858 */
[----:B------:R-:W-:Y:S07]  /*1960*/  LDSM.16.M88.4 R52, [R215+0x5000] ;  /* 0x00500000d734783b */ /* 0x000fee0000000200 */
[C---:B------:R-:W-:Y:S08]  /*1970*/  HMMA.16816.F32 R84, R4.reuse, R46, R84 ;  /* 0x0000002e0454723c */ /* 0x040ff00000001854 */
[C---:B------:R-:W-:Y:S08]  /*1980*/  HMMA.16816.F32 R80, R4.reuse, R40, R80 ;  /* 0x000000280450723c */ /* 0x040ff00000001850 */
[C---:B------:R-:W-:Y:S08]  /*1990*/  HMMA.16816.F32 R76, R4.reuse, R42, R76 ;  /* 0x0000002a044c723c */ /* 0x040ff0000000184c */
[C---:B------:R-:W-:Y:S08]  /*19a0*/  HMMA.16816.F32 R72, R4.reuse, R8, R72 ;  /* 0x000000080448723c */ /* 0x040ff00000001848 */
[C---:B------:R-:W-:Y:S08]  /*19b0*/  HMMA.16816.F32 R68, R4.reuse, R10, R68 ;  /* 0x0000000a0444723c */ /* 0x040ff00000001844 */
[-C--:B------:R-:W-:Y:S08]  /*19c0*/  HMMA.16816.F32 R64, R4, R116.reuse, R64 ;  /* 0x000000740440723c */ /* 0x080ff00000001840 */
[----:B------:R-:W-:Y:S08]  /*19d0*/  HMMA.16816.F32 R12, R48, R116, R12 ;  /* 0x00000074300c723c */ /* 0x000ff0000000180c */
[----:B------:R-:W-:Y:S01]  /*19e0*/  HMMA.16816.F32 R56, R4, R118, R56 ;  /* 0x000000760438723c */ /* 0x000fe20000001838 */
        /* <DEDUP_REMOVED lines=10> */
[----:B------:R-:W-:Y:S01]  /*1a90*/  HMMA.16816.F32 R60, R48, R118, R60 ;  /* 0x00000076303c723c */ /* 0x000fe2000000183c */
[----:B------:R-:W2:Y:S01]  /*1aa0*/  LDSM.16.M88.4 R48, [R214+0x2000] ;  /* 0x00200000d630783b */ /* 0x000ea20000000200 */
[----:B------:R-:W-:-:S06]  /*1ab0*/  DEPBAR.LE SB0, 0x0 ;  /* 0x000080000000791a */ /* 0x000fcc0000000000 */
[C---:B-1----:R-:W-:Y:S08]  /*1ac0*/  HMMA.16816.F32 R88, R112.reuse, R104, R88 ;  /* 0x000000687058723c */ /* 0x042ff00000001858 */
[C---:B------:R-:W-:Y:S08]  /*1ad0*/  HMMA.16816.F32 R84, R112.reuse, R106, R84 ;  /* 0x0000006a7054723c */ /* 0x040ff00000001854 */
[C---:B------:R-:W-:Y:S08]  /*1ae0*/  HMMA.16816.F32 R80, R112.reuse, R100, R80 ;  /* 0x000000647050723c */ /* 0x040ff00000001850 */
[C---:B------:R-:W-:Y:S08]  /*1af0*/  HMMA.16816.F32 R76, R112.reuse, R102, R76 ;  /* 0x00000066704c723c */ /* 0x040ff0000000184c */
[C---:B------:R-:W-:Y:S08]  /*1b00*/  HMMA.16816.F32 R72, R112.reuse, R96, R72 ;  /* 0x000000607048723c */ /* 0x040ff00000001848 */
[C---:B------:R-:W-:Y:S08]  /*1b10*/  HMMA.16816.F32 R68, R112.reuse, R98, R68 ;  /* 0x000000627044723c */ /* 0x040ff00000001844 */
[-C--:B------:R-:W-:Y:S08]  /*1b20*/  HMMA.16816.F32 R64, R112, R92.reuse, R64 ;  /* 0x0000005c7040723c */ /* 0x080ff00000001840 */
[----:B------:R-:W-:Y:S08]  /*1b30*/  HMMA.16816.F32 R12, R108, R92, R12 ;  /* 0x0000005c6c0c723c */ /* 0x000ff0000000180c */
[----:B------:R-:W-:Y:S08]  /*1b40*/  HMMA.16816.F32 R56, R112, R94, R56 ;  /* 0x0000005e7038723c */ /* 0x000ff00000001838 */
[C---:B------:R-:W-:Y:S08]  /*1b50*/  HMMA.16816.F32 R36, R108.reuse, R104, R36 ;  /* 0x000000686c24723c */ /* 0x040ff00000001824 */
[C---:B------:R-:W-:Y:S08]  /*1b60*/  HMMA.16816.F32 R32, R108.reuse, R106, R32 ;  /* 0x0000006a6c20723c */ /* 0x040ff00000001820 */
[C---:B------:R-:W-:Y:S08]  /*1b70*/  HMMA.16816.F32 R28, R108.reuse, R100, R28 ;  /* 0x000000646c1c723c */ /* 0x040ff0000000181c */
[C---:B------:R-:W-:Y:S08]  /*1b80*/  HMMA.16816.F32 R24, R108.reuse, R102, R24 ;  /* 0x000000666c18723c */ /* 0x040ff00000001818 */
        /* <DEDUP_REMOVED lines=9> */
[-C--:B------:R-:W-:Y:S08]  /*1c20*/  HMMA.16816.F32 R64, R4, R8.reuse, R64 ;  /* 0x000000080440723c */ /* 0x080ff00000001840 */
[----:B------:R-:W-:Y:S07]  /*1c30*/  HMMA.16816.F32 R12, R52, R8, R12 ;  /* 0x00000008340c723c */ /* 0x000fee000000180c */
[----:B------:R-:W-:Y:S01]  /*1c40*/  IMAD.U32 R8, RZ, RZ, UR8 ;  /* 0x00000008ff087e24 */ /* 0x000fe2000f8e00ff */
[----:B------:R-:W-:Y:S01]  /*1c50*/  HMMA.16816.F32 R4, R4, R10, R56 ;  /* 0x0000000a0404723c */ /* 0x000fe20000001838 */
[----:B------:R-:W1:Y:S03]  /*1c60*/  LDC.U8 R58, c[0x0][0x2d8] ;  /* 0x0000b600ff3a7b82 */ /* 0x000e660000000000 */
[----:B------:R-:W-:-:S04]  /*1c70*/  IADD3 R2, R8, -c[0x0][0x214], R2 ;  /* 0x8000850008027a10 */ /* 0x000fc80007ffe002 */
[----:B------:R-:W-:Y:S01]  /*1c80*/  IADD3 R240, R2, c[0x0][0x2e8], RZ ;  /* 0x0000ba0002f07a10 */ /* 0x000fe20007ffe0ff */
[----:B------:R-:W-:Y:S01]  /*1c90*/  IMAD.IADD R2, R3, 0x1, R124 ;  /* 0x0000000103027824 */ /* 0x000fe200078e027c */
[C---:B------:R-:W-:Y:S02]  /*1ca0*/  HMMA.16816.F32 R36, R52.reuse, R48, R36 ;  /* 0x000000303424723c */ /* 0x040fe40000001824 */
[C---:B------:R-:W-:Y:S02]  /*1cb0*/  IADD3 R228, R240.reuse, 0x8, RZ ;  /* 0x00000008f0e47810 */ /* 0x040fe40007ffe0ff */
[C---:B------:R-:W-:Y:S02]  /*1cc0*/  IADD3 R164, R240.reuse, 0x40, RZ ;  /* 0x00000040f0a47810 */ /* 0x040fe40007ffe0ff */
[C---:B------:R-:W-:Y:S02]  /*1cd0*/  IADD3 R3, R240.reuse, 0x48, RZ ;  /* 0x00000048f0037810 */ /* 0x040fe40007ffe0ff */
[----:B------:R-:W-:Y:S01]  /*1ce0*/  HMMA.16816.F32 R32, R52, R50, R32 ;  /* 0x000000323420723c */ /* 0x000fe20000001820 */
[----:B------:R-:W-:-:S02]  /*1cf0*/  IMNMX R240, R240, UR8, PT ;  /* 0x00000008f0f07c17 */ /* 0x000fc4000b800200 */
[----:B------:R-:W-:Y:S02]  /*1d00*/  IMNMX R228, R228, UR8, PT ;  /* 0x00000008e4e47c17 */ /* 0x000fe4000b800200 */
[----:B------:R-:W-:Y:S02]  /*1d10*/  IMNMX R164, R164, UR8, PT ;  /* 0x00000008a4a47c17 */ /* 0x000fe4000b800200 */
[----:B------:R-:W-:Y:S01]  /*1d20*/  IMNMX R3, R3, UR8, PT ;  /* 0x0000000803037c17 */ /* 0x000fe2000b800200 */
[C---:B------:R-:W-:Y:S08]  /*1d30*/  HMMA.16816.F32 R28, R52.reuse, R44, R28 ;  /* 0x0000002c341c723c */ /* 0x040ff0000000181c */
[C---:B------:R-:W-:Y:S08]  /*1d40*/  HMMA.16816.F32 R24, R52.reuse, R46, R24 ;  /* 0x0000002e3418723c */ /* 0x040ff00000001818 */
[C---:B------:R-:W-:Y:S08]  /*1d50*/  HMMA.16816.F32 R20, R52.reuse, R40, R20 ;  /* 0x000000283414723c */ /* 0x040ff00000001814 */
[C---:B------:R-:W-:Y:S08]  /*1d60*/  HMMA.16816.F32 R16, R52.reuse, R42, R16 ;  /* 0x0000002a3410723c */ /* 0x040ff00000001810 */
[----:B------:R-:W-:Y:S01]  /*1d70*/  HMMA.16816.F32 R60, R52, R10, R60 ;  /* 0x0000000a343c723c */ /* 0x000fe2000000183c */
[----:B------:R-:W-:Y:S06]  /*1d80*/  BAR.SYNC.DEFER_BLOCKING 0x0 ;  /* 0x0000000000007b1d */ /* 0x000fec0000010000 */
[----:B------:R-:W-:Y:S05]  /*1d90*/  @!P0 BRA `(.L_x_310) ;  /* 0x000001a000008947 */ /* 0x000fea0003800000 */
[----:B-1----:R-:W-:-:S04]  /*1da0*/  UIADD3 UR5, UR26, -0x2, URZ ;  /* 0xfffffffe1a057890 */ /* 0x002fc8000fffe03f */
[----:B------:R-:W-:Y:S02]  /*1db0*/  USHF.R.S32.HI UR8, URZ, 0x1f, UR5 ;  /* 0x0000001f3f087899 */ /* 0x000fe40008011405 */
[----:B------:R-:W-:Y:S01]  /*1dc0*/  UIMAD UR7, UR18, UR5, URZ ;  /* 0x00000005120772a4 */ /* 0x000fe2000f8e023f */
[----:B------:R-:W-:Y:S02]  /*1dd0*/  IMAD.U32 R8, RZ, RZ, UR5 ;  /* 0x00000005ff087e24 */ /* 0x000fe4000f8e00ff */
[----:B------:R-:W-:Y:S02]  /*1de0*/  ULDC UR5, c[0x0][0x19c] ;  /* 0x0000670000057ab9 */ /* 0x000fe40000000800 */
[----:B------:R-:W-:Y:S01]  /*1df0*/  UIMAD UR7, UR8, UR19, UR7 ;  /* 0x00000013080772a4 */ /* 0x000fe2000f8e0207 */
[----:B------:R-:W-:Y:S01]  /*1e00*/  IMAD.WIDE.U32 R40, R8, UR19, R224 ;  /* 0x0000001308287c25 */ /* 0x000fe2000f8e00e0 */
[----:B------:R-:W-:Y:S02]  /*1e10*/  USHF.L.U32 UR8, UR6, 0x5, URZ ;  /* 0x0000000506087899 */ /* 0x000fe4000800063f */
[----:B------:R-:W-:-:S02]  /*1e20*/  USHF.L.U64.HI UR4, UR6, UR4, UR5 ;  /* 0x0000000406047299 */ /* 0x000fc40008010205 */
[----:B------:R-:W-:Y:S02]  /*1e30*/  IADD3 R10, R41, UR7, RZ ;  /* 0x00000007290a7c10 */ /* 0x000fe4000fffe0ff */
[C---:B------:R-:W-:Y:S01]  /*1e40*/  LEA R42, P0, R40.reuse, c[0x0][0x168], 0x1 ;  /* 0x00005a00282a7a11 */ /* 0x040fe200078008ff */
[----:B------:R-:W-:Y:S02]  /*1e50*/  IMAD.U32 R9, RZ, RZ, UR8 ;  /* 0x00000008ff097e24 */ /* 0x000fe4000f8e00ff */
[----:B------:R-:W-:Y:S01]  /*1e60*/  IMAD.U32 R8, RZ, RZ, UR4 ;  /* 0x00000004ff087e24 */ /* 0x000fe2000f8e00ff */
[----:B------:R-:W-:Y:S02]  /*1e70*/  LEA.HI.X R43, R40, c[0x0][0x16c], R10, 0x1, P0 ;  /* 0x00005b00282b7a11 */ /* 0x000fe400000f0c0a */
[----:B------:R-:W-:-:S03]  /*1e80*/  LEA R10, P0, R9, R42, 0x1 ;  /* 0x0000002a090a7211 */ /* 0x000fc600078008ff */
[----:B------:R-:W-:Y:S01]  /*1e90*/  @!PT LDS RZ, [RZ] ;  /* 0x00000000fffff984 */ /* 0x000fe20000000800 */
[----:B------:R-:W-:Y:S01]  /*1ea0*/  @!PT LDS RZ, [RZ] ;  /* 0x00000000fffff984 */ /* 0x000fe20000000800 */
[----:B------:R-:W-:Y:S01]  /*1eb0*/  @!PT LDS RZ, [RZ] ;  /* 0x00000000fffff984 */ /* 0x000fe20000000800 */
[----:B------:R1:W-:Y:S01]  /*1ec0*/  LDGSTS.E.BYPASS.LTC128B.128 [R218+0x6000], [R42.64] ;  /* 0x060000002ada7fae */ /* 0x0003e2000b901d56 */
[----:B------:R-:W-:-:S03]  /*1ed0*/  LEA.HI.X R11, R9, R43, R8, 0x1, P0 ;  /* 0x0000002b090b7211 */ /* 0x000fc600000f0c08 */
[----:B------:R1:W-:Y:S04]  /*1ee0*/  LDGSTS.E.BYPASS.LTC128B.128 [R218+0x7000], [R42.64+0x40] ;  /* 0x070000402ada7fae */ /* 0x0003e8000b901d56 */
[----:B------:R1:W-:Y:S04]  /*1ef0*/  LDGSTS.E.BYPASS.LTC128B.128 [R218+0x8000], [R42.64+0x80] ;  /* 0x080000802ada7fae */ /* 0x0003e8000b901d56 */
[----:B------:R1:W-:Y:S04]  /*1f00*/  LDGSTS.E.BYPASS.LTC128B.128 [R218+0x6800], [R10.64] ;  /* 0x068000000ada7fae */ /* 0x0003e8000b901d56 */
[----:B------:R1:W-:Y:S04]  /*1f10*/  LDGSTS.E.BYPASS.LTC128B.128 [R218+0x7800], [R10.64+0x40] ;  /* 0x078000400ada7fae */ /* 0x0003e8000b901d56 */
[----:B------:R1:W-:Y:S04]  /*1f20*/  LDGSTS.E.BYPASS.LTC128B.128 [R218+0x8800], [R10.64+0x80] ;  /* 0x088000800ada7fae */ /* 0x0003e8000b901d56 */
[----:B------:R-:W0:Y:S02]  /*1f30*/  LDGDEPBAR ;  /* 0x00000000000079af */ /* 0x000e240000000000 */
.L_x_310:
[----:B-1----:R-:W-:Y:S01]  /*1f40*/  IMAD.SHL.U32 R8, R122, 0x2, RZ ;  /* 0x000000027a087824 */ /* 0x002fe200078e00ff */
[----:B------:R-:W-:Y:S01]  /*1f50*/  LOP3.LUT R170, R120, UR24, RZ, 0x3c, !PT ;  /* 0x0000001878aa7c12 */ /* 0x000fe2000f8e3cff */
[----:B------:R-:W-:Y:S01]  /*1f60*/  IMAD.U32 R9, RZ, RZ, UR27 ;  /* 0x0000001bff097e24 */ /* 0x000fe2000f8e00ff */
[----:B------:R-:W-:Y:S01]  /*1f70*/  USHF.L.U32 UR4, UR27, 0x1, URZ ;  /* 0x000000011b047899 */ /* 0x000fe2000800063f */
[----:B------:R-:W-:Y:S01]  /*1f80*/  IMAD R233, R121, 0x8, R123 ;  /* 0x0000000879e97824 */ /* 0x000fe200078e027b */
[----:B------:R-:W-:Y:S01]  /*1f90*/  LOP3.LUT R8, R8, 0x6, RZ, 0xc0, !PT ;  /* 0x0000000608087812 */ /* 0x000fe200078ec0ff */
[----:B------:R-:W-:Y:S01]  /*1fa0*/  UIADD3 UR14, UR25, -0x4498517b, URZ ;  /* 0xbb67ae85190e7890 */ /* 0x000fe2000fffe03f */
[----:B------:R-:W-:Y:S01]  /*1fb0*/  IMAD.WIDE.U32 R248, R169, -0x2daee0ad, RZ ;  /* 0xd2511f53a9f87825 */ /* 0x000fe200078e00ff */
[----:B------:R-:W-:Y:S01]  /*1fc0*/  UIADD3 UR15, UR24, -0x61c88647, URZ ;  /* 0x9e3779b9180f7890 */ /* 0x000fe2000fffe03f */
[----:B------:R-:W-:Y:S01]  /*1fd0*/  IADD3 R171, R233, 0x4, RZ ;  /* 0x00000004e9ab7810 */ /* 0x000fe20007ffe0ff */
[----:B------:R-:W-:Y:S01]  /*1fe0*/  UIADD3 UR13, UR24, 0x3c6ef372, URZ ;  /* 0x3c6ef372180d7890 */ /* 0x000fe2000fffe03f */
[----:B------:R-:W-:Y:S01]  /*1ff0*/  IMAD R9, R9, 0x40, R8 ;  /* 0x0000004009097824 */ /* 0x000fe200078e0208 */
[----:B------:R-:W-:Y:S01]  /*2000*/  UIADD3 UR10, UR25, 0x32370b8f, URZ ;  /* 0x32370b8f190a7890 */ /* 0x000fe2000fffe03f */
[----:B------:R-:W-:Y:S01]  /*2010*/  IMAD.U32 R100, RZ, RZ, UR4 ;  /* 0x00000004ff647e24 */ /* 0x000fe2000f8e00ff */
[----:B------:R-:W-:Y:S01]  /*2020*/  UIADD3 UR12, UR25, 0x76cf5d0a, URZ ;  /* 0x76cf5d0a190c7890 */ /* 0x000fe2000fffe03f */
[----:B------:R-:W-:Y:S01]  /*2030*/  IMAD.WIDE.U32 R244, R171, -0x326172a9, RZ ;  /* 0xcd9e8d57abf47825 */ /* 0x000fe200078e00ff */
[C---:B------:R-:W-:Y:S01]  /*2040*/  IADD3 R8, R9.reuse, 0x8, RZ ;  /* 0x0000000809087810 */ /* 0x040fe20007ffe0ff */
[----:B------:R-:W-:Y:S01]  /*2050*/  UIADD3 UR11, UR24, -0x255992d5, URZ ;  /* 0xdaa66d2b180b7890 */ /* 0x000fe2000fffe03f */
[C---:B------:R-:W-:Y:S01]  /*2060*/  IADD3 R10, R9.reuse, 0x9, RZ ;  /* 0x00000009090a7810 */ /* 0x040fe20007ffe0ff */
[----:B------:R-:W-:Y:S01]  /*2070*/  UIADD3 UR9, UR24, 0x78dde6e4, URZ ;  /* 0x78dde6e418097890 */ /* 0x000fe2000fffe03f */
[C---:B------:R-:W-:Y:S01]  /*2080*/  ISETP.GE.AND P0, PT, R8.reuse, R240, PT ;  /* 0x000000f00800720c */ /* 0x040fe20003f06270 */
[----:B------:R-:W-:Y:S01]  /*2090*/  UIADD3 UR8, UR25, -0x126145ec, URZ ;  /* 0xed9eba1419087890 */ /* 0x000fe2000fffe03f */
[C---:B------:R-:W-:Y:S01]  /*20a0*/  ISETP.GE.AND P1, PT, R8.reuse, R228, PT ;  /* 0x000000e40800720c */ /* 0x040fe20003f26270 */
[----:B------:R-:W-:Y:S01]  /*20b0*/  UIADD3 UR6, UR25, -0x56f99767, URZ ;  /* 0xa906689919067890 */ /* 0x000fe2000fffe03f */
[----:B------:R-:W-:Y:S01]  /*20c0*/  ISETP.GE.AND P6, PT, R8, R164, PT ;  /* 0x000000a40800720c */ /* 0x000fe20003fc6270 */
[----:B------:R-:W-:Y:S01]  /*20d0*/  IMAD R58, R58, 0x10000, R58 ;  /* 0x000100003a3a7824 */ /* 0x000fe200078e023a */
[-C--:B------:R-:W-:Y:S01]  /*20e0*/  ISETP.GE.AND P4, PT, R8, R3.reuse, PT ;  /* 0x000000030800720c */ /* 0x080fe20003f86270 */
[----:B------:R-:W-:Y:S01]  /*20f0*/  IMAD.SHL.U32 R213, R2, 0x2, RZ ;  /* 0x0000000202d57824 */ /* 0x000fe200078e00ff */
[----:B------:R-:W-:Y:S01]  /*2100*/  IADD3 R8, R9, 0x10, RZ ;  /* 0x0000001009087810 */ /* 0x000fe20007ffe0ff */
[----:B------:R-:W-:Y:S01]  /*2110*/  UIADD3 UR7, UR24, 0x1715609d, URZ ;  /* 0x1715609d18077890 */ /* 0x000fe2000fffe03f */
[----:B------:R-:W-:Y:S01]  /*2120*/  FSEL R84, R84, -INF , !P0 ;  /* 0xff80000054547808 */ /* 0x000fe20004000000 */
[----:B------:R-:W-:Y:S01]  /*2130*/  IMAD.IADD R212, R0, 0x1, R213 ;  /* 0x0000000100d47824 */ /* 0x000fe200078e02d5 */
[C---:B------:R-:W-:Y:S01]  /*2140*/  ISETP.GE.AND P2, PT, R10.reuse, R240, PT ;  /* 0x000000f00a00720c */ /* 0x040fe20003f46270 */
[----:B------:R-:W-:Y:S01]  /*2150*/  UIADD3 UR16, UR25, 0x646e171e, URZ ;  /* 0x646e171e19107890 */ /* 0x000fe2000fffe03f */
[C---:B------:R-:W-:Y:S01]  /*2160*/  ISETP.GE.AND P5, PT, R10.reuse, R228, PT ;  /* 0x000000e40a00720c */ /* 0x040fe20003fa6270 */
[----:B------:R-:W-:Y:S01]  /*2170*/  IMAD.WIDE.U32 R230, R233, -0x326172a9, RZ ;  /* 0xcd9e8d57e9e67825 */ /* 0x000fe200078e00ff */
[C---:B------:R-:W-:Y:S01]  /*2180*/  ISETP.GE.AND P3, PT, R10.reuse, R164, PT ;  /* 0x000000a40a00720c */ /* 0x040fe20003f66270 */
[----:B------:R-:W-:Y:S01]  /*2190*/  LDSM.16.MT88.4 R148, [R213+0x9000] ;  /* 0x00900000d594783b */ /* 0x000fe20000004200 */
[----:B------:R-:W-:Y:S01]  /*21a0*/  ISETP.GE.AND P0, PT, R10, R3, PT ;  /* 0x000000030a00720c */ /* 0x000fe20003f06270 */
[----:B------:R-:W-:Y:S01]  /*21b0*/  UIADD3 UR4, UR4, 0x1, URZ ;  /* 0x0000000104047890 */ /* 0x000fe2000fffe03f */
[----:B------:R-:W-:Y:S01]  /*21c0*/  FSEL R86, R86, -INF , !P1 ;  /* 0xff80000056567808 */ /* 0x000fe20004800000 */
[----:B------:R-:W-:Y:S01]  /*21d0*/  LDSM.16.MT88.4 R96, [R213+0xa000] ;  /* 0x00a00000d560783b */ /* 0x000fe20000004200 */
[----:B------:R-:W-:Y:S01]  /*21e0*/  IADD3 R10, R9, 0x11, RZ ;  /* 0x00000011090a7810 */ /* 0x000fe20007ffe0ff */
[----:B------:R-:W-:Y:S01]  /*21f0*/  UISETP.GE.AND UP0, UPT, UR26, 0x2, UPT ;  /* 0x000000021a00788c */ /* 0x000fe2000bf06270 */
[----:B------:R-:W-:Y:S01]  /*2200*/  ISETP.GE.AND P1, PT, R8, R240, PT ;  /* 0x000000f00800720c */ /* 0x000fe20003f26270 */
[----:B------:R-:W-:Y:S01]  /*2210*/  LDSM.16.MT88.4 R108, [R212+0xa000] ;  /* 0x00a00000d46c783b */ /* 0x000fe20000004200 */
[----:B------:R-:W-:-:S02]  /*2220*/  FSEL R32, R32, -INF , !P6 ;  /* 0xff80000020207808 */ /* 0x000fc40007000000 */
[----:B------:R-:W-:Y:S01]  /*2230*/  FSEL R34, R34, -INF , !P4 ;  /* 0xff80000022227808 */ /* 0x000fe20006000000 */
[----:B------:R-:W-:Y:S01]  /*2240*/  LDSM.16.MT88.4 R120, [R213+0xb000] ;  /* 0x00b00000d578783b */ /* 0x000fe20000004200 */
[----:B------:R-:W-:Y:S02]  /*2250*/  FSEL R85, R85, -INF , !P2 ;  /* 0xff80000055557808 */ /* 0x000fe40005000000 */
[----:B------:R-:W-:Y:S02]  /*2260*/  FSEL R35, R35, -INF , !P0 ;  /* 0xff80000023237808 */ /* 0x000fe40004000000 */
[C---:B------:R-:W-:Y:S02]  /*2270*/  ISETP.GE.AND P6, PT, R8.reuse, R228, PT ;  /* 0x000000e40800720c */ /* 0x040fe40003fc6270 */
[C---:B------:R-:W-:Y:S02]  /*2280*/  ISETP.GE.AND P4, PT, R8.reuse, R164, PT ;  /* 0x000000a40800720c */ /* 0x040fe40003f86270 */
[----:B------:R-:W-:-:S02]  /*2290*/  ISETP.GE.AND P2, PT, R8, R3, PT ;  /* 0x000000030800720c */ /* 0x000fc40003f46270 */
[----:B------:R-:W-:Y:S02]  /*22a0*/  ISETP.GE.AND P0, PT, R10, R240, PT ;  /* 0x000000f00a00720c */ /* 0x000fe40003f06270 */
[----:B------:R-:W-:Y:S02]  /*22b0*/  FSEL R87, R87, -INF , !P5 ;  /* 0xff80000057577808 */ /* 0x000fe40006800000 */
[----:B------:R-:W-:Y:S02]  /*22c0*/  IADD3 R8, R9, 0x18, RZ ;  /* 0x0000001809087810 */ /* 0x000fe40007ffe0ff */
[----:B------:R-:W-:Y:S02]  /*22d0*/  FSEL R173, R80, -INF , !P1 ;  /* 0xff80000050ad7808 */ /* 0x000fe40004800000 */
[C---:B------:R-:W-:Y:S02]  /*22e0*/  ISETP.GE.AND P5, PT, R10.reuse, R228, PT ;  /* 0x000000e40a00720c */ /* 0x040fe40003fa6270 */
[----:B------:R-:W-:-:S02]  /*22f0*/  ISETP.GE.AND P1, PT, R10, R3, PT ;  /* 0x000000030a00720c */ /* 0x000fc40003f26270 */
[----:B------:R-:W-:Y:S02]  /*2300*/  IADD3 R40, R9, 0x1, RZ ;  /* 0x0000000109287810 */ /* 0x000fe40007ffe0ff */
[----:B------:R-:W-:Y:S02]  /*2310*/  FSEL R172, R82, -INF , !P6 ;  /* 0xff80000052ac7808 */ /* 0x000fe40007000000 */
[----:B------:R-:W-:Y:S02]  /*2320*/  FSEL R28, R28, -INF , !P4 ;  /* 0xff8000001c1c7808 */ /* 0x000fe40006000000 */
[----:B------:R-:W-:Y:S02]  /*2330*/  FSEL R30, R30, -INF , !P2 ;  /* 0xff8000001e1e7808 */ /* 0x000fe40005000000 */
[----:B------:R-:W-:Y:S02]  /*2340*/  FSEL R174, R81, -INF , !P0 ;  /* 0xff80000051ae7808 */ /* 0x000fe40004000000 */
[----:B------:R-:W-:-:S02]  /*2350*/  ISETP.GE.AND P6, PT, R8, R240, PT ;  /* 0x000000f00800720c */ /* 0x000fc40003fc6270 */
[C---:B------:R-:W-:Y:S02]  /*2360*/  ISETP.GE.AND P4, PT, R8.reuse, R228, PT ;  /* 0x000000e40800720c */ /* 0x040fe40003f86270 */
[CC--:B------:R-:W-:Y:S02]  /*2370*/  ISETP.GE.AND P2, PT, R8.reuse, R164.reuse, PT ;  /* 0x000000a40800720c */ /* 0x0c0fe40003f46270 */
[----:B------:R-:W-:Y:S02]  /*2380*/  ISETP.GE.AND P0, PT, R8, R3, PT ;  /* 0x000000030800720c */ /* 0x000fe40003f06270 */
[----:B------:R-:W-:Y:S02]  /*2390*/  FSEL R207, R83, -INF , !P5 ;  /* 0xff80000053cf7808 */ /* 0x000fe40006800000 */
[----:B------:R-:W-:Y:S01]  /*23a0*/  FSEL R8, R31, -INF , !P1 ;  /* 0xff8000001f087808 */ /* 0x000fe20004800000 */
[----:B------:R-:W-:Y:S01]  /*23b0*/  LDSM.16.MT88.4 R80, [R212+0x9000] ;  /* 0x00900000d450783b */ /* 0x000fe20000004200 */
[----:B------:R-:W-:-:S02]  /*23c0*/  ISETP.GE.AND P5, PT, R40, R164, PT ;  /* 0x000000a42800720c */ /* 0x000fc40003fa6270 */
[-C--:B------:R-:W-:Y:S02]  /*23d0*/  ISETP.GE.AND P1, PT, R9, R164.reuse, PT ;  /* 0x000000a40900720c */ /* 0x080fe40003f26270 */
[----:B------:R-:W-:Y:S02]  /*23e0*/  FSEL R37, R37, -INF , !P5 ;  /* 0xff80000025257808 */ /* 0x000fe40006800000 */
[----:B------:R-:W-:Y:S02]  /*23f0*/  FSEL R36, R36, -INF , !P1 ;  /* 0xff80000024247808 */ /* 0x000fe40004800000 */
[----:B------:R-:W-:Y:S02]  /*2400*/  FSEL R33, R33, -INF , !P3 ;  /* 0xff80000021217808 */ /* 0x000fe40005800000 */
[----:B------:R-:W-:Y:S02]  /*2410*/  FMNMX.FTZ R45, R36, R37, !PT ;  /* 0x00000025242d7209 */ /* 0x000fe40007810000 */
[----:B------:R-:W-:-:S02]  /*2420*/  ISETP.GE.AND P3, PT, R10, R164, PT ;  /* 0x000000a40a00720c */ /* 0x000fc40003f66270 */
[----:B------:R-:W-:Y:S02]  /*2430*/  FMNMX.FTZ R45, R32, R45, !PT ;  /* 0x0000002d202d7209 */ /* 0x000fe40007810000 */
[----:B------:R-:W-:Y:S02]  /*2440*/  IADD3 R10, R9, 0x19, RZ ;  /* 0x00000019090a7810 */ /* 0x000fe40007ffe0ff */
[----:B------:R-:W-:Y:S02]  /*2450*/  FMNMX.FTZ R45, R33, R45, !PT ;  /* 0x0000002d212d7209 */ /* 0x000fe40007810000 */
[----:B------:R-:W-:Y:S02]  /*2460*/  FSEL R29, R29, -INF , !P3 ;  /* 0xff8000001d1d7808 */ /* 0x000fe40005800000 */
[----:B------:R-:W-:Y:S02]  /*2470*/  FMNMX.FTZ R45, R28, R45, !PT ;  /* 0x0000002d1c2d7209 */ /* 0x000fe40007810000 */
[----:B------:R-:W-:-:S02]  /*2480*/  FSEL R229, R78, -INF , !P4 ;  /* 0xff8000004ee57808 */ /* 0x000fc40006000000 */
[----:B------:R-:W-:Y:S02]  /*2490*/  FSEL R232, R76, -INF , !P6 ;  /* 0xff8000004ce87808 */ /* 0x000fe40007000000 */
[C---:B------:R-:W-:Y:S02]  /*24a0*/  ISETP.GE.AND P4, PT, R10.reuse, R3, PT ;  /* 0x000000030a00720c */ /* 0x040fe40003f86270 */
[----:B------:R-:W-:Y:S02]  /*24b0*/  ISETP.GE.AND P6, PT, R10, R164, PT ;  /* 0x000000a40a00720c */ /* 0x000fe40003fc6270 */
[----:B------:R-:W-:Y:S02]  /*24c0*/  FSEL R24, R24, -INF , !P2 ;  /* 0xff80000018187808 */ /* 0x000fe40005000000 */
[----:B------:R-:W-:Y:S02]  /*24d0*/  IADD3 R44, R9, 0x20, RZ ;  /* 0x00000020092c7810 */ /* 0x000fe40007ffe0ff */
[----:B------:R-:W-:-:S02]  /*24e0*/  FMNMX.FTZ R45, R29, R45, !PT ;  /* 0x0000002d1d2d7209 */ /* 0x000fc40007810000 */
[-C--:B------:R-:W-:Y:S02]  /*24f0*/  ISETP.GE.AND P3, PT, R40, R3.reuse, PT ;  /* 0x000000032800720c */ /* 0x080fe40003f66270 */
[----:B------:R-:W-:Y:S02]  /*2500*/  ISETP.GE.AND P5, PT, R9, R3, PT ;  /* 0x000000030900720c */ /* 0x000fe40003fa6270 */
[----:B------:R-:W-:Y:S02]  /*2510*/  FSEL R27, R27, -INF , !P4 ;  /* 0xff8000001b1b7808 */ /* 0x000fe40006000000 */
[----:B------:R-:W-:Y:S02]  /*2520*/  IADD3 R43, R9, 0x21, RZ ;  /* 0x00000021092b7810 */ /* 0x000fe40007ffe0ff */
[----:B------:R-:W-:Y:S02]  /*2530*/  FSEL R25, R25, -INF , !P6 ;  /* 0xff80000019197808 */ /* 0x000fe40007000000 */
[----:B------:R-:W-:-:S02]  /*2540*/  ISETP.GE.AND P4, PT, R44, R164, PT ;  /* 0x000000a42c00720c */ /* 0x000fc40003f86270 */
[----:B------:R-:W-:Y:S02]  /*2550*/  FMNMX.FTZ R45, R24, R45, !PT ;  /* 0x0000002d182d7209 */ /* 0x000fe40007810000 */
[----:B------:R-:W-:Y:S02]  /*2560*/  FSEL R39, R39, -INF , !P3 ;  /* 0xff80000027277808 */ /* 0x000fe40005800000 */
[----:B------:R-:W-:Y:S02]  /*2570*/  FSEL R38, R38, -INF , !P5 ;  /* 0xff80000026267808 */ /* 0x000fe40006800000 */
[----:B------:R-:W-:Y:S02]  /*2580*/  IADD3 R42, R9, 0x28, RZ ;  /* 0x00000028092a7810 */ /* 0x000fe40007ffe0ff */
[----:B------:R-:W-:Y:S02]  /*2590*/  ISETP.GE.AND P2, PT, R43, R164, PT ;  /* 0x000000a42b00720c */ /* 0x000fe40003f46270 */
[----:B------:R-:W-:-:S02]  /*25a0*/  FSEL R190, R20, -INF , !P4 ;  /* 0xff80000014be7808 */ /* 0x000fc40006000000 */
[----:B------:R-:W-:Y:S02]  /*25b0*/  FMNMX.FTZ R45, R25, R45, !PT ;  /* 0x0000002d192d7209 */ /* 0x000fe40007810000 */
[----:B------:R-:W-:Y:S02]  /*25c0*/  IADD3 R41, R9, 0x29, RZ ;  /* 0x0000002909297810 */ /* 0x000fe40007ffe0ff */
[----:B------:R-:W-:Y:S02]  /*25d0*/  FMNMX.FTZ R20, R38, R39, !PT ;  /* 0x0000002726147209 */ /* 0x000fe40007810000 */
[----:B------:R-:W-:Y:S02]  /*25e0*/  ISETP.GE.AND P5, PT, R42, R164, PT ;  /* 0x000000a42a00720c */ /* 0x000fe40003fa6270 */
[----:B------:R-:W-:Y:S02]  /*25f0*/  FSEL R192, R21, -INF , !P2 ;  /* 0xff80000015c07808 */ /* 0x000fe40005000000 */
[----:B------:R-:W-:-:S02]  /*2600*/  FMNMX.FTZ R21, R190, R45, !PT ;  /* 0x0000002dbe157209 */ /* 0x000fc40007810000 */
[----:B------:R-:W-:Y:S02]  /*2610*/  IADD3 R11, R9, 0x30, RZ ;  /* 0x00000030090b7810 */ /* 0x000fe40007ffe0ff */
[----:B------:R-:W-:Y:S02]  /*2620*/  ISETP.GE.AND P4, PT, R41, R164, PT ;  /* 0x000000a42900720c */ /* 0x000fe40003f86270 */
[----:B------:R-:W-:Y:S02]  /*2630*/  FMNMX.FTZ R20, R34, R20, !PT ;  /* 0x0000001422147209 */ /* 0x000fe40007810000 */
[----:B------:R-:W-:Y:S02]  /*2640*/  FSEL R193, R16, -INF , !P5 ;  /* 0xff80000010c17808 */ /* 0x000fe40006800000 */
[----:B------:R-:W-:Y:S02]  /*2650*/  FMNMX.FTZ R16, R192, R21, !PT ;  /* 0x00000015c0107209 */ /* 0x000fe40007810000 */
[----:B------:R-:W-:-:S02]  /*2660*/  ISETP.GE.AND P2, PT, R11, R164, PT ;  /* 0x000000a40b00720c */ /* 0x000fc40003f46270 */
[----:B------:R-:W-:Y:S02]  /*2670*/  FSEL R195, R17, -INF , !P4 ;  /* 0xff80000011c37808 */ /* 0x000fe40006000000 */
[C---:B------:R-:W-:Y:S02]  /*2680*/  ISETP.GE.AND P1, PT, R10.reuse, R240, PT ;  /* 0x000000f00a00720c */ /* 0x040fe40003f26270 */
[----:B------:R-:W-:Y:S02]  /*2690*/  ISETP.GE.AND P3, PT, R10, R228, PT ;  /* 0x000000e40a00720c */ /* 0x000fe40003f66270 */
[----:B------:R-:W-:Y:S02]  /*26a0*/  FMNMX.FTZ R17, R35, R20, !PT ;  /* 0x0000001423117209 */ /* 0x000fe40007810000 */
[----:B------:R-:W-:Y:S02]  /*26b0*/  IADD3 R10, R9, 0x31, RZ ;  /* 0x00000031090a7810 */ /* 0x000fe40007ffe0ff */
[----:B------:R-:W-:-:S02]  /*26c0*/  FMNMX.FTZ R16, R193, R16, !PT ;  /* 0x00000010c1107209 */ /* 0x000fc40007810000 */
[----:B------:R-:W-:Y:S02]  /*26d0*/  FSEL R188, R12, -INF , !P2 ;  /* 0xff8000000cbc7808 */ /* 0x000fe40005000000 */
[----:B------:R-:W-:Y:S02]  /*26e0*/  FMNMX.FTZ R12, R30, R17, !PT ;  /* 0x000000111e0c7209 */ /* 0x000fe40007810000 */
[----:B------:R-:W-:Y:S02]  /*26f0*/  ISETP.GE.AND P5, PT, R10, R164, PT ;  /* 0x000000a40a00720c */ /* 0x000fe40003fa6270 */
[----:B------:R-:W-:Y:S02]  /*2700*/  IADD3 R31, R9, 0x38, RZ ;  /* 0x00000038091f7810 */ /* 0x000fe40007ffe0ff */
[----:B------:R-:W-:Y:S02]  /*2710*/  FMNMX.FTZ R16, R195, R16, !PT ;  /* 0x00000010c3107209 */ /* 0x000fe40007810000 */
[----:B------:R-:W-:-:S02]  /*2720*/  FSEL R236, R79, -INF , !P3 ;  /* 0xff8000004fec7808 */ /* 0x000fc40005800000 */
[----:B------:R-:W-:Y:S02]  /*2730*/  FSEL R26, R26, -INF , !P0 ;  /* 0xff8000001a1a7808 */ /* 0x000fe40004000000 */
[----:B------:R-:W-:Y:S02]  /*2740*/  FMNMX.FTZ R12, R8, R12, !PT ;  /* 0x0000000c080c7209 */ /* 0x000fe40007810000 */
[C---:B------:R-:W-:Y:S02]  /*2750*/  ISETP.GE.AND P6, PT, R9.reuse, R240, PT ;  /* 0x000000f00900720c */ /* 0x040fe40003fc6270 */
[----:B------:R-:W-:Y:S02]  /*2760*/  ISETP.GE.AND P3, PT, R9, R228, PT ;  /* 0x000000e40900720c */ /* 0x000fe40003f66270 */
[----:B------:R-:W-:Y:S02]  /*2770*/  FSEL R187, R13, -INF , !P5 ;  /* 0xff8000000dbb7808 */ /* 0x000fe40006800000 */
[----:B------:R-:W-:-:S02]  /*2780*/  IADD3 R9, R9, 0x39, RZ ;  /* 0x0000003909097810 */ /* 0x000fc40007ffe0ff */
[----:B------:R-:W-:Y:S02]  /*2790*/  ISETP.GE.AND P4, PT, R31, R164, PT ;  /* 0x000000a41f00720c */ /* 0x000fe40003f86270 */
[----:B------:R-:W-:Y:S02]  /*27a0*/  FMNMX.FTZ R13, R188, R16, !PT ;  /* 0x00000010bc0d7209 */ /* 0x000fe40007810000 */
[----:B------:R-:W-:Y:S02]  /*27b0*/  FSEL R237, R77, -INF , !P1 ;  /* 0xff8000004ded7808 */ /* 0x000fe40004800000 */
[----:B------:R-:W-:Y:S02]  /*27c0*/  ISETP.GE.AND P1, PT, R44, R3, PT ;  /* 0x000000032c00720c */ /* 0x000fe40003f26270 */
[----:B------:R-:W-:Y:S02]  /*27d0*/  FMNMX.FTZ R12, R26, R12, !PT ;  /* 0x0000000c1a0c7209 */ /* 0x000fe40007810000 */
[----:B------:R-:W-:-:S02]  /*27e0*/  ISETP.GE.AND P2, PT, R9, R164, PT ;  /* 0x000000a40900720c */ /* 0x000fc40003f46270 */
[----:B------:R-:W-:Y:S02]  /*27f0*/  FSEL R186, R60, -INF , !P4 ;  /* 0xff8000003cba7808 */ /* 0x000fe40006000000 */
[----:B------:R-:W-:Y:S02]  /*2800*/  FMNMX.FTZ R13, R187, R13, !PT ;  /* 0x0000000dbb0d7209 */ /* 0x000fe40007810000 */
[----:B------:R-:W-:Y:S02]  /*2810*/  ISETP.GE.AND P0, PT, R43, R3, PT ;  /* 0x000000032b00720c */ /* 0x000fe40003f06270 */
[----:B------:R-:W-:Y:S02]  /*2820*/  FSEL R194, R22, -INF , !P1 ;  /* 0xff80000016c27808 */ /* 0x000fe40004800000 */
[----:B------:R-:W-:Y:S02]  /*2830*/  FMNMX.FTZ R12, R27, R12, !PT ;  /* 0x0000000c1b0c7209 */ /* 0x000fe40007810000 */
[----:B------:R-:W-:-:S02]  /*2840*/  FSEL R185, R61, -INF , !P2 ;  /* 0xff8000003db97808 */ /* 0x000fc40005000000 */
[----:B------:R-:W-:Y:S02]  /*2850*/  FMNMX.FTZ R13, R186, R13, !PT ;  /* 0x0000000dba0d7209 */ /* 0x000fe40007810000 */
[----:B------:R-:W-:Y:S02]  /*2860*/  FSEL R198, R23, -INF , !P0 ;  /* 0xff80000017c67808 */ /* 0x000fe40004000000 */
[----:B------:R-:W-:Y:S01]  /*2870*/  ISETP.GE.AND P1, PT, R42, R3, PT ;  /* 0x000000032a00720c */ /* 0x000fe20003f26270 */
[----:B------:R-:W-:Y:S01]  /*2880*/  LDSM.16.MT88.4 R20, [R213+0xa400] ;  /* 0x00a40000d514783b */ /* 0x000fe20000004200 */
[----:B------:R-:W-:Y:S02]  /*2890*/  FMNMX.FTZ R12, R194, R12, !PT ;  /* 0x0000000cc20c7209 */ /* 0x000fe40007810000 */
[----:B------:R-:W-:Y:S02]  /*28a0*/  FMNMX.FTZ R166, R185, R13, !PT ;  /* 0x0000000db9a67209 */ /* 0x000fe40007810000 */
[----:B------:R-:W-:-:S02]  /*28b0*/  ISETP.GE.AND P0, PT, R41, R3, PT ;  /* 0x000000032900720c */ /* 0x000fc40003f06270 */
[----:B------:R-:W-:Y:S02]  /*28c0*/  FSEL R197, R18, -INF , !P1 ;  /* 0xff80000012c57808 */ /* 0x000fe40004800000 */
[----:B------:R-:W-:Y:S02]  /*28d0*/  FMNMX.FTZ R13, R198, R12, !PT ;  /* 0x0000000cc60d7209 */ /* 0x000fe40007810000 */
[----:B------:R-:W1:Y:S01]  /*28e0*/  SHFL.BFLY PT, R12, R166, 0x2, 0x1f ;  /* 0x0c401f00a60c7f89 */ /* 0x000e6200000e0000 */
[----:B------:R-:W-:Y:S02]  /*28f0*/  FSEL R196, R19, -INF , !P0 ;  /* 0xff80000013c47808 */ /* 0x000fe40004000000 */
[----:B------:R-:W-:Y:S02]  /*2900*/  ISETP.GE.AND P2, PT, R11, R3, PT ;  /* 0x000000030b00720c */ /* 0x000fe40003f46270 */
[----:B------:R-:W-:Y:S02]  /*2910*/  FMNMX.FTZ R13, R197, R13, !PT ;  /* 0x0000000dc50d7209 */ /* 0x000fe40007810000 */
[----:B------:R-:W-:-:S02]  /*2920*/  ISETP.GE.AND P1, PT, R10, R3, PT ;  /* 0x000000030a00720c */ /* 0x000fc40003f26270 */
[----:B------:R-:W-:Y:S02]  /*2930*/  FSEL R183, R14, -INF , !P2 ;  /* 0xff8000000eb77808 */ /* 0x000fe40005000000 */
[----:B------:R-:W-:Y:S02]  /*2940*/  FMNMX.FTZ R13, R196, R13, !PT ;  /* 0x0000000dc40d7209 */ /* 0x000fe40007810000 */
[----:B------:R-:W-:Y:S02]  /*2950*/  FSEL R184, R15, -INF , !P1 ;  /* 0xff8000000fb87808 */ /* 0x000fe40004800000 */
[----:B------:R-:W-:Y:S02]  /*2960*/  ISETP.GE.AND P5, PT, R31, R3, PT ;  /* 0x000000031f00720c */ /* 0x000fe40003fa6270 */
[----:B------:R-:W-:Y:S02]  /*2970*/  FMNMX.FTZ R13, R183, R13, !PT ;  /* 0x0000000db70d7209 */ /* 0x000fe40007810000 */
[----:B------:R-:W-:-:S02]  /*2980*/  ISETP.GE.AND P1, PT, R9, R3, PT ;  /* 0x000000030900720c */ /* 0x000fc40003f26270 */
[----:B------:R-:W-:Y:S02]  /*2990*/  FSEL R181, R62, -INF , !P5 ;  /* 0xff8000003eb57808 */ /* 0x000fe40006800000 */
[----:B------:R-:W-:Y:S02]  /*29a0*/  FMNMX.FTZ R13, R184, R13, !PT ;  /* 0x0000000db80d7209 */ /* 0x000fe40007810000 */
[----:B------:R-:W-:Y:S02]  /*29b0*/  FSEL R182, R63, -INF , !P1 ;  /* 0xff8000003fb67808 */ /* 0x000fe40004800000 */
[----:B------:R-:W-:Y:S02]  /*29c0*/  FMNMX.FTZ R165, R181, R13, !PT ;  /* 0x0000000db5a57209 */ /* 0x000fe40007810000 */
[----:B-1----:R-:W-:Y:S02]  /*29d0*/  FMNMX.FTZ R166, R166, R12, !PT ;  /* 0x0000000ca6a67209 */ /* 0x002fe40007810000 */
[----:B------:R-:W-:-:S02]  /*29e0*/  FMNMX.FTZ R165, R182, R165, !PT ;  /* 0x000000a5b6a57209 */ /* 0x000fc40007810000 */
[----:B------:R-:W-:Y:S01]  /*29f0*/  LOP3.LUT R242, R245, R170, RZ, 0x3c, !PT ;  /* 0x000000aaf5f27212 */ /* 0x000fe200078e3cff */
[----:B------:R-:W1:Y:S01]  /*2a00*/  SHFL.BFLY PT, R12, R166, 0x1, 0x1f ;  /* 0x0c201f00a60c7f89 */ /* 0x000e6200000e0000 */
[----:B------:R-:W-:Y:S02]  /*2a10*/  LOP3.LUT R100, R249, UR25, R100, 0x96, !PT ;  /* 0x00000019f9647c12 */ /* 0x000fe4000f8e9664 */
[-C--:B------:R-:W-:Y:S01]  /*2a20*/  ISETP.GE.AND P0, PT, R40, R228.reuse, PT ;  /* 0x000000e42800720c */ /* 0x080fe20003f06270 */
[----:B------:R-:W2:Y:S01]  /*2a30*/  SHFL.BFLY PT, R13, R165, 0x2, 0x1f ;  /* 0x0c401f00a50d7f89 */ /* 0x000ea200000e0000 */
[----:B------:R-:W-:Y:S01]  /*2a40*/  IMAD.WIDE.U32 R242, R242, -0x2daee0ad, RZ ;  /* 0xd2511f53f2f27825 */ /* 0x000fe200078e00ff */
[----:B------:R-:W-:Y:S02]  /*2a50*/  ISETP.GE.AND P1, PT, R43, R228, PT ;  /* 0x000000e42b00720c */ /* 0x000fe40003f26270 */
[----:B------:R-:W-:Y:S01]  /*2a60*/  FSEL R57, R91, -INF , !P0 ;  /* 0xff8000005b397808 */ /* 0x000fe20004000000 */
[----:B------:R-:W-:Y:S01]  /*2a70*/  IMAD.WIDE.U32 R100, R100, -0x326172a9, RZ ;  /* 0xcd9e8d5764647825 */ /* 0x000fe200078e00ff */
[----:B------:R-:W-:-:S02]  /*2a80*/  LOP3.LUT R238, R243, UR14, R248, 0x96, !PT ;  /* 0x0000000ef3ee7c12 */ /* 0x000fc4000f8e96f8 */
[-C--:B------:R-:W-:Y:S02]  /*2a90*/  ISETP.GE.AND P0, PT, R42, R240.reuse, PT ;  /* 0x000000f02a00720c */ /* 0x080fe40003f06270 */
[----:B------:R-:W-:Y:S01]  /*2aa0*/  LOP3.LUT R14, R101, UR15, R244, 0x96, !PT ;  /* 0x0000000f650e7c12 */ /* 0x000fe2000f8e96f4 */
[----:B------:R-:W-:Y:S01]  /*2ab0*/  IMAD.WIDE.U32 R238, R238, -0x326172a9, RZ ;  /* 0xcd9e8d57eeee7825 */ /* 0x000fe200078e00ff */
[----:B------:R-:W-:Y:S02]  /*2ac0*/  ISETP.GE.AND P2, PT, R44, R240, PT ;  /* 0x000000f02c00720c */ /* 0x000fe40003f46270 */
[----:B------:R-:W-:Y:S01]  /*2ad0*/  FSEL R202, R75, -INF , !P1 ;  /* 0xff8000004bca7808 */ /* 0x000fe20004800000 */
[----:B------:R-:W-:Y:S01]  /*2ae0*/  IMAD.WIDE.U32 R14, R14, -0x2daee0ad, RZ ;  /* 0xd2511f530e0e7825 */ /* 0x000fe200078e00ff */
[----:B------:R-:W-:Y:S02]  /*2af0*/  LOP3.LUT R16, R239, UR13, R100, 0x96, !PT ;  /* 0x0000000def107c12 */ /* 0x000fe4000f8e9664 */
[----:B------:R-:W-:-:S02]  /*2b00*/  FSEL R203, R68, -INF , !P0 ;  /* 0xff80000044cb7808 */ /* 0x000fc40004000000 */
[----:B-1----:R-:W-:Y:S01]  /*2b10*/  FMNMX.FTZ R166, R166, R12, !PT ;  /* 0x0000000ca6a67209 */ /* 0x002fe20007810000 */
[----:B------:R-:W-:Y:S01]  /*2b20*/  IMAD.WIDE.U32 R16, R16, -0x2daee0ad, RZ ;  /* 0xd2511f5310107825 */ /* 0x000fe200078e00ff */
[----:B------:R-:W-:Y:S02]  /*2b30*/  FSEL R199, R72, -INF , !P2 ;  /* 0xff80000048c77808 */ /* 0x000fe40005000000 */
[----:B--2---:R-:W-:Y:S01]  /*2b40*/  FMNMX.FTZ R165, R165, R13, !PT ;  /* 0x0000000da5a57209 */ /* 0x004fe20007810000 */
[----:B------:R-:W-:Y:S01]  /*2b50*/  FMUL.FTZ R191, R166, c[0x0][0x23c] ;  /* 0x00008f00a6bf7a20 */ /* 0x000fe20000410000 */
[----:B------:R-:W-:Y:S02]  /*2b60*/  LOP3.LUT R12, R17, UR10, R14, 0x96, !PT ;  /* 0x0000000a110c7c12 */ /* 0x000fe4000f8e960e */
[C---:B------:R-:W-:Y:S01]  /*2b70*/  ISETP.GE.AND P1, PT, R11.reuse, R240, PT ;  /* 0x000000f00b00720c */ /* 0x040fe20003f26270 */
[----:B------:R-:W1:Y:S01]  /*2b80*/  SHFL.BFLY PT, R14, R165, 0x1, 0x1f ;  /* 0x0c201f00a50e7f89 */ /* 0x000e6200000e0000 */
[-C--:B------:R-:W-:Y:S01]  /*2b90*/  ISETP.GE.AND P0, PT, R11, R228.reuse, PT ;  /* 0x000000e40b00720c */ /* 0x080fe20003f06270 */
[----:B------:R-:W-:Y:S01]  /*2ba0*/  IMAD.WIDE.U32 R12, R12, -0x326172a9, RZ ;  /* 0xcd9e8d570c0c7825 */ /* 0x000fe200078e00ff */
[----:B------:R-:W-:-:S02]  /*2bb0*/  ISETP.GE.AND P5, PT, R44, R228, PT ;  /* 0x000000e42c00720c */ /* 0x000fc40003fa6270 */
[----:B------:R-:W-:Y:S02]  /*2bc0*/  ISETP.GE.AND P2, PT, R42, R228, PT ;  /* 0x000000e42a00720c */ /* 0x000fe40003f46270 */
[----:B------:R-:W-:Y:S02]  /*2bd0*/  LOP3.LUT R11, R15, UR12, R242, 0x96, !PT ;  /* 0x0000000c0f0b7c12 */ /* 0x000fe4000f8e96f2 */
[----:B------:R-:W-:Y:S02]  /*2be0*/  FSEL R200, R74, -INF , !P5 ;  /* 0xff8000004ac87808 */ /* 0x000fe40006800000 */
[----:B------:R-:W-:Y:S01]  /*2bf0*/  FSEL R204, R70, -INF , !P2 ;  /* 0xff80000046cc7808 */ /* 0x000fe20005000000 */
[----:B------:R-:W-:Y:S01]  /*2c00*/  IMAD.WIDE.U32 R18, R11, -0x326172a9, RZ ;  /* 0xcd9e8d570b127825 */ /* 0x000fe200078e00ff */
[----:B------:R-:W-:Y:S02]  /*2c10*/  ISETP.GE.AND P5, PT, R41, R240, PT ;  /* 0x000000f02900720c */ /* 0x000fe40003fa6270 */
[----:B------:R-:W-:-:S02]  /*2c20*/  FSETP.NEU.FTZ.AND P2, PT, R166, -INF , PT ;  /* 0xff800000a600780b */ /* 0x000fc40003f5d000 */
[----:B------:R-:W-:Y:S02]  /*2c30*/  FSEL R205, R69, -INF , !P5 ;  /* 0xff80000045cd7808 */ /* 0x000fe40006800000 */
[----:B------:R-:W-:Y:S02]  /*2c40*/  FSEL R191, R191, RZ, P2 ;  /* 0x000000ffbfbf7208 */ /* 0x000fe40001000000 */
[C---:B------:R-:W-:Y:S02]  /*2c50*/  ISETP.GE.AND P5, PT, R10.reuse, R240, PT ;  /* 0x000000f00a00720c */ /* 0x040fe40003fa6270 */
[----:B------:R-:W-:Y:S01]  /*2c60*/  ISETP.GE.AND P2, PT, R10, R228, PT ;  /* 0x000000e40a00720c */ /* 0x000fe20003f46270 */
[--C-:B------:R-:W-:Y:S01]  /*2c70*/  FFMA.FTZ R45, R32, c[0x0][0x23c], -R191.reuse ;  /* 0x00008f00202d7a23 */ /* 0x100fe200000108bf */
[----:B------:R-:W-:Y:S01]  /*2c80*/  LOP3.LUT R11, R19, UR11, R238, 0x96, !PT ;  /* 0x0000000b130b7c12 */ /* 0x000fe2000f8e96ee */
[--C-:B------:R-:W-:Y:S01]  /*2c90*/  FFMA.FTZ R44, R33, c[0x0][0x23c], -R191.reuse ;  /* 0x00008f00212c7a23 */ /* 0x100fe200000108bf */
[----:B------:R-:W-:Y:S01]  /*2ca0*/  LOP3.LUT R10, R13, UR9, R18, 0x96, !PT ;  /* 0x000000090d0a7c12 */ /* 0x000fe2000f8e9612 */
[----:B------:R-:W-:Y:S01]  /*2cb0*/  FFMA.FTZ R48, R36, c[0x0][0x23c], -R191 ;  /* 0x00008f0024307a23 */ /* 0x000fe200000108bf */
[----:B-1----:R-:W-:Y:S01]  /*2cc0*/  FMNMX.FTZ R165, R165, R14, !PT ;  /* 0x0000000ea5a57209 */ /* 0x002fe20007810000 */
[----:B------:R-:W-:Y:S01]  /*2cd0*/  IMAD.WIDE.U32 R18, R11, -0x2daee0ad, RZ ;  /* 0xd2511f530b127825 */ /* 0x000fe200078e00ff */
[----:B------:R-:W-:Y:S01]  /*2ce0*/  FSEL R62, R66, -INF , !P0 ;  /* 0xff800000423e7808 */ /* 0x000fe20004000000 */
[----:B------:R-:W-:Y:S01]  /*2cf0*/  MUFU.EX2 R45, R45 ;  /* 0x0000002d002d7308 */ /* 0x000fe20000000800 */
[----:B------:R-:W-:Y:S01]  /*2d00*/  FSETP.NEU.FTZ.AND P0, PT, R165, -INF , PT ;  /* 0xff800000a500780b */ /* 0x000fe20003f1d000 */
[----:B------:R-:W-:Y:S01]  /*2d10*/  IMAD.WIDE.U32 R10, R10, -0x2daee0ad, RZ ;  /* 0xd2511f530a0a7825 */ /* 0x000fe200078e00ff */
[----:B------:R-:W-:-:S02]  /*2d20*/  LOP3.LUT R14, R19, UR8, R16, 0x96, !PT ;  /* 0x00000008130e7c12 */ /* 0x000fc4000f8e9610 */
[----:B------:R-:W-:Y:S01]  /*2d30*/  FSEL R50, R88, -INF , !P6 ;  /* 0xff80000058327808 */ /* 0x000fe20007000000 */
[----:B------:R-:W-:Y:S01]  /*2d40*/  FMUL.FTZ R189, R165, c[0x0][0x23c] ;  /* 0x00008f00a5bd7a20 */ /* 0x000fe20000410000 */
[----:B------:R-:W-:Y:S01]  /*2d50*/  LOP3.LUT R11, R11, UR6, R18, 0x96, !PT ;  /* 0x000000060b0b7c12 */ /* 0x000fe2000f8e9612 */
[----:B------:R-:W-:Y:S01]  /*2d60*/  IMAD.WIDE.U32 R14, R14, -0x326172a9, RZ ;  /* 0xcd9e8d570e0e7825 */ /* 0x000fe200078e00ff */
[----:B------:R-:W-:Y:S01]  /*2d70*/  ISETP.GE.AND P6, PT, R9, R240, PT ;  /* 0x000000f00900720c */ /* 0x000fe20003fc6270 */
[----:B------:R-:W1:Y:S01]  /*2d80*/  MUFU.EX2 R44, R44 ;  /* 0x0000002c002c7308 */ /* 0x000e620000000800 */
[----:B------:R-:W-:Y:S01]  /*2d90*/  FSEL R189, R189, RZ, P0 ;  /* 0x000000ffbdbd7208 */ /* 0x000fe20000000000 */
[----:B------:R-:W-:Y:S01]  /*2da0*/  IMAD.WIDE.U32 R16, R11, -0x326172a9, RZ ;  /* 0xcd9e8d570b107825 */ /* 0x000fe200078e00ff */
[----:B------:R-:W-:Y:S02]  /*2db0*/  ISETP.GE.AND P0, PT, R9, R228, PT ;  /* 0x000000e40900720c */ /* 0x000fe40003f06270 */
[-C--:B------:R-:W-:Y:S01]  /*2dc0*/  ISETP.GE.AND P4, PT, R40, R240.reuse, PT ;  /* 0x000000f02800720c */ /* 0x080fe20003f86270 */
[--C-:B------:R-:W-:Y:S01]  /*2dd0*/  FFMA.FTZ R42, R35, c[0x0][0x23c], -R189.reuse ;  /* 0x00008f00232a7a23 */ /* 0x100fe200000108bd */
[----:B------:R-:W-:Y:S01]  /*2de0*/  LOP3.LUT R9, R17, UR17, R14, 0x96, !PT ;  /* 0x0000001111097c12 */ /* 0x000fe2000f8e960e */
[--C-:B------:R-:W-:Y:S01]  /*2df0*/  FFMA.FTZ R46, R38, c[0x0][0x23c], -R189.reuse ;  /* 0x00008f00262e7a23 */ /* 0x100fe200000108bd */
[C---:B------:R-:W-:Y:S01]  /*2e00*/  LOP3.LUT R14, R16.reuse, 0xffff, RZ, 0xc0, !PT ;  /* 0x0000ffff100e7812 */ /* 0x040fe200078ec0ff */
[----:B------:R-:W-:Y:S01]  /*2e10*/  FFMA.FTZ R49, R39, c[0x0][0x23c], -R189 ;  /* 0x00008f0027317a23 */ /* 0x000fe200000108bd */
[----:B------:R-:W-:Y:S01]  /*2e20*/  LOP3.LUT R130, R16, 0xff, RZ, 0xc0, !PT ;  /* 0x000000ff10827812 */ /* 0x000fe200078ec0ff */
[----:B------:R-:W-:Y:S01]  /*2e30*/  MUFU.EX2 R42, R42 ;  /* 0x0000002a002a7308 */ /* 0x000fe20000000800 */
[----:B------:R-:W-:Y:S01]  /*2e40*/  SHF.R.U32.HI R14, RZ, 0x8, R14 ;  /* 0x00000008ff0e7819 */ /* 0x000fe2000001160e */
[--C-:B------:R-:W-:Y:S01]  /*2e50*/  FFMA.FTZ R47, R37, c[0x0][0x23c], -R191.reuse ;  /* 0x00008f00252f7a23 */ /* 0x100fe200000108bf */
[----:B------:R-:W-:Y:S01]  /*2e60*/  FSEL R51, R89, -INF , !P4 ;  /* 0xff80000059337808 */ /* 0x000fe20006000000 */
[--C-:B------:R-:W-:Y:S01]  /*2e70*/  FFMA.FTZ R37, R24, c[0x0][0x23c], -R191.reuse ;  /* 0x00008f0018257a23 */ /* 0x100fe200000108bf */
[----:B------:R-:W-:Y:S01]  /*2e80*/  PRMT R130, R130, 0x5410, R14 ;  /* 0x0000541082827816 */ /* 0x000fe2000000000e */
[--C-:B------:R-:W-:Y:S01]  /*2e90*/  FFMA.FTZ R36, R25, c[0x0][0x23c], -R191.reuse ;  /* 0x00008f0019247a23 */ /* 0x100fe200000108bf */
[----:B-1----:R-:W-:Y:S01]  /*2ea0*/  F2FP.PACK_AB R2, R44, R45 ;  /* 0x0000002d2c02723e */ /* 0x002fe200000000ff */
[----:B------:R-:W-:Y:S01]  /*2eb0*/  MUFU.EX2 R46, R46 ;  /* 0x0000002e002e7308 */ /* 0x000fe20000000800 */
[----:B------:R-:W-:Y:S01]  /*2ec0*/  FMNMX.FTZ R168, R50, R51, !PT ;  /* 0x0000003332a87209 */ /* 0x000fe20007810000 */
[--C-:B------:R-:W-:Y:S01]  /*2ed0*/  HSET2.LE.AND R130, R130, R58.reuse, PT ;  /* 0x0000003a82827233 */ /* 0x100fe20003803000 */
[----:B------:R-:W-:Y:S01]  /*2ee0*/  FSEL R54, R90, -INF , !P3 ;  /* 0xff8000005a367808 */ /* 0x000fe20005800000 */
[----:B------:R-:W-:Y:S01]  /*2ef0*/  FFMA.FTZ R40, R29, c[0x0][0x23c], -R191 ;  /* 0x00008f001d287a23 */ /* 0x000fe200000108bf */
[----:B------:R-:W-:Y:S01]  /*2f00*/  ISETP.GE.AND P4, PT, R43, R240, PT ;  /* 0x000000f02b00720c */ /* 0x000fe20003f86270 */
[--C-:B------:R-:W-:Y:S01]  /*2f10*/  FFMA.FTZ R43, R34, c[0x0][0x23c], -R189.reuse ;  /* 0x00008f00222b7a23 */ /* 0x100fe200000108bd */
[----:B------:R-:W-:Y:S01]  /*2f20*/  LOP3.LUT R130, R130, R2, RZ, 0xc0, !PT ;  /* 0x0000000282827212 */ /* 0x000fe200078ec0ff */
[----:B------:R-:W-:Y:S01]  /*2f30*/  MUFU.EX2 R49, R49 ;  /* 0x0000003100317308 */ /* 0x000fe20000000800 */
[----:B------:R-:W-:Y:S01]  /*2f40*/  FMNMX.FTZ R168, R84, R168, !PT ;  /* 0x000000a854a87209 */ /* 0x000fe20007810000 */
[--C-:B------:R-:W-:Y:S01]  /*2f50*/  FFMA.FTZ R38, R8, c[0x0][0x23c], -R189.reuse ;  /* 0x00008f0008267a23 */ /* 0x100fe200000108bd */
[----:B------:R-:W-:Y:S01]  /*2f60*/  FMNMX.FTZ R2, R54, R57, !PT ;  /* 0x0000003936027209 */ /* 0x000fe20007810000 */
[--C-:B------:R-:W-:Y:S01]  /*2f70*/  FFMA.FTZ R39, R30, c[0x0][0x23c], -R189.reuse ;  /* 0x00008f001e277a23 */ /* 0x100fe200000108bd */
[----:B------:R-:W-:Y:S01]  /*2f80*/  FMNMX.FTZ R168, R85, R168, !PT ;  /* 0x000000a855a87209 */ /* 0x000fe20007810000 */
[----:B------:R-:W-:Y:S01]  /*2f90*/  FFMA.FTZ R27, R27, c[0x0][0x23c], -R189 ;  /* 0x00008f001b1b7a23 */ /* 0x000fe200000108bd */
[----:B------:R-:W-:Y:S01]  /*2fa0*/  FMNMX.FTZ R2, R86, R2, !PT ;  /* 0x0000000256027209 */ /* 0x000fe20007810000 */
[----:B------:R-:W1:Y:S01]  /*2fb0*/  MUFU.EX2 R43, R43 ;  /* 0x0000002b002b7308 */ /* 0x000e620000000800 */
[--C-:B------:R-:W-:Y:S01]  /*2fc0*/  SHF.R.U32.HI R131, RZ, 0x10, R16.reuse ;  /* 0x00000010ff837819 */ /* 0x100fe20000011610 */
[--C-:B------:R-:W-:Y:S01]  /*2fd0*/  FFMA.FTZ R190, R190, c[0x0][0x23c], -R191.reuse ;  /* 0x00008f00bebe7a23 */ /* 0x100fe200000108bf */
[----:B------:R-:W-:Y:S01]  /*2fe0*/  FMNMX.FTZ R168, R173, R168, !PT ;  /* 0x000000a8ada87209 */ /* 0x000fe20007810000 */
[----:B------:R-:W-:Y:S01]  /*2ff0*/  FFMA.FTZ R192, R192, c[0x0][0x23c], -R191 ;  /* 0x00008f00c0c07a23 */ /* 0x000fe200000108bf */
[----:B------:R-:W-:Y:S01]  /*3000*/  FMNMX.FTZ R2, R87, R2, !PT ;  /* 0x0000000257027209 */ /* 0x000fe20007810000 */
[--C-:B------:R-:W-:Y:S01]  /*3010*/  FFMA.FTZ R194, R194, c[0x0][0x23c], -R189.reuse ;  /* 0x00008f00c2c27a23 */ /* 0x100fe200000108bd */
[----:B------:R-:W-:Y:S01]  /*3020*/  SHF.R.U32.HI R13, RZ, 0x18, R16 ;  /* 0x00000018ff0d7819 */ /* 0x000fe20000011610 */
[----:B------:R-:W-:Y:S01]  /*3030*/  MUFU.EX2 R48, R48 ;  /* 0x0000003000307308 */ /* 0x000fe20000000800 */
[----:B------:R-:W-:Y:S01]  /*3040*/  LOP3.LUT R131, R131, 0xff, RZ, 0xc0, !PT ;  /* 0x000000ff83837812 */ /* 0x000fe200078ec0ff */
[----:B------:R-:W-:Y:S01]  /*3050*/  LDSM.16.MT88.4 R16, [R212+0xa400] ;  /* 0x00a40000d410783b */ /* 0x000fe20000004200 */
[----:B------:R-:W-:Y:S01]  /*3060*/  FMNMX.FTZ R168, R174, R168, !PT ;  /* 0x000000a8aea87209 */ /* 0x000fe20007810000 */
[----:B------:R-:W-:Y:S01]  /*3070*/  FFMA.FTZ R198, R198, c[0x0][0x23c], -R189 ;  /* 0x00008f00c6c67a23 */ /* 0x000fe200000108bd */
[----:B------:R-:W-:Y:S01]  /*3080*/  SHF.R.U32.HI R129, RZ, 0x10, R9 ;  /* 0x00000010ff817819 */ /* 0x000fe20000011609 */
[--C-:B------:R-:W-:Y:S01]  /*3090*/  FFMA.FTZ R193, R193, c[0x0][0x23c], -R191.reuse ;  /* 0x00008f00c1c17a23 */ /* 0x100fe200000108bf */
[----:B------:R-:W-:Y:S01]  /*30a0*/  FMNMX.FTZ R2, R172, R2, !PT ;  /* 0x00000002ac027209 */ /* 0x000fe20007810000 */
[----:B------:R-:W-:Y:S01]  /*30b0*/  MUFU.EX2 R47, R47 ;  /* 0x0000002f002f7308 */ /* 0x000fe20000000800 */
[----:B------:R-:W-:Y:S01]  /*30c0*/  LOP3.LUT R11, R9, 0xffff, RZ, 0xc0, !PT ;  /* 0x0000ffff090b7812 */ /* 0x000fe200078ec0ff */
[----:B------:R-:W-:Y:S01]  /*30d0*/  FFMA.FTZ R195, R195, c[0x0][0x23c], -R191 ;  /* 0x00008f00c3c37a23 */ /* 0x000fe200000108bf */
[----:B------:R-:W-:Y:S01]  /*30e0*/  LOP3.LUT R128, R9, 0xff, RZ, 0xc0, !PT ;  /* 0x000000ff09807812 */ /* 0x000fe200078ec0ff */
[----:B------:R-:W-:Y:S01]  /*30f0*/  FFMA.FTZ R197, R197, c[0x0][0x23c], -R189 ;  /* 0x00008f00c5c57a23 */ /* 0x000fe200000108bd */
[----:B------:R-:W-:Y:S01]  /*3100*/  PRMT R131, R131, 0x5410, R13 ;  /* 0x0000541083837816 */ /* 0x000fe2000000000d */
[----:B------:R-:W-:Y:S01]  /*3110*/  FFMA.FTZ R196, R196, c[0x0][0x23c], -R189 ;  /* 0x00008f00c4c47a23 */ /* 0x000fe200000108bd */
[----:B------:R-:W-:Y:S01]  /*3120*/  FMNMX.FTZ R168, R232, R168, !PT ;  /* 0x000000a8e8a87209 */ /* 0x000fe20007810000 */
[----:B------:R-:W-:Y:S01]  /*3130*/  MUFU.EX2 R37, R37 ;  /* 0x0000002500257308 */ /* 0x000fe20000000800 */
[----:B------:R-:W-:Y:S01]  /*3140*/  SHF.R.U32.HI R9, RZ, 0x18, R9 ;  /* 0x00000018ff097819 */ /* 0x000fe20000011609 */
[--C-:B------:R-:W-:Y:S01]  /*3150*/  HSET2.LE.AND R131, R131, R58.reuse, PT ;  /* 0x0000003a83837233 */ /* 0x100fe20003803000 */
[----:B------:R-:W-:Y:S01]  /*3160*/  LOP3.LUT R129, R129, 0xff, RZ, 0xc0, !PT ;  /* 0x000000ff81817812 */ /* 0x000fe200078ec0ff */
[--C-:B------:R-:W-:Y:S01]  /*3170*/  FFMA.FTZ R188, R188, c[0x0][0x23c], -R191.reuse ;  /* 0x00008f00bcbc7a23 */ /* 0x100fe200000108bf */
[----:B------:R-:W-:Y:S01]  /*3180*/  FMNMX.FTZ R2, R207, R2, !PT ;  /* 0x00000002cf027209 */ /* 0x000fe20007810000 */
[----:B------:R-:W-:Y:S01]  /*3190*/  FFMA.FTZ R187, R187, c[0x0][0x23c], -R191 ;  /* 0x00008f00bbbb7a23 */ /* 0x000fe200000108bf */
[----:B------:R-:W-:Y:S01]  /*31a0*/  FMNMX.FTZ R168, R237, R168, !PT ;  /* 0x000000a8eda87209 */ /* 0x000fe20007810000 */
[----:B------:R-:W-:Y:S01]  /*31b0*/  MUFU.EX2 R36, R36 ;  /* 0x0000002400247308 */ /* 0x000fe20000000800 */
[----:B------:R-:W-:Y:S01]  /*31c0*/  PRMT R129, R129, 0x5410, R9 ;  /* 0x0000541081817816 */ /* 0x000fe20000000009 */
[----:B------:R-:W-:Y:S01]  /*31d0*/  FFMA.FTZ R186, R186, c[0x0][0x23c], -R191 ;  /* 0x00008f00baba7a23 */ /* 0x000fe200000108bf */
[----:B------:R-:W-:Y:S01]  /*31e0*/  FMNMX.FTZ R2, R229, R2, !PT ;  /* 0x00000002e5027209 */ /* 0x000fe20007810000 */
[--C-:B------:R-:W-:Y:S01]  /*31f0*/  FFMA.FTZ R183, R183, c[0x0][0x23c], -R189.reuse ;  /* 0x00008f00b7b77a23 */ /* 0x100fe200000108bd */
[----:B-1----:R-:W-:Y:S01]  /*3200*/  F2FP.PACK_AB R0, R42, R43 ;  /* 0x0000002b2a00723e */ /* 0x002fe200000000ff */
[----:B------:R-:W-:Y:S01]  /*3210*/  HSET2.LE.AND R129, R129, R58, PT ;  /* 0x0000003a81817233 */ /* 0x000fe20003803000 */
[----:B------:R-:W-:Y:S01]  /*3220*/  LOP3.LUT R12, R15, UR7, R12, 0x96, !PT ;  /* 0x000000070f0c7c12 */ /* 0x000fe2000f8e960c */
[----:B------:R-:W-:Y:S01]  /*3230*/  MUFU.EX2 R40, R40 ;  /* 0x0000002800287308 */ /* 0x000fe20000000800 */
[----:B------:R-:W-:Y:S01]  /*3240*/  FSEL R201, R73, -INF , !P4 ;  /* 0xff80000049c97808 */ /* 0x000fe20006000000 */
[----:B------:R-:W-:Y:S01]  /*3250*/  FFMA.FTZ R184, R184, c[0x0][0x23c], -R189 ;  /* 0x00008f00b8b87a23 */ /* 0x000fe200000108bd */
[----:B------:R-:W-:Y:S01]  /*3260*/  FMNMX.FTZ R168, R199, R168, !PT ;  /* 0x000000a8c7a87209 */ /* 0x000fe20007810000 */
[----:B------:R-:W-:Y:S01]  /*3270*/  IMAD.WIDE.U32 R12, R12, -0x2daee0ad, RZ ;  /* 0xd2511f530c0c7825 */ /* 0x000fe200078e00ff */
[----:B------:R-:W-:-:S02]  /*3280*/  FMNMX.FTZ R2, R236, R2, !PT ;  /* 0x00000002ec027209 */ /* 0x000fc40007810000 */
[----:B------:R-:W-:Y:S01]  /*3290*/  LOP3.LUT R131, R131, R0, RZ, 0xc0, !PT ;  /* 0x0000000083837212 */ /* 0x000fe200078ec0ff */
[----:B------:R-:W1:Y:S01]  /*32a0*/  MUFU.EX2 R39, R39 ;  /* 0x0000002700277308 */ /* 0x000e620000000800 */
[----:B------:R-:W-:Y:S01]  /*32b0*/  F2FP.PACK_AB R0, R49, R46 ;  /* 0x0000002e3100723e */ /* 0x000fe200000000ff */
[----:B------:R-:W-:Y:S01]  /*32c0*/  FFMA.FTZ R181, R181, c[0x0][0x23c], -R189 ;  /* 0x00008f00b5b57a23 */ /* 0x000fe200000108bd */
[----:B------:R-:W-:Y:S01]  /*32d0*/  FMNMX.FTZ R168, R201, R168, !PT ;  /* 0x000000a8c9a87209 */ /* 0x000fe20007810000 */
[----:B------:R-:W-:Y:S01]  /*32e0*/  FADD.FTZ R46, R46, R49 ;  /* 0x000000312e2e7221 */ /* 0x000fe20000010000 */
[----:B------:R-:W-:Y:S02]  /*32f0*/  FMNMX.FTZ R2, R200, R2, !PT ;  /* 0x00000002c8027209 */ /* 0x000fe40007810000 */
[----:B------:R-:W-:Y:S01]  /*3300*/  LOP3.LUT R129, R129, R0, RZ, 0xc0, !PT ;  /* 0x0000000081817212 */ /* 0x000fe200078ec0ff */
[----:B------:R-:W2:Y:S01]  /*3310*/  MUFU.EX2 R38, R38 ;  /* 0x0000002600267308 */ /* 0x000ea20000000800 */
[----:B------:R-:W-:Y:S01]  /*3320*/  LOP3.LUT R0, R13, UR16, R10, 0x96, !PT ;  /* 0x000000100d007c12 */ /* 0x000fe2000f8e960a */
[----:B------:R-:W-:Y:S01]  /*3330*/  FADD.FTZ R46, R43, R46 ;  /* 0x0000002e2b2e7221 */ /* 0x000fe20000010000 */
[----:B------:R-:W-:-:S02]  /*3340*/  FMNMX.FTZ R168, R203, R168, !PT ;  /* 0x000000a8cba87209 */ /* 0x000fc40007810000 */
[----:B------:R-:W-:Y:S01]  /*3350*/  ISETP.GE.AND P4, PT, R41, R228, PT ;  /* 0x000000e42900720c */ /* 0x000fe20003f86270 */
[----:B------:R-:W-:Y:S01]  /*3360*/  FFMA.FTZ R41, R28, c[0x0][0x23c], -R191 ;  /* 0x00008f001c297a23 */ /* 0x000fe200000108bf */
[----:B------:R-:W-:Y:S01]  /*3370*/  FMNMX.FTZ R10, R202, R2, !PT ;  /* 0x00000002ca0a7209 */ /* 0x000fe20007810000 */
[----:B------:R-:W-:Y:S01]  /*3380*/  MUFU.EX2 R190, R190 ;  /* 0x000000be00be7308 */ /* 0x000fe20000000800 */
[----:B------:R-:W-:Y:S01]  /*3390*/  FSEL R180, R64, -INF , !P1 ;  /* 0xff80000040b47808 */ /* 0x000fe20004800000 */
[----:B------:R-:W-:Y:S01]  /*33a0*/  FADD.FTZ R46, R42, R46 ;  /* 0x0000002e2a2e7221 */ /* 0x000fe20000010000 */
[----:B------:R-:W-:Y:S02]  /*33b0*/  FMNMX.FTZ R168, R205, R168, !PT ;  /* 0x000000a8cda87209 */ /* 0x000fe40007810000 */
[----:B------:R-:W-:Y:S01]  /*33c0*/  FSEL R206, R71, -INF , !P4 ;  /* 0xff80000047ce7808 */ /* 0x000fe20006000000 */
[----:B-1----:R-:W-:Y:S01]  /*33d0*/  FADD.FTZ R46, R39, R46 ;  /* 0x0000002e272e7221 */ /* 0x002fe20000010000 */
[----:B------:R-:W-:Y:S01]  /*33e0*/  FMNMX.FTZ R10, R204, R10, !PT ;  /* 0x0000000acc0a7209 */ /* 0x000fe20007810000 */
[----:B------:R-:W1:Y:S01]  /*33f0*/  MUFU.EX2 R41, R41 ;  /* 0x0000002900297308 */ /* 0x000e620000000800 */
[----:B------:R-:W-:Y:S01]  /*3400*/  ISETP.GE.AND P4, PT, R31, R240, PT ;  /* 0x000000f01f00720c */ /* 0x000fe20003f86270 */
[----:B--2---:R-:W-:Y:S01]  /*3410*/  FADD.FTZ R46, R38, R46 ;  /* 0x0000002e262e7221 */ /* 0x004fe20000010000 */
[----:B------:R-:W-:-:S02]  /*3420*/  FSEL R179, R65, -INF , !P5 ;  /* 0xff80000041b37808 */ /* 0x000fc40006800000 */
[----:B------:R-:W-:Y:S02]  /*3430*/  FMNMX.FTZ R168, R180, R168, !PT ;  /* 0x000000a8b4a87209 */ /* 0x000fe40007810000 */
[----:B------:R-:W-:Y:S01]  /*3440*/  FMNMX.FTZ R10, R206, R10, !PT ;  /* 0x0000000ace0a7209 */ /* 0x000fe20007810000 */
[----:B------:R-:W-:Y:S01]  /*3450*/  MUFU.EX2 R192, R192 ;  /* 0x000000c000c07308 */ /* 0x000fe20000000800 */
[----:B------:R-:W-:Y:S02]  /*3460*/  SHF.R.U32.HI R11, RZ, 0x8, R11 ;  /* 0x00000008ff0b7819 */ /* 0x000fe4000001160b */
[----:B------:R-:W-:Y:S02]  /*3470*/  FSEL R175, R4, -INF , !P4 ;  /* 0xff80000004af7808 */ /* 0x000fe40006000000 */
[----:B------:R-:W-:Y:S02]  /*3480*/  FMNMX.FTZ R168, R179, R168, !PT ;  /* 0x000000a8b3a87209 */ /* 0x000fe40007810000 */
[----:B------:R-:W-:Y:S01]  /*3490*/  ISETP.GE.AND P1, PT, R31, R228, PT ;  /* 0x000000e41f00720c */ /* 0x000fe20003f26270 */
[----:B------:R-:W-:Y:S01]  /*34a0*/  MUFU.EX2 R194, R194 ;  /* 0x000000c200c27308 */ /* 0x000fe20000000800 */
[----:B------:R-:W-:Y:S01]  /*34b0*/  FSEL R59, R67, -INF , !P2 ;  /* 0xff800000433b7808 */ /* 0x000fe20005000000 */
[----:B------:R-:W-:Y:S01]  /*34c0*/  LDSM.16.MT88.4 R28, [R213+0x9400] ;  /* 0x00940000d51c783b */ /* 0x000fe20000004200 */
[----:B------:R-:W-:-:S02]  /*34d0*/  FMNMX.FTZ R10, R62, R10, !PT ;  /* 0x0000000a3e0a7209 */ /* 0x000fc40007810000 */
[----:B------:R-:W-:Y:S02]  /*34e0*/  PRMT R128, R128, 0x5410, R11 ;  /* 0x0000541080807816 */ /* 0x000fe4000000000b */
[----:B------:R-:W-:Y:S01]  /*34f0*/  FSEL R67, R5, -INF , !P6 ;  /* 0xff80000005437808 */ /* 0x000fe20007000000 */
[----:B------:R-:W-:Y:S01]  /*3500*/  MUFU.EX2 R198, R198 ;  /* 0x000000c600c67308 */ /* 0x000fe20000000800 */
[----:B------:R-:W-:Y:S01]  /*3510*/  FMNMX.FTZ R168, R175, R168, !PT ;  /* 0x000000a8afa87209 */ /* 0x000fe20007810000 */
[----:B------:R-:W-:Y:S01]  /*3520*/  HSET2.LE.AND R128, R128, R58, PT ;  /* 0x0000003a80807233 */ /* 0x000fe20003803000 */
[----:B------:R-:W-:Y:S02]  /*3530*/  FSEL R61, R6, -INF , !P1 ;  /* 0xff800000063d7808 */ /* 0x000fe40004800000 */
[----:B------:R-:W-:Y:S02]  /*3540*/  FMNMX.FTZ R10, R59, R10, !PT ;  /* 0x0000000a3b0a7209 */ /* 0x000fe40007810000 */
[----:B------:R-:W-:Y:S01]  /*3550*/  F2FP.PACK_AB R9, R47, R48 ;  /* 0x000000302f09723e */ /* 0x000fe200000000ff */
[----:B------:R-:W-:Y:S01]  /*3560*/  MUFU.EX2 R193, R193 ;  /* 0x000000c100c17308 */ /* 0x000fe20000000800 */
[----:B------:R-:W-:Y:S01]  /*3570*/  FMNMX.FTZ R168, R67, R168, !PT ;  /* 0x000000a843a87209 */ /* 0x000fe20007810000 */
[----:B------:R-:W-:Y:S01]  /*3580*/  FADD.FTZ R47, R48, R47 ;  /* 0x0000002f302f7221 */ /* 0x000fe20000010000 */
[----:B------:R-:W-:-:S02]  /*3590*/  FSEL R60, R7, -INF , !P0 ;  /* 0xff800000073c7808 */ /* 0x000fc40004000000 */
[----:B------:R-:W-:Y:S01]  /*35a0*/  FMNMX.FTZ R10, R61, R10, !PT ;  /* 0x0000000a3d0a7209 */ /* 0x000fe20007810000 */
[----:B------:R-:W-:Y:S01]  /*35b0*/  LDSM.16.MT88.4 R4, [R212+0xb000] ;  /* 0x00b00000d404783b */ /* 0x000fe20000004200 */
[----:B------:R-:W-:Y:S01]  /*35c0*/  LOP3.LUT R128, R128, R9, RZ, 0xc0, !PT ;  /* 0x0000000980807212 */ /* 0x000fe200078ec0ff */
[----:B------:R-:W-:Y:S01]  /*35d0*/  MUFU.EX2 R195, R195 ;  /* 0x000000c300c37308 */ /* 0x000fe20000000800 */
[----:B------:R-:W-:Y:S01]  /*35e0*/  FMNMX.FTZ R10, R60, R10, !PT ;  /* 0x0000000a3c0a7209 */ /* 0x000fe20007810000 */
[----:B------:R-:W2:Y:S01]  /*35f0*/  SHFL.BFLY PT, R9, R168, 0x2, 0x1f ;  /* 0x0c401f00a8097f89 */ /* 0x000ea200000e0000 */
[----:B------:R-:W-:Y:S01]  /*3600*/  LOP3.LUT R210, R231, R170, RZ, 0x3c, !PT ;  /* 0x000000aae7d27212 */ /* 0x000fe200078e3cff */
[----:B------:R-:W-:Y:S01]  /*3610*/  FADD.FTZ R47, R45, R47 ;  /* 0x0000002f2d2f7221 */ /* 0x000fe20000010000 */
[C---:B------:R-:W-:Y:S01]  /*3620*/  LOP3.LUT R2, R12.reuse, 0xffff, RZ, 0xc0, !PT ;  /* 0x0000ffff0c027812 */ /* 0x040fe200078ec0ff */
[----:B------:R-:W3:Y:S01]  /*3630*/  SHFL.BFLY PT, R167, R10, 0x2, 0x1f ;  /* 0x0c401f000aa77f89 */ /* 0x000ee200000e0000 */
[----:B------:R-:W-:Y:S01]  /*3640*/  LOP3.LUT R34, R12, 0xff, RZ, 0xc0, !PT ;  /* 0x000000ff0c227812 */ /* 0x000fe200078ec0ff */
[----:B------:R-:W-:Y:S01]  /*3650*/  IMAD.WIDE.U32 R210, R210, -0x2daee0ad, RZ ;  /* 0xd2511f53d2d27825 */ /* 0x000fe200078e00ff */
[----:B------:R-:W-:Y:S01]  /*3660*/  SHF.R.U32.HI R2, RZ, 0x8, R2 ;  /* 0x00000008ff027819 */ /* 0x000fe20000011602 */
[C---:B------:R-:W-:Y:S01]  /*3670*/  HMMA.16816.F32 R156, R128.reuse, R148, RZ ;  /* 0x00000094809c723c */ /* 0x040fe200000018ff */
[----:B------:R-:W-:Y:S01]  /*3680*/  LOP3.LUT R53, R101, UR15, R230, 0x96, !PT ;  /* 0x0000000f65357c12 */ /* 0x000fe2000f8e96e6 */
[----:B------:R-:W-:Y:S01]  /*3690*/  MUFU.EX2 R197, R197 ;  /* 0x000000c500c57308 */ /* 0x000fe20000000800 */
[----:B------:R-:W-:Y:S01]  /*36a0*/  LOP3.LUT R208, R211, UR14, R248, 0x96, !PT ;  /* 0x0000000ed3d07c12 */ /* 0x000fe2000f8e96f8 */
[----:B------:R-:W-:Y:S01]  /*36b0*/  IMAD.U32 R248, RZ, RZ, UR4 ;  /* 0x00000004fff87e24 */ /* 0x000fe2000f8e00ff */
[----:B------:R-:W-:Y:S01]  /*36c0*/  SHF.R.U32.HI R33, RZ, 0x10, R0 ;  /* 0x00000010ff217819 */ /* 0x000fe20000011600 */
[----:B------:R-:W-:Y:S01]  /*36d0*/  IMAD.WIDE.U32 R136, R53, -0x2daee0ad, RZ ;  /* 0xd2511f5335887825 */ /* 0x000fe200078e00ff */
[--C-:B------:R-:W-:Y:S01]  /*36e0*/  SHF.R.U32.HI R11, RZ, 0x10, R12.reuse ;  /* 0x00000010ff0b7819 */ /* 0x100fe2000001160c */
[C---:B------:R-:W-:Y:S01]  /*36f0*/  HMMA.16816.F32 R72, R128.reuse, R80, RZ ;  /* 0x000000508048723c */ /* 0x040fe200000018ff */
[----:B------:R-:W-:Y:S01]  /*3700*/  SHF.R.U32.HI R35, RZ, 0x18, R12 ;  /* 0x00000018ff237819 */ /* 0x000fe2000001160c */
[----:B------:R-:W-:Y:S01]  /*3710*/  IMAD.WIDE.U32 R208, R208, -0x326172a9, RZ ;  /* 0xcd9e8d57d0d07825 */ /* 0x000fe200078e00ff */
[----:B------:R-:W-:Y:S01]  /*3720*/  PRMT R34, R34, 0x5410, R2 ;  /* 0x0000541022227816 */ /* 0x000fe20000000002 */
[----:B------:R-:W-:Y:S01]  /*3730*/  MUFU.EX2 R196, R196 ;  /* 0x000000c400c47308 */ /* 0x000fe20000000800 */
[----:B------:R-:W-:Y:S01]  /*3740*/  LOP3.LUT R12, R0, 0xffff, RZ, 0xc0, !PT ;  /* 0x0000ffff000c7812 */ /* 0x000fe200078ec0ff */
[----:B------:R-:W-:Y:S01]  /*3750*/  FFMA.FTZ R2, R26, c[0x0][0x23c], -R189 ;  /* 0x00008f001a027a23 */ /* 0x000fe200000108bd */
[----:B------:R-:W-:Y:S01]  /*3760*/  LOP3.LUT R68, R209, UR13, R100, 0x96, !PT ;  /* 0x0000000dd1447c12 */ /* 0x000fe2000f8e9664 */
[--C-:B------:R-:W-:Y:S01]  /*3770*/  HSET2.LE.AND R34, R34, R58.reuse, PT ;  /* 0x0000003a22227233 */ /* 0x100fe20003803000 */
[----:B--2---:R-:W-:Y:S01]  /*3780*/  FMNMX.FTZ R168, R168, R9, !PT ;  /* 0x00000009a8a87209 */ /* 0x004fe20007810000 */
[C---:B------:R-:W-:Y:S01]  /*3790*/  HMMA.16816.F32 R88, R128.reuse, R96, RZ ;  /* 0x000000608058723c */ /* 0x040fe200000018ff */
[----:B------:R-:W-:Y:S01]  /*37a0*/  LOP3.LUT R32, R0, 0xff, RZ, 0xc0, !PT ;  /* 0x000000ff00207812 */ /* 0x000fe200078ec0ff */
[----:B------:R-:W-:Y:S01]  /*37b0*/  IMAD.WIDE.U32 R68, R68, -0x2daee0ad, RZ ;  /* 0xd2511f5344447825 */ /* 0x000fe200078e00ff */
[----:B---3--:R-:W-:Y:S01]  /*37c0*/  FMNMX.FTZ R167, R10, R167, !PT ;  /* 0x000000a70aa77209 */ /* 0x008fe20007810000 */
[----:B------:R-:W2:Y:S01]  /*37d0*/  SHFL.BFLY PT, R8, R168, 0x1, 0x1f ;  /* 0x0c201f00a8087f89 */ /* 0x000ea200000e0000 */
[----:B------:R-:W-:Y:S01]  /*37e0*/  SHF.R.U32.HI R0, RZ, 0x18, R0 ;  /* 0x00000018ff007819 */ /* 0x000fe20000011600 */
[----:B------:R-:W-:Y:S01]  /*37f0*/  MUFU.EX2 R2, R2 ;  /* 0x0000000200027308 */ /* 0x000fe20000000800 */
[----:B------:R-:W-:Y:S01]  /*3800*/  LOP3.LUT R33, R33, 0xff, RZ, 0xc0, !PT ;  /* 0x000000ff21217812 */ /* 0x000fe200078ec0ff */
[----:B------:R-:W3:Y:S01]  /*3810*/  SHFL.BFLY PT, R52, R167, 0x1, 0x1f ;  /* 0x0c201f00a7347f89 */ /* 0x000ee200000e0000 */
[----:B------:R-:W-:Y:S01]  /*3820*/  LOP3.LUT R53, R137, UR12, R210, 0x96, !PT ;  /* 0x0000000c89357c12 */ /* 0x000fe2000f8e96d2 */
[C---:B------:R-:W-:Y:S01]  /*3830*/  HMMA.16816.F32 R104, R128.reuse, R108, RZ ;  /* 0x0000006c8068723c */ /* 0x040fe200000018ff */
[----:B------:R-:W-:Y:S01]  /*3840*/  PRMT R33, R33, 0x5410, R0 ;  /* 0x0000541021217816 */ /* 0x000fe20000000000 */
[----:B------:R-:W-:Y:S01]  /*3850*/  FADD.FTZ R47, R44, R47 ;  /* 0x0000002f2c2f7221 */ /* 0x000fe20000010000 */
[----:B------:R-:W-:Y:S01]  /*3860*/  LOP3.LUT R136, R69, UR10, R136, 0x96, !PT ;  /* 0x0000000a45887c12 */ /* 0x000fe2000f8e9688 */
[----:B------:R4:W5:Y:S01]  /*3870*/  MUFU.EX2 R0, R27 ;  /* 0x0000001b00007308 */ /* 0x0009620000000800 */
[----:B------:R-:W-:Y:S01]  /*3880*/  SHF.R.U32.HI R12, RZ, 0x8, R12 ;  /* 0x00000008ff0c7819 */ /* 0x000fe2000001160c */
[----:B------:R-:W-:Y:S01]  /*3890*/  IMAD.WIDE.U32 R64, R53, -0x326172a9, RZ ;  /* 0xcd9e8d5735407825 */ /* 0x000fe200078e00ff */
[----:B------:R-:W-:Y:S01]  /*38a0*/  F2FP.PACK_AB R9, R36, R37 ;  /* 0x000000252409723e */ /* 0x000fe200000000ff */
[--C-:B------:R-:W-:Y:S01]  /*38b0*/  HSET2.LE.AND R33, R33, R58.reuse, PT ;  /* 0x0000003a21217233 */ /* 0x100fe20003803000 */
[----:B------:R-:W-:Y:S01]  /*38c0*/  PRMT R32, R32, 0x5410, R12 ;  /* 0x0000541020207816 */ /* 0x000fe2000000000c */
[----:B------:R-:W-:Y:S01]  /*38d0*/  IMAD.WIDE.U32 R136, R136, -0x326172a9, RZ ;  /* 0xcd9e8d5788887825 */ /* 0x000fe200078e00ff */
[----:B------:R-:W-:Y:S01]  /*38e0*/  LOP3.LUT R11, R11, 0xff, RZ, 0xc0, !PT ;  /* 0x000000ff0b0b7812 */ /* 0x000fe200078ec0ff */
[----:B------:R-:W-:Y:S01]  /*38f0*/  LDSM.16.MT88.4 R12, [R213+0xb400] ;  /* 0x00b40000d50c783b */ /* 0x000fe20000004200 */
[----:B------:R-:W-:Y:S01]  /*3900*/  LOP3.LUT R34, R34, R9, RZ, 0xc0, !PT ;  /* 0x0000000922227212 */ /* 0x000fe200078ec0ff */
[--C-:B------:R-:W-:Y:S01]  /*3910*/  HSET2.LE.AND R32, R32, R58.reuse, PT ;  /* 0x0000003a20207233 */ /* 0x100fe20003803000 */
[----:B------:R-:W-:Y:S01]  /*3920*/  LOP3.LUT R53, R65, UR11, R208, 0x96, !PT ;  /* 0x0000000b41357c12 */ /* 0x000fe2000f8e96d0 */
[C---:B------:R-:W-:Y:S01]  /*3930*/  HMMA.16816.F32 R140, R128.reuse, R120, RZ ;  /* 0x00000078808c723c */ /* 0x040fe200000018ff */
[----:B------:R-:W-:Y:S01]  /*3940*/  LOP3.LUT R64, R137, UR9, R64, 0x96, !PT ;  /* 0x0000000989407c12 */ /* 0x000fe2000f8e9640 */
[----:B------:R-:W-:Y:S01]  /*3950*/  MUFU.EX2 R188, R188 ;  /* 0x000000bc00bc7308 */ /* 0x000fe20000000800 */
[----:B------:R-:W-:Y:S01]  /*3960*/  PRMT R35, R11, 0x5410, R35 ;  /* 0x000054100b237816 */ /* 0x000fe20000000023 */
[----:B------:R-:W-:Y:S01]  /*3970*/  IMAD.WIDE.U32 R138, R53, -0x2daee0ad, RZ ;  /* 0xd2511f53358a7825 */ /* 0x000fe200078e00ff */
[----:B-1----:R-:W-:Y:S01]  /*3980*/  F2FP.PACK_AB R9, R40, R41 ;  /* 0x000000292809723e */ /* 0x002fe200000000ff */
[----:B----4-:R-:W1:Y:S01]  /*3990*/  LDSM.16.MT88.4 R24, [R212+0x9400] ;  /* 0x00940000d418783b */ /* 0x010e620000004200 */
[----:B--2---:R-:W-:Y:S01]  /*39a0*/  FMNMX.FTZ R168, R168, R8, !PT ;  /* 0x00000008a8a87209 */ /* 0x004fe20007810000 */
[----:B------:R-:W-:Y:S01]  /*39b0*/  IMAD.WIDE.U32 R64, R64, -0x2daee0ad, RZ ;  /* 0xd2511f5340407825 */ /* 0x000fe200078e00ff */
[----:B------:R-:W-:Y:S01]  /*39c0*/  LOP3.LUT R32, R32, R9, RZ, 0xc0, !PT ;  /* 0x0000000920207212 */ /* 0x000fe200078ec0ff */
[--C-:B------:R-:W-:Y:S01]  /*39d0*/  HSET2.LE.AND R35, R35, R58.reuse, PT ;  /* 0x0000003a23237233 */ /* 0x100fe20003803000 */
[----:B-----5:R-:W-:Y:S01]  /*39e0*/  F2FP.PACK_AB R10, R0, R2 ;  /* 0x00000002000a723e */ /* 0x020fe200000000ff */
[----:B------:R-:W-:Y:S01]  /*39f0*/  FMUL.FTZ R178, R168, c[0x0][0x23c] ;  /* 0x00008f00a8b27a20 */ /* 0x000fe20000410000 */
[----:B------:R-:W-:Y:S01]  /*3a00*/  F2FP.PACK_AB R9, R38, R39 ;  /* 0x000000272609723e */ /* 0x000fe200000000ff */
[C---:B------:R-:W-:Y:S01]  /*3a10*/  HMMA.16816.F32 R124, R128.reuse, R4, RZ ;  /* 0x00000004807c723c */ /* 0x040fe200000018ff */
[----:B---3--:R-:W-:Y:S01]  /*3a20*/  FMNMX.FTZ R167, R167, R52, !PT ;  /* 0x00000034a7a77209 */ /* 0x008fe20007810000 */
[----:B------:R-:W-:Y:S01]  /*3a30*/  MUFU.EX2 R187, R187 ;  /* 0x000000bb00bb7308 */ /* 0x000fe20000000800 */
[----:B------:R-:W-:Y:S01]  /*3a40*/  FSETP.NEU.FTZ.AND P0, PT, R168, -INF , PT ;  /* 0xff800000a800780b */ /* 0x000fe20003f1d000 */
[----:B------:R-:W-:Y:S01]  /*3a50*/  FADD.FTZ R47, R41, R47 ;  /* 0x0000002f292f7221 */ /* 0x000fe20000010000 */
[----:B------:R-:W-:Y:S01]  /*3a60*/  LOP3.LUT R55, R65, UR6, R138, 0x96, !PT ;  /* 0x0000000641377c12 */ /* 0x000fe2000f8e968a */
[----:B------:R-:W-:Y:S01]  /*3a70*/  FMUL.FTZ R176, R167, c[0x0][0x23c] ;  /* 0x00008f00a7b07a20 */ /* 0x000fe20000410000 */
[----:B------:R-:W-:Y:S01]  /*3a80*/  LOP3.LUT R35, R35, R10, RZ, 0xc0, !PT ;  /* 0x0000000a23237212 */ /* 0x000fe200078ec0ff */
[C---:B------:R-:W-:Y:S01]  /*3a90*/  HMMA.16816.F32 R152, R128.reuse, R150, RZ ;  /* 0x000000968098723c */ /* 0x040fe200000018ff */
[----:B------:R-:W-:Y:S01]  /*3aa0*/  LOP3.LUT R33, R33, R9, RZ, 0xc0, !PT ;  /* 0x0000000921217212 */ /* 0x000fe200078ec0ff */
[----:B------:R-:W-:Y:S01]  /*3ab0*/  IMAD.WIDE.U32 R70, R55, -0x326172a9, RZ ;  /* 0xcd9e8d5737467825 */ /* 0x000fe200078e00ff */
[----:B------:R-:W2:Y:S01]  /*3ac0*/  LDSM.16.MT88.4 R8, [R212+0xb400] ;  /* 0x00b40000d408783b */ /* 0x000ea20000004200 */
[----:B------:R-:W-:Y:S01]  /*3ad0*/  FSEL R178, R178, RZ, P0 ;  /* 0x000000ffb2b27208 */ /* 0x000fe20000000000 */
[----:B------:R-:W-:Y:S01]  /*3ae0*/  MUFU.EX2 R186, R186 ;  /* 0x000000ba00ba7308 */ /* 0x000fe20000000800 */
[----:B------:R-:W-:Y:S01]  /*3af0*/  FSETP.NEU.FTZ.AND P0, PT, R167, -INF , PT ;  /* 0xff800000a700780b */ /* 0x000fe20003f1d000 */
[----:B------:R-:W-:Y:S01]  /*3b00*/  FADD.FTZ R47, R40, R47 ;  /* 0x0000002f282f7221 */ /* 0x000fe20000010000 */
[----:B------:R-:W-:Y:S01]  /*3b10*/  LOP3.LUT R138, R139, UR8, R68, 0x96, !PT ;  /* 0x000000088b8a7c12 */ /* 0x000fe2000f8e9644 */
[--C-:B------:R-:W-:Y:S01]  /*3b20*/  FFMA.FTZ R50, R50, c[0x0][0x23c], -R178.reuse ;  /* 0x00008f0032327a23 */ /* 0x100fe200000108b2 */
[----:B------:R-:W-:Y:S01]  /*3b30*/  FSEL R176, R176, RZ, P0 ;  /* 0x000000ffb0b07208 */ /* 0x000fe20000000000 */
[--C-:B------:R-:W-:Y:S01]  /*3b40*/  FFMA.FTZ R51, R51, c[0x0][0x23c], -R178.reuse ;  /* 0x00008f0033337a23 */ /* 0x100fe200000108b2 */
[----:B------:R-:W-:Y:S01]  /*3b50*/  LOP3.LUT R55, R70, 0xffff, RZ, 0xc0, !PT ;  /* 0x0000ffff46377812 */ /* 0x000fe200078ec0ff */
[----:B------:R-:W-:Y:S01]  /*3b60*/  IMAD.WIDE.U32 R138, R138, -0x326172a9, RZ ;  /* 0xcd9e8d578a8a7825 */ /* 0x000fe200078e00ff */
[----:B------:R-:W-:Y:S01]  /*3b70*/  LOP3.LUT R63, R70, 0xff, RZ, 0xc0, !PT ;  /* 0x000000ff463f7812 */ /* 0x000fe200078ec0ff */
[C---:B------:R-:W-:Y:S01]  /*3b80*/  HMMA.16816.F32 R76, R128.reuse, R82, RZ ;  /* 0x00000052804c723c */ /* 0x040fe200000018ff */
[----:B------:R-:W-:Y:S01]  /*3b90*/  SHF.R.U32.HI R55, RZ, 0x8, R55 ;  /* 0x00000008ff377819 */ /* 0x000fe20000011637 */
[----:B------:R-:W-:Y:S01]  /*3ba0*/  FFMA.FTZ R52, R85, c[0x0][0x23c], -R178 ;  /* 0x00008f0055347a23 */ /* 0x000fe200000108b2 */
[----:B------:R-:W-:Y:S01]  /*3bb0*/  LOP3.LUT R68, R71, UR17, R138, 0x96, !PT ;  /* 0x0000001147447c12 */ /* 0x000fe2000f8e968a */
[--C-:B------:R-:W-:Y:S01]  /*3bc0*/  FFMA.FTZ R54, R54, c[0x0][0x23c], -R176.reuse ;  /* 0x00008f0036367a23 */ /* 0x100fe200000108b0 */
[----:B------:R-:W-:Y:S01]  /*3bd0*/  PRMT R63, R63, 0x5410, R55 ;  /* 0x000054103f3f7816 */ /* 0x000fe20000000037 */
[--C-:B------:R-:W-:Y:S01]  /*3be0*/  FFMA.FTZ R56, R86, c[0x0][0x23c], -R176.reuse ;  /* 0x00008f0056387a23 */ /* 0x100fe200000108b0 */
[----:B------:R-:W-:Y:S01]  /*3bf0*/  MUFU.EX2 R50, R50 ;  /* 0x0000003200327308 */ /* 0x000fe20000000800 */
[----:B------:R-:W-:Y:S01]  /*3c00*/  FFMA.FTZ R57, R57, c[0x0][0x23c], -R176 ;  /* 0x00008f0039397a23 */ /* 0x000fe200000108b0 */
[C---:B------:R-:W-:Y:S01]  /*3c10*/  HMMA.16816.F32 R92, R128.reuse, R98, RZ ;  /* 0x00000062805c723c */ /* 0x040fe200000018ff */
[----:B------:R-:W-:Y:S01]  /*3c20*/  FFMA.FTZ R84, R84, c[0x0][0x23c], -R178 ;  /* 0x00008f0054547a23 */ /* 0x000fe200000108b2 */
[C---:B------:R-:W-:Y:S01]  /*3c30*/  LOP3.LUT R69, R68.reuse, 0xffff, RZ, 0xc0, !PT ;  /* 0x0000ffff44457812 */ /* 0x040fe200078ec0ff */
[----:B------:R-:W-:Y:S01]  /*3c40*/  FFMA.FTZ R87, R87, c[0x0][0x23c], -R176 ;  /* 0x00008f0057577a23 */ /* 0x000fe200000108b0 */
[--C-:B------:R-:W-:Y:S01]  /*3c50*/  SHF.R.U32.HI R65, RZ, 0x10, R70.reuse ;  /* 0x00000010ff417819 */ /* 0x100fe20000011646 */
[--C-:B------:R-:W-:Y:S01]  /*3c60*/  HSET2.LE.AND R63, R63, R58.reuse, PT ;  /* 0x0000003a3f3f7233 */ /* 0x100fe20003803000 */
[----:B------:R-:W3:Y:S01]  /*3c70*/  MUFU.EX2 R51, R51 ;  /* 0x0000003300337308 */ /* 0x000ee20000000800 */
[----:B------:R-:W-:Y:S01]  /*3c80*/  SHF.R.U32.HI R66, RZ, 0x18, R70 ;  /* 0x00000018ff427819 */ /* 0x000fe20000011646 */
[C---:B------:R-:W-:Y:S01]  /*3c90*/  HMMA.16816.F32 R144, R128.reuse, R110, RZ ;  /* 0x0000006e8090723c */ /* 0x040fe200000018ff */
[----:B------:R-:W-:Y:S01]  /*3ca0*/  LOP3.LUT R70, R68, 0xff, RZ, 0xc0, !PT ;  /* 0x000000ff44467812 */ /* 0x000fe200078ec0ff */
[--C-:B------:R-:W-:Y:S01]  /*3cb0*/  FFMA.FTZ R177, R173, c[0x0][0x23c], -R178.reuse ;  /* 0x00008f00adb17a23 */ /* 0x100fe200000108b2 */
[----:B------:R-:W-:Y:S01]  /*3cc0*/  SHF.R.U32.HI R71, RZ, 0x8, R69 ;  /* 0x00000008ff477819 */ /* 0x000fe20000011645 */
[----:B------:R-:W-:Y:S01]  /*3cd0*/  FFMA.FTZ R174, R174, c[0x0][0x23c], -R178 ;  /* 0x00008f00aeae7a23 */ /* 0x000fe200000108b2 */
[----:B------:R-:W-:Y:S01]  /*3ce0*/  LOP3.LUT R65, R65, 0xff, RZ, 0xc0, !PT ;  /* 0x000000ff41417812 */ /* 0x000fe200078ec0ff */
[----:B------:R4:W-:Y:S01]  /*3cf0*/  MUFU.EX2 R53, R84 ;  /* 0x0000005400357308 */ /* 0x0009e20000000800 */
[----:B------:R-:W-:Y:S01]  /*3d00*/  PRMT R70, R70, 0x5410, R71 ;  /* 0x0000541046467816 */ /* 0x000fe20000000047 */
[C---:B------:R-:W-:Y:S01]  /*3d10*/  HMMA.16816.F32 R116, R128.reuse, R122, RZ ;  /* 0x0000007a8074723c */ /* 0x040fe200000018ff */
[----:B------:R-:W-:Y:S01]  /*3d20*/  PRMT R65, R65, 0x5410, R66 ;  /* 0x0000541041417816 */ /* 0x000fe20000000042 */
[----:B------:R-:W-:Y:S01]  /*3d30*/  FFMA.FTZ R66, R232, c[0x0][0x23c], -R178 ;  /* 0x00008f00e8427a23 */ /* 0x000fe200000108b2 */
[----:B------:R-:W-:Y:S01]  /*3d40*/  LOP3.LUT R248, R249, UR25, R248, 0x96, !PT ;  /* 0x00000019f9f87c12 */ /* 0x000fe2000f8e96f8 */
[--C-:B------:R-:W-:Y:S01]  /*3d50*/  HSET2.LE.AND R70, R70, R58.reuse, PT ;  /* 0x0000003a46467233 */ /* 0x100fe20003803000 */
[--C-:B------:R-:W-:Y:S01]  /*3d60*/  FFMA.FTZ R173, R172, c[0x0][0x23c], -R176.reuse ;  /* 0x00008f00acad7a23 */ /* 0x100fe200000108b0 */
[----:B------:R-:W5:Y:S01]  /*3d70*/  MUFU.EX2 R52, R52 ;  /* 0x0000003400347308 */ /* 0x000f620000000800 */
[--C-:B------:R-:W-:Y:S01]  /*3d80*/  HSET2.LE.AND R65, R65, R58.reuse, PT ;  /* 0x0000003a41417233 */ /* 0x100fe20003803000 */
[----:B------:R-:W-:Y:S01]  /*3d90*/  HMMA.16816.F32 R128, R128, R6, RZ ;  /* 0x000000068080723c */ /* 0x000fe200000018ff */
[----:B---3--:R-:W-:Y:S01]  /*3da0*/  F2FP.PACK_AB R132, R51, R50 ;  /* 0x000000323384723e */ /* 0x008fe200000000ff */
[----:B------:R-:W-:Y:S01]  /*3db0*/  FFMA.FTZ R172, R207, c[0x0][0x23c], -R176 ;  /* 0x00008f00cfac7a23 */ /* 0x000fe200000108b0 */
[----:B------:R-:W-:Y:S01]  /*3dc0*/  PLOP3.LUT P0, PT, PT, PT, UP0, 0x80, 0x0 ;  /* 0x000000000000781c */ /* 0x000fe20003f0f008 */
[----:B------:R-:W-:Y:S01]  /*3dd0*/  IMAD.WIDE.U32 R248, R248, -0x326172a9, RZ ;  /* 0xcd9e8d57f8f87825 */ /* 0x000fe200078e00ff */
[----:B------:R-:W-:Y:S01]  /*3de0*/  LOP3.LUT R132, R70, R132, RZ, 0xc0, !PT ;  /* 0x0000008446847212 */ /* 0x000fe200078ec0ff */
[----:B------:R-:W-:Y:S01]  /*3df0*/  MUFU.EX2 R54, R54 ;  /* 0x0000003600367308 */ /* 0x000fe20000000800 */
[--C-:B----4-:R-:W-:Y:S01]  /*3e00*/  SHF.R.U32.HI R84, RZ, 0x10, R68.reuse ;  /* 0x00000010ff547819 */ /* 0x110fe20000011644 */
[C---:B------:R-:W-:Y:S01]  /*3e10*/  HMMA.16816.F32 R156, R32.reuse, R28, R156 ;  /* 0x0000001c209c723c */ /* 0x040fe2000000189c */
[----:B------:R-:W-:Y:S01]  /*3e20*/  SHF.R.U32.HI R68, RZ, 0x18, R68 ;  /* 0x00000018ff447819 */ /* 0x000fe20000011644 */
[--C-:B------:R-:W-:Y:S01]  /*3e30*/  FFMA.FTZ R203, R203, c[0x0][0x23c], -R178.reuse ;  /* 0x00008f00cbcb7a23 */ /* 0x100fe200000108b2 */
[----:B------:R-:W-:Y:S01]  /*3e40*/  LOP3.LUT R69, R84, 0xff, RZ, 0xc0, !PT ;  /* 0x000000ff54457812 */ /* 0x000fe200078ec0ff */
[----:B------:R-:W-:Y:S01]  /*3e50*/  FFMA.FTZ R205, R205, c[0x0][0x23c], -R178 ;  /* 0x00008f00cdcd7a23 */ /* 0x000fe200000108b2 */
[----:B------:R-:W-:Y:S01]  /*3e60*/  LOP3.LUT R244, R249, UR15, R244, 0x96, !PT ;  /* 0x0000000ff9f47c12 */ /* 0x000fe2000f8e96f4 */
[----:B------:R-:W-:Y:S01]  /*3e70*/  MUFU.EX2 R56, R56 ;  /* 0x0000003800387308 */ /* 0x000fe20000000800 */
[----:B------:R-:W-:Y:S01]  /*3e80*/  PRMT R68, R69, 0x5410, R68 ;  /* 0x0000541045447816 */ /* 0x000fe20000000044 */
[C---:B-1----:R-:W-:Y:S01]  /*3e90*/  HMMA.16816.F32 R72, R32.reuse, R24, R72 ;  /* 0x000000182048723c */ /* 0x042fe20000001848 */
[----:B-----5:R-:W-:Y:S01]  /*3ea0*/  F2FP.PACK_AB R134, R52, R53 ;  /* 0x000000353486723e */ /* 0x020fe200000000ff */
[----:B------:R-:W-:Y:S01]  /*3eb0*/  IMAD.WIDE.U32 R244, R244, -0x2daee0ad, RZ ;  /* 0xd2511f53f4f47825 */ /* 0x000fe200078e00ff */
[----:B------:R-:W-:Y:S01]  /*3ec0*/  LOP3.LUT R230, R249, UR15, R230, 0x96, !PT ;  /* 0x0000000ff9e67c12 */ /* 0x000fe2000f8e96e6 */
[----:B------:R-:W-:Y:S01]  /*3ed0*/  HSET2.LE.AND R68, R68, R58, PT ;  /* 0x0000003a44447233 */ /* 0x000fe20003803000 */
[----:B------:R-:W-:Y:S01]  /*3ee0*/  LOP3.LUT R134, R63, R134, RZ, 0xc0, !PT ;  /* 0x000000863f867212 */ /* 0x000fe200078ec0ff */
[----:B------:R-:W1:Y:S01]  /*3ef0*/  MUFU.EX2 R55, R87 ;  /* 0x0000005700377308 */ /* 0x000e620000000800 */
[----:B------:R-:W-:Y:S01]  /*3f00*/  FFMA.FTZ R63, R236, c[0x0][0x23c], -R176 ;  /* 0x00008f00ec3f7a23 */ /* 0x000fe200000108b0 */
[----:B------:R-:W-:Y:S01]  /*3f10*/  HMMA.16816.F32 R88, R32, R20, R88 ;  /* 0x000000142058723c */ /* 0x000fe20000001858 */
[----:B------:R-:W-:Y:S01]  /*3f20*/  LOP3.LUT R242, R245, UR12, R242, 0x96, !PT ;  /* 0x0000000cf5f27c12 */ /* 0x000fe2000f8e96f2 */
[----:B------:R-:W-:-:S04]  /*3f30*/  IMAD.WIDE.U32 R230, R230, -0x2daee0ad, RZ ;  /* 0xd2511f53e6e67825 */ /* 0x000fc800078e00ff */
[----:B------:R-:W3:Y:S01]  /*3f40*/  MUFU.EX2 R57, R57 ;  /* 0x0000003900397308 */ /* 0x000ee20000000800 */
[----:B------:R-:W-:Y:S01]  /*3f50*/  IMAD.WIDE.U32 R242, R242, -0x326172a9, RZ ;  /* 0xcd9e8d57f2f27825 */ /* 0x000fe200078e00ff */
[C---:B------:R-:W-:Y:S01]  /*3f60*/  HMMA.16816.F32 R104, R32.reuse, R16, R104 ;  /* 0x000000102068723c */ /* 0x040fe20000001868 */
[----:B------:R-:W-:Y:S02]  /*3f70*/  LOP3.LUT R210, R231, UR12, R210, 0x96, !PT ;  /* 0x0000000ce7d27c12 */ /* 0x000fe4000f8e96d2 */
[----:B------:R-:W-:Y:S01]  /*3f80*/  FFMA.FTZ R204, R204, c[0x0][0x23c], -R176 ;  /* 0x00008f00cccc7a23 */ /* 0x000fe200000108b0 */
[----:B------:R-:W-:Y:S01]  /*3f90*/  LOP3.LUT R238, R243, UR11, R238, 0x96, !PT ;  /* 0x0000000bf3ee7c12 */ /* 0x000fe2000f8e96ee */
[----:B------:R-:W-:Y:S01]  /*3fa0*/  FFMA.FTZ R206, R206, c[0x0][0x23c], -R176 ;  /* 0x00008f00cece7a23 */ /* 0x000fe200000108b0 */
[----:B-1----:R-:W-:Y:S01]  /*3fb0*/  F2FP.PACK_AB R135, R55, R56 ;  /* 0x000000383787723e */ /* 0x002fe200000000ff */
[----:B------:R-:W-:Y:S01]  /*3fc0*/  MUFU.EX2 R66, R66 ;  /* 0x0000004200427308 */ /* 0x000fe20000000800 */
[----:B------:R-:W-:Y:S01]  /*3fd0*/  HMMA.16816.F32 R140, R32, R12, R140 ;  /* 0x0000000c208c723c */ /* 0x000fe2000000188c */
[--C-:B------:R-:W-:Y:S01]  /*3fe0*/  FFMA.FTZ R199, R199, c[0x0][0x23c], -R178.reuse ;  /* 0x00008f00c7c77a23 */ /* 0x100fe200000108b2 */
[----:B------:R-:W-:Y:S01]  /*3ff0*/  LOP3.LUT R135, R65, R135, RZ, 0xc0, !PT ;  /* 0x0000008741877212 */ /* 0x000fe200078ec0ff */
[----:B------:R-:W-:-:S02]  /*4000*/  FFMA.FTZ R65, R237, c[0x0][0x23c], -R178 ;  /* 0x00008f00ed417a23 */ /* 0x000fc400000108b2 */
[----:B------:R-:W-:Y:S01]  /*4010*/  FFMA.FTZ R201, R201, c[0x0][0x23c], -R178 ;  /* 0x00008f00c9c97a23 */ /* 0x000fe200000108b2 */
[----:B---3--:R-:W-:Y:S01]  /*4020*/  F2FP.PACK_AB R133, R57, R54 ;  /* 0x000000363985723e */ /* 0x008fe200000000ff */
[----:B------:R-:W-:Y:S01]  /*4030*/  MUFU.EX2 R63, R63 ;  /* 0x0000003f003f7308 */ /* 0x000fe20000000800 */
[C---:B--2---:R-:W-:Y:S01]  /*4040*/  HMMA.16816.F32 R124, R32.reuse, R8, R124 ;  /* 0x00000008207c723c */ /* 0x044fe2000000187c */
[--C-:B------:R-:W-:Y:S01]  /*4050*/  FFMA.FTZ R200, R200, c[0x0][0x23c], -R176.reuse ;  /* 0x00008f00c8c87a23 */ /* 0x100fe200000108b0 */
[----:B------:R-:W-:Y:S01]  /*4060*/  LOP3.LUT R133, R68, R133, RZ, 0xc0, !PT ;  /* 0x0000008544857212 */ /* 0x000fe200078ec0ff */
[----:B------:R-:W-:Y:S02]  /*4070*/  FFMA.FTZ R202, R202, c[0x0][0x23c], -R176 ;  /* 0x00008f00caca7a23 */ /* 0x000fe400000108b0 */
[----:B------:R-:W-:Y:S02]  /*4080*/  FADD.FTZ R50, R50, R51 ;  /* 0x0000003332327221 */ /* 0x000fe40000010000 */
[----:B------:R-:W-:Y:S01]  /*4090*/  MUFU.EX2 R65, R65 ;  /* 0x0000004100417308 */ /* 0x000fe20000000800 */
[----:B------:R-:W-:Y:S01]  /*40a0*/  HMMA.16816.F32 R152, R32, R30, R152 ;  /* 0x0000001e2098723c */ /* 0x000fe20000001898 */
[----:B------:R-:W-:-:S02]  /*40b0*/  FADD.FTZ R54, R54, R57 ;  /* 0x0000003936367221 */ /* 0x000fc40000010000 */
[----:B------:R-:W-:Y:S02]  /*40c0*/  FADD.FTZ R50, R53, R50 ;  /* 0x0000003235327221 */ /* 0x000fe40000010000 */
[----:B------:R-:W-:Y:S02]  /*40d0*/  FADD.FTZ R54, R56, R54 ;  /* 0x0000003638367221 */ /* 0x000fe40000010000 */
[----:B------:R-:W1:Y:S01]  /*40e0*/  MUFU.EX2 R177, R177 ;  /* 0x000000b100b17308 */ /* 0x000e620000000800 */
[----:B------:R-:W-:Y:S01]  /*40f0*/  HMMA.16816.F32 R76, R32, R26, R76 ;  /* 0x0000001a204c723c */ /* 0x000fe2000000184c */
[----:B------:R-:W-:Y:S02]  /*4100*/  FADD.FTZ R50, R52, R50 ;  /* 0x0000003234327221 */ /* 0x000fe40000010000 */
[----:B------:R-:W-:Y:S02]  /*4110*/  FADD.FTZ R54, R55, R54 ;  /* 0x0000003637367221 */ /* 0x000fe40000010000 */
[----:B------:R-:W-:-:S02]  /*4120*/  FFMA.FTZ R180, R180, c[0x0][0x23c], -R178 ;  /* 0x00008f00b4b47a23 */ /* 0x000fc400000108b2 */
[----:B------:R-:W2:Y:S01]  /*4130*/  MUFU.EX2 R174, R174 ;  /* 0x000000ae00ae7308 */ /* 0x000ea20000000800 */
[C---:B------:R-:W-:Y:S01]  /*4140*/  HMMA.16816.F32 R92, R32.reuse, R22, R92 ;  /* 0x00000016205c723c */ /* 0x040fe2000000185c */
[--C-:B------:R-:W-:Y:S02]  /*4150*/  FFMA.FTZ R179, R179, c[0x0][0x23c], -R178.reuse ;  /* 0x00008f00b3b37a23 */ /* 0x100fe400000108b2 */
[--C-:B------:R-:W-:Y:S02]  /*4160*/  FFMA.FTZ R175, R175, c[0x0][0x23c], -R178.reuse ;  /* 0x00008f00afaf7a23 */ /* 0x100fe400000108b2 */
[----:B------:R-:W-:Y:S02]  /*4170*/  FFMA.FTZ R232, R67, c[0x0][0x23c], -R178 ;  /* 0x00008f0043e87a23 */ /* 0x000fe400000108b2 */
[----:B------:R-:W3:Y:S01]  /*4180*/  MUFU.EX2 R173, R173 ;  /* 0x000000ad00ad7308 */ /* 0x000ee20000000800 */
[----:B------:R-:W-:Y:S01]  /*4190*/  HMMA.16816.F32 R144, R32, R18, R144 ;  /* 0x000000122090723c */ /* 0x000fe20000001890 */
[----:B-1----:R-:W-:-:S02]  /*41a0*/  FADD.FTZ R50, R177, R50 ;  /* 0x00000032b1327221 */ /* 0x002fc40000010000 */
[--C-:B------:R-:W-:Y:S02]  /*41b0*/  FFMA.FTZ R62, R62, c[0x0][0x23c], -R176.reuse ;  /* 0x00008f003e3e7a23 */ /* 0x100fe400000108b0 */
[----:B------:R-:W-:Y:S02]  /*41c0*/  FFMA.FTZ R61, R61, c[0x0][0x23c], -R176 ;  /* 0x00008f003d3d7a23 */ /* 0x000fe400000108b0 */
[----:B------:R-:W1:Y:S01]  /*41d0*/  MUFU.EX2 R172, R172 ;  /* 0x000000ac00ac7308 */ /* 0x000e620000000800 */
[----:B------:R-:W-:Y:S01]  /*41e0*/  HMMA.16816.F32 R116, R32, R14, R116 ;  /* 0x0000000e2074723c */ /* 0x000fe20000001874 */
[----:B--2---:R-:W-:Y:S02]  /*41f0*/  FADD.FTZ R50, R174, R50 ;  /* 0x00000032ae327221 */ /* 0x004fe40000010000 */
[----:B------:R-:W-:Y:S02]  /*4200*/  FFMA.FTZ R59, R59, c[0x0][0x23c], -R176 ;  /* 0x00008f003b3b7a23 */ /* 0x000fe400000108b0 */
[----:B------:R-:W-:-:S02]  /*4210*/  FADD.FTZ R50, R66, R50 ;  /* 0x0000003242327221 */ /* 0x000fc40000010000 */
[----:B------:R-:W-:Y:S01]  /*4220*/  MUFU.EX2 R203, R203 ;  /* 0x000000cb00cb7308 */ /* 0x000fe20000000800 */
[----:B------:R-:W-:Y:S01]  /*4230*/  HMMA.16816.F32 R128, R32, R10, R128 ;  /* 0x0000000a2080723c */ /* 0x000fe20000001880 */
[----:B---3--:R-:W-:Y:S02]  /*4240*/  FADD.FTZ R54, R173, R54 ;  /* 0x00000036ad367221 */ /* 0x008fe40000010000 */
[----:B------:R-:W-:Y:S02]  /*4250*/  FADD.FTZ R47, R37, R47 ;  /* 0x0000002f252f7221 */ /* 0x000fe40000010000 */
[----:B------:R-:W-:Y:S02]  /*4260*/  FADD.FTZ R46, R2, R46 ;  /* 0x0000002e022e7221 */ /* 0x000fe40000010000 */
[----:B------:R-:W-:Y:S01]  /*4270*/  LOP3.LUT R32, R139, UR7, R136, 0x96, !PT ;  /* 0x000000078b207c12 */ /* 0x000fe2000f8e9688 */
[----:B------:R-:W-:Y:S01]  /*4280*/  HMMA.16816.F32 R160, R132, R148, RZ ;  /* 0x0000009484a0723c */ /* 0x000fe200000018ff */
[----:B------:R-:W-:Y:S01]  /*4290*/  MUFU.EX2 R205, R205 ;  /* 0x000000cd00cd7308 */ /* 0x000fe20000000800 */
[----:B-1----:R-:W-:-:S02]  /*42a0*/  FADD.FTZ R54, R172, R54 ;  /* 0x00000036ac367221 */ /* 0x002fc40000010000 */
[----:B------:R-:W-:Y:S02]  /*42b0*/  FADD.FTZ R50, R65, R50 ;  /* 0x0000003241327221 */ /* 0x000fe40000010000 */
[----:B------:R-:W-:Y:S02]  /*42c0*/  FADD.FTZ R47, R36, R47 ;  /* 0x0000002f242f7221 */ /* 0x000fe40000010000 */
[----:B------:R-:W-:Y:S01]  /*42d0*/  HMMA.16816.F32 R136, R132, R4, RZ ;  /* 0x000000048488723c */ /* 0x000fe200000018ff */
[----:B------:R-:W-:Y:S01]  /*42e0*/  MUFU.EX2 R204, R204 ;  /* 0x000000cc00cc7308 */ /* 0x000fe20000000800 */
[----:B------:R-:W-:Y:S02]  /*42f0*/  FADD.FTZ R46, R0, R46 ;  /* 0x0000002e002e7221 */ /* 0x000fe40000010000 */
[----:B------:R-:W-:Y:S02]  /*4300*/  FADD.FTZ R47, R190, R47 ;  /* 0x0000002fbe2f7221 */ /* 0x000fe40000010000 */
[----:B------:R-:W-:-:S02]  /*4310*/  FADD.FTZ R46, R194, R46 ;  /* 0x0000002ec22e7221 */ /* 0x000fc40000010000 */
[----:B------:R-:W-:Y:S01]  /*4320*/  IMAD.WIDE.U32 R4, R32, -0x2daee0ad, RZ ;  /* 0xd2511f5320047825 */ /* 0x000fe200078e00ff */
[C---:B------:R-:W-:Y:S01]  /*4330*/  HMMA.16816.F32 R68, R132.reuse, R80, RZ ;  /* 0x000000508444723c */ /* 0x040fe200000018ff */
[----:B------:R-:W-:Y:S02]  /*4340*/  MUFU.EX2 R206, R206 ;  /* 0x000000ce00ce7308 */ /* 0x000fe40000000800 */
[----:B------:R-:W-:Y:S01]  /*4350*/  FADD.FTZ R47, R192, R47 ;  /* 0x0000002fc02f7221 */ /* 0x000fe20000010000 */
[----:B------:R-:W-:Y:S01]  /*4360*/  LOP3.LUT R32, R4, 0xffff, RZ, 0xc0, !PT ;  /* 0x0000ffff04207812 */ /* 0x000fe200078ec0ff */
[----:B------:R-:W-:Y:S02]  /*4370*/  FADD.FTZ R46, R198, R46 ;  /* 0x0000002ec62e7221 */ /* 0x000fe40000010000 */
[----:B------:R-:W-:Y:S01]  /*4380*/  FADD.FTZ R47, R193, R47 ;  /* 0x0000002fc12f7221 */ /* 0x000fe20000010000 */
[----:B------:R-:W-:Y:S01]  /*4390*/  HMMA.16816.F32 R84, R132, R96, RZ ;  /* 0x000000608454723c */ /* 0x000fe200000018ff */
[----:B------:R-:W-:Y:S01]  /*43a0*/  SHF.R.U32.HI R32, RZ, 0x8, R32 ;  /* 0x00000008ff207819 */ /* 0x000fe20000011620 */
[----:B------:R-:W1:Y:S01]  /*43b0*/  MUFU.EX2 R199, R199 ;  /* 0x000000c700c77308 */ /* 0x000e620000000800 */
[----:B------:R-:W-:-:S02]  /*43c0*/  FADD.FTZ R46, R197, R46 ;  /* 0x0000002ec52e7221 */ /* 0x000fc40000010000 */
[----:B------:R-:W-:Y:S02]  /*43d0*/  FADD.FTZ R47, R195, R47 ;  /* 0x0000002fc32f7221 */ /* 0x000fe40000010000 */
[----:B------:R-:W-:Y:S01]  /*43e0*/  FADD.FTZ R46, R196, R46 ;  /* 0x0000002ec42e7221 */ /* 0x000fe20000010000 */
[----:B------:R-:W-:Y:S01]  /*43f0*/  HMMA.16816.F32 R100, R132, R108, RZ ;  /* 0x0000006c8464723c */ /* 0x000fe200000018ff */
[----:B------:R-:W-:Y:S01]  /*4400*/  FADD.FTZ R47, R188, R47 ;  /* 0x0000002fbc2f7221 */ /* 0x000fe20000010000 */
[----:B------:R-:W2:Y:S03]  /*4410*/  MUFU.EX2 R201, R201 ;  /* 0x000000c900c97308 */ /* 0x000ea60000000800 */
[----:B------:R-:W-:-:S03]  /*4420*/  FADD.FTZ R47, R187, R47 ;  /* 0x0000002fbb2f7221 */ /* 0x000fc60000010000 */
[----:B------:R-:W-:Y:S01]  /*4430*/  HMMA.16816.F32 R112, R132, R120, RZ ;  /* 0x000000788470723c */ /* 0x000fe200000018ff */
[----:B------:R-:W-:Y:S01]  /*4440*/  FADD.FTZ R47, R186, R47 ;  /* 0x0000002fba2f7221 */ /* 0x000fe20000010000 */
[----:B------:R-:W-:Y:S01]  /*4450*/  MUFU.EX2 R200, R200 ;  /* 0x000000c800c87308 */ /* 0x000fe20000000800 */
[----:B-1----:R-:W-:-:S05]  /*4460*/  FADD.FTZ R50, R199, R50 ;  /* 0x00000032c7327221 */ /* 0x002fca0000010000 */
[----:B------:R-:W-:Y:S02]  /*4470*/  HMMA.16816.F32 R148, R132, R150, RZ ;  /* 0x000000968494723c */ /* 0x000fe400000018ff */
[----:B------:R-:W-:Y:S01]  /*4480*/  MUFU.EX2 R202, R202 ;  /* 0x000000ca00ca7308 */ /* 0x000fe20000000800 */
[----:B--2---:R-:W-:-:S04]  /*4490*/  FADD.FTZ R50, R201, R50 ;  /* 0x00000032c9327221 */ /* 0x004fc80000010000 */
[----:B------:R-:W-:Y:S01]  /*44a0*/  FADD.FTZ R50, R203, R50 ;  /* 0x00000032cb327221 */ /* 0x000fe20000010000 */
[----:B------:R-:W-:Y:S02]  /*44b0*/  HMMA.16816.F32 R80, R132, R82, RZ ;  /* 0x000000528450723c */ /* 0x000fe400000018ff */
[----:B------:R-:W1:Y:S01]  /*44c0*/  MUFU.EX2 R183, R183 ;  /* 0x000000b700b77308 */ /* 0x000e620000000800 */
[----:B------:R-:W-:-:S05]  /*44d0*/  FADD.FTZ R50, R205, R50 ;  /* 0x00000032cd327221 */ /* 0x000fca0000010000 */
[C---:B------:R-:W-:Y:S02]  /*44e0*/  HMMA.16816.F32 R96, R132.reuse, R98, RZ ;  /* 0x000000628460723c */ /* 0x040fe400000018ff */
[----:B------:R-:W2:Y:S06]  /*44f0*/  MUFU.EX2 R184, R184 ;  /* 0x000000b800b87308 */ /* 0x000eac0000000800 */
[----:B------:R-:W-:Y:S02]  /*4500*/  HMMA.16816.F32 R108, R132, R110, RZ ;  /* 0x0000006e846c723c */ /* 0x000fe400000018ff */
[----:B------:R-:W3:Y:S01]  /*4510*/  MUFU.EX2 R181, R181 ;  /* 0x000000b500b57308 */ /* 0x000ee20000000800 */
[----:B-1----:R-:W-:-:S05]  /*4520*/  FADD.FTZ R46, R183, R46 ;  /* 0x0000002eb72e7221 */ /* 0x002fca0000010000 */
[----:B------:R-:W-:Y:S02]  /*4530*/  HMMA.16816.F32 R120, R132, R122, RZ ;  /* 0x0000007a8478723c */ /* 0x000fe400000018ff */
[----:B------:R-:W1:Y:S01]  /*4540*/  MUFU.EX2 R180, R180 ;  /* 0x000000b400b47308 */ /* 0x000e620000000800 */
[----:B--2---:R-:W-:-:S05]  /*4550*/  FADD.FTZ R46, R184, R46 ;  /* 0x0000002eb82e7221 */ /* 0x004fca0000010000 */
[----:B------:R-:W-:Y:S02]  /*4560*/  HMMA.16816.F32 R132, R132, R6, RZ ;  /* 0x000000068484723c */ /* 0x000fe400000018ff */
[----:B------:R-:W2:Y:S01]  /*4570*/  MUFU.EX2 R179, R179 ;  /* 0x000000b300b37308 */ /* 0x000ea20000000800 */
[----:B---3--:R-:W-:-:S04]  /*4580*/  FADD.FTZ R46, R181, R46 ;  /* 0x0000002eb52e7221 */ /* 0x008fc80000010000 */
[----:B------:R-:W-:Y:S01]  /*4590*/  LOP3.LUT R7, R5, UR16, R64, 0x96, !PT ;  /* 0x0000001005077c12 */ /* 0x000fe2000f8e9640 */
[----:B------:R-:W-:Y:S01]  /*45a0*/  FFMA.FTZ R64, R229, c[0x0][0x23c], -R176 ;  /* 0x00008f00e5407a23 */ /* 0x000fe200000108b0 */
[--C-:B------:R-:W-:Y:S01]  /*45b0*/  SHF.R.U32.HI R5, RZ, 0x10, R4.reuse ;  /* 0x00000010ff057819 */ /* 0x100fe20000011604 */
[----:B------:R-:W-:Y:S01]  /*45c0*/  FFMA.FTZ R229, R182, c[0x0][0x23c], -R189 ;  /* 0x00008f00b6e57a23 */ /* 0x000fe200000108bd */
[----:B------:R-:W-:Y:S01]  /*45d0*/  LOP3.LUT R6, R4, 0xff, RZ, 0xc0, !PT ;  /* 0x000000ff04067812 */ /* 0x000fe200078ec0ff */
[----:B------:R-:W3:Y:S01]  /*45e0*/  MUFU.EX2 R175, R175 ;  /* 0x000000af00af7308 */ /* 0x000ee20000000800 */
[----:B------:R-:W-:Y:S01]  /*45f0*/  SHF.R.U32.HI R4, RZ, 0x18, R4 ;  /* 0x00000018ff047819 */ /* 0x000fe20000011604 */
[----:B-1----:R-:W-:Y:S01]  /*4600*/  FADD.FTZ R50, R180, R50 ;  /* 0x00000032b4327221 */ /* 0x002fe20000010000 */
[----:B------:R-:W-:Y:S02]  /*4610*/  LOP3.LUT R5, R5, 0xff, RZ, 0xc0, !PT ;  /* 0x000000ff05057812 */ /* 0x000fe400078ec0ff */
[----:B------:R-:W-:Y:S01]  /*4620*/  SHF.R.U32.HI R33, RZ, 0x10, R7 ;  /* 0x00000010ff217819 */ /* 0x000fe20000011607 */
[----:B--2---:R-:W-:Y:S01]  /*4630*/  FADD.FTZ R50, R179, R50 ;  /* 0x00000032b3327221 */ /* 0x004fe20000010000 */
[----:B------:R-:W-:Y:S01]  /*4640*/  PRMT R4, R5, 0x5410, R4 ;  /* 0x0000541005047816 */ /* 0x000fe20000000004 */
[----:B------:R-:W1:Y:S01]  /*4650*/  MUFU.EX2 R64, R64 ;  /* 0x0000004000407308 */ /* 0x000e620000000800 */
[----:B------:R-:W-:-:S02]  /*4660*/  LOP3.LUT R5, R7, 0xffff, RZ, 0xc0, !PT ;  /* 0x0000ffff07057812 */ /* 0x000fc400078ec0ff */
[----:B------:R-:W-:Y:S01]  /*4670*/  PRMT R6, R6, 0x5410, R32 ;  /* 0x0000541006067816 */ /* 0x000fe20000000020 */
[--C-:B------:R-:W-:Y:S01]  /*4680*/  HSET2.LE.AND R4, R4, R58.reuse, PT ;  /* 0x0000003a04047233 */ /* 0x100fe20003803000 */
[----:B------:R-:W-:Y:S02]  /*4690*/  LOP3.LUT R32, R7, 0xff, RZ, 0xc0, !PT ;  /* 0x000000ff07207812 */ /* 0x000fe400078ec0ff */
[----:B------:R-:W-:Y:S01]  /*46a0*/  SHF.R.U32.HI R34, RZ, 0x8, R5 ;  /* 0x00000008ff227819 */ /* 0x000fe20000011605 */
[----:B------:R-:W-:Y:S01]  /*46b0*/  HSET2.LE.AND R6, R6, R58, PT ;  /* 0x0000003a06067233 */ /* 0x000fe20003803000 */
[----:B------:R-:W-:Y:S01]  /*46c0*/  SHF.R.U32.HI R7, RZ, 0x18, R7 ;  /* 0x00000018ff077819 */ /* 0x000fe20000011607 */
[----:B------:R-:W-:Y:S01]  /*46d0*/  MUFU.EX2 R229, R229 ;  /* 0x000000e500e57308 */ /* 0x000fe20000000800 */
[----:B------:R-:W-:Y:S01]  /*46e0*/  LOP3.LUT R5, R33, 0xff, RZ, 0xc0, !PT ;  /* 0x000000ff21057812 */ /* 0x000fe200078ec0ff */
[----:B---3--:R-:W-:Y:S01]  /*46f0*/  FADD.FTZ R50, R175, R50 ;  /* 0x00000032af327221 */ /* 0x008fe20000010000 */
[----:B------:R-:W-:-:S02]  /*4700*/  PRMT R32, R32, 0x5410, R34 ;  /* 0x0000541020207816 */ /* 0x000fc40000000022 */
[----:B------:R-:W-:Y:S01]  /*4710*/  PRMT R5, R5, 0x5410, R7 ;  /* 0x0000541005057816 */ /* 0x000fe20000000007 */
[----:B-1----:R-:W-:Y:S01]  /*4720*/  FADD.FTZ R54, R64, R54 ;  /* 0x0000003640367221 */ /* 0x002fe20000010000 */
[----:B------:R-:W-:Y:S01]  /*4730*/  F2FP.PACK_AB R7, R65, R66 ;  /* 0x000000424107723e */ /* 0x000fe200000000ff */
[----:B------:R-:W-:Y:S02]  /*4740*/  MUFU.EX2 R232, R232 ;  /* 0x000000e800e87308 */ /* 0x000fe40000000800 */
[----:B------:R-:W-:Y:S01]  /*4750*/  HSET2.LE.AND R5, R5, R58, PT ;  /* 0x0000003a05057233 */ /* 0x000fe20003803000 */
[----:B------:R-:W-:Y:S01]  /*4760*/  LOP3.LUT R6, R6, R7, RZ, 0xc0, !PT ;  /* 0x0000000706067212 */ /* 0x000fe200078ec0ff */
[C---:B------:R-:W-:Y:S01]  /*4770*/  FADD.FTZ R54, R63.reuse, R54 ;  /* 0x000000363f367221 */ /* 0x040fe20000010000 */
[----:B------:R-:W-:-:S03]  /*4780*/  F2FP.PACK_AB R7, R63, R64 ;  /* 0x000000403f07723e */ /* 0x000fc600000000ff */
[----:B------:R-:W1:Y:S01]  /*4790*/  MUFU.EX2 R62, R62 ;  /* 0x0000003e003e7308 */ /* 0x000e620000000800 */
[----:B------:R-:W-:Y:S01]  /*47a0*/  LOP3.LUT R7, R4, R7, RZ, 0xc0, !PT ;  /* 0x0000000704077212 */ /* 0x000fe200078ec0ff */
[----:B------:R-:W-:Y:S01]  /*47b0*/  HSET2.LE.AND R4, R32, R58, PT ;  /* 0x0000003a20047233 */ /* 0x000fe20003803000 */
[----:B------:R-:W-:Y:S01]  /*47c0*/  F2FP.PACK_AB R32, R174, R177 ;  /* 0x000000b1ae20723e */ /* 0x000fe200000000ff */
[----:B------:R-:W-:-:S03]  /*47d0*/  FADD.FTZ R54, R200, R54 ;  /* 0x00000036c8367221 */ /* 0x000fc60000010000 */
[----:B------:R-:W-:Y:S01]  /*47e0*/  LOP3.LUT R4, R4, R32, RZ, 0xc0, !PT ;  /* 0x0000002004047212 */ /* 0x000fe200078ec0ff */
[----:B------:R-:W-:Y:S01]  /*47f0*/  MUFU.EX2 R61, R61 ;  /* 0x0000003d003d7308 */ /* 0x000fe20000000800 */
[----:B------:R-:W-:Y:S01]  /*4800*/  F2FP.PACK_AB R32, R172, R173 ;  /* 0x000000adac20723e */ /* 0x000fe200000000ff */
[----:B------:R-:W-:-:S03]  /*4810*/  FADD.FTZ R54, R202, R54 ;  /* 0x00000036ca367221 */ /* 0x000fc60000010000 */
[----:B------:R-:W-:Y:S01]  /*4820*/  LOP3.LUT R5, R5, R32, RZ, 0xc0, !PT ;  /* 0x0000002005057212 */ /* 0x000fe200078ec0ff */
[----:B------:R-:W-:Y:S02]  /*4830*/  FADD.FTZ R54, R204, R54 ;  /* 0x00000036cc367221 */ /* 0x000fe40000010000 */
[----:B------:R-:W2:Y:S02]  /*4840*/  MUFU.EX2 R59, R59 ;  /* 0x0000003b003b7308 */ /* 0x000ea40000000800 */
[----:B------:R-:W-:Y:S02]  /*4850*/  FADD.FTZ R54, R206, R54 ;  /* 0x00000036ce367221 */ /* 0x000fe40000010000 */
[----:B------:R-:W-:Y:S02]  /*4860*/  HMMA.16816.F32 R100, R4, R16, R100 ;  /* 0x000000100464723c */ /* 0x000fe40000001864 */
[----:B-1----:R-:W-:-:S05]  /*4870*/  FADD.FTZ R54, R62, R54 ;  /* 0x000000363e367221 */ /* 0x002fca0000010000 */
[--C-:B------:R-:W-:Y:S01]  /*4880*/  LOP3.LUT R16, R239, UR13, R248.reuse, 0x96, !PT ;  /* 0x0000000def107c12 */ /* 0x100fe2000f8e96f8 */
[----:B------:R-:W-:Y:S01]  /*4890*/  IMAD.WIDE.U32 R238, R238, -0x2daee0ad, RZ ;  /* 0xd2511f53eeee7825 */ /* 0x000fe200078e00ff */
[----:B------:R-:W-:Y:S01]  /*48a0*/  HMMA.16816.F32 R136, R4, R8, R136 ;  /* 0x000000080488723c */ /* 0x000fe20000001888 */
[----:B------:R-:W-:Y:S02]  /*48b0*/  LOP3.LUT R248, R209, UR13, R248, 0x96, !PT ;  /* 0x0000000dd1f87c12 */ /* 0x000fe4000f8e96f8 */
[----:B------:R-:W-:-:S04]  /*48c0*/  IMAD.WIDE.U32 R16, R16, -0x2daee0ad, RZ ;  /* 0xd2511f5310107825 */ /* 0x000fc800078e00ff */
[----:B------:R-:W-:Y:S01]  /*48d0*/  IMAD.WIDE.U32 R248, R248, -0x2daee0ad, RZ ;  /* 0xd2511f53f8f87825 */ /* 0x000fe200078e00ff */
[----:B------:R-:W-:Y:S01]  /*48e0*/  LOP3.LUT R32, R17, UR10, R244, 0x96, !PT ;  /* 0x0000000a11207c12 */ /* 0x000fe2000f8e96f4 */
[----:B------:R-:W-:Y:S01]  /*48f0*/  HMMA.16816.F32 R112, R4, R12, R112 ;  /* 0x0000000c0470723c */ /* 0x000fe20000001870 */
[----:B------:R-:W-:Y:S01]  /*4900*/  LOP3.LUT R236, R239, UR8, R16, 0x96, !PT ;  /* 0x00000008efec7c12 */ /* 0x000fe2000f8e9610 */
[----:B--2---:R-:W-:Y:S02]  /*4910*/  FADD.FTZ R54, R59, R54 ;  /* 0x000000363b367221 */ /* 0x004fe40000010000 */
[----:B------:R-:W-:-:S04]  /*4920*/  IMAD.WIDE.U32 R32, R32, -0x326172a9, RZ ;  /* 0xcd9e8d5720207825 */ /* 0x000fc800078e00ff */
[----:B------:R-:W-:Y:S01]  /*4930*/  IMAD.WIDE.U32 R236, R236, -0x326172a9, RZ ;  /* 0xcd9e8d57ecec7825 */ /* 0x000fe200078e00ff */
[----:B------:R-:W-:Y:S01]  /*4940*/  LOP3.LUT R34, R33, UR9, R242, 0x96, !PT ;  /* 0x0000000921227c12 */ /* 0x000fe2000f8e96f2 */
[----:B------:R-:W-:Y:S02]  /*4950*/  HMMA.16816.F32 R120, R4, R14, R120 ;  /* 0x0000000e0478723c */ /* 0x000fe40000001878 */
[----:B------:R-:W-:Y:S02]  /*4960*/  FADD.FTZ R54, R61, R54 ;  /* 0x000000363d367221 */ /* 0x000fe40000010000 */
[----:B------:R-:W-:-:S04]  /*4970*/  IMAD.WIDE.U32 R34, R34, -0x2daee0ad, RZ ;  /* 0xd2511f5322227825 */ /* 0x000fc800078e00ff */
[----:B------:R-:W-:Y:S01]  /*4980*/  HMMA.16816.F32 R160, R4, R28, R160 ;  /* 0x0000001c04a0723c */ /* 0x000fe200000018a0 */
[----:B------:R-:W-:-:S05]  /*4990*/  LOP3.LUT R8, R35, UR6, R238, 0x96, !PT ;  /* 0x0000000623087c12 */ /* 0x000fca000f8e96ee */
[----:B------:R-:W-:Y:S02]  /*49a0*/  IMAD.WIDE.U32 R16, R8, -0x326172a9, RZ ;  /* 0xcd9e8d5708107825 */ /* 0x000fe400078e00ff */
[C---:B------:R-:W-:Y:S03]  /*49b0*/  HMMA.16816.F32 R68, R4.reuse, R24, R68 ;  /* 0x000000180444723c */ /* 0x040fe60000001844 */
[----:B------:R-:W-:Y:S02]  /*49c0*/  LOP3.LUT R12, R17, UR17, R236, 0x96, !PT ;  /* 0x00000011110c7c12 */ /* 0x000fe4000f8e96ec */
[----:B------:R-:W-:Y:S02]  /*49d0*/  LOP3.LUT R8, R16, 0xffff, RZ, 0xc0, !PT ;  /* 0x0000ffff10087812 */ /* 0x000fe400078ec0ff */
[----:B------:R-:W-:Y:S01]  /*49e0*/  SHF.R.U32.HI R9, RZ, 0x10, R16 ;  /* 0x00000010ff097819 */ /* 0x000fe20000011610 */
[----:B------:R-:W-:Y:S01]  /*49f0*/  HMMA.16816.F32 R84, R4, R20, R84 ;  /* 0x000000140454723c */ /* 0x000fe20000001854 */
[----:B------:R-:W-:-:S02]  /*4a00*/  LOP3.LUT R13, R12, 0xffff, RZ, 0xc0, !PT ;  /* 0x0000ffff0c0d7812 */ /* 0x000fc400078ec0ff */
[----:B------:R-:W-:Y:S02]  /*4a10*/  SHF.R.U32.HI R14, RZ, 0x10, R12 ;  /* 0x00000010ff0e7819 */ /* 0x000fe4000001160c */
[----:B------:R-:W-:Y:S02]  /*4a20*/  SHF.R.U32.HI R8, RZ, 0x8, R8 ;  /* 0x00000008ff087819 */ /* 0x000fe40000011608 */
[----:B------:R-:W-:Y:S01]  /*4a30*/  LOP3.LUT R9, R9, 0xff, RZ, 0xc0, !PT ;  /* 0x000000ff09097812 */ /* 0x000fe200078ec0ff */
[----:B------:R-:W-:Y:S01]  /*4a40*/  HMMA.16816.F32 R148, R4, R30, R148 ;  /* 0x0000001e0494723c */ /* 0x000fe20000001894 */
[----:B------:R-:W-:Y:S01]  /*4a50*/  SHF.R.U32.HI R13, RZ, 0x8, R13 ;  /* 0x00000008ff0d7819 */ /* 0x000fe2000001160d */
[----:B------:R-:W1:Y:S01]  /*4a60*/  LDSM.16.MT88.4 R28, [R213+0x9800] ;  /* 0x00980000d51c783b */ /* 0x000e620000004200 */
[----:B------:R-:W-:Y:S02]  /*4a70*/  LOP3.LUT R14, R14, 0xff, RZ, 0xc0, !PT ;  /* 0x000000ff0e0e7812 */ /* 0x000fe400078ec0ff */
[----:B------:R-:W-:-:S02]  /*4a80*/  LOP3.LUT R35, R16, 0xff, RZ, 0xc0, !PT ;  /* 0x000000ff10237812 */ /* 0x000fc400078ec0ff */
[----:B------:R-:W-:Y:S01]  /*4a90*/  SHF.R.U32.HI R33, RZ, 0x18, R16 ;  /* 0x00000018ff217819 */ /* 0x000fe20000011610 */
[C---:B------:R-:W-:Y:S01]  /*4aa0*/  HMMA.16816.F32 R80, R4.reuse, R26, R80 ;  /* 0x0000001a0450723c */ /* 0x040fe20000001850 */
[----:B------:R-:W-:Y:S01]  /*4ab0*/  LOP3.LUT R211, R12, 0xff, RZ, 0xc0, !PT ;  /* 0x000000ff0cd37812 */ /* 0x000fe200078ec0ff */
[----:B------:R-:W2:Y:S01]  /*4ac0*/  LDSM.16.MT88.4 R24, [R212+0x9800] ;  /* 0x00980000d418783b */ /* 0x000ea20000004200 */
[----:B------:R-:W-:Y:S02]  /*4ad0*/  SHF.R.U32.HI R207, RZ, 0x18, R12 ;  /* 0x00000018ffcf7819 */ /* 0x000fe4000001160c */
[----:B------:R-:W-:Y:S02]  /*4ae0*/  PRMT R35, R35, 0x5410, R8 ;  /* 0x0000541023237816 */ /* 0x000fe40000000008 */
[----:B------:R-:W-:Y:S01]  /*4af0*/  PRMT R33, R9, 0x5410, R33 ;  /* 0x0000541009217816 */ /* 0x000fe20000000021 */
[----:B------:R-:W-:Y:S01]  /*4b00*/  HMMA.16816.F32 R96, R4, R22, R96 ;  /* 0x000000160460723c */ /* 0x000fe20000001860 */
[----:B------:R-:W-:Y:S01]  /*4b10*/  PRMT R211, R211, 0x5410, R13 ;  /* 0x00005410d3d37816 */ /* 0x000fe2000000000d */
[----:B------:R-:W3:Y:S01]  /*4b20*/  LDSM.16.MT88.4 R20, [R213+0xa800] ;  /* 0x00a80000d514783b */ /* 0x000ee20000004200 */
[----:B------:R-:W-:-:S03]  /*4b30*/  PRMT R207, R14, 0x5410, R207 ;  /* 0x000054100ecf7816 */ /* 0x000fc600000000cf */
[----:B------:R-:W-:Y:S02]  /*4b40*/  LDSM.16.MT88.4 R12, [R213+0xb800] ;  /* 0x00b80000d50c783b */ /* 0x000fe40000004200 */
[C---:B------:R-:W-:Y:S02]  /*4b50*/  HMMA.16816.F32 R108, R4.reuse, R18, R108 ;  /* 0x00000012046c723c */ /* 0x040fe4000000186c */
[----:B------:R-:W4:Y:S06]  /*4b60*/  LDSM.16.MT88.4 R16, [R212+0xa800] ;  /* 0x00a80000d410783b */ /* 0x000f2c0000004200 */
[----:B------:R-:W-:Y:S01]  /*4b70*/  HMMA.16816.F32 R132, R4, R10, R132 ;  /* 0x0000000a0484723c */ /* 0x000fe20000001884 */
[----:B------:R-:W5:Y:S06]  /*4b80*/  LDSM.16.MT88.4 R8, [R212+0xb800] ;  /* 0x00b80000d408783b */ /* 0x000f6c0000004200 */
[----:B------:R-:W-:Y:S01]  /*4b90*/  HSET2.LE.AND R4, R211, R58, PT ;  /* 0x0000003ad3047233 */ /* 0x000fe20003803000 */
[----:B------:R-:W-:-:S02]  /*4ba0*/  F2FP.PACK_AB R5, R192, R190 ;  /* 0x000000bec005723e */ /* 0x000fc400000000ff */
[----:B------:R-:W-:Y:S02]  /*4bb0*/  F2FP.PACK_AB R6, R198, R194 ;  /* 0x000000c2c606723e */ /* 0x000fe400000000ff */
[----:B------:R-:W-:Y:S01]  /*4bc0*/  LOP3.LUT R4, R4, R5, RZ, 0xc0, !PT ;  /* 0x0000000504047212 */ /* 0x000fe200078ec0ff */
[--C-:B------:R-:W-:Y:S01]  /*4bd0*/  HSET2.LE.AND R5, R207, R58.reuse, PT ;  /* 0x0000003acf057233 */ /* 0x100fe20003803000 */
[----:B------:R-:W-:Y:S01]  /*4be0*/  LOP3.LUT R211, R249, UR10, R230, 0x96, !PT ;  /* 0x0000000af9d37c12 */ /* 0x000fe2000f8e96e6 */
[----:B------:R-:W-:Y:S01]  /*4bf0*/  IMAD.WIDE.U32 R230, R210, -0x326172a9, RZ ;  /* 0xcd9e8d57d2e67825 */ /* 0x000fe200078e00ff */
[----:B------:R-:W-:Y:S02]  /*4c00*/  F2FP.PACK_AB R7, R195, R193 ;  /* 0x000000c1c307723e */ /* 0x000fe400000000ff */
[----:B------:R-:W-:Y:S01]  /*4c10*/  LOP3.LUT R5, R5, R6, RZ, 0xc0, !PT ;  /* 0x0000000605057212 */ /* 0x000fe200078ec0ff */
[----:B------:R-:W-:Y:S01]  /*4c20*/  HSET2.LE.AND R6, R35, R58, PT ;  /* 0x0000003a23067233 */ /* 0x000fe20003803000 */
[----:B------:R-:W-:Y:S01]  /*4c30*/  IMAD.WIDE.U32 R210, R211, -0x326172a9, RZ ;  /* 0xcd9e8d57d3d27825 */ /* 0x000fe200078e00ff */
[----:B------:R-:W-:-:S03]  /*4c40*/  LOP3.LUT R208, R231, UR11, R208, 0x96, !PT ;  /* 0x0000000be7d07c12 */ /* 0x000fc6000f8e96d0 */
[----:B------:R-:W-:Y:S01]  /*4c50*/  LOP3.LUT R6, R6, R7, RZ, 0xc0, !PT ;  /* 0x0000000706067212 */ /* 0x000fe200078ec0ff */
[----:B------:R-:W-:Y:S01]  /*4c60*/  HSET2.LE.AND R7, R33, R58, PT ;  /* 0x0000003a21077233 */ /* 0x000fe20003803000 */
[----:B------:R-:W-:Y:S02]  /*4c70*/  F2FP.PACK_AB R33, R196, R197 ;  /* 0x000000c5c421723e */ /* 0x000fe400000000ff */
[----:B------:R-:W-:Y:S01]  /*4c80*/  LOP3.LUT R209, R211, UR9, R230, 0x96, !PT ;  /* 0x00000009d3d17c12 */ /* 0x000fe2000f8e96e6 */
[----:B------:R-:W-:Y:S01]  /*4c90*/  IMAD.WIDE.U32 R230, R208, -0x2daee0ad, RZ ;  /* 0xd2511f53d0e67825 */ /* 0x000fe200078e00ff */
[----:B------:R-:W-:-:S03]  /*4ca0*/  LOP3.LUT R7, R7, R33, RZ, 0xc0, !PT ;  /* 0x0000002107077212 */ /* 0x000fc600078ec0ff */
[----:B------:R-:W-:-:S04]  /*4cb0*/  IMAD.WIDE.U32 R208, R209, -0x2daee0ad, RZ ;  /* 0xd2511f53d1d07825 */ /* 0x000fc800078e00ff */
        /* <DEDUP_REMOVED lines=12> */
[----:B------:R-:W-:-:S02]  /*4d80*/  LOP3.LUT R4, R209, UR6, R230, 0x96, !PT ;  /* 0x00000006d1047c12 */ /* 0x000fc4000f8e96e6 */
[----:B------:R-:W-:-:S03]  /*4d90*/  LOP3.LUT R230, R231, UR8, R248, 0x96, !PT ;  /* 0x00000008e7e67c12 */ /* 0x000fc6000f8e96f8 */
[----:B------:R-:W-:-:S04]  /*4da0*/  IMAD.WIDE.U32 R238, R4, -0x326172a9, RZ ;  /* 0xcd9e8d5704ee7825 */ /* 0x000fc800078e00ff */
[----:B------:R-:W-:Y:S01]  /*4db0*/  IMAD.WIDE.U32 R230, R230, -0x326172a9, RZ ;  /* 0xcd9e8d57e6e67825 */ /* 0x000fe200078e00ff */
[C---:B------:R-:W-:Y:S02]  /*4dc0*/  LOP3.LUT R4, R238.reuse, 0xffff, RZ, 0xc0, !PT ;  /* 0x0000ffffee047812 */ /* 0x040fe400078ec0ff */
[----:B------:R-:W-:Y:S02]  /*4dd0*/  LOP3.LUT R6, R238, 0xff, RZ, 0xc0, !PT ;  /* 0x000000ffee067812 */ /* 0x000fe400078ec0ff */
[----:B------:R-:W-:Y:S02]  /*4de0*/  SHF.R.U32.HI R4, RZ, 0x8, R4 ;  /* 0x00000008ff047819 */ /* 0x000fe40000011604 */
[----:B------:R-:W-:Y:S02]  /*4df0*/  SHF.R.U32.HI R5, RZ, 0x18, R238 ;  /* 0x00000018ff057819 */ /* 0x000fe400000116ee */
[----:B------:R-:W-:Y:S02]  /*4e00*/  PRMT R6, R6, 0x5410, R4 ;  /* 0x0000541006067816 */ /* 0x000fe40000000004 */
[----:B------:R-:W-:-:S02]  /*4e10*/  SHF.R.U32.HI R4, RZ, 0x10, R238 ;  /* 0x00000010ff047819 */ /* 0x000fc400000116ee */
[----:B------:R-:W-:Y:S01]  /*4e20*/  LOP3.LUT R7, R239, UR17, R230, 0x96, !PT ;  /* 0x00000011ef077c12 */ /* 0x000fe2000f8e96e6 */
[--C-:B------:R-:W-:Y:S01]  /*4e30*/  HSET2.LE.AND R6, R6, R58.reuse, PT ;  /* 0x0000003a06067233 */ /* 0x100fe20003803000 */
[----:B------:R-:W-:Y:S01]  /*4e40*/  LOP3.LUT R4, R4, 0xff, RZ, 0xc0, !PT ;  /* 0x000000ff04047812 */ /* 0x000fe200078ec0ff */
[----:B------:R-:W-:Y:S01]  /*4e50*/  FFMA.FTZ R230, R185, c[0x0][0x23c], -R191 ;  /* 0x00008f00b9e67a23 */ /* 0x000fe200000108bf */
[C---:B------:R-:W-:Y:S02]  /*4e60*/  LOP3.LUT R35, R7.reuse, 0xffff, RZ, 0xc0, !PT ;  /* 0x0000ffff07237812 */ /* 0x040fe400078ec0ff */
[----:B------:R-:W-:Y:S02]  /*4e70*/  PRMT R4, R4, 0x5410, R5 ;  /* 0x0000541004047816 */ /* 0x000fe40000000005 */
[--C-:B------:R-:W-:Y:S01]  /*4e80*/  SHF.R.U32.HI R5, RZ, 0x10, R7.reuse ;  /* 0x00000010ff057819 */ /* 0x100fe20000011607 */
[----:B------:R-:W1:Y:S01]  /*4e90*/  MUFU.EX2 R230, R230 ;  /* 0x000000e600e67308 */ /* 0x000e620000000800 */
[----:B------:R-:W-:Y:S01]  /*4ea0*/  LOP3.LUT R33, R7, 0xff, RZ, 0xc0, !PT ;  /* 0x000000ff07217812 */ /* 0x000fe200078ec0ff */
[----:B------:R-:W-:Y:S01]  /*4eb0*/  HSET2.LE.AND R4, R4, R58, PT ;  /* 0x0000003a04047233 */ /* 0x000fe20003803000 */
[----:B------:R-:W-:-:S02]  /*4ec0*/  SHF.R.U32.HI R7, RZ, 0x18, R7 ;  /* 0x00000018ff077819 */ /* 0x000fc40000011607 */
[----:B------:R-:W-:Y:S02]  /*4ed0*/  LOP3.LUT R5, R5, 0xff, RZ, 0xc0, !PT ;  /* 0x000000ff05057812 */ /* 0x000fe400078ec0ff */
[----:B------:R-:W-:Y:S02]  /*4ee0*/  SHF.R.U32.HI R35, RZ, 0x8, R35 ;  /* 0x00000008ff237819 */ /* 0x000fe40000011623 */
[----:B------:R-:W-:Y:S02]  /*4ef0*/  PRMT R5, R5, 0x5410, R7 ;  /* 0x0000541005057816 */ /* 0x000fe40000000007 */
[----:B------:R-:W-:Y:S02]  /*4f00*/  F2FP.PACK_AB R7, R205, R203 ;  /* 0x000000cbcd07723e */ /* 0x000fe400000000ff */
[----:B------:R-:W-:Y:S01]  /*4f10*/  PRMT R33, R33, 0x5410, R35 ;  /* 0x0000541021217816 */ /* 0x000fe20000000023 */
[----:B------:R-:W-:Y:S01]  /*4f20*/  HSET2.LE.AND R5, R5, R58, PT ;  /* 0x0000003a05057233 */ /* 0x000fe20003803000 */
[----:B------:R-:W-:-:S02]  /*4f30*/  LOP3.LUT R6, R6, R7, RZ, 0xc0, !PT ;  /* 0x0000000706067212 */ /* 0x000fc400078ec0ff */
[----:B------:R-:W-:Y:S02]  /*4f40*/  F2FP.PACK_AB R7, R206, R204 ;  /* 0x000000ccce07723e */ /* 0x000fe400000000ff */
[C---:B------:R-:W-:Y:S01]  /*4f50*/  F2FP.PACK_AB R35, R229.reuse, R181 ;  /* 0x000000b5e523723e */ /* 0x040fe200000000ff */
[----:B------:R-:W-:Y:S01]  /*4f60*/  FADD.FTZ R229, R229, R46 ;  /* 0x0000002ee5e57221 */ /* 0x000fe20000010000 */
[----:B------:R-:W-:Y:S01]  /*4f70*/  LOP3.LUT R7, R4, R7, RZ, 0xc0, !PT ;  /* 0x0000000704077212 */ /* 0x000fe200078ec0ff */
[----:B------:R-:W-:Y:S01]  /*4f80*/  HSET2.LE.AND R4, R33, R58, PT ;  /* 0x0000003a21047233 */ /* 0x000fe20003803000 */
[----:B------:R-:W-:Y:S02]  /*4f90*/  F2FP.PACK_AB R33, R201, R199 ;  /* 0x000000c7c921723e */ /* 0x000fe400000000ff */
[----:B------:R-:W-:Y:S01]  /*4fa0*/  LOP3.LUT R210, R231, UR7, R210, 0x96, !PT ;  /* 0x00000007e7d27c12 */ /* 0x000fe2000f8e96d2 */
[----:B------:R-:W-:Y:S01]  /*4fb0*/  FFMA.FTZ R231, R60, c[0x0][0x23c], -R176 ;  /* 0x00008f003ce77a23 */ /* 0x000fe200000108b0 */
[----:B------:R-:W-:-:S02]  /*4fc0*/  LOP3.LUT R4, R4, R33, RZ, 0xc0, !PT ;  /* 0x0000002104047212 */ /* 0x000fc400078ec0ff */
[----:B------:R-:W-:Y:S01]  /*4fd0*/  F2FP.PACK_AB R33, R202, R200 ;  /* 0x000000c8ca21723e */ /* 0x000fe200000000ff */
[----:B------:R-:W-:Y:S02]  /*4fe0*/  IMAD.WIDE.U32 R210, R210, -0x2daee0ad, RZ ;  /* 0xd2511f53d2d27825 */ /* 0x000fe400078e00ff */
[----:B------:R-:W2:Y:S01]  /*4ff0*/  MUFU.EX2 R231, R231 ;  /* 0x000000e700e77308 */ /* 0x000ea20000000800 */
[----:B------:R-:W-:Y:S02]  /*5000*/  LOP3.LUT R5, R5, R33, RZ, 0xc0, !PT ;  /* 0x0000002105057212 */ /* 0x000fe400078ec0ff */
[----:B------:R-:W-:Y:S02]  /*5010*/  F2FP.PACK_AB R33, R184, R183 ;  /* 0x000000b7b821723e */ /* 0x000fe400000000ff */
[----:B------:R-:W-:-:S03]  /*5020*/  LOP3.LUT R208, R211, UR16, R208, 0x96, !PT ;  /* 0x00000010d3d07c12 */ /* 0x000fc6000f8e96d0 */
[C---:B------:R-:W-:Y:S01]  /*5030*/  HMMA.16816.F32 R100, R4.reuse, R16, R100 ;  /* 0x000000100464723c */ /* 0x040fe20000001864 */
[C---:B------:R-:W-:Y:S02]  /*5040*/  LOP3.LUT R67, R208.reuse, 0xffff, RZ, 0xc0, !PT ;  /* 0x0000ffffd0437812 */ /* 0x040fe400078ec0ff */
[----:B------:R-:W-:Y:S02]  /*5050*/  SHF.R.U32.HI R176, RZ, 0x10, R208 ;  /* 0x00000010ffb07819 */ /* 0x000fe400000116d0 */
[----:B------:R-:W-:Y:S02]  /*5060*/  LOP3.LUT R60, R208, 0xff, RZ, 0xc0, !PT ;  /* 0x000000ffd03c7812 */ /* 0x000fe400078ec0ff */
[----:B------:R-:W-:Y:S01]  /*5070*/  LOP3.LUT R16, R237, UR7, R32, 0x96, !PT ;  /* 0x00000007ed107c12 */ /* 0x000fe2000f8e9620 */
[----:B------:R-:W-:Y:S01]  /*5080*/  HMMA.16816.F32 R108, R4, R18, R108 ;  /* 0x00000012046c723c */ /* 0x000fe2000000186c */
[----:B------:R-:W-:Y:S02]  /*5090*/  SHF.R.U32.HI R208, RZ, 0x18, R208 ;  /* 0x00000018ffd07819 */ /* 0x000fe400000116d0 */
[----:B------:R-:W-:Y:S01]  /*50a0*/  SHF.R.U32.HI R67, RZ, 0x8, R67 ;  /* 0x00000008ff437819 */ /* 0x000fe20000011643 */
[----:B------:R-:W-:Y:S01]  /*50b0*/  IMAD.WIDE.U32 R16, R16, -0x2daee0ad, RZ ;  /* 0xd2511f5310107825 */ /* 0x000fe200078e00ff */
[----:B------:R-:W-:-:S02]  /*50c0*/  LOP3.LUT R176, R176, 0xff, RZ, 0xc0, !PT ;  /* 0x000000ffb0b07812 */ /* 0x000fc400078ec0ff */
[----:B------:R-:W-:Y:S01]  /*50d0*/  PRMT R60, R60, 0x5410, R67 ;  /* 0x000054103c3c7816 */ /* 0x000fe20000000043 */
[C---:B------:R-:W-:Y:S01]  /*50e0*/  HMMA.16816.F32 R112, R4.reuse, R12, R112 ;  /* 0x0000000c0470723c */ /* 0x040fe20000001870 */
[----:B------:R-:W-:Y:S02]  /*50f0*/  LOP3.LUT R34, R17, UR16, R34, 0x96, !PT ;  /* 0x0000001011227c12 */ /* 0x000fe4000f8e9622 */
[----:B------:R-:W-:Y:S02]  /*5100*/  LOP3.LUT R18, R16, 0xff, RZ, 0xc0, !PT ;  /* 0x000000ff10127812 */ /* 0x000fe400078ec0ff */
[C---:B------:R-:W-:Y:S02]  /*5110*/  LOP3.LUT R19, R34.reuse, 0xffff, RZ, 0xc0, !PT ;  /* 0x0000ffff22137812 */ /* 0x040fe400078ec0ff */
[----:B------:R-:W-:Y:S01]  /*5120*/  LOP3.LUT R12, R34, 0xff, RZ, 0xc0, !PT ;  /* 0x000000ff220c7812 */ /* 0x000fe200078ec0ff */
[----:B------:R-:W-:Y:S01]  /*5130*/  HMMA.16816.F32 R120, R4, R14, R120 ;  /* 0x0000000e0478723c */ /* 0x000fe20000001878 */
[----:B------:R-:W-:-:S02]  /*5140*/  SHF.R.U32.HI R19, RZ, 0x8, R19 ;  /* 0x00000008ff137819 */ /* 0x000fc40000011613 */
[----:B------:R-:W-:Y:S02]  /*5150*/  LOP3.LUT R13, R16, 0xffff, RZ, 0xc0, !PT ;  /* 0x0000ffff100d7812 */ /* 0x000fe400078ec0ff */
        /* <DEDUP_REMOVED lines=28> */
[----:B------:R-:W-:Y:S01]  /*5320*/  LDSM.16.MT88.4 R12, [R213+0xbc00] ;  /* 0x00bc0000d50c783b */ /* 0x000fe20000004200 */
[----:B------:R-:W-:Y:S01]  /*5330*/  F2FP.PACK_AB R67, R179, R180 ;  /* 0x000000b4b343723e */ /* 0x000fe200000000ff */
        /* <DEDUP_REMOVED lines=54> */
[----:B------:R-:W-:Y:S01]  /*56a0*/  UIADD3 UR27, UR26, -0x2, URZ ;  /* 0xfffffffe1a1b7890 */ /* 0x000fe2000fffe03f */
[----:B------:R-:W-:-:S04]  /*56b0*/  DEPBAR.LE SB0, 0x0 ;  /* 0x000080000000791a */ /* 0x000fc80000000000 */
[----:B------:R-:W-:Y:S02]  /*56c0*/  USHF.R.S32.HI UR28, URZ, 0x1f, UR27 ;  /* 0x0000001f3f1c7899 */ /* 0x000fe4000801141b */
[----:B------:R-:W-:Y:S02]  /*56d0*/  ULDC.64 UR4, c[0x0][0x1a0] ;  /* 0x0000680000047ab9 */ /* 0x000fe40000000a00 */
[----:B------:R-:W-:Y:S02]  /*56e0*/  UIMAD UR28, UR28, UR4, URZ ;  /* 0x000000041c1c72a4 */ /* 0x000fe4000f8e023f */
[----:B------:R-:W-:Y:S02]  /*56f0*/  UIMAD.WIDE.U32 UR30, UR27, UR4, URZ ;  /* 0x000000041b1e72a5 */ /* 0x000fe4000f8e003f */
[----:B------:R-:W-:Y:S02]  /*5700*/  UIMAD UR5, UR27, UR5, UR28 ;  /* 0x000000051b0572a4 */ /* 0x000fe4000f8e021c */
[----:B------:R-:W-:-:S02]  /*5710*/  UIADD3 UR4, UR26, -0x2, URZ ;  /* 0xfffffffe1a047890 */ /* 0x000fc4000fffe03f */
[----:B------:R-:W-:Y:S01]  /*5720*/  UIADD3 UR5, UR31, UR5, URZ ;  /* 0x000000051f057290 */ /* 0x000fe2000fffe03f */
[----:B------:R-:W-:Y:S01]  /*5730*/  IMAD.U32 R6, RZ, RZ, UR30 ;  /* 0x0000001eff067e24 */ /* 0x000fe2000f8e00ff */
[----:B------:R-:W-:Y:S01]  /*5740*/  UISETP.NE.AND UP0, UPT, UR26, 0x2, UPT ;  /* 0x000000021a00788c */ /* 0x000fe2000bf05270 */
[----:B------:R-:W-:-:S03]  /*5750*/  IMAD.U32 R7, RZ, RZ, UR31 ;  /* 0x0000001fff077e24 */ /* 0x000fc6000f8e00ff */
[----:B------:R-:W-:Y:S01]  /*5760*/  IMAD.U32 R0, RZ, RZ, UR5 ;  /* 0x00000005ff007e24 */ /* 0x000fe2000f8e00ff */
[----:B------:R-:W-:Y:S01]  /*5770*/  BAR.SYNC.DEFER_BLOCKING 0x0 ;  /* 0x0000000000007b1d */ /* 0x000fe20000010000 */
[----:B------:R-:W-:-:S04]  /*5780*/  LEA R2, P0, R6, R246, 0x6 ;  /* 0x000000f606027211 */ /* 0x000fc800078030ff */
[----:B------:R-:W-:Y:S02]  /*5790*/  LEA R4, P1, R2, c[0x0][0x170], 0x1 ;  /* 0x00005c0002047a11 */ /* 0x000fe400078208ff */
[----:B------:R-:W-:Y:S02]  /*57a0*/  LEA.HI.X R0, R6, R223, R0, 0x6, P0 ;  /* 0x000000df06007211 */ /* 0x000fe400000f3400 */
[----:B------:R-:W-:Y:S02]  /*57b0*/  IADD3 R6, P0, R4, UR21, RZ ;  /* 0x0000001504067c10 */ /* 0x000fe4000ff1e0ff */
[----:B------:R-:W-:Y:S02]  /*57c0*/  LEA.HI.X R5, R2, c[0x0][0x174], R0, 0x1, P1 ;  /* 0x00005d0002057a11 */ /* 0x000fe400008f0c00 */
[----:B------:R-:W1:Y:S02]  /*57d0*/  S2R R0, SR_TID.X ;  /* 0x0000000000007919 */ /* 0x000e640000002100 */
[----:B------:R-:W-:-:S02]  /*57e0*/  IADD3.X R7, R5, UR20, RZ, P0, !PT ;  /* 0x0000001405077c10 */ /* 0x000fc400087fe4ff */
[----:B------:R-:W-:Y:S01]  /*57f0*/  @!PT LDS RZ, [RZ] ;  /* 0x00000000fffff984 */ /* 0x000fe20000000800 */
[----:B------:R-:W-:Y:S01]  /*5800*/  @!PT LDS RZ, [RZ] ;  /* 0x00000000fffff984 */ /* 0x000fe20000000800 */
[----:B------:R-:W-:Y:S01]  /*5810*/  @!PT LDS RZ, [RZ] ;  /* 0x00000000fffff984 */ /* 0x000fe20000000800 */
[----:B------:R2:W-:Y:S04]  /*5820*/  LDGSTS.E.BYPASS.LTC128B.128 [R218+0x9000], [R4.64] ;  /* 0x0900000004da7fae */ /* 0x0005e8000b901d56 */
[----:B------:R2:W-:Y:S04]  /*5830*/  LDGSTS.E.BYPASS.LTC128B.128 [R218+0xa000], [R4.64+0x40] ;  /* 0x0a00004004da7fae */ /* 0x0005e8000b901d56 */
[----:B------:R2:W-:Y:S04]  /*5840*/  LDGSTS.E.BYPASS.LTC128B.128 [R218+0xb000], [R4.64+0x80] ;  /* 0x0b00008004da7fae */ /* 0x0005e8000b901d56 */
[----:B------:R2:W-:Y:S01]  /*5850*/  LDGSTS.E.BYPASS.LTC128B.128 [R218+0x9800], [R6.64] ;  /* 0x0980000006da7fae */ /* 0x0005e2000b901d56 */
[----:B-1----:R-:W-:-:S02]  /*5860*/  IMAD.SHL.U32 R2, R0, 0x2, RZ ;  /* 0x0000000200027824 */ /* 0x002fc400078e00ff */
[----:B------:R-:W-:Y:S01]  /*5870*/  IMAD.U32 R0, RZ, RZ, UR4 ;  /* 0x00000004ff007e24 */ /* 0x000fe2000f8e00ff */
[----:B------:R2:W-:Y:S02]  /*5880*/  LDGSTS.E.BYPASS.LTC128B.128 [R218+0xa800], [R6.64+0x40] ;  /* 0x0a80004006da7fae */ /* 0x0005e4000b901d56 */
[----:B------:R-:W-:Y:S02]  /*5890*/  LOP3.LUT R2, R2, 0x6, RZ, 0xc0, !PT ;  /* 0x0000000602027812 */ /* 0x000fe400078ec0ff */
[----:B------:R2:W-:Y:S03]  /*58a0*/  LDGSTS.E.BYPASS.LTC128B.128 [R218+0xb800], [R6.64+0x80] ;  /* 0x0b80008006da7fae */ /* 0x0005e6000b901d56 */
[----:B------:R-:W-:Y:S01]  /*58b0*/  IMAD R0, R0, 0x40, R2 ;  /* 0x0000004000007824 */ /* 0x000fe200078e0202 */
[----:B------:R-:W-:Y:S04]  /*58c0*/  LDSM.16.M88.4 R188, [R216] ;  /* 0x00000000d8bc783b */ /* 0x000fe80000000200 */
[----:B------:R-:W-:Y:S01]  /*58d0*/  LDSM.16.M88.4 R180, [R216+0x400] ;  /* 0x00040000d8b4783b */ /* 0x000fe20000000200 */
[----:B------:R-:W-:-:S02]  /*58e0*/  IADD3 R2, R0, 0x1, RZ ;  /* 0x0000000100027810 */ /* 0x000fc40007ffe0ff */
[C---:B------:R-:W-:Y:S01]  /*58f0*/  ISETP.GE.AND P4, PT, R0.reuse, R240, PT ;  /* 0x000000f00000720c */ /* 0x040fe20003f86270 */
[----:B------:R-:W-:Y:S01]  /*5900*/  LDSM.16.M88.4 R172, [R216+0x800] ;  /* 0x00080000d8ac783b */ /* 0x000fe20000000200 */
[----:B------:R-:W-:Y:S02]  /*5910*/  ISETP.GE.AND P3, PT, R0, R228, PT ;  /* 0x000000e40000720c */ /* 0x000fe40003f66270 */
[C---:B------:R-:W-:Y:S01]  /*5920*/  ISETP.GE.AND P1, PT, R2.reuse, R3, PT ;  /* 0x000000030200720c */ /* 0x040fe20003f26270 */
[----:B------:R-:W-:Y:S01]  /*5930*/  LDSM.16.M88.4 R236, [R216+0xc00] ;  /* 0x000c0000d8ec783b */ /* 0x000fe20000000200 */
[-C--:B------:R-:W-:Y:S02]  /*5940*/  ISETP.GE.AND P2, PT, R2, R164.reuse, PT ;  /* 0x000000a40200720c */ /* 0x080fe40003f46270 */
[----:B------:R-:W-:Y:S01]  /*5950*/  ISETP.GE.AND P0, PT, R0, R164, PT ;  /* 0x000000a40000720c */ /* 0x000fe20003f06270 */
[----:B------:R-:W1:Y:S01]  /*5960*/  LDSM.16.M88.4 R60, [R217] ;  /* 0x00000000d93c783b */ /* 0x000e620000000200 */
[----:B------:R-:W-:-:S02]  /*5970*/  ISETP.GE.AND P6, PT, R2, R240, PT ;  /* 0x000000f00200720c */ /* 0x000fc40003fc6270 */
[----:B------:R-:W-:Y:S01]  /*5980*/  ISETP.GE.AND P5, PT, R2, R228, PT ;  /* 0x000000e40200720c */ /* 0x000fe20003fa6270 */
[----:B------:R-:W-:Y:S04]  /*5990*/  LDSM.16.M88.4 R208, [R214] ;  /* 0x00000000d6d0783b */ /* 0x000fe80000000200 */
[----:B--2---:R-:W2:Y:S04]  /*59a0*/  LDSM.16.M88.4 R4, [R217+0x1000] ;  /* 0x00100000d904783b */ /* 0x004ea80000000200 */
[----:B------:R-:W3:Y:S04]  /*59b0*/  LDSM.16.M88.4 R44, [R215+0x1000] ;  /* 0x00100000d72c783b */ /* 0x000ee80000000200 */
[----:B------:R-:W4:Y:S04]  /*59c0*/  LDSM.16.M88.4 R40, [R214+0x400] ;  /* 0x00040000d628783b */ /* 0x000f280000000200 */
[----:B------:R-:W5:Y:S04]  /*59d0*/  LDSM.16.M88.4 R36, [R214+0x800] ;  /* 0x00080000d624783b */ /* 0x000f680000000200 */
[----:B------:R-:W3:Y:S04]  /*59e0*/  LDSM.16.M88.4 R204, [R214+0xc00] ;  /* 0x000c0000d6cc783b */ /* 0x000ee80000000200 */
[----:B------:R-:W3:Y:S04]  /*59f0*/  LDSM.16.M88.4 R200, [R215] ;  /* 0x00000000d7c8783b */ /* 0x000ee80000000200 */
[----:B------:R-:W-:Y:S04]  /*5a00*/  LDSM.16.M88.4 R196, [R217+0x3000] ;  /* 0x00300000d9c4783b */ /* 0x000fe80000000200 */
[----:B------:R-:W3:Y:S01]  /*5a10*/  LDSM.16.M88.4 R56, [R216+0x1000] ;  /* 0x00100000d838783b */ /* 0x000ee20000000200 */
[----:B-1----:R-:W-:Y:S03]  /*5a20*/  HMMA.16816.F32 R184, R60, R180, RZ ;  /* 0x000000b43cb8723c */ /* 0x002fe600000018ff */
[----:B------:R-:W1:Y:S04]  /*5a30*/  LDSM.16.M88.4 R52, [R216+0x1400] ;  /* 0x00140000d834783b */ /* 0x000e680000000200 */
[----:B------:R-:W1:Y:S01]  /*5a40*/  LDSM.16.M88.4 R48, [R216+0x1800] ;  /* 0x00180000d830783b */ /* 0x000e620000000200 */
[C---:B--2---:R-:W-:Y:S03]  /*5a50*/  HMMA.16816.F32 R32, R4.reuse, R188, RZ ;  /* 0x000000bc0420723c */ /* 0x044fe600000018ff */
[----:B------:R-:W0:Y:S05]  /*5a60*/  LDGDEPBAR ;  /* 0x00000000000079af */ /* 0x000e2a0000000000 */
[C---:B------:R-:W-:Y:S08]  /*5a70*/  HMMA.16816.F32 R24, R4.reuse, R180, RZ ;  /* 0x000000b40418723c */ /* 0x040ff000000018ff */
[C---:B------:R-:W-:Y:S08]  /*5a80*/  HMMA.16816.F32 R16, R4.reuse, R172, RZ ;  /* 0x000000ac0410723c */ /* 0x040ff000000018ff */
[C---:B------:R-:W-:Y:S08]  /*5a90*/  HMMA.16816.F32 R8, R4.reuse, R236, RZ ;  /* 0x000000ec0408723c */ /* 0x040ff000000018ff */
[C---:B------:R-:W-:Y:S08]  /*5aa0*/  HMMA.16816.F32 R28, R4.reuse, R190, RZ ;  /* 0x000000be041c723c */ /* 0x040ff000000018ff */
[C---:B------:R-:W-:Y:S08]  /*5ab0*/  HMMA.16816.F32 R20, R4.reuse, R182, RZ ;  /* 0x000000b60414723c */ /* 0x040ff000000018ff */
[C---:B------:R-:W-:Y:S08]  /*5ac0*/  HMMA.16816.F32 R12, R4.reuse, R174, RZ ;  /* 0x000000ae040c723c */ /* 0x040ff000000018ff */
[----:B------:R-:W-:Y:S08]  /*5ad0*/  HMMA.16816.F32 R4, R4, R238, RZ ;  /* 0x000000ee0404723c */ /* 0x000ff000000018ff */
[----:B------:R-:W-:Y:S08]  /*5ae0*/  HMMA.16816.F32 R180, R60, R182, RZ ;  /* 0x000000b63cb4723c */ /* 0x000ff000000018ff */
[C---:B---3--:R-:W-:Y:S08]  /*5af0*/  HMMA.16816.F32 R32, R44.reuse, R208, R32 ;  /* 0x000000d02c20723c */ /* 0x048ff00000001820 */
[C---:B----4-:R-:W-:Y:S08]  /*5b00*/  HMMA.16816.F32 R24, R44.reuse, R40, R24 ;  /* 0x000000282c18723c */ /* 0x050ff00000001818 */
[C---:B-----5:R-:W-:Y:S08]  /*5b10*/  HMMA.16816.F32 R16, R44.reuse, R36, R16 ;  /* 0x000000242c10723c */ /* 0x060ff00000001810 */
[C---:B------:R-:W-:Y:S08]  /*5b20*/  HMMA.16816.F32 R8, R44.reuse, R204, R8 ;  /* 0x000000cc2c08723c */ /* 0x040ff00000001808 */
[C---:B------:R-:W-:Y:S08]  /*5b30*/  HMMA.16816.F32 R28, R44.reuse, R210, R28 ;  /* 0x000000d22c1c723c */ /* 0x040ff0000000181c */
[C---:B------:R-:W-:Y:S08]  /*5b40*/  HMMA.16816.F32 R20, R44.reuse, R42, R20 ;  /* 0x0000002a2c14723c */ /* 0x040ff00000001814 */
[C---:B------:R-:W-:Y:S08]  /*5b50*/  HMMA.16816.F32 R12, R44.reuse, R38, R12 ;  /* 0x000000262c0c723c */ /* 0x040ff0000000180c */
[----:B------:R-:W-:Y:S01]  /*5b60*/  HMMA.16816.F32 R4, R44, R206, R4 ;  /* 0x000000ce2c04723c */ /* 0x000fe20000001804 */
[----:B------:R-:W2:Y:S07]  /*5b70*/  LDSM.16.M88.4 R44, [R216+0x1c00] ;  /* 0x001c0000d82c783b */ /* 0x000eae0000000200 */
        /* <DEDUP_REMOVED lines=8> */
[C---:B------:R-:W-:Y:S01]  /*5c00*/  HMMA.16816.F32 R180, R200.reuse, R42, R180 ;  /* 0x0000002ac8b4723c */ /* 0x040fe200000018b4 */
[----:B------:R-:W3:Y:S07]  /*5c10*/  LDSM.16.M88.4 R40, [R217+0x2000] ;  /* 0x00200000d928783b */ /* 0x000eee0000000200 */
        /* <DEDUP_REMOVED lines=8> */
[----:B------:R-:W4:Y:S04]  /*5ca0*/  LDSM.16.M88.4 R204, [R214+0x1400] ;  /* 0x00140000d6cc783b */ /* 0x000f280000000200 */
[----:B------:R-:W5:Y:S03]  /*5cb0*/  LDSM.16.M88.4 R200, [R214+0x1800] ;  /* 0x00180000d6c8783b */ /* 0x000f660000000200 */
[C---:B------:R-:W-:Y:S08]  /*5cc0*/  HMMA.16816.F32 R32, R196.reuse, R56, R32 ;  /* 0x00000038c420723c */ /* 0x040ff00000001820 */
[C---:B-1----:R-:W-:Y:S08]  /*5cd0*/  HMMA.16816.F32 R24, R196.reuse, R52, R24 ;  /* 0x00000034c418723c */ /* 0x042ff00000001818 */
[C---:B------:R-:W-:Y:S08]  /*5ce0*/  HMMA.16816.F32 R16, R196.reuse, R48, R16 ;  /* 0x00000030c410723c */ /* 0x040ff00000001810 */
[C---:B--2---:R-:W-:Y:S08]  /*5cf0*/  HMMA.16816.F32 R8, R196.reuse, R44, R8 ;  /* 0x0000002cc408723c */ /* 0x044ff00000001808 */
        /* <DEDUP_REMOVED lines=14> */
[C---:B------:R-:W-:Y:S08]  /*5de0*/  HMMA.16816.F32 R176, R40.reuse, R48, R176 ;  /* 0x0000003028b0723c */ /* 0x040ff000000018b0 */
[----:B------:R-:W-:Y:S01]  /*5df0*/  HMMA.16816.F32 R172, R40, R50, R172 ;  /* 0x0000003228ac723c */ /* 0x000fe200000018ac */
[----:B------:R-:W3:Y:S04]  /*5e00*/  LDSM.16.M88.4 R48, [R216+0x2000] ;  /* 0x00200000d830783b */ /* 0x000ee80000000200 */
[----:B------:R-:W-:Y:S03]  /*5e10*/  LDSM.16.M88.4 R40, [R216+0x2800] ;  /* 0x00280000d828783b */ /* 0x000fe60000000200 */
[C---:B----4-:R-:W-:Y:S08]  /*5e20*/  HMMA.16816.F32 R24, R36.reuse, R204, R24 ;  /* 0x000000cc2418723c */ /* 0x050ff00000001818 */
[----:B------:R-:W-:Y:S08]  /*5e30*/  HMMA.16816.F32 R20, R36, R206, R20 ;  /* 0x000000ce2414723c */ /* 0x000ff00000001814 */
[C---:B------:R-:W-:Y:S08]  /*5e40*/  HMMA.16816.F32 R184, R236.reuse, R204, R184 ;  /* 0x000000ccecb8723c */ /* 0x040ff000000018b8 */
[C---:B------:R-:W-:Y:S01]  /*5e50*/  HMMA.16816.F32 R180, R236.reuse, R206, R180 ;  /* 0x000000ceecb4723c */ /* 0x040fe200000018b4 */
[----:B------:R-:W-:Y:S07]  /*5e60*/  LDSM.16.M88.4 R204, [R215+0x5000] ;  /* 0x00500000d7cc783b */ /* 0x000fee0000000200 */
[-C--:B------:R-:W-:Y:S08]  /*5e70*/  HMMA.16816.F32 R192, R236, R208.reuse, R192 ;  /* 0x000000d0ecc0723c */ /* 0x080ff000000018c0 */
[----:B------:R-:W-:Y:S08]  /*5e80*/  HMMA.16816.F32 R32, R36, R208, R32 ;  /* 0x000000d02420723c */ /* 0x000ff00000001820 */
[-C--:B------:R-:W-:Y:S08]  /*5e90*/  HMMA.16816.F32 R188, R236, R210.reuse, R188 ;  /* 0x000000d2ecbc723c */ /* 0x080ff000000018bc */
        /* <DEDUP_REMOVED lines=8> */
[----:B------:R-:W-:Y:S07]  /*5f20*/  LDSM.16.M88.4 R200, [R215+0x4000] ;  /* 0x00400000d7c8783b */ /* 0x000fee0000000200 */
[C---:B------:R-:W-:Y:S08]  /*5f30*/  HMMA.16816.F32 R64, R236.reuse, R196, R64 ;  /* 0x000000c4ec40723c */ /* 0x040ff00000001840 */
[----:B------:R-:W-:Y:S01]  /*5f40*/  HMMA.16816.F32 R60, R236, R198, R60 ;  /* 0x000000c6ec3c723c */ /* 0x000fe2000000183c */
[----:B------:R-:W1:Y:S07]  /*5f50*/  LDSM.16.M88.4 R196, [R214+0x2000] ;  /* 0x00200000d6c4783b */ /* 0x000e6e0000000200 */
[C---:B--2---:R-:W-:Y:S08]  /*5f60*/  HMMA.16816.F32 R24, R52.reuse, R44, R24 ;  /* 0x0000002c3418723c */ /* 0x044ff00000001818 */
[----:B------:R-:W-:Y:S08]  /*5f70*/  HMMA.16816.F32 R20, R52, R46, R20 ;  /* 0x0000002e3414723c */ /* 0x000ff00000001814 */
[C---:B------:R-:W-:Y:S08]  /*5f80*/  HMMA.16816.F32 R184, R56.reuse, R44, R184 ;  /* 0x0000002c38b8723c */ /* 0x040ff000000018b8 */
[C---:B------:R-:W-:Y:S01]  /*5f90*/  HMMA.16816.F32 R180, R56.reuse, R46, R180 ;  /* 0x0000002e38b4723c */ /* 0x040fe200000018b4 */
[----:B------:R-:W2:Y:S07]  /*5fa0*/  LDSM.16.M88.4 R44, [R214+0x2400] ;  /* 0x00240000d62c783b */ /* 0x000eae0000000200 */
[-C--:B---3--:R-:W-:Y:S08]  /*5fb0*/  HMMA.16816.F32 R192, R56, R48.reuse, R192 ;  /* 0x0000003038c0723c */ /* 0x088ff000000018c0 */
[----:B------:R-:W-:Y:S08]  /*5fc0*/  HMMA.16816.F32 R32, R52, R48, R32 ;  /* 0x000000303420723c */ /* 0x000ff00000001820 */
[-C--:B------:R-:W-:Y:S08]  /*5fd0*/  HMMA.16816.F32 R188, R56, R50.reuse, R188 ;  /* 0x0000003238bc723c */ /* 0x080ff000000018bc */
[----:B------:R-:W-:Y:S08]  /*5fe0*/  HMMA.16816.F32 R28, R52, R50, R28 ;  /* 0x00000032341c723c */ /* 0x000ff0000000181c */
[-C--:B-1----:R-:W-:Y:S08]  /*5ff0*/  HMMA.16816.F32 R192, R200, R196.reuse, R192 ;  /* 0x000000c4c8c0723c */ /* 0x082ff000000018c0 */
[----:B------:R-:W-:Y:S08]  /*6000*/  HMMA.16816.F32 R32, R204, R196, R32 ;  /* 0x000000c4cc20723c */ /* 0x000ff00000001820 */
[-C--:B------:R-:W-:Y:S08]  /*6010*/  HMMA.16816.F32 R188, R200, R198.reuse, R188 ;  /* 0x000000c6c8bc723c */ /* 0x080ff000000018bc */
[----:B------:R-:W-:Y:S01]  /*6020*/  HMMA.16816.F32 R28, R204, R198, R28 ;  /* 0x000000c6cc1c723c */ /* 0x000fe2000000181c */
[----:B------:R-:W-:-:S07]  /*6030*/  FSEL R48, R194, -INF , !P3 ;  /* 0xff800000c2307808 */ /* 0x000fce0005800000 */
[-C--:B--2---:R-:W-:Y:S01]  /*6040*/  HMMA.16816.F32 R184, R200, R44.reuse, R184 ;  /* 0x0000002cc8b8723c */ /* 0x084fe200000018b8 */
[----:B------:R-:W-:Y:S02]  /*6050*/  FSEL R35, R35, -INF , !P1 ;  /* 0xff80000023237808 */ /* 0x000fe40004800000 */
[----:B------:R-:W-:Y:S02]  /*6060*/  FSEL R2, R32, -INF , !P0 ;  /* 0xff80000020027808 */ /* 0x000fe40004000000 */
[----:B------:R-:W-:Y:S02]  /*6070*/  FSEL R49, R33, -INF , !P2 ;  /* 0xff80000021317808 */ /* 0x000fe40005000000 */
[----:B------:R-:W-:Y:S01]  /*6080*/  FSEL R33, R193, -INF , !P6 ;  /* 0xff800000c1217808 */ /* 0x000fe20007000000 */
[----:B------:R-:W-:Y:S01]  /*6090*/  HMMA.16816.F32 R24, R204, R44, R24 ;  /* 0x0000002ccc18723c */ /* 0x000fe20000001818 */
[----:B------:R-:W-:-:S06]  /*60a0*/  FSEL R32, R195, -INF , !P5 ;  /* 0xff800000c3207808 */ /* 0x000fcc0006800000 */
[----:B------:R-:W-:Y:S01]  /*60b0*/  IADD3 R44, R0, 0x9, RZ ;  /* 0x00000009002c7810 */ /* 0x000fe20007ffe0ff */
[-C--:B------:R-:W-:Y:S03]  /*60c0*/  HMMA.16816.F32 R8, R52, R36.reuse, R8 ;  /* 0x000000243408723c */ /* 0x080fe60000001808 */
[C---:B------:R-:W-:Y:S02]  /*60d0*/  ISETP.GE.AND P1, PT, R44.reuse, R164, PT ;  /* 0x000000a42c00720c */ /* 0x040fe40003f26270 */
[C---:B------:R-:W-:Y:S02]  /*60e0*/  ISETP.GE.AND P6, PT, R44.reuse, R240, PT ;  /* 0x000000f02c00720c */ /* 0x040fe40003fc6270 */
[----:B------:R-:W-:Y:S01]  /*60f0*/  ISETP.GE.AND P5, PT, R44, R228, PT ;  /* 0x000000e42c00720c */ /* 0x000fe20003fa6270 */
[----:B------:R-:W-:Y:S07]  /*6100*/  HMMA.16816.F32 R64, R56, R36, R64 ;  /* 0x000000243840723c */ /* 0x000fee0000001840 */
[----:B------:R-:W-:Y:S01]  /*6110*/  IADD3 R37, R0, 0x8, RZ ;  /* 0x0000000800257810 */ /* 0x000fe20007ffe0ff */
[----:B------:R-:W-:Y:S01]  /*6120*/  HMMA.16816.F32 R16, R52, R40, R16 ;  /* 0x000000283410723c */ /* 0x000fe20000001810 */
[----:B------:R-:W-:-:S02]  /*6130*/  FSEL R36, R192, -INF , !P4 ;  /* 0xff800000c0247808 */ /* 0x000fc40006000000 */
[-C--:B------:R-:W-:Y:S02]  /*6140*/  ISETP.GE.AND P4, PT, R0, R3.reuse, PT ;  /* 0x000000030000720c */ /* 0x080fe40003f86270 */
[C---:B------:R-:W-:Y:S02]  /*6150*/  ISETP.GE.AND P3, PT, R37.reuse, R240, PT ;  /* 0x000000f02500720c */ /* 0x040fe40003f66270 */
[----:B------:R-:W-:Y:S01]  /*6160*/  FSEL R34, R34, -INF , !P4 ;  /* 0xff80000022227808 */ /* 0x000fe20006000000 */
[----:B------:R-:W-:Y:S01]  /*6170*/  HMMA.16816.F32 R12, R52, R42, R12 ;  /* 0x0000002a340c723c */ /* 0x000fe2000000180c */
[C---:B------:R-:W-:Y:S02]  /*6180*/  ISETP.GE.AND P0, PT, R37.reuse, R228, PT ;  /* 0x000000e42500720c */ /* 0x040fe40003f06270 */
[C---:B------:R-:W-:Y:S02]  /*6190*/  ISETP.GE.AND P4, PT, R37.reuse, R164, PT ;  /* 0x000000a42500720c */ /* 0x040fe40003f86270 */
[----:B------:R-:W-:-:S02]  /*61a0*/  ISETP.GE.AND P2, PT, R37, R3, PT ;  /* 0x000000032500720c */ /* 0x000fc40003f46270 */
[----:B------:R-:W-:Y:S01]  /*61b0*/  FSEL R45, R188, -INF , !P3 ;  /* 0xff800000bc2d7808 */ /* 0x000fe20005800000 */
[----:B------:R-:W-:Y:S01]  /*61c0*/  HMMA.16816.F32 R4, R52, R38, R4 ;  /* 0x000000263404723c */ /* 0x000fe20000001804 */
[----:B------:R-:W-:Y:S02]  /*61d0*/  IADD3 R37, R0, 0x10, RZ ;  /* 0x0000001000257810 */ /* 0x000fe40007ffe0ff */
[----:B------:R-:W-:Y:S02]  /*61e0*/  ISETP.GE.AND P3, PT, R44, R3, PT ;  /* 0x000000032c00720c */ /* 0x000fe40003f66270 */
[----:B------:R-:W-:Y:S02]  /*61f0*/  FSEL R249, R28, -INF , !P4 ;  /* 0xff8000001cf97808 */ /* 0x000fe40006000000 */
[----:B------:R-:W-:Y:S01]  /*6200*/  FSEL R55, R29, -INF , !P1 ;  /* 0xff8000001d377808 */ /* 0x000fe20004800000 */
[----:B------:R-:W-:Y:S01]  /*6210*/  HMMA.16816.F32 R176, R56, R40, R176 ;  /* 0x0000002838b0723c */ /* 0x000fe200000018b0 */
[----:B------:R-:W-:-:S02]  /*6220*/  IADD3 R29, R0, 0x11, RZ ;  /* 0x00000011001d7810 */ /* 0x000fc40007ffe0ff */
[----:B------:R-:W-:Y:S02]  /*6230*/  FSEL R44, R190, -INF , !P0 ;  /* 0xff800000be2c7808 */ /* 0x000fe40004000000 */
[----:B------:R-:W-:Y:S02]  /*6240*/  ISETP.GE.AND P4, PT, R37, R228, PT ;  /* 0x000000e42500720c */ /* 0x000fe40003f86270 */
[----:B------:R-:W-:Y:S01]  /*6250*/  FSEL R52, R30, -INF , !P2 ;  /* 0xff8000001e347808 */ /* 0x000fe20005000000 */
[----:B------:R-:W-:Y:S01]  /*6260*/  HMMA.16816.F32 R172, R56, R42, R172 ;  /* 0x0000002a38ac723c */ /* 0x000fe200000018ac */
[----:B------:R-:W1:Y:S01]  /*6270*/  LDSM.16.M88.4 R40, [R214+0x2800] ;  /* 0x00280000d628783b */ /* 0x000e620000000200 */
[----:B------:R-:W-:Y:S02]  /*6280*/  FSEL R54, R31, -INF , !P3 ;  /* 0xff8000001f367808 */ /* 0x000fe40005800000 */
[C---:B------:R-:W-:Y:S02]  /*6290*/  ISETP.GE.AND P0, PT, R37.reuse, R240, PT ;  /* 0x000000f02500720c */ /* 0x040fe40003f06270 */
[----:B------:R-:W-:-:S02]  /*62a0*/  ISETP.GE.AND P2, PT, R37, R164, PT ;  /* 0x000000a42500720c */ /* 0x000fc40003f46270 */
[----:B------:R-:W-:Y:S01]  /*62b0*/  ISETP.GE.AND P1, PT, R37, R3, PT ;  /* 0x000000032500720c */ /* 0x000fe20003f26270 */
[-C--:B------:R-:W-:Y:S01]  /*62c0*/  HMMA.16816.F32 R20, R204, R46.reuse, R20 ;  /* 0x0000002ecc14723c */ /* 0x080fe20000001814 */
[----:B------:R-:W-:Y:S02]  /*62d0*/  IADD3 R28, R0, 0x18, RZ ;  /* 0x00000018001c7810 */ /* 0x000fe40007ffe0ff */
[----:B------:R-:W-:Y:S02]  /*62e0*/  ISETP.GE.AND P3, PT, R29, R240, PT ;  /* 0x000000f01d00720c */ /* 0x000fe40003f66270 */
[----:B------:R-:W-:Y:S02]  /*62f0*/  FSEL R197, R186, -INF , !P4 ;  /* 0xff800000bac57808 */ /* 0x000fe40006000000 */
[----:B------:R-:W-:Y:S01]  /*6300*/  FSEL R186, R24, -INF , !P2 ;  /* 0xff80000018ba7808 */ /* 0x000fe20005000000 */
        /* <DEDUP_REMOVED lines=9> */
[C---:B------:R-:W-:Y:S02]  /*63a0*/  ISETP.GE.AND P5, PT, R29.reuse, R164, PT ;  /* 0x000000a41d00720c */ /* 0x040fe40003fa6270 */
[-C--:B------:R-:W-:Y:S02]  /*63b0*/  ISETP.GE.AND P0, PT, R29, R3.reuse, PT ;  /* 0x000000031d00720c */ /* 0x080fe40003f06270 */
[C---:B------:R-:W-:Y:S02]  /*63c0*/  ISETP.GE.AND P2, PT, R28.reuse, R228, PT ;  /* 0x000000e41c00720c */ /* 0x040fe40003f46270 */
[C---:B------:R-:W-:Y:S02]  /*63d0*/  ISETP.GE.AND P1, PT, R28.reuse, R164, PT ;  /* 0x000000a41c00720c */ /* 0x040fe40003f26270 */
[----:B------:R-:W-:Y:S01]  /*63e0*/  ISETP.GE.AND P3, PT, R28, R3, PT ;  /* 0x000000031c00720c */ /* 0x000fe20003f66270 */
[----:B-1----:R-:W-:Y:S01]  /*63f0*/  HMMA.16816.F32 R16, R204, R40, R16 ;  /* 0x00000028cc10723c */ /* 0x002fe20000001810 */
[----:B------:R-:W1:Y:S01]  /*6400*/  LDSM.16.M88.4 R28, [R214+0x2c00] ;  /* 0x002c0000d61c783b */ /* 0x000e620000000200 */
[----:B------:R-:W-:Y:S01]  /*6410*/  IADD3 R26, R0, 0x19, RZ ;  /* 0x00000019001a7810 */ /* 0x000fe20007ffe0ff */
[----:B------:R-:W-:-:S04]  /*6420*/  DEPBAR.LE SB0, 0x0 ;  /* 0x000080000000791a */ /* 0x000fc80000000000 */
[----:B------:R-:W-:Y:S01]  /*6430*/  FSEL R243, R27, -INF , !P0 ;  /* 0xff8000001bf37808 */ /* 0x000fe20004000000 */
        /* <DEDUP_REMOVED lines=8> */
[----:B------:R-:W-:Y:S02]  /*64c0*/  ISETP.GE.AND P2, PT, R24, R240, PT ;  /* 0x000000f01800720c */ /* 0x000fe40003f46270 */
[C---:B------:R-:W-:Y:S01]  /*64d0*/  IADD3 R20, R0.reuse, 0x28, RZ ;  /* 0x0000002800147810 */ /* 0x040fe20007ffe0ff */
[----:B------:R-:W-:Y:S01]  /*64e0*/  HMMA.16816.F32 R172, R200, R42, R172 ;  /* 0x0000002ac8ac723c */ /* 0x000fe200000018ac */
[----:B------:R-:W-:Y:S02]  /*64f0*/  IADD3 R21, R0, 0x21, RZ ;  /* 0x0000002100157810 */ /* 0x000fe40007ffe0ff */
[----:B------:R-:W-:Y:S02]  /*6500*/  FSEL R196, R18, -INF , !P0 ;  /* 0xff80000012c47808 */ /* 0x000fe40004000000 */
[----:B------:R-:W-:-:S02]  /*6510*/  FSEL R210, R180, -INF , !P4 ;  /* 0xff800000b4d27808 */ /* 0x000fc40006000000 */
[----:B------:R-:W-:Y:S02]  /*6520*/  ISETP.GE.AND P0, PT, R20, R164, PT ;  /* 0x000000a41400720c */ /* 0x000fe40003f06270 */
[----:B------:R-:W-:Y:S02]  /*6530*/  FSEL R176, R176, -INF , !P2 ;  /* 0xff800000b0b07808 */ /* 0x000fe40005000000 */
[-C--:B------:R-:W-:Y:S02]  /*6540*/  ISETP.GE.AND P4, PT, R26, R3.reuse, PT ;  /* 0x000000031a00720c */ /* 0x080fe40003f86270 */
[----:B------:R-:W-:Y:S02]  /*6550*/  ISETP.GE.AND P2, PT, R21, R3, PT ;  /* 0x000000031500720c */ /* 0x000fe40003f46270 */
[----:B------:R-:W-:Y:S01]  /*6560*/  IADD3 R18, R0, 0x31, RZ ;  /* 0x0000003100127810 */ /* 0x000fe20007ffe0ff */
[----:B-1----:R-:W-:Y:S01]  /*6570*/  HMMA.16816.F32 R64, R200, R28, R64 ;  /* 0x0000001cc840723c */ /* 0x002fe20000001840 */
[----:B------:R-:W-:-:S02]  /*6580*/  FSEL R238, R12, -INF , !P0 ;  /* 0xff8000000cee7808 */ /* 0x000fc40004000000 */
[----:B------:R-:W-:Y:S02]  /*6590*/  FSEL R248, R23, -INF , !P4 ;  /* 0xff80000017f87808 */ /* 0x000fe40006000000 */
[----:B------:R-:W-:Y:S02]  /*65a0*/  FSEL R199, R19, -INF , !P2 ;  /* 0xff80000013c77808 */ /* 0x000fe40005000000 */
[----:B------:R-:W-:Y:S01]  /*65b0*/  ISETP.GE.AND P0, PT, R18, R240, PT ;  /* 0x000000f01200720c */ /* 0x000fe20003f06270 */
[----:B------:R-:W-:Y:S01]  /*65c0*/  HMMA.16816.F32 R8, R204, R28, R8 ;  /* 0x0000001ccc08723c */ /* 0x000fe20000001808 */
[----:B------:R-:W-:Y:S02]  /*65d0*/  FSEL R245, R22, -INF , !P3 ;  /* 0xff80000016f57808 */ /* 0x000fe40005800000 */
[----:B------:R-:W-:Y:S02]  /*65e0*/  ISETP.GE.AND P4, PT, R21, R164, PT ;  /* 0x000000a41500720c */ /* 0x000fe40003f86270 */
[----:B------:R-:W-:-:S02]  /*65f0*/  IADD3 R19, R0, 0x30, RZ ;  /* 0x0000003000137810 */ /* 0x000fc40007ffe0ff */
[----:B------:R-:W-:Y:S01]  /*6600*/  ISETP.GE.AND P3, PT, R24, R164, PT ;  /* 0x000000a41800720c */ /* 0x000fe20003f66270 */
[-C--:B------:R-:W-:Y:S01]  /*6610*/  HMMA.16816.F32 R4, R204, R30.reuse, R4 ;  /* 0x0000001ecc04723c */ /* 0x080fe20000001804 */
[----:B------:R-:W-:Y:S01]  /*6620*/  FSEL R185, R25, -INF , !P5 ;  /* 0xff80000019b97808 */ /* 0x000fe20006800000 */
[----:B------:R-:W-:Y:S01]  /*6630*/  BAR.SYNC.DEFER_BLOCKING 0x0 ;  /* 0x0000000000007b1d */ /* 0x000fe20000010000 */
[-C--:B------:R-:W-:Y:S02]  /*6640*/  ISETP.GE.AND P5, PT, R26, R228.reuse, PT ;  /* 0x000000e41a00720c */ /* 0x080fe40003fa6270 */
[----:B------:R-:W-:Y:S02]  /*6650*/  FSEL R236, R17, -INF , !P4 ;  /* 0xff80000011ec7808 */ /* 0x000fe40006000000 */
[----:B------:R-:W-:Y:S01]  /*6660*/  ISETP.GE.AND P1, PT, R24, R228, PT ;  /* 0x000000e41800720c */ /* 0x000fe20003f26270 */
[----:B------:R-:W-:Y:S01]  /*6670*/  HMMA.16816.F32 R200, R200, R30, R60 ;  /* 0x0000001ec8c8723c */ /* 0x000fe2000000183c */
[----:B------:R-:W-:-:S02]  /*6680*/  FSEL R65, R65, -INF , !P0 ;  /* 0xff80000041417808 */ /* 0x000fc40004000000 */
[----:B------:R-:W-:Y:S02]  /*6690*/  ISETP.GE.AND P0, PT, R19, R164, PT ;  /* 0x000000a41300720c */ /* 0x000fe40003f06270 */
[----:B------:R-:W-:Y:S02]  /*66a0*/  FSEL R209, R16, -INF , !P3 ;  /* 0xff80000010d17808 */ /* 0x000fe40005800000 */
[C---:B------:R-:W-:Y:S02]  /*66b0*/  IADD3 R17, R0.reuse, 0x38, RZ ;  /* 0x0000003800117810 */ /* 0x040fe40007ffe0ff */
[----:B------:R-:W-:Y:S02]  /*66c0*/  IADD3 R16, R0, 0x29, RZ ;  /* 0x0000002900107810 */ /* 0x000fe40007ffe0ff */
[----:B------:R-:W-:Y:S02]  /*66d0*/  FSEL R208, R187, -INF , !P6 ;  /* 0xff800000bbd07808 */ /* 0x000fe40007000000 */
[----:B------:R-:W-:-:S02]  /*66e0*/  FSEL R242, R183, -INF , !P5 ;  /* 0xff800000b7f27808 */ /* 0x000fc40006800000 */
[----:B------:R-:W-:Y:S02]  /*66f0*/  ISETP.GE.AND P6, PT, R26, R240, PT ;  /* 0x000000f01a00720c */ /* 0x000fe40003fc6270 */
[----:B------:R-:W-:Y:S02]  /*6700*/  FSEL R183, R8, -INF , !P0 ;  /* 0xff80000008b77808 */ /* 0x000fe40004000000 */
[----:B------:R-:W-:Y:S02]  /*6710*/  FSEL R178, R178, -INF , !P1 ;  /* 0xff800000b2b27808 */ /* 0x000fe40004800000 */
[----:B------:R-:W-:Y:S02]  /*6720*/  ISETP.GE.AND P0, PT, R17, R164, PT ;  /* 0x000000a41100720c */ /* 0x000fe40003f06270 */
[----:B------:R-:W-:Y:S02]  /*6730*/  ISETP.GE.AND P1, PT, R20, R240, PT ;  /* 0x000000f01400720c */ /* 0x000fe40003f26270 */
[----:B------:R-:W-:-:S02]  /*6740*/  ISETP.GE.AND P2, PT, R16, R228, PT ;  /* 0x000000e41000720c */ /* 0x000fc40003f46270 */
[----:B------:R-:W-:Y:S02]  /*6750*/  FSEL R241, R181, -INF , !P6 ;  /* 0xff800000b5f17808 */ /* 0x000fe40007000000 */
[----:B------:R-:W-:Y:S02]  /*6760*/  FSEL R181, R4, -INF , !P0 ;  /* 0xff80000004b57808 */ /* 0x000fe40004000000 */
[----:B------:R-:W-:Y:S02]  /*6770*/  FSEL R172, R172, -INF , !P1 ;  /* 0xff800000acac7808 */ /* 0x000fe40004800000 */
[----:B------:R-:W-:Y:S02]  /*6780*/  FSEL R188, R175, -INF , !P2 ;  /* 0xff800000afbc7808 */ /* 0x000fe40005000000 */
[----:B------:R-:W-:Y:S02]  /*6790*/  ISETP.GE.AND P0, PT, R18, R3, PT ;  /* 0x000000031200720c */ /* 0x000fe40003f06270 */
[----:B------:R-:W-:-:S02]  /*67a0*/  ISETP.GE.AND P5, PT, R21, R228, PT ;  /* 0x000000e41500720c */ /* 0x000fc40003fa6270 */
[----:B------:R-:W-:Y:S02]  /*67b0*/  ISETP.GE.AND P1, PT, R16, R3, PT ;  /* 0x000000031000720c */ /* 0x000fe40003f26270 */
[----:B------:R-:W-:Y:S02]  /*67c0*/  ISETP.GE.AND P2, PT, R18, R228, PT ;  /* 0x000000e41200720c */ /* 0x000fe40003f46270 */
[----:B------:R-:W-:Y:S02]  /*67d0*/  FSEL R175, R11, -INF , !P0 ;  /* 0xff8000000baf7808 */ /* 0x000fe40004000000 */
[----:B------:R-:W-:Y:S02]  /*67e0*/  FSEL R179, R179, -INF , !P5 ;  /* 0xff800000b3b37808 */ /* 0x000fe40006800000 */
[----:B------:R-:W-:Y:S02]  /*67f0*/  FSEL R204, R15, -INF , !P1 ;  /* 0xff8000000fcc7808 */ /* 0x000fe40004800000 */
[----:B------:R-:W-:-:S02]  /*6800*/  FSEL R59, R67, -INF , !P2 ;  /* 0xff800000433b7808 */ /* 0x000fc40005000000 */
[----:B------:R-:W-:Y:S02]  /*6810*/  PLOP3.LUT P0, PT, PT, PT, UP0, 0x80, 0x0 ;  /* 0x000000000000781c */ /* 0x000fe40003f0f008 */
[----:B------:R-:W-:Y:S02]  /*6820*/  ISETP.GE.AND P6, PT, R21, R240, PT ;  /* 0x000000f01500720c */ /* 0x000fe40003fc6270 */
[----:B------:R-:W-:Y:S02]  /*6830*/  ISETP.GE.AND P3, PT, R20, R228, PT ;  /* 0x000000e41400720c */ /* 0x000fe40003f66270 */
[C---:B------:R-:W-:Y:S02]  /*6840*/  ISETP.GE.AND P4, PT, R16.reuse, R240, PT ;  /* 0x000000f01000720c */ /* 0x040fe40003f86270 */
[----:B------:R-:W-:Y:S02]  /*6850*/  ISETP.GE.AND P5, PT, R16, R164, PT ;  /* 0x000000a41000720c */ /* 0x000fe40003fa6270 */
[----:B------:R-:W-:-:S02]  /*6860*/  ISETP.GE.AND P1, PT, R19, R228, PT ;  /* 0x000000e41300720c */ /* 0x000fc40003f26270 */
[----:B------:R-:W-:Y:S02]  /*6870*/  ISETP.GE.AND P2, PT, R18, R164, PT ;  /* 0x000000a41200720c */ /* 0x000fe40003f46270 */
[----:B------:R-:W-:Y:S02]  /*6880*/  IADD3 R16, R0, 0x39, RZ ;  /* 0x0000003900107810 */ /* 0x000fe40007ffe0ff */
[----:B------:R-:W-:Y:S02]  /*6890*/  FSEL R177, R177, -INF , !P6 ;  /* 0xff800000b1b17808 */ /* 0x000fe40007000000 */
[----:B------:R-:W-:Y:S02]  /*68a0*/  FSEL R174, R174, -INF , !P3 ;  /* 0xff800000aeae7808 */ /* 0x000fe40005800000 */
[----:B------:R-:W-:Y:S02]  /*68b0*/  FSEL R56, R66, -INF , !P1 ;  /* 0xff80000042387808 */ /* 0x000fe40004800000 */
[----:B------:R-:W-:-:S02]  /*68c0*/  FSEL R182, R9, -INF , !P2 ;  /* 0xff80000009b67808 */ /* 0x000fc40005000000 */
[-C--:B------:R-:W-:Y:S02]  /*68d0*/  ISETP.GE.AND P6, PT, R20, R3.reuse, PT ;  /* 0x000000031400720c */ /* 0x080fe40003fc6270 */
[C---:B------:R-:W-:Y:S02]  /*68e0*/  ISETP.GE.AND P3, PT, R19.reuse, R240, PT ;  /* 0x000000f01300720c */ /* 0x040fe40003f66270 */
[----:B------:R-:W-:Y:S02]  /*68f0*/  ISETP.GE.AND P1, PT, R19, R3, PT ;  /* 0x000000031300720c */ /* 0x000fe40003f26270 */
[----:B------:R-:W-:Y:S02]  /*6900*/  ISETP.GE.AND P2, PT, R16, R164, PT ;  /* 0x000000a41000720c */ /* 0x000fe40003f46270 */
        /* <DEDUP_REMOVED lines=8> */
[CC--:B------:R-:W-:Y:S02]  /*6990*/  ISETP.GE.AND P4, PT, R17.reuse, R228.reuse, PT ;  /* 0x000000e41100720c */ /* 0x0c0fe40003f86270 */
[C---:B------:R-:W-:Y:S02]  /*69a0*/  ISETP.GE.AND P3, PT, R16.reuse, R228, PT ;  /* 0x000000e41000720c */ /* 0x040fe40003f66270 */
[-C--:B------:R-:W-:Y:S02]  /*69b0*/  ISETP.GE.AND P2, PT, R17, R3.reuse, PT ;  /* 0x000000031100720c */ /* 0x080fe40003f46270 */
[----:B------:R-:W-:Y:S02]  /*69c0*/  ISETP.GE.AND P1, PT, R16, R3, PT ;  /* 0x000000031000720c */ /* 0x000fe40003f26270 */
[----:B------:R-:W-:Y:S02]  /*69d0*/  FSEL R66, R6, -INF , !P2 ;  /* 0xff80000006427808 */ /* 0x000fe40005000000 */
[----:B------:R-:W-:-:S02]  /*69e0*/  FSEL R67, R7, -INF , !P1 ;  /* 0xff80000007437808 */ /* 0x000fc40004800000 */
[----:B------:R-:W-:Y:S02]  /*69f0*/  FSEL R63, R200, -INF , !P6 ;  /* 0xff800000c83f7808 */ /* 0x000fe40007000000 */
[----:B------:R-:W-:Y:S02]  /*6a00*/  FSEL R62, R201, -INF , !P5 ;  /* 0xff800000c93e7808 */ /* 0x000fe40006800000 */
[----:B------:R-:W-:Y:S02]  /*6a10*/  FSEL R58, R202, -INF , !P4 ;  /* 0xff800000ca3a7808 */ /* 0x000fe40006000000 */
[----:B------:R-:W-:Y:S01]  /*6a20*/  FSEL R57, R203, -INF , !P3 ;  /* 0xff800000cb397808 */ /* 0x000fe20005800000 */
[----:B------:R-:W-:Y:S05]  /*6a30*/  @!P0 BRA `(.L_x_312) ;  /* 0x000001a000008947 */ /* 0x000fea0003800000 */
[----:B------:R-:W-:Y:S02]  /*6a40*/  UIADD3 UR29, UR26, -0x3, URZ ;  /* 0xfffffffd1a1d7890 */ /* 0x000fe4000fffe03f */
[----:B------:R-:W-:Y:S02]  /*6a50*/  ULDC.64 UR4, c[0x0][0x198] ;  /* 0x0000660000047ab9 */ /* 0x000fe40000000a00 */
[----:B------:R-:W-:-:S02]  /*6a60*/  USHF.R.S32.HI UR28, URZ, 0x1f, UR29 ;  /* 0x0000001f3f1c7899 */ /* 0x000fc4000801141d */
[----:B------:R-:W-:Y:S02]  /*6a70*/  UIMAD.WIDE.U32 UR30, UR29, UR4, URZ ;  /* 0x000000041d1e72a5 */ /* 0x000fe4000f8e003f */
[----:B------:R-:W-:-:S04]  /*6a80*/  UIMAD UR28, UR28, UR4, URZ ;  /* 0x000000041c1c72a4 */ /* 0x000fc8000f8e023f */
[----:B------:R-:W-:Y:S01]  /*6a90*/  UIMAD UR5, UR29, UR5, UR28 ;  /* 0x000000051d0572a4 */ /* 0x000fe2000f8e021c */
[----:B------:R-:W-:Y:S02]  /*6aa0*/  IMAD.U32 R5, RZ, RZ, UR30 ;  /* 0x0000001eff057e24 */ /* 0x000fe4000f8e00ff */
[----:B------:R-:W-:Y:S01]  /*6ab0*/  IMAD.U32 R4, RZ, RZ, UR30 ;  /* 0x0000001eff047e24 */ /* 0x000fe2000f8e00ff */
[----:B------:R-:W-:Y:S02]  /*6ac0*/  UIADD3 UR5, UR31, UR5, URZ ;  /* 0x000000051f057290 */ /* 0x000fe4000fffe03f */
[----:B------:R-:W-:-:S04]  /*6ad0*/  LEA R5, P0, R5, R220, 0x6 ;  /* 0x000000dc05057211 */ /* 0x000fc800078030ff */
[----:B------:R-:W-:Y:S01]  /*6ae0*/  IMAD.U32 R3, RZ, RZ, UR5 ;  /* 0x00000005ff037e24 */ /* 0x000fe2000f8e00ff */
        /* <DEDUP_REMOVED lines=15> */
.L_x_312:
[----:B------:R-:W-:Y:S01]  /*6be0*/  FMNMX.FTZ R3, R168, R36, !PT ;  /* 0x00000024a8037209 */ /* 0x000fe20007810000 */
[----:B------:R-:W-:Y:S01]  /*6bf0*/  IMAD.MOV.U32 R18, RZ, RZ, R249 ;  /* 0x000000ffff127224 */ /* 0x000fe200078e00f9 */
[----:B------:R-:W-:Y:S01]  /*6c00*/  FMNMX.FTZ R11, R167, R48, !PT ;  /* 0x00000030a70b7209 */ /* 0x000fe20007810000 */
[----:B------:R-:W-:Y:S01]  /*6c10*/  IMAD.MOV.U32 R205, RZ, RZ, R244 ;  /* 0x000000ffffcd7224 */ /* 0x000fe200078e00f4 */
[----:B------:R-:W-:Y:S01]  /*6c20*/  FMNMX.FTZ R3, R33, R3, !PT ;  /* 0x0000000321037209 */ /* 0x000fe20007810000 */
[----:B------:R-:W-:Y:S01]  /*6c30*/  IMAD.MOV.U32 R240, RZ, RZ, R245 ;  /* 0x000000fffff07224 */ /* 0x000fe200078e00f5 */
[----:B------:R-:W-:Y:S01]  /*6c40*/  FMNMX.FTZ R11, R32, R11, !PT ;  /* 0x0000000b200b7209 */ /* 0x000fe20007810000 */
[----:B------:R-:W-:Y:S01]  /*6c50*/  IMAD.MOV.U32 R228, RZ, RZ, R248 ;  /* 0x000000ffffe47224 */ /* 0x000fe200078e00f8 */
[----:B------:R-:W-:Y:S01]  /*6c60*/  FMNMX.FTZ R3, R45, R3, !PT ;  /* 0x000000032d037209 */ /* 0x000fe20007810000 */
[----:B------:R-:W-:Y:S01]  /*6c70*/  IMAD.WIDE.U32 R194, R233, -0x326172a9, RZ ;  /* 0xcd9e8d57e9c27825 */ /* 0x000fe200078e00ff */
[----:B-1----:R-:W-:Y:S01]  /*6c80*/  FMNMX.FTZ R5, R166, R2, !PT ;  /* 0x00000002a6057209 */ /* 0x002fe20007810000 */
[----:B------:R-:W-:Y:S01]  /*6c90*/  USHF.L.U32 UR4, UR27, 0x1, URZ ;  /* 0x000000011b047899 */ /* 0x000fe2000800063f */
[----:B------:R-:W-:Y:S01]  /*6ca0*/  FMNMX.FTZ R3, R47, R3, !PT ;  /* 0x000000032f037209 */ /* 0x000fe20007810000 */
[----:B------:R-:W-:Y:S01]  /*6cb0*/  IMAD.U32 R12, RZ, RZ, UR25 ;  /* 0x00000019ff0c7e24 */ /* 0x000fe2000f8e00ff */
[----:B------:R-:W-:Y:S01]  /*6cc0*/  FMNMX.FTZ R11, R44, R11, !PT ;  /* 0x0000000b2c0b7209 */ /* 0x000fe20007810000 */
[----:B------:R-:W-:Y:S01]  /*6cd0*/  IMAD.WIDE.U32 R14, R169, -0x2daee0ad, RZ ;  /* 0xd2511f53a90e7825 */ /* 0x000fe200078e00ff */
[----:B------:R-:W-:Y:S01]  /*6ce0*/  FMNMX.FTZ R3, R189, R3, !PT ;  /* 0x00000003bd037209 */ /* 0x000fe20007810000 */
[----:B------:R-:W-:Y:S01]  /*6cf0*/  STL.64 [R1+0x8], R216 ;  /* 0x000008d801007387 */ /* 0x000fe20000100a00 */
[----:B------:R-:W-:Y:S01]  /*6d00*/  FMNMX.FTZ R5, R49, R5, !PT ;  /* 0x0000000531057209 */ /* 0x000fe20007810000 */
[----:B------:R-:W-:Y:S01]  /*6d10*/  IMAD.WIDE.U32 R250, R171, -0x326172a9, RZ ;  /* 0xcd9e8d57abfa7825 */ /* 0x000fe200078e00ff */
[----:B------:R-:W-:Y:S01]  /*6d20*/  FMNMX.FTZ R3, R198, R3, !PT ;  /* 0x00000003c6037209 */ /* 0x000fe20007810000 */
[----:B------:R-:W-:Y:S01]  /*6d30*/  STL.64 [R1], R214 ;  /* 0x000000d601007387 */ /* 0x000fe20000100a00 */
[----:B------:R-:W-:Y:S01]  /*6d40*/  FMNMX.FTZ R11, R46, R11, !PT ;  /* 0x0000000b2e0b7209 */ /* 0x000fe20007810000 */
[----:B------:R-:W1:Y:S01]  /*6d50*/  LDC.U8 R60, c[0x0][0x2d8] ;  /* 0x0000b600ff3c7b82 */ /* 0x000e620000000000 */
        /* <DEDUP_REMOVED lines=42> */
[----:B------:R-:W-:Y:S01]  /*7000*/  LOP3.LUT R192, R195, R170, RZ, 0x3c, !PT ;  /* 0x000000aac3c07212 */ /* 0x000fe200078e3cff */
[----:B------:R-:W-:Y:S01]  /*7010*/  IMAD.MOV.U32 R195, RZ, RZ, R41 ;  /* 0x000000ffffc37224 */ /* 0x000fe200078e0029 */
[----:B------:R-:W-:Y:S02]  /*7020*/  FMNMX.FTZ R11, R58, R11, !PT ;  /* 0x0000000b3a0b7209 */ /* 0x000fe40007810000 */
[----:B------:R-:W-:Y:S01]  /*7030*/  FMNMX.FTZ R5, R182, R5, !PT ;  /* 0x00000005b6057209 */ /* 0x000fe20007810000 */
[----:B------:R-:W-:Y:S01]  /*7040*/  IMAD.WIDE.U32 R192, R192, -0x2daee0ad, RZ ;  /* 0xd2511f53c0c07825 */ /* 0x000fe200078e00ff */
[----:B------:R-:W-:Y:S02]  /*7050*/  FMNMX.FTZ R8, R196, R8, !PT ;  /* 0x00000008c4087209 */ /* 0x000fe40007810000 */
[----:B------:R-:W-:Y:S02]  /*7060*/  FMNMX.FTZ R11, R57, R11, !PT ;  /* 0x0000000b390b7209 */ /* 0x000fe40007810000 */
[----:B------:R-:W-:-:S02]  /*7070*/  FMNMX.FTZ R5, R181, R5, !PT ;  /* 0x00000005b5057209 */ /* 0x000fc40007810000 */
[----:B------:R-:W-:Y:S01]  /*7080*/  FMNMX.FTZ R8, R199, R8, !PT ;  /* 0x00000008c7087209 */ /* 0x000fe20007810000 */
[----:B------:R-:W3:Y:S01]  /*7090*/  SHFL.BFLY PT, R9, R11, 0x2, 0x1f ;  /* 0x0c401f000b097f89 */ /* 0x000ee200000e0000 */
[----:B--2---:R-:W-:Y:S02]  /*70a0*/  FMNMX.FTZ R6, R3, R6, !PT ;  /* 0x0000000603067209 */ /* 0x004fe40007810000 */
[----:B------:R-:W-:Y:S02]  /*70b0*/  LOP3.LUT R12, R15, UR4, R12, 0x96, !PT ;  /* 0x000000040f0c7c12 */ /* 0x000fe4000f8e960c */
[----:B------:R-:W-:Y:S01]  /*70c0*/  LOP3.LUT R190, R193, UR14, R14, 0x96, !PT ;  /* 0x0000000ec1be7c12 */ /* 0x000fe2000f8e960e */
[----:B------:R-:W2:Y:S01]  /*70d0*/  SHFL.BFLY PT, R37, R6, 0x1, 0x1f ;  /* 0x0c201f0006257f89 */ /* 0x000ea200000e0000 */
[----:B------:R-:W-:Y:S01]  /*70e0*/  FMNMX.FTZ R5, R180, R5, !PT ;  /* 0x00000005b4057209 */ /* 0x000fe20007810000 */
[----:B------:R-:W-:Y:S01]  /*70f0*/  IMAD.WIDE.U32 R12, R12, -0x326172a9, RZ ;  /* 0xcd9e8d570c0c7825 */ /* 0x000fe200078e00ff */
[----:B------:R-:W-:-:S02]  /*7100*/  FMNMX.FTZ R8, R211, R8, !PT ;  /* 0x00000008d3087209 */ /* 0x000fc40007810000 */
[----:B------:R-:W-:Y:S01]  /*7110*/  LOP3.LUT R248, R251, R170, RZ, 0x3c, !PT ;  /* 0x000000aafbf87212 */ /* 0x000fe200078e3cff */
[----:B------:R-:W-:Y:S01]  /*7120*/  IMAD.WIDE.U32 R190, R190, -0x326172a9, RZ ;  /* 0xcd9e8d57bebe7825 */ /* 0x000fe200078e00ff */
[----:B------:R-:W4:Y:S01]  /*7130*/  SHFL.BFLY PT, R3, R5, 0x2, 0x1f ;  /* 0x0c401f0005037f89 */ /* 0x000f2200000e0000 */
[----:B------:R-:W-:Y:S02]  /*7140*/  FMNMX.FTZ R8, R204, R8, !PT ;  /* 0x00000008cc087209 */ /* 0x000fe40007810000 */
[----:B------:R-:W-:Y:S01]  /*7150*/  IMAD.WIDE.U32 R248, R248, -0x2daee0ad, RZ ;  /* 0xd2511f53f8f87825 */ /* 0x000fe200078e00ff */
[----:B------:R-:W-:Y:S02]  /*7160*/  LOP3.LUT R4, R13, UR15, R194, 0x96, !PT ;  /* 0x0000000f0d047c12 */ /* 0x000fe4000f8e96c2 */
[----:B------:R-:W-:Y:S02]  /*7170*/  FMNMX.FTZ R8, R173, R8, !PT ;  /* 0x00000008ad087209 */ /* 0x000fe40007810000 */
[----:B------:R-:W-:-:S02]  /*7180*/  LOP3.LUT R206, R191, UR13, R12, 0x96, !PT ;  /* 0x0000000dbfce7c12 */ /* 0x000fc4000f8e960c */
[----:B------:R-:W-:Y:S02]  /*7190*/  FMNMX.FTZ R8, R175, R8, !PT ;  /* 0x00000008af087209 */ /* 0x000fe40007810000 */
[----:B------:R-:W-:Y:S01]  /*71a0*/  LOP3.LUT R244, R249, UR14, R14, 0x96, !PT ;  /* 0x0000000ef9f47c12 */ /* 0x000fe2000f8e960e */
[----:B------:R-:W-:Y:S01]  /*71b0*/  IMAD.WIDE.U32 R14, R4, -0x2daee0ad, RZ ;  /* 0xd2511f53040e7825 */ /* 0x000fe200078e00ff */
[----:B------:R-:W-:Y:S02]  /*71c0*/  FMNMX.FTZ R8, R66, R8, !PT ;  /* 0x0000000842087209 */ /* 0x000fe40007810000 */
[----:B------:R-:W-:Y:S01]  /*71d0*/  LOP3.LUT R7, R13, UR15, R250, 0x96, !PT ;  /* 0x0000000f0d077c12 */ /* 0x000fe2000f8e96fa */
[----:B------:R-:W-:Y:S01]  /*71e0*/  IMAD.WIDE.U32 R206, R206, -0x2daee0ad, RZ ;  /* 0xd2511f53cece7825 */ /* 0x000fe200078e00ff */
[----:B------:R-:W-:Y:S02]  /*71f0*/  FMNMX.FTZ R8, R67, R8, !PT ;  /* 0x0000000843087209 */ /* 0x000fe40007810000 */
[----:B---3--:R-:W-:Y:S01]  /*7200*/  FMNMX.FTZ R9, R11, R9, !PT ;  /* 0x000000090b097209 */ /* 0x008fe20007810000 */
[----:B------:R-:W-:Y:S01]  /*7210*/  IMAD.WIDE.U32 R200, R7, -0x2daee0ad, RZ ;  /* 0xd2511f5307c87825 */ /* 0x000fe200078e00ff */
[----:B------:R-:W-:-:S02]  /*7220*/  LOP3.LUT R4, R207, UR10, R14, 0x96, !PT ;  /* 0x0000000acf047c12 */ /* 0x000fc4000f8e960e */
[----:B--2---:R-:W-:Y:S01]  /*7230*/  FMNMX.FTZ R37, R6, R37, !PT ;  /* 0x0000002506257209 */ /* 0x004fe20007810000 */
[----:B------:R-:W-:Y:S01]  /*7240*/  IMAD.WIDE.U32 R244, R244, -0x326172a9, RZ ;  /* 0xcd9e8d57f4f47825 */ /* 0x000fe200078e00ff */
[----:B------:R-:W-:Y:S01]  /*7250*/  LOP3.LUT R202, R201, UR12, R248, 0x96, !PT ;  /* 0x0000000cc9ca7c12 */ /* 0x000fe2000f8e96f8 */
[----:B------:R-:W-:Y:S01]  /*7260*/  SHFL.BFLY PT, R6, R9, 0x1, 0x1f ;  /* 0x0c201f0009067f89 */ /* 0x000fe200000e0000 */
[----:B----4-:R-:W-:Y:S01]  /*7270*/  FMNMX.FTZ R3, R5, R3, !PT ;  /* 0x0000000305037209 */ /* 0x010fe20007810000 */
[----:B------:R-:W-:Y:S01]  /*7280*/  IMAD.WIDE.U32 R216, R4, -0x326172a9, RZ ;  /* 0xcd9e8d5704d87825 */ /* 0x000fe200078e00ff */
[----:B------:R-:W-:Y:S01]  /*7290*/  LOP3.LUT R16, R15, UR12, R192, 0x96, !PT ;  /* 0x0000000c0f107c12 */ /* 0x000fe2000f8e96c0 */
[----:B------:R-:W2:Y:S01]  /*72a0*/  SHFL.BFLY PT, R4, R8, 0x2, 0x1f ;  /* 0x0c401f0008047f89 */ /* 0x000ea200000e0000 */
[----:B------:R-:W-:Y:S01]  /*72b0*/  LOP3.LUT R10, R245, UR13, R12, 0x96, !PT ;  /* 0x0000000df50a7c12 */ /* 0x000fe2000f8e960c */
[----:B------:R-:W-:Y:S01]  /*72c0*/  IMAD.WIDE.U32 R202, R202, -0x326172a9, RZ ;  /* 0xcd9e8d57caca7825 */ /* 0x000fe200078e00ff */
[----:B------:R-:W-:Y:S01]  /*72d0*/  FSETP.NEU.FTZ.AND P3, PT, R37, -INF , PT ;  /* 0xff8000002500780b */ /* 0x000fe20003f7d000 */
[----:B------:R-:W3:Y:S01]  /*72e0*/  SHFL.BFLY PT, R7, R3, 0x1, 0x1f ;  /* 0x0c201f0003077f89 */ /* 0x000ee200000e0000 */
[----:B-1----:R-:W-:Y:S01]  /*72f0*/  PRMT R60, R60, 0x7054, R60 ;  /* 0x000070543c3c7816 */ /* 0x002fe2000000003c */
[----:B------:R-:W-:Y:S01]  /*7300*/  IMAD.WIDE.U32 R16, R16, -0x326172a9, RZ ;  /* 0xcd9e8d5710107825 */ /* 0x000fe200078e00ff */
[----:B------:R-:W-:-:S03]  /*7310*/  LOP3.LUT R5, R203, UR11, R244, 0x96, !PT ;  /* 0x0000000bcb057c12 */ /* 0x000fc6000f8e96f4 */
[----:B------:R-:W-:Y:S01]  /*7320*/  IMAD.WIDE.U32 R10, R10, -0x2daee0ad, RZ ;  /* 0xd2511f530a0a7825 */ /* 0x000fe200078e00ff */
[----:B------:R-:W-:-:S03]  /*7330*/  LOP3.LUT R12, R17, UR11, R190, 0x96, !PT ;  /* 0x0000000b110c7c12 */ /* 0x000fc6000f8e96be */
[----:B------:R-:W-:Y:S01]  /*7340*/  FMUL.FTZ R64, R37, c[0x0][0x23c] ;  /* 0x00008f0025407a20 */ /* 0x000fe20000410000 */
[----:B------:R-:W-:Y:S01]  /*7350*/  LOP3.LUT R200, R11, UR10, R200, 0x96, !PT ;  /* 0x0000000a0bc87c12 */ /* 0x000fe2000f8e96c8 */
[----:B------:R-:W-:Y:S01]  /*7360*/  IMAD.WIDE.U32 R14, R5, -0x2daee0ad, RZ ;  /* 0xd2511f53050e7825 */ /* 0x000fe200078e00ff */
[----:B------:R-:W-:Y:S02]  /*7370*/  LOP3.LUT R5, R217, UR9, R16, 0x96, !PT ;  /* 0x00000009d9057c12 */ /* 0x000fe4000f8e9610 */
[----:B------:R-:W-:Y:S01]  /*7380*/  FSEL R64, R64, RZ, P3 ;  /* 0x000000ff40407208 */ /* 0x000fe20001800000 */
[----:B------:R-:W-:Y:S01]  /*7390*/  IMAD.WIDE.U32 R12, R12, -0x2daee0ad, RZ ;  /* 0xd2511f530c0c7825 */ /* 0x000fe200078e00ff */
[----:B------:R-:W-:-:S03]  /*73a0*/  LOP3.LUT R10, R15, UR8, R10, 0x96, !PT ;  /* 0x000000080f0a7c12 */ /* 0x000fc6000f8e960a */
[----:B------:R-:W-:Y:S01]  /*73b0*/  IMAD.WIDE.U32 R214, R5, -0x2daee0ad, RZ ;  /* 0xd2511f5305d67825 */ /* 0x000fe200078e00ff */
[----:B--2---:R-:W-:Y:S02]  /*73c0*/  FMNMX.FTZ R4, R8, R4, !PT ;  /* 0x0000000408047209 */ /* 0x004fe40007810000 */
[----:B------:R-:W-:Y:S01]  /*73d0*/  LOP3.LUT R206, R13, UR8, R206, 0x96, !PT ;  /* 0x000000080dce7c12 */ /* 0x000fe2000f8e96ce */
[----:B------:R-:W-:Y:S01]  /*73e0*/  IMAD.WIDE.U32 R200, R200, -0x326172a9, RZ ;  /* 0xcd9e8d57c8c87825 */ /* 0x000fe200078e00ff */
[----:B---3--:R-:W-:-:S03]  /*73f0*/  FMNMX.FTZ R3, R3, R7, !PT ;  /* 0x0000000703037209 */ /* 0x008fc60007810000 */
[----:B------:R-:W-:Y:S01]  /*7400*/  FFMA.FTZ R53, R36, c[0x0][0x23c], -R64 ;  /* 0x00008f0024357a23 */ /* 0x000fe20000010840 */
[----:B------:R-:W-:Y:S01]  /*7410*/  FMNMX.FTZ R36, R9, R6, !PT ;  /* 0x0000000609247209 */ /* 0x000fe20007810000 */
[----:B------:R-:W-:Y:S01]  /*7420*/  FMUL.FTZ R184, R3, c[0x0][0x23c] ;  /* 0x00008f0003b87a20 */ /* 0x000fe20000410000 */
[----:B------:R-:W-:Y:S01]  /*7430*/  LOP3.LUT R6, R215, UR6, R12, 0x96, !PT ;  /* 0x00000006d7067c12 */ /* 0x000fe2000f8e960c */
[----:B------:R-:W-:Y:S01]  /*7440*/  IMAD.WIDE.U32 R206, R206, -0x326172a9, RZ ;  /* 0xcd9e8d57cece7825 */ /* 0x000fe200078e00ff */
[----:B------:R-:W1:Y:S01]  /*7450*/  SHFL.BFLY PT, R12, R4, 0x1, 0x1f ;  /* 0x0c201f00040c7f89 */ /* 0x000e6200000e0000 */
[----:B------:R-:W-:Y:S01]  /*7460*/  LOP3.LUT R202, R201, UR9, R202, 0x96, !PT ;  /* 0x00000009c9ca7c12 */ /* 0x000fe2000f8e96ca */
[----:B------:R-:W-:Y:S01]  /*7470*/  MUFU.EX2 R53, R53 ;  /* 0x0000003500357308 */ /* 0x000fe20000000800 */
[----:B------:R-:W-:Y:S01]  /*7480*/  FSETP.NEU.FTZ.AND P1, PT, R3, -INF , PT ;  /* 0xff8000000300780b */ /* 0x000fe20003f3d000 */
[----:B------:R-:W-:Y:S01]  /*7490*/  IMAD.WIDE.U32 R6, R6, -0x326172a9, RZ ;  /* 0xcd9e8d5706067825 */ /* 0x000fe200078e00ff */
[----:B------:R-:W-:-:S02]  /*74a0*/  FSETP.NEU.FTZ.AND P2, PT, R36, -INF , PT ;  /* 0xff8000002400780b */ /* 0x000fc40003f5d000 */
[----:B------:R-:W-:Y:S01]  /*74b0*/  FSEL R184, R184, RZ, P1 ;  /* 0x000000ffb8b87208 */ /* 0x000fe20000800000 */
[----:B------:R-:W-:Y:S01]  /*74c0*/  IMAD.WIDE.U32 R202, R202, -0x2daee0ad, RZ ;  /* 0xd2511f53caca7825 */ /* 0x000fe200078e00ff */
[----:B------:R-:W-:-:S03]  /*74d0*/  LOP3.LUT R15, R6, 0xffff, RZ, 0xc0, !PT ;  /* 0x0000ffff060f7812 */ /* 0x000fc600078ec0ff */
[----:B------:R-:W-:Y:S01]  /*74e0*/  FFMA.FTZ R51, R45, c[0x0][0x23c], -R64 ;  /* 0x00008f002d337a23 */ /* 0x000fe20000010840 */
[----:B------:R-:W-:Y:S01]  /*74f0*/  LOP3.LUT R5, R203, UR6, R14, 0x96, !PT ;  /* 0x00000006cb057c12 */ /* 0x000fe2000f8e960e */
[----:B------:R-:W-:Y:S01]  /*7500*/  FFMA.FTZ R45, R2, c[0x0][0x23c], -R184 ;  /* 0x00008f00022d7a23 */ /* 0x000fe200000108b8 */
[----:B------:R-:W-:Y:S01]  /*7510*/  SHF.R.U32.HI R14, RZ, 0x10, R6 ;  /* 0x00000010ff0e7819 */ /* 0x000fe20000011606 */
[----:B------:R-:W-:Y:S01]  /*7520*/  FMUL.FTZ R61, R36, c[0x0][0x23c] ;  /* 0x00008f00243d7a20 */ /* 0x000fe20000410000 */
[----:B------:R-:W-:Y:S01]  /*7530*/  SHF.R.U32.HI R15, RZ, 0x8, R15 ;  /* 0x00000008ff0f7819 */ /* 0x000fe2000001160f */
[----:B------:R-:W-:Y:S01]  /*7540*/  IMAD.WIDE.U32 R16, R5, -0x326172a9, RZ ;  /* 0xcd9e8d5705107825 */ /* 0x000fe200078e00ff */
[----:B------:R-:W-:Y:S01]  /*7550*/  LOP3.LUT R5, R7, UR17, R206, 0x96, !PT ;  /* 0x0000001107057c12 */ /* 0x000fe2000f8e96ce */
[----:B------:R-:W-:Y:S01]  /*7560*/  MUFU.EX2 R45, R45 ;  /* 0x0000002d002d7308 */ /* 0x000fe20000000800 */
[----:B------:R-:W-:Y:S01]  /*7570*/  LOP3.LUT R7, R6, 0xff, RZ, 0xc0, !PT ;  /* 0x000000ff06077812 */ /* 0x000fe200078ec0ff */
[----:B------:R-:W-:Y:S01]  /*7580*/  IMAD.WIDE.U32 R10, R10, -0x326172a9, RZ ;  /* 0xcd9e8d570a0a7825 */ /* 0x000fe200078e00ff */
[----:B------:R-:W-:-:S02]  /*7590*/  SHF.R.U32.HI R6, RZ, 0x18, R6 ;  /* 0x00000018ff067819 */ /* 0x000fc40000011606 */
[----:B------:R-:W-:Y:S01]  /*75a0*/  LOP3.LUT R2, R14, 0xff, RZ, 0xc0, !PT ;  /* 0x000000ff0e027812 */ /* 0x000fe200078ec0ff */
[----:B------:R-:W-:Y:S01]  /*75b0*/  FFMA.FTZ R50, R47, c[0x0][0x23c], -R64 ;  /* 0x00008f002f327a23 */ /* 0x000fe20000010840 */
[----:B------:R-:W-:Y:S01]  /*75c0*/  FSEL R61, R61, RZ, P2 ;  /* 0x000000ff3d3d7208 */ /* 0x000fe20001000000 */
[----:B------:R-:W-:Y:S01]  /*75d0*/  FFMA.FTZ R43, R18, c[0x0][0x23c], -R184 ;  /* 0x00008f00122b7a23 */ /* 0x000fe200000108b8 */
[----:B------:R-:W-:Y:S01]  /*75e0*/  PRMT R6, R2, 0x5410, R6 ;  /* 0x0000541002067816 */ /* 0x000fe20000000006 */
[--C-:B------:R-:W-:Y:S01]  /*75f0*/  FFMA.FTZ R42, R55, c[0x0][0x23c], -R184.reuse ;  /* 0x00008f00372a7a23 */ /* 0x100fe200000108b8 */
[----:B-1----:R-:W-:Y:S01]  /*7600*/  FMNMX.FTZ R2, R4, R12, !PT ;  /* 0x0000000c04027209 */ /* 0x002fe20007810000 */
[--C-:B------:R-:W-:Y:S01]  /*7610*/  FFMA.FTZ R47, R44, c[0x0][0x23c], -R61.reuse ;  /* 0x00008f002c2f7a23 */ /* 0x100fe2000001083d */
[----:B------:R-:W-:Y:S01]  /*7620*/  LOP3.LUT R13, R16, 0xffff, RZ, 0xc0, !PT ;  /* 0x0000ffff100d7812 */ /* 0x000fe200078ec0ff */
[----:B------:R-:W-:Y:S01]  /*7630*/  FFMA.FTZ R44, R49, c[0x0][0x23c], -R184 ;  /* 0x00008f00312c7a23 */ /* 0x000fe200000108b8 */
[C---:B------:R-:W-:Y:S01]  /*7640*/  FSETP.NEU.FTZ.AND P0, PT, R2.reuse, -INF , PT ;  /* 0xff8000000200780b */ /* 0x040fe20003f1d000 */
[----:B------:R-:W-:Y:S01]  /*7650*/  FMUL.FTZ R164, R2, c[0x0][0x23c] ;  /* 0x00008f0002a47a20 */ /* 0x000fe20000410000 */
[----:B------:R-:W-:Y:S01]  /*7660*/  SHF.R.U32.HI R9, RZ, 0x10, R16 ;  /* 0x00000010ff097819 */ /* 0x000fe20000011610 */
[--C-:B------:R-:W-:Y:S01]  /*7670*/  FFMA.FTZ R49, R48, c[0x0][0x23c], -R61.reuse ;  /* 0x00008f0030317a23 */ /* 0x100fe2000001083d */
[----:B------:R-:W-:Y:S01]  /*7680*/  LOP3.LUT R8, R17, UR17, R10, 0x96, !PT ;  /* 0x0000001111087c12 */ /* 0x000fe2000f8e960a */
[--C-:B------:R-:W-:Y:S01]  /*7690*/  FFMA.FTZ R48, R32, c[0x0][0x23c], -R61.reuse ;  /* 0x00008f0020307a23 */ /* 0x100fe2000001083d */
[----:B------:R-:W-:Y:S01]  /*76a0*/  FSEL R164, R164, RZ, P0 ;  /* 0x000000ffa4a47208 */ /* 0x000fe20000000000 */
[----:B------:R-:W-:Y:S01]  /*76b0*/  FFMA.FTZ R46, R46, c[0x0][0x23c], -R61 ;  /* 0x00008f002e2e7a23 */ /* 0x000fe2000001083d */
[----:B------:R-:W-:Y:S01]  /*76c0*/  LOP3.LUT R200, R11, UR7, R200, 0x96, !PT ;  /* 0x000000070bc87c12 */ /* 0x000fe2000f8e96c8 */
[----:B------:R-:W-:Y:S01]  /*76d0*/  MUFU.EX2 R49, R49 ;  /* 0x0000003100317308 */ /* 0x000fe20000000800 */
[----:B------:R-:W-:Y:S01]  /*76e0*/  LOP3.LUT R11, R16, 0xff, RZ, 0xc0, !PT ;  /* 0x000000ff100b7812 */ /* 0x000fe200078ec0ff */
[----:B------:R-:W-:Y:S01]  /*76f0*/  FFMA.FTZ R41, R34, c[0x0][0x23c], -R164 ;  /* 0x00008f0022297a23 */ /* 0x000fe200000108a4 */
[----:B------:R-:W-:Y:S01]  /*7700*/  SHF.R.U32.HI R10, RZ, 0x18, R16 ;  /* 0x00000018ff0a7819 */ /* 0x000fe20000011610 */
[--C-:B------:R-:W-:Y:S01]  /*7710*/  FFMA.FTZ R40, R35, c[0x0][0x23c], -R164.reuse ;  /* 0x00008f0023287a23 */ /* 0x100fe200000108a4 */
[----:B------:R-:W-:Y:S01]  /*7720*/  SHF.R.U32.HI R13, RZ, 0x8, R13 ;  /* 0x00000008ff0d7819 */ /* 0x000fe2000001160d */
[----:B------:R-:W-:Y:S01]  /*7730*/  FFMA.FTZ R39, R52, c[0x0][0x23c], -R164 ;  /* 0x00008f0034277a23 */ /* 0x000fe200000108a4 */
[----:B------:R-:W-:Y:S01]  /*7740*/  LOP3.LUT R9, R9, 0xff, RZ, 0xc0, !PT ;  /* 0x000000ff09097812 */ /* 0x000fe200078ec0ff */
[----:B------:R-:W-:Y:S01]  /*7750*/  FFMA.FTZ R52, R33, c[0x0][0x23c], -R64 ;  /* 0x00008f0021347a23 */ /* 0x000fe20000010840 */
[----:B------:R-:W-:Y:S01]  /*7760*/  MUFU.EX2 R41, R41 ;  /* 0x0000002900297308 */ /* 0x000fe20000000800 */
[----:B------:R-:W-:Y:S01]  /*7770*/  SHF.R.U32.HI R12, RZ, 0x10, R8 ;  /* 0x00000010ff0c7819 */ /* 0x000fe20000011608 */
[----:B------:R-:W-:Y:S01]  /*7780*/  FFMA.FTZ R38, R54, c[0x0][0x23c], -R164 ;  /* 0x00008f0036267a23 */ /* 0x000fe200000108a4 */
[----:B------:R-:W-:Y:S01]  /*7790*/  PRMT R11, R11, 0x5410, R13 ;  /* 0x000054100b0b7816 */ /* 0x000fe2000000000d */
[----:B------:R-:W-:Y:S01]  /*77a0*/  IMAD.MOV.U32 R201, RZ, RZ, R195 ;  /* 0x000000ffffc97224 */ /* 0x000fe200078e00c3 */
[----:B------:R-:W-:Y:S01]  /*77b0*/  PRMT R9, R9, 0x5410, R10 ;  /* 0x0000541009097816 */ /* 0x000fe2000000000a */
[----:B------:R-:W-:Y:S01]  /*77c0*/  IMAD.MOV.U32 R193, RZ, RZ, R186 ;  /* 0x000000ffffc17224 */ /* 0x000fe200078e00ba */
[C---:B------:R-:W-:Y:S01]  /*77d0*/  LOP3.LUT R13, R8.reuse, 0xffff, RZ, 0xc0, !PT ;  /* 0x0000ffff080d7812 */ /* 0x040fe200078ec0ff */
[----:B------:R-:W1:Y:S01]  /*77e0*/  MUFU.EX2 R40, R40 ;  /* 0x0000002800287308 */ /* 0x000e620000000800 */
[----:B------:R-:W-:Y:S01]  /*77f0*/  LOP3.LUT R10, R8, 0xff, RZ, 0xc0, !PT ;  /* 0x000000ff080a7812 */ /* 0x000fe200078ec0ff */
[--C-:B------:R-:W-:Y:S01]  /*7800*/  HSET2.LE.AND R11, R11, R60.reuse, PT ;  /* 0x0000003c0b0b7233 */ /* 0x100fe20003803000 */
[----:B------:R-:W-:Y:S01]  /*7810*/  PRMT R7, R7, 0x5410, R15 ;  /* 0x0000541007077816 */ /* 0x000fe2000000000f */
[----:B------:R-:W-:Y:S01]  /*7820*/  HSET2.LE.AND R9, R9, R60, PT ;  /* 0x0000003c09097233 */ /* 0x000fe20003803000 */
[----:B------:R-:W-:Y:S01]  /*7830*/  SHF.R.U32.HI R8, RZ, 0x18, R8 ;  /* 0x00000018ff087819 */ /* 0x000fe20000011608 */
[----:B------:R-:W-:Y:S01]  /*7840*/  LDSM.16.MT88.4 R16, [R213+0xa000] ;  /* 0x00a00000d510783b */ /* 0x000fe20000004200 */
[----:B------:R-:W-:Y:S01]  /*7850*/  LOP3.LUT R12, R12, 0xff, RZ, 0xc0, !PT ;  /* 0x000000ff0c0c7812 */ /* 0x000fe200078ec0ff */
[----:B------:R-:W2:Y:S01]  /*7860*/  MUFU.EX2 R52, R52 ;  /* 0x0000003400347308 */ /* 0x000ea20000000800 */
[----:B------:R-:W-:Y:S01]  /*7870*/  LOP3.LUT R15, R5, 0xffff, RZ, 0xc0, !PT ;  /* 0x0000ffff050f7812 */ /* 0x000fe200078ec0ff */
[----:B------:R-:W-:Y:S01]  /*7880*/  LDSM.16.MT88.4 R32, [R212+0xb000] ;  /* 0x00b00000d420783b */ /* 0x000fe20000004200 */
[----:B------:R-:W-:-:S02]  /*7890*/  PRMT R8, R12, 0x5410, R8 ;  /* 0x000054100c087816 */ /* 0x000fc40000000008 */
[----:B------:R-:W-:Y:S02]  /*78a0*/  LOP3.LUT R4, R5, 0xff, RZ, 0xc0, !PT ;  /* 0x000000ff05047812 */ /* 0x000fe400078ec0ff */
[----:B------:R-:W-:Y:S01]  /*78b0*/  SHF.R.U32.HI R15, RZ, 0x8, R15 ;  /* 0x00000008ff0f7819 */ /* 0x000fe2000001160f */
[----:B------:R-:W3:Y:S01]  /*78c0*/  MUFU.EX2 R48, R48 ;  /* 0x0000003000307308 */ /* 0x000ee20000000800 */
[----:B------:R-:W-:Y:S01]  /*78d0*/  SHF.R.U32.HI R14, RZ, 0x10, R5 ;  /* 0x00000010ff0e7819 */ /* 0x000fe20000011605 */
[--C-:B------:R-:W-:Y:S01]  /*78e0*/  HSET2.LE.AND R8, R8, R60.reuse, PT ;  /* 0x0000003c08087233 */ /* 0x100fe20003803000 */
[----:B------:R-:W-:Y:S02]  /*78f0*/  PRMT R4, R4, 0x5410, R15 ;  /* 0x0000541004047816 */ /* 0x000fe4000000000f */
[----:B-1----:R-:W-:Y:S02]  /*7900*/  F2FP.PACK_AB R29, R40, R41 ;  /* 0x00000029281d723e */ /* 0x002fe400000000ff */
[----:B------:R-:W-:Y:S01]  /*7910*/  SHF.R.U32.HI R5, RZ, 0x18, R5 ;  /* 0x00000018ff057819 */ /* 0x000fe20000011605 */
[----:B------:R-:W1:Y:S01]  /*7920*/  MUFU.EX2 R44, R44 ;  /* 0x0000002c002c7308 */ /* 0x000e620000000800 */
[----:B------:R-:W-:Y:S01]  /*7930*/  LOP3.LUT R14, R14, 0xff, RZ, 0xc0, !PT ;  /* 0x000000ff0e0e7812 */ /* 0x000fe200078ec0ff */
[----:B------:R-:W-:Y:S01]  /*7940*/  HSET2.LE.AND R4, R4, R60, PT ;  /* 0x0000003c04047233 */ /* 0x000fe20003803000 */
[----:B------:R-:W-:-:S02]  /*7950*/  SHF.R.U32.HI R13, RZ, 0x8, R13 ;  /* 0x00000008ff0d7819 */ /* 0x000fc4000001160d */
[----:B------:R-:W-:Y:S02]  /*7960*/  LOP3.LUT R29, R8, R29, RZ, 0xc0, !PT ;  /* 0x0000001d081d7212 */ /* 0x000fe400078ec0ff */
[----:B------:R-:W-:Y:S01]  /*7970*/  PRMT R5, R14, 0x5410, R5 ;  /* 0x000054100e057816 */ /* 0x000fe20000000005 */
[----:B------:R-:W-:Y:S01]  /*7980*/  MUFU.EX2 R43, R43 ;  /* 0x0000002b002b7308 */ /* 0x000fe20000000800 */
[----:B------:R-:W-:Y:S02]  /*7990*/  PRMT R10, R10, 0x5410, R13 ;  /* 0x000054100a0a7816 */ /* 0x000fe4000000000d */
[----:B------:R-:W-:Y:S01]  /*79a0*/  FSEL R12, R3, RZ, P1 ;  /* 0x000000ff030c7208 */ /* 0x000fe20000800000 */
[--C-:B------:R-:W-:Y:S01]  /*79b0*/  HSET2.LE.AND R5, R5, R60.reuse, PT ;  /* 0x0000003c05057233 */ /* 0x100fe20003803000 */
[----:B--2---:R-:W-:Y:S01]  /*79c0*/  F2FP.PACK_AB R8, R52, R53 ;  /* 0x000000353408723e */ /* 0x004fe200000000ff */
[--C-:B------:R-:W-:Y:S01]  /*79d0*/  HSET2.LE.AND R10, R10, R60.reuse, PT ;  /* 0x0000003c0a0a7233 */ /* 0x100fe20003803000 */
[----:B------:R-:W-:Y:S01]  /*79e0*/  FSEL R13, R36, RZ, P2 ;  /* 0x000000ff240d7208 */ /* 0x000fe20001000000 */
[----:B------:R-:W2:Y:S01]  /*79f0*/  MUFU.EX2 R42, R42 ;  /* 0x0000002a002a7308 */ /* 0x000ea20000000800 */
[----:B------:R-:W-:Y:S01]  /*7a00*/  FSEL R14, R37, RZ, P3 ;  /* 0x000000ff250e7208 */ /* 0x000fe20001800000 */
[----:B------:R-:W-:Y:S01]  /*7a10*/  FADD.FTZ R12, R166, -R12 ;  /* 0x8000000ca60c7221 */ /* 0x000fe20000010000 */
[----:B------:R-:W-:Y:S01]  /*7a20*/  LOP3.LUT R4, R4, R8, RZ, 0xc0, !PT ;  /* 0x0000000804047212 */ /* 0x000fe200078ec0ff */
[----:B------:R-:W-:Y:S01]  /*7a30*/  FADD.FTZ R167, R167, -R13 ;  /* 0x8000000da7a77221 */ /* 0x000fe20000010000 */
[----:B---3--:R-:W-:Y:S01]  /*7a40*/  F2FP.PACK_AB R8, R48, R49 ;  /* 0x000000313008723e */ /* 0x008fe200000000ff */
[----:B------:R-:W-:Y:S01]  /*7a50*/  FADD.FTZ R168, R168, -R14 ;  /* 0x8000000ea8a87221 */ /* 0x000fe20000010000 */
[----:B-1----:R-:W-:Y:S01]  /*7a60*/  F2FP.PACK_AB R28, R44, R45 ;  /* 0x0000002d2c1c723e */ /* 0x002fe200000000ff */
[----:B------:R-:W-:Y:S01]  /*7a70*/  MUFU.EX2 R39, R39 ;  /* 0x0000002700277308 */ /* 0x000fe20000000800 */
[--C-:B------:R-:W-:Y:S01]  /*7a80*/  HSET2.LE.AND R13, R7, R60.reuse, PT ;  /* 0x0000003c070d7233 */ /* 0x100fe20003803000 */
[----:B------:R-:W-:Y:S01]  /*7a90*/  FMUL.FTZ R12, R12, c[0x0][0x23c] ;  /* 0x00008f000c0c7a20 */ /* 0x000fe20000410000 */
[----:B------:R-:W-:Y:S01]  /*7aa0*/  HSET2.LE.AND R7, R6, R60, PT ;  /* 0x0000003c06077233 */ /* 0x000fe20003803000 */
[----:B------:R-:W-:-:S02]  /*7ab0*/  LOP3.LUT R28, R10, R28, RZ, 0xc0, !PT ;  /* 0x0000001c0a1c7212 */ /* 0x000fc400078ec0ff */
[----:B------:R-:W-:Y:S02]  /*7ac0*/  LOP3.LUT R5, R5, R8, RZ, 0xc0, !PT ;  /* 0x0000000805057212 */ /* 0x000fe400078ec0ff */
[----:B------:R-:W1:Y:S01]  /*7ad0*/  MUFU.EX2 R38, R38 ;  /* 0x0000002600267308 */ /* 0x000e620000000800 */
[----:B--2---:R-:W-:Y:S02]  /*7ae0*/  F2FP.PACK_AB R30, R42, R43 ;  /* 0x0000002b2a1e723e */ /* 0x004fe400000000ff */
[----:B------:R-:W-:Y:S02]  /*7af0*/  FSEL R54, R2, RZ, P0 ;  /* 0x000000ff02367208 */ /* 0x000fe40000000000 */
[----:B------:R-:W-:-:S03]  /*7b00*/  LOP3.LUT R30, R11, R30, RZ, 0xc0, !PT ;  /* 0x0000001e0b1e7212 */ /* 0x000fc600078ec0ff */
[----:B------:R-:W-:Y:S01]  /*7b10*/  MUFU.EX2 R47, R47 ;  /* 0x0000002f002f7308 */ /* 0x000fe20000000800 */
[----:B------:R-:W-:-:S07]  /*7b20*/  FADD.FTZ R54, R165, -R54 ;  /* 0x80000036a5367221 */ /* 0x000fce0000010000 */
[----:B------:R-:W2:Y:S01]  /*7b30*/  MUFU.EX2 R46, R46 ;  /* 0x0000002e002e7308 */ /* 0x000ea20000000800 */
[----:B-1----:R-:W-:Y:S01]  /*7b40*/  F2FP.PACK_AB R31, R38, R39 ;  /* 0x00000027261f723e */ /* 0x002fe200000000ff */
[----:B------:R-:W-:-:S03]  /*7b50*/  FMUL.FTZ R54, R54, c[0x0][0x23c] ;  /* 0x00008f0036367a20 */ /* 0x000fc60000410000 */
[----:B------:R-:W-:Y:S02]  /*7b60*/  LOP3.LUT R31, R9, R31, RZ, 0xc0, !PT ;  /* 0x0000001f091f7212 */ /* 0x000fe400078ec0ff */
[----:B------:R-:W1:Y:S01]  /*7b70*/  LDSM.16.MT88.4 R8, [R213+0xb000] ;  /* 0x00b00000d508783b */ /* 0x000e620000004200 */
[----:B------:R-:W-:Y:S08]  /*7b80*/  MUFU.EX2 R51, R51 ;  /* 0x0000003300337308 */ /* 0x000ff00000000800 */
[----:B------:R-:W3:Y:S01]  /*7b90*/  MUFU.EX2 R50, R50 ;  /* 0x0000003200327308 */ /* 0x000ee20000000800 */
[----:B--2---:R-:W-:-:S04]  /*7ba0*/  F2FP.PACK_AB R14, R46, R47 ;  /* 0x0000002f2e0e723e */ /* 0x004fc800000000ff */
[----:B------:R-:W-:-:S03]  /*7bb0*/  LOP3.LUT R7, R7, R14, RZ, 0xc0, !PT ;  /* 0x0000000e07077212 */ /* 0x000fc600078ec0ff */
[----:B------:R2:W4:Y:S01]  /*7bc0*/  MUFU.EX2 R55, R12 ;  /* 0x0000000c00377308 */ /* 0x0005220000000800 */
[----:B---3--:R-:W-:Y:S01]  /*7bd0*/  F2FP.PACK_AB R6, R50, R51 ;  /* 0x000000333206723e */ /* 0x008fe200000000ff */
[----:B------:R-:W-:-:S06]  /*7be0*/  FMUL.FTZ R168, R168, c[0x0][0x23c] ;  /* 0x00008f00a8a87a20 */ /* 0x000fcc0000410000 */
[----:B------:R-:W3:Y:S01]  /*7bf0*/  MUFU.EX2 R54, R54 ;  /* 0x0000003600367308 */ /* 0x000ee20000000800 */
[----:B------:R-:W-:Y:S02]  /*7c00*/  LOP3.LUT R6, R13, R6, RZ, 0xc0, !PT ;  /* 0x000000060d067212 */ /* 0x000fe400078ec0ff */
[----:B--2---:R-:W2:Y:S01]  /*7c10*/  LDSM.16.MT88.4 R12, [R212+0xa000] ;  /* 0x00a00000d40c783b */ /* 0x004ea20000004200 */
[----:B------:R-:W-:-:S04]  /*7c20*/  FMUL.FTZ R167, R167, c[0x0][0x23c] ;  /* 0x00008f00a7a77a20 */ /* 0x000fc80000410000 */
[----:B------:R-:W1:Y:S01]  /*7c30*/  MUFU.EX2 R186, R168 ;  /* 0x000000a800ba7308 */ /* 0x000e620000000800 */
[----:B------:R-:W-:Y:S02]  /*7c40*/  IMAD.MOV.U32 R195, RZ, RZ, R185 ;  /* 0x000000ffffc37224 */ /* 0x000fe400078e00b9 */
[-C--:B----4-:R-:W-:Y:S02]  /*7c50*/  FMUL.FTZ R140, R140, R55.reuse ;  /* 0x000000378c8c7220 */ /* 0x090fe40000410000 */
[-C--:B------:R-:W-:Y:S02]  /*7c60*/  FMUL.FTZ R141, R141, R55.reuse ;  /* 0x000000378d8d7220 */ /* 0x080fe40000410000 */
[----:B------:R-:W-:Y:S01]  /*7c70*/  FMUL.FTZ R104, R104, R55 ;  /* 0x0000003768687220 */ /* 0x000fe20000410000 */
[----:B------:R-:W4:Y:S01]  /*7c80*/  MUFU.EX2 R185, R167 ;  /* 0x000000a700b97308 */ /* 0x000f220000000800 */
[-C--:B---3--:R-:W-:Y:S02]  /*7c90*/  FMUL.FTZ R142, R142, R54.reuse ;  /* 0x000000368e8e7220 */ /* 0x088fe40000410000 */
[----:B------:R-:W-:-:S02]  /*7ca0*/  FMUL.FTZ R143, R143, R54 ;  /* 0x000000368f8f7220 */ /* 0x000fc40000410000 */
[-C--:B------:R-:W-:Y:S02]  /*7cb0*/  FMUL.FTZ R105, R105, R55.reuse ;  /* 0x0000003769697220 */ /* 0x080fe40000410000 */
[----:B------:R-:W-:Y:S02]  /*7cc0*/  FMUL.FTZ R106, R106, R54 ;  /* 0x000000366a6a7220 */ /* 0x000fe40000410000 */
[-C--:B-1----:R-:W-:Y:S01]  /*7cd0*/  FMUL.FTZ R112, R112, R186.reuse ;  /* 0x000000ba70707220 */ /* 0x082fe20000410000 */
[----:B------:R-:W-:Y:S01]  /*7ce0*/  HMMA.16816.F32 R140, R28, R8, R140 ;  /* 0x000000081c8c723c */ /* 0x000fe2000000188c */
[----:B------:R-:W-:Y:S02]  /*7cf0*/  FMUL.FTZ R113, R113, R186 ;  /* 0x000000ba71717220 */ /* 0x000fe40000410000 */
[----:B------:R-:W-:Y:S02]  /*7d00*/  FMUL.FTZ R107, R107, R54 ;  /* 0x000000366b6b7220 */ /* 0x000fe40000410000 */
[----:B------:R-:W-:-:S02]  /*7d10*/  FMUL.FTZ R116, R116, R55 ;  /* 0x0000003774747220 */ /* 0x000fc40000410000 */
[-C--:B----4-:R-:W-:Y:S02]  /*7d20*/  FMUL.FTZ R114, R114, R185.reuse ;  /* 0x000000b972727220 */ /* 0x090fe40000410000 */
[-C--:B------:R-:W-:Y:S02]  /*7d30*/  FMUL.FTZ R115, R115, R185.reuse ;  /* 0x000000b973737220 */ /* 0x080fe40000410000 */
[-C--:B------:R-:W-:Y:S02]  /*7d40*/  FMUL.FTZ R100, R100, R186.reuse ;  /* 0x000000ba64647220 */ /* 0x080fe40000410000 */
[----:B------:R-:W-:Y:S02]  /*7d50*/  FMUL.FTZ R101, R101, R186 ;  /* 0x000000ba65657220 */ /* 0x000fe40000410000 */
[-C--:B------:R-:W-:Y:S02]  /*7d60*/  FMUL.FTZ R102, R102, R185.reuse ;  /* 0x000000b966667220 */ /* 0x080fe40000410000 */
[----:B------:R-:W-:Y:S01]  /*7d70*/  FMUL.FTZ R103, R103, R185 ;  /* 0x000000b967677220 */ /* 0x000fe20000410000 */
[----:B------:R-:W-:Y:S01]  /*7d80*/  HMMA.16816.F32 R112, R4, R8, R112 ;  /* 0x000000080470723c */ /* 0x000fe20000001870 */
[----:B------:R-:W-:-:S02]  /*7d90*/  FMUL.FTZ R117, R117, R55 ;  /* 0x0000003775757220 */ /* 0x000fc40000410000 */
[-C--:B------:R-:W-:Y:S02]  /*7da0*/  FMUL.FTZ R118, R118, R54.reuse ;  /* 0x0000003676767220 */ /* 0x080fe40000410000 */
[----:B------:R-:W-:Y:S02]  /*7db0*/  FMUL.FTZ R119, R119, R54 ;  /* 0x0000003677777220 */ /* 0x000fe40000410000 */
[----:B------:R-:W-:Y:S01]  /*7dc0*/  FFMA.FTZ R8, R201, c[0x0][0x23c], -R184 ;  /* 0x00008f00c9087a23 */ /* 0x000fe200000108b8 */
[----:B--2---:R-:W-:Y:S01]  /*7dd0*/  HMMA.16816.F32 R104, R28, R12, R104 ;  /* 0x0000000c1c68723c */ /* 0x004fe20000001868 */
[-C--:B------:R-:W-:Y:S02]  /*7de0*/  FMUL.FTZ R120, R120, R186.reuse ;  /* 0x000000ba78787220 */ /* 0x080fe40000410000 */
[----:B------:R-:W-:Y:S02]  /*7df0*/  FMUL.FTZ R121, R121, R186 ;  /* 0x000000ba79797220 */ /* 0x000fe40000410000 */
[----:B------:R-:W-:-:S02]  /*7e00*/  FMUL.FTZ R122, R122, R185 ;  /* 0x000000b97a7a7220 */ /* 0x000fc40000410000 */
[----:B------:R-:W-:Y:S01]  /*7e10*/  FMUL.FTZ R123, R123, R185 ;  /* 0x000000b97b7b7220 */ /* 0x000fe20000410000 */
[----:B------:R-:W-:Y:S01]  /*7e20*/  HMMA.16816.F32 R100, R4, R12, R100 ;  /* 0x0000000c0464723c */ /* 0x000fe20000001864 */
[----:B------:R-:W-:Y:S02]  /*7e30*/  FFMA.FTZ R201, R205, c[0x0][0x23c], -R184 ;  /* 0x00008f00cdc97a23 */ /* 0x000fe400000108b8 */
[-C--:B------:R-:W-:Y:S02]  /*7e40*/  FMUL.FTZ R156, R156, R55.reuse ;  /* 0x000000379c9c7220 */ /* 0x080fe40000410000 */
[----:B------:R-:W-:Y:S02]  /*7e50*/  FMUL.FTZ R157, R157, R55 ;  /* 0x000000379d9d7220 */ /* 0x000fe40000410000 */
[----:B------:R-:W-:Y:S01]  /*7e60*/  IMAD.WIDE.U32 R12, R200, -0x2daee0ad, RZ ;  /* 0xd2511f53c80c7825 */ /* 0x000fe200078e00ff */
[----:B------:R-:W-:Y:S01]  /*7e70*/  MUFU.EX2 R201, R201 ;  /* 0x000000c900c97308 */ /* 0x000fe20000000800 */
[----:B------:R-:W-:Y:S02]  /*7e80*/  HMMA.16816.F32 R116, R28, R10, R116 ;  /* 0x0000000a1c74723c */ /* 0x000fe40000001874 */
[----:B------:R-:W-:-:S02]  /*7e90*/  FMUL.FTZ R158, R158, R54 ;  /* 0x000000369e9e7220 */ /* 0x000fc40000410000 */
[-C--:B------:R-:W-:Y:S02]  /*7ea0*/  FMUL.FTZ R159, R159, R54.reuse ;  /* 0x000000369f9f7220 */ /* 0x080fe40000410000 */
[-C--:B------:R-:W-:Y:S01]  /*7eb0*/  FMUL.FTZ R152, R152, R55.reuse ;  /* 0x0000003798987220 */ /* 0x080fe20000410000 */
[----:B------:R1:W2:Y:S01]  /*7ec0*/  MUFU.EX2 R200, R8 ;  /* 0x0000000800c87308 */ /* 0x0002a20000000800 */
[----:B------:R-:W-:Y:S01]  /*7ed0*/  HMMA.16816.F32 R120, R4, R10, R120 ;  /* 0x0000000a0478723c */ /* 0x000fe20000001878 */
[-C--:B------:R-:W-:Y:S02]  /*7ee0*/  FMUL.FTZ R153, R153, R55.reuse ;  /* 0x0000003799997220 */ /* 0x080fe40000410000 */
[-C--:B------:R-:W-:Y:S02]  /*7ef0*/  FMUL.FTZ R154, R154, R54.reuse ;  /* 0x000000369a9a7220 */ /* 0x080fe40000410000 */
[----:B------:R-:W-:Y:S02]  /*7f00*/  FMUL.FTZ R155, R155, R54 ;  /* 0x000000369b9b7220 */ /* 0x000fe40000410000 */
[----:B------:R-:W-:Y:S01]  /*7f10*/  LOP3.LUT R10, R12, 0xffff, RZ, 0xc0, !PT ;  /* 0x0000ffff0c0a7812 */ /* 0x000fe200078ec0ff */
[----:B------:R-:W-:-:S02]  /*7f20*/  FMUL.FTZ R72, R72, R55 ;  /* 0x0000003748487220 */ /* 0x000fc40000410000 */
[-C--:B------:R-:W-:Y:S02]  /*7f30*/  FMUL.FTZ R73, R73, R55.reuse ;  /* 0x0000003749497220 */ /* 0x080fe40000410000 */
[-C--:B------:R-:W-:Y:S02]  /*7f40*/  FMUL.FTZ R74, R74, R54.reuse ;  /* 0x000000364a4a7220 */ /* 0x080fe40000410000 */
[----:B------:R-:W-:Y:S01]  /*7f50*/  FMUL.FTZ R75, R75, R54 ;  /* 0x000000364b4b7220 */ /* 0x000fe20000410000 */
[----:B-1----:R-:W-:Y:S01]  /*7f60*/  SHF.R.U32.HI R8, RZ, 0x10, R12 ;  /* 0x00000010ff087819 */ /* 0x002fe2000001160c */
[-C--:B------:R-:W-:Y:S02]  /*7f70*/  FMUL.FTZ R76, R76, R55.reuse ;  /* 0x000000374c4c7220 */ /* 0x080fe40000410000 */
[-C--:B------:R-:W-:Y:S02]  /*7f80*/  FMUL.FTZ R77, R77, R55.reuse ;  /* 0x000000374d4d7220 */ /* 0x080fe40000410000 */
        /* <DEDUP_REMOVED lines=84> */
[--C-:B------:R-:W-:Y:S01]  /*84d0*/  HSET2.LE.AND R9, R9, R60.reuse, PT ;  /* 0x0000003c09097233 */ /* 0x100fe20003803000 */
[----:B------:R-:W-:Y:S01]  /*84e0*/  IMAD.MOV.U32 R25, RZ, RZ, R29 ;  /* 0x000000ffff197224 */ /* 0x000fe200078e001d */
[----:B------:R-:W-:Y:S01]  /*84f0*/  LOP3.LUT R28, R202, 0xff, RZ, 0xc0, !PT ;  /* 0x000000ffca1c7812 */ /* 0x000fe200078ec0ff */
[----:B------:R-:W-:Y:S01]  /*8500*/  IMAD.MOV.U32 R166, RZ, RZ, R30 ;  /* 0x000000ffffa67224 */ /* 0x000fe200078e001e */
[----:B------:R-:W-:Y:S01]  /*8510*/  SHF.R.U32.HI R29, RZ, 0x18, R202 ;  /* 0x00000018ff1d7819 */ /* 0x000fe200000116ca */
[--C-:B------:R-:W-:Y:S01]  /*8520*/  FFMA.FTZ R203, R228, c[0x0][0x23c], -R164.reuse ;  /* 0x00008f00e4cb7a23 */ /* 0x100fe200000108a4 */
[----:B--2---:R-:W-:Y:S01]  /*8530*/  F2FP.PACK_AB R30, R201, R200 ;  /* 0x000000c8c91e723e */ /* 0x004fe200000000ff */
[----:B------:R-:W-:Y:S01]  /*8540*/  FFMA.FTZ R202, R240, c[0x0][0x23c], -R164 ;  /* 0x00008f00f0ca7a23 */ /* 0x000fe200000108a4 */
[C---:B------:R-:W-:Y:S01]  /*8550*/  HMMA.16816.F32 R132, R4.reuse, R34, R132 ;  /* 0x000000220484723c */ /* 0x040fe20000001884 */
[----:B------:R-:W-:Y:S01]  /*8560*/  IMAD.MOV.U32 R167, RZ, RZ, R31 ;  /* 0x000000ffffa77224 */ /* 0x000fe200078e001f */
[----:B------:R-:W-:Y:S01]  /*8570*/  PRMT R28, R28, 0x5410, R11 ;  /* 0x000054101c1c7816 */ /* 0x000fe2000000000b */
[----:B------:R-:W-:Y:S01]  /*8580*/  HSET2.LE.AND R31, R8, R60, PT ;  /* 0x0000003c081f7233 */ /* 0x000fe20003803000 */
[----:B------:R-:W-:Y:S01]  /*8590*/  PRMT R29, R10, 0x5410, R29 ;  /* 0x000054100a1d7816 */ /* 0x000fe2000000001d */
[----:B------:R-:W-:Y:S01]  /*85a0*/  FFMA.FTZ R193, R193, c[0x0][0x23c], -R184 ;  /* 0x00008f00c1c17a23 */ /* 0x000fe200000108b8 */
[----:B------:R-:W-:Y:S01]  /*85b0*/  LOP3.LUT R30, R9, R30, RZ, 0xc0, !PT ;  /* 0x0000001e091e7212 */ /* 0x000fe200078ec0ff */
[----:B------:R-:W-:Y:S01]  /*85c0*/  IMAD.MOV.U32 R34, RZ, RZ, R24 ;  /* 0x000000ffff227224 */ /* 0x000fe200078e0018 */
[----:B------:R-:W-:Y:S01]  /*85d0*/  HMMA.16816.F32 R148, R4, R26, R148 ;  /* 0x0000001a0494723c */ /* 0x000fe20000001894 */
[----:B------:R-:W-:Y:S01]  /*85e0*/  IMAD.MOV.U32 R35, RZ, RZ, R25 ;  /* 0x000000ffff237224 */ /* 0x000fe200078e0019 */
[----:B------:R-:W-:Y:S01]  /*85f0*/  LDSM.16.MT88.4 R8, [R213+0xb400] ;  /* 0x00b40000d508783b */ /* 0x000fe20000004200 */
[----:B------:R-:W-:-:S03]  /*8600*/  FFMA.FTZ R195, R195, c[0x0][0x23c], -R184 ;  /* 0x00008f00c3c37a23 */ /* 0x000fc600000108b8 */
[----:B------:R-:W1:Y:S02]  /*8610*/  LDSM.16.MT88.4 R24, [R213+0x9400] ;  /* 0x00940000d518783b */ /* 0x000e640000004200 */
[C---:B------:R-:W-:Y:S01]  /*8620*/  HMMA.16816.F32 R68, R4.reuse, R20, R68 ;  /* 0x000000140444723c */ /* 0x040fe20000001844 */
[----:B------:R-:W-:Y:S01]  /*8630*/  MUFU.EX2 R202, R202 ;  /* 0x000000ca00ca7308 */ /* 0x000fe20000000800 */
[--C-:B------:R-:W-:Y:S01]  /*8640*/  FFMA.FTZ R205, R252, c[0x0][0x23c], -R164.reuse ;  /* 0x00008f00fccd7a23 */ /* 0x100fe200000108a4 */
[----:B------:R2:W5:Y:S05]  /*8650*/  LDL.LU.64 R216, [R1+0x8] ;  /* 0x0000080001d87983 */ /* 0x00056a0000300a00 */
        /* <DEDUP_REMOVED lines=12> */
[--C-:B------:R-:W-:Y:S01]  /*8720*/  HSET2.LE.AND R28, R28, R60.reuse, PT ;  /* 0x0000003c1c1c7233 */ /* 0x100fe20003803000 */
[--C-:B------:R-:W-:Y:S01]  /*8730*/  FFMA.FTZ R240, R189, c[0x0][0x23c], -R64.reuse ;  /* 0x00008f00bdf07a23 */ /* 0x100fe20000010840 */
[----:B------:R-:W-:Y:S01]  /*8740*/  HSET2.LE.AND R29, R29, R60, PT ;  /* 0x0000003c1d1d7233 */ /* 0x000fe20003803000 */
[--C-:B------:R-:W-:Y:S01]  /*8750*/  FFMA.FTZ R210, R210, c[0x0][0x23c], -R64.reuse ;  /* 0x00008f00d2d27a23 */ /* 0x100fe20000010840 */
[----:B------:R2:W5:Y:S01]  /*8760*/  LDL.LU.64 R214, [R1] ;  /* 0x0000000001d67983 */ /* 0x0005620000300a00 */
[----:B----4-:R-:W-:Y:S01]  /*8770*/  F2FP.PACK_AB R32, R203, R202 ;  /* 0x000000cacb20723e */ /* 0x010fe200000000ff */
[----:B------:R-:W-:Y:S01]  /*8780*/  FFMA.FTZ R189, R241, c[0x0][0x23c], -R64 ;  /* 0x00008f00f1bd7a23 */ /* 0x000fe20000010840 */
[----:B------:R-:W4:Y:S01]  /*8790*/  MUFU.EX2 R195, R195 ;  /* 0x000000c300c37308 */ /* 0x000f220000000800 */
[--C-:B------:R-:W-:Y:S01]  /*87a0*/  FFMA.FTZ R228, R239, c[0x0][0x23c], -R61.reuse ;  /* 0x00008f00efe47a23 */ /* 0x100fe2000001083d */
[----:B------:R-:W-:Y:S01]  /*87b0*/  LOP3.LUT R31, R31, R32, RZ, 0xc0, !PT ;  /* 0x000000201f1f7212 */ /* 0x000fe200078ec0ff */
[--C-:B------:R-:W-:Y:S01]  /*87c0*/  FFMA.FTZ R239, R197, c[0x0][0x23c], -R61.reuse ;  /* 0x00008f00c5ef7a23 */ /* 0x100fe2000001083d */
[----:B------:R-:W-:Y:S01]  /*87d0*/  UIADD3 UR4, UR4, 0x1, URZ ;  /* 0x0000000104047890 */ /* 0x000fe2000fffe03f */
[----:B------:R-:W-:Y:S01]  /*87e0*/  FFMA.FTZ R197, R208, c[0x0][0x23c], -R61 ;  /* 0x00008f00d0c57a23 */ /* 0x000fe2000001083d */
[----:B------:R-:W-:Y:S01]  /*87f0*/  UISETP.GE.AND UP0, UPT, UR26, 0x3, UPT ;  /* 0x000000031a00788c */ /* 0x000fe2000bf06270 */
[--C-:B------:R-:W-:Y:S01]  /*8800*/  FFMA.FTZ R208, R209, c[0x0][0x23c], -R184.reuse ;  /* 0x00008f00d1d07a23 */ /* 0x100fe200000108b8 */
[----:B------:R-:W-:Y:S01]  /*8810*/  MUFU.EX2 R205, R205 ;  /* 0x000000cd00cd7308 */ /* 0x000fe20000000800 */
[----:B------:R-:W-:-:S02]  /*8820*/  FFMA.FTZ R209, R236, c[0x0][0x23c], -R184 ;  /* 0x00008f00ecd17a23 */ /* 0x000fc400000108b8 */
[----:B------:R-:W-:Y:S01]  /*8830*/  FFMA.FTZ R236, R238, c[0x0][0x23c], -R184 ;  /* 0x00008f00eeec7a23 */ /* 0x000fe200000108b8 */
[----:B------:R-:W-:Y:S01]  /*8840*/  PLOP3.LUT P0, PT, PT, PT, UP0, 0x80, 0x0 ;  /* 0x000000000000781c */ /* 0x000fe20003f0f008 */
[--C-:B------:R-:W-:Y:S02]  /*8850*/  FFMA.FTZ R196, R196, c[0x0][0x23c], -R164.reuse ;  /* 0x00008f00c4c47a23 */ /* 0x100fe400000108a4 */
[----:B------:R-:W-:Y:S01]  /*8860*/  FFMA.FTZ R238, R199, c[0x0][0x23c], -R164 ;  /* 0x00008f00c7ee7a23 */ /* 0x000fe200000108a4 */
[----:B------:R-:W1:Y:S01]  /*8870*/  MUFU.EX2 R206, R206 ;  /* 0x000000ce00ce7308 */ /* 0x000e620000000800 */
[----:B----4-:R-:W-:Y:S01]  /*8880*/  F2FP.PACK_AB R32, R195, R193 ;  /* 0x000000c1c320723e */ /* 0x010fe200000000ff */
[----:B------:R-:W-:Y:S01]  /*8890*/  FFMA.FTZ R237, R237, c[0x0][0x23c], -R184 ;  /* 0x00008f00eded7a23 */ /* 0x000fe200000108b8 */
[----:B------:R-:W-:Y:S01]  /*88a0*/  @UP0 UIADD3 UR26, UR26, -0x3, URZ ;  /* 0xfffffffd1a1a0890 */ /* 0x000fe2000fffe03f */
[--C-:B------:R-:W-:Y:S01]  /*88b0*/  FFMA.FTZ R199, R211, c[0x0][0x23c], -R164.reuse ;  /* 0x00008f00d3c77a23 */ /* 0x100fe200000108a4 */
[----:B------:R-:W-:Y:S01]  /*88c0*/  LOP3.LUT R28, R28, R32, RZ, 0xc0, !PT ;  /* 0x000000201c1c7212 */ /* 0x000fe200078ec0ff */
[----:B------:R-:W-:-:S02]  /*88d0*/  FFMA.FTZ R204, R204, c[0x0][0x23c], -R164 ;  /* 0x00008f00cccc7a23 */ /* 0x000fc400000108a4 */
[----:B------:R-:W-:Y:S01]  /*88e0*/  MUFU.EX2 R210, R210 ;  /* 0x000000d200d27308 */ /* 0x000fe20000000800 */
[----:B------:R-:W-:Y:S02]  /*88f0*/  FFMA.FTZ R174, R174, c[0x0][0x23c], -R61 ;  /* 0x00008f00aeae7a23 */ /* 0x000fe4000001083d */
[----:B------:R-:W-:Y:S02]  /*8900*/  FFMA.FTZ R177, R177, c[0x0][0x23c], -R64 ;  /* 0x00008f00b1b17a23 */ /* 0x000fe40000010840 */
[--C-:B------:R-:W-:Y:S02]  /*8910*/  FFMA.FTZ R182, R182, c[0x0][0x23c], -R184.reuse ;  /* 0x00008f00b6b67a23 */ /* 0x100fe400000108b8 */
[--C-:B------:R-:W-:Y:S01]  /*8920*/  FFMA.FTZ R181, R181, c[0x0][0x23c], -R184.reuse ;  /* 0x00008f00b5b57a23 */ /* 0x100fe200000108b8 */
[----:B-1----:R-:W-:Y:S01]  /*8930*/  F2FP.PACK_AB R32, R206, R205 ;  /* 0x000000cdce20723e */ /* 0x002fe200000000ff */
[----:B------:R-:W-:Y:S01]  /*8940*/  MUFU.EX2 R189, R189 ;  /* 0x000000bd00bd7308 */ /* 0x000fe20000000800 */
[----:B------:R-:W-:-:S02]  /*8950*/  FFMA.FTZ R180, R180, c[0x0][0x23c], -R184 ;  /* 0x00008f00b4b47a23 */ /* 0x000fc400000108b8 */
[----:B------:R-:W-:Y:S01]  /*8960*/  LOP3.LUT R29, R29, R32, RZ, 0xc0, !PT ;  /* 0x000000201d1d7212 */ /* 0x000fe200078ec0ff */
[--C-:B------:R-:W-:Y:S02]  /*8970*/  FFMA.FTZ R173, R173, c[0x0][0x23c], -R164.reuse ;  /* 0x00008f00adad7a23 */ /* 0x100fe400000108a4 */
[--C-:B------:R-:W-:Y:S02]  /*8980*/  FFMA.FTZ R175, R175, c[0x0][0x23c], -R164.reuse ;  /* 0x00008f00afaf7a23 */ /* 0x100fe400000108a4 */
[----:B------:R-:W-:Y:S01]  /*8990*/  MUFU.EX2 R228, R228 ;  /* 0x000000e400e47308 */ /* 0x000fe20000000800 */
[--C-:B------:R-:W-:Y:S01]  /*89a0*/  FFMA.FTZ R66, R66, c[0x0][0x23c], -R164.reuse ;  /* 0x00008f0042427a23 */ /* 0x100fe200000108a4 */
[----:B------:R-:W-:Y:S01]  /*89b0*/  HMMA.16816.F32 R156, R28, R24, R156 ;  /* 0x000000181c9c723c */ /* 0x000fe2000000189c */
[----:B------:R-:W-:Y:S02]  /*89c0*/  FFMA.FTZ R67, R67, c[0x0][0x23c], -R164 ;  /* 0x00008f0043437a23 */ /* 0x000fe400000108a4 */
[----:B------:R-:W-:-:S02]  /*89d0*/  FFMA.FTZ R53, R232, R186, R53 ;  /* 0x000000bae8357223 */ /* 0x000fc40000010035 */
[----:B------:R-:W-:Y:S01]  /*89e0*/  FFMA.FTZ R49, R231, R185, R49 ;  /* 0x000000b9e7317223 */ /* 0x000fe20000010031 */
[----:B------:R-:W1:Y:S01]  /*89f0*/  MUFU.EX2 R240, R240 ;  /* 0x000000f000f07308 */ /* 0x000e620000000800 */
[----:B------:R-:W-:Y:S01]  /*8a00*/  FFMA.FTZ R45, R230, R55, R45 ;  /* 0x00000037e62d7223 */ /* 0x000fe2000001002d */
[C---:B------:R-:W-:Y:S01]  /*8a10*/  HMMA.16816.F32 R152, R28.reuse, R26, R152 ;  /* 0x0000001a1c98723c */ /* 0x040fe20000001898 */
[----:B------:R-:W-:Y:S02]  /*8a20*/  FFMA.FTZ R41, R229, R54, R41 ;  /* 0x00000036e5297223 */ /* 0x000fe40000010029 */
[----:B------:R-:W-:Y:S02]  /*8a30*/  FADD.FTZ R53, R52, R53 ;  /* 0x0000003534357221 */ /* 0x000fe40000010000 */
[----:B------:R-:W-:Y:S01]  /*8a40*/  FADD.FTZ R49, R48, R49 ;  /* 0x0000003130317221 */ /* 0x000fe20000010000 */
[----:B------:R-:W4:Y:S01]  /*8a50*/  MUFU.EX2 R239, R239 ;  /* 0x000000ef00ef7308 */ /* 0x000f220000000800 */
[----:B------:R-:W-:Y:S01]  /*8a60*/  FADD.FTZ R45, R44, R45 ;  /* 0x0000002d2c2d7221 */ /* 0x000fe20000010000 */
[----:B---3--:R-:W-:Y:S01]  /*8a70*/  HMMA.16816.F32 R72, R28, R20, R72 ;  /* 0x000000141c48723c */ /* 0x008fe20000001848 */
[----:B------:R-:W-:-:S02]  /*8a80*/  FADD.FTZ R41, R40, R41 ;  /* 0x0000002928297221 */ /* 0x000fc40000010000 */
[----:B------:R-:W-:Y:S02]  /*8a90*/  FADD.FTZ R53, R51, R53 ;  /* 0x0000003533357221 */ /* 0x000fe40000010000 */
[----:B------:R-:W-:Y:S01]  /*8aa0*/  FADD.FTZ R49, R47, R49 ;  /* 0x000000312f317221 */ /* 0x000fe20000010000 */
[----:B------:R-:W3:Y:S01]  /*8ab0*/  MUFU.EX2 R197, R197 ;  /* 0x000000c500c57308 */ /* 0x000ee20000000800 */
[----:B------:R-:W-:Y:S01]  /*8ac0*/  FADD.FTZ R45, R43, R45 ;  /* 0x0000002d2b2d7221 */ /* 0x000fe20000010000 */
[C---:B------:R-:W-:Y:S01]  /*8ad0*/  HMMA.16816.F32 R76, R28.reuse, R22, R76 ;  /* 0x000000161c4c723c */ /* 0x040fe2000000184c */
[----:B------:R-:W-:Y:S02]  /*8ae0*/  FADD.FTZ R41, R39, R41 ;  /* 0x0000002927297221 */ /* 0x000fe40000010000 */
[----:B------:R-:W-:Y:S02]  /*8af0*/  FADD.FTZ R53, R50, R53 ;  /* 0x0000003532357221 */ /* 0x000fe40000010000 */
[----:B------:R-:W-:Y:S01]  /*8b00*/  FADD.FTZ R49, R46, R49 ;  /* 0x000000312e317221 */ /* 0x000fe20000010000 */
[----:B------:R-:W2:Y:S01]  /*8b10*/  MUFU.EX2 R208, R208 ;  /* 0x000000d000d07308 */ /* 0x000ea20000000800 */
[----:B------:R-:W-:Y:S01]  /*8b20*/  FADD.FTZ R45, R42, R45 ;  /* 0x0000002d2a2d7221 */ /* 0x000fe20000010000 */
[----:B------:R-:W-:Y:S01]  /*8b30*/  HMMA.16816.F32 R88, R28, R16, R88 ;  /* 0x000000101c58723c */ /* 0x000fe20000001858 */
[----:B------:R-:W-:-:S02]  /*8b40*/  FADD.FTZ R41, R38, R41 ;  /* 0x0000002926297221 */ /* 0x000fc40000010000 */
[----:B-1----:R-:W-:Y:S02]  /*8b50*/  FADD.FTZ R53, R240, R53 ;  /* 0x00000035f0357221 */ /* 0x002fe40000010000 */
[----:B----4-:R-:W-:Y:S01]  /*8b60*/  FADD.FTZ R49, R239, R49 ;  /* 0x00000031ef317221 */ /* 0x010fe20000010000 */
[----:B------:R-:W-:Y:S01]  /*8b70*/  MUFU.EX2 R209, R209 ;  /* 0x000000d100d17308 */ /* 0x000fe20000000800 */
[----:B------:R-:W-:Y:S01]  /*8b80*/  FADD.FTZ R45, R193, R45 ;  /* 0x0000002dc12d7221 */ /* 0x000fe20000010000 */
[C---:B------:R-:W-:Y:S01]  /*8b90*/  HMMA.16816.F32 R92, R28.reuse, R18, R92 ;  /* 0x000000121c5c723c */ /* 0x040fe2000000185c */
[----:B------:R-:W-:Y:S02]  /*8ba0*/  FADD.FTZ R41, R205, R41 ;  /* 0x00000029cd297221 */ /* 0x000fe40000010000 */
[----:B---3--:R-:W-:Y:S02]  /*8bb0*/  FADD.FTZ R49, R197, R49 ;  /* 0x00000031c5317221 */ /* 0x008fe40000010000 */
[----:B------:R-:W-:Y:S01]  /*8bc0*/  FADD.FTZ R45, R195, R45 ;  /* 0x0000002dc32d7221 */ /* 0x000fe20000010000 */
[----:B------:R-:W1:Y:S01]  /*8bd0*/  MUFU.EX2 R196, R196 ;  /* 0x000000c400c47308 */ /* 0x000e620000000800 */
[----:B------:R-:W-:Y:S01]  /*8be0*/  FADD.FTZ R41, R206, R41 ;  /* 0x00000029ce297221 */ /* 0x000fe20000010000 */
[----:B------:R-:W-:Y:S01]  /*8bf0*/  HMMA.16816.F32 R104, R28, R12, R104 ;  /* 0x0000000c1c68723c */ /* 0x000fe20000001868 */
[----:B------:R-:W-:-:S02]  /*8c00*/  FFMA.FTZ R0, R0, c[0x0][0x23c], -R64 ;  /* 0x00008f0000007a23 */ /* 0x000fc40000010840 */
[--C-:B------:R-:W-:Y:S02]  /*8c10*/  FFMA.FTZ R65, R65, c[0x0][0x23c], -R64.reuse ;  /* 0x00008f0041417a23 */ /* 0x100fe40000010840 */
[--C-:B------:R-:W-:Y:S01]  /*8c20*/  FFMA.FTZ R63, R63, c[0x0][0x23c], -R64.reuse ;  /* 0x00008f003f3f7a23 */ /* 0x100fe20000010840 */
[----:B------:R-:W3:Y:S01]  /*8c30*/  MUFU.EX2 R238, R238 ;  /* 0x000000ee00ee7308 */ /* 0x000ee20000000800 */
[----:B------:R-:W-:Y:S01]  /*8c40*/  FFMA.FTZ R62, R62, c[0x0][0x23c], -R64 ;  /* 0x00008f003e3e7a23 */ /* 0x000fe20000010840 */
[C---:B------:R-:W-:Y:S01]  /*8c50*/  HMMA.16816.F32 R144, R28.reuse, R14, R144 ;  /* 0x0000000e1c90723c */ /* 0x040fe20000001890 */
[--C-:B------:R-:W-:Y:S02]  /*8c60*/  FFMA.FTZ R56, R56, c[0x0][0x23c], -R61.reuse ;  /* 0x00008f0038387a23 */ /* 0x100fe4000001083d */
[--C-:B------:R-:W-:Y:S02]  /*8c70*/  FFMA.FTZ R58, R58, c[0x0][0x23c], -R61.reuse ;  /* 0x00008f003a3a7a23 */ /* 0x100fe4000001083d */
[--C-:B------:R-:W-:Y:S01]  /*8c80*/  FFMA.FTZ R57, R57, c[0x0][0x23c], -R61.reuse ;  /* 0x00008f0039397a23 */ /* 0x100fe2000001083d */
[----:B------:R-:W4:Y:S01]  /*8c90*/  MUFU.EX2 R236, R236 ;  /* 0x000000ec00ec7308 */ /* 0x000f220000000800 */
[----:B------:R-:W-:Y:S01]  /*8ca0*/  FFMA.FTZ R59, R59, c[0x0][0x23c], -R61 ;  /* 0x00008f003b3b7a23 */ /* 0x000fe2000001083d */
[----:B------:R-:W-:Y:S01]  /*8cb0*/  HMMA.16816.F32 R140, R28, R8, R140 ;  /* 0x000000081c8c723c */ /* 0x000fe2000000188c */
[----:B------:R-:W-:-:S02]  /*8cc0*/  FADD.FTZ R49, R228, R49 ;  /* 0x00000031e4317221 */ /* 0x000fc40000010000 */
[----:B------:R-:W-:Y:S02]  /*8cd0*/  FADD.FTZ R45, R200, R45 ;  /* 0x0000002dc82d7221 */ /* 0x000fe40000010000 */
[----:B------:R-:W-:Y:S01]  /*8ce0*/  FADD.FTZ R41, R202, R41 ;  /* 0x00000029ca297221 */ /* 0x000fe20000010000 */
[----:B------:R-:W4:Y:S01]  /*8cf0*/  MUFU.EX2 R237, R237 ;  /* 0x000000ed00ed7308 */ /* 0x000f220000000800 */
[----:B------:R-:W-:Y:S01]  /*8d00*/  FADD.FTZ R45, R201, R45 ;  /* 0x0000002dc92d7221 */ /* 0x000fe20000010000 */
[C---:B------:R-:W-:Y:S01]  /*8d10*/  HMMA.16816.F32 R116, R28.reuse, R10, R116 ;  /* 0x0000000a1c74723c */ /* 0x040fe20000001874 */
[----:B------:R-:W-:Y:S02]  /*8d20*/  FADD.FTZ R41, R203, R41 ;  /* 0x00000029cb297221 */ /* 0x000fe40000010000 */
[----:B--2---:R-:W-:Y:S02]  /*8d30*/  FADD.FTZ R45, R208, R45 ;  /* 0x0000002dd02d7221 */ /* 0x004fe40000010000 */
[----:B-1----:R-:W-:Y:S01]  /*8d40*/  FADD.FTZ R41, R196, R41 ;  /* 0x00000029c4297221 */ /* 0x002fe20000010000 */
[----:B------:R-:W1:Y:S01]  /*8d50*/  MUFU.EX2 R199, R199 ;  /* 0x000000c700c77308 */ /* 0x000e620000000800 */
[----:B------:R-:W-:Y:S01]  /*8d60*/  FADD.FTZ R45, R209, R45 ;  /* 0x0000002dd12d7221 */ /* 0x000fe20000010000 */
[----:B------:R-:W-:Y:S01]  /*8d70*/  HMMA.16816.F32 R124, R28, R4, R124 ;  /* 0x000000041c7c723c */ /* 0x000fe2000000187c */
[----:B---3--:R-:W-:-:S02]  /*8d80*/  FADD.FTZ R41, R238, R41 ;  /* 0x00000029ee297221 */ /* 0x008fc40000010000 */
[----:B----4-:R-:W-:Y:S02]  /*8d90*/  FADD.FTZ R45, R236, R45 ;  /* 0x0000002dec2d7221 */ /* 0x010fe40000010000 */
[----:B------:R-:W-:Y:S01]  /*8da0*/  IMAD.MOV.U32 R168, RZ, RZ, R37 ;  /* 0x000000ffffa87224 */ /* 0x000fe200078e0025 */
[----:B------:R-:W2:Y:S01]  /*8db0*/  MUFU.EX2 R204, R204 ;  /* 0x000000cc00cc7308 */ /* 0x000ea20000000800 */
[----:B------:R-:W-:Y:S01]  /*8dc0*/  FADD.FTZ R45, R237, R45 ;  /* 0x0000002ded2d7221 */ /* 0x000fe20000010000 */
[----:B------:R-:W-:Y:S01]  /*8dd0*/  HMMA.16816.F32 R128, R28, R6, R128 ;  /* 0x000000061c80723c */ /* 0x000fe20000001880 */
[----:B------:R-:W-:-:S05]  /*8de0*/  @P0 IMAD.MOV.U32 R168, RZ, RZ, R37 ;  /* 0x000000ffffa80224 */ /* 0x000fca00078e0025 */
[----:B------:R-:W-:Y:S01]  /*8df0*/  MUFU.EX2 R174, R174 ;  /* 0x000000ae00ae7308 */ /* 0x000fe20000000800 */
[----:B------:R-:W-:Y:S01]  /*8e00*/  LOP3.LUT R28, R207, UR7, R34, 0x96, !PT ;  /* 0x00000007cf1c7c12 */ /* 0x000fe2000f8e9622 */
[----:B------:R-:W-:Y:S02]  /*8e10*/  FFMA.FTZ R207, R198, c[0x0][0x23c], -R64 ;  /* 0x00008f00c6cf7a23 */ /* 0x000fe40000010840 */
[----:B------:R-:W-:Y:S02]  /*8e20*/  FFMA.FTZ R198, R242, c[0x0][0x23c], -R61 ;  /* 0x00008f00f2c67a23 */ /* 0x000fe4000001083d */
[----:B------:R-:W-:Y:S02]  /*8e30*/  IMAD.WIDE.U32 R28, R28, -0x2daee0ad, RZ ;  /* 0xd2511f531c1c7825 */ /* 0x000fe400078e00ff */
[----:B------:R-:W3:Y:S02]  /*8e40*/  MUFU.EX2 R207, R207 ;  /* 0x000000cf00cf7308 */ /* 0x000ee40000000800 */
[----:B-1----:R-:W-:Y:S01]  /*8e50*/  FADD.FTZ R41, R199, R41 ;  /* 0x00000029c7297221 */ /* 0x002fe20000010000 */
[----:B------:R-:W-:Y:S01]  /*8e60*/  LOP3.LUT R31, R29, UR16, R166, 0x96, !PT ;  /* 0x000000101d1f7c12 */ /* 0x000fe2000f8e96a6 */
[----:B------:R-:W-:Y:S01]  /*8e70*/  IMAD.WIDE.U32 R166, R169, -0x2daee0ad, RZ ;  /* 0xd2511f53a9a67825 */ /* 0x000fe200078e00ff */
[----:B------:R-:W-:-:S02]  /*8e80*/  LOP3.LUT R32, R28, 0xffff, RZ, 0xc0, !PT ;  /* 0x0000ffff1c207812 */ /* 0x000fc400078ec0ff */
[--C-:B------:R-:W-:Y:S01]  /*8e90*/  SHF.R.U32.HI R29, RZ, 0x10, R28.reuse ;  /* 0x00000010ff1d7819 */ /* 0x100fe2000001161c */
[----:B------:R-:W1:Y:S01]  /*8ea0*/  MUFU.EX2 R198, R198 ;  /* 0x000000c600c67308 */ /* 0x000e620000000800 */
[----:B------:R-:W-:Y:S01]  /*8eb0*/  LOP3.LUT R30, R28, 0xff, RZ, 0xc0, !PT ;  /* 0x000000ff1c1e7812 */ /* 0x000fe200078ec0ff */
[----:B--2---:R-:W-:Y:S01]  /*8ec0*/  FADD.FTZ R41, R204, R41 ;  /* 0x00000029cc297221 */ /* 0x004fe20000010000 */
[----:B------:R-:W-:Y:S02]  /*8ed0*/  SHF.R.U32.HI R28, RZ, 0x18, R28 ;  /* 0x00000018ff1c7819 */ /* 0x000fe4000001161c */
[----:B------:R-:W-:Y:S02]  /*8ee0*/  LOP3.LUT R29, R29, 0xff, RZ, 0xc0, !PT ;  /* 0x000000ff1d1d7812 */ /* 0x000fe400078ec0ff */
[----:B------:R-:W-:Y:S01]  /*8ef0*/  SHF.R.U32.HI R32, RZ, 0x8, R32 ;  /* 0x00000008ff207819 */ /* 0x000fe20000011620 */
[----:B------:R-:W-:Y:S01]  /*8f00*/  MUFU.EX2 R177, R177 ;  /* 0x000000b100b17308 */ /* 0x000fe20000000800 */
[----:B------:R-:W-:Y:S01]  /*8f10*/  PRMT R28, R29, 0x5410, R28 ;  /* 0x000054101d1c7816 */ /* 0x000fe2000000001c */
[----:B---3--:R-:W-:Y:S01]  /*8f20*/  FADD.FTZ R53, R207, R53 ;  /* 0x00000035cf357221 */ /* 0x008fe20000010000 */
[----:B------:R-:W-:-:S02]  /*8f30*/  SHF.R.U32.HI R29, RZ, 0x10, R31 ;  /* 0x00000010ff1d7819 */ /* 0x000fc4000001161f */
[----:B------:R-:W-:Y:S01]  /*8f40*/  PRMT R30, R30, 0x5410, R32 ;  /* 0x000054101e1e7816 */ /* 0x000fe20000000020 */
[--C-:B------:R-:W-:Y:S01]  /*8f50*/  HSET2.LE.AND R28, R28, R60.reuse, PT ;  /* 0x0000003c1c1c7233 */ /* 0x100fe20003803000 */
[C---:B------:R-:W-:Y:S01]  /*8f60*/  LOP3.LUT R33, R31.reuse, 0xffff, RZ, 0xc0, !PT ;  /* 0x0000ffff1f217812 */ /* 0x040fe200078ec0ff */
[----:B------:R-:W-:Y:S01]  /*8f70*/  MUFU.EX2 R182, R182 ;  /* 0x000000b600b67308 */ /* 0x000fe20000000800 */
[----:B------:R-:W-:Y:S01]  /*8f80*/  LOP3.LUT R32, R31, 0xff, RZ, 0xc0, !PT ;  /* 0x000000ff1f207812 */ /* 0x000fe200078ec0ff */
[----:B------:R-:W-:Y:S01]  /*8f90*/  HSET2.LE.AND R30, R30, R60, PT ;  /* 0x0000003c1e1e7233 */ /* 0x000fe20003803000 */
[----:B------:R-:W-:Y:S01]  /*8fa0*/  SHF.R.U32.HI R31, RZ, 0x18, R31 ;  /* 0x00000018ff1f7819 */ /* 0x000fe2000001161f */
[----:B------:R-:W-:Y:S01]  /*8fb0*/  FADD.FTZ R53, R210, R53 ;  /* 0x00000035d2357221 */ /* 0x000fe20000010000 */
[----:B------:R-:W-:Y:S01]  /*8fc0*/  LOP3.LUT R29, R29, 0xff, RZ, 0xc0, !PT ;  /* 0x000000ff1d1d7812 */ /* 0x000fe200078ec0ff */
[----:B-1----:R-:W-:Y:S01]  /*8fd0*/  FADD.FTZ R49, R198, R49 ;  /* 0x00000031c6317221 */ /* 0x002fe20000010000 */
[----:B------:R-:W-:Y:S01]  /*8fe0*/  SHF.R.U32.HI R33, RZ, 0x8, R33 ;  /* 0x00000008ff217819 */ /* 0x000fe20000011621 */
[----:B------:R-:W-:Y:S01]  /*8ff0*/  MUFU.EX2 R181, R181 ;  /* 0x000000b500b57308 */ /* 0x000fe20000000800 */
[----:B------:R-:W-:Y:S01]  /*9000*/  PRMT R29, R29, 0x5410, R31 ;  /* 0x000054101d1d7816 */ /* 0x000fe2000000001f */
[C---:B------:R-:W-:Y:S01]  /*9010*/  FADD.FTZ R53, R189.reuse, R53 ;  /* 0x00000035bd357221 */ /* 0x040fe20000010000 */
[----:B------:R-:W-:-:S02]  /*9020*/  F2FP.PACK_AB R31, R189, R210 ;  /* 0x000000d2bd1f723e */ /* 0x000fc400000000ff */
[----:B------:R-:W-:Y:S01]  /*9030*/  PRMT R32, R32, 0x5410, R33 ;  /* 0x0000541020207816 */ /* 0x000fe20000000021 */
[----:B------:R-:W-:Y:S01]  /*9040*/  HSET2.LE.AND R29, R29, R60, PT ;  /* 0x0000003c1d1d7233 */ /* 0x000fe20003803000 */
[----:B------:R-:W-:Y:S01]  /*9050*/  LOP3.LUT R30, R30, R31, RZ, 0xc0, !PT ;  /* 0x0000001f1e1e7212 */ /* 0x000fe200078ec0ff */
[----:B------:R-:W-:Y:S01]  /*9060*/  MUFU.EX2 R180, R180 ;  /* 0x000000b400b47308 */ /* 0x000fe20000000800 */
[----:B------:R-:W-:-:S04]  /*9070*/  F2FP.PACK_AB R31, R198, R228 ;  /* 0x000000e4c61f723e */ /* 0x000fc800000000ff */
[----:B------:R-:W-:Y:S01]  /*9080*/  LOP3.LUT R31, R28, R31, RZ, 0xc0, !PT ;  /* 0x0000001f1c1f7212 */ /* 0x000fe200078ec0ff */
[----:B------:R-:W-:Y:S01]  /*9090*/  HSET2.LE.AND R28, R32, R60, PT ;  /* 0x0000003c201c7233 */ /* 0x000fe20003803000 */
[----:B------:R-:W-:Y:S01]  /*90a0*/  F2FP.PACK_AB R32, R207, R240 ;  /* 0x000000f0cf20723e */ /* 0x000fe200000000ff */
[----:B------:R-:W1:Y:S03]  /*90b0*/  MUFU.EX2 R173, R173 ;  /* 0x000000ad00ad7308 */ /* 0x000e660000000800 */
[----:B------:R-:W-:Y:S02]  /*90c0*/  LOP3.LUT R28, R28, R32, RZ, 0xc0, !PT ;  /* 0x000000201c1c7212 */ /* 0x000fe400078ec0ff */
[----:B------:R-:W-:-:S03]  /*90d0*/  F2FP.PACK_AB R32, R197, R239 ;  /* 0x000000efc520723e */ /* 0x000fc600000000ff */
[----:B------:R-:W2:Y:S01]  /*90e0*/  MUFU.EX2 R175, R175 ;  /* 0x000000af00af7308 */ /* 0x000ea20000000800 */
[----:B------:R-:W-:Y:S02]  /*90f0*/  LOP3.LUT R29, R29, R32, RZ, 0xc0, !PT ;  /* 0x000000201d1d7212 */ /* 0x000fe400078ec0ff */
[----:B------:R-:W-:-:S05]  /*9100*/  F2FP.PACK_AB R32, R209, R208 ;  /* 0x000000d0d120723e */ /* 0x000fca00000000ff */
[----:B------:R-:W-:Y:S01]  /*9110*/  HMMA.16816.F32 R68, R28, R20, R68 ;  /* 0x000000141c44723c */ /* 0x000fe20000001844 */
[----:B------:R-:W3:Y:S01]  /*9120*/  MUFU.EX2 R66, R66 ;  /* 0x0000004200427308 */ /* 0x000ee20000000800 */
[----:B-1----:R-:W-:-:S05]  /*9130*/  FADD.FTZ R41, R173, R41 ;  /* 0x00000029ad297221 */ /* 0x002fca0000010000 */
[----:B------:R-:W-:Y:S01]  /*9140*/  IMAD.U32 R20, RZ, RZ, UR25 ;  /* 0x00000019ff147e24 */ /* 0x000fe2000f8e00ff */
[----:B------:R-:W-:Y:S01]  /*9150*/  HMMA.16816.F32 R160, R28, R24, R160 ;  /* 0x000000181ca0723c */ /* 0x000fe200000018a0 */
[----:B------:R-:W1:Y:S01]  /*9160*/  MUFU.EX2 R67, R67 ;  /* 0x0000004300437308 */ /* 0x000e620000000800 */
[----:B--2---:R-:W-:Y:S02]  /*9170*/  FADD.FTZ R41, R175, R41 ;  /* 0x00000029af297221 */ /* 0x004fe40000010000 */
[----:B------:R-:W-:-:S04]  /*9180*/  LOP3.LUT R20, R167, UR4, R20, 0x96, !PT ;  /* 0x00000004a7147c12 */ /* 0x000fc8000f8e9614 */
[C---:B------:R-:W-:Y:S01]  /*9190*/  HMMA.16816.F32 R84, R28.reuse, R16, R84 ;  /* 0x000000101c54723c */ /* 0x040fe20000001854 */
[----:B------:R-:W-:Y:S01]  /*91a0*/  IMAD.WIDE.U32 R24, R20, -0x326172a9, RZ ;  /* 0xcd9e8d5714187825 */ /* 0x000fe200078e00ff */
[----:B------:R-:W-:Y:S03]  /*91b0*/  MUFU.EX2 R0, R0 ;  /* 0x0000000000007308 */ /* 0x000fe60000000800 */
[----:B---3--:R-:W-:Y:S01]  /*91c0*/  FADD.FTZ R41, R66, R41 ;  /* 0x0000002942297221 */ /* 0x008fe20000010000 */
[----:B------:R-:W-:Y:S02]  /*91d0*/  LOP3.LUT R250, R25, UR15, R250, 0x96, !PT ;  /* 0x0000000f19fa7c12 */ /* 0x000fe4000f8e96fa */
[----:B------:R-:W-:Y:S01]  /*91e0*/  LOP3.LUT R16, R245, UR13, R24, 0x96, !PT ;  /* 0x0000000df5107c12 */ /* 0x000fe2000f8e9618 */
[----:B------:R-:W-:Y:S01]  /*91f0*/  HMMA.16816.F32 R100, R28, R12, R100 ;  /* 0x0000000c1c64723c */ /* 0x000fe20000001864 */
[----:B------:R-:W-:Y:S01]  /*9200*/  MUFU.EX2 R65, R65 ;  /* 0x0000004100417308 */ /* 0x000fe20000000800 */
[----:B------:R-:W-:-:S04]  /*9210*/  IMAD.WIDE.U32 R250, R250, -0x2daee0ad, RZ ;  /* 0xd2511f53fafa7825 */ /* 0x000fc800078e00ff */
[----:B------:R-:W-:Y:S01]  /*9220*/  IMAD.WIDE.U32 R16, R16, -0x2daee0ad, RZ ;  /* 0xd2511f5310107825 */ /* 0x000fe200078e00ff */
[----:B------:R-:W-:Y:S01]  /*9230*/  LOP3.LUT R248, R251, UR12, R248, 0x96, !PT ;  /* 0x0000000cfbf87c12 */ /* 0x000fe2000f8e96f8 */
[----:B------:R-:W-:Y:S01]  /*9240*/  HMMA.16816.F32 R108, R28, R14, R108 ;  /* 0x0000000e1c6c723c */ /* 0x000fe2000000186c */
[----:B------:R-:W-:Y:S01]  /*9250*/  MUFU.EX2 R63, R63 ;  /* 0x0000003f003f7308 */ /* 0x000fe20000000800 */
[----:B------:R-:W-:Y:S01]  /*9260*/  IMAD.MOV.U32 R251, RZ, RZ, R25 ;  /* 0x000000fffffb7224 */ /* 0x000fe200078e0019 */
[----:B------:R-:W-:Y:S01]  /*9270*/  LOP3.LUT R166, R17, UR10, R250, 0x96, !PT ;  /* 0x0000000a11a67c12 */ /* 0x000fe2000f8e96fa */
[----:B------:R-:W-:-:S03]  /*9280*/  IMAD.WIDE.U32 R248, R248, -0x326172a9, RZ ;  /* 0xcd9e8d57f8f87825 */ /* 0x000fc600078e00ff */
[----:B------:R-:W-:Y:S01]  /*9290*/  LOP3.LUT R194, R251, UR15, R194, 0x96, !PT ;  /* 0x0000000ffbc27c12 */ /* 0x000fe2000f8e96c2 */
[----:B------:R-:W-:Y:S01]  /*92a0*/  IMAD.WIDE.U32 R166, R166, -0x326172a9, RZ ;  /* 0xcd9e8d57a6a67825 */ /* 0x000fe200078e00ff */
[----:B------:R-:W-:Y:S01]  /*92b0*/  LOP3.LUT R244, R249, UR11, R244, 0x96, !PT ;  /* 0x0000000bf9f47c12 */ /* 0x000fe2000f8e96f4 */
[----:B------:R-:W-:Y:S01]  /*92c0*/  HMMA.16816.F32 R112, R28, R8, R112 ;  /* 0x000000081c70723c */ /* 0x000fe20000001870 */
[----:B------:R-:W-:Y:S01]  /*92d0*/  MUFU.EX2 R62, R62 ;  /* 0x0000003e003e7308 */ /* 0x000fe20000000800 */
[----:B------:R-:W-:Y:S01]  /*92e0*/  IMAD.MOV.U32 R250, RZ, RZ, R24 ;  /* 0x000000fffffa7224 */ /* 0x000fe200078e0018 */
[----:B------:R-:W-:Y:S01]  /*92f0*/  LOP3.LUT R242, R167, UR9, R248, 0x96, !PT ;  /* 0x00000009a7f27c12 */ /* 0x000fe2000f8e96f8 */
[----:B------:R-:W-:-:S04]  /*9300*/  IMAD.WIDE.U32 R12, R244, -0x2daee0ad, RZ ;  /* 0xd2511f53f40c7825 */ /* 0x000fc800078e00ff */
[----:B------:R-:W-:Y:S01]  /*9310*/  IMAD.WIDE.U32 R242, R242, -0x2daee0ad, RZ ;  /* 0xd2511f53f2f27825 */ /* 0x000fe200078e00ff */
[----:B------:R-:W-:Y:S01]  /*9320*/  LOP3.LUT R244, R13, UR8, R16, 0x96, !PT ;  /* 0x000000080df47c12 */ /* 0x000fe2000f8e9610 */
[----:B------:R-:W-:Y:S01]  /*9330*/  HMMA.16816.F32 R136, R28, R4, R136 ;  /* 0x000000041c88723c */ /* 0x000fe20000001888 */
[----:B------:R-:W-:Y:S01]  /*9340*/  MUFU.EX2 R56, R56 ;  /* 0x0000003800387308 */ /* 0x000fe20000000800 */
[----:B-1----:R-:W-:Y:S01]  /*9350*/  FADD.FTZ R229, R67, R41 ;  /* 0x0000002943e57221 */ /* 0x002fe20000010000 */
[----:B------:R-:W-:Y:S01]  /*9360*/  LOP3.LUT R12, R243, UR6, R12, 0x96, !PT ;  /* 0x00000006f30c7c12 */ /* 0x000fe2000f8e960c */
[----:B------:R-:W-:-:S04]  /*9370*/  IMAD.WIDE.U32 R244, R244, -0x326172a9, RZ ;  /* 0xcd9e8d57f4f47825 */ /* 0x000fc800078e00ff */
[----:B------:R-:W-:Y:S01]  /*9380*/  IMAD.WIDE.U32 R14, R12, -0x326172a9, RZ ;  /* 0xcd9e8d570c0e7825 */ /* 0x000fe200078e00ff */
[C---:B------:R-:W-:Y:S01]  /*9390*/  HMMA.16816.F32 R120, R28.reuse, R10, R120 ;  /* 0x0000000a1c78723c */ /* 0x040fe20000001878 */
[----:B------:R-:W-:Y:S03]  /*93a0*/  MUFU.EX2 R58, R58 ;  /* 0x0000003a003a7308 */ /* 0x000fe60000000800 */
[----:B------:R-:W-:Y:S02]  /*93b0*/  LOP3.LUT R9, R15, UR17, R244, 0x96, !PT ;  /* 0x000000110f097c12 */ /* 0x000fe4000f8e96f4 */
[----:B------:R-:W-:Y:S02]  /*93c0*/  LOP3.LUT R34, R14, 0xff, RZ, 0xc0, !PT ;  /* 0x000000ff0e227812 */ /* 0x000fe400078ec0ff */
[C---:B------:R-:W-:Y:S01]  /*93d0*/  LOP3.LUT R12, R9.reuse, 0xffff, RZ, 0xc0, !PT ;  /* 0x0000ffff090c7812 */ /* 0x040fe200078ec0ff */
[----:B------:R-:W-:Y:S01]  /*93e0*/  HMMA.16816.F32 R148, R28, R26, R148 ;  /* 0x0000001a1c94723c */ /* 0x000fe20000001894 */
[----:B------:R-:W-:Y:S01]  /*93f0*/  LOP3.LUT R8, R9, 0xff, RZ, 0xc0, !PT ;  /* 0x000000ff09087812 */ /* 0x000fe200078ec0ff */
[----:B------:R-:W1:Y:S01]  /*9400*/  LDSM.16.MT88.4 R24, [R213+0x9800] ;  /* 0x00980000d518783b */ /* 0x000e620000004200 */
[----:B------:R-:W-:Y:S01]  /*9410*/  SHF.R.U32.HI R12, RZ, 0x8, R12 ;  /* 0x00000008ff0c7819 */ /* 0x000fe2000001160c */
[----:B------:R-:W-:Y:S01]  /*9420*/  MUFU.EX2 R57, R57 ;  /* 0x0000003900397308 */ /* 0x000fe20000000800 */
[----:B------:R-:W-:-:S02]  /*9430*/  SHF.R.U32.HI R5, RZ, 0x10, R9 ;  /* 0x00000010ff057819 */ /* 0x000fc40000011609 */
[----:B------:R-:W-:Y:S01]  /*9440*/  PRMT R8, R8, 0x5410, R12 ;  /* 0x0000541008087816 */ /* 0x000fe2000000000c */
[C---:B------:R-:W-:Y:S01]  /*9450*/  HMMA.16816.F32 R80, R28.reuse, R22, R80 ;  /* 0x000000161c50723c */ /* 0x040fe20000001850 */
[----:B------:R-:W-:Y:S01]  /*9460*/  LOP3.LUT R11, R14, 0xffff, RZ, 0xc0, !PT ;  /* 0x0000ffff0e0b7812 */ /* 0x000fe200078ec0ff */
[----:B------:R-:W2:Y:S01]  /*9470*/  LDSM.16.MT88.4 R20, [R212+0x9800] ;  /* 0x00980000d414783b */ /* 0x000ea20000004200 */
[----:B------:R-:W-:Y:S01]  /*9480*/  SHF.R.U32.HI R10, RZ, 0x10, R14 ;  /* 0x00000010ff0a7819 */ /* 0x000fe2000001160e */
[----:B------:R-:W-:Y:S01]  /*9490*/  HSET2.LE.AND R8, R8, R60, PT ;  /* 0x0000003c08087233 */ /* 0x000fe20003803000 */
[----:B------:R-:W-:Y:S01]  /*94a0*/  SHF.R.U32.HI R4, RZ, 0x18, R9 ;  /* 0x00000018ff047819 */ /* 0x000fe20000011609 */
[----:B------:R-:W-:Y:S01]  /*94b0*/  MUFU.EX2 R59, R59 ;  /* 0x0000003b003b7308 */ /* 0x000fe20000000800 */
[----:B------:R-:W-:Y:S01]  /*94c0*/  LOP3.LUT R5, R5, 0xff, RZ, 0xc0, !PT ;  /* 0x000000ff05057812 */ /* 0x000fe200078ec0ff */
[----:B------:R-:W-:Y:S01]  /*94d0*/  HMMA.16816.F32 R96, R28, R18, R96 ;  /* 0x000000121c60723c */ /* 0x000fe20000001860 */
[----:B------:R-:W-:Y:S01]  /*94e0*/  SHF.R.U32.HI R11, RZ, 0x8, R11 ;  /* 0x00000008ff0b7819 */ /* 0x000fe2000001160b */
[----:B------:R-:W3:Y:S01]  /*94f0*/  LDSM.16.MT88.4 R16, [R213+0xa800] ;  /* 0x00a80000d510783b */ /* 0x000ee20000004200 */
[----:B------:R-:W-:-:S02]  /*9500*/  LOP3.LUT R10, R10, 0xff, RZ, 0xc0, !PT ;  /* 0x000000ff0a0a7812 */ /* 0x000fc400078ec0ff */
[----:B------:R-:W-:Y:S02]  /*9510*/  PRMT R4, R5, 0x5410, R4 ;  /* 0x0000541005047816 */ /* 0x000fe40000000004 */
[----:B------:R-:W-:Y:S01]  /*9520*/  SHF.R.U32.HI R35, RZ, 0x18, R14 ;  /* 0x00000018ff237819 */ /* 0x000fe2000001160e */
[----:B------:R-:W-:Y:S01]  /*9530*/  HMMA.16816.F32 R132, R28, R6, R132 ;  /* 0x000000061c84723c */ /* 0x000fe20000001884 */
[----:B------:R-:W-:Y:S01]  /*9540*/  PRMT R34, R34, 0x5410, R11 ;  /* 0x0000541022227816 */ /* 0x000fe2000000000b */
[--C-:B------:R-:W-:Y:S01]  /*9550*/  HSET2.LE.AND R33, R4, R60.reuse, PT ;  /* 0x0000003c04217233 */ /* 0x100fe20003803000 */
[----:B------:R-:W-:Y:S01]  /*9560*/  PRMT R35, R10, 0x5410, R35 ;  /* 0x000054100a237816 */ /* 0x000fe20000000023 */
[----:B------:R-:W4:Y:S01]  /*9570*/  LDSM.16.MT88.4 R12, [R212+0xa800] ;  /* 0x00a80000d40c783b */ /* 0x000f220000004200 */
[----:B------:R-:W-:Y:S01]  /*9580*/  LOP3.LUT R32, R8, R32, RZ, 0xc0, !PT ;  /* 0x0000002008207212 */ /* 0x000fe200078ec0ff */
[--C-:B------:R-:W-:Y:S01]  /*9590*/  HSET2.LE.AND R34, R34, R60.reuse, PT ;  /* 0x0000003c22227233 */ /* 0x100fe20003803000 */
[----:B------:R-:W-:Y:S01]  /*95a0*/  F2FP.PACK_AB R28, R238, R196 ;  /* 0x000000c4ee1c723e */ /* 0x000fe200000000ff */
[----:B------:R-:W2:Y:S01]  /*95b0*/  LDSM.16.MT88.4 R8, [R213+0xb800] ;  /* 0x00b80000d508783b */ /* 0x000ea20000004200 */
[----:B------:R-:W-:-:S02]  /*95c0*/  HSET2.LE.AND R35, R35, R60, PT ;  /* 0x0000003c23237233 */ /* 0x000fc40003803000 */
[----:B------:R-:W-:Y:S01]  /*95d0*/  LOP3.LUT R33, R33, R28, RZ, 0xc0, !PT ;  /* 0x0000001c21217212 */ /* 0x000fe200078ec0ff */
[----:B------:R-:W3:Y:S01]  /*95e0*/  LDSM.16.MT88.4 R4, [R212+0xb800] ;  /* 0x00b80000d404783b */ /* 0x000ee20000004200 */
[----:B------:R-:W-:-:S04]  /*95f0*/  F2FP.PACK_AB R28, R237, R236 ;  /* 0x000000eced1c723e */ /* 0x000fc800000000ff */
[----:B------:R-:W-:Y:S02]  /*9600*/  LOP3.LUT R34, R34, R28, RZ, 0xc0, !PT ;  /* 0x0000001c22227212 */ /* 0x000fe400078ec0ff */
[----:B------:R-:W-:-:S04]  /*9610*/  F2FP.PACK_AB R28, R204, R199 ;  /* 0x000000c7cc1c723e */ /* 0x000fc800000000ff */
[----:B------:R-:W-:Y:S02]  /*9620*/  LOP3.LUT R35, R35, R28, RZ, 0xc0, !PT ;  /* 0x0000001c23237212 */ /* 0x000fe400078ec0ff */
[----:B------:R-:W-:Y:S01]  /*9630*/  LOP3.LUT R28, R191, UR13, R250, 0x96, !PT ;  /* 0x0000000dbf1c7c12 */ /* 0x000fe2000f8e96fa */
[----:B------:R-:W-:-:S04]  /*9640*/  IMAD.WIDE.U32 R250, R194, -0x2daee0ad, RZ ;  /* 0xd2511f53c2fa7825 */ /* 0x000fc800078e00ff */
[----:B------:R-:W-:Y:S01]  /*9650*/  IMAD.WIDE.U32 R28, R28, -0x2daee0ad, RZ ;  /* 0xd2511f531c1c7825 */ /* 0x000fe200078e00ff */
[----:B------:R-:W-:Y:S01]  /*9660*/  LOP3.LUT R192, R251, UR12, R192, 0x96, !PT ;  /* 0x0000000cfbc07c12 */ /* 0x000fe2000f8e96c0 */
[----:B-1----:R-:W-:Y:S02]  /*9670*/  HMMA.16816.F32 R156, R32, R24, R156 ;  /* 0x00000018209c723c */ /* 0x002fe4000000189c */
[----:B------:R-:W-:Y:S01]  /*9680*/  FFMA.FTZ R191, R176, c[0x0][0x23c], -R64 ;  /* 0x00008f00b0bf7a23 */ /* 0x000fe20000010840 */
[----:B------:R-:W-:Y:S01]  /*9690*/  LOP3.LUT R250, R29, UR10, R250, 0x96, !PT ;  /* 0x0000000a1dfa7c12 */ /* 0x000fe2000f8e96fa */
[----:B------:R-:W-:-:S04]  /*96a0*/  IMAD.WIDE.U32 R248, R192, -0x326172a9, RZ ;  /* 0xcd9e8d57c0f87825 */ /* 0x000fc800078e00ff */
[----:B------:R-:W-:Y:S01]  /*96b0*/  IMAD.WIDE.U32 R250, R250, -0x326172a9, RZ ;  /* 0xcd9e8d57fafa7825 */ /* 0x000fe200078e00ff */
[----:B------:R-:W-:Y:S01]  /*96c0*/  LOP3.LUT R190, R249, UR11, R190, 0x96, !PT ;  /* 0x0000000bf9be7c12 */ /* 0x000fe2000f8e96be */
[----:B------:R-:W-:Y:S01]  /*96d0*/  HMMA.16816.F32 R152, R32, R26, R152 ;  /* 0x0000001a2098723c */ /* 0x000fe20000001898 */
[----:B------:R-:W1:Y:S01]  /*96e0*/  MUFU.EX2 R191, R191 ;  /* 0x000000bf00bf7308 */ /* 0x000e620000000800 */
[----:B------:R-:W-:Y:S01]  /*96f0*/  FFMA.FTZ R176, R188, c[0x0][0x23c], -R61 ;  /* 0x00008f00bcb07a23 */ /* 0x000fe2000001083d */
[----:B------:R-:W-:-:S05]  /*9700*/  LOP3.LUT R248, R251, UR9, R248, 0x96, !PT ;  /* 0x00000009fbf87c12 */ /* 0x000fca000f8e96f8 */
[C---:B--2---:R-:W-:Y:S01]  /*9710*/  HMMA.16816.F32 R72, R32.reuse, R20, R72 ;  /* 0x000000142048723c */ /* 0x044fe20000001848 */
[----:B------:R-:W-:Y:S01]  /*9720*/  IMAD.WIDE.U32 R248, R248, -0x2daee0ad, RZ ;  /* 0xd2511f53f8f87825 */ /* 0x000fe200078e00ff */
[----:B------:R-:W-:Y:S06]  /*9730*/  MUFU.EX2 R176, R176 ;  /* 0x000000b000b07308 */ /* 0x000fec0000000800 */
[----:B------:R-:W-:Y:S01]  /*9740*/  HMMA.16816.F32 R76, R32, R22, R76 ;  /* 0x00000016204c723c */ /* 0x000fe2000000184c */
[----:B-1----:R-:W-:-:S04]  /*9750*/  FADD.FTZ R53, R191, R53 ;  /* 0x00000035bf357221 */ /* 0x002fc80000010000 */
[----:B------:R-:W-:-:S03]  /*9760*/  FADD.FTZ R53, R177, R53 ;  /* 0x00000035b1357221 */ /* 0x000fc60000010000 */
[C---:B---3--:R-:W-:Y:S08]  /*9770*/  HMMA.16816.F32 R88, R32.reuse, R16, R88 ;  /* 0x000000102058723c */ /* 0x048ff00000001858 */
[C---:B------:R-:W-:Y:S08]  /*9780*/  HMMA.16816.F32 R92, R32.reuse, R18, R92 ;  /* 0x00000012205c723c */ /* 0x040ff0000000185c */
[C---:B----4-:R-:W-:Y:S08]  /*9790*/  HMMA.16816.F32 R104, R32.reuse, R12, R104 ;  /* 0x0000000c2068723c */ /* 0x050ff00000001868 */
[C---:B------:R-:W-:Y:S08]  /*97a0*/  HMMA.16816.F32 R144, R32.reuse, R14, R144 ;  /* 0x0000000e2090723c */ /* 0x040ff00000001890 */
[C---:B------:R-:W-:Y:S08]  /*97b0*/  HMMA.16816.F32 R140, R32.reuse, R8, R140 ;  /* 0x00000008208c723c */ /* 0x040ff0000000188c */
[C---:B------:R-:W-:Y:S08]  /*97c0*/  HMMA.16816.F32 R116, R32.reuse, R10, R116 ;  /* 0x0000000a2074723c */ /* 0x040ff00000001874 */
[C---:B------:R-:W-:Y:S08]  /*97d0*/  HMMA.16816.F32 R124, R32.reuse, R4, R124 ;  /* 0x00000004207c723c */ /* 0x040ff0000000187c */
[----:B------:R-:W-:Y:S07]  /*97e0*/  HMMA.16816.F32 R128, R32, R6, R128 ;  /* 0x000000062080723c */ /* 0x000fee0000001880 */
[----:B------:R-:W-:-:S04]  /*97f0*/  IMAD.WIDE.U32 R32, R190, -0x2daee0ad, RZ ;  /* 0xd2511f53be207825 */ /* 0x000fc800078e00ff */
[----:B------:R-:W-:Y:S01]  /*9800*/  FFMA.FTZ R190, R172, c[0x0][0x23c], -R64 ;  /* 0x00008f00acbe7a23 */ /* 0x000fe20000010840 */
[----:B------:R-:W-:Y:S01]  /*9810*/  LOP3.LUT R32, R249, UR6, R32, 0x96, !PT ;  /* 0x00000006f9207c12 */ /* 0x000fe2000f8e9620 */
[----:B------:R-:W-:Y:S01]  /*9820*/  FFMA.FTZ R172, R187, c[0x0][0x23c], -R64 ;  /* 0x00008f00bbac7a23 */ /* 0x000fe20000010840 */
[----:B------:R-:W-:Y:S01]  /*9830*/  LOP3.LUT R28, R33, UR8, R28, 0x96, !PT ;  /* 0x00000008211c7c12 */ /* 0x000fe2000f8e961c */
[----:B------:R-:W-:Y:S02]  /*9840*/  FFMA.FTZ R187, R178, c[0x0][0x23c], -R61 ;  /* 0x00008f00b2bb7a23 */ /* 0x000fe4000001083d */
[----:B------:R-:W-:Y:S01]  /*9850*/  IMAD.WIDE.U32 R32, R32, -0x326172a9, RZ ;  /* 0xcd9e8d5720207825 */ /* 0x000fe200078e00ff */
[----:B------:R-:W1:Y:S03]  /*9860*/  MUFU.EX2 R190, R190 ;  /* 0x000000be00be7308 */ /* 0x000e660000000800 */
[----:B------:R-:W-:Y:S01]  /*9870*/  IMAD.WIDE.U32 R34, R28, -0x326172a9, RZ ;  /* 0xcd9e8d571c227825 */ /* 0x000fe200078e00ff */
[----:B------:R-:W-:-:S02]  /*9880*/  LOP3.LUT R29, R32, 0xffff, RZ, 0xc0, !PT ;  /* 0x0000ffff201d7812 */ /* 0x000fc400078ec0ff */
[----:B------:R-:W-:Y:S01]  /*9890*/  LOP3.LUT R30, R32, 0xff, RZ, 0xc0, !PT ;  /* 0x000000ff201e7812 */ /* 0x000fe200078ec0ff */
[----:B------:R-:W-:Y:S01]  /*98a0*/  FFMA.FTZ R178, R179, c[0x0][0x23c], -R61 ;  /* 0x00008f00b3b27a23 */ /* 0x000fe2000001083d */
[----:B------:R-:W-:Y:S01]  /*98b0*/  SHF.R.U32.HI R29, RZ, 0x8, R29 ;  /* 0x00000008ff1d7819 */ /* 0x000fe2000001161d */
[----:B------:R-:W2:Y:S01]  /*98c0*/  MUFU.EX2 R172, R172 ;  /* 0x000000ac00ac7308 */ /* 0x000ea20000000800 */
[----:B------:R-:W-:Y:S01]  /*98d0*/  SHF.R.U32.HI R28, RZ, 0x10, R32 ;  /* 0x00000010ff1c7819 */ /* 0x000fe20000011620 */
[----:B------:R-:W-:Y:S01]  /*98e0*/  FFMA.FTZ R179, R183, c[0x0][0x23c], -R184 ;  /* 0x00008f00b7b37a23 */ /* 0x000fe200000108b8 */
[----:B------:R-:W-:Y:S01]  /*98f0*/  PRMT R30, R30, 0x5410, R29 ;  /* 0x000054101e1e7816 */ /* 0x000fe2000000001d */
[----:B------:R-:W-:Y:S01]  /*9900*/  IMAD.MOV.U32 R167, RZ, RZ, R35 ;  /* 0x000000ffffa77224 */ /* 0x000fe200078e0023 */
[----:B------:R-:W-:Y:S02]  /*9910*/  SHF.R.U32.HI R29, RZ, 0x18, R32 ;  /* 0x00000018ff1d7819 */ /* 0x000fe40000011620 */
[----:B------:R-:W-:Y:S01]  /*9920*/  LOP3.LUT R28, R28, 0xff, RZ, 0xc0, !PT ;  /* 0x000000ff1c1c7812 */ /* 0x000fe200078ec0ff */
[----:B------:R-:W-:Y:S01]  /*9930*/  HSET2.LE.AND R30, R30, R60, PT ;  /* 0x0000003c1e1e7233 */ /* 0x000fe20003803000 */
[----:B------:R-:W-:Y:S01]  /*9940*/  LOP3.LUT R31, R33, UR17, R34, 0x96, !PT ;  /* 0x00000011211f7c12 */ /* 0x000fe2000f8e9622 */
[----:B------:R-:W3:Y:S01]  /*9950*/  MUFU.EX2 R187, R187 ;  /* 0x000000bb00bb7308 */ /* 0x000ee20000000800 */
[----:B------:R-:W-:Y:S01]  /*9960*/  PRMT R28, R28, 0x5410, R29 ;  /* 0x000054101c1c7816 */ /* 0x000fe2000000001d */
[----:B-1----:R-:W-:Y:S01]  /*9970*/  FADD.FTZ R53, R190, R53 ;  /* 0x00000035be357221 */ /* 0x002fe20000010000 */
[----:B------:R-:W-:-:S02]  /*9980*/  SHF.R.U32.HI R29, RZ, 0x10, R31 ;  /* 0x00000010ff1d7819 */ /* 0x000fc4000001161f */
[C---:B------:R-:W-:Y:S01]  /*9990*/  LOP3.LUT R33, R31.reuse, 0xffff, RZ, 0xc0, !PT ;  /* 0x0000ffff1f217812 */ /* 0x040fe200078ec0ff */
[--C-:B------:R-:W-:Y:S01]  /*99a0*/  HSET2.LE.AND R28, R28, R60.reuse, PT ;  /* 0x0000003c1c1c7233 */ /* 0x100fe20003803000 */
[----:B------:R-:W-:Y:S01]  /*99b0*/  LOP3.LUT R32, R31, 0xff, RZ, 0xc0, !PT ;  /* 0x000000ff1f207812 */ /* 0x000fe200078ec0ff */
[----:B------:R-:W1:Y:S01]  /*99c0*/  MUFU.EX2 R178, R178 ;  /* 0x000000b200b27308 */ /* 0x000e620000000800 */
[----:B------:R-:W-:Y:S01]  /*99d0*/  SHF.R.U32.HI R31, RZ, 0x18, R31 ;  /* 0x00000018ff1f7819 */ /* 0x000fe2000001161f */
[----:B--2---:R-:W-:Y:S01]  /*99e0*/  FADD.FTZ R53, R172, R53 ;  /* 0x00000035ac357221 */ /* 0x004fe20000010000 */
[----:B------:R-:W-:Y:S02]  /*99f0*/  LOP3.LUT R29, R29, 0xff, RZ, 0xc0, !PT ;  /* 0x000000ff1d1d7812 */ /* 0x000fe400078ec0ff */
[----:B------:R-:W-:Y:S01]  /*9a00*/  SHF.R.U32.HI R33, RZ, 0x8, R33 ;  /* 0x00000008ff217819 */ /* 0x000fe20000011621 */
[----:B------:R-:W-:Y:S01]  /*9a10*/  FADD.FTZ R53, R0, R53 ;  /* 0x0000003500357221 */ /* 0x000fe20000010000 */
[----:B------:R-:W-:Y:S01]  /*9a20*/  PRMT R29, R29, 0x5410, R31 ;  /* 0x000054101d1d7816 */ /* 0x000fe2000000001f */
[----:B------:R-:W2:Y:S01]  /*9a30*/  MUFU.EX2 R179, R179 ;  /* 0x000000b300b37308 */ /* 0x000ea20000000800 */
[----:B------:R-:W-:Y:S01]  /*9a40*/  F2FP.PACK_AB R31, R172, R190 ;  /* 0x000000beac1f723e */ /* 0x000fe200000000ff */
[----:B---3--:R-:W-:Y:S01]  /*9a50*/  FADD.FTZ R49, R187, R49 ;  /* 0x00000031bb317221 */ /* 0x008fe20000010000 */
[----:B------:R-:W-:Y:S01]  /*9a60*/  PRMT R32, R32, 0x5410, R33 ;  /* 0x0000541020207816 */ /* 0x000fe20000000021 */
[--C-:B------:R-:W-:Y:S01]  /*9a70*/  HSET2.LE.AND R29, R29, R60.reuse, PT ;  /* 0x0000003c1d1d7233 */ /* 0x100fe20003803000 */
[----:B------:R-:W-:Y:S01]  /*9a80*/  LOP3.LUT R30, R30, R31, RZ, 0xc0, !PT ;  /* 0x0000001f1e1e7212 */ /* 0x000fe200078ec0ff */
[----:B------:R-:W-:Y:S01]  /*9a90*/  FADD.FTZ R53, R65, R53 ;  /* 0x0000003541357221 */ /* 0x000fe20000010000 */
[----:B------:R-:W-:Y:S01]  /*9aa0*/  F2FP.PACK_AB R31, R176, R174 ;  /* 0x000000aeb01f723e */ /* 0x000fe200000000ff */
[----:B-1----:R-:W-:Y:S01]  /*9ab0*/  FADD.FTZ R49, R178, R49 ;  /* 0x00000031b2317221 */ /* 0x002fe20000010000 */
[----:B------:R-:W-:Y:S01]  /*9ac0*/  F2FP.PACK_AB R33, R175, R173 ;  /* 0x000000adaf21723e */ /* 0x000fe200000000ff */
[----:B------:R-:W-:Y:S01]  /*9ad0*/  FADD.FTZ R53, R63, R53 ;  /* 0x000000353f357221 */ /* 0x000fe20000010000 */
[----:B------:R-:W-:Y:S01]  /*9ae0*/  LOP3.LUT R31, R28, R31, RZ, 0xc0, !PT ;  /* 0x0000001f1c1f7212 */ /* 0x000fe200078ec0ff */
[----:B------:R-:W-:Y:S01]  /*9af0*/  HSET2.LE.AND R28, R32, R60, PT ;  /* 0x0000003c201c7233 */ /* 0x000fe20003803000 */
[----:B------:R-:W-:Y:S01]  /*9b00*/  F2FP.PACK_AB R32, R177, R191 ;  /* 0x000000bfb120723e */ /* 0x000fe200000000ff */
[----:B------:R-:W-:Y:S01]  /*9b10*/  FADD.FTZ R49, R174, R49 ;  /* 0x00000031ae317221 */ /* 0x000fe20000010000 */
[----:B------:R-:W-:Y:S01]  /*9b20*/  F2FP.PACK_AB R35, R67, R66 ;  /* 0x000000424323723e */ /* 0x000fe200000000ff */
[----:B--2---:R-:W-:Y:S01]  /*9b30*/  FADD.FTZ R45, R179, R45 ;  /* 0x0000002db32d7221 */ /* 0x004fe20000010000 */
[----:B------:R-:W-:Y:S01]  /*9b40*/  LOP3.LUT R28, R28, R32, RZ, 0xc0, !PT ;  /* 0x000000201c1c7212 */ /* 0x000fe200078ec0ff */
[----:B------:R-:W-:Y:S01]  /*9b50*/  FADD.FTZ R49, R176, R49 ;  /* 0x00000031b0317221 */ /* 0x000fe20000010000 */
[----:B------:R-:W-:Y:S01]  /*9b60*/  F2FP.PACK_AB R32, R178, R187 ;  /* 0x000000bbb220723e */ /* 0x000fe200000000ff */
[----:B------:R-:W-:Y:S01]  /*9b70*/  FADD.FTZ R45, R182, R45 ;  /* 0x0000002db62d7221 */ /* 0x000fe20000010000 */
[----:B------:R-:W-:Y:S01]  /*9b80*/  LOP3.LUT R164, R167, UR7, R250, 0x96, !PT ;  /* 0x00000007a7a47c12 */ /* 0x000fe2000f8e96fa */
[----:B------:R-:W-:Y:S01]  /*9b90*/  FADD.FTZ R49, R56, R49 ;  /* 0x0000003138317221 */ /* 0x000fe20000010000 */
[----:B------:R-:W-:Y:S01]  /*9ba0*/  LOP3.LUT R29, R29, R32, RZ, 0xc0, !PT ;  /* 0x000000201d1d7212 */ /* 0x000fe200078ec0ff */
[----:B------:R-:W-:-:S02]  /*9bb0*/  FADD.FTZ R45, R181, R45 ;  /* 0x0000002db52d7221 */ /* 0x000fc40000010000 */
[----:B------:R-:W-:-:S04]  /*9bc0*/  IMAD.WIDE.U32 R164, R164, -0x2daee0ad, RZ ;  /* 0xd2511f53a4a47825 */ /* 0x000fc800078e00ff */
[C---:B------:R-:W-:Y:S01]  /*9bd0*/  HMMA.16816.F32 R84, R28.reuse, R16, R84 ;  /* 0x000000101c54723c */ /* 0x040fe20000001854 */
[----:B------:R-:W-:Y:S01]  /*9be0*/  LOP3.LUT R248, R165, UR16, R248, 0x96, !PT ;  /* 0x00000010a5f87c12 */ /* 0x000fe2000f8e96f8 */
[----:B------:R-:W-:Y:S02]  /*9bf0*/  FADD.FTZ R49, R59, R49 ;  /* 0x000000313b317221 */ /* 0x000fe40000010000 */
[----:B------:R-:W-:Y:S01]  /*9c00*/  IMAD.MOV.U32 R167, RZ, RZ, R36 ;  /* 0x000000ffffa77224 */ /* 0x000fe200078e0024 */
[----:B------:R-:W-:Y:S01]  /*9c10*/  LOP3.LUT R64, R248, 0xffff, RZ, 0xc0, !PT ;  /* 0x0000fffff8407812 */ /* 0x000fe200078ec0ff */
[----:B------:R-:W-:Y:S01]  /*9c20*/  FADD.FTZ R49, R58, R49 ;  /* 0x000000313a317221 */ /* 0x000fe20000010000 */
[----:B------:R-:W-:Y:S01]  /*9c30*/  LOP3.LUT R16, R245, UR7, R166, 0x96, !PT ;  /* 0x00000007f5107c12 */ /* 0x000fe2000f8e96a6 */
[----:B------:R-:W-:Y:S01]  /*9c40*/  HMMA.16816.F32 R108, R28, R14, R108 ;  /* 0x0000000e1c6c723c */ /* 0x000fe2000000186c */
[----:B------:R-:W-:Y:S01]  /*9c50*/  IMAD.MOV.U32 R166, RZ, RZ, R34 ;  /* 0x000000ffffa67224 */ /* 0x000fe200078e0022 */
[----:B------:R-:W-:Y:S01]  /*9c60*/  F2FP.PACK_AB R34, R180, R181 ;  /* 0x000000b5b422723e */ /* 0x000fe200000000ff */
[----:B------:R-:W-:Y:S01]  /*9c70*/  IMAD.MOV.U32 R166, RZ, RZ, R3 ;  /* 0x000000ffffa67224 */ /* 0x000fe200078e0003 */
[----:B------:R-:W-:Y:S01]  /*9c80*/  LOP3.LUT R61, R248, 0xff, RZ, 0xc0, !PT ;  /* 0x000000fff83d7812 */ /* 0x000fe200078ec0ff */
[----:B------:R-:W-:Y:S01]  /*9c90*/  IMAD.WIDE.U32 R16, R16, -0x2daee0ad, RZ ;  /* 0xd2511f5310107825 */ /* 0x000fe200078e00ff */
[----:B------:R-:W-:-:S02]  /*9ca0*/  SHF.R.U32.HI R64, RZ, 0x8, R64 ;  /* 0x00000008ff407819 */ /* 0x000fc40000011640 */
[C---:B------:R-:W-:Y:S01]  /*9cb0*/  HMMA.16816.F32 R112, R28.reuse, R8, R112 ;  /* 0x000000081c70723c */ /* 0x040fe20000001870 */
[----:B------:R-:W-:Y:S01]  /*9cc0*/  @P0 IMAD.MOV.U32 R167, RZ, RZ, R36 ;  /* 0x000000ffffa70224 */ /* 0x000fe200078e0024 */
[----:B------:R-:W-:Y:S01]  /*9cd0*/  LOP3.LUT R242, R17, UR16, R242, 0x96, !PT ;  /* 0x0000001011f27c12 */ /* 0x000fe2000f8e96f2 */
[----:B------:R-:W-:Y:S01]  /*9ce0*/  @P0 IMAD.MOV.U32 R166, RZ, RZ, R3 ;  /* 0x000000ffffa60224 */ /* 0x000fe200078e0003 */
[----:B------:R-:W-:Y:S01]  /*9cf0*/  LOP3.LUT R14, R16, 0xffff, RZ, 0xc0, !PT ;  /* 0x0000ffff100e7812 */ /* 0x000fe200078ec0ff */
[----:B------:R-:W-:Y:S01]  /*9d00*/  FADD.FTZ R232, R62, R53 ;  /* 0x000000353ee87221 */ /* 0x000fe20000010000 */
[C---:B------:R-:W-:Y:S01]  /*9d10*/  LOP3.LUT R15, R242.reuse, 0xffff, RZ, 0xc0, !PT ;  /* 0x0000fffff20f7812 */ /* 0x040fe200078ec0ff */
[----:B------:R-:W-:Y:S01]  /*9d20*/  FADD.FTZ R231, R57, R49 ;  /* 0x0000003139e77221 */ /* 0x000fe20000010000 */
[----:B------:R-:W-:Y:S01]  /*9d30*/  LOP3.LUT R8, R242, 0xff, RZ, 0xc0, !PT ;  /* 0x000000fff2087812 */ /* 0x000fe200078ec0ff */
[----:B------:R-:W-:Y:S01]  /*9d40*/  HMMA.16816.F32 R100, R28, R12, R100 ;  /* 0x0000000c1c64723c */ /* 0x000fe20000001864 */
[----:B------:R-:W-:Y:S01]  /*9d50*/  SHF.R.U32.HI R15, RZ, 0x8, R15 ;  /* 0x00000008ff0f7819 */ /* 0x000fe2000001160f */
[----:B------:R-:W-:Y:S01]  /*9d60*/  FADD.FTZ R230, R180, R45 ;  /* 0x0000002db4e67221 */ /* 0x000fe20000010000 */
[----:B------:R-:W-:-:S02]  /*9d70*/  SHF.R.U32.HI R9, RZ, 0x18, R16 ;  /* 0x00000018ff097819 */ /* 0x000fc40000011610 */
[----:B------:R-:W-:Y:S02]  /*9d80*/  PRMT R8, R8, 0x5410, R15 ;  /* 0x0000541008087816 */ /* 0x000fe4000000000f */
[----:B------:R-:W-:Y:S01]  /*9d90*/  SHF.R.U32.HI R12, RZ, 0x10, R16 ;  /* 0x00000010ff0c7819 */ /* 0x000fe20000011610 */
[C---:B------:R-:W-:Y:S01]  /*9da0*/  HMMA.16816.F32 R120, R28.reuse, R10, R120 ;  /* 0x0000000a1c78723c */ /* 0x040fe20000001878 */
[----:B------:R-:W-:Y:S01]  /*9db0*/  LOP3.LUT R13, R16, 0xff, RZ, 0xc0, !PT ;  /* 0x000000ff100d7812 */ /* 0x000fe200078ec0ff */
[----:B------:R-:W-:Y:S01]  /*9dc0*/  HSET2.LE.AND R32, R8, R60, PT ;  /* 0x0000003c08207233 */ /* 0x000fe20003803000 */
[----:B------:R-:W-:Y:S02]  /*9dd0*/  SHF.R.U32.HI R14, RZ, 0x8, R14 ;  /* 0x00000008ff0e7819 */ /* 0x000fe4000001160e */
[----:B------:R-:W-:Y:S02]  /*9de0*/  LOP3.LUT R12, R12, 0xff, RZ, 0xc0, !PT ;  /* 0x000000ff0c0c7812 */ /* 0x000fe400078ec0ff */
[--C-:B------:R-:W-:Y:S01]  /*9df0*/  SHF.R.U32.HI R10, RZ, 0x10, R242.reuse ;  /* 0x00000010ff0a7819 */ /* 0x100fe200000116f2 */
[----:B------:R-:W-:Y:S01]  /*9e00*/  HMMA.16816.F32 R160, R28, R24, R160 ;  /* 0x000000181ca0723c */ /* 0x000fe200000018a0 */
[----:B------:R-:W-:-:S02]  /*9e10*/  SHF.R.U32.HI R242, RZ, 0x18, R242 ;  /* 0x00000018fff27819 */ /* 0x000fc400000116f2 */
[----:B------:R-:W-:Y:S02]  /*9e20*/  LOP3.LUT R10, R10, 0xff, RZ, 0xc0, !PT ;  /* 0x000000ff0a0a7812 */ /* 0x000fe400078ec0ff */
[----:B------:R-:W-:Y:S02]  /*9e30*/  PRMT R13, R13, 0x5410, R14 ;  /* 0x000054100d0d7816 */ /* 0x000fe4000000000e */
[----:B------:R-:W-:Y:S01]  /*9e40*/  PRMT R9, R12, 0x5410, R9 ;  /* 0x000054100c097816 */ /* 0x000fe20000000009 */
[C---:B------:R-:W-:Y:S01]  /*9e50*/  HMMA.16816.F32 R148, R28.reuse, R26, R148 ;  /* 0x0000001a1c94723c */ /* 0x040fe20000001894 */
[----:B------:R-:W-:Y:S01]  /*9e60*/  PRMT R8, R10, 0x5410, R242 ;  /* 0x000054100a087816 */ /* 0x000fe200000000f2 */
[--C-:B------:R-:W-:Y:S01]  /*9e70*/  HSET2.LE.AND R13, R13, R60.reuse, PT ;  /* 0x0000003c0d0d7233 */ /* 0x100fe20003803000 */
[----:B------:R-:W-:Y:S01]  /*9e80*/  F2FP.PACK_AB R11, R182, R179 ;  /* 0x000000b3b60b723e */ /* 0x000fe200000000ff */
[--C-:B------:R-:W-:Y:S01]  /*9e90*/  HSET2.LE.AND R9, R9, R60.reuse, PT ;  /* 0x0000003c09097233 */ /* 0x100fe20003803000 */
[----:B------:R-:W1:Y:S01]  /*9ea0*/  LDSM.16.MT88.4 R24, [R213+0x9c00] ;  /* 0x009c0000d518783b */ /* 0x000e620000004200 */
[----:B------:R-:W-:Y:S01]  /*9eb0*/  HSET2.LE.AND R8, R8, R60, PT ;  /* 0x0000003c08087233 */ /* 0x000fe20003803000 */
[----:B------:R-:W-:Y:S01]  /*9ec0*/  LOP3.LUT R32, R32, R11, RZ, 0xc0, !PT ;  /* 0x0000000b20207212 */ /* 0x000fe200078ec0ff */
[----:B------:R-:W-:Y:S01]  /*9ed0*/  HMMA.16816.F32 R68, R28, R20, R68 ;  /* 0x000000141c44723c */ /* 0x000fe20000001844 */
[----:B------:R-:W-:-:S02]  /*9ee0*/  LOP3.LUT R34, R13, R34, RZ, 0xc0, !PT ;  /* 0x000000220d227212 */ /* 0x000fc400078ec0ff */
[----:B------:R-:W-:Y:S01]  /*9ef0*/  LOP3.LUT R33, R8, R33, RZ, 0xc0, !PT ;  /* 0x0000002108217212 */ /* 0x000fe200078ec0ff */
[----:B------:R-:W-:Y:S01]  /*9f00*/  LDSM.16.MT88.4 R12, [R212+0xac00] ;  /* 0x00ac0000d40c783b */ /* 0x000fe20000004200 */
[----:B------:R-:W-:Y:S02]  /*9f10*/  LOP3.LUT R35, R9, R35, RZ, 0xc0, !PT ;  /* 0x0000002309237212 */ /* 0x000fe400078ec0ff */
[----:B------:R-:W-:Y:S01]  /*9f20*/  PRMT R61, R61, 0x5410, R64 ;  /* 0x000054103d3d7816 */ /* 0x000fe20000000040 */
[----:B------:R-:W-:Y:S01]  /*9f30*/  HMMA.16816.F32 R80, R28, R22, R80 ;  /* 0x000000161c50723c */ /* 0x000fe20000001850 */
[----:B------:R-:W2:Y:S01]  /*9f40*/  LDSM.16.MT88.4 R20, [R212+0x9c00] ;  /* 0x009c0000d414783b */ /* 0x000ea20000004200 */
[----:B------:R-:W-:-:S03]  /*9f50*/  F2FP.PACK_AB R64, R65, R0 ;  /* 0x000000004140723e */ /* 0x000fc600000000ff */
[----:B------:R-:W-:Y:S03]  /*9f60*/  LDSM.16.MT88.4 R8, [R213+0xbc00] ;  /* 0x00bc0000d508783b */ /* 0x000fe60000004200 */
[C---:B------:R-:W-:Y:S01]  /*9f70*/  HMMA.16816.F32 R96, R28.reuse, R18, R96 ;  /* 0x000000121c60723c */ /* 0x040fe20000001860 */
[----:B------:R-:W3:Y:S07]  /*9f80*/  LDSM.16.MT88.4 R16, [R213+0xac00] ;  /* 0x00ac0000d510783b */ /* 0x000eee0000004200 */
[C---:B------:R-:W-:Y:S08]  /*9f90*/  HMMA.16816.F32 R136, R28.reuse, R4, R136 ;  /* 0x000000041c88723c */ /* 0x040ff00000001888 */
[----:B------:R-:W-:Y:S01]  /*9fa0*/  HMMA.16816.F32 R132, R28, R6, R132 ;  /* 0x000000061c84723c */ /* 0x000fe20000001884 */
[----:B------:R-:W4:Y:S06]  /*9fb0*/  LDSM.16.MT88.4 R4, [R212+0xbc00] ;  /* 0x00bc0000d404783b */ /* 0x000f2c0000004200 */
[C---:B------:R-:W-:Y:S01]  /*9fc0*/  LOP3.LUT R31, R164.reuse, 0xffff, RZ, 0xc0, !PT ;  /* 0x0000ffffa41f7812 */ /* 0x040fe200078ec0ff */
[----:B-1----:R-:W-:Y:S01]  /*9fd0*/  HMMA.16816.F32 R156, R32, R24, R156 ;  /* 0x00000018209c723c */ /* 0x002fe2000000189c */
[----:B------:R-:W-:Y:S01]  /*9fe0*/  LOP3.LUT R28, R164, 0xff, RZ, 0xc0, !PT ;  /* 0x000000ffa41c7812 */ /* 0x000fe200078ec0ff */
[----:B------:R-:W-:Y:S01]  /*9ff0*/  IMAD.MOV.U32 R165, RZ, RZ, R2 ;  /* 0x000000ffffa57224 */ /* 0x000fe200078e0002 */
[----:B------:R-:W-:Y:S01]  /*a000*/  SHF.R.U32.HI R30, RZ, 0x10, R164 ;  /* 0x00000010ff1e7819 */ /* 0x000fe200000116a4 */
[----:B------:R-:W-:Y:S01]  /*a010*/  @P0 IMAD.MOV.U32 R165, RZ, RZ, R2 ;  /* 0x000000ffffa50224 */ /* 0x000fe200078e0002 */
[----:B------:R-:W-:-:S02]  /*a020*/  SHF.R.U32.HI R29, RZ, 0x18, R164 ;  /* 0x00000018ff1d7819 */ /* 0x000fc400000116a4 */
[--C-:B------:R-:W-:Y:S01]  /*a030*/  SHF.R.U32.HI R164, RZ, 0x10, R248.reuse ;  /* 0x00000010ffa47819 */ /* 0x100fe200000116f8 */
[C---:B------:R-:W-:Y:S01]  /*a040*/  HMMA.16816.F32 R152, R32.reuse, R26, R152 ;  /* 0x0000001a2098723c */ /* 0x040fe20000001898 */
[----:B------:R-:W-:Y:S02]  /*a050*/  SHF.R.U32.HI R31, RZ, 0x8, R31 ;  /* 0x00000008ff1f7819 */ /* 0x000fe4000001161f */
[----:B------:R-:W-:Y:S02]  /*a060*/  LOP3.LUT R30, R30, 0xff, RZ, 0xc0, !PT ;  /* 0x000000ff1e1e7812 */ /* 0x000fe400078ec0ff */
[----:B------:R-:W-:Y:S02]  /*a070*/  SHF.R.U32.HI R248, RZ, 0x18, R248 ;  /* 0x00000018fff87819 */ /* 0x000fe400000116f8 */
[----:B------:R-:W-:Y:S01]  /*a080*/  LOP3.LUT R164, R164, 0xff, RZ, 0xc0, !PT ;  /* 0x000000ffa4a47812 */ /* 0x000fe200078ec0ff */
[----:B--2---:R-:W-:Y:S01]  /*a090*/  HMMA.16816.F32 R72, R32, R20, R72 ;  /* 0x000000142048723c */ /* 0x004fe20000001848 */
[----:B------:R-:W-:-:S02]  /*a0a0*/  PRMT R28, R28, 0x5410, R31 ;  /* 0x000054101c1c7816 */ /* 0x000fc4000000001f */
[----:B------:R-:W-:Y:S02]  /*a0b0*/  PRMT R31, R30, 0x5410, R29 ;  /* 0x000054101e1f7816 */ /* 0x000fe4000000001d */
[----:B------:R-:W-:Y:S01]  /*a0c0*/  PRMT R29, R164, 0x5410, R248 ;  /* 0x00005410a41d7816 */ /* 0x000fe200000000f8 */
[--C-:B------:R-:W-:Y:S01]  /*a0d0*/  HSET2.LE.AND R30, R28, R60.reuse, PT ;  /* 0x0000003c1c1e7233 */ /* 0x100fe20003803000 */
[----:B------:R-:W-:Y:S01]  /*a0e0*/  F2FP.PACK_AB R164, R57, R58 ;  /* 0x0000003a39a4723e */ /* 0x000fe200000000ff */
[--C-:B------:R-:W-:Y:S01]  /*a0f0*/  HSET2.LE.AND R31, R31, R60.reuse, PT ;  /* 0x0000003c1f1f7233 */ /* 0x100fe20003803000 */
[----:B------:R-:W-:Y:S01]  /*a100*/  HMMA.16816.F32 R76, R32, R22, R76 ;  /* 0x00000016204c723c */ /* 0x000fe2000000184c */
[--C-:B------:R-:W-:Y:S01]  /*a110*/  HSET2.LE.AND R28, R61, R60.reuse, PT ;  /* 0x0000003c3d1c7233 */ /* 0x100fe20003803000 */
[----:B------:R-:W-:Y:S01]  /*a120*/  F2FP.PACK_AB R61, R62, R63 ;  /* 0x0000003f3e3d723e */ /* 0x000fe200000000ff */
[----:B------:R-:W-:Y:S01]  /*a130*/  HSET2.LE.AND R29, R29, R60, PT ;  /* 0x0000003c1d1d7233 */ /* 0x000fe20003803000 */
[----:B------:R-:W-:-:S02]  /*a140*/  F2FP.PACK_AB R60, R59, R56 ;  /* 0x000000383b3c723e */ /* 0x000fc400000000ff */
[----:B------:R-:W-:Y:S02]  /*a150*/  LOP3.LUT R30, R30, R61, RZ, 0xc0, !PT ;  /* 0x0000003d1e1e7212 */ /* 0x000fe400078ec0ff */
[----:B------:R-:W-:Y:S01]  /*a160*/  LOP3.LUT R31, R31, R164, RZ, 0xc0, !PT ;  /* 0x000000a41f1f7212 */ /* 0x000fe200078ec0ff */
[----:B---3--:R-:W-:Y:S01]  /*a170*/  HMMA.16816.F32 R88, R32, R16, R88 ;  /* 0x000000102058723c */ /* 0x008fe20000001858 */
[----:B------:R-:W-:Y:S02]  /*a180*/  LOP3.LUT R28, R28, R64, RZ, 0xc0, !PT ;  /* 0x000000401c1c7212 */ /* 0x000fe400078ec0ff */
[----:B------:R-:W-:-:S05]  /*a190*/  LOP3.LUT R29, R29, R60, RZ, 0xc0, !PT ;  /* 0x0000003c1d1d7212 */ /* 0x000fca00078ec0ff */
        /* <DEDUP_REMOVED lines=20> */
.L_x_311:
[----:B------:R-:W-:-:S12]  /*a2e0*/  UIADD3 UR26, UR27, -0x1, URZ ;  /* 0xffffffff1b1a7890 */ /* 0x000fd8000fffe03f */
.L_x_313:
[----:B------:R-:W-:-:S13]  /*a2f0*/  ISETP.LE.AND P0, PT, RZ, UR26, PT ;  /* 0x0000001aff007c0c */ /* 0x000fda000bf03270 */
[----:B------:R-:W-:Y:S05]  /*a300*/  @!P0 BRA `(.L_x_314) ;  /* 0x0000419000008947 */ /* 0x000fea0003800000 */
[----:B------:R-:W1:Y:S01]  /*a310*/  LDC.U8 R228, c[0x0][0x2d8] ;  /* 0x0000b600ffe47b82 */ /* 0x000e620000000000 */
[----:B------:R-:W-:Y:S01]  /*a320*/  IMAD.WIDE.U32 R242, R233, -0x326172a9, RZ ;  /* 0xcd9e8d57e9f27825 */ /* 0x000fe200078e00ff */
[----:B------:R-:W-:Y:S01]  /*a330*/  UMOV UR27, 0x5 ;  /* 0x00000005001b7882 */ /* 0x000fe20000000000 */
[----:B------:R-:W-:Y:S01]  /*a340*/  MOV R3, R167 ;  /* 0x000000a700037202 */ /* 0x000fe20000000f00 */
[----:B------:R-:W-:Y:S01]  /*a350*/  ULDC.64 UR4, c[0x0][0x1a0] ;  /* 0x0000680000047ab9 */ /* 0x000fe20000000a00 */
[----:B------:R-:W-:Y:S01]  /*a360*/  IMAD.WIDE.U32 R238, R171, -0x326172a9, RZ ;  /* 0xcd9e8d57abee7825 */ /* 0x000fe200078e00ff */
[----:B------:R-:W-:Y:S01]  /*a370*/  LOP3.LUT R240, R243, R170, RZ, 0x3c, !PT ;  /* 0x000000aaf3f07212 */ /* 0x000fe200078e3cff */
[----:B------:R-:W-:Y:S01]  /*a380*/  USHF.L.U64.HI UR5, UR4, UR27, UR5 ;  /* 0x0000001b04057299 */ /* 0x000fe20008010205 */
[----:B------:R-:W-:Y:S01]  /*a390*/  MOV R164, R168 ;  /* 0x000000a800a47202 */ /* 0x000fe20000000f00 */
[----:B------:R-:W-:Y:S01]  /*a3a0*/  USHF.L.U32 UR4, UR4, 0x5, URZ ;  /* 0x0000000504047899 */ /* 0x000fe2000800063f */
[----:B------:R-:W-:Y:S01]  /*a3b0*/  LOP3.LUT R236, R239, R170, RZ, 0x3c, !PT ;  /* 0x000000aaefec7212 */ /* 0x000fe200078e3cff */
[----:B------:R-:W-:Y:S01]  /*a3c0*/  IMAD.WIDE.U32 R244, R169, -0x2daee0ad, RZ ;  /* 0xd2511f53a9f47825 */ /* 0x000fe200078e00ff */
[----:B------:R-:W-:Y:S01]  /*a3d0*/  MOV R0, R165 ;  /* 0x000000a500007202 */ /* 0x000fe20000000f00 */
[----:B------:R-:W-:Y:S01]  /*a3e0*/  USHF.L.U64.HI UR28, UR4, 0x1, UR5 ;  /* 0x00000001041c7899 */ /* 0x000fe20008010205 */
[----:B------:R-:W-:Y:S01]  /*a3f0*/  MOV R2, R166 ;  /* 0x000000a600027202 */ /* 0x000fe20000000f00 */
[----:B------:R-:W-:Y:S01]  /*a400*/  IMAD.WIDE.U32 R240, R240, -0x2daee0ad, RZ ;  /* 0xd2511f53f0f07825 */ /* 0x000fe200078e00ff */
[----:B------:R-:W-:Y:S01]  /*a410*/  MOV R222, R246 ;  /* 0x000000f600de7202 */ /* 0x000fe20000000f00 */
[----:B------:R-:W-:-:S02]  /*a420*/  USHF.L.U32 UR29, UR4, 0x1, URZ ;  /* 0x00000001041d7899 */ /* 0x000fc4000800063f */
[----:B------:R-:W-:Y:S01]  /*a430*/  IMAD.WIDE.U32 R236, R236, -0x2daee0ad, RZ ;  /* 0xd2511f53ecec7825 */ /* 0x000fe200078e00ff */
[----:B-1----:R-:W-:Y:S01]  /*a440*/  PRMT R228, R228, 0x7054, R228 ;  /* 0x00007054e4e47816 */ /* 0x002fe200000000e4 */
[----:B------:R-:W-:Y:S05]  /*a450*/  BRA `(.L_x_315) ;  /* 0x000001b000007947 */ /* 0x000fea0003800000 */
.L_x_317:
[----:B------:R-:W-:Y:S02]  /*a460*/  UIADD3 UR30, UR26, -0x1, URZ ;  /* 0xffffffff1a1e7890 */ /* 0x000fe4000fffe03f */
[----:B------:R-:W-:Y:S02]  /*a470*/  ULDC.64 UR4, c[0x0][0x198] ;  /* 0x0000660000047ab9 */ /* 0x000fe40000000a00 */
[----:B------:R-:W-:Y:S02]  /*a480*/  USHF.R.S32.HI UR27, URZ, 0x1f, UR30 ;  /* 0x0000001f3f1b7899 */ /* 0x000fe4000801141e */
[----:B------:R-:W-:Y:S02]  /*a490*/  UIMAD.WIDE.U32 UR32, UR30, UR4, URZ ;  /* 0x000000041e2072a5 */ /* 0x000fe4000f8e003f */
[----:B------:R-:W-:Y:S04]  /*a4a0*/  UIMAD UR27, UR27, UR4, URZ ;  /* 0x000000041b1b72a4 */ /* 0x000fe8000f8e023f */
[----:B------:R-:W-:Y:S01]  /*a4b0*/  UIMAD UR27, UR30, UR5, UR27 ;  /* 0x000000051e1b72a4 */ /* 0x000fe2000f8e021b */
[----:B------:R-:W-:Y:S02]  /*a4c0*/  IMAD.U32 R167, RZ, RZ, UR32 ;  /* 0x00000020ffa77e24 */ /* 0x000fe4000f8e00ff */
[----:B------:R-:W-:Y:S01]  /*a4d0*/  IMAD.U32 R166, RZ, RZ, UR32 ;  /* 0x00000020ffa67e24 */ /* 0x000fe2000f8e00ff */
[----:B------:R-:W-:Y:S02]  /*a4e0*/  UIADD3 UR27, UR33, UR27, URZ ;  /* 0x0000001b211b7290 */ /* 0x000fe4000fffe03f */
[----:B------:R-:W-:Y:S04]  /*a4f0*/  LEA R167, P1, R167, R220, 0x6 ;  /* 0x000000dca7a77211 */ /* 0x000fe800078230ff */
[----:B------:R-:W-:Y:S01]  /*a500*/  IMAD.U32 R165, RZ, RZ, UR27 ;  /* 0x0000001bffa57e24 */ /* 0x000fe2000f8e00ff */
        /* <DEDUP_REMOVED lines=16> */
.L_x_315:
[----:B------:R-:W-:Y:S04]  /*a610*/  DEPBAR.LE SB0, 0x0 ;  /* 0x000080000000791a */ /* 0x000fe80000000000 */
[----:B------:R-:W-:Y:S01]  /*a620*/  BAR.SYNC.DEFER_BLOCKING 0x0 ;  /* 0x0000000000007b1d */ /* 0x000fe20000010000 */
[----:B------:R-:W-:Y:S01]  /*a630*/  USHF.R.S32.HI UR5, URZ, 0x1f, UR26 ;  /* 0x0000001f3f057899 */ /* 0x000fe2000801141a */
[----:B------:R-:W-:Y:S01]  /*a640*/  IMAD.U32 R4, RZ, RZ, UR26 ;  /* 0x0000001aff047e24 */ /* 0x000fe2000f8e00ff */
[----:B------:R-:W-:Y:S03]  /*a650*/  UIMAD UR4, UR20, UR26, URZ ;  /* 0x0000001a140472a4 */ /* 0x000fe6000f8e023f */
[----:B------:R-:W-:Y:S01]  /*a660*/  IMAD.WIDE.U32 R6, R4, UR21, R222 ;  /* 0x0000001504067c25 */ /* 0x000fe2000f8e00de */
[----:B------:R-:W-:Y:S04]  /*a670*/  UIMAD UR4, UR5, UR21, UR4 ;  /* 0x00000015050472a4 */ /* 0x000fe8000f8e0204 */
[C---:B------:R-:W-:Y:S02]  /*a680*/  LEA R8, P0, R6.reuse, c[0x0][0x170], 0x1 ;  /* 0x00005c0006087a11 */ /* 0x040fe400078008ff */
[----:B------:R-:W-:Y:S04]  /*a690*/  IADD3 R4, R7, UR4, RZ ;  /* 0x0000000407047c10 */ /* 0x000fe8000fffe0ff */
[----:B------:R-:W-:Y:S02]  /*a6a0*/  LEA.HI.X R9, R6, c[0x0][0x174], R4, 0x1, P0 ;  /* 0x00005d0006097a11 */ /* 0x000fe400000f0c04 */
[----:B------:R-:W-:Y:S04]  /*a6b0*/  IADD3 R4, P0, R8, UR29, RZ ;  /* 0x0000001d08047c10 */ /* 0x000fe8000ff1e0ff */
[----:B------:R-:W-:Y:S01]  /*a6c0*/  IADD3.X R5, R9, UR28, RZ, P0, !PT ;  /* 0x0000001c09057c10 */ /* 0x000fe200087fe4ff */
[----:B------:R-:W-:Y:S01]  /*a6d0*/  @!PT LDS RZ, [RZ] ;  /* 0x00000000fffff984 */ /* 0x000fe20000000800 */
[----:B------:R-:W-:Y:S01]  /*a6e0*/  @!PT LDS RZ, [RZ] ;  /* 0x00000000fffff984 */ /* 0x000fe20000000800 */
[----:B------:R-:W-:Y:S01]  /*a6f0*/  @!PT LDS RZ, [RZ] ;  /* 0x00000000fffff984 */ /* 0x000fe20000000800 */
[----:B------:R1:W-:Y:S01]  /*a700*/  LDGSTS.E.BYPASS.LTC128B.128 [R218+0x9000], [R8.64] ;  /* 0x0900000008da7fae */ /* 0x0003e2000b901d56 */
[----:B------:R-:W-:Y:S06]  /*a710*/  ISETP.LT.AND P0, PT, RZ, UR26, PT ;  /* 0x0000001aff007c0c */ /* 0x000fec000bf01270 */
[----:B------:R1:W-:Y:S07]  /*a720*/  LDGSTS.E.BYPASS.LTC128B.128 [R218+0xa000], [R8.64+0x40] ;  /* 0x0a00004008da7fae */ /* 0x0003ee000b901d56 */
[----:B------:R1:W-:Y:S07]  /*a730*/  LDGSTS.E.BYPASS.LTC128B.128 [R218+0xb000], [R8.64+0x80] ;  /* 0x0b00008008da7fae */ /* 0x0003ee000b901d56 */
[----:B------:R2:W-:Y:S07]  /*a740*/  LDGSTS.E.BYPASS.LTC128B.128 [R218+0x9800], [R4.64] ;  /* 0x0980000004da7fae */ /* 0x0005ee000b901d56 */
[----:B------:R2:W-:Y:S07]  /*a750*/  LDGSTS.E.BYPASS.LTC128B.128 [R218+0xa800], [R4.64+0x40] ;  /* 0x0a80004004da7fae */ /* 0x0005ee000b901d56 */
[----:B------:R2:W-:Y:S07]  /*a760*/  LDGSTS.E.BYPASS.LTC128B.128 [R218+0xb800], [R4.64+0x80] ;  /* 0x0b80008004da7fae */ /* 0x0005ee000b901d56 */
[----:B-----5:R-:W-:Y:S07]  /*a770*/  LDSM.16.M88.4 R64, [R217] ;  /* 0x00000000d940783b */ /* 0x020fee0000000200 */
[----:B------:R-:W2:Y:S07]  /*a780*/  LDSM.16.M88.4 R16, [R216] ;  /* 0x00000000d810783b */ /* 0x000eae0000000200 */
[----:B------:R-:W1:Y:S07]  /*a790*/  LDSM.16.M88.4 R60, [R217+0x1000] ;  /* 0x00100000d93c783b */ /* 0x000e6e0000000200 */
[----:B------:R-:W3:Y:S07]  /*a7a0*/  LDSM.16.M88.4 R32, [R216+0x400] ;  /* 0x00040000d820783b */ /* 0x000eee0000000200 */
[----:B------:R-:W0:Y:S07]  /*a7b0*/  LDGDEPBAR ;  /* 0x00000000000079af */ /* 0x000e2e0000000000 */
[----:B------:R-:W4:Y:S07]  /*a7c0*/  LDSM.16.M88.4 R48, [R216+0x800] ;  /* 0x00080000d830783b */ /* 0x000f2e0000000200 */
[----:B------:R-:W4:Y:S01]  /*a7d0*/  LDSM.16.M88.4 R168, [R216+0xc00] ;  /* 0x000c0000d8a8783b */ /* 0x000f220000000200 */
[-C--:B--2---:R-:W-:Y:S06]  /*a7e0*/  HMMA.16816.F32 R4, R64, R16.reuse, RZ ;  /* 0x000000104004723c */ /* 0x084fec00000018ff */
[----:B------:R-:W-:Y:S02]  /*a7f0*/  LDSM.16.M88.4 R172, [R215] ;  /* 0x00000000d7ac783b */ /* 0x000fe40000000200 */
[C---:B-1----:R-:W-:Y:S05]  /*a800*/  HMMA.16816.F32 R8, R60.reuse, R16, RZ ;  /* 0x000000103c08723c */ /* 0x042fea00000018ff */
[----:B------:R-:W1:Y:S03]  /*a810*/  LDSM.16.M88.4 R176, [R214] ;  /* 0x00000000d6b0783b */ /* 0x000e660000000200 */
[-C--:B------:R-:W-:Y:S04]  /*a820*/  HMMA.16816.F32 R12, R60, R18.reuse, RZ ;  /* 0x000000123c0c723c */ /* 0x080fe800000018ff */
[----:B------:R-:W2:Y:S04]  /*a830*/  LDSM.16.M88.4 R180, [R215+0x1000] ;  /* 0x00100000d7b4783b */ /* 0x000ea80000000200 */
[C---:B------:R-:W-:Y:S03]  /*a840*/  HMMA.16816.F32 R16, R64.reuse, R18, RZ ;  /* 0x000000124010723c */ /* 0x040fe600000018ff */
[----:B------:R-:W1:Y:S05]  /*a850*/  LDSM.16.M88.4 R184, [R214+0x400] ;  /* 0x00040000d6b8783b */ /* 0x000e6a0000000200 */
[-C--:B---3--:R-:W-:Y:S02]  /*a860*/  HMMA.16816.F32 R20, R64, R32.reuse, RZ ;  /* 0x000000204014723c */ /* 0x088fe400000018ff */
[----:B------:R-:W3:Y:S06]  /*a870*/  LDSM.16.M88.4 R188, [R214+0x800] ;  /* 0x00080000d6bc783b */ /* 0x000eec0000000200 */
[C---:B------:R-:W-:Y:S01]  /*a880*/  HMMA.16816.F32 R24, R60.reuse, R32, RZ ;  /* 0x000000203c18723c */ /* 0x040fe200000018ff */
[----:B------:R-:W1:Y:S07]  /*a890*/  LDSM.16.M88.4 R192, [R214+0xc00] ;  /* 0x000c0000d6c0783b */ /* 0x000e6e0000000200 */
[-C--:B------:R-:W-:Y:S01]  /*a8a0*/  HMMA.16816.F32 R28, R60, R34.reuse, RZ ;  /* 0x000000223c1c723c */ /* 0x080fe200000018ff */
[----:B------:R-:W-:Y:S07]  /*a8b0*/  LDSM.16.M88.4 R196, [R216+0x1000] ;  /* 0x00100000d8c4783b */ /* 0x000fee0000000200 */
[C---:B------:R-:W-:Y:S01]  /*a8c0*/  HMMA.16816.F32 R32, R64.reuse, R34, RZ ;  /* 0x000000224020723c */ /* 0x040fe200000018ff */
[----:B------:R-:W-:Y:S07]  /*a8d0*/  LDSM.16.M88.4 R200, [R217+0x3000] ;  /* 0x00300000d9c8783b */ /* 0x000fee0000000200 */
[-C--:B----4-:R-:W-:Y:S01]  /*a8e0*/  HMMA.16816.F32 R36, R64, R48.reuse, RZ ;  /* 0x000000304024723c */ /* 0x090fe200000018ff */
[----:B------:R-:W-:Y:S07]  /*a8f0*/  LDSM.16.M88.4 R204, [R214+0x1800] ;  /* 0x00180000d6cc783b */ /* 0x000fee0000000200 */
[C---:B------:R-:W-:Y:S01]  /*a900*/  HMMA.16816.F32 R40, R60.reuse, R48, RZ ;  /* 0x000000303c28723c */ /* 0x040fe200000018ff */
[----:B------:R-:W-:Y:S07]  /*a910*/  LDSM.16.M88.4 R208, [R214+0x1c00] ;  /* 0x001c0000d6d0783b */ /* 0x000fee0000000200 */
[-C--:B------:R-:W-:Y:S08]  /*a920*/  HMMA.16816.F32 R44, R60, R50.reuse, RZ ;  /* 0x000000323c2c723c */ /* 0x080ff000000018ff */
[C---:B------:R-:W-:Y:S08]  /*a930*/  HMMA.16816.F32 R48, R64.reuse, R50, RZ ;  /* 0x000000324030723c */ /* 0x040ff000000018ff */
[-C--:B------:R-:W-:Y:S08]  /*a940*/  HMMA.16816.F32 R52, R64, R168.reuse, RZ ;  /* 0x000000a84034723c */ /* 0x080ff000000018ff */
[C---:B------:R-:W-:Y:S08]  /*a950*/  HMMA.16816.F32 R56, R60.reuse, R168, RZ ;  /* 0x000000a83c38723c */ /* 0x040ff000000018ff */
[-C--:B------:R-:W-:Y:S08]  /*a960*/  HMMA.16816.F32 R60, R60, R170.reuse, RZ ;  /* 0x000000aa3c3c723c */ /* 0x080ff000000018ff */
[----:B------:R-:W-:Y:S01]  /*a970*/  HMMA.16816.F32 R64, R64, R170, RZ ;  /* 0x000000aa4040723c */ /* 0x000fe200000018ff */
[----:B------:R-:W4:Y:S07]  /*a980*/  LDSM.16.M88.4 R168, [R217+0x2000] ;  /* 0x00200000d9a8783b */ /* 0x000f2e0000000200 */
[-C--:B-1----:R-:W-:Y:S08]  /*a990*/  HMMA.16816.F32 R4, R172, R176.reuse, R4 ;  /* 0x000000b0ac04723c */ /* 0x082ff00000001804 */
[C---:B--2---:R-:W-:Y:S08]  /*a9a0*/  HMMA.16816.F32 R8, R180.reuse, R176, R8 ;  /* 0x000000b0b408723c */ /* 0x044ff00000001808 */
        /* <DEDUP_REMOVED lines=8> */
[-C--:B---3--:R-:W-:Y:S08]  /*aa30*/  HMMA.16816.F32 R36, R172, R188.reuse, R36 ;  /* 0x000000bcac24723c */ /* 0x088ff00000001824 */
        /* <DEDUP_REMOVED lines=9> */
[----:B------:R-:W3:Y:S07]  /*aad0*/  LDSM.16.M88.4 R172, [R215+0x2000] ;  /* 0x00200000d7ac783b */ /* 0x000eee0000000200 */
[-C--:B----4-:R-:W-:Y:S01]  /*aae0*/  HMMA.16816.F32 R4, R168, R196.reuse, R4 ;  /* 0x000000c4a804723c */ /* 0x090fe20000001804 */
[----:B------:R-:W4:Y:S07]  /*aaf0*/  LDSM.16.M88.4 R192, [R215+0x3000] ;  /* 0x00300000d7c0783b */ /* 0x000f2e0000000200 */
[C---:B------:R-:W-:Y:S08]  /*ab00*/  HMMA.16816.F32 R8, R200.reuse, R196, R8 ;  /* 0x000000c4c808723c */ /* 0x040ff00000001808 */
[-C--:B------:R-:W-:Y:S08]  /*ab10*/  HMMA.16816.F32 R12, R200, R198.reuse, R12 ;  /* 0x000000c6c80c723c */ /* 0x080ff0000000180c */
[C---:B------:R-:W-:Y:S01]  /*ab20*/  HMMA.16816.F32 R16, R168.reuse, R198, R16 ;  /* 0x000000c6a810723c */ /* 0x040fe20000001810 */
[----:B------:R-:W3:Y:S07]  /*ab30*/  LDSM.16.M88.4 R196, [R214+0x1400] ;  /* 0x00140000d6c4783b */ /* 0x000eee0000000200 */
[-C--:B-1----:R-:W-:Y:S08]  /*ab40*/  HMMA.16816.F32 R20, R168, R176.reuse, R20 ;  /* 0x000000b0a814723c */ /* 0x082ff00000001814 */
        /* <DEDUP_REMOVED lines=14> */
[----:B------:R-:W1:Y:S07]  /*ac30*/  LDSM.16.M88.4 R168, [R217+0x4000] ;  /* 0x00400000d9a8783b */ /* 0x000e6e0000000200 */
[-C--:B---3--:R-:W-:Y:S01]  /*ac40*/  HMMA.16816.F32 R4, R172, R188.reuse, R4 ;  /* 0x000000bcac04723c */ /* 0x088fe20000001804 */
[----:B------:R-:W2:Y:S07]  /*ac50*/  LDSM.16.M88.4 R184, [R216+0x2400] ;  /* 0x00240000d8b8783b */ /* 0x000eae0000000200 */
        /* <DEDUP_REMOVED lines=17> */
[----:B------:R-:W4:Y:S07]  /*ad70*/  LDSM.16.M88.4 R192, [R216+0x2c00] ;  /* 0x002c0000d8c0783b */ /* 0x000f2e0000000200 */
[----:B------:R-:W-:Y:S01]  /*ad80*/  HMMA.16816.F32 R64, R172, R210, R64 ;  /* 0x000000d2ac40723c */ /* 0x000fe20000001840 */
[----:B------:R-:W3:Y:S07]  /*ad90*/  LDSM.16.M88.4 R172, [R215+0x4000] ;  /* 0x00400000d7ac783b */ /* 0x000eee0000000200 */
[-C--:B-1----:R-:W-:Y:S01]  /*ada0*/  HMMA.16816.F32 R4, R168, R176.reuse, R4 ;  /* 0x000000b0a804723c */ /* 0x082fe20000001804 */
[----:B------:R-:W1:Y:S07]  /*adb0*/  LDSM.16.M88.4 R208, [R214+0x2800] ;  /* 0x00280000d6d0783b */ /* 0x000e6e0000000200 */
[C---:B------:R-:W-:Y:S08]  /*adc0*/  HMMA.16816.F32 R8, R180.reuse, R176, R8 ;  /* 0x000000b0b408723c */ /* 0x040ff00000001808 */
[-C--:B------:R-:W-:Y:S08]  /*add0*/  HMMA.16816.F32 R12, R180, R178.reuse, R12 ;  /* 0x000000b2b40c723c */ /* 0x080ff0000000180c */
[C---:B------:R-:W-:Y:S01]  /*ade0*/  HMMA.16816.F32 R16, R168.reuse, R178, R16 ;  /* 0x000000b2a810723c */ /* 0x040fe20000001810 */
[----:B------:R-:W1:Y:S01]  /*adf0*/  LDSM.16.M88.4 R176, [R214+0x2c00] ;  /* 0x002c0000d6b0783b */ /* 0x000e620000000200 */
[----:B------:R-:W-:Y:S06]  /*ae00*/  DEPBAR.LE SB0, 0x0 ;  /* 0x000080000000791a */ /* 0x000fec0000000000 */
[-C--:B--2---:R-:W-:Y:S01]  /*ae10*/  HMMA.16816.F32 R20, R168, R184.reuse, R20 ;  /* 0x000000b8a814723c */ /* 0x084fe20000001814 */
[----:B------:R-:W-:Y:S07]  /*ae20*/  BAR.SYNC.DEFER_BLOCKING 0x0 ;  /* 0x0000000000007b1d */ /* 0x000fee0000010000 */
        /* <DEDUP_REMOVED lines=28> */
.L_x_316:
[----:B-1----:R-:W-:Y:S01]  /*aff0*/  FMNMX.FTZ R166, R8, R2, !PT ;  /* 0x0000000208a67209 */ /* 0x002fe20007810000 */
[----:B------:R-:W-:Y:S01]  /*b000*/  USHF.L.U32 UR4, UR26, 0x1, URZ ;  /* 0x000000011a047899 */ /* 0x000fe2000800063f */
[----:B------:R-:W-:Y:S01]  /*b010*/  FMNMX.FTZ R168, R4, R164, !PT ;  /* 0x000000a404a87209 */ /* 0x000fe20007810000 */
        /* <DEDUP_REMOVED lines=840> */
.L_x_314:
        /* <DEDUP_REMOVED lines=9> */
[----:B------:R-:W-:Y:S01]  /*e530*/  MOV R7, 0x3f800000 ;  /* 0x3f80000000077802 */ /* 0x000fe20000000f00 */
[----:B------:R-:W-:Y:S01]  /*e540*/  BSSY B0, `(.L_x_318) ;  /* 0x000015b000007945 */ /* 0x000fe20003800000 */
[----:B------:R-:W-:-:S02]  /*e550*/  MOV R9, 0x3f800000 ;  /* 0x3f80000000097802 */ /* 0x000fc40000000f00 */
[----:B------:R-:W-:Y:S01]  /*e560*/  MOV R62, 0x7f800000 ;  /* 0x7f800000003e7802 */ /* 0x000fe20000000f00 */
[----:B-1----:R-:W-:Y:S02]  /*e570*/  FADD.FTZ R231, R2, R231 ;  /* 0x000000e702e77221 */ /* 0x002fe40000010000 */
[----:B------:R-:W1:Y:S01]  /*e580*/  SHFL.BFLY PT, R2, R229, 0x2, 0x1f ;  /* 0x0c401f00e5027f89 */ /* 0x000e6200000e0000 */
[----:B--2---:R-:W-:-:S03]  /*e590*/  FADD.FTZ R3, R3, R230 ;  /* 0x000000e603037221 */ /* 0x004fc60000010000 */
[----:B------:R-:W2:Y:S01]  /*e5a0*/  SHFL.BFLY PT, R4, R231, 0x1, 0x1f ;  /* 0x0c201f00e7047f89 */ /* 0x000ea200000e0000 */
[----:B---3--:R-:W-:-:S03]  /*e5b0*/  FADD.FTZ R0, R0, R232 ;  /* 0x000000e800007221 */ /* 0x008fc60000010000 */
[----:B------:R-:W3:Y:S04]  /*e5c0*/  SHFL.BFLY PT, R6, R3, 0x1, 0x1f ;  /* 0x0c201f0003067f89 */ /* 0x000ee800000e0000 */
[----:B------:R-:W4:Y:S01]  /*e5d0*/  SHFL.BFLY PT, R5, R0, 0x1, 0x1f ;  /* 0x0c201f0000057f89 */ /* 0x000f2200000e0000 */
[----:B-1----:R-:W-:Y:S02]  /*e5e0*/  FADD.FTZ R229, R2, R229 ;  /* 0x000000e502e57221 */ /* 0x002fe40000010000 */
[----:B--2---:R-:W-:-:S03]  /*e5f0*/  FADD.FTZ R4, R231, R4 ;  /* 0x00000004e7047221 */ /* 0x004fc60000010000 */
[----:B------:R-:W1:Y:S01]  /*e600*/  SHFL.BFLY PT, R2, R229, 0x1, 0x1f ;  /* 0x0c201f00e5027f89 */ /* 0x000e6200000e0000 */
[----:B---3--:R-:W-:Y:S01]  /*e610*/  FADD.FTZ R3, R3, R6 ;  /* 0x0000000603037221 */ /* 0x008fe20000010000 */
[----:B------:R-:W-:Y:S02]  /*e620*/  FSETP.NE.FTZ.AND P5, PT, R4, RZ, PT ;  /* 0x000000ff0400720b */ /* 0x000fe40003fb5000 */
[----:B------:R-:W-:Y:S01]  /*e630*/  @!P0 MOV R6, c[0x0][0x214] ;  /* 0x0000850000068a02 */ /* 0x000fe20000000f00 */
[----:B----4-:R-:W-:Y:S01]  /*e640*/  FADD.FTZ R0, R0, R5 ;  /* 0x0000000500007221 */ /* 0x010fe20000010000 */
[----:B------:R-:W-:Y:S02]  /*e650*/  @P0 MOV R5, c[0x0][0x210] ;  /* 0x0000840000050a02 */ /* 0x000fe40000000f00 */
[----:B------:R-:W-:Y:S02]  /*e660*/  FSETP.NE.FTZ.AND P4, PT, R3, RZ, PT ;  /* 0x000000ff0300720b */ /* 0x000fe40003f95000 */
[----:B------:R-:W-:Y:S01]  /*e670*/  FSETP.NE.FTZ.AND P6, PT, R0, RZ, PT ;  /* 0x000000ff0000720b */ /* 0x000fe20003fd5000 */
[----:B------:R-:W-:Y:S01]  /*e680*/  @P0 IMAD R5, R5, c[0x0][0x214], RZ ;  /* 0x0000850005050a24 */ /* 0x000fe200078e02ff */
[----:B------:R-:W-:-:S02]  /*e690*/  @!P0 SEL R5, R6, c[0x0][0x234], !P1 ;  /* 0x00008d0006058a07 */ /* 0x000fc40004800000 */
[----:B------:R-:W-:Y:S01]  /*e6a0*/  ISETP.NE.OR P1, PT, RZ, UR4, !P1 ;  /* 0x00000004ff007c0c */ /* 0x000fe2000cf25670 */
[----:B------:R-:W2:Y:S01]  /*e6b0*/  @P5 MUFU.RCP R8, R4 ;  /* 0x0000000400085308 */ /* 0x000ea20000001000 */
[----:B-1----:R-:W-:-:S07]  /*e6c0*/  FADD.FTZ R2, R229, R2 ;  /* 0x00000002e5027221 */ /* 0x002fce0000010000 */
[----:B------:R-:W-:Y:S01]  /*e6d0*/  @P6 MUFU.RCP R7, R0 ;  /* 0x0000000000076308 */ /* 0x000fe20000001000 */
[----:B------:R-:W-:Y:S01]  /*e6e0*/  FSETP.NE.FTZ.AND P3, PT, R2, RZ, PT ;  /* 0x000000ff0200720b */ /* 0x000fe20003f75000 */
[----:B--2---:R-:W-:Y:S01]  /*e6f0*/  FMUL.FTZ R6, R8, c[0x0][0x2dc] ;  /* 0x0000b70008067a20 */ /* 0x004fe20000410000 */
[----:B------:R-:W-:-:S05]  /*e700*/  MOV R8, 0x3f800000 ;  /* 0x3f80000000087802 */ /* 0x000fca0000000f00 */
[----:B------:R-:W-:Y:S01]  /*e710*/  @P6 MUFU.LG2 R0, R0 ;  /* 0x0000000000006308 */ /* 0x000fe20000000c00 */
[C---:B------:R-:W-:Y:S02]  /*e720*/  FMUL.FTZ R162, R6.reuse, R162 ;  /* 0x000000a206a27220 */ /* 0x040fe40000410000 */
[C---:B------:R-:W-:Y:S02]  /*e730*/  FMUL.FTZ R163, R6.reuse, R163 ;  /* 0x000000a306a37220 */ /* 0x040fe40000410000 */
[C---:B------:R-:W-:Y:S02]  /*e740*/  FMUL.FTZ R150, R6.reuse, R150 ;  /* 0x0000009606967220 */ /* 0x040fe40000410000 */
[C---:B------:R-:W-:Y:S01]  /*e750*/  FMUL.FTZ R151, R6.reuse, R151 ;  /* 0x0000009706977220 */ /* 0x040fe20000410000 */
[----:B------:R-:W1:Y:S01]  /*e760*/  @P4 MUFU.RCP R8, R3 ;  /* 0x0000000300084308 */ /* 0x000e620000001000 */
[C---:B------:R-:W-:Y:S01]  /*e770*/  FMUL.FTZ R70, R6.reuse, R70 ;  /* 0x0000004606467220 */ /* 0x040fe20000410000 */
[----:B------:R-:W-:Y:S01]  /*e780*/  F2FP.PACK_AB R162, R163, R162 ;  /* 0x000000a2a3a2723e */ /* 0x000fe200000000ff */
[C---:B------:R-:W-:Y:S01]  /*e790*/  FMUL.FTZ R71, R6.reuse, R71 ;  /* 0x0000004706477220 */ /* 0x040fe20000410000 */
[----:B------:R-:W-:Y:S01]  /*e7a0*/  F2FP.PACK_AB R150, R151, R150 ;  /* 0x000000969796723e */ /* 0x000fe200000000ff */
[----:B------:R-:W-:-:S02]  /*e7b0*/  FMUL.FTZ R82, R6, R82 ;  /* 0x0000005206527220 */ /* 0x000fc40000410000 */
[C---:B------:R-:W-:Y:S01]  /*e7c0*/  FMUL.FTZ R83, R6.reuse, R83 ;  /* 0x0000005306537220 */ /* 0x040fe20000410000 */
[----:B------:R-:W2:Y:S01]  /*e7d0*/  @P3 MUFU.RCP R9, R2 ;  /* 0x0000000200093308 */ /* 0x000ea20000001000 */
[C---:B------:R-:W-:Y:S01]  /*e7e0*/  FMUL.FTZ R86, R6.reuse, R86 ;  /* 0x0000005606567220 */ /* 0x040fe20000410000 */
[----:B------:R-:W-:Y:S01]  /*e7f0*/  F2FP.PACK_AB R70, R71, R70 ;  /* 0x000000464746723e */ /* 0x000fe200000000ff */
[C---:B------:R-:W-:Y:S01]  /*e800*/  FMUL.FTZ R87, R6.reuse, R87 ;  /* 0x0000005706577220 */ /* 0x040fe20000410000 */
[----:B------:R-:W-:Y:S01]  /*e810*/  F2FP.PACK_AB R82, R83, R82 ;  /* 0x000000525352723e */ /* 0x000fe200000000ff */
        /* <DEDUP_REMOVED lines=10> */
[C---:B------:R-:W-:Y:S01]  /*e8c0*/  FMUL.FTZ R114, R6.reuse, R114 ;  /* 0x0000007206727220 */ /* 0x040fe20000410000 */
[----:B------:R-:W4:Y:S01]  /*e8d0*/  @P5 MUFU.LG2 R4, R4 ;  /* 0x0000000400045308 */ /* 0x000f220000000c00 */
[C---:B------:R-:W-:Y:S01]  /*e8e0*/  FMUL.FTZ R115, R6.reuse, R115 ;  /* 0x0000007306737220 */ /* 0x040fe20000410000 */
[----:B------:R-:W-:Y:S01]  /*e8f0*/  F2FP.PACK_AB R110, R111, R110 ;  /* 0x0000006e6f6e723e */ /* 0x000fe200000000ff */
        /* <DEDUP_REMOVED lines=8> */
[----:B------:R-:W-:Y:S01]  /*e980*/  FMUL.FTZ R135, R6, R135 ;  /* 0x0000008706877220 */ /* 0x000fe20000410000 */
[----:B------:R-:W-:Y:S01]  /*e990*/  F2FP.PACK_AB R138, R139, R138 ;  /* 0x0000008a8b8a723e */ /* 0x000fe200000000ff */
[----:B------:R-:W2:Y:S01]  /*e9a0*/  S2R R6, SR_TID.X ;  /* 0x0000000000067919 */ /* 0x000ea20000002100 */
[----:B-1----:R-:W-:Y:S02]  /*e9b0*/  FMUL.FTZ R8, R8, c[0x0][0x2dc] ;  /* 0x0000b70008087a20 */ /* 0x002fe40000410000 */
[----:B------:R-:W-:Y:S01]  /*e9c0*/  FMUL.FTZ R7, R7, c[0x0][0x2dc] ;  /* 0x0000b70007077a20 */ /* 0x000fe20000410000 */
[----:B------:R-:W-:Y:S01]  /*e9d0*/  F2FP.PACK_AB R134, R135, R134 ;  /* 0x000000868786723e */ /* 0x000fe200000000ff */
[C---:B------:R-:W-:Y:S02]  /*e9e0*/  FMUL.FTZ R156, R8.reuse, R156 ;  /* 0x0000009c089c7220 */ /* 0x040fe40000410000 */
[C---:B------:R-:W-:Y:S02]  /*e9f0*/  FMUL.FTZ R157, R8.reuse, R157 ;  /* 0x0000009d089d7220 */ /* 0x040fe40000410000 */
        /* <DEDUP_REMOVED lines=32> */
[----:B--2---:R-:W-:Y:S01]  /*ec00*/  SHF.R.S32.HI R8, RZ, 0x1f, R6 ;  /* 0x0000001fff087819 */ /* 0x004fe20000011406 */
[----:B------:R-:W-:Y:S01]  /*ec10*/  FMUL.FTZ R9, R9, c[0x0][0x2dc] ;  /* 0x0000b70009097a20 */ /* 0x000fe20000410000 */
[----:B------:R-:W-:Y:S01]  /*ec20*/  F2FP.PACK_AB R124, R125, R124 ;  /* 0x0000007c7d7c723e */ /* 0x000fe200000000ff */
[C---:B------:R-:W-:Y:S01]  /*ec30*/  FMUL.FTZ R160, R7.reuse, R160 ;  /* 0x000000a007a07220 */ /* 0x040fe20000410000 */
[CC--:B------:R-:W-:Y:S01]  /*ec40*/  LEA.HI R10, R8.reuse, R6.reuse, RZ, 0x2 ;  /* 0x00000006080a7211 */ /* 0x0c0fe200078f10ff */
        /* <DEDUP_REMOVED lines=17> */
[----:B------:R-:W-:Y:S01]  /*ed60*/  LEA R10, R13, R10, 0x8 ;  /* 0x0000000a0d0a7211 */ /* 0x000fe200078e40ff */
        /* <DEDUP_REMOVED lines=24> */
[----:B------:R-:W-:Y:S01]  /*eef0*/  FMUL.FTZ R94, R9, R94 ;  /* 0x0000005e095e7220 */ /* 0x000fe20000410000 */
[----:B------:R-:W-:Y:S01]  /*ef00*/  ISETP.NE.U32.AND P2, PT, R11, 0x1, PT ;  /* 0x000000010b00780c */ /* 0x000fe20003f45070 */
[----:B------:R-:W-:Y:S01]  /*ef10*/  FMUL.FTZ R95, R9, R95 ;  /* 0x0000005f095f7220 */ /* 0x000fe20000410000 */
[----:B------:R-:W-:Y:S01]  /*ef20*/  LEA R10, R10, R15, 0x1 ;  /* 0x0000000f0a0a7211 */ /* 0x000fe200078e08ff */
[C---:B------:R-:W-:Y:S01]  /*ef30*/  FMUL.FTZ R100, R7.reuse, R100 ;  /* 0x0000006407647220 */ /* 0x040fe20000410000 */
[----:B------:R-:W-:Y:S01]  /*ef40*/  MOV R12, 0x20 ;  /* 0x00000020000c7802 */ /* 0x000fe20000000f00 */
[C---:B------:R-:W-:Y:S01]  /*ef50*/  FMUL.FTZ R101, R7.reuse, R101 ;  /* 0x0000006507657220 */ /* 0x040fe20000410000 */
[----:B------:R-:W-:Y:S01]  /*ef60*/  SHF.L.U32 R10, R10, 0x1, RZ ;  /* 0x000000010a0a7819 */ /* 0x000fe200000006ff */
[----:B------:R-:W-:Y:S01]  /*ef70*/  FMUL.FTZ R108, R7, R108 ;  /* 0x0000006c076c7220 */ /* 0x000fe20000410000 */
[----:B------:R-:W-:Y:S01]  /*ef80*/  F2FP.PACK_AB R158, R159, R158 ;  /* 0x0000009e9f9e723e */ /* 0x000fe200000000ff */
[----:B------:R-:W-:Y:S01]  /*ef90*/  FMUL.FTZ R109, R7, R109 ;  /* 0x0000006d076d7220 */ /* 0x000fe20000410000 */
[C---:B------:R-:W-:Y:S01]  /*efa0*/  IADD3 R11, R10.reuse, -0x10, RZ ;  /* 0xfffffff00a0b7810 */ /* 0x040fe20007ffe0ff */
[----:B------:R-:W-:Y:S01]  /*efb0*/  STS [R10], R160 ;  /* 0x000000a00a007388 */ /* 0x000fe20000000800 */
[----:B------:R-:W-:Y:S01]  /*efc0*/  F2FP.PACK_AB R154, R155, R154 ;  /* 0x0000009a9b9a723e */ /* 0x000fe200000000ff */
[C---:B------:R-:W-:Y:S01]  /*efd0*/  FMUL.FTZ R106, R9.reuse, R106 ;  /* 0x0000006a096a7220 */ /* 0x040fe20000410000 */
[----:B------:R-:W-:Y:S01]  /*efe0*/  @P2 IADD3 R11, R10, 0x10, RZ ;  /* 0x000000100a0b2810 */ /* 0x000fe20007ffe0ff */
[----:B------:R-:W-:Y:S01]  /*eff0*/  STS [R10+0x200], R162 ;  /* 0x000200a20a007388 */ /* 0x000fe20000000800 */
[----:B------:R-:W-:Y:S01]  /*f000*/  LOP3.LUT P2, RZ, R14, 0x2, RZ, 0xc0, !PT ;  /* 0x000000020eff7812 */ /* 0x000fe2000784c0ff */
[----:B------:R-:W-:Y:S01]  /*f010*/  FMUL.FTZ R107, R9, R107 ;  /* 0x0000006b096b7220 */ /* 0x000fe20000410000 */
[----:B------:R-:W-:Y:S01]  /*f020*/  F2FP.PACK_AB R68, R69, R68 ;  /* 0x000000444544723e */ /* 0x000fe200000000ff */
[----:B------:R-:W-:Y:S01]  /*f030*/  STS [R11], R148 ;  /* 0x000000940b007388 */ /* 0x000fe20000000800 */
[----:B------:R-:W-:Y:S01]  /*f040*/  SEL R12, R12, 0xffffffe0, !P2 ;  /* 0xffffffe00c0c7807 */ /* 0x000fe20005000000 */
[----:B------:R-:W-:Y:S01]  /*f050*/  FMUL.FTZ R146, R9, R146 ;  /* 0x0000009209927220 */ /* 0x000fe20000410000 */
[----:B------:R-:W-:Y:S01]  /*f060*/  F2FP.PACK_AB R80, R81, R80 ;  /* 0x000000505150723e */ /* 0x000fe200000000ff */
[----:B------:R-:W-:Y:S01]  /*f070*/  STS [R11+0x200], R150 ;  /* 0x000200960b007388 */ /* 0x000fe20000000800 */
[----:B------:R-:W-:Y:S01]  /*f080*/  IADD3 R14, R10, R12, RZ ;  /* 0x0000000c0a0e7210 */ /* 0x000fe20007ffe0ff */
[----:B------:R-:W-:Y:S01]  /*f090*/  FMUL.FTZ R147, R9, R147 ;  /* 0x0000009309937220 */ /* 0x000fe20000410000 */
[----:B------:R-:W-:Y:S01]  /*f0a0*/  IADD3 R12, R12, R11, RZ ;  /* 0x0000000b0c0c7210 */ /* 0x000fe20007ffe0ff */
[----:B------:R-:W-:Y:S01]  /*f0b0*/  STS [R10+0x1000], R156 ;  /* 0x0010009c0a007388 */ /* 0x000fe20000000800 */
[----:B------:R-:W-:Y:S01]  /*f0c0*/  F2FP.PACK_AB R74, R75, R74 ;  /* 0x0000004a4b4a723e */ /* 0x000fe200000000ff */
[----:B------:R-:W-:Y:S01]  /*f0d0*/  FMUL.FTZ R112, R7, R112 ;  /* 0x0000007007707220 */ /* 0x000fe20000410000 */
[----:B------:R-:W-:Y:S01]  /*f0e0*/  F2FP.PACK_AB R78, R79, R78 ;  /* 0x0000004e4f4e723e */ /* 0x000fe200000000ff */
        /* <DEDUP_REMOVED lines=35> */
[----:B------:R-:W-:Y:S01]  /*f320*/  @P6 FMUL.FTZ R0, R0, 0.69314718246459960938 ;  /* 0x3f31721800006820 */ /* 0x000fe20000410000 */
[----:B------:R-:W-:Y:S01]  /*f330*/  STS [R12+0x1000], R76 ;  /* 0x0010004c0c007388 */ /* 0x000fe20000000800 */
[----:B------:R-:W-:Y:S01]  /*f340*/  F2FP.PACK_AB R118, R119, R118 ;  /* 0x000000767776723e */ /* 0x000fe200000000ff */
[----:B---3--:R-:W-:Y:S01]  /*f350*/  @P3 FMUL.FTZ R63, R2, 0.69314718246459960938 ;  /* 0x3f317218023f3820 */ /* 0x008fe20000410000 */
[----:B------:R-:W-:Y:S01]  /*f360*/  F2FP.PACK_AB R136, R137, R136 ;  /* 0x000000888988723e */ /* 0x000fe200000000ff */
[----:B------:R-:W-:Y:S01]  /*f370*/  STS [R12+0x1200], R78 ;  /* 0x0012004e0c007388 */ /* 0x000fe20000000800 */
[----:B------:R-:W-:Y:S01]  /*f380*/  F2FP.PACK_AB R7, R7, R132 ;  /* 0x000000840707723e */ /* 0x000fe200000000ff */
[----:B------:R-:W-:Y:S01]  /*f390*/  @P6 FFMA.FTZ R62, R168, c[0x0][0x238], R0 ;  /* 0x00008e00a83e6a23 */ /* 0x000fe20000010000 */
[----:B------:R-:W-:Y:S01]  /*f3a0*/  F2FP.PACK_AB R126, R127, R126 ;  /* 0x0000007e7f7e723e */ /* 0x000fe200000000ff */
[----:B------:R-:W-:Y:S01]  /*f3b0*/  STS [R10+0x2000], R84 ;  /* 0x002000540a007388 */ /* 0x000fe20000000800 */
[----:B------:R-:W-:Y:S01]  /*f3c0*/  F2FP.PACK_AB R128, R129, R128 ;  /* 0x000000808180723e */ /* 0x000fe200000000ff */
[----:B----4-:R-:W-:Y:S01]  /*f3d0*/  @P5 FMUL.FTZ R4, R4, 0.69314718246459960938 ;  /* 0x3f31721804045820 */ /* 0x010fe20000410000 */
[----:B------:R-:W-:Y:S01]  /*f3e0*/  F2FP.PACK_AB R9, R9, R130 ;  /* 0x000000820909723e */ /* 0x000fe200000000ff */
[----:B------:R-:W-:Y:S01]  /*f3f0*/  STS [R10+0x2200], R86 ;  /* 0x002200560a007388 */ /* 0x000fe20000000800 */
[----:B------:R-:W-:Y:S01]  /*f400*/  LOP3.LUT R60, R8, 0xffffffe0, RZ, 0xc0, !PT ;  /* 0xffffffe0083c7812 */ /* 0x000fe200078ec0ff */
[----:B------:R-:W-:Y:S01]  /*f410*/  @P4 FMUL.FTZ R61, R61, 0.69314718246459960938 ;  /* 0x3f3172183d3d4820 */ /* 0x000fe20000410000 */
[----:B------:R-:W-:Y:S01]  /*f420*/  @P0 MOV R15, 0x1 ;  /* 0x00000001000f0802 */ /* 0x000fe20000000f00 */
[----:B------:R-:W-:Y:S01]  /*f430*/  STS [R11+0x2000], R96 ;  /* 0x002000600b007388 */ /* 0x000fe20000000800 */
[----:B------:R-:W-:Y:S01]  /*f440*/  @!P0 IMAD R15, R5, c[0x0][0x1c0], RZ ;  /* 0x00007000050f8a24 */ /* 0x000fe200078e02ff */
[----:B------:R-:W-:-:S02]  /*f450*/  IADD3 R60, -R60, R6, RZ ;  /* 0x000000063c3c7210 */ /* 0x000fc40007ffe1ff */
        /* <DEDUP_REMOVED lines=31> */
[----:B------:R2:W-:Y:S04]  /*f650*/  STS [R14+0x5200], R126 ;  /* 0x0052007e0e007388 */ /* 0x0005e80000000800 */
[----:B------:R-:W-:Y:S04]  /*f660*/  STS [R12+0x5000], R128 ;  /* 0x005000800c007388 */ /* 0x000fe80000000800 */
[----:B------:R3:W-:Y:S04]  /*f670*/  STS [R12+0x5200], R9 ;  /* 0x005200090c007388 */ /* 0x0007e80000000800 */
[----:B------:R-:W-:Y:S06]  /*f680*/  BAR.SYNC.DEFER_BLOCKING 0x0 ;  /* 0x0000000000007b1d */ /* 0x000fec0000010000 */
[----:B-1----:R-:W1:Y:S04]  /*f690*/  S2R R7, SR_CTAID.Y ;  /* 0x0000000000077919 */ /* 0x002e680000002600 */
[----:B--2---:R-:W2:Y:S04]  /*f6a0*/  S2R R14, SR_CTAID.Z ;  /* 0x00000000000e7919 */ /* 0x004ea80000002700 */
[----:B---3--:R-:W3:Y:S04]  /*f6b0*/  S2R R12, SR_CTAID.X ;  /* 0x00000000000c7919 */ /* 0x008ee80000002500 */
[----:B------:R4:W4:Y:S04]  /*f6c0*/  LDS.128 R52, [R218] ;  /* 0x00000000da347984 */ /* 0x0009280000000c00 */
[----:B------:R4:W4:Y:S01]  /*f6d0*/  LDS.128 R48, [R218+0x800] ;  /* 0x00080000da307984 */ /* 0x0009220000000c00 */
[----:B-1----:R-:W-:-:S02]  /*f6e0*/  IMAD R15, R7, R15, RZ ;  /* 0x0000000f070f7224 */ /* 0x002fc400078e02ff */
[----:B------:R-:W-:Y:S01]  /*f6f0*/  @!P1 IMAD R3, R7, c[0x0][0x214], RZ ;  /* 0x0000850007039a24 */ /* 0x000fe200078e02ff */
[----:B------:R1:W1:Y:S02]  /*f700*/  LDS.128 R44, [R218+0x1000] ;  /* 0x00100000da2c7984 */ /* 0x0002640000000c00 */
[----:B------:R-:W-:Y:S02]  /*f710*/  SEL R15, R15, RZ, P1 ;  /* 0x000000ff0f0f7207 */ /* 0x000fe40000800000 */
[----:B------:R1:W1:Y:S01]  /*f720*/  LDS.128 R40, [R218+0x1800] ;  /* 0x00180000da287984 */ /* 0x0002620000000c00 */
[----:B------:R-:W-:Y:S02]  /*f730*/  @!P1 MOV R64, R3 ;  /* 0x0000000300409202 */ /* 0x000fe40000000f00 */
[----:B--2---:R-:W-:Y:S01]  /*f740*/  IMAD R15, R14, R5, R15 ;  /* 0x000000050e0f7224 */ /* 0x004fe200078e020f */
[----:B------:R2:W1:Y:S01]  /*f750*/  LDS.128 R36, [R218+0x2000] ;  /* 0x00200000da247984 */ /* 0x0004620000000c00 */
[----:B------:R-:W-:-:S02]  /*f760*/  @!P1 SHF.R.S32.HI R65, RZ, 0x1f, R3 ;  /* 0x0000001fff419819 */ /* 0x000fc40000011403 */
[----:B------:R-:W-:Y:S01]  /*f770*/  MOV R3, 0x7f800000 ;  /* 0x7f80000000037802 */ /* 0x000fe20000000f00 */
[----:B------:R2:W1:Y:S01]  /*f780*/  LDS.128 R32, [R218+0x2800] ;  /* 0x00280000da207984 */ /* 0x0004620000000c00 */
[----:B---3--:R-:W-:Y:S01]  /*f790*/  IMAD R0, R12, R6, RZ ;  /* 0x000000060c007224 */ /* 0x008fe200078e02ff */
[----:B------:R-:W-:Y:S01]  /*f7a0*/  MOV R5, 0x7f800000 ;  /* 0x7f80000000057802 */ /* 0x000fe20000000f00 */
[----:B------:R-:W-:Y:S01]  /*f7b0*/  @P4 FFMA.FTZ R3, R166, c[0x0][0x238], R61 ;  /* 0x00008e00a6034a23 */ /* 0x000fe2000001003d */
[----:B------:R2:W3:Y:S01]  /*f7c0*/  LDS.128 R28, [R218+0x3000] ;  /* 0x00300000da1c7984 */ /* 0x0004e20000000c00 */
[----:B------:R-:W-:Y:S01]  /*f7d0*/  @P3 FFMA.FTZ R5, R165, c[0x0][0x238], R63 ;  /* 0x00008e00a5053a23 */ /* 0x000fe2000001003f */
[----:B------:R-:W-:Y:S02]  /*f7e0*/  SHF.L.U32 R0, R0, 0x7, RZ ;  /* 0x0000000700007819 */ /* 0x000fe400000006ff */
[----:B------:R2:W1:Y:S02]  /*f7f0*/  LDS.128 R24, [R218+0x3800] ;  /* 0x00380000da187984 */ /* 0x0004640000000c00 */
[----:B------:R-:W-:-:S02]  /*f800*/  IADD3 R2, P2, P1, R0, R64, R15 ;  /* 0x0000004000027210 */ /* 0x000fc4000795e00f */
[----:B------:R2:W1:Y:S01]  /*f810*/  LDS.128 R20, [R218+0x4000] ;  /* 0x00400000da147984 */ /* 0x0004620000000c00 */
[----:B------:R-:W-:Y:S02]  /*f820*/  SHF.R.S32.HI R0, RZ, 0x1f, R0 ;  /* 0x0000001fff007819 */ /* 0x000fe40000011400 */
[----:B------:R-:W-:Y:S01]  /*f830*/  SHF.R.S32.HI R15, RZ, 0x1f, R15 ;  /* 0x0000001fff0f7819 */ /* 0x000fe2000001140f */
[----:B------:R2:W1:Y:S03]  /*f840*/  LDS.128 R16, [R218+0x4800] ;  /* 0x00480000da107984 */ /* 0x0004660000000c00 */
[----:B------:R-:W-:Y:S01]  /*f850*/  IADD3.X R0, R0, R65, R15, P2, P1 ;  /* 0x0000004100007210 */ /* 0x000fe200017e240f */
[----:B------:R2:W1:Y:S04]  /*f860*/  LDS.128 R8, [R218+0x5000] ;  /* 0x00500000da087984 */ /* 0x0004680000000c00 */
[----:B------:R2:W1:Y:S01]  /*f870*/  LDS.128 R56, [R218+0x5800] ;  /* 0x00580000da387984 */ /* 0x0004620000000c00 */
[----:B------:R-:W-:Y:S05]  /*f880*/  @P0 BRA `(.L_x_319) ;  /* 0x0000026000000947 */ /* 0x000fea0003800000 */
[----:B----4-:R-:W-:Y:S01]  /*f890*/  SHF.R.S32.HI R15, RZ, 0x1f, R13 ;  /* 0x0000001fff0f7819 */ /* 0x010fe2000001140d */
        /* <DEDUP_REMOVED lines=37> */
.L_x_319:
[----:B----4-:R-:W-:Y:S05]  /*faf0*/  BSYNC B0 ;  /* 0x0000000000007941 */ /* 0x010fea0003800000 */
.L_x_318:
[----:B------:R-:W-:Y:S01]  /*fb00*/  SHF.R.S32.HI R2, RZ, 0x1f, R7 ;  /* 0x0000001fff027819 */ /* 0x000fe20000011407 */
[--C-:B------:R-:W-:Y:S01]  /*fb10*/  IMAD.MOV.U32 R4, RZ, RZ, R226.reuse ;  /* 0x000000ffff047224 */ /* 0x100fe200078e00e2 */
[----:B------:R-:W-:Y:S01]  /*fb20*/  SHF.R.S32.HI R5, RZ, 0x1f, R226 ;  /* 0x0000001fff057819 */ /* 0x000fe200000114e2 */
[----:B------:R-:W-:Y:S01]  /*fb30*/  ULDC.64 UR4, c[0x0][0x1e8] ;  /* 0x00007a0000047ab9 */ /* 0x000fe20000000a00 */
[----:B------:R-:W-:Y:S01]  /*fb40*/  SHF.R.S32.HI R0, RZ, 0x1f, R14 ;  /* 0x0000001fff007819 */ /* 0x000fe2000001140e */
[----:B------:R-:W-:Y:S01]  /*fb50*/  IMAD R2, R2, c[0x0][0x1e0], RZ ;  /* 0x0000780002027a24 */ /* 0x000fe200078e02ff */
[----:B------:R-:W-:Y:S01]  /*fb60*/  USHF.L.U32 UR7, UR4, 0x6, URZ ;  /* 0x0000000604077899 */ /* 0x000fe2000800063f */
[----:B------:R-:W-:Y:S01]  /*fb70*/  IMAD.WIDE.U32 R4, R7, c[0x0][0x1e0], R4 ;  /* 0x0000780007047a25 */ /* 0x000fe200078e0004 */
[----:B------:R-:W-:-:S02]  /*fb80*/  UMOV UR6, 0x6 ;  /* 0x0000000600067882 */ /* 0x000fc40000000000 */
[----:B------:R-:W-:Y:S01]  /*fb90*/  USHF.L.U64.HI UR5, UR4, UR6, UR5 ;  /* 0x0000000604057299 */ /* 0x000fe20008010205 */
[----:B------:R-:W-:Y:S02]  /*fba0*/  IMAD R2, R7, c[0x0][0x1e4], R2 ;  /* 0x0000790007027a24 */ /* 0x000fe400078e0202 */
[----:B------:R-:W-:-:S03]  /*fbb0*/  IMAD R0, R0, c[0x0][0x1f0], RZ ;  /* 0x00007c0000007a24 */ /* 0x000fc600078e02ff */
[----:B------:R-:W-:Y:S01]  /*fbc0*/  IADD3 R3, R5, R2, RZ ;  /* 0x0000000205037210 */ /* 0x000fe20007ffe0ff */
[----:B------:R-:W-:Y:S02]  /*fbd0*/  IMAD.MOV.U32 R2, RZ, RZ, R4 ;  /* 0x000000ffff027224 */ /* 0x000fe400078e0004 */
        /* <DEDUP_REMOVED lines=10> */
[----:B------:R-:W-:Y:S01]  /*fc80*/  STG.E.128 [R4.64], R52 ;  /* 0x0000003404007986 */ /* 0x000fe2000c101d16 */
[----:B------:R-:W-:Y:S02]  /*fc90*/  IADD3.X R7, R5, UR5, RZ, P0, !PT ;  /* 0x0000000505077c10 */ /* 0x000fe400087fe4ff */
[----:B------:R-:W-:Y:S01]  /*fca0*/  IADD3 R2, P0, R6, UR7, RZ ;  /* 0x0000000706027c10 */ /* 0x000fe2000ff1e0ff */
[----:B-1----:R-:W-:Y:S03]  /*fcb0*/  STG.E.128 [R4.64+0x40], R36 ;  /* 0x0000402404007986 */ /* 0x002fe6000c101d16 */
[----:B------:R-:W-:Y:S01]  /*fcc0*/  IADD3.X R3, R7, UR5, RZ, P0, !PT ;  /* 0x0000000507037c10 */ /* 0x000fe200087fe4ff */
[----:B------:R1:W-:Y:S04]  /*fcd0*/  STG.E.128 [R4.64+0x80], R20 ;  /* 0x0000801404007986 */ /* 0x0003e8000c101d16 */
[----:B------:R-:W-:Y:S04]  /*fce0*/  STG.E.128 [R6.64], R48 ;  /* 0x0000003006007986 */ /* 0x000fe8000c101d16 */
[----:B------:R-:W-:Y:S04]  /*fcf0*/  STG.E.128 [R6.64+0x40], R32 ;  /* 0x0000402006007986 */ /* 0x000fe8000c101d16 */
[----:B------:R-:W-:Y:S04]  /*fd00*/  STG.E.128 [R6.64+0x80], R16 ;  /* 0x0000801006007986 */ /* 0x000fe8000c101d16 */
[----:B------:R-:W-:Y:S04]  /*fd10*/  STG.E.128 [R2.64], R44 ;  /* 0x0000002c02007986 */ /* 0x000fe8000c101d16 */
[----:B---3--:R-:W-:Y:S04]  /*fd20*/  STG.E.128 [R2.64+0x40], R28 ;  /* 0x0000401c02007986 */ /* 0x008fe8000c101d16 */
[----:B------:R-:W-:Y:S01]  /*fd30*/  STG.E.128 [R2.64+0x80], R8 ;  /* 0x0000800802007986 */ /* 0x000fe2000c101d16 */
[----:B-1----:R-:W-:-:S04]  /*fd40*/  IADD3 R4, P0, R2, UR7, RZ ;  /* 0x0000000702047c10 */ /* 0x002fc8000ff1e0ff */
[----:B------:R-:W-:-:S05]  /*fd50*/  IADD3.X R5, R3, UR5, RZ, P0, !PT ;  /* 0x0000000503057c10 */ /* 0x000fca00087fe4ff */
[----:B------:R-:W-:Y:S04]  /*fd60*/  STG.E.128 [R4.64], R40 ;  /* 0x0000002804007986 */ /* 0x000fe8000c101d16 */
[----:B------:R-:W-:Y:S04]  /*fd70*/  STG.E.128 [R4.64+0x40], R24 ;  /* 0x0000401804007986 */ /* 0x000fe8000c101d16 */
[----:B------:R-:W-:Y:S01]  /*fd80*/  STG.E.128 [R4.64+0x80], R56 ;  /* 0x0000803804007986 */ /* 0x000fe2000c101d16 */
[----:B------:R-:W-:Y:S05]  /*fd90*/  EXIT ;  /* 0x000000000000794d */ /* 0x000fea0003800000 */
.L_x_309:
[----:B------:R-:W-:Y:S01]  /*fda0*/  ULDC.U8 UR15, c[0x0][0x329] ;  /* 0x0000ca40000f7ab9 */ /* 0x000fe20000000000 */
[----:B------:R-:W1:Y:S01]  /*fdb0*/  S2R R2, SR_CTAID.Y ;  /* 0x0000000000027919 */ /* 0x000e620000002600 */
[----:B------:R-:W-:Y:S01]  /*fdc0*/  UISETP.NE.AND UP1, UPT, UR15, URZ, UPT ;  /* 0x0000003f0f00728c */ /* 0x000fe2000bf25270 */
[----:B------:R-:W-:Y:S01]  /*fdd0*/  LEA.HI R0, R0, R122, RZ, 0x2 ;  /* 0x0000007a00007211 */ /* 0x000fe200078f10ff */
[----:B------:R-:W-:Y:S01]  /*fde0*/  USHF.R.S32.HI UR8, URZ, 0x1f, UR11 ;  /* 0x0000001f3f087899 */ /* 0x000fe2000801140b */
[----:B------:R-:W2:Y:S01]  /*fdf0*/  S2R R10, SR_CTAID.Z ;  /* 0x00000000000a7919 */ /* 0x000ea20000002700 */
[----:B------:R-:W-:Y:S01]  /*fe00*/  USHF.R.S32.HI UR12, URZ, 0x1f, UR10 ;  /* 0x0000001f3f0c7899 */ /* 0x000fe2000801140a */
[----:B------:R-:W-:Y:S01]  /*fe10*/  LOP3.LUT R4, R0, 0x1ffffffc, RZ, 0xc0, !PT ;  /* 0x1ffffffc00047812 */ /* 0x000fe200078ec0ff */
[----:B------:R-:W-:Y:S01]  /*fe20*/  ULDC.64 UR6, c[0x0][0x1e0] ;  /* 0x0000780000067ab9 */ /* 0x000fe20000000a00 */
[----:B------:R-:W3:Y:S01]  /*fe30*/  S2R R8, SR_CTAID.X ;  /* 0x0000000000087919 */ /* 0x000ee20000002500 */
[----:B------:R-:W-:Y:S01]  /*fe40*/  ULDC.64 UR4, c[0x0][0x1f0] ;  /* 0x00007c0000047ab9 */ /* 0x000fe20000000a00 */
[C---:B------:R-:W-:Y:S01]  /*fe50*/  LOP3.LUT P5, RZ, R122.reuse, 0x3, RZ, 0xc0, !PT ;  /* 0x000000037aff7812 */ /* 0x040fe200078ac0ff */
[----:B------:R-:W-:Y:S01]  /*fe60*/  UIMAD UR6, UR8, UR6, URZ ;  /* 0x00000006080672a4 */ /* 0x000fe2000f8e023f */
[----:B------:R-:W-:Y:S01]  /*fe70*/  IMAD.IADD R4, R122, 0x1, -R4 ;  /* 0x000000017a047824 */ /* 0x000fe200078e0a04 */
[----:B------:R-:W-:Y:S01]  /*fe80*/  UIMAD UR12, UR12, UR4, URZ ;  /* 0x000000040c0c72a4 */ /* 0x000fe2000f8e023f */
[----:B------:R-:W-:Y:S01]  /*fe90*/  SHF.R.S32.HI R6, RZ, 0x2, R0 ;  /* 0x00000002ff067819 */ /* 0x000fe20000011400 */
[----:B------:R-:W-:Y:S01]  /*fea0*/  UIMAD UR7, UR11, UR7, UR6 ;  /* 0x000000070b0772a4 */ /* 0x000fe2000f8e0206 */
[----:B------:R-:W-:Y:S01]  /*feb0*/  IMAD.SHL.U32 R4, R4, 0x8, RZ ;  /* 0x0000000804047824 */ /* 0x000fe200078e00ff */
[----:B------:R-:W-:Y:S01]  /*fec0*/  ULDC.U8 UR4, c[0x0][0x328] ;  /* 0x0000ca0000047ab9 */ /* 0x000fe20000000000 */
[----:B------:R-:W-:Y:S01]  /*fed0*/  SHF.R.S32.HI R7, RZ, 0x1f, R6 ;  /* 0x0000001fff077819 */ /* 0x000fe20000011406 */
[----:B------:R-:W-:-:S02]  /*fee0*/  @!UP1 UISETP.NE.AND UP0, UPT, UR4, URZ, UPT ;  /* 0x0000003f0400928c */ /* 0x000fc4000bf05270 */
[----:B------:R-:W-:Y:S01]  /*fef0*/  ULDC UR8, c[0x0][0x214] ;  /* 0x0000850000087ab9 */ /* 0x000fe20000000800 */
[--C-:B------:R-:W-:Y:S01]  /*ff00*/  SHF.R.S32.HI R5, RZ, 0x1f, R4.reuse ;  /* 0x0000001fff057819 */ /* 0x100fe20000011404 */
[----:B------:R-:W-:Y:S02]  /*ff10*/  @UP1 ULDC UR14, c[0x0][0x210] ;  /* 0x00008400000e1ab9 */ /* 0x000fe40000000800 */
[----:B------:R-:W-:Y:S02]  /*ff20*/  ULDC UR6, c[0x0][0x234] ;  /* 0x00008d0000067ab9 */ /* 0x000fe40000000800 */
[----:B------:R-:W-:Y:S01]  /*ff30*/  @UP1 UIMAD UR14, UR14, UR8, URZ ;  /* 0x000000080e0e12a4 */ /* 0x000fe2000f8e023f */
[----:B-1----:R-:W-:Y:S01]  /*ff40*/  IMAD.WIDE.U32 R2, R2, c[0x0][0x1e0], R4 ;  /* 0x0000780002027a25 */ /* 0x002fe200078e0004 */
[----:B------:R-:W-:Y:S01]  /*ff50*/  ULDC UR16, c[0x0][0x214] ;  /* 0x0000850000107ab9 */ /* 0x000fe20000000800 */
[----:B------:R-:W-:Y:S01]  /*ff60*/  IADD3 R5, R6, 0x20, RZ ;  /* 0x0000002006057810 */ /* 0x000fe20007ffe0ff */
[----:B------:R-:W-:Y:S01]  /*ff70*/  @!UP1 USEL UR14, UR8, UR6, !UP0 ;  /* 0x00000006080e9287 */ /* 0x000fe2000c000000 */
[----:B---3--:R-:W-:Y:S01]  /*ff80*/  IMAD.WIDE R8, R8, 0x80, R6 ;  /* 0x0000008008087825 */ /* 0x008fe200078e0206 */
[----:B------:R-:W-:Y:S01]  /*ff90*/  UIMAD UR12, UR10, UR5, UR12 ;  /* 0x000000050a0c72a4 */ /* 0x000fe2000f8e020c */
[----:B------:R-:W-:Y:S01]  /*ffa0*/  IADD3 R3, R3, UR7, RZ ;  /* 0x0000000703037c10 */ /* 0x000fe2000fffe0ff */
[----:B------:R-:W-:Y:S01]  /*ffb0*/  UIADD3 UR16, -UR9, UR16, URZ ;  /* 0x0000001009107290 */ /* 0x000fe2000fffe13f */
[----:B------:R-:W-:Y:S01]  /*ffc0*/  IMAD R4, R9, c[0x0][0x1e8], RZ ;  /* 0x00007a0009047a24 */ /* 0x000fe200078e02ff */
[----:B------:R-:W-:-:S02]  /*ffd0*/  ULDC UR5, c[0x0][0x1c0] ;  /* 0x0000700000057ab9 */ /* 0x000fc40000000800 */
[----:B------:R-:W-:Y:S01]  /*ffe0*/  @UP1 UMOV UR17, 0x1 ;  /* 0x0000000100111882 */ /* 0x000fe20000000000 */
[----:B--2---:R-:W-:Y:S01]  /*fff0*/  IMAD.WIDE.U32 R10, R10, c[0x0][0x1f0], R2 ;  /* 0x00007c000a0a7a25 */ /* 0x004fe200078e0002 */
[----:B------:R-:W-:Y:S01]  /*10000*/  UISETP.NE.AND UP2, UPT, UR4, URZ, UPT ;  /* 0x0000003f0400728c */ /* 0x000fe2000bf45270 */
[----:B------:R-:W-:Y:S01]  /*10010*/  ISETP.GE.OR P4, PT, R6, UR16, P5 ;  /* 0x0000001006007c0c */ /* 0x000fe2000af86670 */
[----:B------:R-:W-:Y:S01]  /*10020*/  @!UP1 UIMAD UR17, UR14, UR5, URZ ;  /* 0x000000050e1192a4 */ /* 0x000fe2000f8e023f */
[----:B------:R-:W-:Y:S01]  /*10030*/  IADD3 R3, R6, 0x40, RZ ;  /* 0x0000004006037810 */ /* 0x000fe20007ffe0ff */
[----:B------:R-:W-:Y:S01]  /*10040*/  UISETP.EQ.AND UP2, UPT, UR15, URZ, UP2 ;  /* 0x0000003f0f00728c */ /* 0x000fe20009742270 */
[----:B------:R-:W-:Y:S01]  /*10050*/  ISETP.GE.OR P3, PT, R5, UR16, P5 ;  /* 0x0000001005007c0c */ /* 0x000fe2000af66670 */
[----:B------:R-:W-:Y:S01]  /*10060*/  UIMAD UR17, UR11, UR17, URZ ;  /* 0x000000110b1172a4 */ /* 0x000fe2000f8e023f */
[----:B------:R-:W-:Y:S01]  /*10070*/  ISETP.GE.OR P2, PT, R3, UR16, P5 ;  /* 0x0000001003007c0c */ /* 0x000fe2000af46670 */
[----:B------:R-:W-:Y:S01]  /*10080*/  UIMAD UR13, UR11, UR8, URZ ;  /* 0x000000080b0d72a4 */ /* 0x000fe2000f8e023f */
[----:B------:R-:W-:Y:S01]  /*10090*/  IADD3 R11, R11, UR12, RZ ;  /* 0x0000000c0b0b7c10 */ /* 0x000fe2000fffe0ff */
[----:B------:R-:W-:Y:S01]  /*100a0*/  USEL UR17, UR17, URZ, !UP2 ;  /* 0x0000003f11117287 */ /* 0x000fe2000d000000 */
[----:B------:R-:W-:Y:S01]  /*100b0*/  IMAD R4, R8, c[0x0][0x1ec], R4 ;  /* 0x00007b0008047a24 */ /* 0x000fe200078e0204 */
[----:B------:R-:W-:-:S02]  /*100c0*/  @UP1 ULDC UR18, c[0x0][0x210] ;  /* 0x0000840000121ab9 */ /* 0x000fc40000000800 */
[----:B------:R-:W-:Y:S01]  /*100d0*/  @!UP1 UMOV UR18, 0x1 ;  /* 0x0000000100129882 */ /* 0x000fe20000000000 */
[----:B------:R-:W-:Y:S01]  /*100e0*/  IMAD.WIDE.U32 R8, R8, c[0x0][0x1e8], R10 ;  /* 0x00007a0008087a25 */ /* 0x000fe200078e000a */
[----:B------:R-:W-:Y:S02]  /*100f0*/  USHF.R.S32.HI UR4, URZ, 0x1f, UR13 ;  /* 0x0000001f3f047899 */ /* 0x000fe4000801140d */
[----:B------:R-:W-:Y:S01]  /*10100*/  USEL UR13, UR13, URZ, UP2 ;  /* 0x0000003f0d0d7287 */ /* 0x000fe20009000000 */
[----:B------:R-:W-:Y:S01]  /*10110*/  @!P4 IMAD R0, R6, UR18, RZ ;  /* 0x000000120600cc24 */ /* 0x000fe2000f8e02ff */
[----:B------:R-:W-:Y:S01]  /*10120*/  UIMAD UR9, UR9, UR18, URZ ;  /* 0x00000012090972a4 */ /* 0x000fe2000f8e023f */
[----:B------:R-:W-:Y:S01]  /*10130*/  IMAD.IADD R4, R4, 0x1, R9 ;  /* 0x0000000104047824 */ /* 0x000fe200078e0209 */
[----:B------:R-:W-:Y:S01]  /*10140*/  UIMAD UR17, UR10, UR14, UR17 ;  /* 0x0000000e0a1172a4 */ /* 0x000fe2000f8e0211 */
[----:B------:R-:W-:Y:S01]  /*10150*/  @!P2 IMAD R3, R3, UR18, RZ ;  /* 0x000000120303ac24 */ /* 0x000fe2000f8e02ff */
[----:B------:R-:W-:-:S02]  /*10160*/  USEL UR4, UR4, URZ, UP2 ;  /* 0x0000003f04047287 */ /* 0x000fc40009000000 */
[----:B------:R-:W-:Y:S02]  /*10170*/  USHF.R.S32.HI UR5, URZ, 0x1f, UR9 ;  /* 0x0000001f3f057899 */ /* 0x000fe40008011409 */
[----:B------:R-:W-:Y:S02]  /*10180*/  USHF.R.S32.HI UR6, URZ, 0x1f, UR17 ;  /* 0x0000001f3f067899 */ /* 0x000fe40008011411 */
[----:B------:R-:W-:Y:S02]  /*10190*/  UIADD3 UR13, UP1, UP0, UR9, UR13, UR17 ;  /* 0x0000000d090d7290 */ /* 0x000fe4000f83e011 */
[----:B------:R-:W-:Y:S02]  /*101a0*/  UMOV UR8, 0x6 ;  /* 0x0000000600087882 */ /* 0x000fe40000000000 */
[----:B------:R-:W-:Y:S02]  /*101b0*/  UIADD3.X UR6, UR5, UR4, UR6, UP1, UP0 ;  /* 0x0000000405067290 */ /* 0x000fe40008fe0406 */
[----:B------:R-:W-:Y:S01]  /*101c0*/  @!P4 IADD3 R2, P0, R0, UR13, RZ ;  /* 0x0000000d0002cc10 */ /* 0x000fe2000ff1e0ff */
[----:B------:R-:W-:-:S02]  /*101d0*/  ULDC.64 UR4, c[0x0][0x1e8] ;  /* 0x00007a0000047ab9 */ /* 0x000fc40000000a00 */
[----:B------:R-:W-:Y:S01]  /*101e0*/  USHF.L.U32 UR7, UR4, 0x6, URZ ;  /* 0x0000000604077899 */ /* 0x000fe2000800063f */
[----:B------:R-:W-:Y:S01]  /*101f0*/  @!P4 LEA.HI.X.SX32 R0, R0, UR6, 0x1, P0 ;  /* 0x000000060000cc11 */ /* 0x000fe200080f0eff */
[----:B------:R-:W-:Y:S01]  /*10200*/  USHF.L.U64.HI UR5, UR4, UR8, UR5 ;  /* 0x0000000804057299 */ /* 0x000fe20008010205 */
[----:B------:R-:W-:-:S04]  /*10210*/  @!P4 LEA R12, P0, R2, c[0x0][0x200], 0x2 ;  /* 0x00008000020cca11 */ /* 0x000fc800078010ff */
[----:B------:R-:W-:Y:S01]  /*10220*/  @!P4 LEA.HI.X R13, R2, c[0x0][0x204], R0, 0x2, P0 ;  /* 0x00008100020dca11 */ /* 0x000fe200000f1400 */
[----:B------:R-:W-:Y:S01]  /*10230*/  @!P3 IMAD R0, R5, UR18, RZ ;  /* 0x000000120500bc24 */ /* 0x000fe2000f8e02ff */
[----:B------:R-:W-:-:S04]  /*10240*/  LEA R14, P0, R8, c[0x0][0x1d0], 0x1 ;  /* 0x00007400080e7a11 */ /* 0x000fc800078008ff */
[----:B------:R-:W-:Y:S02]  /*10250*/  @!P3 IADD3 R2, P1, R0, UR13, RZ ;  /* 0x0000000d0002bc10 */ /* 0x000fe4000ff3e0ff */
[----:B------:R-:W-:Y:S02]  /*10260*/  LEA.HI.X R15, R8, c[0x0][0x1d4], R4, 0x1, P0 ;  /* 0x00007500080f7a11 */ /* 0x000fe400000f0c04 */
[C---:B------:R-:W-:Y:S02]  /*10270*/  @!P2 IADD3 R4, P0, R3.reuse, UR13, RZ ;  /* 0x0000000d0304ac10 */ /* 0x040fe4000ff1e0ff */
[----:B------:R-:W-:Y:S01]  /*10280*/  @!P3 LEA.HI.X.SX32 R0, R0, UR6, 0x1, P1 ;  /* 0x000000060000bc11 */ /* 0x000fe200088f0eff */
[----:B------:R-:W-:Y:S01]  /*10290*/  STG.E.128 [R14.64], RZ ;  /* 0x000000ff0e007986 */ /* 0x000fe2000c101d16 */
[----:B------:R-:W-:Y:S02]  /*102a0*/  @!P3 LEA R10, P1, R2, c[0x0][0x200], 0x2 ;  /* 0x00008000020aba11 */ /* 0x000fe400078210ff */
[----:B------:R-:W-:Y:S01]  /*102b0*/  @!P2 LEA.HI.X.SX32 R3, R3, UR6, 0x1, P0 ;  /* 0x000000060303ac11 */ /* 0x000fe200080f0eff */
[----:B------:R-:W-:Y:S01]  /*102c0*/  STG.E.128 [R14.64+0x40], RZ ;  /* 0x000040ff0e007986 */ /* 0x000fe2000c101d16 */
[----:B------:R-:W-:-:S02]  /*102d0*/  @!P2 LEA R8, P0, R4, c[0x0][0x200], 0x2 ;  /* 0x000080000408aa11 */ /* 0x000fc400078010ff */
[----:B------:R-:W-:Y:S01]  /*102e0*/  @!P3 LEA.HI.X R11, R2, c[0x0][0x204], R0, 0x2, P1 ;  /* 0x00008100020bba11 */ /* 0x000fe200008f1400 */
[----:B------:R-:W-:Y:S01]  /*102f0*/  STG.E.128 [R14.64+0x80], RZ ;  /* 0x000080ff0e007986 */ /* 0x000fe2000c101d16 */
[----:B------:R-:W-:Y:S01]  /*10300*/  IADD3 R2, P1, R14, UR7, RZ ;  /* 0x000000070e027c10 */ /* 0x000fe2000ff3e0ff */
[----:B------:R-:W-:Y:S01]  /*10310*/  @!P2 IMAD.MOV.U32 R0, RZ, RZ, 0x7f800000 ;  /* 0x7f800000ff00a424 */ /* 0x000fe200078e00ff */
[----:B------:R-:W-:Y:S02]  /*10320*/  @!P2 LEA.HI.X R9, R4, c[0x0][0x204], R3, 0x2, P0 ;  /* 0x000081000409aa11 */ /* 0x000fe400000f1403 */
[----:B------:R-:W-:Y:S02]  /*10330*/  IADD3.X R3, R15, UR5, RZ, P1, !PT ;  /* 0x000000050f037c10 */ /* 0x000fe40008ffe4ff */
[----:B------:R-:W-:-:S03]  /*10340*/  IADD3 R16, P0, R2, UR7, RZ ;  /* 0x0000000702107c10 */ /* 0x000fc6000ff1e0ff */
[----:B------:R-:W-:Y:S01]  /*10350*/  STG.E.128 [R2.64], RZ ;  /* 0x000000ff02007986 */ /* 0x000fe2000c101d16 */
[----:B------:R-:W-:Y:S02]  /*10360*/  IADD3.X R17, R3, UR5, RZ, P0, !PT ;  /* 0x0000000503117c10 */ /* 0x000fe400087fe4ff */
[----:B------:R-:W-:Y:S01]  /*10370*/  IADD3 R4, P0, R16, UR7, RZ ;  /* 0x0000000710047c10 */ /* 0x000fe2000ff1e0ff */
[----:B------:R-:W-:Y:S03]  /*10380*/  STG.E.128 [R2.64+0x40], RZ ;  /* 0x000040ff02007986 */ /* 0x000fe6000c101d16 */
[----:B------:R-:W-:Y:S01]  /*10390*/  IADD3.X R5, R17, UR5, RZ, P0, !PT ;  /* 0x0000000511057c10 */ /* 0x000fe200087fe4ff */
[----:B------:R1:W-:Y:S04]  /*103a0*/  STG.E.128 [R2.64+0x80], RZ ;  /* 0x000080ff02007986 */ /* 0x0003e8000c101d16 */
[----:B------:R-:W-:Y:S04]  /*103b0*/  STG.E.128 [R16.64], RZ ;  /* 0x000000ff10007986 */ /* 0x000fe8000c101d16 */
[----:B------:R-:W-:Y:S04]  /*103c0*/  STG.E.128 [R16.64+0x40], RZ ;  /* 0x000040ff10007986 */ /* 0x000fe8000c101d16 */
[----:B------:R-:W-:Y:S04]  /*103d0*/  STG.E.128 [R16.64+0x80], RZ ;  /* 0x000080ff10007986 */ /* 0x000fe8000c101d16 */
[----:B------:R-:W-:Y:S04]  /*103e0*/  STG.E.128 [R4.64], RZ ;  /* 0x000000ff04007986 */ /* 0x000fe8000c101d16 */
[----:B------:R-:W-:Y:S04]  /*103f0*/  STG.E.128 [R4.64+0x40], RZ ;  /* 0x000040ff04007986 */ /* 0x000fe8000c101d16 */
[----:B------:R-:W-:Y:S01]  /*10400*/  STG.E.128 [R4.64+0x80], RZ ;  /* 0x000080ff04007986 */ /* 0x000fe2000c101d16 */
[----:B-1----:R-:W-:-:S02]  /*10410*/  @!P4 IMAD.MOV.U32 R3, RZ, RZ, 0x7f800000 ;  /* 0x7f800000ff03c424 */ /* 0x002fc400078e00ff */
[----:B------:R-:W-:-:S03]  /*10420*/  @!P3 IMAD.MOV.U32 R2, RZ, RZ, 0x7f800000 ;  /* 0x7f800000ff02b424 */ /* 0x000fc600078e00ff */
[----:B------:R-:W-:Y:S04]  /*10430*/  @!P4 STG.E [R12.64], R3 ;  /* 0x000000030c00c986 */ /* 0x000fe8000c101916 */
[----:B------:R-:W-:Y:S04]  /*10440*/  @!P3 STG.E [R10.64], R2 ;  /* 0x000000020a00b986 */ /* 0x000fe8000c101916 */
[----:B------:R1:W-:Y:S02]  /*10450*/  @!P2 STG.E [R8.64], R0 ;  /* 0x000000000800a986 */ /* 0x0003e4000c101916 */
[----:B-1----:R-:W-:-:S04]  /*10460*/  IADD3 R0, R6, 0x60, RZ ;  /* 0x0000006006007810 */ /* 0x002fc80007ffe0ff */
[----:B------:R-:W-:-:S13]  /*10470*/  ISETP.GE.OR P5, PT, R0, UR16, P5 ;  /* 0x0000001000007c0c */ /* 0x000fda000afa6670 */
[----:B------:R-:W-:Y:S05]  /*10480*/  @P5 EXIT ;  /* 0x000000000000594d */ /* 0x000fea0003800000 */
[----:B------:R-:W-:-:S05]  /*10490*/  IMAD R0, R0, UR18, RZ ;  /* 0x0000001200007c24 */ /* 0x000fca000f8e02ff */
[----:B------:R-:W-:-:S04]  /*104a0*/  IADD3 R2, P0, R0, UR13, RZ ;  /* 0x0000000d00027c10 */ /* 0x000fc8000ff1e0ff */
[----:B------:R-:W-:Y:S02]  /*104b0*/  LEA.HI.X.SX32 R0, R0, UR6, 0x1, P0 ;  /* 0x0000000600007c11 */ /* 0x000fe400080f0eff */
[----:B------:R-:W-:-:S04]  /*104c0*/  LEA R4, P0, R2, c[0x0][0x200], 0x2 ;  /* 0x0000800002047a11 */ /* 0x000fc800078010ff */
[----:B------:R-:W-:Y:S01]  /*104d0*/  LEA.HI.X R5, R2, c[0x0][0x204], R0, 0x2, P0 ;  /* 0x0000810002057a11 */ /* 0x000fe200000f1400 */
[----:B------:R-:W-:-:S05]  /*104e0*/  IMAD.MOV.U32 R0, RZ, RZ, 0x7f800000 ;  /* 0x7f800000ff007424 */ /* 0x000fca00078e00ff */
[----:B------:R-:W-:Y:S01]  /*104f0*/  STG.E [R4.64], R0 ;  /* 0x0000000004007986 */ /* 0x000fe2000c101916 */
[----:B------:R-:W-:Y:S05]  /*10500*/  EXIT ;  /* 0x000000000000794d */ /* 0x000fea0003800000 */
.L_x_320:
        /* <DEDUP_REMOVED lines=15> */
.L_x_987:


//--------------------- .text._ZN5flash16flash_fwd_kernelI23Flash_fwd_kernel_traitsILi96ELi128ELi64ELi4ELb0ELb0EN7cutlass6half_tE19Flash_kernel_traitsILi96ELi128ELi64ELi4ES3_EELb0ELb1ELb0ELb0ELb1ELb1ELb1ELb0EEEvNS_16Flash_fwd_paramsE --------------------------
	.section	.text._ZN5flash16flash_fwd_kernelI23Flash_fwd_kernel_traitsILi96ELi128ELi64ELi4ELb0ELb0EN7cutlass6half_tE19Flash_kernel_traitsILi96ELi128ELi64ELi4ES3_EELb0ELb1ELb0ELb0ELb1ELb1ELb1ELb0EEEvNS_16Flash_fwd_paramsE,"ax",@progbits
	.sectioninfo	@"SHI_REGISTERS=255"
	.align	128
        .global         _ZN5flash16flash_fwd_kernelI23Flash_fwd_kernel_traitsILi96ELi128ELi64ELi4ELb0ELb0EN7cutlass6half_tE19Flash_kernel_traitsILi96ELi128ELi64ELi4ES3_EELb0ELb1ELb0ELb0ELb1ELb1ELb1ELb0EEEvNS_16Flash_fwd_paramsE
        .type           _ZN5flash16flash_fwd_kernelI23Flash_fwd_kernel_traitsILi96ELi128ELi64ELi4ELb0ELb0EN7cutlass6half_tE19Flash_kernel_traitsILi96ELi128ELi64ELi4ES3_EELb0ELb1ELb0ELb0ELb1ELb1ELb1ELb0EEEvNS_16Flash_fwd_paramsE,@function
        .size           _ZN5flash16flash_fwd_kernelI23Flash_fwd_kernel_traitsILi96ELi128ELi64ELi4ELb0ELb0EN7cutlass6half_tE19Flash_kernel_traitsILi96ELi128ELi64ELi4ES3_EELb0ELb1ELb0ELb0ELb1ELb1ELb1ELb0EEEvNS_16Flash_fwd_paramsE,(.L_x_988 - _ZN5flash16flash_fwd_kernelI23Flash_fwd_kernel_traitsILi96ELi128ELi64ELi4ELb0ELb0EN7cutlass6half_tE19Flash_kernel_traitsILi96ELi128ELi64ELi4ES3_EELb0ELb1ELb0ELb0ELb1ELb1ELb1ELb0EEEvNS_16Flash_fwd_paramsE)
        .other          _ZN5flash16flash_fwd_kernelI23Flash_fwd_kernel_traitsILi96ELi128ELi64ELi4ELb0ELb0EN7cutlass6half_tE19Flash_kernel_traitsILi96ELi128ELi64ELi4ES3_EELb0ELb1ELb0ELb0ELb1ELb1ELb1ELb0EEEvNS_16Flash_fwd_paramsE,@"STO_CUDA_ENTRY STV_DEFAULT"
_ZN5flash16flash_fwd_kernelI23Flash_fwd_kernel_traitsILi96ELi128ELi64ELi4ELb0ELb0EN7cutlass6half_tE19Flash_kernel_traitsILi96ELi128ELi64ELi4ES3_EELb0ELb1ELb0ELb0ELb1ELb1ELb1ELb0EEEvNS_16Flash_fwd_paramsE:
.text._ZN5flash16flash_fwd_kernelI23Flash_fwd_kernel_traitsILi96ELi128ELi64ELi4ELb0ELb0EN7cutlass6half_tE19Flash_kernel_traitsILi96ELi128ELi64ELi4ES3_EELb0ELb1ELb0ELb0ELb1ELb1ELb1ELb0EEEvNS_16Flash_fwd_paramsE:
[----:B------:R-:W-:Y:S02]  /*0000*/  MOV R1, c[0x0][0x28] ;  /* 0x00000a0000017a02 */ /* 0x000fe40000000f00 */
[----:B------:R-:W1:Y:S01]  /*0010*/  S2R R24, SR_CTAID.Y ;  /* 0x0000000000187919 */ /* 0x000e620000002600 */
[----:B------:R-:W-:Y:S01]  /*0020*/  ISETP.NE.U32.AND P2, PT, RZ, c[0x0][0x258], PT ;  /* 0x00009600ff007a0c */ /* 0x000fe20003f45070 */
[----:B------:R-:W-:Y:S01]  /*0030*/  IMAD.MOV.U32 R7, RZ, RZ, RZ ;  /* 0x000000ffff077224 */ /* 0x000fe200078e00ff */
[----:B------:R-:W-:Y:S01]  /*0040*/  ISETP.NE.U32.AND P0, PT, RZ, c[0x0][0x250], PT ;  /* 0x00009400ff007a0c */ /* 0x000fe20003f05070 */
[----:B------:R-:W-:Y:S01]  /*0050*/  ULDC.64 UR6, c[0x0][0x118] ;  /* 0x0000460000067ab9 */ /* 0x000fe20000000a00 */
[----:B------:R-:W-:Y:S02]  /*0060*/  ISETP.NE.AND.EX P2, PT, RZ, c[0x0][0x25c], PT, P2 ;  /* 0x00009700ff007a0c */ /* 0x000fe40003f45320 */
[----:B------:R-:W-:Y:S02]  /*0070*/  ISETP.NE.AND.EX P0, PT, RZ, c[0x0][0x254], PT, P0 ;  /* 0x00009500ff007a0c */ /* 0x000fe40003f05300 */
[----:B------:R-:W-:-:S09]  /*0080*/  IADD3 R1, R1, -0x50, RZ ;  /* 0xffffffb001017810 */ /* 0x000fd20007ffe0ff */
[----:B------:R-:W-:Y:S02]  /*0090*/  @P2 IMAD.MOV.U32 R2, RZ, RZ, 0x4 ;  /* 0x00000004ff022424 */ /* 0x000fe400078e00ff */
[----:B------:R-:W-:Y:S02]  /*00a0*/  @P0 IMAD.MOV.U32 R0, RZ, RZ, 0x4 ;  /* 0x00000004ff000424 */ /* 0x000fe400078e00ff */
[----:B-1----:R-:W-:-:S04]  /*00b0*/  @P2 IMAD.WIDE R2, R24, R2, c[0x0][0x258] ;  /* 0x0000960018022625 */ /* 0x002fc800078e0202 */
[----:B------:R-:W-:Y:S02]  /*00c0*/  @P0 IMAD.WIDE R4, R24, R0, c[0x0][0x250] ;  /* 0x0000940018040625 */ /* 0x000fe400078e0200 */
[----:B------:R-:W2:Y:S04]  /*00d0*/  @P2 LDG.E R2, [R2.64] ;  /* 0x0000000602022981 */ /* 0x000ea8000c1e1900 */
[----:B------:R-:W2:Y:S04]  /*00e0*/  @P0 LDG.E R7, [R4.64] ;  /* 0x0000000604070981 */ /* 0x000ea8000c1e1900 */
[----:B------:R-:W1:Y:S01]  /*00f0*/  S2R R15, SR_CTAID.X ;  /* 0x00000000000f7919 */ /* 0x000e620000002500 */
[----:B------:R-:W-:-:S04]  /*0100*/  @!P2 ISETP.NE.U32.AND P1, PT, RZ, c[0x0][0x268], PT ;  /* 0x00009a00ff00aa0c */ /* 0x000fc80003f25070 */
[----:B------:R-:W-:Y:S01]  /*0110*/  @!P2 ISETP.NE.AND.EX P1, PT, RZ, c[0x0][0x26c], PT, P1 ;  /* 0x00009b00ff00aa0c */ /* 0x000fe20003f25310 */
[----:B-1----:R-:W-:-:S05]  /*0120*/  IMAD.SHL.U32 R169, R15, 0x80, RZ ;  /* 0x000000800fa97824 */ /* 0x002fca00078e00ff */
[----:B------:R-:W-:Y:S02]  /*0130*/  ISETP.GE.AND P0, PT, R169, c[0x0][0x214], PT ;  /* 0x00008500a9007a0c */ /* 0x000fe40003f06270 */
[----:B------:R-:W-:Y:S01]  /*0140*/  @!P2 SEL R0, RZ, c[0x0][0x21c], !P1 ;  /* 0x00008700ff00aa07 */ /* 0x000fe20004800000 */
[----:B--2---:R-:W-:-:S03]  /*0150*/  @P2 IMAD.IADD R108, R2, 0x1, -R7 ;  /* 0x00000001026c2824 */ /* 0x004fc600078e0a07 */
[----:B------:R-:W-:-:S07]  /*0160*/  @!P2 IADD3 R108, R0, c[0x0][0x218], -R7 ;  /* 0x00008600006caa10 */ /* 0x000fce0007ffe807 */
[----:B------:R-:W-:Y:S05]  /*0170*/  @P0 EXIT ;  /* 0x000000000000094d */ /* 0x000fea0003800000 */
[----:B------:R-:W-:Y:S01]  /*0180*/  IADD3 R0, R169, 0xbf, RZ ;  /* 0x000000bfa9007810 */ /* 0x000fe20007ffe0ff */
[----:B------:R-:W1:Y:S01]  /*0190*/  S2R R27, SR_CTAID.Z ;  /* 0x00000000001b7919 */ /* 0x000e620000002700 */
[C---:B------:R-:W-:Y:S02]  /*01a0*/  IADD3 R2, R108.reuse, 0x3f, RZ ;  /* 0x0000003f6c027810 */ /* 0x040fe40007ffe0ff */
[----:B------:R-:W-:Y:S01]  /*01b0*/  IADD3 R0, R108, -c[0x0][0x214], R0 ;  /* 0x800085006c007a10 */ /* 0x000fe20007ffe000 */
[----:B------:R-:W2:Y:S03]  /*01c0*/  S2R R166, SR_TID.X ;  /* 0x0000000000a67919 */ /* 0x000ea60000002100 */
[----:B------:R-:W-:Y:S02]  /*01d0*/  IADD3 R3, R0, c[0x0][0x2e8], RZ ;  /* 0x0000ba0000037a10 */ /* 0x000fe40007ffe0ff */
[----:B------:R-:W-:-:S02]  /*01e0*/  SHF.R.S32.HI R0, RZ, 0x1f, R2 ;  /* 0x0000001fff007819 */ /* 0x000fc40000011402 */
[----:B------:R-:W-:Y:S02]  /*01f0*/  SHF.R.S32.HI R4, RZ, 0x1f, R3 ;  /* 0x0000001fff047819 */ /* 0x000fe40000011403 */
[----:B------:R-:W-:Y:S02]  /*0200*/  LEA.HI R0, R0, R2, RZ, 0x6 ;  /* 0x0000000200007211 */ /* 0x000fe400078f30ff */
[----:B------:R-:W-:Y:S02]  /*0210*/  LEA.HI R2, R4, R3, RZ, 0x6 ;  /* 0x0000000304027211 */ /* 0x000fe400078f30ff */
[----:B------:R-:W-:Y:S02]  /*0220*/  SHF.R.S32.HI R0, RZ, 0x6, R0 ;  /* 0x00000006ff007819 */ /* 0x000fe40000011400 */
[----:B------:R-:W-:-:S04]  /*0230*/  SHF.R.S32.HI R2, RZ, 0x6, R2 ;  /* 0x00000006ff027819 */ /* 0x000fc80000011402 */
[----:B------:R-:W-:-:S04]  /*0240*/  IMNMX R182, R0, R2, PT ;  /* 0x0000000200b67217 */ /* 0x000fc80003800200 */
[----:B------:R-:W-:-:S13]  /*0250*/  ISETP.GE.AND P0, PT, R182, 0x1, PT ;  /* 0x00000001b600780c */ /* 0x000fda0003f06270 */
[----:B------:R-:W-:Y:S05]  /*0260*/  @!P0 BRA `(.L_x_321) ;  /* 0x0000e0a000008947 */ /* 0x000fea0003800000 */
[----:B-12---:R-:W-:Y:S01]  /*0270*/  IABS R0, c[0x0][0x1c8] ;  /* 0x0000720000007a13 */ /* 0x006fe20000000000 */
[----:B------:R-:W-:Y:S01]  /*0280*/  IMAD.MOV.U32 R25, RZ, RZ, 0x6 ;  /* 0x00000006ff197424 */ /* 0x000fe200078e00ff */
[----:B------:R-:W-:Y:S01]  /*0290*/  MOV R168, c[0x0][0x198] ;  /* 0x0000660000a87a02 */ /* 0x000fe20000000f00 */
[----:B------:R-:W-:Y:S01]  /*02a0*/  IMAD.MOV.U32 R2, RZ, RZ, c[0x0][0x1a0] ;  /* 0x00006800ff027624 */ /* 0x000fe200078e00ff */
[----:B------:R-:W-:Y:S02]  /*02b0*/  MOV R22, R0 ;  /* 0x0000000000167202 */ /* 0x000fe40000000f00 */
[----:B------:R-:W-:Y:S01]  /*02c0*/  IADD3 R164, R182, -0x1, RZ ;  /* 0xffffffffb6a47810 */ /* 0x000fe20007ffe0ff */
[----:B------:R-:W-:Y:S01]  /*02d0*/  IMAD.SHL.U32 R29, R2, 0x40, RZ ;  /* 0x00000040021d7824 */ /* 0x000fe200078e00ff */
[----:B------:R-:W1:Y:S01]  /*02e0*/  I2F.RP R4, R22 ;  /* 0x0000001600047306 */ /* 0x000e620000209400 */
[-C--:B------:R-:W-:Y:S02]  /*02f0*/  SHF.L.U64.HI R171, R168, R25.reuse, c[0x0][0x19c] ;  /* 0x00006700a8ab7619 */ /* 0x080fe40000010219 */
[----:B------:R-:W-:-:S02]  /*0300*/  SHF.L.U64.HI R28, R2, R25, c[0x0][0x1a4] ;  /* 0x00006900021c7619 */ /* 0x000fc40000010219 */
[----:B------:R-:W-:Y:S01]  /*0310*/  SHF.L.U32 R170, R168, 0x6, RZ ;  /* 0x00000006a8aa7819 */ /* 0x000fe200000006ff */
[-C--:B------:R-:W-:Y:S01]  /*0320*/  IMAD R3, R171, R164.reuse, RZ ;  /* 0x000000a4ab037224 */ /* 0x080fe200078e02ff */
[----:B------:R-:W-:Y:S01]  /*0330*/  SHF.R.S32.HI R0, RZ, 0x1f, R164 ;  /* 0x0000001fff007819 */ /* 0x000fe200000114a4 */
[----:B------:R-:W-:Y:S01]  /*0340*/  IMAD R2, R28, R164, RZ ;  /* 0x000000a41c027224 */ /* 0x000fe200078e02ff */
[----:B------:R-:W-:Y:S01]  /*0350*/  SHF.R.S32.HI R14, RZ, 0x1f, R166 ;  /* 0x0000001fff0e7819 */ /* 0x000fe200000114a6 */
[----:B------:R-:W-:Y:S01]  /*0360*/  STL [R1+0x4c], R171 ;  /* 0x00004cab01007387 */ /* 0x000fe20000100800 */
[----:B------:R-:W-:Y:S01]  /*0370*/  LOP3.LUT R5, R27, c[0x0][0x1c8], RZ, 0x3c, !PT ;  /* 0x000072001b057a12 */ /* 0x000fe200078e3cff */
[----:B------:R-:W-:Y:S01]  /*0380*/  IMAD R19, R0, R170, R3 ;  /* 0x000000aa00137224 */ /* 0x000fe200078e0203 */
[-C--:B------:R-:W-:Y:S01]  /*0390*/  LEA.HI R21, R14, R166.reuse, RZ, 0x3 ;  /* 0x000000a60e157211 */ /* 0x080fe200078f18ff */
[----:B------:R-:W-:Y:S01]  /*03a0*/  IMAD R20, R0, R29, R2 ;  /* 0x0000001d00147224 */ /* 0x000fe200078e0202 */
[----:B------:R-:W-:Y:S01]  /*03b0*/  LEA.HI R0, R14, R166, RZ, 0x2 ;  /* 0x000000a60e007211 */ /* 0x000fe200078f10ff */
[----:B-1----:R-:W1:Y:S01]  /*03c0*/  MUFU.RCP R4, R4 ;  /* 0x0000000400047308 */ /* 0x002e620000001000 */
[----:B------:R-:W-:-:S02]  /*03d0*/  ISETP.GE.AND P0, PT, R5, RZ, PT ;  /* 0x000000ff0500720c */ /* 0x000fc40003f06270 */
[----:B------:R-:W-:Y:S02]  /*03e0*/  SHF.R.S32.HI R6, RZ, 0x3, R21 ;  /* 0x00000003ff067819 */ /* 0x000fe40000011415 */
[----:B------:R-:W-:Y:S02]  /*03f0*/  LEA.HI R12, R14, R166, RZ, 0x4 ;  /* 0x000000a60e0c7211 */ /* 0x000fe400078f20ff */
[----:B------:R-:W-:Y:S01]  /*0400*/  SHF.R.S32.HI R2, RZ, 0x2, R0 ;  /* 0x00000002ff027819 */ /* 0x000fe20000011400 */
[----:B------:R-:W-:Y:S01]  /*0410*/  IMAD.SHL.U32 R6, R6, 0x40, RZ ;  /* 0x0000004006067824 */ /* 0x000fe200078e00ff */
[----:B------:R-:W-:Y:S02]  /*0420*/  SHF.R.S32.HI R13, RZ, 0x4, R12 ;  /* 0x00000004ff0d7819 */ /* 0x000fe4000001140c */
[----:B------:R-:W-:Y:S02]  /*0430*/  SHF.R.S32.HI R3, RZ, 0x1f, R2 ;  /* 0x0000001fff037819 */ /* 0x000fe40000011402 */
[----:B------:R-:W-:-:S02]  /*0440*/  IADD3 R8, P1, R2, R7, RZ ;  /* 0x0000000702087210 */ /* 0x000fc40007f3e0ff */
[----:B------:R-:W-:Y:S01]  /*0450*/  LEA.HI R10, R12, R13, RZ, 0x1 ;  /* 0x0000000d0c0a7211 */ /* 0x000fe200078f08ff */
[----:B------:R-:W-:Y:S01]  /*0460*/  IMAD.WIDE R30, R15, 0x80, R2 ;  /* 0x000000800f1e7825 */ /* 0x000fe200078e0202 */
[----:B-1----:R-:W-:Y:S02]  /*0470*/  IADD3 R4, R4, 0xffffffe, RZ ;  /* 0x0ffffffe04047810 */ /* 0x002fe40007ffe0ff */
[----:B------:R-:W-:Y:S02]  /*0480*/  LEA.HI.X.SX32 R9, R7, R3, 0x1, P1 ;  /* 0x0000000307097211 */ /* 0x000fe400008f0eff */
[----:B------:R1:W2:Y:S01]  /*0490*/  F2I.FTZ.U32.TRUNC.NTZ R5, R4 ;  /* 0x0000000400057305 */ /* 0x0002a2000021f000 */
[----:B------:R-:W-:Y:S01]  /*04a0*/  LOP3.LUT R7, R10, 0xfffffffe, RZ, 0xc0, !PT ;  /* 0xfffffffe0a077812 */ /* 0x000fe200078ec0ff */
[----:B------:R-:W-:Y:S01]  /*04b0*/  STL.64 [R1+0x40], R30 ;  /* 0x0000401e01007387 */ /* 0x000fe20000100a00 */
[----:B------:R-:W-:Y:S02]  /*04c0*/  LEA.HI R167, R14, R166, RZ, 0x5 ;  /* 0x000000a60ea77211 */ /* 0x000fe400078f28ff */
[----:B------:R-:W-:Y:S01]  /*04d0*/  LOP3.LUT R3, R21, 0xfffffff8, RZ, 0xc0, !PT ;  /* 0xfffffff815037812 */ /* 0x000fe200078ec0ff */
[----:B------:R-:W-:Y:S01]  /*04e0*/  IMAD.IADD R16, R13, 0x1, -R7 ;  /* 0x000000010d107824 */ /* 0x000fe200078e0a07 */
[----:B------:R-:W-:-:S02]  /*04f0*/  SHF.R.S32.HI R165, RZ, 0x5, R167 ;  /* 0x00000005ffa57819 */ /* 0x000fc400000114a7 */
[----:B------:R-:W-:Y:S02]  /*0500*/  IADD3 R3, -R3, R166, RZ ;  /* 0x000000a603037210 */ /* 0x000fe40007ffe1ff */
[----:B------:R-:W-:Y:S02]  /*0510*/  SHF.R.S32.HI R23, RZ, 0x1f, R24 ;  /* 0x0000001fff177819 */ /* 0x000fe40000011418 */
[----:B------:R-:W-:Y:S02]  /*0520*/  LEA.HI R15, R3, R3, RZ, 0x1 ;  /* 0x00000003030f7211 */ /* 0x000fe400078f08ff */
[----:B------:R-:W-:Y:S02]  /*0530*/  SHF.R.S32.HI R26, RZ, 0x1f, R27 ;  /* 0x0000001fff1a7819 */ /* 0x000fe4000001141b */
[C---:B-1----:R-:W-:Y:S02]  /*0540*/  LOP3.LUT R4, R0.reuse, 0xfffffffc, RZ, 0xc0, !PT ;  /* 0xfffffffc00047812 */ /* 0x042fe400078ec0ff */
[----:B------:R-:W-:Y:S01]  /*0550*/  LEA.HI R0, R0, R2, RZ, 0x1 ;  /* 0x0000000200007211 */ /* 0x000fe200078f08ff */
[----:B------:R-:W-:Y:S01]  /*0560*/  IMAD R26, R26, c[0x0][0x1a8], RZ ;  /* 0x00006a001a1a7a24 */ /* 0x000fe200078e02ff */
[----:B------:R-:W-:-:S02]  /*0570*/  IADD3 R4, -R4, R166, RZ ;  /* 0x000000a604047210 */ /* 0x000fc40007ffe1ff */
[----:B------:R-:W-:Y:S02]  /*0580*/  ISETP.NE.AND P2, PT, RZ, c[0x0][0x1c8], PT ;  /* 0x00007200ff007a0c */ /* 0x000fe40003f45270 */
[----:B------:R-:W-:Y:S02]  /*0590*/  SHF.L.U32 R32, R4, 0x3, RZ ;  /* 0x0000000304207819 */ /* 0x000fe400000006ff */
[----:B------:R-:W-:Y:S02]  /*05a0*/  LOP3.LUT R4, R0, 0x7fffffe, RZ, 0xc0, !PT ;  /* 0x07fffffe00047812 */ /* 0x000fe400078ec0ff */
[----:B------:R-:W-:Y:S01]  /*05b0*/  LOP3.LUT R0, R6, 0xc0, RZ, 0xc0, !PT ;  /* 0x000000c006007812 */ /* 0x000fe200078ec0ff */
[----:B--2---:R-:W-:Y:S01]  /*05c0*/  IMAD.MOV R6, RZ, RZ, -R5 ;  /* 0x000000ffff067224 */ /* 0x004fe200078e0a05 */
[----:B------:R-:W-:Y:S02]  /*05d0*/  IADD3 R11, R2, -R4, RZ ;  /* 0x80000004020b7210 */ /* 0x000fe40007ffe0ff */
[----:B------:R-:W-:-:S02]  /*05e0*/  LOP3.LUT R4, R0, 0x18, R32, 0xf8, !PT ;  /* 0x0000001800047812 */ /* 0x000fc400078ef820 */
[----:B------:R-:W-:Y:S02]  /*05f0*/  SHF.R.U32.HI R0, RZ, 0x3, R0 ;  /* 0x00000003ff007819 */ /* 0x000fe40000011600 */
[----:B------:R-:W-:Y:S02]  /*0600*/  LOP3.LUT R2, R12, 0xfffffff0, RZ, 0xc0, !PT ;  /* 0xfffffff00c027812 */ /* 0x000fe400078ec0ff */
[----:B------:R-:W-:Y:S01]  /*0610*/  LOP3.LUT R7, R4, R0, RZ, 0x3c, !PT ;  /* 0x0000000004077212 */ /* 0x000fe200078e3cff */
[----:B------:R-:W-:Y:S01]  /*0620*/  IMAD R0, R6, R22, RZ ;  /* 0x0000001606007224 */ /* 0x000fe200078e02ff */
[----:B------:R-:W-:Y:S02]  /*0630*/  MOV R4, RZ ;  /* 0x000000ff00047202 */ /* 0x000fe40000000f00 */
[----:B------:R-:W-:Y:S02]  /*0640*/  IABS R12, R27 ;  /* 0x0000001b000c7213 */ /* 0x000fe40000000000 */
[----:B------:R-:W-:Y:S01]  /*0650*/  SHF.R.S32.HI R33, RZ, 0x1f, R32 ;  /* 0x0000001fff217819 */ /* 0x000fe20000011420 */
[----:B------:R-:W-:-:S04]  /*0660*/  IMAD.HI.U32 R4, R5, R0, R4 ;  /* 0x0000000005047227 */ /* 0x000fc800078e0004 */
[----:B------:R-:W-:Y:S01]  /*0670*/  IMAD.IADD R0, R166, 0x1, -R2 ;  /* 0x00000001a6007824 */ /* 0x000fe200078e0a02 */
[----:B------:R-:W-:Y:S01]  /*0680*/  STL.64 [R1+0x38], R32 ;  /* 0x0000382001007387 */ /* 0x000fe20000100a00 */
[----:B------:R-:W-:Y:S01]  /*0690*/  IMAD.HI.U32 R10, R4, R12, RZ ;  /* 0x0000000c040a7227 */ /* 0x000fe200078e00ff */
[----:B------:R-:W-:Y:S02]  /*06a0*/  LEA R4, R165, R11, 0x3 ;  /* 0x0000000ba5047211 */ /* 0x000fe400078e18ff */
[-C--:B------:R-:W-:Y:S02]  /*06b0*/  LEA.HI R5, R0, R0.reuse, RZ, 0x1 ;  /* 0x0000000000057211 */ /* 0x080fe400078f08ff */
[----:B------:R-:W-:Y:S01]  /*06c0*/  SHF.R.S32.HI R6, RZ, 0x1f, R0 ;  /* 0x0000001fff067819 */ /* 0x000fe20000011400 */
[----:B------:R-:W-:Y:S01]  /*06d0*/  IMAD.U32 R226, R4, 0x20, R7 ;  /* 0x0000002004e27824 */ /* 0x000fe200078e0007 */
[----:B------:R-:W-:Y:S01]  /*06e0*/  LOP3.LUT R2, R5, 0x7fffffe, RZ, 0xc0, !PT ;  /* 0x07fffffe05027812 */ /* 0x000fe200078ec0ff */
[----:B------:R-:W-:Y:S01]  /*06f0*/  IMAD R4, R23, c[0x0][0x178], RZ ;  /* 0x00005e0017047a24 */ /* 0x000fe200078e02ff */
[----:B------:R-:W-:Y:S01]  /*0700*/  LEA.HI R18, R6, R0, RZ, 0x3 ;  /* 0x0000000006127211 */ /* 0x000fe200078f18ff */
[----:B------:R-:W-:Y:S01]  /*0710*/  IMAD R7, R9, c[0x0][0x1a0], RZ ;  /* 0x0000680009077a24 */ /* 0x000fe200078e02ff */
[----:B------:R-:W-:Y:S01]  /*0720*/  SHF.R.S32.HI R11, RZ, 0x1f, R5 ;  /* 0x0000001fff0b7819 */ /* 0x000fe20000011405 */
[----:B------:R-:W-:Y:S01]  /*0730*/  IMAD.IADD R160, R0, 0x1, -R2 ;  /* 0x0000000100a07824 */ /* 0x000fe200078e0a02 */
[----:B------:R-:W-:Y:S01]  /*0740*/  LOP3.LUT R2, R15, 0x3fffffe, RZ, 0xc0, !PT ;  /* 0x03fffffe0f027812 */ /* 0x000fe200078ec0ff */
[----:B------:R-:W-:-:S02]  /*0750*/  IMAD.MOV R0, RZ, RZ, -R10 ;  /* 0x000000ffff007224 */ /* 0x000fc400078e0a0a */
[----:B------:R-:W-:Y:S01]  /*0760*/  IMAD R4, R24, c[0x0][0x17c], R4 ;  /* 0x00005f0018047a24 */ /* 0x000fe200078e0204 */
[----:B------:R-:W-:Y:S01]  /*0770*/  IADD3 R17, R3, -R2, RZ ;  /* 0x8000000203117210 */ /* 0x000fe20007ffe0ff */
[----:B------:R-:W-:Y:S01]  /*0780*/  IMAD R6, R22, R0, R12 ;  /* 0x0000000016067224 */ /* 0x000fe200078e020c */
[----:B------:R-:W-:Y:S01]  /*0790*/  SHF.R.S32.HI R12, RZ, 0x1, R5 ;  /* 0x00000001ff0c7819 */ /* 0x000fe20000011405 */
[----:B------:R-:W-:Y:S02]  /*07a0*/  IMAD R0, R9, c[0x0][0x198], RZ ;  /* 0x0000660009007a24 */ /* 0x000fe400078e02ff */
[----:B------:R-:W-:Y:S01]  /*07b0*/  IMAD.WIDE.U32 R2, R24, c[0x0][0x178], R32 ;  /* 0x00005e0018027a25 */ /* 0x000fe200078e0020 */
[----:B------:R-:W-:-:S03]  /*07c0*/  ISETP.GT.U32.AND P1, PT, R22, R6, PT ;  /* 0x000000061600720c */ /* 0x000fc60003f24070 */
[C---:B------:R-:W-:Y:S01]  /*07d0*/  IMAD R14, R8.reuse, c[0x0][0x19c], R0 ;  /* 0x00006700080e7a24 */ /* 0x040fe200078e0200 */
[----:B------:R-:W-:Y:S01]  /*07e0*/  LEA.HI R0, R11, R12, RZ, 0x2 ;  /* 0x0000000c0b007211 */ /* 0x000fe200078f10ff */
[C---:B------:R-:W-:Y:S01]  /*07f0*/  IMAD R13, R8.reuse, c[0x0][0x1a4], R7 ;  /* 0x00006900080d7a24 */ /* 0x040fe200078e0207 */
[----:B------:R-:W-:Y:S01]  /*0800*/  IADD3 R3, R3, R4, RZ ;  /* 0x0000000403037210 */ /* 0x000fe20007ffe0ff */
[----:B------:R-:W-:Y:S01]  /*0810*/  IMAD.WIDE.U32 R4, R8, c[0x0][0x198], R32 ;  /* 0x0000660008047a25 */ /* 0x000fe200078e0020 */
[----:B------:R-:W-:-:S03]  /*0820*/  LOP3.LUT R0, R0, 0xfffffffc, RZ, 0xc0, !PT ;  /* 0xfffffffc00007812 */ /* 0x000fc600078ec0ff */
[C---:B------:R-:W-:Y:S01]  /*0830*/  IMAD R7, R27.reuse, c[0x0][0x1ac], R26 ;  /* 0x00006b001b077a24 */ /* 0x040fe200078e021a */
[----:B------:R-:W-:Y:S01]  /*0840*/  IADD3 R36, R12, -R0, RZ ;  /* 0x800000000c247210 */ /* 0x000fe20007ffe0ff */
[----:B------:R-:W-:Y:S01]  /*0850*/  @!P1 IMAD.IADD R6, R6, 0x1, -R22 ;  /* 0x0000000106069824 */ /* 0x000fe200078e0a16 */
[----:B------:R-:W-:Y:S01]  /*0860*/  @!P1 IADD3 R10, R10, 0x1, RZ ;  /* 0x000000010a0a9810 */ /* 0x000fe20007ffe0ff */
[----:B------:R-:W-:Y:S01]  /*0870*/  IMAD.WIDE.U32 R2, R27, c[0x0][0x1a8], R2 ;  /* 0x00006a001b027a25 */ /* 0x000fe200078e0002 */
[----:B------:R-:W-:Y:S02]  /*0880*/  LOP3.LUT P1, RZ, R36, 0x2, RZ, 0xc0, !PT ;  /* 0x0000000224ff7812 */ /* 0x000fe4000782c0ff */
[----:B------:R-:W-:Y:S01]  /*0890*/  ISETP.GE.U32.AND P3, PT, R6, R22, PT ;  /* 0x000000160600720c */ /* 0x000fe20003f66070 */
[----:B------:R-:W-:Y:S01]  /*08a0*/  IMAD.IADD R5, R5, 0x1, R14 ;  /* 0x0000000105057824 */ /* 0x000fe200078e020e */
[----:B------:R-:W-:Y:S01]  /*08b0*/  MOV R14, c[0x0][0x190] ;  /* 0x00006400000e7a02 */ /* 0x000fe20000000f00 */
[----:B------:R-:W-:-:S02]  /*08c0*/  IMAD R0, R23, c[0x0][0x180], RZ ;  /* 0x0000600017007a24 */ /* 0x000fc400078e02ff */
[----:B------:R-:W-:-:S04]  /*08d0*/  IMAD.WIDE.U32 R8, R8, c[0x0][0x1a0], R32 ;  /* 0x0000680008087a25 */ /* 0x000fc800078e0020 */
[----:B------:R-:W-:Y:S01]  /*08e0*/  IMAD.IADD R3, R3, 0x1, R7 ;  /* 0x0000000103037824 */ /* 0x000fe200078e0207 */
[----:B------:R-:W-:Y:S01]  /*08f0*/  IADD3 R9, R9, R13, RZ ;  /* 0x0000000d09097210 */ /* 0x000fe20007ffe0ff */
[----:B------:R-:W-:Y:S01]  /*0900*/  IMAD R0, R24, c[0x0][0x184], R0 ;  /* 0x0000610018007a24 */ /* 0x000fe200078e0200 */
[----:B------:R-:W-:Y:S01]  /*0910*/  SHF.L.U64.HI R13, R14, R25, c[0x0][0x194] ;  /* 0x000065000e0d7619 */ /* 0x000fe20000010219 */
[----:B------:R-:W-:Y:S01]  /*0920*/  IMAD.WIDE.U32 R6, R24, c[0x0][0x180], R4 ;  /* 0x0000600018067a25 */ /* 0x000fe200078e0004 */
[----:B------:R-:W-:-:S03]  /*0930*/  @P3 IADD3 R10, R10, 0x1, RZ ;  /* 0x000000010a0a3810 */ /* 0x000fc60007ffe0ff */
[----:B------:R-:W-:Y:S02]  /*0940*/  IMAD R4, R31, c[0x0][0x190], RZ ;  /* 0x000064001f047a24 */ /* 0x000fe400078e02ff */
[----:B------:R-:W-:Y:S02]  /*0950*/  IMAD R12, R23, c[0x0][0x188], RZ ;  /* 0x00006200170c7a24 */ /* 0x000fe400078e02ff */
[----:B------:R-:W-:Y:S01]  /*0960*/  IMAD.IADD R7, R7, 0x1, R0 ;  /* 0x0000000107077824 */ /* 0x000fe200078e0200 */
[----:B------:R-:W-:Y:S01]  /*0970*/  MOV R0, R10 ;  /* 0x0000000a00007202 */ /* 0x000fe20000000f00 */
[C---:B------:R-:W-:Y:S02]  /*0980*/  IMAD R11, R30.reuse, c[0x0][0x194], R4 ;  /* 0x000065001e0b7a24 */ /* 0x040fe400078e0204 */
[----:B------:R-:W-:Y:S01]  /*0990*/  IMAD.WIDE.U32 R4, R30, c[0x0][0x190], R2 ;  /* 0x000064001e047a25 */ /* 0x000fe200078e0002 */
[----:B------:R-:W-:Y:S02]  /*09a0*/  @!P0 IADD3 R0, -R0, RZ, RZ ;  /* 0x000000ff00008210 */ /* 0x000fe40007ffe1ff */
[----:B------:R-:W-:Y:S01]  /*09b0*/  @!P2 LOP3.LUT R0, RZ, c[0x0][0x1c8], RZ, 0x33, !PT ;  /* 0x00007200ff00aa12 */ /* 0x000fe200078e33ff */
[----:B------:R-:W-:Y:S01]  /*09c0*/  IMAD R12, R24, c[0x0][0x18c], R12 ;  /* 0x00006300180c7a24 */ /* 0x000fe200078e020c */
[----:B------:R-:W-:Y:S01]  /*09d0*/  LEA R2, P0, R4, c[0x0][0x160], 0x1 ;  /* 0x0000580004027a11 */ /* 0x000fe200078008ff */
[----:B------:R-:W-:-:S04]  /*09e0*/  IMAD.WIDE.U32 R8, R24, c[0x0][0x188], R8 ;  /* 0x0000620018087a25 */ /* 0x000fc800078e0008 */
[----:B------:R-:W-:Y:S01]  /*09f0*/  IMAD.IADD R3, R5, 0x1, R11 ;  /* 0x0000000105037824 */ /* 0x000fe200078e020b */
[----:B------:R-:W-:Y:S01]  /*0a00*/  IADD3 R11, R9, R12, RZ ;  /* 0x0000000c090b7210 */ /* 0x000fe20007ffe0ff */
[----:B------:R-:W-:Y:S01]  /*0a10*/  IMAD.SHL.U32 R14, R14, 0x40, RZ ;  /* 0x000000400e0e7824 */ /* 0x000fe200078e00ff */
[----:B------:R-:W-:Y:S01]  /*0a20*/  SHF.R.S32.HI R9, RZ, 0x1f, R0 ;  /* 0x0000001fff097819 */ /* 0x000fe20000011400 */
[----:B------:R-:W-:Y:S01]  /*0a30*/  IMAD.SHL.U32 R226, R226, 0x2, RZ ;  /* 0x00000002e2e27824 */ /* 0x000fe200078e00ff */
[----:B------:R-:W-:Y:S01]  /*0a40*/  LEA.HI.X R3, R4, c[0x0][0x164], R3, 0x1, P0 ;  /* 0x0000590004037a11 */ /* 0x000fe200000f0c03 */
[----:B------:R-:W-:Y:S01]  /*0a50*/  IMAD.WIDE.U32 R26, R0, c[0x0][0x1b0], R6 ;  /* 0x00006c00001a7a25 */ /* 0x000fe200078e0006 */
[----:B------:R-:W-:Y:S02]  /*0a60*/  IADD3 R4, P0, R14, R2, RZ ;  /* 0x000000020e047210 */ /* 0x000fe40007f1e0ff */
[----:B------:R-:W-:Y:S01]  /*0a70*/  MOV R10, R8 ;  /* 0x00000008000a7202 */ /* 0x000fe20000000f00 */
[----:B------:R-:W-:Y:S01]  /*0a80*/  IMAD R8, R9, c[0x0][0x1b0], RZ ;  /* 0x00006c0009087a24 */ /* 0x000fe200078e02ff */
[----:B------:R1:W-:Y:S01]  /*0a90*/  LDGSTS.E.BYPASS.LTC128B.128 [R226], [R2.64] ;  /* 0x0000000002e27fae */ /* 0x0003e2000b901d46 */
[----:B------:R-:W-:Y:S01]  /*0aa0*/  IMAD.X R5, R13, 0x1, R3, P0 ;  /* 0x000000010d057824 */ /* 0x000fe200000e0603 */
[----:B------:R-:W-:Y:S01]  /*0ab0*/  MOV R172, R26 ;  /* 0x0000001a00ac7202 */ /* 0x000fe20000000f00 */
[----:B------:R-:W-:Y:S01]  /*0ac0*/  IMAD.WIDE.U32 R24, R0, c[0x0][0x1b8], R10 ;  /* 0x00006e0000187a25 */ /* 0x000fe200078e000a */
[----:B------:R1:W-:Y:S01]  /*0ad0*/  LDGSTS.E.BYPASS.LTC128B.128 [R226+0x2000], [R2.64+0x40] ;  /* 0x0200004002e27fae */ /* 0x0003e2000b901d46 */
[----:B------:R-:W-:-:S03]  /*0ae0*/  SHF.R.S32.HI R11, RZ, 0x1, R15 ;  /* 0x00000001ff0b7819 */ /* 0x000fc6000001140f */
[----:B------:R1:W-:Y:S01]  /*0af0*/  LDGSTS.E.BYPASS.LTC128B.128 [R226+0x4000], [R2.64+0x80] ;  /* 0x0400008002e27fae */ /* 0x0003e2000b901d46 */
[----:B------:R-:W-:-:S03]  /*0b00*/  MOV R22, R24 ;  /* 0x0000001800167202 */ /* 0x000fc60000000f00 */
[----:B------:R2:W-:Y:S04]  /*0b10*/  LDGSTS.E.BYPASS.LTC128B.128 [R226+0x800], [R4.64] ;  /* 0x0080000004e27fae */ /* 0x0005e8000b901d46 */
[----:B------:R2:W-:Y:S04]  /*0b20*/  LDGSTS.E.BYPASS.LTC128B.128 [R226+0x2800], [R4.64+0x40] ;  /* 0x0280004004e27fae */ /* 0x0005e8000b901d46 */
[----:B------:R2:W-:Y:S04]  /*0b30*/  LDGSTS.E.BYPASS.LTC128B.128 [R226+0x4800], [R4.64+0x80] ;  /* 0x0480008004e27fae */ /* 0x0005e8000b901d46 */
[----:B------:R-:W-:Y:S01]  /*0b40*/  STL.64 [R1+0x30], R26 ;  /* 0x0000301a01007387 */ /* 0x000fe20000100a00 */
[----:B-1----:R-:W-:Y:S01]  /*0b50*/  IMAD R3, R0, c[0x0][0x1b4], R8 ;  /* 0x00006d0000037a24 */ /* 0x002fe200078e0208 */
[----:B------:R-:W-:-:S04]  /*0b60*/  IADD3 R2, P0, R14, R4, RZ ;  /* 0x000000040e027210 */ /* 0x000fc80007f1e0ff */
[----:B------:R-:W-:Y:S01]  /*0b70*/  IADD3 R173, R27, R3, RZ ;  /* 0x000000031bad7210 */ /* 0x000fe20007ffe0ff */
[----:B------:R-:W-:Y:S01]  /*0b80*/  IMAD.X R3, R13, 0x1, R5, P0 ;  /* 0x000000010d037824 */ /* 0x000fe200000e0605 */
[----:B------:R-:W-:-:S03]  /*0b90*/  IADD3 R6, P0, R14, R2, RZ ;  /* 0x000000020e067210 */ /* 0x000fc60007f1e0ff */
[----:B------:R-:W-:Y:S01]  /*0ba0*/  STL.64 [R1+0x28], R172 ;  /* 0x000028ac01007387 */ /* 0x000fe20000100a00 */
[----:B--2---:R-:W-:Y:S02]  /*0bb0*/  IMAD R4, R9, c[0x0][0x1b8], RZ ;  /* 0x00006e0009047a24 */ /* 0x004fe400078e02ff */
[----:B------:R-:W-:Y:S01]  /*0bc0*/  IMAD.WIDE.U32 R8, R164, R170, R172 ;  /* 0x000000aaa4087225 */ /* 0x000fe200078e00ac */
[----:B------:R1:W-:Y:S03]  /*0bd0*/  LDGSTS.E.BYPASS.LTC128B.128 [R226+0x1000], [R2.64] ;  /* 0x0100000002e27fae */ /* 0x0003e6000b901d46 */
[----:B------:R-:W-:Y:S01]  /*0be0*/  IMAD R10, R0, c[0x0][0x1bc], R4 ;  /* 0x00006f00000a7a24 */ /* 0x000fe200078e0204 */
[----:B------:R-:W-:Y:S01]  /*0bf0*/  IADD3 R0, R9, R19, RZ ;  /* 0x0000001309007210 */ /* 0x000fe20007ffe0ff */
[----:B------:R-:W-:Y:S01]  /*0c00*/  IMAD.X R7, R13, 0x1, R3, P0 ;  /* 0x000000010d077824 */ /* 0x000fe200000e0603 */
[----:B------:R-:W-:Y:S01]  /*0c10*/  LEA R4, P0, R8, c[0x0][0x168], 0x1 ;  /* 0x00005a0008047a11 */ /* 0x000fe200078008ff */
[----:B------:R1:W-:Y:S01]  /*0c20*/  LDGSTS.E.BYPASS.LTC128B.128 [R226+0x3000], [R2.64+0x40] ;  /* 0x0300004002e27fae */ /* 0x0003e2000b901d46 */
[----:B------:R-:W-:Y:S01]  /*0c30*/  IMAD.IADD R23, R25, 0x1, R10 ;  /* 0x0000000119177824 */ /* 0x000fe200078e020a */
[----:B------:R-:W-:-:S02]  /*0c40*/  LEA R9, R16, R17, 0x3 ;  /* 0x0000001110097211 */ /* 0x000fc400078e18ff */
[----:B------:R1:W-:Y:S01]  /*0c50*/  LDGSTS.E.BYPASS.LTC128B.128 [R226+0x5000], [R2.64+0x80] ;  /* 0x0500008002e27fae */ /* 0x0003e2000b901d46 */
[----:B------:R-:W-:Y:S01]  /*0c60*/  LEA.HI.X R5, R8, c[0x0][0x16c], R0, 0x1, P0 ;  /* 0x00005b0008057a11 */ /* 0x000fe200000f0c00 */
[----:B------:R-:W-:Y:S02]  /*0c70*/  IMAD.SHL.U32 R0, R11, 0x40, RZ ;  /* 0x000000400b007824 */ /* 0x000fe400078e00ff */
[----:B------:R2:W-:Y:S03]  /*0c80*/  LDGSTS.E.BYPASS.LTC128B.128 [R226+0x1800], [R6.64] ;  /* 0x0180000006e27fae */ /* 0x0005e6000b901d46 */
[----:B------:R-:W-:Y:S01]  /*0c90*/  LOP3.LUT R0, R0, 0xc0, RZ, 0xc0, !PT ;  /* 0x000000c000007812 */ /* 0x000fe200078ec0ff */
[----:B------:R2:W-:Y:S03]  /*0ca0*/  LDGSTS.E.BYPASS.LTC128B.128 [R226+0x3800], [R6.64+0x40] ;  /* 0x0380004006e27fae */ /* 0x0005e6000b901d46 */
[----:B------:R-:W-:Y:S01]  /*0cb0*/  LOP3.LUT R8, R0, 0x8, R21, 0xf8, !PT ;  /* 0x0000000800087812 */ /* 0x000fe200078ef815 */
[----:B------:R2:W-:Y:S04]  /*0cc0*/  LDGSTS.E.BYPASS.LTC128B.128 [R226+0x5800], [R6.64+0x80] ;  /* 0x0580008006e27fae */ /* 0x0005e8000b901d46 */
[----:B------:R3:W-:Y:S04]  /*0cd0*/  LDGSTS.E.BYPASS.LTC128B.128 [R226+0x6000], [R4.64] ;  /* 0x0600000004e27fae */ /* 0x0007e8000b901d46 */
[----:B------:R3:W-:Y:S04]  /*0ce0*/  LDGSTS.E.BYPASS.LTC128B.128 [R226+0x7000], [R4.64+0x40] ;  /* 0x0700004004e27fae */ /* 0x0007e8000b901d46 */
[----:B------:R3:W-:Y:S01]  /*0cf0*/  LDGSTS.E.BYPASS.LTC128B.128 [R226+0x8000], [R4.64+0x80] ;  /* 0x0800008004e27fae */ /* 0x0007e2000b901d46 */
[----:B-1----:R-:W-:-:S03]  /*0d00*/  IADD3 R2, P0, R170, R4, RZ ;  /* 0x00000004aa027210 */ /* 0x002fc60007f1e0ff */
[----:B------:R-:W-:Y:S02]  /*0d10*/  STL.64 [R1+0x20], R24 ;  /* 0x0000201801007387 */ /* 0x000fe40000100a00 */
[----:B------:R-:W-:Y:S02]  /*0d20*/  IMAD.X R3, R171, 0x1, R5, P0 ;  /* 0x00000001ab037824 */ /* 0x000fe400000e0605 */
[----:B------:R-:W-:Y:S04]  /*0d30*/  STL.64 [R1+0x8], R22 ;  /* 0x0000081601007387 */ /* 0x000fe80000100a00 */
[----:B------:R1:W-:Y:S01]  /*0d40*/  LDGSTS.E.BYPASS.LTC128B.128 [R226+0x6800], [R2.64] ;  /* 0x0680000002e27fae */ /* 0x0003e2000b901d46 */
[----:B--2---:R-:W-:-:S03]  /*0d50*/  SHF.R.U32.HI R7, RZ, 0x3, R0 ;  /* 0x00000003ff077819 */ /* 0x004fc60000011600 */
[----:B------:R1:W-:Y:S01]  /*0d60*/  LDGSTS.E.BYPASS.LTC128B.128 [R226+0x7800], [R2.64+0x40] ;  /* 0x0780004002e27fae */ /* 0x0003e2000b901d46 */
[----:B------:R-:W-:-:S03]  /*0d70*/  LOP3.LUT R7, R8, R7, RZ, 0x3c, !PT ;  /* 0x0000000708077212 */ /* 0x000fc600078e3cff */
[----:B------:R1:W-:Y:S04]  /*0d80*/  LDGSTS.E.BYPASS.LTC128B.128 [R226+0x8800], [R2.64+0x80] ;  /* 0x0880008002e27fae */ /* 0x0003e8000b901d46 */
[----:B------:R-:W0:Y:S01]  /*0d90*/  LDGDEPBAR ;  /* 0x00000000000079af */ /* 0x000e220000000000 */
[----:B---3--:R-:W-:Y:S01]  /*0da0*/  SHF.L.U32 R4, R36, 0x6, RZ ;  /* 0x0000000624047819 */ /* 0x008fe200000006ff */
[----:B------:R-:W-:-:S03]  /*0db0*/  IMAD.SHL.U32 R5, R16, 0x8, RZ ;  /* 0x0000000810057824 */ /* 0x000fc600078e00ff */
[----:B------:R-:W-:-:S04]  /*0dc0*/  LOP3.LUT R4, R4, 0xc0, RZ, 0xc0, !PT ;  /* 0x000000c004047812 */ /* 0x000fc800078ec0ff */
[----:B------:R-:W-:Y:S02]  /*0dd0*/  LOP3.LUT R6, R4, 0x8, R5, 0xf8, !PT ;  /* 0x0000000804067812 */ /* 0x000fe400078ef805 */
[----:B------:R-:W-:-:S04]  /*0de0*/  SHF.R.U32.HI R5, RZ, 0x3, R4 ;  /* 0x00000003ff057819 */ /* 0x000fc80000011604 */
[----:B------:R-:W-:Y:S02]  /*0df0*/  LOP3.LUT R148, R6, R5, RZ, 0x3c, !PT ;  /* 0x0000000506947212 */ /* 0x000fe400078e3cff */
[----:B-1----:R-:W-:Y:S01]  /*0e00*/  SHF.L.U32 R2, R18, 0x5, RZ ;  /* 0x0000000512027819 */ /* 0x002fe200000006ff */
[----:B------:R-:W-:-:S04]  /*0e10*/  DEPBAR.LE SB0, 0x0 ;  /* 0x000080000000791a */ /* 0x000fc80000000000 */
[----:B------:R-:W-:Y:S01]  /*0e20*/  LOP3.LUT R149, R2, 0xffffff00, RZ, 0xc0, !PT ;  /* 0xffffff0002957812 */ /* 0x000fe200078ec0ff */
[----:B------:R-:W-:-:S04]  /*0e30*/  IMAD.WIDE.U32 R2, R164, R29, R22 ;  /* 0x0000001da4027225 */ /* 0x000fc800078e0016 */
[----:B------:R-:W-:Y:S01]  /*0e40*/  IMAD.IADD R0, R3, 0x1, R20 ;  /* 0x0000000103007824 */ /* 0x000fe200078e0214 */
[----:B------:R-:W-:Y:S01]  /*0e50*/  BAR.SYNC.DEFER_BLOCKING 0x0 ;  /* 0x0000000000007b1d */ /* 0x000fe20000010000 */
[C---:B------:R-:W-:Y:S02]  /*0e60*/  LEA R4, P0, R2.reuse, c[0x0][0x170], 0x1 ;  /* 0x00005c0002047a11 */ /* 0x040fe400078008ff */
[----:B------:R-:W-:Y:S02]  /*0e70*/  LEA R3, R165, R149, 0x9 ;  /* 0x00000095a5037211 */ /* 0x000fe400078e48ff */
[----:B------:R-:W-:Y:S01]  /*0e80*/  LEA.HI.X R5, R2, c[0x0][0x174], R0, 0x1, P0 ;  /* 0x00005d0002057a11 */ /* 0x000fe200000f0c00 */
[----:B------:R-:W-:Y:S01]  /*0e90*/  IMAD.U32 R0, R9, 0x20, R7 ;  /* 0x0000002009007824 */ /* 0x000fe200078e0007 */
[----:B------:R-:W-:Y:S02]  /*0ea0*/  LEA R2, R160, R3, 0x5 ;  /* 0x00000003a0027211 */ /* 0x000fe400078e28ff */
[----:B------:R-:W-:Y:S01]  /*0eb0*/  IADD3 R6, P0, R29, R4, RZ ;  /* 0x000000041d067210 */ /* 0x000fe20007f1e0ff */
[----:B------:R-:W-:Y:S01]  /*0ec0*/  IMAD.SHL.U32 R3, R0, 0x2, RZ ;  /* 0x0000000200037824 */ /* 0x000fe200078e00ff */
[----:B------:R-:W-:-:S02]  /*0ed0*/  IADD3 R2, R148, R2, RZ ;  /* 0x0000000294027210 */ /* 0x000fc40007ffe0ff */
[----:B------:R-:W-:Y:S02]  /*0ee0*/  IADD3.X R7, R28, R5, RZ, P0, !PT ;  /* 0x000000051c077210 */ /* 0x000fe400007fe4ff */
[----:B------:R-:W-:Y:S02]  /*0ef0*/  SHF.L.U32 R224, R2, 0x1, RZ ;  /* 0x0000000102e07819 */ /* 0x000fe400000006ff */
[----:B------:R-:W-:Y:S02]  /*0f00*/  LOP3.LUT P0, RZ, R11, 0x2, RZ, 0xc0, !PT ;  /* 0x000000020bff7812 */ /* 0x000fe4000780c0ff */
[----:B------:R-:W-:Y:S01]  /*0f10*/  LEA R223, R0, 0x6000, 0x1 ;  /* 0x0000600000df7811 */ /* 0x000fe200078e08ff */
        /* <DEDUP_REMOVED lines=10> */
[----:B------:R-:W3:Y:S04]  /*0fc0*/  LDSM.16.M88.4 R20, [R3+0x6000] ;  /* 0x006000000314783b */ /* 0x000ee80000000200 */
[----:B------:R-:W4:Y:S01]  /*0fd0*/  LDSM.16.M88.4 R12, [R224+0x1000] ;  /* 0x00100000e00c783b */ /* 0x000f220000000200 */
[----:B-1----:R-:W-:-:S03]  /*0fe0*/  MOV R4, 0x20 ;  /* 0x0000002000047802 */ /* 0x002fc60000000f00 */
[----:B------:R-:W1:Y:S01]  /*0ff0*/  LDSM.16.M88.4 R32, [R3+0x6400] ;  /* 0x006400000320783b */ /* 0x000e620000000200 */
[----:B------:R-:W-:Y:S02]  /*1000*/  MOV R5, 0x5 ;  /* 0x0000000500057802 */ /* 0x000fe40000000f00 */
[C---:B------:R-:W-:Y:S01]  /*1010*/  SEL R2, R4.reuse, 0xffffffe0, !P0 ;  /* 0xffffffe004027807 */ /* 0x040fe20004000000 */
[----:B------:R-:W5:Y:S01]  /*1020*/  LDSM.16.M88.4 R28, [R3+0x6800] ;  /* 0x00680000031c783b */ /* 0x000f620000000200 */
[----:B------:R-:W-:Y:S02]  /*1030*/  SEL R4, R4, 0xffffffe0, !P1 ;  /* 0xffffffe004047807 */ /* 0x000fe40004800000 */
[----:B------:R-:W-:Y:S01]  /*1040*/  IADD3 R222, R223, R2, RZ ;  /* 0x00000002dfde7210 */ /* 0x000fe20007ffe0ff */
[----:B------:R-:W1:Y:S01]  /*1050*/  LDSM.16.M88.4 R24, [R3+0x6c00] ;  /* 0x006c00000318783b */ /* 0x000e620000000200 */
[----:B------:R-:W-:Y:S01]  /*1060*/  ISETP.NE.AND P0, PT, R182, 0x1, PT ;  /* 0x00000001b600780c */ /* 0x000fe20003f05270 */
[----:B------:R-:W-:-:S02]  /*1070*/  IMAD.IADD R225, R224, 0x1, R4 ;  /* 0x00000001e0e17824 */ /* 0x000fc400078e0204 */
[----:B------:R-:W-:Y:S04]  /*1080*/  LDSM.16.M88.4 R44, [R222] ;  /* 0x00000000de2c783b */ /* 0x000fe80000000200 */
[----:B------:R-:W1:Y:S04]  /*1090*/  LDSM.16.M88.4 R40, [R225] ;  /* 0x00000000e128783b */ /* 0x000e680000000200 */
[----:B------:R-:W2:Y:S04]  /*10a0*/  LDSM.16.M88.4 R8, [R225+0x1000] ;  /* 0x00100000e108783b */ /* 0x000ea80000000200 */
[----:B------:R-:W-:Y:S04]  /*10b0*/  LDSM.16.M88.4 R76, [R3+0x7000] ;  /* 0x00700000034c783b */ /* 0x000fe80000000200 */
[----:B------:R-:W2:Y:S01]  /*10c0*/  LDSM.16.M88.4 R36, [R224+0x2000] ;  /* 0x00200000e024783b */ /* 0x000ea20000000200 */
[-C--:B---3--:R-:W-:Y:S03]  /*10d0*/  HMMA.16816.F32 R48, R16, R20.reuse, RZ ;  /* 0x000000141030723c */ /* 0x088fe600000018ff */
[----:B------:R-:W3:Y:S04]  /*10e0*/  LDSM.16.M88.4 R60, [R222+0x400] ;  /* 0x00040000de3c783b */ /* 0x000ee80000000200 */
[----:B------:R-:W2:Y:S01]  /*10f0*/  LDSM.16.M88.4 R100, [R222+0xc00] ;  /* 0x000c0000de64783b */ /* 0x000ea20000000200 */
[C---:B----4-:R-:W-:Y:S03]  /*1100*/  HMMA.16816.F32 R52, R12.reuse, R20, RZ ;  /* 0x000000140c34723c */ /* 0x050fe600000018ff */
[----:B------:R-:W4:Y:S04]  /*1110*/  LDSM.16.M88.4 R92, [R222+0x800] ;  /* 0x00080000de5c783b */ /* 0x000f280000000200 */
[----:B------:R-:W-:Y:S01]  /*1120*/  LDSM.16.M88.4 R56, [R222+0x1000] ;  /* 0x00100000de38783b */ /* 0x000fe20000000200 */
[C---:B------:R-:W-:Y:S03]  /*1130*/  HMMA.16816.F32 R96, R12.reuse, R22, RZ ;  /* 0x000000160c60723c */ /* 0x040fe600000018ff */
[----:B------:R-:W0:Y:S05]  /*1140*/  LDGDEPBAR ;  /* 0x00000000000079af */ /* 0x000e2a0000000000 */
[C---:B-1----:R-:W-:Y:S08]  /*1150*/  HMMA.16816.F32 R88, R12.reuse, R32, RZ ;  /* 0x000000200c58723c */ /* 0x042ff000000018ff */
[C---:B-----5:R-:W-:Y:S08]  /*1160*/  HMMA.16816.F32 R80, R12.reuse, R28, RZ ;  /* 0x0000001c0c50723c */ /* 0x060ff000000018ff */
[C---:B------:R-:W-:Y:S08]  /*1170*/  HMMA.16816.F32 R68, R12.reuse, R24, RZ ;  /* 0x000000180c44723c */ /* 0x040ff000000018ff */
[C---:B------:R-:W-:Y:S08]  /*1180*/  HMMA.16816.F32 R84, R12.reuse, R34, RZ ;  /* 0x000000220c54723c */ /* 0x040ff000000018ff */
[C---:B------:R-:W-:Y:S08]  /*1190*/  HMMA.16816.F32 R72, R12.reuse, R30, RZ ;  /* 0x0000001e0c48723c */ /* 0x040ff000000018ff */
[----:B------:R-:W-:Y:S08]  /*11a0*/  HMMA.16816.F32 R64, R12, R26, RZ ;  /* 0x0000001a0c40723c */ /* 0x000ff000000018ff */
[----:B------:R-:W-:Y:S01]  /*11b0*/  HMMA.16816.F32 R12, R40, R44, R48 ;  /* 0x0000002c280c723c */ /* 0x000fe20000001830 */
[----:B------:R-:W-:Y:S07]  /*11c0*/  LDSM.16.M88.4 R48, [R222+0x2000] ;  /* 0x00200000de30783b */ /* 0x000fee0000000200 */
[C---:B------:R-:W-:Y:S08]  /*11d0*/  HMMA.16816.F32 R104, R16.reuse, R22, RZ ;  /* 0x000000161068723c */ /* 0x040ff000000018ff */
[C---:B------:R-:W-:Y:S08]  /*11e0*/  HMMA.16816.F32 R20, R16.reuse, R32, RZ ;  /* 0x000000201014723c */ /* 0x040ff000000018ff */
[C---:B------:R-:W-:Y:S01]  /*11f0*/  HMMA.16816.F32 R120, R16.reuse, R34, RZ ;  /* 0x000000221078723c */ /* 0x040fe200000018ff */
[----:B------:R-:W1:Y:S07]  /*1200*/  LDSM.16.M88.4 R32, [R224+0x3000] ;  /* 0x00300000e020783b */ /* 0x000e6e0000000200 */
[C---:B------:R-:W-:Y:S08]  /*1210*/  HMMA.16816.F32 R112, R16.reuse, R28, RZ ;  /* 0x0000001c1070723c */ /* 0x040ff000000018ff */
[C---:B------:R-:W-:Y:S01]  /*1220*/  HMMA.16816.F32 R132, R16.reuse, R30, RZ ;  /* 0x0000001e1084723c */ /* 0x040fe200000018ff */
[----:B------:R-:W5:Y:S07]  /*1230*/  LDSM.16.M88.4 R28, [R225+0x2000] ;  /* 0x00200000e11c783b */ /* 0x000f6e0000000200 */
[C---:B------:R-:W-:Y:S08]  /*1240*/  HMMA.16816.F32 R116, R16.reuse, R24, RZ ;  /* 0x000000181074723c */ /* 0x040ff000000018ff */
[----:B------:R-:W-:Y:S01]  /*1250*/  HMMA.16816.F32 R124, R16, R26, RZ ;  /* 0x0000001a107c723c */ /* 0x000fe200000018ff */
[----:B------:R-:W1:Y:S07]  /*1260*/  LDSM.16.M88.4 R24, [R225+0x3000] ;  /* 0x00300000e118783b */ /* 0x000e6e0000000200 */
[----:B--2---:R-:W-:Y:S08]  /*1270*/  HMMA.16816.F32 R16, R8, R44, R52 ;  /* 0x0000002c0810723c */ /* 0x004ff00000001834 */
[----:B------:R-:W-:Y:S08]  /*1280*/  HMMA.16816.F32 R12, R36, R76, R12 ;  /* 0x0000004c240c723c */ /* 0x000ff0000000180c */
[C---:B---3--:R-:W-:Y:S08]  /*1290*/  HMMA.16816.F32 R128, R8.reuse, R60, R88 ;  /* 0x0000003c0880723c */ /* 0x048ff00000001858 */
[C---:B------:R-:W-:Y:S08]  /*12a0*/  HMMA.16816.F32 R152, R8.reuse, R100, R68 ;  /* 0x000000640898723c */ /* 0x040ff00000001844 */
[----:B------:R-:W-:Y:S08]  /*12b0*/  HMMA.16816.F32 R96, R8, R46, R96 ;  /* 0x0000002e0860723c */ /* 0x000ff00000001860 */
[C---:B------:R-:W-:Y:S01]  /*12c0*/  HMMA.16816.F32 R88, R40.reuse, R60, R20 ;  /* 0x0000003c2858723c */ /* 0x040fe20000001814 */
[----:B------:R-:W-:Y:S07]  /*12d0*/  LDSM.16.M88.4 R20, [R224+0x4000] ;  /* 0x00400000e014783b */ /* 0x000fee0000000200 */
[----:B------:R-:W-:Y:S01]  /*12e0*/  HMMA.16816.F32 R68, R40, R46, R104 ;  /* 0x0000002e2844723c */ /* 0x000fe20000001868 */
[----:B------:R-:W2:Y:S07]  /*12f0*/  LDSM.16.M88.4 R44, [R3+0x8000] ;  /* 0x00800000032c783b */ /* 0x000eae0000000200 */
[C---:B----4-:R-:W-:Y:S08]  /*1300*/  HMMA.16816.F32 R140, R8.reuse, R92, R80 ;  /* 0x0000005c088c723c */ /* 0x050ff00000001850 */
[C---:B------:R-:W-:Y:S08]  /*1310*/  HMMA.16816.F32 R136, R8.reuse, R62, R84 ;  /* 0x0000003e0888723c */ /* 0x040ff00000001854 */
[C---:B------:R-:W-:Y:S08]  /*1320*/  HMMA.16816.F32 R144, R8.reuse, R94, R72 ;  /* 0x0000005e0890723c */ /* 0x040ff00000001848 */
[----:B------:R-:W-:Y:S08]  /*1330*/  HMMA.16816.F32 R156, R8, R102, R64 ;  /* 0x00000066089c723c */ /* 0x000ff00000001840 */
[----:B-1----:R-:W-:Y:S01]  /*1340*/  HMMA.16816.F32 R8, R32, R76, R16 ;  /* 0x0000004c2008723c */ /* 0x002fe20000001810 */
[----:B------:R-:W1:Y:S07]  /*1350*/  LDSM.16.M88.4 R16, [R224+0x5000] ;  /* 0x00500000e010783b */ /* 0x000e6e0000000200 */
[----:B-----5:R-:W-:Y:S01]  /*1360*/  HMMA.16816.F32 R52, R28, R56, R12 ;  /* 0x000000381c34723c */ /* 0x020fe2000000180c */
[----:B------:R-:W3:Y:S07]  /*1370*/  LDSM.16.M88.4 R12, [R225+0x4000] ;  /* 0x00400000e10c783b */ /* 0x000eee0000000200 */
[----:B------:R-:W-:Y:S08]  /*1380*/  HMMA.16816.F32 R68, R36, R78, R68 ;  /* 0x0000004e2444723c */ /* 0x000ff00000001844 */
[----:B------:R-:W-:Y:S01]  /*1390*/  HMMA.16816.F32 R64, R24, R56, R8 ;  /* 0x000000381840723c */ /* 0x000fe20000001808 */
[----:B------:R-:W-:Y:S07]  /*13a0*/  LDSM.16.M88.4 R8, [R225+0x5000] ;  /* 0x00500000e108783b */ /* 0x000fee0000000200 */
[----:B--2---:R-:W-:Y:S01]  /*13b0*/  HMMA.16816.F32 R72, R20, R44, R52 ;  /* 0x0000002c1448723c */ /* 0x004fe20000001834 */
[----:B------:R-:W2:Y:S07]  /*13c0*/  LDSM.16.M88.4 R52, [R3+0x7400] ;  /* 0x007400000334783b */ /* 0x000eae0000000200 */
[----:B------:R-:W-:Y:S08]  /*13d0*/  HMMA.16816.F32 R76, R32, R78, R96 ;  /* 0x0000004e204c723c */ /* 0x000ff00000001860 */
[----:B------:R-:W-:Y:S01]  /*13e0*/  HMMA.16816.F32 R104, R40, R62, R120 ;  /* 0x0000003e2868723c */ /* 0x000fe20000001878 */
[----:B------:R-:W4:Y:S07]  /*13f0*/  LDSM.16.M88.4 R60, [R222+0x1400] ;  /* 0x00140000de3c783b */ /* 0x000f2e0000000200 */
[----:B-1----:R-:W-:Y:S08]  /*1400*/  HMMA.16816.F32 R64, R16, R44, R64 ;  /* 0x0000002c1040723c */ /* 0x002ff00000001840 */
[----:B------:R-:W-:Y:S08]  /*1410*/  HMMA.16816.F32 R68, R28, R58, R68 ;  /* 0x0000003a1c44723c */ /* 0x000ff00000001844 */
[----:B---3--:R-:W-:Y:S08]  /*1420*/  HMMA.16816.F32 R80, R12, R48, R72 ;  /* 0x000000300c50723c */ /* 0x008ff00000001848 */
[----:B------:R-:W-:Y:S08]  /*1430*/  HMMA.16816.F32 R76, R24, R58, R76 ;  /* 0x0000003a184c723c */ /* 0x000ff0000000184c */
[----:B--2---:R-:W-:Y:S08]  /*1440*/  HMMA.16816.F32 R72, R36, R52, R88 ;  /* 0x000000342448723c */ /* 0x004ff00000001858 */
[----:B------:R-:W-:Y:S01]  /*1450*/  HMMA.16816.F32 R112, R40, R92, R112 ;  /* 0x0000005c2870723c */ /* 0x000fe20000001870 */
[----:B------:R-:W-:-:S04]  /*1460*/  FMUL.FTZ R0, R80, c[0x0][0x2ec] ;  /* 0x0000bb0050007a20 */ /* 0x000fc80000410000 */
[----:B------:R1:W2:Y:S03]  /*1470*/  MUFU.TANH R162, R0 ;  /* 0x0000000000a27308 */ /* 0x0002a60000002400 */
[C---:B------:R-:W-:Y:S08]  /*1480*/  HMMA.16816.F32 R116, R40.reuse, R100, R116 ;  /* 0x000000642874723c */ /* 0x040ff00000001874 */
[----:B------:R-:W-:Y:S01]  /*1490*/  HMMA.16816.F32 R132, R40, R94, R132 ;  /* 0x0000005e2884723c */ /* 0x000fe20000001884 */
[----:B-1----:R-:W-:-:S07]  /*14a0*/  FMUL.FTZ R0, R81, c[0x0][0x2ec] ;  /* 0x0000bb0051007a20 */ /* 0x002fce0000410000 */
[----:B------:R-:W-:Y:S01]  /*14b0*/  HMMA.16816.F32 R124, R40, R102, R124 ;  /* 0x00000066287c723c */ /* 0x000fe2000000187c */
[----:B------:R-:W1:Y:S01]  /*14c0*/  LDSM.16.M88.4 R40, [R3+0x8400] ;  /* 0x008400000328783b */ /* 0x000e620000000200 */
[----:B------:R3:W1:Y:S06]  /*14d0*/  MUFU.TANH R150, R0 ;  /* 0x0000000000967308 */ /* 0x00066c0000002400 */
[----:B------:R-:W-:Y:S08]  /*14e0*/  HMMA.16816.F32 R84, R8, R48, R64 ;  /* 0x000000300854723c */ /* 0x000ff00000001840 */
[----:B------:R-:W-:Y:S01]  /*14f0*/  HMMA.16816.F32 R64, R20, R46, R68 ;  /* 0x0000002e1440723c */ /* 0x000fe20000001844 */
[----:B---3--:R-:W-:-:S04]  /*1500*/  FMUL.FTZ R0, R82, c[0x0][0x2ec] ;  /* 0x0000bb0052007a20 */ /* 0x008fc80000410000 */
[----:B------:R3:W1:Y:S03]  /*1510*/  MUFU.TANH R163, R0 ;  /* 0x0000000000a37308 */ /* 0x0006660000002400 */
[----:B------:R-:W-:Y:S08]  /*1520*/  HMMA.16816.F32 R56, R32, R52, R128 ;  /* 0x000000342038723c */ /* 0x000ff00000001880 */
[----:B------:R-:W-:Y:S01]  /*1530*/  HMMA.16816.F32 R68, R16, R46, R76 ;  /* 0x0000002e1044723c */ /* 0x000fe2000000184c */
[----:B------:R-:W5:Y:S01]  /*1540*/  LDSM.16.M88.4 R44, [R222+0x2400] ;  /* 0x00240000de2c783b */ /* 0x000f620000000200 */
[----:B---3--:R-:W-:-:S06]  /*1550*/  FMUL.FTZ R0, R83, c[0x0][0x2ec] ;  /* 0x0000bb0053007a20 */ /* 0x008fcc0000410000 */
[----:B----4-:R-:W-:Y:S01]  /*1560*/  HMMA.16816.F32 R72, R28, R60, R72 ;  /* 0x0000003c1c48723c */ /* 0x010fe20000001848 */
[----:B------:R3:W4:Y:S07]  /*1570*/  MUFU.TANH R131, R0 ;  /* 0x0000000000837308 */ /* 0x00072e0000002400 */
[----:B------:R-:W-:Y:S08]  /*1580*/  HMMA.16816.F32 R76, R12, R50, R64 ;  /* 0x000000320c4c723c */ /* 0x000ff00000001840 */
[----:B------:R-:W-:Y:S01]  /*1590*/  HMMA.16816.F32 R64, R24, R60, R56 ;  /* 0x0000003c1840723c */ /* 0x000fe20000001838 */
[----:B------:R-:W2:Y:S01]  /*15a0*/  LDSM.16.M88.4 R56, [R3+0x7800] ;  /* 0x007800000338783b */ /* 0x000ea20000000200 */
[----:B---3--:R-:W-:-:S04]  /*15b0*/  FMUL.FTZ R0, R84, c[0x0][0x2ec] ;  /* 0x0000bb0054007a20 */ /* 0x008fc80000410000 */
[----:B------:R3:W1:Y:S02]  /*15c0*/  MUFU.TANH R151, R0 ;  /* 0x0000000000977308 */ /* 0x0006640000002400 */
[----:B------:R-:W-:Y:S08]  /*15d0*/  HMMA.16816.F32 R88, R8, R50, R68 ;  /* 0x000000320858723c */ /* 0x000ff00000001844 */
[----:B------:R-:W-:Y:S01]  /*15e0*/  HMMA.16816.F32 R48, R36, R54, R104 ;  /* 0x000000362430723c */ /* 0x000fe20000001868 */
[----:B---3--:R-:W-:-:S07]  /*15f0*/  FMUL.FTZ R0, R85, c[0x0][0x2ec] ;  /* 0x0000bb0055007a20 */ /* 0x008fce0000410000 */
[----:B-1----:R-:W-:Y:S01]  /*1600*/  HMMA.16816.F32 R68, R20, R40, R72 ;  /* 0x000000281444723c */ /* 0x002fe20000001848 */
[----:B------:R1:W3:Y:S07]  /*1610*/  MUFU.TANH R130, R0 ;  /* 0x0000000000827308 */ /* 0x0002ee0000002400 */
[----:B------:R-:W-:Y:S08]  /*1620*/  HMMA.16816.F32 R72, R32, R54, R136 ;  /* 0x000000362048723c */ /* 0x000ff00000001888 */
[----:B------:R-:W-:Y:S01]  /*1630*/  HMMA.16816.F32 R52, R16, R40, R64 ;  /* 0x000000281034723c */ /* 0x000fe20000001840 */
[----:B-1----:R-:W-:-:S04]  /*1640*/  FMUL.FTZ R0, R86, c[0x0][0x2ec] ;  /* 0x0000bb0056007a20 */ /* 0x002fc80000410000 */
[----:B------:R1:W1:Y:S03]  /*1650*/  MUFU.TANH R161, R0 ;  /* 0x0000000000a17308 */ /* 0x0002660000002400 */
[----:B------:R-:W-:Y:S01]  /*1660*/  HMMA.16816.F32 R64, R28, R62, R48 ;  /* 0x0000003e1c40723c */ /* 0x000fe20000001830 */
[----:B------:R-:W2:Y:S01]  /*1670*/  LDSM.16.M88.4 R48, [R222+0x1800] ;  /* 0x00180000de30783b */ /* 0x000ea20000000200 */
[----:B-1----:R-:W-:Y:S11]  /*1680*/  FMUL.FTZ R0, R87, c[0x0][0x2ec] ;  /* 0x0000bb0057007a20 */ /* 0x002ff60000410000 */
[----:B------:R-:W-:Y:S03]  /*1690*/  @!UPT UIADD3 URZ, URZ, URZ, URZ ;  /* 0x0000003f3f3ff290 */ /* 0x000fe6000fffe03f */
[----:B-----5:R-:W-:Y:S01]  /*16a0*/  HMMA.16816.F32 R80, R8, R44, R52 ;  /* 0x0000002c0850723c */ /* 0x020fe20000001834 */
[----:B------:R-:W1:Y:S01]  /*16b0*/  LDSM.16.M88.4 R52, [R3+0x8800] ;  /* 0x008800000334783b */ /* 0x000e620000000200 */
[----:B------:R5:W1:Y:S06]  /*16c0*/  MUFU.TANH R129, R0 ;  /* 0x0000000000817308 */ /* 0x000a6c0000002400 */
[----:B------:R-:W-:Y:S01]  /*16d0*/  HMMA.16816.F32 R64, R20, R42, R64 ;  /* 0x0000002a1440723c */ /* 0x000fe20000001840 */
[----:B-----5:R-:W-:-:S04]  /*16e0*/  FMUL.FTZ R0, R76, c[0x0][0x2ec] ;  /* 0x0000bb004c007a20 */ /* 0x020fc80000410000 */
[----:B------:R5:W1:Y:S02]  /*16f0*/  MUFU.TANH R128, R0 ;  /* 0x0000000000807308 */ /* 0x000a640000002400 */
[----:B-----5:R-:W-:-:S06]  /*1700*/  FMUL.FTZ R0, R77, c[0x0][0x2ec] ;  /* 0x0000bb004d007a20 */ /* 0x020fcc0000410000 */
[----:B------:R5:W1:Y:S02]  /*1710*/  MUFU.TANH R123, R0 ;  /* 0x00000000007b7308 */ /* 0x000a640000002400 */
[----:B-----5:R-:W-:-:S06]  /*1720*/  FMUL.FTZ R0, R78, c[0x0][0x2ec] ;  /* 0x0000bb004e007a20 */ /* 0x020fcc0000410000 */
[----:B------:R5:W1:Y:S02]  /*1730*/  MUFU.TANH R122, R0 ;  /* 0x00000000007a7308 */ /* 0x000a640000002400 */
[----:B-----5:R-:W-:Y:S02]  /*1740*/  FMUL.FTZ R0, R79, c[0x0][0x2ec] ;  /* 0x0000bb004f007a20 */ /* 0x020fe40000410000 */
[----:B------:R-:W-:Y:S04]  /*1750*/  HMMA.16816.F32 R76, R12, R44, R68 ;  /* 0x0000002c0c4c723c */ /* 0x000fe80000001844 */
[----:B------:R5:W1:Y:S04]  /*1760*/  MUFU.TANH R121, R0 ;  /* 0x0000000000797308 */ /* 0x000a680000002400 */
[----:B------:R-:W-:Y:S08]  /*1770*/  HMMA.16816.F32 R68, R24, R62, R72 ;  /* 0x0000003e1844723c */ /* 0x000ff00000001848 */
[----:B--2---:R-:W-:Y:S01]  /*1780*/  HMMA.16816.F32 R72, R36, R56, R112 ;  /* 0x000000382448723c */ /* 0x004fe20000001870 */
[----:B-----5:R-:W-:-:S04]  /*1790*/  FMUL.FTZ R0, R88, c[0x0][0x2ec] ;  /* 0x0000bb0058007a20 */ /* 0x020fc80000410000 */
[----:B------:R2:W1:Y:S03]  /*17a0*/  MUFU.TANH R120, R0 ;  /* 0x0000000000787308 */ /* 0x0004660000002400 */
[----:B------:R-:W-:Y:S08]  /*17b0*/  HMMA.16816.F32 R60, R32, R56, R140 ;  /* 0x00000038203c723c */ /* 0x000ff0000000188c */
[----:B------:R-:W-:Y:S01]  /*17c0*/  HMMA.16816.F32 R68, R16, R42, R68 ;  /* 0x0000002a1044723c */ /* 0x000fe20000001844 */
[----:B------:R-:W5:Y:S01]  /*17d0*/  LDSM.16.M88.4 R40, [R222+0x2800] ;  /* 0x00280000de28783b */ /* 0x000f620000000200 */
[----:B--2---:R-:W-:-:S06]  /*17e0*/  FMUL.FTZ R0, R89, c[0x0][0x2ec] ;  /* 0x0000bb0059007a20 */ /* 0x004fcc0000410000 */
[-C--:B------:R-:W-:Y:S01]  /*17f0*/  HMMA.16816.F32 R72, R28, R48.reuse, R72 ;  /* 0x000000301c48723c */ /* 0x080fe20000001848 */
[----:B------:R2:W1:Y:S07]  /*1800*/  MUFU.TANH R111, R0 ;  /* 0x00000000006f7308 */ /* 0x00046e0000002400 */
[----:B------:R-:W-:Y:S01]  /*1810*/  HMMA.16816.F32 R60, R24, R48, R60 ;  /* 0x00000030183c723c */ /* 0x000fe2000000183c */
[----:B--2---:R-:W-:-:S04]  /*1820*/  FMUL.FTZ R0, R90, c[0x0][0x2ec] ;  /* 0x0000bb005a007a20 */ /* 0x004fc80000410000 */
[----:B------:R2:W2:Y:S11]  /*1830*/  MUFU.TANH R110, R0 ;  /* 0x00000000006e7308 */ /* 0x0004b60000002400 */
[----:B------:R-:W-:Y:S08]  /*1840*/  @!UPT UIADD3 URZ, URZ, URZ, URZ ;  /* 0x0000003f3f3ff290 */ /* 0x000ff0000fffe03f */
[----:B-1----:R-:W-:Y:S01]  /*1850*/  HMMA.16816.F32 R60, R16, R52, R60 ;  /* 0x00000034103c723c */ /* 0x002fe2000000183c */
[----:B--2---:R-:W-:-:S07]  /*1860*/  FMUL.FTZ R0, R91, c[0x0][0x2ec] ;  /* 0x0000bb005b007a20 */ /* 0x004fce0000410000 */
[----:B------:R-:W-:Y:S01]  /*1870*/  HMMA.16816.F32 R88, R8, R46, R68 ;  /* 0x0000002e0858723c */ /* 0x000fe20000001844 */
[----:B------:R1:W2:Y:S07]  /*1880*/  MUFU.TANH R109, R0 ;  /* 0x00000000006d7308 */ /* 0x0002ae0000002400 */
[----:B------:R-:W-:Y:S08]  /*1890*/  HMMA.16816.F32 R68, R20, R52, R72 ;  /* 0x000000341444723c */ /* 0x000ff00000001848 */
[----:B------:R-:W-:Y:S01]  /*18a0*/  HMMA.16816.F32 R72, R32, R58, R144 ;  /* 0x0000003a2048723c */ /* 0x000fe20000001890 */
[----:B-1----:R-:W-:-:S04]  /*18b0*/  FMUL.FTZ R0, R76, c[0x0][0x2ec] ;  /* 0x0000bb004c007a20 */ /* 0x002fc80000410000 */
[----:B------:R1:W1:Y:S03]  /*18c0*/  MUFU.TANH R106, R0 ;  /* 0x00000000006a7308 */ /* 0x0002660000002400 */
[----:B-----5:R-:W-:Y:S01]  /*18d0*/  HMMA.16816.F32 R84, R8, R40, R60 ;  /* 0x000000280854723c */ /* 0x020fe2000000183c */
[----:B-1----:R-:W-:Y:S11]  /*18e0*/  FMUL.FTZ R0, R77, c[0x0][0x2ec] ;  /* 0x0000bb004d007a20 */ /* 0x002ff60000410000 */
[----:B------:R-:W-:Y:S04]  /*18f0*/  @!UPT UIADD3 URZ, URZ, URZ, URZ ;  /* 0x0000003f3f3ff290 */ /* 0x000fe8000fffe03f */
[----:B------:R-:W-:Y:S01]  /*1900*/  HMMA.16816.F32 R72, R24, R50, R72 ;  /* 0x000000321848723c */ /* 0x000fe20000001848 */
[----:B------:R1:W1:Y:S02]  /*1910*/  MUFU.TANH R107, R0 ;  /* 0x00000000006b7308 */ /* 0x0002640000002400 */
[----:B-1----:R-:W-:-:S06]  /*1920*/  FMUL.FTZ R0, R78, c[0x0][0x2ec] ;  /* 0x0000bb004e007a20 */ /* 0x002fcc0000410000 */
[----:B------:R1:W1:Y:S11]  /*1930*/  MUFU.TANH R105, R0 ;  /* 0x0000000000697308 */ /* 0x0002760000002400 */
[----:B------:R-:W-:Y:S04]  /*1940*/  @!UPT UIADD3 URZ, URZ, URZ, URZ ;  /* 0x0000003f3f3ff290 */ /* 0x000fe8000fffe03f */
[----:B------:R-:W-:Y:S01]  /*1950*/  HMMA.16816.F32 R72, R16, R54, R72 ;  /* 0x000000361048723c */ /* 0x000fe20000001848 */
[----:B-1----:R-:W-:-:S07]  /*1960*/  FMUL.FTZ R0, R79, c[0x0][0x2ec] ;  /* 0x0000bb004f007a20 */ /* 0x002fce0000410000 */
[----:B------:R-:W-:Y:S01]  /*1970*/  HMMA.16816.F32 R76, R12, R46, R64 ;  /* 0x0000002e0c4c723c */ /* 0x000fe20000001840 */
[----:B------:R-:W1:Y:S01]  /*1980*/  LDSM.16.M88.4 R44, [R3+0x7c00] ;  /* 0x007c0000032c783b */ /* 0x000e620000000200 */
[----:B------:R5:W1:Y:S06]  /*1990*/  MUFU.TANH R102, R0 ;  /* 0x0000000000667308 */ /* 0x000a6c0000002400 */
[----:B------:R-:W-:Y:S01]  /*19a0*/  HMMA.16816.F32 R64, R36, R58, R132 ;  /* 0x0000003a2440723c */ /* 0x000fe20000001884 */
[----:B------:R-:W1:Y:S07]  /*19b0*/  LDSM.16.M88.4 R56, [R222+0x1c00] ;  /* 0x001c0000de38783b */ /* 0x000e6e0000000200 */
[----:B------:R-:W-:Y:S01]  /*19c0*/  HMMA.16816.F32 R72, R8, R42, R72 ;  /* 0x0000002a0848723c */ /* 0x000fe20000001848 */
[----:B-----5:R-:W-:-:S04]  /*19d0*/  FMUL.FTZ R0, R80, c[0x0][0x2ec] ;  /* 0x0000bb0050007a20 */ /* 0x020fc80000410000 */
[----:B------:R5:W1:Y:S11]  /*19e0*/  MUFU.TANH R101, R0 ;  /* 0x0000000000657308 */ /* 0x000a760000002400 */
[----:B------:R-:W-:Y:S01]  /*19f0*/  HMMA.16816.F32 R64, R28, R50, R64 ;  /* 0x000000321c40723c */ /* 0x000fe20000001840 */
[----:B------:R-:W2:Y:S01]  /*1a00*/  LDSM.16.M88.4 R48, [R3+0x8c00] ;  /* 0x008c00000330783b */ /* 0x000ea20000000200 */
[----:B-----5:R-:W-:-:S06]  /*1a10*/  FMUL.FTZ R0, R81, c[0x0][0x2ec] ;  /* 0x0000bb0051007a20 */ /* 0x020fcc0000410000 */
[----:B------:R-:W-:Y:S01]  /*1a20*/  FMUL.FTZ R72, R72, c[0x0][0x2ec] ;  /* 0x0000bb0048487a20 */ /* 0x000fe20000410000 */
[----:B------:R5:W1:Y:S01]  /*1a30*/  MUFU.TANH R100, R0 ;  /* 0x0000000000647308 */ /* 0x000a620000002400 */
[----:B------:R-:W-:-:S07]  /*1a40*/  FMUL.FTZ R73, R73, c[0x0][0x2ec] ;  /* 0x0000bb0049497a20 */ /* 0x000fce0000410000 */
[----:B------:R-:W2:Y:S07]  /*1a50*/  MUFU.TANH R72, R72 ;  /* 0x0000004800487308 */ /* 0x000eae0000002400 */
[----:B------:R-:W-:Y:S01]  /*1a60*/  HMMA.16816.F32 R60, R20, R54, R64 ;  /* 0x00000036143c723c */ /* 0x000fe20000001840 */
[----:B-----5:R-:W-:Y:S01]  /*1a70*/  FMUL.FTZ R0, R82, c[0x0][0x2ec] ;  /* 0x0000bb0052007a20 */ /* 0x020fe20000410000 */
[----:B------:R-:W2:Y:S06]  /*1a80*/  MUFU.TANH R73, R73 ;  /* 0x0000004900497308 */ /* 0x000eac0000002400 */
[----:B-1----:R-:W-:Y:S02]  /*1a90*/  HMMA.16816.F32 R52, R36, R46, R124 ;  /* 0x0000002e2434723c */ /* 0x002fe4000000187c */
[----:B------:R1:W1:Y:S11]  /*1aa0*/  MUFU.TANH R99, R0 ;  /* 0x0000000000637308 */ /* 0x0002760000002400 */
[----:B------:R-:W-:Y:S03]  /*1ab0*/  @!UPT UIADD3 URZ, URZ, URZ, URZ ;  /* 0x0000003f3f3ff290 */ /* 0x000fe6000fffe03f */
[----:B------:R-:W-:Y:S01]  /*1ac0*/  HMMA.16816.F32 R64, R12, R42, R60 ;  /* 0x0000002a0c40723c */ /* 0x000fe2000000183c */
[----:B-1----:R-:W-:-:S04]  /*1ad0*/  FMUL.FTZ R0, R83, c[0x0][0x2ec] ;  /* 0x0000bb0053007a20 */ /* 0x002fc80000410000 */
[----:B------:R1:W1:Y:S03]  /*1ae0*/  MUFU.TANH R98, R0 ;  /* 0x0000000000627308 */ /* 0x0002660000002400 */
[----:B------:R-:W-:Y:S01]  /*1af0*/  HMMA.16816.F32 R80, R32, R44, R152 ;  /* 0x0000002c2050723c */ /* 0x000fe20000001898 */
[----:B-1----:R-:W-:Y:S11]  /*1b00*/  FMUL.FTZ R0, R76, c[0x0][0x2ec] ;  /* 0x0000bb004c007a20 */ /* 0x002ff60000410000 */
[----:B------:R-:W-:Y:S04]  /*1b10*/  @!UPT UIADD3 URZ, URZ, URZ, URZ ;  /* 0x0000003f3f3ff290 */ /* 0x000fe8000fffe03f */
[----:B------:R-:W-:Y:S01]  /*1b20*/  FMUL.FTZ R65, R65, c[0x0][0x2ec] ;  /* 0x0000bb0041417a20 */ /* 0x000fe20000410000 */
[----:B------:R1:W1:Y:S01]  /*1b30*/  MUFU.TANH R96, R0 ;  /* 0x0000000000607308 */ /* 0x0002620000002400 */
[----:B------:R-:W-:Y:S02]  /*1b40*/  FMUL.FTZ R66, R66, c[0x0][0x2ec] ;  /* 0x0000bb0042427a20 */ /* 0x000fe40000410000 */
[----:B------:R-:W-:-:S04]  /*1b50*/  FMUL.FTZ R67, R67, c[0x0][0x2ec] ;  /* 0x0000bb0043437a20 */ /* 0x000fc80000410000 */
[----:B------:R-:W-:Y:S01]  /*1b60*/  HMMA.16816.F32 R60, R24, R56, R80 ;  /* 0x00000038183c723c */ /* 0x000fe20000001850 */
[----:B------:R-:W2:Y:S01]  /*1b70*/  MUFU.TANH R65, R65 ;  /* 0x0000004100417308 */ /* 0x000ea20000002400 */
[----:B-1----:R-:W-:-:S07]  /*1b80*/  FMUL.FTZ R0, R77, c[0x0][0x2ec] ;  /* 0x0000bb004d007a20 */ /* 0x002fce0000410000 */
[----:B------:R-:W1:Y:S08]  /*1b90*/  MUFU.TANH R66, R66 ;  /* 0x0000004200427308 */ /* 0x000e700000002400 */
[----:B------:R5:W1:Y:S08]  /*1ba0*/  MUFU.TANH R97, R0 ;  /* 0x0000000000617308 */ /* 0x000a700000002400 */
[----:B------:R-:W1:Y:S01]  /*1bb0*/  MUFU.TANH R67, R67 ;  /* 0x0000004300437308 */ /* 0x000e620000002400 */
[----:B-----5:R-:W-:-:S07]  /*1bc0*/  FMUL.FTZ R0, R78, c[0x0][0x2ec] ;  /* 0x0000bb004e007a20 */ /* 0x020fce0000410000 */
[----:B------:R5:W1:Y:S02]  /*1bd0*/  MUFU.TANH R95, R0 ;  /* 0x00000000005f7308 */ /* 0x000a640000002400 */
[----:B-----5:R-:W-:Y:S02]  /*1be0*/  FMUL.FTZ R0, R79, c[0x0][0x2ec] ;  /* 0x0000bb004f007a20 */ /* 0x020fe40000410000 */
[----:B------:R-:W-:Y:S04]  /*1bf0*/  HMMA.16816.F32 R76, R12, R40, R68 ;  /* 0x000000280c4c723c */ /* 0x000fe80000001844 */
[----:B------:R5:W1:Y:S04]  /*1c00*/  MUFU.TANH R94, R0 ;  /* 0x00000000005e7308 */ /* 0x000a680000002400 */
[----:B------:R-:W-:Y:S01]  /*1c10*/  HMMA.16816.F32 R68, R36, R44, R116 ;  /* 0x0000002c2444723c */ /* 0x000fe20000001874 */
[----:B------:R-:W1:Y:S01]  /*1c20*/  LDSM.16.M88.4 R36, [R222+0x2c00] ;  /* 0x002c0000de24783b */ /* 0x000e620000000200 */
[----:B------:R-:W-:-:S06]  /*1c30*/  DEPBAR.LE SB0, 0x0 ;  /* 0x000080000000791a */ /* 0x000fcc0000000000 */
[----:B------:R-:W-:Y:S01]  /*1c40*/  HMMA.16816.F32 R44, R32, R46, R156 ;  /* 0x0000002e202c723c */ /* 0x000fe2000000189c */
[----:B-----5:R-:W-:-:S04]  /*1c50*/  FMUL.FTZ R0, R88, c[0x0][0x2ec] ;  /* 0x0000bb0058007a20 */ /* 0x020fc80000410000 */
[----:B------:R5:W1:Y:S03]  /*1c60*/  MUFU.TANH R93, R0 ;  /* 0x00000000005d7308 */ /* 0x000a660000002400 */
[----:B--2---:R-:W-:Y:S08]  /*1c70*/  HMMA.16816.F32 R32, R16, R48, R60 ;  /* 0x000000301020723c */ /* 0x004ff0000000183c */
[----:B------:R-:W-:Y:S01]  /*1c80*/  HMMA.16816.F32 R68, R28, R56, R68 ;  /* 0x000000381c44723c */ /* 0x000fe20000001844 */
[----:B-----5:R-:W-:-:S07]  /*1c90*/  FMUL.FTZ R0, R89, c[0x0][0x2ec] ;  /* 0x0000bb0059007a20 */ /* 0x020fce0000410000 */
[-C--:B------:R-:W-:Y:S01]  /*1ca0*/  HMMA.16816.F32 R28, R28, R58.reuse, R52 ;  /* 0x0000003a1c1c723c */ /* 0x080fe20000001834 */
[----:B------:R2:W1:Y:S07]  /*1cb0*/  MUFU.TANH R92, R0 ;  /* 0x00000000005c7308 */ /* 0x00046e0000002400 */
[----:B------:R-:W-:Y:S08]  /*1cc0*/  HMMA.16816.F32 R24, R24, R58, R44 ;  /* 0x0000003a1818723c */ /* 0x000ff0000000182c */
[----:B------:R-:W-:Y:S01]  /*1cd0*/  HMMA.16816.F32 R40, R20, R48, R68 ;  /* 0x000000301428723c */ /* 0x000fe20000001844 */
[----:B--2---:R-:W-:-:S04]  /*1ce0*/  FMUL.FTZ R0, R90, c[0x0][0x2ec] ;  /* 0x0000bb005a007a20 */ /* 0x004fc80000410000 */
[----:B------:R2:W2:Y:S03]  /*1cf0*/  MUFU.TANH R90, R0 ;  /* 0x00000000005a7308 */ /* 0x0004a60000002400 */
[----:B------:R-:W-:Y:S08]  /*1d00*/  HMMA.16816.F32 R20, R20, R50, R28 ;  /* 0x000000321414723c */ /* 0x000ff0000000181c */
[----:B-1----:R-:W-:Y:S01]  /*1d10*/  HMMA.16816.F32 R32, R8, R36, R32 ;  /* 0x000000240820723c */ /* 0x002fe20000001820 */
[----:B--2---:R-:W-:-:S07]  /*1d20*/  FMUL.FTZ R0, R91, c[0x0][0x2ec] ;  /* 0x0000bb005b007a20 */ /* 0x004fce0000410000 */
[C---:B------:R-:W-:Y:S01]  /*1d30*/  HMMA.16816.F32 R40, R12.reuse, R36, R40 ;  /* 0x000000240c28723c */ /* 0x040fe20000001828 */
[----:B------:R1:W2:Y:S07]  /*1d40*/  MUFU.TANH R91, R0 ;  /* 0x00000000005b7308 */ /* 0x0002ae0000002400 */
[----:B------:R-:W-:Y:S08]  /*1d50*/  HMMA.16816.F32 R20, R12, R38, R20 ;  /* 0x000000260c14723c */ /* 0x000ff00000001814 */
[----:B------:R-:W-:Y:S01]  /*1d60*/  HMMA.16816.F32 R16, R16, R50, R24 ;  /* 0x000000321010723c */ /* 0x000fe20000001818 */
[----:B------:R-:W-:-:S02]  /*1d70*/  FMUL.FTZ R32, R32, c[0x0][0x2ec] ;  /* 0x0000bb0020207a20 */ /* 0x000fc40000410000 */
[----:B-1----:R-:W-:Y:S02]  /*1d80*/  FMUL.FTZ R0, R76, c[0x0][0x2ec] ;  /* 0x0000bb004c007a20 */ /* 0x002fe40000410000 */
[----:B------:R-:W1:Y:S03]  /*1d90*/  MUFU.TANH R29, R32 ;  /* 0x00000020001d7308 */ /* 0x000e660000002400 */
[----:B------:R-:W-:Y:S02]  /*1da0*/  FMUL.FTZ R40, R40, c[0x0][0x2ec] ;  /* 0x0000bb0028287a20 */ /* 0x000fe40000410000 */
[----:B------:R-:W-:Y:S02]  /*1db0*/  FMUL.FTZ R41, R41, c[0x0][0x2ec] ;  /* 0x0000bb0029297a20 */ /* 0x000fe40000410000 */
[----:B------:R-:W-:Y:S01]  /*1dc0*/  FMUL.FTZ R42, R42, c[0x0][0x2ec] ;  /* 0x0000bb002a2a7a20 */ /* 0x000fe20000410000 */
[----:B------:R5:W1:Y:S03]  /*1dd0*/  MUFU.TANH R89, R0 ;  /* 0x0000000000597308 */ /* 0x000a660000002400 */
[----:B------:R-:W-:-:S05]  /*1de0*/  FMUL.FTZ R2, R23, c[0x0][0x2ec] ;  /* 0x0000bb0017027a20 */ /* 0x000fca0000410000 */
[----:B------:R-:W1:Y:S03]  /*1df0*/  MUFU.TANH R45, R40 ;  /* 0x00000028002d7308 */ /* 0x000e660000002400 */
[----:B------:R-:W-:Y:S01]  /*1e00*/  HMMA.16816.F32 R16, R8, R38, R16 ;  /* 0x000000260810723c */ /* 0x000fe20000001810 */
[----:B-----5:R-:W-:-:S04]  /*1e10*/  FMUL.FTZ R0, R77, c[0x0][0x2ec] ;  /* 0x0000bb004d007a20 */ /* 0x020fc80000410000 */
[----:B------:R-:W1:Y:S02]  /*1e20*/  MUFU.TANH R44, R41 ;  /* 0x00000029002c7308 */ /* 0x000e640000002400 */
[----:B------:R-:W-:-:S06]  /*1e30*/  MOV R10, R164 ;  /* 0x000000a4000a7202 */ /* 0x000fcc0000000f00 */
[----:B------:R5:W1:Y:S08]  /*1e40*/  MUFU.TANH R88, R0 ;  /* 0x0000000000587308 */ /* 0x000a700000002400 */
[----:B------:R-:W1:Y:S03]  /*1e50*/  MUFU.TANH R47, R42 ;  /* 0x0000002a002f7308 */ /* 0x000e660000002400 */
[----:B------:R-:W-:-:S02]  /*1e60*/  FMUL.FTZ R18, R18, c[0x0][0x2ec] ;  /* 0x0000bb0012127a20 */ /* 0x000fc40000410000 */
[----:B------:R-:W-:Y:S02]  /*1e70*/  FMUL.FTZ R19, R19, c[0x0][0x2ec] ;  /* 0x0000bb0013137a20 */ /* 0x000fe40000410000 */
[----:B------:R-:W-:Y:S02]  /*1e80*/  FMUL.FTZ R16, R16, c[0x0][0x2ec] ;  /* 0x0000bb0010107a20 */ /* 0x000fe40000410000 */
[----:B-----5:R-:W-:Y:S01]  /*1e90*/  FMUL.FTZ R0, R78, c[0x0][0x2ec] ;  /* 0x0000bb004e007a20 */ /* 0x020fe20000410000 */
[----:B------:R-:W1:Y:S01]  /*1ea0*/  MUFU.TANH R26, R18 ;  /* 0x00000012001a7308 */ /* 0x000e620000002400 */
[----:B------:R-:W-:-:S07]  /*1eb0*/  FMUL.FTZ R17, R17, c[0x0][0x2ec] ;  /* 0x0000bb0011117a20 */ /* 0x000fce0000410000 */
[----:B------:R5:W1:Y:S08]  /*1ec0*/  MUFU.TANH R104, R0 ;  /* 0x0000000000687308 */ /* 0x000a700000002400 */
[----:B------:R-:W1:Y:S01]  /*1ed0*/  MUFU.TANH R27, R19 ;  /* 0x00000013001b7308 */ /* 0x000e620000002400 */
[----:B-----5:R-:W-:-:S07]  /*1ee0*/  FMUL.FTZ R0, R79, c[0x0][0x2ec] ;  /* 0x0000bb004f007a20 */ /* 0x020fce0000410000 */
[----:B------:R-:W1:Y:S08]  /*1ef0*/  MUFU.TANH R23, R16 ;  /* 0x0000001000177308 */ /* 0x000e700000002400 */
[----:B------:R5:W1:Y:S08]  /*1f00*/  MUFU.TANH R103, R0 ;  /* 0x0000000000677308 */ /* 0x000a700000002400 */
[----:B------:R-:W1:Y:S01]  /*1f10*/  MUFU.TANH R12, R17 ;  /* 0x00000011000c7308 */ /* 0x000e620000002400 */
[----:B-----5:R-:W-:-:S07]  /*1f20*/  FMUL.FTZ R0, R84, c[0x0][0x2ec] ;  /* 0x0000bb0054007a20 */ /* 0x020fce0000410000 */
[----:B------:R5:W1:Y:S02]  /*1f30*/  MUFU.TANH R78, R0 ;  /* 0x00000000004e7308 */ /* 0x000a640000002400 */
[----:B-----5:R-:W-:-:S06]  /*1f40*/  FMUL.FTZ R0, R85, c[0x0][0x2ec] ;  /* 0x0000bb0055007a20 */ /* 0x020fcc0000410000 */
        /* <DEDUP_REMOVED lines=16> */
[----:B------:R-:W1:Y:S08]  /*2050*/  MUFU.TANH R34, R2 ;  /* 0x0000000200227308 */ /* 0x000e700000002400 */
        /* <DEDUP_REMOVED lines=9> */
[----:B-----5:R-:W-:-:S04]  /*20f0*/  LOP3.LUT R0, R167, 0xffffffe0, RZ, 0xc0, !PT ;  /* 0xffffffe0a7007812 */ /* 0x020fc800078ec0ff */
[----:B------:R-:W-:Y:S02]  /*2100*/  IADD3 R0, -R0, R166, RZ ;  /* 0x000000a600007210 */ /* 0x000fe40007ffe1ff */
[----:B------:R-:W-:Y:S02]  /*2110*/  SHF.L.U32 R166, R166, 0x1, RZ ;  /* 0x00000001a6a67819 */ /* 0x000fe400000006ff */
[----:B------:R-:W-:Y:S02]  /*2120*/  SHF.R.S32.HI R2, RZ, 0x1f, R0 ;  /* 0x0000001fff027819 */ /* 0x000fe40000011400 */
[----:B------:R-:W-:Y:S02]  /*2130*/  LOP3.LUT R11, R166, 0x6, RZ, 0xc0, !PT ;  /* 0x00000006a60b7812 */ /* 0x000fe400078ec0ff */
[----:B------:R-:W-:Y:S01]  /*2140*/  LEA.HI R2, R2, R0, RZ, 0x2 ;  /* 0x0000000002027211 */ /* 0x000fe200078f10ff */
[----:B------:R-:W-:-:S03]  /*2150*/  IMAD R0, R165, 0x10, R169 ;  /* 0x00000010a5007824 */ /* 0x000fc600078e02a9 */
[----:B------:R-:W-:-:S04]  /*2160*/  SHF.R.S32.HI R174, RZ, 0x2, R2 ;  /* 0x00000002ffae7819 */ /* 0x000fc80000011402 */
[----:B------:R-:W-:Y:S01]  /*2170*/  IADD3 R0, R0, 0x1, R174 ;  /* 0x0000000100007810 */ /* 0x000fe20007ffe0ae */
[----:B------:R1:W-:Y:S03]  /*2180*/  STL [R1+0x48], R174 ;  /* 0x000048ae01007387 */ /* 0x0003e60000100800 */
[----:B------:R-:W-:Y:S01]  /*2190*/  IADD3 R0, R108, -c[0x0][0x214], R0 ;  /* 0x800085006c007a10 */ /* 0x000fe20007ffe000 */
[----:B------:R1:W-:Y:S03]  /*21a0*/  STL [R1], R10 ;  /* 0x0000000a01007387 */ /* 0x0003e60000100800 */
[----:B------:R-:W-:Y:S02]  /*21b0*/  IADD3 R2, R0, c[0x0][0x2e8], RZ ;  /* 0x0000ba0000027a10 */ /* 0x000fe40007ffe0ff */
[----:B------:R-:W-:-:S02]  /*21c0*/  LEA R0, R160, R149, 0x5 ;  /* 0x00000095a0007211 */ /* 0x000fc400078e28ff */
[C---:B------:R-:W-:Y:S02]  /*21d0*/  IADD3 R17, R2.reuse, 0x8, RZ ;  /* 0x0000000802117810 */ /* 0x040fe40007ffe0ff */
[----:B------:R-:W-:Y:S01]  /*21e0*/  IADD3 R15, R2, 0x40, RZ ;  /* 0x00000040020f7810 */ /* 0x000fe20007ffe0ff */
[----:B------:R-:W-:Y:S01]  /*21f0*/  IMAD.IADD R0, R148, 0x1, R0 ;  /* 0x0000000194007824 */ /* 0x000fe200078e0200 */
[C---:B------:R-:W-:Y:S02]  /*2200*/  IADD3 R16, R2.reuse, 0x48, RZ ;  /* 0x0000004802107810 */ /* 0x040fe40007ffe0ff */
[-C--:B------:R-:W-:Y:S02]  /*2210*/  IMNMX R14, R2, R108.reuse, PT ;  /* 0x0000006c020e7217 */ /* 0x080fe40003800200 */
[-C--:B------:R-:W-:Y:S02]  /*2220*/  IMNMX R17, R17, R108.reuse, PT ;  /* 0x0000006c11117217 */ /* 0x080fe40003800200 */
[----:B------:R-:W-:-:S02]  /*2230*/  IMNMX R15, R15, R108, PT ;  /* 0x0000006c0f0f7217 */ /* 0x000fc40003800200 */
[----:B------:R-:W-:Y:S01]  /*2240*/  IMNMX R16, R16, R108, PT ;  /* 0x0000006c10107217 */ /* 0x000fe20003800200 */
[----:B------:R-:W-:Y:S06]  /*2250*/  BAR.SYNC.DEFER_BLOCKING 0x0 ;  /* 0x0000000000007b1d */ /* 0x000fec0000010000 */
[----:B------:R-:W-:Y:S05]  /*2260*/  @!P0 BRA `(.L_x_322) ;  /* 0x0000016000008947 */ /* 0x000fea0003800000 */
[----:B-1234-:R-:W-:Y:S01]  /*2270*/  IADD3 R8, R182, -0x2, RZ ;  /* 0xfffffffeb6087810 */ /* 0x01efe20007ffe0ff */
[C---:B------:R-:W-:Y:S01]  /*2280*/  IMAD.SHL.U32 R7, R168.reuse, 0x20, RZ ;  /* 0x00000020a8077824 */ /* 0x040fe200078e00ff */
[----:B------:R-:W-:Y:S02]  /*2290*/  SHF.L.U64.HI R5, R168, R5, c[0x0][0x19c] ;  /* 0x00006700a8057619 */ /* 0x000fe40000010205 */
[----:B------:R-:W-:Y:S01]  /*22a0*/  SHF.R.S32.HI R2, RZ, 0x1f, R8 ;  /* 0x0000001fff027819 */ /* 0x000fe20000011408 */
[----:B------:R-:W-:-:S02]  /*22b0*/  IMAD R3, R171, R8, RZ ;  /* 0x00000008ab037224 */ /* 0x000fc400078e02ff */
        /* <DEDUP_REMOVED lines=17> */
.L_x_322:
[----:B-1234-:R-:W-:Y:S02]  /*23d0*/  IMAD R2, R10, 0x40, R11 ;  /* 0x000000400a027824 */ /* 0x01efe400078e020b */
[----:B------:R-:W-:-:S03]  /*23e0*/  IMAD.SHL.U32 R220, R0, 0x2, RZ ;  /* 0x0000000200dc7824 */ /* 0x000fc600078e00ff */
[----:B------:R-:W-:Y:S01]  /*23f0*/  IADD3 R3, R2, 0x1, RZ ;  /* 0x0000000102037810 */ /* 0x000fe20007ffe0ff */
[----:B------:R-:W-:Y:S01]  /*2400*/  IMAD.IADD R221, R4, 0x1, R220 ;  /* 0x0000000104dd7824 */ /* 0x000fe200078e02dc */
[----:B------:R-:W-:Y:S02]  /*2410*/  IADD3 R5, R2, 0x8, RZ ;  /* 0x0000000802057810 */ /* 0x000fe40007ffe0ff */
[C---:B------:R-:W-:Y:S02]  /*2420*/  ISETP.GE.AND P0, PT, R3.reuse, R14, PT ;  /* 0x0000000e0300720c */ /* 0x040fe40003f06270 */
[C---:B------:R-:W-:Y:S02]  /*2430*/  ISETP.GE.AND P2, PT, R3.reuse, R17, PT ;  /* 0x000000110300720c */ /* 0x040fe40003f46270 */
[C---:B------:R-:W-:Y:S02]  /*2440*/  ISETP.GE.AND P4, PT, R3.reuse, R15, PT ;  /* 0x0000000f0300720c */ /* 0x040fe40003f86270 */
[----:B------:R-:W-:-:S02]  /*2450*/  ISETP.GE.AND P1, PT, R3, R16, PT ;  /* 0x000000100300720c */ /* 0x000fc40003f26270 */
[----:B------:R-:W-:Y:S02]  /*2460*/  IADD3 R3, R2, 0x9, RZ ;  /* 0x0000000902037810 */ /* 0x000fe40007ffe0ff */
[----:B------:R-:W-:Y:S02]  /*2470*/  FSEL R41, R150, -INF , !P0 ;  /* 0xff80000096297808 */ /* 0x000fe40004000000 */
[----:B------:R-:W-:Y:S02]  /*2480*/  FSEL R50, R131, -INF , !P2 ;  /* 0xff80000083327808 */ /* 0x000fe40005000000 */
[C---:B------:R-:W-:Y:S02]  /*2490*/  ISETP.GE.AND P6, PT, R5.reuse, R14, PT ;  /* 0x0000000e0500720c */ /* 0x040fe40003fc6270 */
[C---:B------:R-:W-:Y:S02]  /*24a0*/  ISETP.GE.AND P3, PT, R5.reuse, R17, PT ;  /* 0x000000110500720c */ /* 0x040fe40003f66270 */
[----:B------:R-:W-:-:S02]  /*24b0*/  ISETP.GE.AND P5, PT, R5, R15, PT ;  /* 0x0000000f0500720c */ /* 0x000fc40003fa6270 */
[----:B------:R-:W-:Y:S02]  /*24c0*/  ISETP.GE.AND P0, PT, R5, R16, PT ;  /* 0x000000100500720c */ /* 0x000fe40003f06270 */
[----:B------:R-:W-:Y:S02]  /*24d0*/  ISETP.GE.AND P2, PT, R3, R14, PT ;  /* 0x0000000e0300720c */ /* 0x000fe40003f46270 */
[----:B------:R-:W-:Y:S02]  /*24e0*/  IADD3 R5, R2, 0x10, RZ ;  /* 0x0000001002057810 */ /* 0x000fe40007ffe0ff */
[----:B------:R-:W-:Y:S02]  /*24f0*/  FSEL R49, R122, -INF , !P3 ;  /* 0xff8000007a317808 */ /* 0x000fe40005800000 */
[----:B------:R-:W-:Y:S02]  /*2500*/  FSEL R21, R120, -INF , !P5 ;  /* 0xff80000078157808 */ /* 0x000fe40006800000 */
[----:B------:R-:W-:-:S02]  /*2510*/  FSEL R25, R110, -INF , !P0 ;  /* 0xff8000006e197808 */ /* 0x000fc40004000000 */
[----:B------:R-:W-:Y:S02]  /*2520*/  FSEL R43, R123, -INF , !P2 ;  /* 0xff8000007b2b7808 */ /* 0x000fe40005000000 */
[C---:B------:R-:W-:Y:S02]  /*2530*/  ISETP.GE.AND P3, PT, R5.reuse, R14, PT ;  /* 0x0000000e0500720c */ /* 0x040fe40003f66270 */
[C---:B------:R-:W-:Y:S02]  /*2540*/  ISETP.GE.AND P5, PT, R5.reuse, R17, PT ;  /* 0x000000110500720c */ /* 0x040fe40003fa6270 */
[C---:B------:R-:W-:Y:S02]  /*2550*/  ISETP.GE.AND P0, PT, R5.reuse, R15, PT ;  /* 0x0000000f0500720c */ /* 0x040fe40003f06270 */
[----:B------:R-:W-:Y:S02]  /*2560*/  ISETP.GE.AND P2, PT, R5, R16, PT ;  /* 0x000000100500720c */ /* 0x000fe40003f46270 */
[----:B------:R-:W-:-:S02]  /*2570*/  FSEL R20, R130, -INF , !P4 ;  /* 0xff80000082147808 */ /* 0x000fc40006000000 */
[----:B------:R-:W-:Y:S02]  /*2580*/  FSEL R24, R129, -INF , !P1 ;  /* 0xff80000081187808 */ /* 0x000fe40004800000 */
[----:B------:R-:W-:Y:S02]  /*2590*/  FSEL R42, R128, -INF , !P6 ;  /* 0xff800000802a7808 */ /* 0x000fe40007000000 */
[----:B------:R-:W-:Y:S02]  /*25a0*/  IADD3 R5, R2, 0x18, RZ ;  /* 0x0000001802057810 */ /* 0x000fe40007ffe0ff */
[C---:B------:R-:W-:Y:S02]  /*25b0*/  ISETP.GE.AND P4, PT, R3.reuse, R17, PT ;  /* 0x000000110300720c */ /* 0x040fe40003f86270 */
[C---:B------:R-:W-:Y:S02]  /*25c0*/  ISETP.GE.AND P1, PT, R3.reuse, R15, PT ;  /* 0x0000000f0300720c */ /* 0x040fe40003f26270 */
        /* <DEDUP_REMOVED lines=12> */
[----:B------:R-:W-:-:S02]  /*2690*/  IADD3 R3, R2, 0x19, RZ ;  /* 0x0000001902037810 */ /* 0x000fc40007ffe0ff */
[----:B------:R-:W-:Y:S02]  /*26a0*/  FSEL R130, R95, -INF , !P0 ;  /* 0xff8000005f827808 */ /* 0x000fe40004000000 */
[----:B------:R-:W-:Y:S02]  /*26b0*/  ISETP.GE.AND P0, PT, R2, R15, PT ;  /* 0x0000000f0200720c */ /* 0x000fe40003f06270 */
[----:B------:R-:W-:Y:S02]  /*26c0*/  FSEL R132, R105, -INF , !P5 ;  /* 0xff80000069847808 */ /* 0x000fe40006800000 */
[----:B------:R-:W-:Y:S02]  /*26d0*/  FSEL R55, R99, -INF , !P2 ;  /* 0xff80000063377808 */ /* 0x000fe40005000000 */
[----:B------:R-:W-:Y:S02]  /*26e0*/  FSEL R107, R107, -INF , !P4 ;  /* 0xff8000006b6b7808 */ /* 0x000fe40006000000 */
[----:B------:R-:W-:-:S02]  /*26f0*/  FSEL R131, R102, -INF , !P1 ;  /* 0xff80000066837808 */ /* 0x000fc40004800000 */
[C---:B------:R-:W-:Y:S02]  /*2700*/  ISETP.GE.AND P5, PT, R5.reuse, R14, PT ;  /* 0x0000000e0500720c */ /* 0x040fe40003fa6270 */
[C---:B------:R-:W-:Y:S02]  /*2710*/  ISETP.GE.AND P2, PT, R5.reuse, R15, PT ;  /* 0x0000000f0500720c */ /* 0x040fe40003f46270 */
[----:B------:R-:W-:Y:S02]  /*2720*/  ISETP.GE.AND P4, PT, R5, R16, PT ;  /* 0x000000100500720c */ /* 0x000fe40003f86270 */
[----:B------:R-:W-:Y:S02]  /*2730*/  ISETP.GE.AND P1, PT, R3, R14, PT ;  /* 0x0000000e0300720c */ /* 0x000fe40003f26270 */
[----:B------:R-:W-:Y:S02]  /*2740*/  IADD3 R5, R2, 0x20, RZ ;  /* 0x0000002002057810 */ /* 0x000fe40007ffe0ff */
[----:B------:R-:W-:-:S02]  /*2750*/  FSEL R13, R151, -INF , !P0 ;  /* 0xff800000970d7808 */ /* 0x000fc40004000000 */
[----:B------:R-:W-:Y:S02]  /*2760*/  FSEL R52, R93, -INF , !P2 ;  /* 0xff8000005d347808 */ /* 0x000fe40005000000 */
[----:B------:R-:W-:Y:S02]  /*2770*/  FSEL R101, R90, -INF , !P4 ;  /* 0xff8000005a657808 */ /* 0x000fe40006000000 */
[----:B------:R-:W-:Y:S02]  /*2780*/  FSEL R128, R97, -INF , !P1 ;  /* 0xff80000061807808 */ /* 0x000fe40004800000 */
[C---:B------:R-:W-:Y:S02]  /*2790*/  ISETP.GE.AND P2, PT, R5.reuse, R14, PT ;  /* 0x0000000e0500720c */ /* 0x040fe40003f46270 */
[C---:B------:R-:W-:Y:S02]  /*27a0*/  ISETP.GE.AND P4, PT, R5.reuse, R17, PT ;  /* 0x000000110500720c */ /* 0x040fe40003f86270 */
[----:B------:R-:W-:-:S02]  /*27b0*/  ISETP.GE.AND P1, PT, R5, R15, PT ;  /* 0x0000000f0500720c */ /* 0x000fc40003f26270 */
[----:B------:R-:W-:Y:S02]  /*27c0*/  ISETP.GE.AND P0, PT, R5, R16, PT ;  /* 0x000000100500720c */ /* 0x000fe40003f06270 */
[----:B------:R-:W-:Y:S02]  /*27d0*/  FSEL R53, R100, -INF , !P6 ;  /* 0xff80000064357808 */ /* 0x000fe40007000000 */
[----:B------:R-:W-:Y:S02]  /*27e0*/  FMNMX.FTZ R5, R13, R20, !PT ;  /* 0x000000140d057209 */ /* 0x000fe40007810000 */
[----:B------:R-:W-:Y:S02]  /*27f0*/  FSEL R100, R98, -INF , !P3 ;  /* 0xff80000062647808 */ /* 0x000fe40005800000 */
[----:B------:R-:W-:Y:S02]  /*2800*/  FSEL R129, R96, -INF , !P5 ;  /* 0xff80000060817808 */ /* 0x000fe40006800000 */
[----:B------:R-:W-:-:S02]  /*2810*/  ISETP.GE.AND P6, PT, R3, R17, PT ;  /* 0x000000110300720c */ /* 0x000fc40003fc6270 */
[C---:B------:R-:W-:Y:S02]  /*2820*/  ISETP.GE.AND P3, PT, R3.reuse, R15, PT ;  /* 0x0000000f0300720c */ /* 0x040fe40003f66270 */
[----:B------:R-:W-:Y:S02]  /*2830*/  ISETP.GE.AND P5, PT, R3, R16, PT ;  /* 0x000000100300720c */ /* 0x000fe40003fa6270 */
[----:B------:R-:W-:Y:S02]  /*2840*/  IADD3 R3, R2, 0x21, RZ ;  /* 0x0000002102037810 */ /* 0x000fe40007ffe0ff */
[----:B------:R-:W-:Y:S02]  /*2850*/  FMNMX.FTZ R5, R21, R5, !PT ;  /* 0x0000000515057209 */ /* 0x000fe40007810000 */
[----:B------:R-:W-:Y:S02]  /*2860*/  FSEL R133, R94, -INF , !P6 ;  /* 0xff8000005e857808 */ /* 0x000fe40007000000 */
[----:B------:R-:W-:-:S02]  /*2870*/  FSEL R54, R92, -INF , !P3 ;  /* 0xff8000005c367808 */ /* 0x000fc40005800000 */
[----:B------:R-:W-:Y:S02]  /*2880*/  FSEL R105, R91, -INF , !P5 ;  /* 0xff8000005b697808 */ /* 0x000fe40006800000 */
[----:B------:R-:W-:Y:S02]  /*2890*/  FSEL R180, R89, -INF , !P2 ;  /* 0xff80000059b47808 */ /* 0x000fe40005000000 */
[C---:B------:R-:W-:Y:S02]  /*28a0*/  ISETP.GE.AND P6, PT, R3.reuse, R14, PT ;  /* 0x0000000e0300720c */ /* 0x040fe40003fc6270 */
[C---:B------:R-:W-:Y:S02]  /*28b0*/  ISETP.GE.AND P3, PT, R3.reuse, R17, PT ;  /* 0x000000110300720c */ /* 0x040fe40003f66270 */
[C---:B------:R-:W-:Y:S02]  /*28c0*/  ISETP.GE.AND P5, PT, R3.reuse, R15, PT ;  /* 0x0000000f0300720c */ /* 0x040fe40003fa6270 */
[----:B------:R-:W-:-:S02]  /*28d0*/  ISETP.GE.AND P2, PT, R3, R16, PT ;  /* 0x000000100300720c */ /* 0x000fc40003f46270 */
[----:B------:R-:W-:Y:S02]  /*28e0*/  FMNMX.FTZ R3, R22, R5, !PT ;  /* 0x0000000516037209 */ /* 0x000fe40007810000 */
[----:B------:R-:W-:Y:S02]  /*28f0*/  FSEL R165, R78, -INF , !P1 ;  /* 0xff8000004ea57808 */ /* 0x000fe40004800000 */
[----:B------:R-:W-:Y:S02]  /*2900*/  FMNMX.FTZ R3, R51, R3, !PT ;  /* 0x0000000333037209 */ /* 0x000fe40007810000 */
[----:B------:R-:W-:Y:S02]  /*2910*/  FSEL R174, R76, -INF , !P0 ;  /* 0xff8000004cae7808 */ /* 0x000fe40004000000 */
[----:B------:R-:W-:Y:S02]  /*2920*/  FMNMX.FTZ R3, R53, R3, !PT ;  /* 0x0000000335037209 */ /* 0x000fe40007810000 */
[----:B------:R-:W-:-:S02]  /*2930*/  FSEL R181, R88, -INF , !P6 ;  /* 0xff80000058b57808 */ /* 0x000fc40007000000 */
[----:B------:R-:W-:Y:S02]  /*2940*/  FMNMX.FTZ R3, R52, R3, !PT ;  /* 0x0000000334037209 */ /* 0x000fe40007810000 */
[C---:B------:R-:W-:Y:S02]  /*2950*/  ISETP.GE.AND P1, PT, R2.reuse, R14, PT ;  /* 0x0000000e0200720c */ /* 0x040fe40003f26270 */
[C---:B------:R-:W-:Y:S02]  /*2960*/  ISETP.GE.AND P0, PT, R2.reuse, R17, PT ;  /* 0x000000110200720c */ /* 0x040fe40003f06270 */
[C---:B------:R-:W-:Y:S02]  /*2970*/  ISETP.GE.AND P6, PT, R2.reuse, R16, PT ;  /* 0x000000100200720c */ /* 0x040fe40003fc6270 */
[C---:B------:R-:W-:Y:S02]  /*2980*/  IADD3 R5, R2.reuse, 0x28, RZ ;  /* 0x0000002802057810 */ /* 0x040fe40007ffe0ff */
[----:B------:R-:W-:-:S02]  /*2990*/  IADD3 R6, R2, 0x29, RZ ;  /* 0x0000002902067810 */ /* 0x000fc40007ffe0ff */
[C---:B------:R-:W-:Y:S02]  /*29a0*/  IADD3 R9, R2.reuse, 0x30, RZ ;  /* 0x0000003002097810 */ /* 0x040fe40007ffe0ff */
[C---:B------:R-:W-:Y:S02]  /*29b0*/  IADD3 R11, R2.reuse, 0x31, RZ ;  /* 0x00000031020b7810 */ /* 0x040fe40007ffe0ff */
[C---:B------:R-:W-:Y:S02]  /*29c0*/  IADD3 R10, R2.reuse, 0x38, RZ ;  /* 0x00000038020a7810 */ /* 0x040fe40007ffe0ff */
[----:B------:R-:W-:Y:S02]  /*29d0*/  IADD3 R19, R2, 0x39, RZ ;  /* 0x0000003902137810 */ /* 0x000fe40007ffe0ff */
[----:B------:R-:W-:Y:S02]  /*29e0*/  FMNMX.FTZ R2, R54, R3, !PT ;  /* 0x0000000336027209 */ /* 0x000fe40007810000 */
[----:B------:R-:W-:-:S02]  /*29f0*/  FSEL R135, R79, -INF , !P5 ;  /* 0xff8000004f877808 */ /* 0x000fc40006800000 */
[-C--:B------:R-:W-:Y:S02]  /*2a00*/  ISETP.GE.AND P5, PT, R5, R15.reuse, PT ;  /* 0x0000000f0500720c */ /* 0x080fe40003fa6270 */
[----:B------:R-:W-:Y:S02]  /*2a10*/  FMNMX.FTZ R2, R165, R2, !PT ;  /* 0x00000002a5027209 */ /* 0x000fe40007810000 */
[----:B------:R-:W-:Y:S02]  /*2a20*/  FSEL R18, R161, -INF , !P6 ;  /* 0xff800000a1127808 */ /* 0x000fe40007000000 */
[----:B------:R-:W-:Y:S02]  /*2a30*/  FSEL R172, R77, -INF , !P2 ;  /* 0xff8000004dac7808 */ /* 0x000fe40005000000 */
[----:B------:R-:W-:Y:S02]  /*2a40*/  ISETP.GE.AND P2, PT, R6, R15, PT ;  /* 0x0000000f0600720c */ /* 0x000fe40003f46270 */
[----:B------:R-:W-:-:S02]  /*2a50*/  FSEL R134, R72, -INF , !P5 ;  /* 0xff80000048867808 */ /* 0x000fc40006800000 */
[----:B------:R-:W-:Y:S02]  /*2a60*/  FMNMX.FTZ R3, R135, R2, !PT ;  /* 0x0000000287037209 */ /* 0x000fe40007810000 */
[----:B------:R-:W-:Y:S02]  /*2a70*/  FMNMX.FTZ R2, R18, R24, !PT ;  /* 0x0000001812027209 */ /* 0x000fe40007810000 */
[----:B------:R-:W-:Y:S02]  /*2a80*/  ISETP.GE.AND P5, PT, R9, R15, PT ;  /* 0x0000000f0900720c */ /* 0x000fe40003fa6270 */
[----:B------:R-:W-:Y:S02]  /*2a90*/  FSEL R156, R73, -INF , !P2 ;  /* 0xff800000499c7808 */ /* 0x000fe40005000000 */
[----:B------:R-:W-:Y:S02]  /*2aa0*/  FMNMX.FTZ R3, R134, R3, !PT ;  /* 0x0000000386037209 */ /* 0x000fe40007810000 */
[----:B------:R-:W-:-:S02]  /*2ab0*/  FMNMX.FTZ R2, R25, R2, !PT ;  /* 0x0000000219027209 */ /* 0x000fc40007810000 */
[----:B------:R-:W-:Y:S02]  /*2ac0*/  ISETP.GE.AND P2, PT, R11, R15, PT ;  /* 0x0000000f0b00720c */ /* 0x000fe40003f46270 */
[----:B------:R-:W-:Y:S02]  /*2ad0*/  FSEL R208, R29, -INF , !P5 ;  /* 0xff8000001dd07808 */ /* 0x000fe40006800000 */
[----:B------:R-:W-:Y:S02]  /*2ae0*/  FMNMX.FTZ R3, R156, R3, !PT ;  /* 0x000000039c037209 */ /* 0x000fe40007810000 */
[----:B------:R-:W-:Y:S02]  /*2af0*/  FMNMX.FTZ R2, R32, R2, !PT ;  /* 0x0000000220027209 */ /* 0x000fe40007810000 */
        /* <DEDUP_REMOVED lines=8> */
[----:B------:R-:W-:Y:S02]  /*2b80*/  FSEL R216, R12, -INF , !P2 ;  /* 0xff8000000cd87808 */ /* 0x000fe40005000000 */
[----:B------:R-:W-:Y:S02]  /*2b90*/  FMNMX.FTZ R3, R214, R3, !PT ;  /* 0x00000003d6037209 */ /* 0x000fe40007810000 */
[----:B------:R-:W-:Y:S02]  /*2ba0*/  FMNMX.FTZ R2, R101, R2, !PT ;  /* 0x0000000265027209 */ /* 0x000fe40007810000 */
[C---:B------:R-:W-:Y:S02]  /*2bb0*/  ISETP.GE.AND P6, PT, R5.reuse, R14, PT ;  /* 0x0000000e0500720c */ /* 0x040fe40003fc6270 */
[C---:B------:R-:W-:Y:S02]  /*2bc0*/  ISETP.GE.AND P5, PT, R5.reuse, R16, PT ;  /* 0x000000100500720c */ /* 0x040fe40003fa6270 */
[----:B------:R-:W-:-:S02]  /*2bd0*/  ISETP.GE.AND P2, PT, R5, R17, PT ;  /* 0x000000110500720c */ /* 0x000fc40003f46270 */
[----:B------:R-:W-:Y:S02]  /*2be0*/  FMNMX.FTZ R5, R216, R3, !PT ;  /* 0x00000003d8057209 */ /* 0x000fe40007810000 */
[----:B------:R-:W-:Y:S02]  /*2bf0*/  FMNMX.FTZ R2, R105, R2, !PT ;  /* 0x0000000269027209 */ /* 0x000fe40007810000 */
[----:B------:R-:W-:Y:S01]  /*2c00*/  FSEL R36, R162, -INF , !P1 ;  /* 0xff800000a2247808 */ /* 0x000fe20004800000 */
[----:B------:R-:W1:Y:S01]  /*2c10*/  SHFL.BFLY PT, R102, R5, 0x2, 0x1f ;  /* 0x0c401f0005667f89 */ /* 0x000e6200000e0000 */
[----:B------:R-:W-:Y:S02]  /*2c20*/  FMNMX.FTZ R2, R174, R2, !PT ;  /* 0x00000002ae027209 */ /* 0x000fe40007810000 */
[----:B------:R-:W-:Y:S02]  /*2c30*/  FMNMX.FTZ R3, R36, R41, !PT ;  /* 0x0000002924037209 */ /* 0x000fe40007810000 */
[----:B------:R-:W-:-:S02]  /*2c40*/  FSEL R159, R57, -INF , !P5 ;  /* 0xff800000399f7808 */ /* 0x000fc40006800000 */
[----:B------:R-:W-:Y:S02]  /*2c50*/  ISETP.GE.AND P5, PT, R6, R16, PT ;  /* 0x000000100600720c */ /* 0x000fe40003fa6270 */
[----:B------:R-:W-:Y:S02]  /*2c60*/  FMNMX.FTZ R2, R172, R2, !PT ;  /* 0x00000002ac027209 */ /* 0x000fe40007810000 */
[----:B------:R-:W-:Y:S02]  /*2c70*/  FMNMX.FTZ R3, R42, R3, !PT ;  /* 0x000000032a037209 */ /* 0x000fe40007810000 */
[----:B------:R-:W-:Y:S02]  /*2c80*/  ISETP.GE.AND P1, PT, R9, R16, PT ;  /* 0x000000100900720c */ /* 0x000fe40003f26270 */
[----:B------:R-:W-:Y:S02]  /*2c90*/  FSEL R166, R56, -INF , !P5 ;  /* 0xff80000038a67808 */ /* 0x000fe40006800000 */
[----:B------:R-:W-:-:S02]  /*2ca0*/  FMNMX.FTZ R2, R159, R2, !PT ;  /* 0x000000029f027209 */ /* 0x000fc40007810000 */
[----:B------:R-:W-:Y:S02]  /*2cb0*/  FMNMX.FTZ R3, R43, R3, !PT ;  /* 0x000000032b037209 */ /* 0x000fe40007810000 */
[----:B------:R-:W-:Y:S02]  /*2cc0*/  ISETP.GE.AND P5, PT, R11, R16, PT ;  /* 0x000000100b00720c */ /* 0x000fe40003fa6270 */
[----:B------:R-:W-:Y:S02]  /*2cd0*/  FSEL R212, R31, -INF , !P1 ;  /* 0xff8000001fd47808 */ /* 0x000fe40004800000 */
[----:B------:R-:W-:Y:S02]  /*2ce0*/  FMNMX.FTZ R2, R166, R2, !PT ;  /* 0x00000002a6027209 */ /* 0x000fe40007810000 */
[----:B------:R-:W-:Y:S02]  /*2cf0*/  FMNMX.FTZ R3, R106, R3, !PT ;  /* 0x000000036a037209 */ /* 0x000fe40007810000 */
[----:B------:R-:W-:-:S02]  /*2d00*/  ISETP.GE.AND P1, PT, R10, R16, PT ;  /* 0x000000100a00720c */ /* 0x000fc40003f26270 */
[----:B------:R-:W-:Y:S02]  /*2d10*/  FSEL R218, R30, -INF , !P5 ;  /* 0xff8000001eda7808 */ /* 0x000fe40006800000 */
[----:B------:R-:W-:Y:S01]  /*2d20*/  FMNMX.FTZ R2, R212, R2, !PT ;  /* 0x00000002d4027209 */ /* 0x000fe20007810000 */
[----:B------:R-:W-:Y:S01]  /*2d30*/  LDSM.16.MT88.4 R28, [R220+0x9000] ;  /* 0x00900000dc1c783b */ /* 0x000fe20000004200 */
[----:B------:R-:W-:Y:S02]  /*2d40*/  FMNMX.FTZ R3, R107, R3, !PT ;  /* 0x000000036b037209 */ /* 0x000fe40007810000 */
[----:B------:R-:W-:Y:S02]  /*2d50*/  FSEL R40, R163, -INF , !P0 ;  /* 0xff800000a3287808 */ /* 0x000fe40004000000 */
[----:B------:R-:W-:Y:S02]  /*2d60*/  FSEL R215, R26, -INF , !P1 ;  /* 0xff8000001ad77808 */ /* 0x000fe40004800000 */
[----:B------:R-:W-:-:S02]  /*2d70*/  ISETP.GE.AND P0, PT, R19, R16, PT ;  /* 0x000000101300720c */ /* 0x000fc40003f06270 */
[----:B------:R-:W-:Y:S02]  /*2d80*/  FMNMX.FTZ R2, R218, R2, !PT ;  /* 0x00000002da027209 */ /* 0x000fe40007810000 */
[----:B------:R-:W-:Y:S02]  /*2d90*/  FMNMX.FTZ R3, R129, R3, !PT ;  /* 0x0000000381037209 */ /* 0x000fe40007810000 */
[----:B-1----:R-:W-:Y:S02]  /*2da0*/  FMNMX.FTZ R102, R5, R102, !PT ;  /* 0x0000006605667209 */ /* 0x002fe40007810000 */
[----:B------:R-:W-:Y:S02]  /*2db0*/  FSEL R227, R27, -INF , !P0 ;  /* 0xff8000001be37808 */ /* 0x000fe40004000000 */
[----:B------:R-:W-:Y:S01]  /*2dc0*/  FMNMX.FTZ R2, R215, R2, !PT ;  /* 0x00000002d7027209 */ /* 0x000fe20007810000 */
[----:B------:R-:W-:Y:S01]  /*2dd0*/  SHFL.BFLY PT, R8, R102, 0x1, 0x1f ;  /* 0x0c201f0066087f89 */ /* 0x000fe200000e0000 */
[----:B------:R-:W-:-:S02]  /*2de0*/  FMNMX.FTZ R5, R128, R3, !PT ;  /* 0x0000000380057209 */ /* 0x000fc40007810000 */
[----:B------:R-:W-:Y:S02]  /*2df0*/  FMNMX.FTZ R3, R40, R50, !PT ;  /* 0x0000003228037209 */ /* 0x000fe40007810000 */
[----:B------:R-:W-:Y:S02]  /*2e00*/  FMNMX.FTZ R7, R227, R2, !PT ;  /* 0x00000002e3077209 */ /* 0x000fe40007810000 */
[----:B------:R-:W-:Y:S02]  /*2e10*/  FMNMX.FTZ R5, R180, R5, !PT ;  /* 0x00000005b4057209 */ /* 0x000fe40007810000 */
[----:B------:R-:W-:Y:S02]  /*2e20*/  FMNMX.FTZ R2, R49, R3, !PT ;  /* 0x0000000331027209 */ /* 0x000fe40007810000 */
[C---:B------:R-:W-:Y:S02]  /*2e30*/  ISETP.GE.AND P5, PT, R6.reuse, R14, PT ;  /* 0x0000000e0600720c */ /* 0x040fe40003fa6270 */
[----:B------:R-:W-:-:S02]  /*2e40*/  ISETP.GE.AND P1, PT, R6, R17, PT ;  /* 0x000000110600720c */ /* 0x000fc40003f26270 */
[----:B------:R-:W-:Y:S01]  /*2e50*/  FSEL R173, R64, -INF , !P6 ;  /* 0xff80000040ad7808 */ /* 0x000fe20007000000 */
[----:B------:R-:W1:Y:S01]  /*2e60*/  SHFL.BFLY PT, R6, R7, 0x2, 0x1f ;  /* 0x0c401f0007067f89 */ /* 0x000e6200000e0000 */
        /* <DEDUP_REMOVED lines=12> */
[----:B------:R-:W-:Y:S02]  /*2f30*/  FMNMX.FTZ R3, R219, R3, !PT ;  /* 0x00000003db037209 */ /* 0x000fe40007810000 */
[----:B------:R-:W-:Y:S02]  /*2f40*/  FMNMX.FTZ R2, R130, R2, !PT ;  /* 0x0000000282027209 */ /* 0x000fe40007810000 */
[----:B------:R-:W-:Y:S02]  /*2f50*/  ISETP.GE.AND P5, PT, R19, R14, PT ;  /* 0x0000000e1300720c */ /* 0x000fe40003fa6270 */
[----:B------:R-:W-:Y:S02]  /*2f60*/  FSEL R235, R35, -INF , !P0 ;  /* 0xff80000023eb7808 */ /* 0x000fe40004000000 */
[----:B------:R-:W-:-:S02]  /*2f70*/  FMNMX.FTZ R3, R217, R3, !PT ;  /* 0x00000003d9037209 */ /* 0x000fc40007810000 */
[----:B------:R-:W-:Y:S02]  /*2f80*/  FSEL R167, R104, -INF , !P4 ;  /* 0xff80000068a77808 */ /* 0x000fe40006000000 */
[----:B------:R-:W-:Y:S02]  /*2f90*/  FMNMX.FTZ R2, R133, R2, !PT ;  /* 0x0000000285027209 */ /* 0x000fe40007810000 */
[----:B------:R-:W-:Y:S02]  /*2fa0*/  FSEL R237, R33, -INF , !P5 ;  /* 0xff80000021ed7808 */ /* 0x000fe40006800000 */
[----:B------:R-:W-:Y:S02]  /*2fb0*/  FMNMX.FTZ R3, R235, R3, !PT ;  /* 0x00000003eb037209 */ /* 0x000fe40007810000 */
[----:B------:R-:W-:Y:S02]  /*2fc0*/  FSEL R164, R103, -INF , !P3 ;  /* 0xff80000067a47808 */ /* 0x000fe40005800000 */
[----:B------:R-:W-:-:S02]  /*2fd0*/  FMNMX.FTZ R5, R167, R2, !PT ;  /* 0x00000002a7057209 */ /* 0x000fc40007810000 */
[----:B------:R-:W-:Y:S02]  /*2fe0*/  FMNMX.FTZ R2, R237, R3, !PT ;  /* 0x00000003ed027209 */ /* 0x000fe40007810000 */
[----:B-1----:R-:W-:Y:S02]  /*2ff0*/  FMNMX.FTZ R7, R7, R6, !PT ;  /* 0x0000000607077209 */ /* 0x002fe40007810000 */
[----:B------:R-:W-:Y:S01]  /*3000*/  FSEL R157, R66, -INF , !P2 ;  /* 0xff800000429d7808 */ /* 0x000fe20005000000 */
[----:B------:R-:W1:Y:S01]  /*3010*/  SHFL.BFLY PT, R6, R2, 0x2, 0x1f ;  /* 0x0c401f0002067f89 */ /* 0x000e6200000e0000 */
[----:B------:R-:W-:Y:S02]  /*3020*/  FMNMX.FTZ R3, R164, R5, !PT ;  /* 0x00000005a4037209 */ /* 0x000fe40007810000 */
[----:B------:R-:W-:Y:S02]  /*3030*/  FMNMX.FTZ R102, R102, R8, !PT ;  /* 0x0000000866667209 */ /* 0x000fe40007810000 */
[----:B------:R-:W-:Y:S01]  /*3040*/  ISETP.GE.AND P0, PT, R9, R17, PT ;  /* 0x000000110900720c */ /* 0x000fe20003f06270 */
[----:B------:R-:W2:Y:S01]  /*3050*/  SHFL.BFLY PT, R8, R7, 0x1, 0x1f ;  /* 0x0c201f0007087f89 */ /* 0x000ea200000e0000 */
[----:B------:R-:W-:Y:S01]  /*3060*/  FSEL R158, R67, -INF , !P1 ;  /* 0xff800000439e7808 */ /* 0x000fe20004800000 */
[----:B------:R-:W-:Y:S01]  /*3070*/  FMUL.FTZ R12, R102, c[0x0][0x23c] ;  /* 0x00008f00660c7a20 */ /* 0x000fe20000410000 */
[----:B------:R-:W-:-:S02]  /*3080*/  FMNMX.FTZ R3, R157, R3, !PT ;  /* 0x000000039d037209 */ /* 0x000fc40007810000 */
[----:B------:R-:W-:Y:S02]  /*3090*/  ISETP.GE.AND P2, PT, R11, R17, PT ;  /* 0x000000110b00720c */ /* 0x000fe40003f46270 */
[----:B------:R-:W-:Y:S02]  /*30a0*/  FSEL R228, R47, -INF , !P0 ;  /* 0xff8000002fe47808 */ /* 0x000fe40004000000 */
[----:B------:R-:W-:Y:S02]  /*30b0*/  FMNMX.FTZ R3, R158, R3, !PT ;  /* 0x000000039e037209 */ /* 0x000fe40007810000 */
[----:B------:R-:W-:Y:S02]  /*30c0*/  ISETP.GE.AND P1, PT, R10, R17, PT ;  /* 0x000000110a00720c */ /* 0x000fe40003f26270 */
[----:B------:R-:W-:Y:S02]  /*30d0*/  FSEL R230, R46, -INF , !P2 ;  /* 0xff8000002ee67808 */ /* 0x000fe40005000000 */
[----:B------:R-:W-:Y:S01]  /*30e0*/  FMNMX.FTZ R3, R228, R3, !PT ;  /* 0x00000003e4037209 */ /* 0x000fe20007810000 */
[----:B------:R-:W-:Y:S01]  /*30f0*/  LDSM.16.MT88.4 R44, [R221+0xb000] ;  /* 0x00b00000dd2c783b */ /* 0x000fe20000004200 */
[----:B------:R-:W-:-:S02]  /*3100*/  FSETP.NEU.FTZ.AND P0, PT, R102, -INF , PT ;  /* 0xff8000006600780b */ /* 0x000fc40003f1d000 */
[----:B------:R-:W-:Y:S02]  /*3110*/  ISETP.GE.AND P2, PT, R19, R17, PT ;  /* 0x000000111300720c */ /* 0x000fe40003f46270 */
[----:B------:R-:W-:Y:S02]  /*3120*/  FSEL R232, R37, -INF , !P1 ;  /* 0xff80000025e87808 */ /* 0x000fe40004800000 */
[----:B------:R-:W-:Y:S02]  /*3130*/  FMNMX.FTZ R5, R230, R3, !PT ;  /* 0x00000003e6057209 */ /* 0x000fe40007810000 */
[----:B------:R-:W-:Y:S02]  /*3140*/  FSEL R12, R12, RZ, P0 ;  /* 0x000000ff0c0c7208 */ /* 0x000fe40000000000 */
[----:B------:R-:W-:Y:S02]  /*3150*/  FSEL R236, R34, -INF , !P2 ;  /* 0xff80000022ec7808 */ /* 0x000fe40005000000 */
[----:B------:R-:W-:Y:S01]  /*3160*/  FMNMX.FTZ R5, R232, R5, !PT ;  /* 0x00000005e8057209 */ /* 0x000fe20007810000 */
[--C-:B------:R-:W-:Y:S01]  /*3170*/  FFMA.FTZ R3, R13, c[0x0][0x23c], -R12.reuse ;  /* 0x00008f000d037a23 */ /* 0x100fe2000001080c */
[----:B-1----:R-:W-:Y:S01]  /*3180*/  FMNMX.FTZ R6, R2, R6, !PT ;  /* 0x0000000602067209 */ /* 0x002fe20007810000 */
[--C-:B------:R-:W-:Y:S01]  /*3190*/  FFMA.FTZ R2, R20, c[0x0][0x23c], -R12.reuse ;  /* 0x00008f0014027a23 */ /* 0x100fe2000001080c */
[----:B------:R-:W-:Y:S01]  /*31a0*/  FMNMX.FTZ R5, R236, R5, !PT ;  /* 0x00000005ec057209 */ /* 0x000fe20007810000 */
[----:B------:R2:W-:Y:S02]  /*31b0*/  MUFU.EX2 R195, R3 ;  /* 0x0000000300c37308 */ /* 0x0005e40000000800 */
[----:B------:R-:W1:Y:S06]  /*31c0*/  SHFL.BFLY PT, R9, R6, 0x1, 0x1f ;  /* 0x0c201f0006097f89 */ /* 0x000e6c00000e0000 */
[----:B------:R3:W-:Y:S01]  /*31d0*/  MUFU.EX2 R19, R2 ;  /* 0x0000000200137308 */ /* 0x0007e20000000800 */
[----:B--2---:R-:W-:Y:S01]  /*31e0*/  FMNMX.FTZ R3, R7, R8, !PT ;  /* 0x0000000807037209 */ /* 0x004fe20007810000 */
[----:B------:R-:W-:Y:S01]  /*31f0*/  FFMA.FTZ R7, R21, c[0x0][0x23c], -R12 ;  /* 0x00008f0015077a23 */ /* 0x000fe2000001080c */
[----:B------:R-:W2:Y:S02]  /*3200*/  SHFL.BFLY PT, R8, R5, 0x2, 0x1f ;  /* 0x0c401f0005087f89 */ /* 0x000ea400000e0000 */
[----:B------:R-:W-:-:S03]  /*3210*/  FSETP.NEU.FTZ.AND P0, PT, R3, -INF , PT ;  /* 0xff8000000300780b */ /* 0x000fc60003f1d000 */
[----:B------:R4:W-:Y:S01]  /*3220*/  MUFU.EX2 R197, R7 ;  /* 0x0000000700c57308 */ /* 0x0009e20000000800 */
[----:B---3--:R-:W-:Y:S01]  /*3230*/  FMUL.FTZ R2, R3, c[0x0][0x23c] ;  /* 0x00008f0003027a20 */ /* 0x008fe20000410000 */
[----:B-1----:R-:W-:-:S04]  /*3240*/  FMNMX.FTZ R104, R6, R9, !PT ;  /* 0x0000000906687209 */ /* 0x002fc80007810000 */
[----:B------:R-:W-:Y:S02]  /*3250*/  FSEL R2, R2, RZ, P0 ;  /* 0x000000ff02027208 */ /* 0x000fe40000000000 */
[----:B------:R-:W-:-:S03]  /*3260*/  FSETP.NEU.FTZ.AND P0, PT, R104, -INF , PT ;  /* 0xff8000006800780b */ /* 0x000fc60003f1d000 */
[--C-:B------:R-:W-:Y:S02]  /*3270*/  FFMA.FTZ R0, R24, c[0x0][0x23c], -R2.reuse ;  /* 0x00008f0018007a23 */ /* 0x100fe40000010802 */
[----:B------:R-:W-:Y:S02]  /*3280*/  FFMA.FTZ R4, R32, c[0x0][0x23c], -R2 ;  /* 0x00008f0020047a23 */ /* 0x000fe40000010802 */
[----:B------:R1:W-:Y:S01]  /*3290*/  MUFU.EX2 R194, R0 ;  /* 0x0000000000c27308 */ /* 0x0003e20000000800 */
[----:B----4-:R-:W-:Y:S01]  /*32a0*/  FFMA.FTZ R7, R22, c[0x0][0x23c], -R12 ;  /* 0x00008f0016077a23 */ /* 0x010fe2000001080c */
[----:B------:R-:W-:Y:S01]  /*32b0*/  LDSM.16.MT88.4 R32, [R221+0xa000] ;  /* 0x00a00000dd20783b */ /* 0x000fe20000004200 */
[----:B--2---:R-:W-:-:S03]  /*32c0*/  FMNMX.FTZ R5, R5, R8, !PT ;  /* 0x0000000805057209 */ /* 0x004fc60007810000 */
[----:B------:R-:W-:Y:S02]  /*32d0*/  LDSM.16.MT88.4 R20, [R221+0x9000] ;  /* 0x00900000dd14783b */ /* 0x000fe40000004200 */
[----:B------:R-:W-:Y:S02]  /*32e0*/  MUFU.EX2 R183, R4 ;  /* 0x0000000400b77308 */ /* 0x000fe40000000800 */
[----:B------:R-:W2:Y:S01]  /*32f0*/  SHFL.BFLY PT, R6, R5, 0x1, 0x1f ;  /* 0x0c201f0005067f89 */ /* 0x000ea200000e0000 */
[----:B-1----:R-:W-:-:S05]  /*3300*/  FFMA.FTZ R0, R25, c[0x0][0x23c], -R2 ;  /* 0x00008f0019007a23 */ /* 0x002fca0000010802 */
[----:B------:R1:W3:Y:S01]  /*3310*/  MUFU.EX2 R192, R7 ;  /* 0x0000000700c07308 */ /* 0x0002e20000000800 */
[----:B------:R-:W4:Y:S07]  /*3320*/  LDSM.16.MT88.4 R24, [R220+0xa000] ;  /* 0x00a00000dc18783b */ /* 0x000f2e0000004200 */
[----:B------:R5:W-:Y:S01]  /*3330*/  MUFU.EX2 R196, R0 ;  /* 0x0000000000c47308 */ /* 0x000be20000000800 */
[--C-:B-1----:R-:W-:Y:S01]  /*3340*/  FFMA.FTZ R7, R18, c[0x0][0x23c], -R2.reuse ;  /* 0x00008f0012077a23 */ /* 0x102fe20000010802 */
[----:B--2---:R-:W-:Y:S01]  /*3350*/  FMNMX.FTZ R103, R5, R6, !PT ;  /* 0x0000000605677209 */ /* 0x004fe20007810000 */
[----:B------:R-:W-:Y:S01]  /*3360*/  FFMA.FTZ R18, R159, c[0x0][0x23c], -R2 ;  /* 0x00008f009f127a23 */ /* 0x000fe20000010802 */
[----:B---3--:R-:W-:-:S04]  /*3370*/  F2FP.PACK_AB R6, R192, R197 ;  /* 0x000000c5c006723e */ /* 0x008fc800000000ff */
[----:B------:R-:W1:Y:S01]  /*3380*/  MUFU.EX2 R198, R7 ;  /* 0x0000000700c67308 */ /* 0x000e620000000800 */
[----:B------:R-:W-:Y:S02]  /*3390*/  FMUL.FTZ R8, R103, c[0x0][0x23c] ;  /* 0x00008f0067087a20 */ /* 0x000fe40000410000 */
[----:B-----5:R-:W-:-:S05]  /*33a0*/  FMUL.FTZ R0, R104, c[0x0][0x23c] ;  /* 0x00008f0068007a20 */ /* 0x020fca0000410000 */
[----:B------:R-:W-:Y:S02]  /*33b0*/  FSEL R0, R0, RZ, P0 ;  /* 0x000000ff00007208 */ /* 0x000fe40000000000 */
[----:B------:R-:W-:-:S03]  /*33c0*/  FSETP.NEU.FTZ.AND P0, PT, R103, -INF , PT ;  /* 0xff8000006700780b */ /* 0x000fc60003f1d000 */
[--C-:B------:R-:W-:Y:S01]  /*33d0*/  FFMA.FTZ R4, R36, c[0x0][0x23c], -R0.reuse ;  /* 0x00008f0024047a23 */ /* 0x100fe20000010800 */
[----:B------:R-:W-:Y:S01]  /*33e0*/  FSEL R13, R8, RZ, P0 ;  /* 0x000000ff080d7208 */ /* 0x000fe20000000000 */
[----:B------:R-:W2:Y:S01]  /*33f0*/  LDSM.16.MT88.4 R36, [R220+0xb000] ;  /* 0x00b00000dc24783b */ /* 0x000ea20000004200 */
[--C-:B------:R-:W-:Y:S01]  /*3400*/  FFMA.FTZ R8, R43, c[0x0][0x23c], -R0.reuse ;  /* 0x00008f002b087a23 */ /* 0x100fe20000010800 */
[----:B------:R3:W-:Y:S01]  /*3410*/  MUFU.EX2 R251, R4 ;  /* 0x0000000400fb7308 */ /* 0x0007e20000000800 */
[----:B-1----:R-:W-:Y:S01]  /*3420*/  F2FP.PACK_AB R5, R194, R198 ;  /* 0x000000c6c205723e */ /* 0x002fe200000000ff */
[----:B------:R-:W-:Y:S01]  /*3430*/  FFMA.FTZ R9, R42, c[0x0][0x23c], -R0 ;  /* 0x00008f002a097a23 */ /* 0x000fe20000010800 */
[----:B------:R-:W-:-:S05]  /*3440*/  F2FP.PACK_AB R7, R183, R196 ;  /* 0x000000c4b707723e */ /* 0x000fca00000000ff */
[----:B------:R1:W-:Y:S01]  /*3450*/  MUFU.EX2 R193, R8 ;  /* 0x0000000800c17308 */ /* 0x0003e20000000800 */
[----:B---3--:R-:W-:-:S07]  /*3460*/  FFMA.FTZ R4, R41, c[0x0][0x23c], -R0 ;  /* 0x00008f0029047a23 */ /* 0x008fce0000010800 */
[----:B------:R-:W3:Y:S01]  /*3470*/  MUFU.EX2 R252, R9 ;  /* 0x0000000900fc7308 */ /* 0x000ee20000000800 */
[----:B-1----:R-:W-:-:S07]  /*3480*/  FFMA.FTZ R8, R40, c[0x0][0x23c], -R13 ;  /* 0x00008f0028087a23 */ /* 0x002fce000001080d */
[----:B------:R1:W-:Y:S01]  /*3490*/  MUFU.EX2 R246, R4 ;  /* 0x0000000400f67308 */ /* 0x0003e20000000800 */
[----:B------:R-:W-:Y:S07]  /*34a0*/  LDSM.16.MT88.4 R40, [R221+0xb400] ;  /* 0x00b40000dd28783b */ /* 0x000fee0000004200 */
[----:B------:R5:W-:Y:S01]  /*34b0*/  MUFU.EX2 R243, R8 ;  /* 0x0000000800f37308 */ /* 0x000be20000000800 */
[----:B---3--:R-:W-:Y:S02]  /*34c0*/  F2FP.PACK_AB R10, R193, R252 ;  /* 0x000000fcc10a723e */ /* 0x008fe400000000ff */
[----:B-1----:R-:W-:-:S07]  /*34d0*/  F2FP.PACK_AB R4, R19, R195 ;  /* 0x000000c31304723e */ /* 0x002fce00000000ff */
[----:B------:R-:W-:Y:S01]  /*34e0*/  HMMA.16816.F32 R124, R4, R28, RZ ;  /* 0x0000001c047c723c */ /* 0x000fe200000018ff */
[----:B-----5:R-:W-:-:S04]  /*34f0*/  FFMA.FTZ R8, R50, c[0x0][0x23c], -R13 ;  /* 0x00008f0032087a23 */ /* 0x020fc8000001080d */
[----:B------:R1:W3:Y:S03]  /*3500*/  MUFU.EX2 R242, R8 ;  /* 0x0000000800f27308 */ /* 0x0002e60000000800 */
[C---:B------:R-:W-:Y:S08]  /*3510*/  HMMA.16816.F32 R120, R4.reuse, R20, RZ ;  /* 0x000000140478723c */ /* 0x040ff000000018ff */
[----:B----4-:R-:W-:Y:S01]  /*3520*/  HMMA.16816.F32 R116, R4, R24, RZ ;  /* 0x000000180474723c */ /* 0x010fe200000018ff */
[----:B-1----:R-:W-:Y:S01]  /*3530*/  FFMA.FTZ R8, R49, c[0x0][0x23c], -R13 ;  /* 0x00008f0031087a23 */ /* 0x002fe2000001080d */
[----:B---3--:R-:W-:-:S06]  /*3540*/  F2FP.PACK_AB R9, R242, R243 ;  /* 0x000000f3f209723e */ /* 0x008fcc00000000ff */
[C---:B------:R-:W-:Y:S01]  /*3550*/  HMMA.16816.F32 R112, R4.reuse, R32, RZ ;  /* 0x000000200470723c */ /* 0x040fe200000018ff */
[----:B------:R1:W-:Y:S07]  /*3560*/  MUFU.EX2 R245, R8 ;  /* 0x0000000800f57308 */ /* 0x0003ee0000000800 */
[C---:B--2---:R-:W-:Y:S08]  /*3570*/  HMMA.16816.F32 R108, R4.reuse, R36, RZ ;  /* 0x00000024046c723c */ /* 0x044ff000000018ff */
[----:B------:R-:W-:Y:S01]  /*3580*/  HMMA.16816.F32 R96, R4, R44, RZ ;  /* 0x0000002c0460723c */ /* 0x000fe200000018ff */
[----:B-1----:R-:W-:-:S04]  /*3590*/  FFMA.FTZ R8, R48, c[0x0][0x23c], -R13 ;  /* 0x00008f0030087a23 */ /* 0x002fc8000001080d */
[----:B------:R1:W2:Y:S03]  /*35a0*/  MUFU.EX2 R250, R8 ;  /* 0x0000000800fa7308 */ /* 0x0002a60000000800 */
[C---:B------:R-:W-:Y:S08]  /*35b0*/  HMMA.16816.F32 R92, R4.reuse, R30, RZ ;  /* 0x0000001e045c723c */ /* 0x040ff000000018ff */
[----:B------:R-:W-:Y:S01]  /*35c0*/  HMMA.16816.F32 R88, R4, R22, RZ ;  /* 0x000000160458723c */ /* 0x000fe200000018ff */
[----:B-1----:R-:W-:-:S02]  /*35d0*/  F2FP.PACK_AB R8, R246, R251 ;  /* 0x000000fbf608723e */ /* 0x002fc400000000ff */
[----:B--2---:R-:W-:-:S05]  /*35e0*/  F2FP.PACK_AB R11, R250, R245 ;  /* 0x000000f5fa0b723e */ /* 0x004fca00000000ff */
[C---:B------:R-:W-:Y:S08]  /*35f0*/  HMMA.16816.F32 R84, R4.reuse, R26, RZ ;  /* 0x0000001a0454723c */ /* 0x040ff000000018ff */
[C---:B------:R-:W-:Y:S08]  /*3600*/  HMMA.16816.F32 R80, R4.reuse, R34, RZ ;  /* 0x000000220450723c */ /* 0x040ff000000018ff */
[C---:B------:R-:W-:Y:S08]  /*3610*/  HMMA.16816.F32 R76, R4.reuse, R38, RZ ;  /* 0x00000026044c723c */ /* 0x040ff000000018ff */
[----:B------:R-:W-:Y:S07]  /*3620*/  HMMA.16816.F32 R68, R4, R46, RZ ;  /* 0x0000002e0444723c */ /* 0x000fee00000018ff */
[--C-:B------:R-:W-:Y:S01]  /*3630*/  FFMA.FTZ R4, R51, c[0x0][0x23c], -R12.reuse ;  /* 0x00008f0033047a23 */ /* 0x100fe2000001080c */
[C---:B------:R-:W-:Y:S03]  /*3640*/  HMMA.16816.F32 R72, R8.reuse, R28, RZ ;  /* 0x0000001c0848723c */ /* 0x040fe600000018ff */
[----:B------:R1:W-:Y:S05]  /*3650*/  MUFU.EX2 R244, R4 ;  /* 0x0000000400f47308 */ /* 0x0003ea0000000800 */
[C---:B------:R-:W-:Y:S01]  /*3660*/  HMMA.16816.F32 R148, R8.reuse, R30, RZ ;  /* 0x0000001e0894723c */ /* 0x040fe200000018ff */
[----:B------:R-:W-:Y:S07]  /*3670*/  LDSM.16.MT88.4 R28, [R220+0x9400] ;  /* 0x00940000dc1c783b */ /* 0x000fee0000004200 */
[----:B------:R-:W-:Y:S01]  /*3680*/  HMMA.16816.F32 R64, R8, R20, RZ ;  /* 0x000000140840723c */ /* 0x000fe200000018ff */
[----:B-1----:R-:W-:-:S04]  /*3690*/  FFMA.FTZ R4, R53, c[0x0][0x23c], -R12 ;  /* 0x00008f0035047a23 */ /* 0x002fc8000001080c */
[----:B------:R1:W-:Y:S03]  /*36a0*/  MUFU.EX2 R249, R4 ;  /* 0x0000000400f97308 */ /* 0x0003e60000000800 */
[C---:B------:R-:W-:Y:S01]  /*36b0*/  HMMA.16816.F32 R144, R8.reuse, R22, RZ ;  /* 0x000000160890723c */ /* 0x040fe200000018ff */
[----:B------:R-:W-:Y:S07]  /*36c0*/  LDSM.16.MT88.4 R20, [R220+0xa400] ;  /* 0x00a40000dc14783b */ /* 0x000fee0000004200 */
[----:B------:R-:W-:Y:S01]  /*36d0*/  HMMA.16816.F32 R60, R8, R24, RZ ;  /* 0x00000018083c723c */ /* 0x000fe200000018ff */
[----:B-1----:R-:W-:-:S07]  /*36e0*/  FFMA.FTZ R4, R52, c[0x0][0x23c], -R12 ;  /* 0x00008f0034047a23 */ /* 0x002fce000001080c */
[C---:B------:R-:W-:Y:S01]  /*36f0*/  HMMA.16816.F32 R140, R8.reuse, R26, RZ ;  /* 0x0000001a088c723c */ /* 0x040fe200000018ff */
[----:B------:R-:W1:Y:S01]  /*3700*/  LDSM.16.MT88.4 R24, [R221+0x9400] ;  /* 0x00940000dd18783b */ /* 0x000e620000004200 */
[----:B------:R2:W-:Y:S06]  /*3710*/  MUFU.EX2 R248, R4 ;  /* 0x0000000400f87308 */ /* 0x0005ec0000000800 */
[C---:B------:R-:W-:Y:S08]  /*3720*/  HMMA.16816.F32 R56, R8.reuse, R32, RZ ;  /* 0x000000200838723c */ /* 0x040ff000000018ff */
[----:B------:R-:W-:Y:S01]  /*3730*/  HMMA.16816.F32 R152, R8, R34, RZ ;  /* 0x000000220898723c */ /* 0x000fe200000018ff */
[----:B------:R-:W3:Y:S01]  /*3740*/  LDSM.16.MT88.4 R32, [R221+0xa400] ;  /* 0x00a40000dd20783b */ /* 0x000ee20000004200 */
[----:B--2---:R-:W-:-:S04]  /*3750*/  FFMA.FTZ R4, R54, c[0x0][0x23c], -R12 ;  /* 0x00008f0036047a23 */ /* 0x004fc8000001080c */
[----:B------:R2:W4:Y:S02]  /*3760*/  MUFU.EX2 R247, R4 ;  /* 0x0000000400f77308 */ /* 0x0005240000000800 */
[C---:B------:R-:W-:Y:S08]  /*3770*/  HMMA.16816.F32 R160, R8.reuse, R38, RZ ;  /* 0x0000002608a0723c */ /* 0x040ff000000018ff */
[----:B------:R-:W-:Y:S01]  /*3780*/  HMMA.16816.F32 R48, R8, R44, RZ ;  /* 0x0000002c0830723c */ /* 0x000fe200000018ff */
[----:B--2---:R-:W-:-:S07]  /*3790*/  FFMA.FTZ R4, R55, c[0x0][0x23c], -R2 ;  /* 0x00008f0037047a23 */ /* 0x004fce0000010802 */
[C---:B------:R-:W-:Y:S01]  /*37a0*/  HMMA.16816.F32 R168, R8.reuse, R46, RZ ;  /* 0x0000002e08a8723c */ /* 0x040fe200000018ff */
[----:B----4-:R-:W-:Y:S01]  /*37b0*/  F2FP.PACK_AB R6, R247, R248 ;  /* 0x000000f8f706723e */ /* 0x010fe200000000ff */
[----:B------:R2:W-:Y:S06]  /*37c0*/  MUFU.EX2 R238, R4 ;  /* 0x0000000400ee7308 */ /* 0x0005ec0000000800 */
[----:B------:R-:W-:Y:S01]  /*37d0*/  HMMA.16816.F32 R52, R8, R36, RZ ;  /* 0x000000240834723c */ /* 0x000fe200000018ff */
[----:B------:R-:W4:Y:S06]  /*37e0*/  LDSM.16.MT88.4 R36, [R220+0xb400] ;  /* 0x00b40000dc24783b */ /* 0x000f2c0000004200 */
[----:B------:R-:W-:-:S02]  /*37f0*/  FFMA.FTZ R8, R129, c[0x0][0x23c], -R0 ;  /* 0x00008f0081087a23 */ /* 0x000fc40000010800 */
[----:B--2---:R-:W-:Y:S02]  /*3800*/  FFMA.FTZ R4, R100, c[0x0][0x23c], -R2 ;  /* 0x00008f0064047a23 */ /* 0x004fe40000010802 */
[----:B------:R2:W-:Y:S08]  /*3810*/  MUFU.EX2 R231, R8 ;  /* 0x0000000800e77308 */ /* 0x0005f00000000800 */
[----:B------:R5:W1:Y:S01]  /*3820*/  MUFU.EX2 R241, R4 ;  /* 0x0000000400f17308 */ /* 0x000a620000000800 */
[----:B--2---:R-:W-:-:S07]  /*3830*/  FFMA.FTZ R8, R128, c[0x0][0x23c], -R0 ;  /* 0x00008f0080087a23 */ /* 0x004fce0000010800 */
[----:B------:R2:W-:Y:S01]  /*3840*/  MUFU.EX2 R229, R8 ;  /* 0x0000000800e57308 */ /* 0x0005e20000000800 */
[----:B-----5:R-:W-:Y:S01]  /*3850*/  FFMA.FTZ R4, R101, c[0x0][0x23c], -R2 ;  /* 0x00008f0065047a23 */ /* 0x020fe20000010802 */
[----:B-1----:R-:W-:-:S06]  /*3860*/  F2FP.PACK_AB R5, R241, R238 ;  /* 0x000000eef105723e */ /* 0x002fcc00000000ff */
[----:B------:R1:W-:Y:S01]  /*3870*/  MUFU.EX2 R240, R4 ;  /* 0x0000000400f07308 */ /* 0x0003e20000000800 */
[----:B--2---:R-:W-:-:S07]  /*3880*/  FFMA.FTZ R8, R132, c[0x0][0x23c], -R13 ;  /* 0x00008f0084087a23 */ /* 0x004fce000001080d */
[----:B------:R2:W-:Y:S01]  /*3890*/  MUFU.EX2 R210, R8 ;  /* 0x0000000800d27308 */ /* 0x0005e20000000800 */
[----:B-1----:R-:W-:-:S07]  /*38a0*/  FFMA.FTZ R4, R105, c[0x0][0x23c], -R2 ;  /* 0x00008f0069047a23 */ /* 0x002fce0000010802 */
[----:B------:R1:W5:Y:S01]  /*38b0*/  MUFU.EX2 R239, R4 ;  /* 0x0000000400ef7308 */ /* 0x0003620000000800 */
[----:B--2---:R-:W-:-:S07]  /*38c0*/  FFMA.FTZ R8, R131, c[0x0][0x23c], -R13 ;  /* 0x00008f0083087a23 */ /* 0x004fce000001080d */
[----:B------:R2:W-:Y:S01]  /*38d0*/  MUFU.EX2 R211, R8 ;  /* 0x0000000800d37308 */ /* 0x0005e20000000800 */
[----:B-1----:R-:W-:Y:S01]  /*38e0*/  FFMA.FTZ R4, R106, c[0x0][0x23c], -R0 ;  /* 0x00008f006a047a23 */ /* 0x002fe20000010800 */
[----:B-----5:R-:W-:-:S06]  /*38f0*/  F2FP.PACK_AB R7, R239, R240 ;  /* 0x000000f0ef07723e */ /* 0x020fcc00000000ff */
[----:B------:R1:W-:Y:S01]  /*3900*/  MUFU.EX2 R234, R4 ;  /* 0x0000000400ea7308 */ /* 0x0003e20000000800 */
[----:B--2---:R-:W-:-:S07]  /*3910*/  FFMA.FTZ R8, R130, c[0x0][0x23c], -R13 ;  /* 0x00008f0082087a23 */ /* 0x004fce000001080d */
[----:B------:R2:W-:Y:S01]  /*3920*/  MUFU.EX2 R209, R8 ;  /* 0x0000000800d17308 */ /* 0x0005e20000000800 */
[----:B-1----:R-:W-:-:S07]  /*3930*/  FFMA.FTZ R4, R107, c[0x0][0x23c], -R0 ;  /* 0x00008f006b047a23 */ /* 0x002fce0000010800 */
[----:B------:R1:W5:Y:S01]  /*3940*/  MUFU.EX2 R233, R4 ;  /* 0x0000000400e97308 */ /* 0x0003620000000800 */
[----:B--2---:R-:W-:-:S07]  /*3950*/  FFMA.FTZ R8, R133, c[0x0][0x23c], -R13 ;  /* 0x00008f0085087a23 */ /* 0x004fce000001080d */
[----:B------:R2:W2:Y:S01]  /*3960*/  MUFU.EX2 R207, R8 ;  /* 0x0000000800cf7308 */ /* 0x0004a20000000800 */
[----:B-1----:R-:W-:-:S07]  /*3970*/  F2FP.PACK_AB R4, R249, R244 ;  /* 0x000000f4f904723e */ /* 0x002fce00000000ff */
[----:B------:R-:W-:Y:S01]  /*3980*/  HMMA.16816.F32 R176, R4, R24, R120 ;  /* 0x0000001804b0723c */ /* 0x000fe20000001878 */
[----:B--2---:R-:W-:-:S07]  /*3990*/  FFMA.FTZ R8, R165, c[0x0][0x23c], -R12 ;  /* 0x00008f00a5087a23 */ /* 0x004fce000001080c */
[C---:B------:R-:W-:Y:S01]  /*39a0*/  HMMA.16816.F32 R184, R4.reuse, R28, R124 ;  /* 0x0000001c04b8723c */ /* 0x040fe2000000187c */
[----:B------:R1:W-:Y:S07]  /*39b0*/  MUFU.EX2 R206, R8 ;  /* 0x0000000800ce7308 */ /* 0x0003ee0000000800 */
[C---:B------:R-:W-:Y:S08]  /*39c0*/  HMMA.16816.F32 R120, R4.reuse, R30, R92 ;  /* 0x0000001e0478723c */ /* 0x040ff0000000185c */
[----:B------:R-:W-:Y:S01]  /*39d0*/  HMMA.16816.F32 R136, R4, R26, R88 ;  /* 0x0000001a0488723c */ /* 0x000fe20000001858 */
[----:B-1----:R-:W-:-:S04]  /*39e0*/  FFMA.FTZ R8, R135, c[0x0][0x23c], -R12 ;  /* 0x00008f0087087a23 */ /* 0x002fc8000001080c */
[----:B------:R1:W2:Y:S03]  /*39f0*/  MUFU.EX2 R205, R8 ;  /* 0x0000000800cd7308 */ /* 0x0002a60000000800 */
[C---:B------:R-:W-:Y:S08]  /*3a00*/  HMMA.16816.F32 R124, R4.reuse, R20, R116 ;  /* 0x00000014047c723c */ /* 0x040ff00000001874 */
[----:B------:R-:W-:Y:S01]  /*3a10*/  HMMA.16816.F32 R92, R4, R22, R84 ;  /* 0x00000016045c723c */ /* 0x000fe20000001854 */
[----:B-1----:R-:W-:-:S07]  /*3a20*/  FFMA.FTZ R8, R134, c[0x0][0x23c], -R12 ;  /* 0x00008f0086087a23 */ /* 0x002fce000001080c */
[C---:B---3--:R-:W-:Y:S01]  /*3a30*/  HMMA.16816.F32 R88, R4.reuse, R34, R80 ;  /* 0x000000220458723c */ /* 0x048fe20000001850 */
[----:B------:R1:W-:Y:S07]  /*3a40*/  MUFU.EX2 R204, R8 ;  /* 0x0000000800cc7308 */ /* 0x0003ee0000000800 */
[C---:B------:R-:W-:Y:S08]  /*3a50*/  HMMA.16816.F32 R116, R4.reuse, R32, R112 ;  /* 0x000000200474723c */ /* 0x040ff00000001870 */
[----:B----4-:R-:W-:Y:S01]  /*3a60*/  HMMA.16816.F32 R108, R4, R36, R108 ;  /* 0x00000024046c723c */ /* 0x010fe2000000186c */
[----:B-1----:R-:W-:-:S02]  /*3a70*/  FFMA.FTZ R8, R156, c[0x0][0x23c], -R12 ;  /* 0x00008f009c087a23 */ /* 0x002fc4000001080c */
[----:B------:R-:W-:Y:S02]  /*3a80*/  IMAD.MOV.U32 R156, RZ, RZ, R195 ;  /* 0x000000ffff9c7224 */ /* 0x000fe400078e00c3 */
[----:B------:R1:W3:Y:S03]  /*3a90*/  MUFU.EX2 R195, R8 ;  /* 0x0000000800c37308 */ /* 0x0002e60000000800 */
[C---:B------:R-:W-:Y:S08]  /*3aa0*/  HMMA.16816.F32 R96, R4.reuse, R40, R96 ;  /* 0x000000280460723c */ /* 0x040ff00000001860 */
[----:B------:R-:W-:Y:S01]  /*3ab0*/  HMMA.16816.F32 R84, R4, R38, R76 ;  /* 0x000000260454723c */ /* 0x000fe2000000184c */
[----:B-1----:R-:W-:-:S02]  /*3ac0*/  FFMA.FTZ R8, R174, c[0x0][0x23c], -R2 ;  /* 0x00008f00ae087a23 */ /* 0x002fc40000010802 */
[----:B------:R-:W-:-:S05]  /*3ad0*/  IMAD.MOV.U32 R174, RZ, RZ, R194 ;  /* 0x000000ffffae7224 */ /* 0x000fca00078e00c2 */
[----:B------:R-:W-:Y:S01]  /*3ae0*/  HMMA.16816.F32 R80, R4, R42, R68 ;  /* 0x0000002a0450723c */ /* 0x000fe20000001844 */
[----:B------:R1:W-:Y:S06]  /*3af0*/  MUFU.EX2 R194, R8 ;  /* 0x0000000800c27308 */ /* 0x0003ec0000000800 */
[----:B-----5:R-:W-:Y:S02]  /*3b00*/  F2FP.PACK_AB R4, R233, R234 ;  /* 0x000000eae904723e */ /* 0x020fe400000000ff */
[----:B------:R-:W-:Y:S02]  /*3b10*/  F2FP.PACK_AB R5, R211, R210 ;  /* 0x000000d2d305723e */ /* 0x000fe400000000ff */
[----:B------:R-:W-:-:S02]  /*3b20*/  F2FP.PACK_AB R6, R229, R231 ;  /* 0x000000e7e506723e */ /* 0x000fc400000000ff */
[----:B------:R-:W-:Y:S01]  /*3b30*/  F2FP.PACK_AB R7, R207, R209 ;  /* 0x000000d1cf07723e */ /* 0x000fe200000000ff */
[----:B-1----:R-:W-:-:S06]  /*3b40*/  FFMA.FTZ R8, R172, c[0x0][0x23c], -R2 ;  /* 0x00008f00ac087a23 */ /* 0x002fcc0000010802 */
[C---:B------:R-:W-:Y:S08]  /*3b50*/  HMMA.16816.F32 R188, R4.reuse, R36, R52 ;  /* 0x0000002404bc723c */ /* 0x040ff00000001834 */
[C---:B------:R-:W-:Y:S07]  /*3b60*/  HMMA.16816.F32 R52, R4.reuse, R26, R144 ;  /* 0x0000001a0434723c */ /* 0x040fee0000001890 */
[----:B------:R-:W-:Y:S01]  /*3b70*/  IMAD.MOV.U32 R145, RZ, RZ, R183 ;  /* 0x000000ffff917224 */ /* 0x000fe200078e00b7 */
[----:B------:R-:W-:Y:S01]  /*3b80*/  HMMA.16816.F32 R76, R4, R28, R72 ;  /* 0x0000001c044c723c */ /* 0x000fe20000001848 */
[----:B------:R1:W-:Y:S01]  /*3b90*/  MUFU.EX2 R183, R18 ;  /* 0x0000001200b77308 */ /* 0x0003e20000000800 */
[----:B------:R-:W-:-:S02]  /*3ba0*/  IMAD.MOV.U32 R146, RZ, RZ, R192 ;  /* 0x000000ffff927224 */ /* 0x000fc400078e00c0 */
[----:B------:R-:W-:Y:S02]  /*3bb0*/  IMAD.MOV.U32 R144, RZ, RZ, R182 ;  /* 0x000000ffff907224 */ /* 0x000fe400078e00b6 */
[----:B------:R-:W-:Y:S02]  /*3bc0*/  IMAD.MOV.U32 R147, RZ, RZ, R193 ;  /* 0x000000ffff937224 */ /* 0x000fe400078e00c1 */
[C---:B------:R-:W-:Y:S01]  /*3bd0*/  HMMA.16816.F32 R72, R4.reuse, R24, R64 ;  /* 0x000000180448723c */ /* 0x040fe20000001840 */
[----:B------:R4:W5:Y:S01]  /*3be0*/  MUFU.EX2 R193, R8 ;  /* 0x0000000800c17308 */ /* 0x0009620000000800 */
[----:B------:R-:W-:Y:S06]  /*3bf0*/  LDSM.16.MT88.4 R24, [R220+0xa800] ;  /* 0x00a80000dc18783b */ /* 0x000fec0000004200 */
[----:B------:R-:W-:Y:S01]  /*3c00*/  HMMA.16816.F32 R68, R4, R20, R60 ;  /* 0x000000140444723c */ /* 0x000fe2000000183c */
[----:B-1----:R-:W-:-:S04]  /*3c10*/  FFMA.FTZ R18, R166, c[0x0][0x23c], -R2 ;  /* 0x00008f00a6127a23 */ /* 0x002fc80000010802 */
[----:B------:R1:W1:Y:S03]  /*3c20*/  MUFU.EX2 R192, R18 ;  /* 0x0000001200c07308 */ /* 0x0002660000000800 */
[C---:B------:R-:W-:Y:S01]  /*3c30*/  HMMA.16816.F32 R64, R4.reuse, R32, R56 ;  /* 0x000000200440723c */ /* 0x040fe20000001838 */
[----:B----4-:R-:W-:Y:S07]  /*3c40*/  LDSM.16.MT88.4 R8, [R221+0x9800] ;  /* 0x00980000dd08783b */ /* 0x010fee0000004200 */
[----:B------:R-:W-:Y:S01]  /*3c50*/  HMMA.16816.F32 R200, R4, R40, R48 ;  /* 0x0000002804c8723c */ /* 0x000fe20000001830 */
[----:B-1----:R-:W-:-:S07]  /*3c60*/  FFMA.FTZ R18, R180, c[0x0][0x23c], -R0 ;  /* 0x00008f00b4127a23 */ /* 0x002fce0000010800 */
[C---:B------:R-:W-:Y:S01]  /*3c70*/  HMMA.16816.F32 R60, R4.reuse, R30, R148 ;  /* 0x0000001e043c723c */ /* 0x040fe20000001894 */
[----:B------:R1:W-:Y:S01]  /*3c80*/  MUFU.EX2 R182, R18 ;  /* 0x0000001200b67308 */ /* 0x0003e20000000800 */
[----:B------:R-:W-:Y:S06]  /*3c90*/  LDSM.16.MT88.4 R28, [R221+0xa800] ;  /* 0x00a80000dd1c783b */ /* 0x000fec0000004200 */
[C---:B------:R-:W-:Y:S01]  /*3ca0*/  HMMA.16816.F32 R48, R4.reuse, R22, R140 ;  /* 0x000000160430723c */ /* 0x040fe2000000188c */
[----:B------:R-:W4:Y:S06]  /*3cb0*/  LDSM.16.MT88.4 R20, [R220+0x9800] ;  /* 0x00980000dc14783b */ /* 0x000f2c0000004200 */
[----:B------:R-:W-:Y:S01]  /*3cc0*/  IMAD.MOV.U32 R143, RZ, RZ, R198 ;  /* 0x000000ffff8f7224 */ /* 0x000fe200078e00c6 */
[----:B------:R-:W-:Y:S01]  /*3cd0*/  HMMA.16816.F32 R56, R4, R38, R160 ;  /* 0x000000260438723c */ /* 0x000fe200000018a0 */
[----:B-1----:R-:W-:Y:S01]  /*3ce0*/  FFMA.FTZ R18, R181, c[0x0][0x23c], -R0 ;  /* 0x00008f00b5127a23 */ /* 0x002fe20000010800 */
[----:B------:R-:W1:Y:S01]  /*3cf0*/  LDSM.16.MT88.4 R36, [R221+0xb800] ;  /* 0x00b80000dd24783b */ /* 0x000e620000004200 */
[----:B------:R-:W-:-:S02]  /*3d00*/  IMAD.MOV.U32 R142, RZ, RZ, R197 ;  /* 0x000000ffff8e7224 */ /* 0x000fc400078e00c5 */
[----:B------:R2:W1:Y:S01]  /*3d10*/  MUFU.EX2 R107, R18 ;  /* 0x00000012006b7308 */ /* 0x0004620000000800 */
[----:B------:R-:W-:Y:S02]  /*3d20*/  IMAD.MOV.U32 R141, RZ, RZ, R196 ;  /* 0x000000ffff8d7224 */ /* 0x000fe400078e00c4 */
[C---:B------:R-:W-:Y:S01]  /*3d30*/  HMMA.16816.F32 R44, R4.reuse, R34, R152 ;  /* 0x00000022042c723c */ /* 0x040fe20000001898 */
[----:B------:R-:W1:Y:S07]  /*3d40*/  LDSM.16.MT88.4 R32, [R220+0xb800] ;  /* 0x00b80000dc20783b */ /* 0x000e6e0000004200 */
[----:B------:R-:W-:Y:S01]  /*3d50*/  HMMA.16816.F32 R40, R4, R42, R168 ;  /* 0x0000002a0428723c */ /* 0x000fe200000018a8 */
[----:B--2---:R-:W-:-:S06]  /*3d60*/  FFMA.FTZ R18, R173, c[0x0][0x23c], -R0 ;  /* 0x00008f00ad127a23 */ /* 0x004fcc0000010800 */
[----:B------:R-:W-:Y:S01]  /*3d70*/  F2FP.PACK_AB R4, R205, R206 ;  /* 0x000000cecd04723e */ /* 0x000fe200000000ff */
[----:B------:R2:W-:Y:S01]  /*3d80*/  MUFU.EX2 R180, R18 ;  /* 0x0000001200b47308 */ /* 0x0005e20000000800 */
[----:B---3--:R-:W-:Y:S02]  /*3d90*/  F2FP.PACK_AB R6, R195, R204 ;  /* 0x000000ccc306723e */ /* 0x008fe400000000ff */
[----:B-----5:R-:W-:Y:S02]  /*3da0*/  F2FP.PACK_AB R5, R193, R194 ;  /* 0x000000c2c105723e */ /* 0x020fe400000000ff */
[----:B------:R-:W-:-:S07]  /*3db0*/  F2FP.PACK_AB R7, R192, R183 ;  /* 0x000000b7c007723e */ /* 0x000fce00000000ff */
[----:B----4-:R-:W-:Y:S01]  /*3dc0*/  HMMA.16816.F32 R112, R4, R20, R184 ;  /* 0x000000140470723c */ /* 0x010fe200000018b8 */
[----:B--2---:R-:W-:-:S04]  /*3dd0*/  FFMA.FTZ R18, R175, c[0x0][0x23c], -R0 ;  /* 0x00008f00af127a23 */ /* 0x004fc80000010800 */
[----:B------:R2:W-:Y:S03]  /*3de0*/  MUFU.EX2 R181, R18 ;  /* 0x0000001200b57308 */ /* 0x0005e60000000800 */
[C---:B-1----:R-:W-:Y:S08]  /*3df0*/  HMMA.16816.F32 R196, R4.reuse, R36, R96 ;  /* 0x0000002404c4723c */ /* 0x042ff00000001860 */
[----:B------:R-:W-:Y:S01]  /*3e00*/  HMMA.16816.F32 R132, R4, R8, R176 ;  /* 0x000000080484723c */ /* 0x000fe200000018b0 */
[----:B--2---:R-:W-:-:S07]  /*3e10*/  FFMA.FTZ R18, R167, c[0x0][0x23c], -R13 ;  /* 0x00008f00a7127a23 */ /* 0x004fce000001080d */
[C---:B------:R-:W-:Y:S01]  /*3e20*/  HMMA.16816.F32 R148, R4.reuse, R24, R124 ;  /* 0x000000180494723c */ /* 0x040fe2000000187c */
[----:B------:R-:W-:Y:S01]  /*3e30*/  LDSM.16.MT88.4 R124, [R220+0x9c00] ;  /* 0x009c0000dc7c783b */ /* 0x000fe20000004200 */
[----:B------:R1:W-:Y:S06]  /*3e40*/  MUFU.EX2 R106, R18 ;  /* 0x00000012006a7308 */ /* 0x0003ec0000000800 */
[C---:B------:R-:W-:Y:S08]  /*3e50*/  HMMA.16816.F32 R184, R4.reuse, R32, R108 ;  /* 0x0000002004b8723c */ /* 0x040ff0000000186c */
[----:B------:R-:W-:Y:S01]  /*3e60*/  HMMA.16816.F32 R120, R4, R22, R120 ;  /* 0x000000160478723c */ /* 0x000fe20000001878 */
[----:B-1----:R-:W-:-:S04]  /*3e70*/  FFMA.FTZ R18, R164, c[0x0][0x23c], -R13 ;  /* 0x00008f00a4127a23 */ /* 0x002fc8000001080d */
[----:B------:R1:W2:Y:S03]  /*3e80*/  MUFU.EX2 R105, R18 ;  /* 0x0000001200697308 */ /* 0x0002a60000000800 */
[C---:B------:R-:W-:Y:S08]  /*3e90*/  HMMA.16816.F32 R164, R4.reuse, R28, R116 ;  /* 0x0000001c04a4723c */ /* 0x040ff00000001874 */
[----:B------:R-:W-:Y:S01]  /*3ea0*/  HMMA.16816.F32 R136, R4, R10, R136 ;  /* 0x0000000a0488723c */ /* 0x000fe20000001888 */
[----:B-1----:R-:W-:-:S07]  /*3eb0*/  FFMA.FTZ R18, R157, c[0x0][0x23c], -R13 ;  /* 0x00008f009d127a23 */ /* 0x002fce000001080d */
[C---:B------:R-:W-:Y:S01]  /*3ec0*/  HMMA.16816.F32 R152, R4.reuse, R26, R92 ;  /* 0x0000001a0498723c */ /* 0x040fe2000000185c */
[----:B------:R1:W-:Y:S07]  /*3ed0*/  MUFU.EX2 R101, R18 ;  /* 0x0000001200657308 */ /* 0x0003ee0000000800 */
[C---:B------:R-:W-:Y:S08]  /*3ee0*/  HMMA.16816.F32 R88, R4.reuse, R30, R88 ;  /* 0x0000001e0458723c */ /* 0x040ff00000001858 */
[----:B------:R-:W-:Y:S01]  /*3ef0*/  HMMA.16816.F32 R116, R4, R34, R84 ;  /* 0x000000220474723c */ /* 0x000fe20000001854 */
[----:B-1----:R-:W-:-:S04]  /*3f00*/  FFMA.FTZ R18, R158, c[0x0][0x23c], -R13 ;  /* 0x00008f009e127a23 */ /* 0x002fc8000001080d */
[----:B------:R-:W1:Y:S03]  /*3f10*/  MUFU.EX2 R100, R18 ;  /* 0x0000001200647308 */ /* 0x000e660000000800 */
[----:B------:R-:W-:Y:S01]  /*3f20*/  HMMA.16816.F32 R96, R4, R38, R80 ;  /* 0x000000260460723c */ /* 0x000fe20000001850 */
[----:B------:R-:W-:Y:S06]  /*3f30*/  LDSM.16.MT88.4 R80, [R220+0xbc00] ;  /* 0x00bc0000dc50783b */ /* 0x000fec0000004200 */
[----:B------:R-:W-:-:S02]  /*3f40*/  F2FP.PACK_AB R4, R107, R182 ;  /* 0x000000b66b04723e */ /* 0x000fc400000000ff */
[----:B--2---:R-:W-:Y:S02]  /*3f50*/  F2FP.PACK_AB R5, R105, R106 ;  /* 0x0000006a6905723e */ /* 0x004fe400000000ff */
[----:B------:R-:W-:Y:S02]  /*3f60*/  F2FP.PACK_AB R6, R181, R180 ;  /* 0x000000b4b506723e */ /* 0x000fe400000000ff */
[----:B-1----:R-:W-:-:S07]  /*3f70*/  F2FP.PACK_AB R7, R100, R101 ;  /* 0x000000656407723e */ /* 0x002fce00000000ff */
[C---:B------:R-:W-:Y:S07]  /*3f80*/  HMMA.16816.F32 R128, R4.reuse, R8, R72 ;  /* 0x000000080480723c */ /* 0x040fee0000001848 */
[----:B------:R-:W-:Y:S01]  /*3f90*/  FFMA.FTZ R8, R208, c[0x0][0x23c], -R12 ;  /* 0x00008f00d0087a23 */ /* 0x000fe2000001080c */
[----:B------:R-:W-:Y:S01]  /*3fa0*/  HMMA.16816.F32 R108, R4, R10, R52 ;  /* 0x0000000a046c723c */ /* 0x000fe20000001834 */
[----:B------:R-:W-:Y:S02]  /*3fb0*/  IMAD.MOV.U32 R208, RZ, RZ, R147 ;  /* 0x000000ffffd07224 */ /* 0x000fe400078e0093 */
[----:B------:R1:W-:Y:S01]  /*3fc0*/  MUFU.EX2 R53, R8 ;  /* 0x0000000800357308 */ /* 0x0003e20000000800 */
[----:B------:R-:W-:-:S03]  /*3fd0*/  FADD.FTZ R9, R243, R242 ;  /* 0x000000f2f3097221 */ /* 0x000fc60000010000 */
[----:B------:R-:W-:Y:S01]  /*3fe0*/  IMAD.MOV.U32 R55, RZ, RZ, R144 ;  /* 0x000000ffff377224 */ /* 0x000fe200078e0090 */
[----:B------:R-:W-:Y:S01]  /*3ff0*/  HMMA.16816.F32 R160, R4, R22, R60 ;  /* 0x0000001604a0723c */ /* 0x000fe2000000183c */
[----:B------:R-:W-:Y:S02]  /*4000*/  IMAD.MOV.U32 R54, RZ, RZ, R145 ;  /* 0x000000ffff367224 */ /* 0x000fe400078e0091 */
[----:B------:R-:W-:Y:S02]  /*4010*/  IMAD.MOV.U32 R10, RZ, RZ, R146 ;  /* 0x000000ffff0a7224 */ /* 0x000fe400078e0092 */
[----:B------:R-:W-:-:S03]  /*4020*/  FADD.FTZ R9, R245, R9 ;  /* 0x00000009f5097221 */ /* 0x000fc60000010000 */
[C---:B------:R-:W-:Y:S01]  /*4030*/  HMMA.16816.F32 R60, R4.reuse, R26, R48 ;  /* 0x0000001a043c723c */ /* 0x040fe20000001830 */
[----:B-1----:R-:W-:Y:S02]  /*4040*/  FFMA.FTZ R8, R213, c[0x0][0x23c], -R12 ;  /* 0x00008f00d5087a23 */ /* 0x002fe4000001080c */
[----:B------:R-:W-:Y:S02]  /*4050*/  IMAD.MOV.U32 R213, RZ, RZ, R141 ;  /* 0x000000ffffd57224 */ /* 0x000fe400078e008d */
[----:B------:R1:W2:Y:S03]  /*4060*/  MUFU.EX2 R52, R8 ;  /* 0x0000000800347308 */ /* 0x0002a60000000800 */
[----:B------:R-:W-:Y:S01]  /*4070*/  HMMA.16816.F32 R144, R4, R24, R68 ;  /* 0x000000180490723c */ /* 0x000fe20000001844 */
[----:B------:R-:W-:Y:S02]  /*4080*/  IMAD.MOV.U32 R49, RZ, RZ, R174 ;  /* 0x000000ffff317224 */ /* 0x000fe400078e00ae */
[----:B------:R-:W-:Y:S01]  /*4090*/  IMAD.MOV.U32 R51, RZ, RZ, R142 ;  /* 0x000000ffff337224 */ /* 0x000fe200078e008e */
[----:B------:R-:W3:Y:S01]  /*40a0*/  LDSM.16.MT88.4 R172, [R221+0xac00] ;  /* 0x00ac0000ddac783b */ /* 0x000ee20000004200 */
[----:B------:R-:W-:-:S03]  /*40b0*/  IMAD.MOV.U32 R50, RZ, RZ, R143 ;  /* 0x000000ffff327224 */ /* 0x000fc600078e008f */
[----:B------:R-:W-:Y:S01]  /*40c0*/  HMMA.16816.F32 R176, R4, R20, R76 ;  /* 0x0000001404b0723c */ /* 0x000fe2000000184c */
[----:B------:R-:W4:Y:S01]  /*40d0*/  LDSM.16.MT88.4 R140, [R221+0x9c00] ;  /* 0x009c0000dd8c783b */ /* 0x000f220000004200 */
[----:B-1----:R-:W-:-:S06]  /*40e0*/  FFMA.FTZ R8, R214, c[0x0][0x23c], -R12 ;  /* 0x00008f00d6087a23 */ /* 0x002fcc000001080c */
[C---:B------:R-:W-:Y:S01]  /*40f0*/  HMMA.16816.F32 R64, R4.reuse, R28, R64 ;  /* 0x0000001c0440723c */ /* 0x040fe20000001840 */
[----:B------:R-:W-:Y:S01]  /*4100*/  IMAD.MOV.U32 R214, RZ, RZ, R156 ;  /* 0x000000ffffd67224 */ /* 0x000fe200078e009c */
[----:B--2---:R-:W-:Y:S01]  /*4110*/  F2FP.PACK_AB R92, R52, R53 ;  /* 0x00000035345c723e */ /* 0x004fe200000000ff */
[----:B------:R1:W-:Y:S01]  /*4120*/  MUFU.EX2 R48, R8 ;  /* 0x0000000800307308 */ /* 0x0003e20000000800 */
[----:B------:R-:W2:Y:S03]  /*4130*/  LDSM.16.MT88.4 R156, [R220+0xac00] ;  /* 0x00ac0000dc9c783b */ /* 0x000ea60000004200 */
[----:B------:R-:W-:Y:S01]  /*4140*/  IMAD.MOV.U32 R29, RZ, RZ, R19 ;  /* 0x000000ffff1d7224 */ /* 0x000fe200078e0013 */
[C---:B------:R-:W-:Y:S08]  /*4150*/  HMMA.16816.F32 R44, R4.reuse, R30, R44 ;  /* 0x0000001e042c723c */ /* 0x040ff0000000182c */
[----:B------:R-:W-:Y:S01]  /*4160*/  HMMA.16816.F32 R68, R4, R32, R188 ;  /* 0x000000200444723c */ /* 0x000fe200000018bc */
[----:B-1----:R-:W-:-:S04]  /*4170*/  FFMA.FTZ R8, R216, c[0x0][0x23c], -R12 ;  /* 0x00008f00d8087a23 */ /* 0x002fc8000001080c */
[----:B------:R1:W5:Y:S03]  /*4180*/  MUFU.EX2 R27, R8 ;  /* 0x00000008001b7308 */ /* 0x0003660000000800 */
[C---:B------:R-:W-:Y:S08]  /*4190*/  HMMA.16816.F32 R56, R4.reuse, R34, R56 ;  /* 0x000000220438723c */ /* 0x040ff00000001838 */
[----:B------:R-:W-:Y:S01]  /*41a0*/  HMMA.16816.F32 R84, R4, R36, R200 ;  /* 0x000000240454723c */ /* 0x000fe200000018c8 */
[----:B-1----:R-:W-:-:S07]  /*41b0*/  FFMA.FTZ R8, R212, c[0x0][0x23c], -R2 ;  /* 0x00008f00d4087a23 */ /* 0x002fce0000010802 */
[----:B------:R-:W-:Y:S01]  /*41c0*/  HMMA.16816.F32 R40, R4, R38, R40 ;  /* 0x000000260428723c */ /* 0x000fe20000001828 */
[----:B------:R-:W1:Y:S01]  /*41d0*/  LDSM.16.MT88.4 R4, [R221+0xbc00] ;  /* 0x00bc0000dd04783b */ /* 0x000e620000004200 */
[----:B-----5:R-:W-:Y:S01]  /*41e0*/  F2FP.PACK_AB R94, R27, R48 ;  /* 0x000000301b5e723e */ /* 0x020fe200000000ff */
[----:B------:R5:W-:Y:S02]  /*41f0*/  MUFU.EX2 R25, R8 ;  /* 0x0000000800197308 */ /* 0x000be40000000800 */
[----:B-----5:R-:W-:-:S06]  /*4200*/  FFMA.FTZ R8, R218, c[0x0][0x23c], -R2 ;  /* 0x00008f00da087a23 */ /* 0x020fcc0000010802 */
[----:B------:R5:W2:Y:S02]  /*4210*/  MUFU.EX2 R26, R8 ;  /* 0x00000008001a7308 */ /* 0x000aa40000000800 */
[--C-:B-----5:R-:W-:Y:S01]  /*4220*/  FFMA.FTZ R8, R215, c[0x0][0x23c], -R2.reuse ;  /* 0x00008f00d7087a23 */ /* 0x120fe20000010802 */
[----:B--2---:R-:W-:Y:S01]  /*4230*/  F2FP.PACK_AB R93, R26, R25 ;  /* 0x000000191a5d723e */ /* 0x004fe200000000ff */
[----:B------:R-:W-:-:S04]  /*4240*/  FFMA.FTZ R2, R227, c[0x0][0x23c], -R2 ;  /* 0x00008f00e3027a23 */ /* 0x000fc80000010802 */
[----:B------:R2:W-:Y:S01]  /*4250*/  MUFU.EX2 R23, R8 ;  /* 0x0000000800177308 */ /* 0x0005e20000000800 */
[----:B------:R-:W-:Y:S02]  /*4260*/  IMAD.MOV.U32 R227, RZ, RZ, R55 ;  /* 0x000000ffffe37224 */ /* 0x000fe400078e0037 */
[----:B------:R-:W-:-:S03]  /*4270*/  IMAD.MOV.U32 R55, RZ, RZ, c[0x0][0x1a0] ;  /* 0x00006800ff377624 */ /* 0x000fc600078e00ff */
[----:B------:R-:W-:Y:S02]  /*4280*/  ISETP.GE.AND P0, PT, R227, 0x2, PT ;  /* 0x00000002e300780c */ /* 0x000fe40003f06270 */
[----:B------:R5:W1:Y:S01]  /*4290*/  MUFU.EX2 R24, R2 ;  /* 0x0000000200187308 */ /* 0x000a620000000800 */
[----:B--2---:R-:W-:-:S04]  /*42a0*/  FADD.FTZ R8, R251, R246 ;  /* 0x000000f6fb087221 */ /* 0x004fc80000010000 */
[----:B------:R-:W-:Y:S02]  /*42b0*/  FADD.FTZ R8, R252, R8 ;  /* 0x00000008fc087221 */ /* 0x000fe40000010000 */
[----:B-----5:R-:W-:Y:S01]  /*42c0*/  FFMA.FTZ R2, R219, c[0x0][0x23c], -R0 ;  /* 0x00008f00db027a23 */ /* 0x020fe20000010800 */
[----:B-1----:R-:W-:Y:S01]  /*42d0*/  F2FP.PACK_AB R95, R24, R23 ;  /* 0x00000017185f723e */ /* 0x002fe200000000ff */
[----:B------:R-:W-:Y:S02]  /*42e0*/  FADD.FTZ R8, R208, R8 ;  /* 0x00000008d0087221 */ /* 0x000fe40000010000 */
[----:B------:R1:W-:Y:S04]  /*42f0*/  MUFU.EX2 R22, R2 ;  /* 0x0000000200167308 */ /* 0x0003e80000000800 */
[C---:B---3--:R-:W-:Y:S08]  /*4300*/  HMMA.16816.F32 R168, R92.reuse, R174, R88 ;  /* 0x000000ae5ca8723c */ /* 0x048ff00000001858 */
[----:B------:R-:W-:Y:S01]  /*4310*/  HMMA.16816.F32 R112, R92, R124, R112 ;  /* 0x0000007c5c70723c */ /* 0x000fe20000001870 */
[----:B-1----:R-:W-:-:S04]  /*4320*/  FFMA.FTZ R2, R217, c[0x0][0x23c], -R0 ;  /* 0x00008f00d9027a23 */ /* 0x002fc80000010800 */
[----:B------:R1:W2:Y:S03]  /*4330*/  MUFU.EX2 R21, R2 ;  /* 0x0000000200157308 */ /* 0x0002a60000000800 */
[C---:B------:R-:W-:Y:S08]  /*4340*/  HMMA.16816.F32 R120, R92.reuse, R126, R120 ;  /* 0x0000007e5c78723c */ /* 0x040ff00000001878 */
[----:B----4-:R-:W-:Y:S01]  /*4350*/  HMMA.16816.F32 R132, R92, R140, R132 ;  /* 0x0000008c5c84723c */ /* 0x010fe20000001884 */
[----:B-1----:R-:W-:-:S07]  /*4360*/  FFMA.FTZ R2, R235, c[0x0][0x23c], -R0 ;  /* 0x00008f00eb027a23 */ /* 0x002fce0000010800 */
[C---:B------:R-:W-:Y:S01]  /*4370*/  HMMA.16816.F32 R136, R92.reuse, R142, R136 ;  /* 0x0000008e5c88723c */ /* 0x040fe20000001888 */
[----:B------:R-:W-:Y:S01]  /*4380*/  FFMA.FTZ R0, R237, c[0x0][0x23c], -R0 ;  /* 0x00008f00ed007a23 */ /* 0x000fe20000010800 */
[----:B------:R1:W-:Y:S06]  /*4390*/  MUFU.EX2 R20, R2 ;  /* 0x0000000200147308 */ /* 0x0003ec0000000800 */
[C---:B------:R-:W-:Y:S02]  /*43a0*/  HMMA.16816.F32 R148, R92.reuse, R156, R148 ;  /* 0x0000009c5c94723c */ /* 0x040fe40000001894 */
[----:B------:R3:W4:Y:S06]  /*43b0*/  MUFU.EX2 R19, R0 ;  /* 0x0000000000137308 */ /* 0x00072c0000000800 */
[----:B------:R-:W-:Y:S01]  /*43c0*/  HMMA.16816.F32 R152, R92, R158, R152 ;  /* 0x0000009e5c98723c */ /* 0x000fe20000001898 */
[----:B-1----:R-:W-:-:S04]  /*43d0*/  FADD.FTZ R2, R214, R29 ;  /* 0x0000001dd6027221 */ /* 0x002fc80000010000 */
[----:B------:R-:W-:-:S03]  /*43e0*/  FADD.FTZ R2, R51, R2 ;  /* 0x0000000233027221 */ /* 0x000fc60000010000 */
[C---:B------:R-:W-:Y:S01]  /*43f0*/  HMMA.16816.F32 R164, R92.reuse, R172, R164 ;  /* 0x000000ac5ca4723c */ /* 0x040fe200000018a4 */
[----:B---3--:R-:W-:Y:S02]  /*4400*/  FFMA.FTZ R0, R228, c[0x0][0x23c], -R13 ;  /* 0x00008f00e4007a23 */ /* 0x008fe4000001080d */
[----:B------:R-:W-:Y:S02]  /*4410*/  FADD.FTZ R2, R10, R2 ;  /* 0x000000020a027221 */ /* 0x000fe40000010000 */
[----:B------:R1:W-:Y:S03]  /*4420*/  MUFU.EX2 R11, R0 ;  /* 0x00000000000b7308 */ /* 0x0003e60000000800 */
[----:B------:R-:W-:Y:S01]  /*4430*/  HMMA.16816.F32 R72, R92, R80, R184 ;  /* 0x000000505c48723c */ /* 0x000fe200000018b8 */
[----:B------:R-:W-:Y:S02]  /*4440*/  FADD.FTZ R10, R234, R8 ;  /* 0x00000008ea0a7221 */ /* 0x000fe40000010000 */
[----:B------:R-:W-:-:S05]  /*4450*/  FADD.FTZ R8, R244, R2 ;  /* 0x00000002f4087221 */ /* 0x000fca0000010000 */
[----:B------:R-:W-:Y:S01]  /*4460*/  HMMA.16816.F32 R76, R92, R82, R116 ;  /* 0x000000525c4c723c */ /* 0x000fe20000001874 */
[----:B-1----:R-:W-:-:S07]  /*4470*/  FFMA.FTZ R0, R230, c[0x0][0x23c], -R13 ;  /* 0x00008f00e6007a23 */ /* 0x002fce000001080d */
[C---:B------:R-:W-:Y:S01]  /*4480*/  HMMA.16816.F32 R88, R92.reuse, R4, R196 ;  /* 0x000000045c58723c */ /* 0x040fe200000018c4 */
[----:B------:R1:W3:Y:S07]  /*4490*/  MUFU.EX2 R12, R0 ;  /* 0x00000000000c7308 */ /* 0x0002ee0000000800 */
[----:B------:R-:W-:Y:S07]  /*44a0*/  HMMA.16816.F32 R92, R92, R6, R96 ;  /* 0x000000065c5c723c */ /* 0x000fee0000001860 */
[----:B--2---:R-:W-:-:S02]  /*44b0*/  F2FP.PACK_AB R96, R21, R22 ;  /* 0x000000161560723e */ /* 0x004fc400000000ff */
[----:B----4-:R-:W-:Y:S01]  /*44c0*/  F2FP.PACK_AB R98, R19, R20 ;  /* 0x000000141362723e */ /* 0x010fe200000000ff */
[----:B-1----:R-:W-:Y:S01]  /*44d0*/  FFMA.FTZ R0, R232, c[0x0][0x23c], -R13 ;  /* 0x00008f00e8007a23 */ /* 0x002fe2000001080d */
[----:B---3--:R-:W-:-:S03]  /*44e0*/  F2FP.PACK_AB R97, R12, R11 ;  /* 0x0000000b0c61723e */ /* 0x008fc600000000ff */
[----:B------:R1:W-:Y:S02]  /*44f0*/  MUFU.EX2 R18, R0 ;  /* 0x0000000000127308 */ /* 0x0003e40000000800 */
[----:B-1----:R-:W-:-:S06]  /*4500*/  FFMA.FTZ R0, R236, c[0x0][0x23c], -R13 ;  /* 0x00008f00ec007a23 */ /* 0x002fcc000001080d */
[----:B------:R-:W1:Y:S02]  /*4510*/  MUFU.EX2 R13, R0 ;  /* 0x00000000000d7308 */ /* 0x000e640000000800 */
[----:B-1----:R-:W-:Y:S01]  /*4520*/  F2FP.PACK_AB R99, R13, R18 ;  /* 0x000000120d63723e */ /* 0x002fe200000000ff */
[----:B------:R-:W-:-:S04]  /*4530*/  FADD.FTZ R0, R50, R49 ;  /* 0x0000003132007221 */ /* 0x000fc80000010000 */
[----:B------:R-:W-:Y:S02]  /*4540*/  FADD.FTZ R0, R213, R0 ;  /* 0x00000000d5007221 */ /* 0x000fe40000010000 */
[----:B------:R-:W-:Y:S02]  /*4550*/  HMMA.16816.F32 R84, R96, R4, R84 ;  /* 0x000000046054723c */ /* 0x000fe40000001854 */
[----:B------:R-:W-:Y:S02]  /*4560*/  FADD.FTZ R0, R54, R0 ;  /* 0x0000000036007221 */ /* 0x000fe40000010000 */
[----:B------:R-:W-:-:S03]  /*4570*/  IMAD.MOV.U32 R54, RZ, RZ, 0x5 ;  /* 0x00000005ff367424 */ /* 0x000fc600078e00ff */
[----:B------:R-:W-:Y:S01]  /*4580*/  FADD.FTZ R4, R250, R9 ;  /* 0x00000009fa047221 */ /* 0x000fe20000010000 */
[C---:B------:R-:W-:Y:S01]  /*4590*/  HMMA.16816.F32 R116, R96.reuse, R124, R176 ;  /* 0x0000007c6074723c */ /* 0x040fe200000018b0 */
[----:B------:R-:W-:Y:S02]  /*45a0*/  FADD.FTZ R5, R238, R0 ;  /* 0x00000000ee057221 */ /* 0x000fe40000010000 */
[----:B------:R-:W-:Y:S02]  /*45b0*/  FADD.FTZ R9, R210, R4 ;  /* 0x00000004d2097221 */ /* 0x000fe40000010000 */
[----:B------:R-:W-:Y:S02]  /*45c0*/  FADD.FTZ R4, R233, R10 ;  /* 0x0000000ae9047221 */ /* 0x000fe40000010000 */
[----:B------:R-:W-:Y:S01]  /*45d0*/  FADD.FTZ R2, R211, R9 ;  /* 0x00000009d3027221 */ /* 0x000fe20000010000 */
[----:B------:R-:W-:Y:S01]  /*45e0*/  HMMA.16816.F32 R124, R96, R126, R160 ;  /* 0x0000007e607c723c */ /* 0x000fe200000018a0 */
[----:B------:R-:W-:-:S02]  /*45f0*/  FADD.FTZ R0, R249, R8 ;  /* 0x00000008f9007221 */ /* 0x000fc40000010000 */
[----:B------:R-:W-:Y:S02]  /*4600*/  FADD.FTZ R5, R241, R5 ;  /* 0x00000005f1057221 */ /* 0x000fe40000010000 */
[----:B------:R-:W-:-:S03]  /*4610*/  IMAD.SHL.U32 R10, R55, 0x20, RZ ;  /* 0x00000020370a7824 */ /* 0x000fc600078e00ff */
        /* <DEDUP_REMOVED lines=9> */
[----:B------:R-:W-:-:S02]  /*46b0*/  FADD.FTZ R6, R231, R4 ;  /* 0x00000004e7067221 */ /* 0x000fc40000010000 */
[----:B------:R-:W-:Y:S02]  /*46c0*/  FADD.FTZ R4, R209, R2 ;  /* 0x00000002d1047221 */ /* 0x000fe40000010000 */
[----:B------:R-:W-:Y:S02]  /*46d0*/  FADD.FTZ R2, R248, R0 ;  /* 0x00000000f8027221 */ /* 0x000fe40000010000 */
[----:B------:R-:W-:Y:S02]  /*46e0*/  FADD.FTZ R0, R240, R5 ;  /* 0x00000005f0007221 */ /* 0x000fe40000010000 */
[----:B------:R-:W-:Y:S02]  /*46f0*/  FADD.FTZ R5, R229, R6 ;  /* 0x00000006e5057221 */ /* 0x000fe40000010000 */
[----:B------:R-:W-:Y:S02]  /*4700*/  FADD.FTZ R4, R207, R4 ;  /* 0x00000004cf047221 */ /* 0x000fe40000010000 */
        /* <DEDUP_REMOVED lines=19> */
[----:B------:R-:W-:Y:S01]  /*4840*/  FADD.FTZ R4, R11, R4 ;  /* 0x000000040b047221 */ /* 0x000fe20000010000 */
[----:B------:R-:W-:Y:S01]  /*4850*/  SHF.L.U64.HI R11, R55, R54, c[0x0][0x1a4] ;  /* 0x00006900370b7619 */ /* 0x000fe20000010236 */
        /* <DEDUP_REMOVED lines=12> */
[----:B------:R-:W-:Y:S01]  /*4920*/  FADD.FTZ R2, R27, R2 ;  /* 0x000000021b027221 */ /* 0x000fe20000010000 */
[----:B------:R1:W-:Y:S01]  /*4930*/  STL [R1+0x10], R6 ;  /* 0x0000100601007387 */ /* 0x0003e20000100800 */
[----:B------:R-:W-:-:S03]  /*4940*/  FADD.FTZ R0, R24, R0 ;  /* 0x0000000018007221 */ /* 0x000fc60000010000 */
[----:B------:R1:W-:Y:S04]  /*4950*/  STL [R1+0x14], R4 ;  /* 0x0000140401007387 */ /* 0x0003e80000100800 */
[----:B------:R1:W-:Y:S04]  /*4960*/  STL [R1+0x18], R2 ;  /* 0x0000180201007387 */ /* 0x0003e80000100800 */
[----:B------:R1:W-:Y:S01]  /*4970*/  STL [R1+0x1c], R0 ;  /* 0x00001c0001007387 */ /* 0x0003e20000100800 */
[----:B------:R-:W-:Y:S05]  /*4980*/  @!P0 BRA `(.L_x_323) ;  /* 0x000045b000008947 */ /* 0x000fea0003800000 */
[----:B------:R-:W2:Y:S01]  /*4990*/  LDL.64 R50, [R1+0x8] ;  /* 0x0000080001327983 */ /* 0x000ea20000100a00 */
[----:B------:R-:W-:Y:S01]  /*49a0*/  IMAD.MOV.U32 R54, RZ, RZ, 0x6 ;  /* 0x00000006ff367424 */ /* 0x000fe200078e00ff */
[----:B------:R-:W-:-:S04]  /*49b0*/  DEPBAR.LE SB0, 0x0 ;  /* 0x000080000000791a */ /* 0x000fc80000000000 */
[C---:B------:R-:W-:Y:S01]  /*49c0*/  SHF.L.U64.HI R54, R55.reuse, R54, c[0x0][0x1a4] ;  /* 0x0000690037367619 */ /* 0x040fe20000010236 */
[----:B------:R-:W-:Y:S01]  /*49d0*/  IMAD.SHL.U32 R55, R55, 0x40, RZ ;  /* 0x0000004037377824 */ /* 0x000fe200078e00ff */
[----:B------:R-:W-:-:S04]  /*49e0*/  IADD3 R252, R227, -0x2, RZ ;  /* 0xfffffffee3fc7810 */ /* 0x000fc80007ffe0ff */
[----:B-1----:R-:W-:Y:S01]  /*49f0*/  SHF.R.S32.HI R2, RZ, 0x1f, R252 ;  /* 0x0000001fff027819 */ /* 0x002fe200000114fc */
[----:B------:R-:W-:Y:S01]  /*4a00*/  IMAD R0, R54, R252, RZ ;  /* 0x000000fc36007224 */ /* 0x000fe200078e02ff */
[----:B------:R-:W-:Y:S03]  /*4a10*/  STL [R1], R252 ;  /* 0x000000fc01007387 */ /* 0x000fe60000100800 */
[-C--:B------:R-:W-:Y:S01]  /*4a20*/  IMAD R0, R2, R55.reuse, R0 ;  /* 0x0000003702007224 */ /* 0x080fe200078e0200 */
[----:B------:R-:W-:Y:S01]  /*4a30*/  BAR.SYNC.DEFER_BLOCKING 0x0 ;  /* 0x0000000000007b1d */ /* 0x000fe20000010000 */
[----:B--2---:R-:W-:-:S04]  /*4a40*/  IMAD.WIDE.U32 R8, R252, R55, R50 ;  /* 0x00000037fc087225 */ /* 0x004fc800078e0032 */
[----:B------:R-:W-:Y:S01]  /*4a50*/  IMAD.IADD R0, R9, 0x1, R0 ;  /* 0x0000000109007824 */ /* 0x000fe200078e0200 */
[----:B------:R-:W-:-:S04]  /*4a60*/  LEA R4, P1, R8, c[0x0][0x170], 0x1 ;  /* 0x00005c0008047a11 */ /* 0x000fc800078208ff */
        /* <DEDUP_REMOVED lines=14> */
[----:B------:R-:W1:Y:S04]  /*4b50*/  LDSM.16.M88.4 R36, [R224+0x1000] ;  /* 0x00100000e024783b */ /* 0x000e680000000200 */
[----:B------:R-:W3:Y:S04]  /*4b60*/  LDSM.16.M88.4 R52, [R223+0x400] ;  /* 0x00040000df34783b */ /* 0x000ee80000000200 */
[----:B------:R-:W-:Y:S04]  /*4b70*/  LDSM.16.M88.4 R32, [R225] ;  /* 0x00000000e120783b */ /* 0x000fe80000000200 */
[----:B------:R-:W4:Y:S04]  /*4b80*/  LDSM.16.M88.4 R48, [R222] ;  /* 0x00000000de30783b */ /* 0x000f280000000200 */
[----:B------:R-:W5:Y:S04]  /*4b90*/  LDSM.16.M88.4 R28, [R225+0x1000] ;  /* 0x00100000e11c783b */ /* 0x000f680000000200 */
[----:B------:R-:W4:Y:S04]  /*4ba0*/  LDSM.16.M88.4 R44, [R222+0x400] ;  /* 0x00040000de2c783b */ /* 0x000f280000000200 */
[----:B------:R-:W-:Y:S04]  /*4bb0*/  LDSM.16.M88.4 R20, [R224+0x3000] ;  /* 0x00300000e014783b */ /* 0x000fe80000000200 */
[----:B------:R-:W4:Y:S04]  /*4bc0*/  LDSM.16.M88.4 R56, [R223+0x1000] ;  /* 0x00100000df38783b */ /* 0x000f280000000200 */
[----:B------:R-:W4:Y:S01]  /*4bd0*/  LDSM.16.M88.4 R24, [R224+0x2000] ;  /* 0x00200000e018783b */ /* 0x000f220000000200 */
[-C--:B--2---:R-:W-:Y:S03]  /*4be0*/  HMMA.16816.F32 R60, R40, R8.reuse, RZ ;  /* 0x00000008283c723c */ /* 0x084fe600000018ff */
[----:B------:R-:W0:Y:S05]  /*4bf0*/  LDGDEPBAR ;  /* 0x00000000000079af */ /* 0x000e2a0000000000 */
[C---:B-1----:R-:W-:Y:S08]  /*4c00*/  HMMA.16816.F32 R4, R36.reuse, R8, RZ ;  /* 0x000000082404723c */ /* 0x042ff000000018ff */
[C---:B---3--:R-:W-:Y:S08]  /*4c10*/  HMMA.16816.F32 R184, R36.reuse, R52, RZ ;  /* 0x0000003424b8723c */ /* 0x048ff000000018ff */
[-C--:B------:R-:W-:Y:S08]  /*4c20*/  HMMA.16816.F32 R64, R36, R10.reuse, RZ ;  /* 0x0000000a2440723c */ /* 0x080ff000000018ff */
[----:B------:R-:W-:Y:S08]  /*4c30*/  HMMA.16816.F32 R8, R40, R10, RZ ;  /* 0x0000000a2808723c */ /* 0x000ff000000018ff */
[----:B----4-:R-:W-:Y:S01]  /*4c40*/  HMMA.16816.F32 R196, R32, R48, R60 ;  /* 0x0000003020c4723c */ /* 0x010fe2000000183c */
[----:B------:R-:W1:Y:S07]  /*4c50*/  LDSM.16.M88.4 R60, [R223+0x1400] ;  /* 0x00140000df3c783b */ /* 0x000e6e0000000200 */
[----:B------:R-:W-:Y:S08]  /*4c60*/  HMMA.16816.F32 R188, R40, R52, RZ ;  /* 0x0000003428bc723c */ /* 0x000ff000000018ff */
[----:B------:R-:W-:Y:S08]  /*4c70*/  HMMA.16816.F32 R180, R36, R54, RZ ;  /* 0x0000003624b4723c */ /* 0x000ff000000018ff */
[C---:B-----5:R-:W-:Y:S01]  /*4c80*/  HMMA.16816.F32 R176, R28.reuse, R48, R4 ;  /* 0x000000301cb0723c */ /* 0x060fe20000001804 */
[----:B------:R-:W-:Y:S07]  /*4c90*/  LDSM.16.M88.4 R4, [R225+0x3000] ;  /* 0x00300000e104783b */ /* 0x000fee0000000200 */
[----:B------:R-:W-:Y:S08]  /*4ca0*/  HMMA.16816.F32 R184, R28, R44, R184 ;  /* 0x0000002c1cb8723c */ /* 0x000ff000000018b8 */
[----:B------:R-:W-:Y:S08]  /*4cb0*/  HMMA.16816.F32 R52, R40, R54, RZ ;  /* 0x000000362834723c */ /* 0x000ff000000018ff */
[-C--:B------:R-:W-:Y:S01]  /*4cc0*/  HMMA.16816.F32 R192, R28, R50.reuse, R64 ;  /* 0x000000321cc0723c */ /* 0x080fe20000001840 */
[----:B------:R-:W-:Y:S07]  /*4cd0*/  LDSM.16.M88.4 R64, [R222+0x1400] ;  /* 0x00140000de40783b */ /* 0x000fee0000000200 */
[C---:B------:R-:W-:Y:S01]  /*4ce0*/  HMMA.16816.F32 R108, R32.reuse, R50, R8 ;  /* 0x00000032206c723c */ /* 0x040fe20000001808 */
[----:B------:R-:W2:Y:S04]  /*4cf0*/  LDSM.16.M88.4 R48, [R222+0x1000] ;  /* 0x00100000de30783b */ /* 0x000ea80000000200 */
[----:B------:R-:W3:Y:S03]  /*4d00*/  LDSM.16.M88.4 R8, [R225+0x2000] ;  /* 0x00200000e108783b */ /* 0x000ee60000000200 */
[----:B------:R-:W-:Y:S01]  /*4d10*/  HMMA.16816.F32 R200, R32, R44, R188 ;  /* 0x0000002c20c8723c */ /* 0x000fe200000018bc */
[----:B------:R-:W-:Y:S07]  /*4d20*/  LDSM.16.M88.4 R188, [R223+0x2000] ;  /* 0x00200000dfbc783b */ /* 0x000fee0000000200 */
[----:B------:R-:W-:Y:S08]  /*4d30*/  HMMA.16816.F32 R208, R28, R46, R180 ;  /* 0x0000002e1cd0723c */ /* 0x000ff000000018b4 */
[-C--:B------:R-:W-:Y:S08]  /*4d40*/  HMMA.16816.F32 R180, R20, R56.reuse, R176 ;  /* 0x0000003814b4723c */ /* 0x080ff000000018b0 */
[----:B------:R-:W-:Y:S08]  /*4d50*/  HMMA.16816.F32 R196, R24, R56, R196 ;  /* 0x0000003818c4723c */ /* 0x000ff000000018c4 */
[----:B-1----:R-:W-:Y:S01]  /*4d60*/  HMMA.16816.F32 R176, R20, R60, R184 ;  /* 0x0000003c14b0723c */ /* 0x002fe200000018b8 */
[----:B------:R-:W1:Y:S07]  /*4d70*/  LDSM.16.M88.4 R184, [R223+0xc00] ;  /* 0x000c0000dfb8783b */ /* 0x000e6e0000000200 */
[----:B------:R-:W-:Y:S01]  /*4d80*/  HMMA.16816.F32 R204, R32, R46, R52 ;  /* 0x0000002e20cc723c */ /* 0x000fe20000001834 */
[----:B------:R-:W-:Y:S07]  /*4d90*/  LDSM.16.M88.4 R52, [R224+0x5000] ;  /* 0x00500000e034783b */ /* 0x000fee0000000200 */
[----:B------:R-:W-:Y:S08]  /*4da0*/  HMMA.16816.F32 R192, R20, R58, R192 ;  /* 0x0000003a14c0723c */ /* 0x000ff000000018c0 */
[C---:B------:R-:W-:Y:S08]  /*4db0*/  HMMA.16816.F32 R44, R24.reuse, R60, R200 ;  /* 0x0000003c182c723c */ /* 0x040ff000000018c8 */
[----:B------:R-:W-:Y:S01]  /*4dc0*/  HMMA.16816.F32 R108, R24, R58, R108 ;  /* 0x0000003a186c723c */ /* 0x000fe2000000186c */
[----:B------:R-:W-:Y:S07]  /*4dd0*/  LDSM.16.M88.4 R56, [R224+0x4000] ;  /* 0x00400000e038783b */ /* 0x000fee0000000200 */
[-C--:B--2---:R-:W-:Y:S01]  /*4de0*/  HMMA.16816.F32 R200, R4, R48.reuse, R180 ;  /* 0x0000003004c8723c */ /* 0x084fe200000018b4 */
[----:B------:R-:W2:Y:S07]  /*4df0*/  LDSM.16.M88.4 R180, [R223+0x2400] ;  /* 0x00240000dfb4783b */ /* 0x000eae0000000200 */
[----:B---3--:R-:W-:Y:S08]  /*4e00*/  HMMA.16816.F32 R212, R8, R48, R196 ;  /* 0x0000003008d4723c */ /* 0x008ff000000018c4 */
[----:B------:R-:W-:Y:S01]  /*4e10*/  HMMA.16816.F32 R196, R4, R64, R176 ;  /* 0x0000004004c4723c */ /* 0x000fe200000018b0 */
[----:B------:R-:W3:Y:S07]  /*4e20*/  LDSM.16.M88.4 R176, [R222+0xc00] ;  /* 0x000c0000deb0783b */ /* 0x000eee0000000200 */
[-C--:B------:R-:W-:Y:S08]  /*4e30*/  HMMA.16816.F32 R236, R20, R62.reuse, R208 ;  /* 0x0000003e14ec723c */ /* 0x080ff000000018d0 */
[----:B------:R-:W-:Y:S01]  /*4e40*/  HMMA.16816.F32 R232, R24, R62, R204 ;  /* 0x0000003e18e8723c */ /* 0x000fe200000018cc */
[----:B------:R-:W4:Y:S07]  /*4e50*/  LDSM.16.M88.4 R60, [R223+0x800] ;  /* 0x00080000df3c783b */ /* 0x000f2e0000000200 */
[----:B------:R-:W-:Y:S08]  /*4e60*/  HMMA.16816.F32 R216, R4, R50, R192 ;  /* 0x0000003204d8723c */ /* 0x000ff000000018c0 */
[----:B------:R-:W-:Y:S01]  /*4e70*/  HMMA.16816.F32 R204, R8, R64, R44 ;  /* 0x0000004008cc723c */ /* 0x000fe2000000182c */
[----:B------:R-:W-:Y:S07]  /*4e80*/  LDSM.16.M88.4 R44, [R225+0x5000] ;  /* 0x00500000e12c783b */ /* 0x000fee0000000200 */
[----:B-1----:R-:W-:Y:S08]  /*4e90*/  HMMA.16816.F32 R192, R36, R184, RZ ;  /* 0x000000b824c0723c */ /* 0x002ff000000018ff */
[----:B------:R-:W-:Y:S08]  /*4ea0*/  HMMA.16816.F32 R236, R4, R66, R236 ;  /* 0x0000004204ec723c */ /* 0x000ff000000018ec */
[----:B--2---:R-:W-:Y:S08]  /*4eb0*/  HMMA.16816.F32 R244, R56, R180, R204 ;  /* 0x000000b438f4723c */ /* 0x004ff000000018cc */
[----:B------:R-:W-:Y:S08]  /*4ec0*/  HMMA.16816.F32 R240, R8, R66, R232 ;  /* 0x0000004208f0723c */ /* 0x000ff000000018e8 */
[----:B------:R-:W-:Y:S08]  /*4ed0*/  HMMA.16816.F32 R248, R52, R180, R196 ;  /* 0x000000b434f8723c */ /* 0x000ff000000018c4 */
[----:B---3--:R-:W-:Y:S08]  /*4ee0*/  HMMA.16816.F32 R204, R28, R176, R192 ;  /* 0x000000b01ccc723c */ /* 0x008ff000000018c0 */
[C---:B----4-:R-:W-:Y:S08]  /*4ef0*/  HMMA.16816.F32 R196, R36.reuse, R60, RZ ;  /* 0x0000003c24c4723c */ /* 0x050ff000000018ff */
[C---:B------:R-:W-:Y:S08]  /*4f00*/  HMMA.16816.F32 R192, R36.reuse, R62, RZ ;  /* 0x0000003e24c0723c */ /* 0x040ff000000018ff */
[----:B------:R-:W-:Y:S01]  /*4f10*/  HMMA.16816.F32 R64, R36, R186, RZ ;  /* 0x000000ba2440723c */ /* 0x000fe200000018ff */
[----:B------:R-:W1:Y:S07]  /*4f20*/  LDSM.16.M88.4 R36, [R222+0x800] ;  /* 0x00080000de24783b */ /* 0x000e6e0000000200 */
[----:B------:R-:W-:Y:S01]  /*4f30*/  HMMA.16816.F32 R208, R8, R50, R108 ;  /* 0x0000003208d0723c */ /* 0x000fe2000000186c */
[----:B------:R-:W-:Y:S04]  /*4f40*/  LDSM.16.M88.4 R108, [R222+0x2000] ;  /* 0x00200000de6c783b */ /* 0x000fe80000000200 */
[----:B------:R-:W2:Y:S03]  /*4f50*/  LDSM.16.M88.4 R48, [R225+0x4000] ;  /* 0x00400000e130783b */ /* 0x000ea60000000200 */
[----:B------:R-:W-:Y:S08]  /*4f60*/  HMMA.16816.F32 R228, R52, R188, R200 ;  /* 0x000000bc34e4723c */ /* 0x000ff000000018c8 */
[----:B------:R-:W-:Y:S08]  /*4f70*/  HMMA.16816.F32 R200, R40, R184, RZ ;  /* 0x000000b828c8723c */ /* 0x000ff000000018ff */
[----:B------:R-:W-:Y:S08]  /*4f80*/  HMMA.16816.F32 R212, R56, R188, R212 ;  /* 0x000000bc38d4723c */ /* 0x000ff000000018d4 */
[-C--:B------:R-:W-:Y:S08]  /*4f90*/  HMMA.16816.F32 R232, R52, R190.reuse, R216 ;  /* 0x000000be34e8723c */ /* 0x080ff000000018d8 */
[----:B------:R-:W-:Y:S08]  /*4fa0*/  HMMA.16816.F32 R216, R56, R190, R208 ;  /* 0x000000be38d8723c */ /* 0x000ff000000018d0 */
[----:B------:R-:W-:Y:S08]  /*4fb0*/  HMMA.16816.F32 R208, R32, R176, R200 ;  /* 0x000000b020d0723c */ /* 0x000ff000000018c8 */
[C---:B------:R-:W-:Y:S08]  /*4fc0*/  HMMA.16816.F32 R188, R40.reuse, R60, RZ ;  /* 0x0000003c28bc723c */ /* 0x040ff000000018ff */
[----:B------:R-:W-:Y:S08]  /*4fd0*/  HMMA.16816.F32 R200, R40, R62, RZ ;  /* 0x0000003e28c8723c */ /* 0x000ff000000018ff */
[C---:B-1----:R-:W-:Y:S08]  /*4fe0*/  HMMA.16816.F32 R196, R28.reuse, R36, R196 ;  /* 0x000000241cc4723c */ /* 0x042ff000000018c4 */
[C---:B------:R-:W-:Y:S08]  /*4ff0*/  HMMA.16816.F32 R192, R28.reuse, R38, R192 ;  /* 0x000000261cc0723c */ /* 0x040ff000000018c0 */
[----:B------:R-:W-:Y:S01]  /*5000*/  HMMA.16816.F32 R64, R28, R178, R64 ;  /* 0x000000b21c40723c */ /* 0x000fe20000001840 */
[----:B------:R-:W1:Y:S07]  /*5010*/  LDSM.16.M88.4 R28, [R223+0x1800] ;  /* 0x00180000df1c783b */ /* 0x000e6e0000000200 */
[----:B--2---:R-:W-:Y:S08]  /*5020*/  HMMA.16816.F32 R212, R48, R108, R212 ;  /* 0x0000006c30d4723c */ /* 0x004ff000000018d4 */
[----:B------:R-:W-:Y:S08]  /*5030*/  HMMA.16816.F32 R184, R40, R186, RZ ;  /* 0x000000ba28b8723c */ /* 0x000ff000000018ff */
[C---:B------:R-:W-:Y:S08]  /*5040*/  HMMA.16816.F32 R60, R32.reuse, R36, R188 ;  /* 0x00000024203c723c */ /* 0x040ff000000018bc */
[----:B------:R-:W-:Y:S01]  /*5050*/  HMMA.16816.F32 R40, R32, R38, R200 ;  /* 0x000000262028723c */ /* 0x000fe200000018c8 */
[----:B------:R-:W2:Y:S01]  /*5060*/  LDSM.16.M88.4 R36, [R223+0x1c00] ;  /* 0x001c0000df24783b */ /* 0x000ea20000000200 */
[----:B------:R-:W-:-:S04]  /*5070*/  FMUL.FTZ R0, R212, c[0x0][0x2ec] ;  /* 0x0000bb00d4007a20 */ /* 0x000fc80000410000 */
[----:B------:R3:W4:Y:S02]  /*5080*/  MUFU.TANH R12, R0 ;  /* 0x00000000000c7308 */ /* 0x0007240000002400 */
[----:B------:R-:W-:Y:S08]  /*5090*/  HMMA.16816.F32 R228, R44, R108, R228 ;  /* 0x0000006c2ce4723c */ /* 0x000ff000000018e4 */
[----:B------:R-:W-:Y:S01]  /*50a0*/  HMMA.16816.F32 R176, R32, R178, R184 ;  /* 0x000000b220b0723c */ /* 0x000fe200000018b8 */
[----:B---3--:R-:W-:-:S07]  /*50b0*/  FMUL.FTZ R0, R213, c[0x0][0x2ec] ;  /* 0x0000bb00d5007a20 */ /* 0x008fce0000410000 */
[----:B------:R-:W-:Y:S01]  /*50c0*/  HMMA.16816.F32 R32, R48, R110, R216 ;  /* 0x0000006e3020723c */ /* 0x000fe200000018d8 */
[----:B------:R3:W-:Y:S07]  /*50d0*/  MUFU.TANH R100, R0 ;  /* 0x0000000000647308 */ /* 0x0007ee0000002400 */
[----:B------:R-:W-:Y:S08]  /*50e0*/  HMMA.16816.F32 R184, R52, R182, R236 ;  /* 0x000000b634b8723c */ /* 0x000ff000000018ec */
[----:B-1----:R-:W-:Y:S01]  /*50f0*/  HMMA.16816.F32 R196, R20, R28, R196 ;  /* 0x0000001c14c4723c */ /* 0x002fe200000018c4 */
[----:B---3--:R-:W-:-:S04]  /*5100*/  FMUL.FTZ R0, R214, c[0x0][0x2ec] ;  /* 0x0000bb00d6007a20 */ /* 0x008fc80000410000 */
[----:B------:R1:W-:Y:S03]  /*5110*/  MUFU.TANH R239, R0 ;  /* 0x0000000000ef7308 */ /* 0x0003e60000002400 */
[----:B------:R-:W-:Y:S08]  /*5120*/  HMMA.16816.F32 R200, R20, R30, R192 ;  /* 0x0000001e14c8723c */ /* 0x000ff000000018c0 */
[----:B------:R-:W-:Y:S01]  /*5130*/  HMMA.16816.F32 R60, R24, R28, R60 ;  /* 0x0000001c183c723c */ /* 0x000fe2000000183c */
[----:B-1----:R-:W-:-:S07]  /*5140*/  FMUL.FTZ R0, R215, c[0x0][0x2ec] ;  /* 0x0000bb00d7007a20 */ /* 0x002fce0000410000 */
[----:B------:R-:W-:Y:S01]  /*5150*/  HMMA.16816.F32 R188, R24, R30, R40 ;  /* 0x0000001e18bc723c */ /* 0x000fe20000001828 */
[----:B------:R-:W1:Y:S01]  /*5160*/  LDSM.16.M88.4 R28, [R222+0x2400] ;  /* 0x00240000de1c783b */ /* 0x000e620000000200 */
[----:B------:R3:W-:Y:S06]  /*5170*/  MUFU.TANH R237, R0 ;  /* 0x0000000000ed7308 */ /* 0x0007ec0000002400 */
[----:B------:R-:W-:Y:S08]  /*5180*/  HMMA.16816.F32 R108, R44, R110, R232 ;  /* 0x0000006e2c6c723c */ /* 0x000ff000000018e8 */
[----:B--2---:R-:W-:Y:S01]  /*5190*/  HMMA.16816.F32 R204, R20, R36, R204 ;  /* 0x0000002414cc723c */ /* 0x004fe200000018cc */
[----:B---3--:R-:W-:-:S04]  /*51a0*/  FMUL.FTZ R0, R228, c[0x0][0x2ec] ;  /* 0x0000bb00e4007a20 */ /* 0x008fc80000410000 */
[----:B------:R2:W-:Y:S03]  /*51b0*/  MUFU.TANH R238, R0 ;  /* 0x0000000000ee7308 */ /* 0x0005e60000002400 */
[----:B------:R-:W-:Y:S07]  /*51c0*/  HMMA.16816.F32 R40, R56, R182, R240 ;  /* 0x000000b63828723c */ /* 0x000fee00000018f0 */
[----:B----4-:R-:W-:Y:S01]  /*51d0*/  IMAD.MOV.U32 R242, RZ, RZ, R12 ;  /* 0x000000fffff27224 */ /* 0x010fe200078e000c */
[----:B------:R-:W-:Y:S01]  /*51e0*/  HMMA.16816.F32 R208, R24, R36, R208 ;  /* 0x0000002418d0723c */ /* 0x000fe200000018d0 */
[----:B------:R-:W-:-:S02]  /*51f0*/  IMAD.MOV.U32 R243, RZ, RZ, R227 ;  /* 0x000000fffff37224 */ /* 0x000fc400078e00e3 */
[----:B--2---:R-:W-:-:S05]  /*5200*/  FMUL.FTZ R0, R229, c[0x0][0x2ec] ;  /* 0x0000bb00e5007a20 */ /* 0x004fca0000410000 */
[----:B------:R-:W-:Y:S01]  /*5210*/  HMMA.16816.F32 R192, R24, R38, R176 ;  /* 0x0000002618c0723c */ /* 0x000fe200000018b0 */
[----:B------:R-:W-:Y:S01]  /*5220*/  IMAD.MOV.U32 R106, RZ, RZ, R204 ;  /* 0x000000ffff6a7224 */ /* 0x000fe200078e00cc */
[----:B------:R2:W-:Y:S01]  /*5230*/  MUFU.TANH R235, R0 ;  /* 0x0000000000eb7308 */ /* 0x0005e20000002400 */
[----:B------:R-:W-:Y:S02]  /*5240*/  IMAD.MOV.U32 R105, RZ, RZ, R205 ;  /* 0x000000ffff697224 */ /* 0x000fe400078e00cd */
[----:B------:R-:W-:Y:S02]  /*5250*/  IMAD.MOV.U32 R101, RZ, RZ, R206 ;  /* 0x000000ffff657224 */ /* 0x000fe400078e00ce */
[----:B------:R-:W-:Y:S01]  /*5260*/  IMAD.MOV.U32 R2, RZ, RZ, R207 ;  /* 0x000000ffff027224 */ /* 0x000fe200078e00cf */
[----:B-1----:R-:W-:Y:S07]  /*5270*/  HMMA.16816.F32 R24, R48, R28, R244 ;  /* 0x0000001c3018723c */ /* 0x002fee00000018f4 */
[----:B------:R-:W-:Y:S01]  /*5280*/  IMAD.MOV.U32 R244, RZ, RZ, R106 ;  /* 0x000000fffff47224 */ /* 0x000fe200078e006a */
[----:B------:R-:W-:Y:S01]  /*5290*/  HMMA.16816.F32 R204, R20, R38, R64 ;  /* 0x0000002614cc723c */ /* 0x000fe20000001840 */
[----:B------:R-:W1:Y:S01]  /*52a0*/  LDSM.16.M88.4 R20, [R222+0x1800] ;  /* 0x00180000de14783b */ /* 0x000e620000000200 */
[----:B--2---:R-:W-:-:S02]  /*52b0*/  FMUL.FTZ R0, R230, c[0x0][0x2ec] ;  /* 0x0000bb00e6007a20 */ /* 0x004fc40000410000 */
[----:B------:R-:W-:Y:S02]  /*52c0*/  IMAD.MOV.U32 R246, RZ, RZ, R101 ;  /* 0x000000fffff67224 */ /* 0x000fe400078e0065 */
[----:B------:R2:W-:Y:S01]  /*52d0*/  MUFU.TANH R236, R0 ;  /* 0x0000000000ec7308 */ /* 0x0005e20000002400 */
[----:B------:R-:W3:Y:S01]  /*52e0*/  S2R R101, SR_TID.X ;  /* 0x0000000000657919 */ /* 0x000ee20000002100 */
[----:B------:R-:W-:Y:S01]  /*52f0*/  HMMA.16816.F32 R40, R48, R30, R40 ;  /* 0x0000001e3028723c */ /* 0x000fe20000001828 */
[----:B------:R-:W-:Y:S02]  /*5300*/  IMAD.MOV.U32 R245, RZ, RZ, R105 ;  /* 0x000000fffff57224 */ /* 0x000fe400078e0069 */
[----:B------:R-:W-:-:S05]  /*5310*/  IMAD.MOV.U32 R247, RZ, RZ, R2 ;  /* 0x000000fffff77224 */ /* 0x000fca00078e0002 */
[----:B------:R-:W-:Y:S01]  /*5320*/  HMMA.16816.F32 R64, R44, R28, R248 ;  /* 0x0000001c2c40723c */ /* 0x000fe200000018f8 */
[----:B--2---:R-:W-:-:S07]  /*5330*/  FMUL.FTZ R0, R32, c[0x0][0x2ec] ;  /* 0x0000bb0020007a20 */ /* 0x004fce0000410000 */
[----:B------:R-:W-:Y:S01]  /*5340*/  HMMA.16816.F32 R176, R44, R30, R184 ;  /* 0x0000001e2cb0723c */ /* 0x000fe200000018b8 */
[----:B------:R2:W-:Y:S01]  /*5350*/  MUFU.TANH R18, R0 ;  /* 0x0000000000127308 */ /* 0x0005e20000002400 */
[----:B---3--:R-:W-:-:S05]  /*5360*/  IMAD.SHL.U32 R101, R101, 0x2, RZ ;  /* 0x0000000265657824 */ /* 0x008fca00078e00ff */
[----:B------:R-:W-:Y:S01]  /*5370*/  LOP3.LUT R101, R101, 0x6, RZ, 0xc0, !PT ;  /* 0x0000000665657812 */ /* 0x000fe200078ec0ff */
[----:B-1----:R-:W-:Y:S01]  /*5380*/  HMMA.16816.F32 R60, R8, R20, R60 ;  /* 0x00000014083c723c */ /* 0x002fe2000000183c */
[----:B--2---:R-:W-:-:S04]  /*5390*/  FMUL.FTZ R0, R33, c[0x0][0x2ec] ;  /* 0x0000bb0021007a20 */ /* 0x004fc80000410000 */
[----:B------:R1:W2:Y:S03]  /*53a0*/  MUFU.TANH R13, R0 ;  /* 0x00000000000d7308 */ /* 0x0002a60000002400 */
[----:B------:R-:W-:Y:S08]  /*53b0*/  HMMA.16816.F32 R36, R8, R22, R188 ;  /* 0x000000160824723c */ /* 0x000ff000000018bc */
[----:B------:R-:W-:Y:S01]  /*53c0*/  HMMA.16816.F32 R180, R4, R20, R196 ;  /* 0x0000001404b4723c */ /* 0x000fe200000018c4 */
[----:B-1----:R-:W-:-:S04]  /*53d0*/  FMUL.FTZ R0, R34, c[0x0][0x2ec] ;  /* 0x0000bb0022007a20 */ /* 0x002fc80000410000 */
[----:B------:R1:W-:Y:S02]  /*53e0*/  MUFU.TANH R12, R0 ;  /* 0x00000000000c7308 */ /* 0x0003e40000002400 */
[----:B-1----:R-:W-:Y:S02]  /*53f0*/  FMUL.FTZ R0, R35, c[0x0][0x2ec] ;  /* 0x0000bb0023007a20 */ /* 0x002fe40000410000 */
[----:B------:R-:W1:Y:S04]  /*5400*/  LDSM.16.M88.4 R32, [R223+0x2800] ;  /* 0x00280000df20783b */ /* 0x000e680000000200 */
[----:B------:R3:W4:Y:S02]  /*5410*/  MUFU.TANH R19, R0 ;  /* 0x0000000000137308 */ /* 0x0007240000002400 */
[----:B---3--:R-:W-:-:S06]  /*5420*/  FMUL.FTZ R0, R108, c[0x0][0x2ec] ;  /* 0x0000bb006c007a20 */ /* 0x008fcc0000410000 */
[----:B------:R3:W5:Y:S02]  /*5430*/  MUFU.TANH R233, R0 ;  /* 0x0000000000e97308 */ /* 0x0007640000002400 */
[----:B---3--:R-:W-:Y:S01]  /*5440*/  FMUL.FTZ R0, R109, c[0x0][0x2ec] ;  /* 0x0000bb006d007a20 */ /* 0x008fe20000410000 */
[----:B-1----:R-:W-:Y:S05]  /*5450*/  HMMA.16816.F32 R28, R56, R32, R60 ;  /* 0x00000020381c723c */ /* 0x002fea000000183c */
[----:B------:R1:W3:Y:S02]  /*5460*/  MUFU.TANH R230, R0 ;  /* 0x0000000000e67308 */ /* 0x0002e40000002400 */
[----:B-1----:R-:W-:-:S06]  /*5470*/  FMUL.FTZ R0, R231, c[0x0][0x2ec] ;  /* 0x0000bb00e7007a20 */ /* 0x002fcc0000410000 */
[----:B------:R1:W1:Y:S02]  /*5480*/  MUFU.TANH R234, R0 ;  /* 0x0000000000ea7308 */ /* 0x0002640000002400 */
[----:B-1----:R-:W-:-:S06]  /*5490*/  FMUL.FTZ R0, R110, c[0x0][0x2ec] ;  /* 0x0000bb006e007a20 */ /* 0x002fcc0000410000 */
[----:B------:R1:W1:Y:S02]  /*54a0*/  MUFU.TANH R232, R0 ;  /* 0x0000000000e87308 */ /* 0x0002640000002400 */
[----:B-1----:R-:W-:-:S06]  /*54b0*/  FMUL.FTZ R0, R111, c[0x0][0x2ec] ;  /* 0x0000bb006f007a20 */ /* 0x002fcc0000410000 */
[----:B------:R1:W-:Y:S02]  /*54c0*/  MUFU.TANH R231, R0 ;  /* 0x0000000000e77308 */ /* 0x0003e40000002400 */
[----:B-1----:R-:W-:-:S06]  /*54d0*/  FMUL.FTZ R0, R24, c[0x0][0x2ec] ;  /* 0x0000bb0018007a20 */ /* 0x002fcc0000410000 */
[----:B------:R1:W1:Y:S02]  /*54e0*/  MUFU.TANH R229, R0 ;  /* 0x0000000000e57308 */ /* 0x0002640000002400 */
[----:B-1----:R-:W-:-:S06]  /*54f0*/  FMUL.FTZ R0, R25, c[0x0][0x2ec] ;  /* 0x0000bb0019007a20 */ /* 0x002fcc0000410000 */
[----:B------:R1:W1:Y:S02]  /*5500*/  MUFU.TANH R227, R0 ;  /* 0x0000000000e37308 */ /* 0x0002640000002400 */
[----:B-1----:R-:W-:-:S06]  /*5510*/  FMUL.FTZ R0, R40, c[0x0][0x2ec] ;  /* 0x0000bb0028007a20 */ /* 0x002fcc0000410000 */
[----:B------:R1:W-:Y:S02]  /*5520*/  MUFU.TANH R219, R0 ;  /* 0x0000000000db7308 */ /* 0x0003e40000002400 */
[----:B-1----:R-:W-:-:S06]  /*5530*/  FMUL.FTZ R0, R41, c[0x0][0x2ec] ;  /* 0x0000bb0029007a20 */ /* 0x002fcc0000410000 */
[----:B------:R1:W-:Y:S02]  /*5540*/  MUFU.TANH R228, R0 ;  /* 0x0000000000e47308 */ /* 0x0003e40000002400 */
[----:B-1----:R-:W-:-:S06]  /*5550*/  FMUL.FTZ R0, R26, c[0x0][0x2ec] ;  /* 0x0000bb001a007a20 */ /* 0x002fcc0000410000 */
[----:B------:R1:W-:Y:S02]  /*5560*/  MUFU.TANH R218, R0 ;  /* 0x0000000000da7308 */ /* 0x0003e40000002400 */
[----:B-1----:R-:W-:Y:S02]  /*5570*/  FMUL.FTZ R0, R27, c[0x0][0x2ec] ;  /* 0x0000bb001b007a20 */ /* 0x002fe40000410000 */
[----:B------:R-:W1:Y:S04]  /*5580*/  LDSM.16.M88.4 R24, [R222+0x2800] ;  /* 0x00280000de18783b */ /* 0x000e680000000200 */
[----:B------:R2:W1:Y:S02]  /*5590*/  MUFU.TANH R199, R0 ;  /* 0x0000000000c77308 */ /* 0x0004640000002400 */
[----:B--2---:R-:W-:-:S06]  /*55a0*/  FMUL.FTZ R0, R42, c[0x0][0x2ec] ;  /* 0x0000bb002a007a20 */ /* 0x004fcc0000410000 */
[----:B------:R2:W-:Y:S02]  /*55b0*/  MUFU.TANH R197, R0 ;  /* 0x0000000000c57308 */ /* 0x0005e40000002400 */
[----:B--2---:R-:W-:Y:S02]  /*55c0*/  FMUL.FTZ R0, R43, c[0x0][0x2ec] ;  /* 0x0000bb002b007a20 */ /* 0x004fe40000410000 */
[----:B------:R-:W-:Y:S04]  /*55d0*/  HMMA.16816.F32 R40, R56, R34, R36 ;  /* 0x000000223828723c */ /* 0x000fe80000001824 */
[----:B------:R2:W2:Y:S04]  /*55e0*/  MUFU.TANH R196, R0 ;  /* 0x0000000000c47308 */ /* 0x0004a80000002400 */
[----:B-1----:R-:W-:Y:S08]  /*55f0*/  HMMA.16816.F32 R108, R48, R24, R28 ;  /* 0x00000018306c723c */ /* 0x002ff0000000181c */
[----:B------:R-:W-:Y:S01]  /*5600*/  HMMA.16816.F32 R36, R4, R22, R200 ;  /* 0x000000160424723c */ /* 0x000fe200000018c8 */
[----:B------:R-:W1:Y:S01]  /*5610*/  LDSM.16.M88.4 R20, [R222+0x1c00] ;  /* 0x001c0000de14783b */ /* 0x000e620000000200 */
[----:B--2---:R-:W-:-:S04]  /*5620*/  FMUL.FTZ R0, R64, c[0x0][0x2ec] ;  /* 0x0000bb0040007a20 */ /* 0x004fc80000410000 */
[----:B------:R2:W1:Y:S02]  /*5630*/  MUFU.TANH R186, R0 ;  /* 0x0000000000ba7308 */ /* 0x0004640000002400 */
[----:B------:R-:W-:Y:S08]  /*5640*/  HMMA.16816.F32 R28, R52, R32, R180 ;  /* 0x00000020341c723c */ /* 0x000ff000000018b4 */
[----:B------:R-:W-:Y:S01]  /*5650*/  HMMA.16816.F32 R60, R48, R26, R40 ;  /* 0x0000001a303c723c */ /* 0x000fe20000001828 */
[----:B--2---:R-:W-:-:S07]  /*5660*/  FMUL.FTZ R0, R65, c[0x0][0x2ec] ;  /* 0x0000bb0041007a20 */ /* 0x004fce0000410000 */
[----:B------:R-:W-:Y:S01]  /*5670*/  HMMA.16816.F32 R32, R52, R34, R36 ;  /* 0x000000223420723c */ /* 0x000fe20000001824 */
[----:B------:R2:W2:Y:S07]  /*5680*/  MUFU.TANH R198, R0 ;  /* 0x0000000000c67308 */ /* 0x0004ae0000002400 */
[----:B-1----:R-:W-:Y:S01]  /*5690*/  HMMA.16816.F32 R40, R8, R20, R208 ;  /* 0x000000140828723c */ /* 0x002fe200000018d0 */
[----:B--2---:R-:W-:-:S04]  /*56a0*/  FMUL.FTZ R0, R176, c[0x0][0x2ec] ;  /* 0x0000bb00b0007a20 */ /* 0x004fc80000410000 */
[----:B------:R1:W2:Y:S03]  /*56b0*/  MUFU.TANH R187, R0 ;  /* 0x0000000000bb7308 */ /* 0x0002a60000002400 */
[----:B------:R-:W-:Y:S01]  /*56c0*/  HMMA.16816.F32 R36, R8, R22, R192 ;  /* 0x000000160824723c */ /* 0x000fe200000018c0 */
[----:B------:R-:W-:Y:S07]  /*56d0*/  LDSM.16.M88.4 R8, [R222+0x2c00] ;  /* 0x002c0000de08783b */ /* 0x000fee0000000200 */
[----:B------:R-:W-:Y:S01]  /*56e0*/  HMMA.16816.F32 R32, R44, R26, R32 ;  /* 0x0000001a2c20723c */ /* 0x000fe20000001820 */
[----:B-1----:R-:W-:-:S04]  /*56f0*/  FMUL.FTZ R0, R177, c[0x0][0x2ec] ;  /* 0x0000bb00b1007a20 */ /* 0x002fc80000410000 */
[----:B------:R1:W1:Y:S11]  /*5700*/  MUFU.TANH R185, R0 ;  /* 0x0000000000b97308 */ /* 0x0002760000002400 */
[----:B------:R-:W-:Y:S08]  /*5710*/  @!UPT UIADD3 URZ, URZ, URZ, URZ ;  /* 0x0000003f3f3ff290 */ /* 0x000ff0000fffe03f */
[----:B------:R-:W-:Y:S02]  /*5720*/  FMUL.FTZ R32, R32, c[0x0][0x2ec] ;  /* 0x0000bb0020207a20 */ /* 0x000fe40000410000 */
[----:B-1----:R-:W-:Y:S02]  /*5730*/  FMUL.FTZ R0, R66, c[0x0][0x2ec] ;  /* 0x0000bb0042007a20 */ /* 0x002fe40000410000 */
[----:B------:R-:W-:Y:S02]  /*5740*/  FMUL.FTZ R34, R34, c[0x0][0x2ec] ;  /* 0x0000bb0022227a20 */ /* 0x000fe40000410000 */
[----:B------:R1:W1:Y:S01]  /*5750*/  MUFU.TANH R184, R0 ;  /* 0x0000000000b87308 */ /* 0x0002620000002400 */
[----:B------:R-:W-:Y:S02]  /*5760*/  FMUL.FTZ R35, R35, c[0x0][0x2ec] ;  /* 0x0000bb0023237a20 */ /* 0x000fe40000410000 */
[----:B-1----:R-:W-:Y:S02]  /*5770*/  FMUL.FTZ R0, R67, c[0x0][0x2ec] ;  /* 0x0000bb0043007a20 */ /* 0x002fe40000410000 */
[----:B------:R-:W-:Y:S01]  /*5780*/  HMMA.16816.F32 R64, R44, R24, R28 ;  /* 0x000000182c40723c */ /* 0x000fe2000000181c */
[----:B------:R-:W1:Y:S02]  /*5790*/  LDSM.16.M88.4 R28, [R223+0x2c00] ;  /* 0x002c0000df1c783b */ /* 0x000e640000000200 */
[----:B------:R2:W1:Y:S01]  /*57a0*/  MUFU.TANH R177, R0 ;  /* 0x0000000000b17308 */ /* 0x0004620000002400 */
[----:B------:R-:W-:-:S04]  /*57b0*/  DEPBAR.LE SB0, 0x0 ;  /* 0x000080000000791a */ /* 0x000fc80000000000 */
[----:B--2---:R-:W-:-:S04]  /*57c0*/  FMUL.FTZ R0, R178, c[0x0][0x2ec] ;  /* 0x0000bb00b2007a20 */ /* 0x004fc80000410000 */
[----:B------:R2:W1:Y:S11]  /*57d0*/  MUFU.TANH R106, R0 ;  /* 0x00000000006a7308 */ /* 0x0004760000002400 */
[----:B------:R-:W-:Y:S01]  /*57e0*/  @!UPT UIADD3 URZ, URZ, URZ, URZ ;  /* 0x0000003f3f3ff290 */ /* 0x000fe2000fffe03f */
[----:B------:R-:W-:Y:S02]  /*57f0*/  FMUL.FTZ R65, R65, c[0x0][0x2ec] ;  /* 0x0000bb0041417a20 */ /* 0x000fe40000410000 */
[----:B------:R-:W-:Y:S02]  /*5800*/  FMUL.FTZ R66, R66, c[0x0][0x2ec] ;  /* 0x0000bb0042427a20 */ /* 0x000fe40000410000 */
[----:B------:R-:W-:Y:S02]  /*5810*/  FMUL.FTZ R64, R64, c[0x0][0x2ec] ;  /* 0x0000bb0040407a20 */ /* 0x000fe40000410000 */
[----:B------:R-:W-:-:S06]  /*5820*/  FMUL.FTZ R67, R67, c[0x0][0x2ec] ;  /* 0x0000bb0043437a20 */ /* 0x000fcc0000410000 */
[----:B------:R-:W-:Y:S01]  /*5830*/  MUFU.TANH R67, R67 ;  /* 0x0000004300437308 */ /* 0x000fe20000002400 */
[----:B--2---:R-:W-:-:S07]  /*5840*/  FMUL.FTZ R0, R179, c[0x0][0x2ec] ;  /* 0x0000bb00b3007a20 */ /* 0x004fce0000410000 */
[----:B------:R2:W-:Y:S02]  /*5850*/  MUFU.TANH R107, R0 ;  /* 0x00000000006b7308 */ /* 0x0005e40000002400 */
[----:B--2---:R-:W-:-:S06]  /*5860*/  FMUL.FTZ R0, R108, c[0x0][0x2ec] ;  /* 0x0000bb006c007a20 */ /* 0x004fcc0000410000 */
[----:B------:R2:W-:Y:S02]  /*5870*/  MUFU.TANH R213, R0 ;  /* 0x0000000000d57308 */ /* 0x0005e40000002400 */
[----:B--2---:R-:W-:-:S06]  /*5880*/  FMUL.FTZ R0, R109, c[0x0][0x2ec] ;  /* 0x0000bb006d007a20 */ /* 0x004fcc0000410000 */
[----:B------:R2:W1:Y:S02]  /*5890*/  MUFU.TANH R212, R0 ;  /* 0x0000000000d47308 */ /* 0x0004640000002400 */
[----:B--2---:R-:W-:-:S06]  /*58a0*/  FMUL.FTZ R0, R60, c[0x0][0x2ec] ;  /* 0x0000bb003c007a20 */ /* 0x004fcc0000410000 */
[----:B------:R2:W-:Y:S02]  /*58b0*/  MUFU.TANH R216, R0 ;  /* 0x0000000000d87308 */ /* 0x0005e40000002400 */
[----:B--2---:R-:W-:-:S06]  /*58c0*/  FMUL.FTZ R0, R61, c[0x0][0x2ec] ;  /* 0x0000bb003d007a20 */ /* 0x004fcc0000410000 */
[----:B------:R2:W1:Y:S02]  /*58d0*/  MUFU.TANH R214, R0 ;  /* 0x0000000000d67308 */ /* 0x0004640000002400 */
[----:B--2---:R-:W-:-:S06]  /*58e0*/  FMUL.FTZ R0, R110, c[0x0][0x2ec] ;  /* 0x0000bb006e007a20 */ /* 0x004fcc0000410000 */
[----:B------:R2:W-:Y:S02]  /*58f0*/  MUFU.TANH R215, R0 ;  /* 0x0000000000d77308 */ /* 0x0005e40000002400 */
[----:B--2---:R-:W-:Y:S02]  /*5900*/  FMUL.FTZ R0, R111, c[0x0][0x2ec] ;  /* 0x0000bb006f007a20 */ /* 0x004fe40000410000 */
[----:B------:R-:W-:Y:S04]  /*5910*/  HMMA.16816.F32 R108, R4, R20, R244 ;  /* 0x00000014046c723c */ /* 0x000fe800000018f4 */
[----:B------:R2:W1:Y:S02]  /*5920*/  MUFU.TANH R217, R0 ;  /* 0x0000000000d97308 */ /* 0x0004640000002400 */
[----:B--2---:R-:W-:-:S06]  /*5930*/  FMUL.FTZ R0, R62, c[0x0][0x2ec] ;  /* 0x0000bb003e007a20 */ /* 0x004fcc0000410000 */
[----:B------:R2:W1:Y:S02]  /*5940*/  MUFU.TANH R176, R0 ;  /* 0x0000000000b07308 */ /* 0x0004640000002400 */
[----:B--2---:R-:W-:Y:S02]  /*5950*/  FMUL.FTZ R0, R63, c[0x0][0x2ec] ;  /* 0x0000bb003f007a20 */ /* 0x004fe40000410000 */
[----:B------:R-:W-:Y:S04]  /*5960*/  HMMA.16816.F32 R60, R4, R22, R204 ;  /* 0x00000016043c723c */ /* 0x000fe800000018cc */
[----:B------:R-:W-:Y:S03]  /*5970*/  MUFU.TANH R205, R65 ;  /* 0x0000004100cd7308 */ /* 0x000fe60000002400 */
[----:B------:R-:W-:Y:S01]  /*5980*/  FMUL.FTZ R5, R33, c[0x0][0x2ec] ;  /* 0x0000bb0021057a20 */ /* 0x000fe20000410000 */
[C---:B-1----:R-:W-:Y:S04]  /*5990*/  HMMA.16816.F32 R20, R56.reuse, R28, R40 ;  /* 0x0000001c3814723c */ /* 0x042fe80000001828 */
[----:B------:R1:W2:Y:S04]  /*59a0*/  MUFU.TANH R105, R0 ;  /* 0x0000000000697308 */ /* 0x0002a80000002400 */
[----:B------:R-:W-:Y:S04]  /*59b0*/  HMMA.16816.F32 R56, R56, R30, R36 ;  /* 0x0000001e3838723c */ /* 0x000fe80000001824 */
[----:B------:R2:W-:Y:S01]  /*59c0*/  MUFU.TANH R7, R66 ;  /* 0x0000004200077308 */ /* 0x0005e20000002400 */
[----:B-1----:R-:W-:-:S07]  /*59d0*/  IMAD R0, R252, 0x40, R101 ;  /* 0x00000040fc007824 */ /* 0x002fce00078e0265 */
[----:B------:R1:W1:Y:S01]  /*59e0*/  MUFU.TANH R204, R64 ;  /* 0x0000004000cc7308 */ /* 0x0002620000002400 */
[----:B------:R-:W-:-:S03]  /*59f0*/  IADD3 R2, R0, 0x1, RZ ;  /* 0x0000000100027810 */ /* 0x000fc60007ffe0ff */
[----:B------:R-:W-:Y:S01]  /*5a00*/  HMMA.16816.F32 R24, R48, R8, R20 ;  /* 0x000000083018723c */ /* 0x000fe20000001814 */
[----:B------:R-:W-:-:S03]  /*5a10*/  ISETP.GE.AND P3, PT, R0, R14, PT ;  /* 0x0000000e0000720c */ /* 0x000fc60003f66270 */
[----:B------:R-:W1:Y:S01]  /*5a20*/  MUFU.TANH R101, R32 ;  /* 0x0000002000657308 */ /* 0x000e620000002400 */
[C---:B------:R-:W-:Y:S02]  /*5a30*/  ISETP.GE.AND P1, PT, R2.reuse, R14, PT ;  /* 0x0000000e0200720c */ /* 0x040fe40003f26270 */
[C---:B------:R-:W-:Y:S02]  /*5a40*/  ISETP.GE.AND P2, PT, R2.reuse, R17, PT ;  /* 0x000000110200720c */ /* 0x040fe40003f46270 */
[C---:B------:R-:W-:Y:S01]  /*5a50*/  ISETP.GE.AND P6, PT, R2.reuse, R15, PT ;  /* 0x0000000f0200720c */ /* 0x040fe20003fc6270 */
[----:B------:R-:W-:Y:S01]  /*5a60*/  HMMA.16816.F32 R20, R52, R28, R108 ;  /* 0x0000001c3414723c */ /* 0x000fe2000000186c */
[----:B------:R-:W-:Y:S01]  /*5a70*/  ISETP.GE.AND P4, PT, R2, R16, PT ;  /* 0x000000100200720c */ /* 0x000fe20003f86270 */
[----:B------:R-:W-:Y:S01]  /*5a80*/  MUFU.TANH R43, R35 ;  /* 0x00000023002b7308 */ /* 0x000fe20000002400 */
[C---:B------:R-:W-:Y:S02]  /*5a90*/  IADD3 R2, R0.reuse, 0x9, RZ ;  /* 0x0000000900027810 */ /* 0x040fe40007ffe0ff */
[----:B------:R-:W-:-:S02]  /*5aa0*/  IADD3 R4, R0, 0x8, RZ ;  /* 0x0000000800047810 */ /* 0x000fc40007ffe0ff */
[-C--:B------:R-:W-:Y:S01]  /*5ab0*/  ISETP.GE.AND P0, PT, R2, R14.reuse, PT ;  /* 0x0000000e0200720c */ /* 0x080fe20003f06270 */
[----:B------:R-:W-:Y:S01]  /*5ac0*/  HMMA.16816.F32 R56, R48, R10, R56 ;  /* 0x0000000a3038723c */ /* 0x000fe20000001838 */
[----:B------:R-:W-:Y:S01]  /*5ad0*/  FSEL R33, R242, -INF , !P3 ;  /* 0xff800000f2217808 */ /* 0x000fe20005800000 */
[----:B------:R-:W1:Y:S01]  /*5ae0*/  MUFU.TANH R48, R34 ;  /* 0x0000002200307308 */ /* 0x000e620000002400 */
[----:B------:R-:W-:Y:S02]  /*5af0*/  FSEL R39, R13, -INF , !P0 ;  /* 0xff8000000d277808 */ /* 0x000fe40004000000 */
[-C--:B------:R-:W-:Y:S02]  /*5b00*/  ISETP.GE.AND P0, PT, R0, R17.reuse, PT ;  /* 0x000000110000720c */ /* 0x080fe40003f06270 */
[-C--:B------:R-:W-:Y:S01]  /*5b10*/  ISETP.GE.AND P3, PT, R4, R17.reuse, PT ;  /* 0x000000110400720c */ /* 0x080fe20003f66270 */
[----:B------:R-:W-:Y:S01]  /*5b20*/  HMMA.16816.F32 R52, R52, R30, R60 ;  /* 0x0000001e3434723c */ /* 0x000fe2000000183c */
[----:B------:R-:W-:Y:S01]  /*5b30*/  FSEL R37, R239, -INF , !P0 ;  /* 0xff800000ef257808 */ /* 0x000fe20004000000 */
[----:B------:R-:W-:Y:S01]  /*5b40*/  FMUL.FTZ R6, R24, c[0x0][0x2ec] ;  /* 0x0000bb0018067a20 */ /* 0x000fe20000410000 */
[----:B------:R-:W-:Y:S01]  /*5b50*/  ISETP.GE.AND P0, PT, R2, R17, PT ;  /* 0x000000110200720c */ /* 0x000fe20003f06270 */
[----:B------:R-:W-:Y:S01]  /*5b60*/  FMUL.FTZ R26, R26, c[0x0][0x2ec] ;  /* 0x0000bb001a1a7a20 */ /* 0x000fe20000410000 */
[----:B------:R-:W-:Y:S01]  /*5b70*/  ISETP.GE.AND P5, PT, R4, R14, PT ;  /* 0x0000000e0400720c */ /* 0x000fe20003fa6270 */
[----:B------:R3:W-:Y:S01]  /*5b80*/  MUFU.TANH R42, R6 ;  /* 0x00000006002a7308 */ /* 0x0007e20000002400 */
[----:B----4-:R-:W-:Y:S01]  /*5b90*/  FSEL R65, R19, -INF , !P0 ;  /* 0xff80000013417808 */ /* 0x010fe20004000000 */
[----:B------:R-:W-:Y:S01]  /*5ba0*/  HMMA.16816.F32 R20, R44, R8, R20 ;  /* 0x000000082c14723c */ /* 0x000fe20000001814 */
[----:B------:R-:W-:Y:S01]  /*5bb0*/  ISETP.GE.AND P0, PT, R0, R15, PT ;  /* 0x0000000f0000720c */ /* 0x000fe20003f06270 */
[----:B------:R-:W-:Y:S01]  /*5bc0*/  FMUL.FTZ R27, R27, c[0x0][0x2ec] ;  /* 0x0000bb001b1b7a20 */ /* 0x000fe20000410000 */
[----:B--2---:R-:W-:-:S02]  /*5bd0*/  FSEL R66, R12, -INF , !P3 ;  /* 0xff8000000c427808 */ /* 0x004fc40005800000 */
[----:B------:R-:W-:Y:S01]  /*5be0*/  FSEL R36, R100, -INF , !P1 ;  /* 0xff80000064247808 */ /* 0x000fe20004800000 */
[----:B------:R-:W-:Y:S01]  /*5bf0*/  MUFU.TANH R26, R26 ;  /* 0x0000001a001a7308 */ /* 0x000fe20000002400 */
[----:B------:R-:W-:Y:S01]  /*5c00*/  FSEL R38, R18, -INF , !P5 ;  /* 0xff80000012267808 */ /* 0x000fe20006800000 */
[----:B------:R-:W-:Y:S01]  /*5c10*/  FMUL.FTZ R56, R56, c[0x0][0x2ec] ;  /* 0x0000bb0038387a20 */ /* 0x000fe20000410000 */
[----:B-1----:R-:W-:Y:S01]  /*5c20*/  FSEL R64, R237, -INF , !P2 ;  /* 0xff800000ed407808 */ /* 0x002fe20005000000 */
[----:B------:R-:W-:Y:S01]  /*5c30*/  FMUL.FTZ R57, R57, c[0x0][0x2ec] ;  /* 0x0000bb0039397a20 */ /* 0x000fe20000410000 */
[----:B------:R-:W-:Y:S01]  /*5c40*/  FSEL R12, R238, -INF , !P0 ;  /* 0xff800000ee0c7808 */ /* 0x000fe20004000000 */
[----:B------:R-:W-:Y:S01]  /*5c50*/  FMUL.FTZ R58, R58, c[0x0][0x2ec] ;  /* 0x0000bb003a3a7a20 */ /* 0x000fe20000410000 */
[CC--:B------:R-:W-:Y:S01]  /*5c60*/  ISETP.GE.AND P1, PT, R4.reuse, R15.reuse, PT ;  /* 0x0000000f0400720c */ /* 0x0c0fe20003f26270 */
[----:B------:R1:W-:Y:S01]  /*5c70*/  MUFU.TANH R100, R5 ;  /* 0x0000000500647308 */ /* 0x0003e20000002400 */
[-C--:B------:R-:W-:Y:S01]  /*5c80*/  ISETP.GE.AND P5, PT, R4, R16.reuse, PT ;  /* 0x000000100400720c */ /* 0x080fe20003fa6270 */
[----:B---3--:R-:W-:Y:S01]  /*5c90*/  FMUL.FTZ R6, R25, c[0x0][0x2ec] ;  /* 0x0000bb0019067a20 */ /* 0x008fe20000410000 */
[C---:B------:R-:W-:Y:S01]  /*5ca0*/  ISETP.GE.AND P2, PT, R2.reuse, R15, PT ;  /* 0x0000000f0200720c */ /* 0x040fe20003f46270 */
[----:B------:R-:W-:Y:S01]  /*5cb0*/  HMMA.16816.F32 R44, R44, R10, R52 ;  /* 0x0000000a2c2c723c */ /* 0x000fe20000001834 */
[-C--:B------:R-:W-:Y:S01]  /*5cc0*/  ISETP.GE.AND P3, PT, R2, R16.reuse, PT ;  /* 0x000000100200720c */ /* 0x080fe20003f66270 */
[----:B------:R-:W-:Y:S01]  /*5cd0*/  FMUL.FTZ R59, R59, c[0x0][0x2ec] ;  /* 0x0000bb003b3b7a20 */ /* 0x000fe20000410000 */
[C---:B------:R-:W-:Y:S01]  /*5ce0*/  ISETP.GE.AND P0, PT, R0.reuse, R16, PT ;  /* 0x000000100000720c */ /* 0x040fe20003f06270 */
[----:B------:R-:W-:Y:S01]  /*5cf0*/  MUFU.TANH R40, R56 ;  /* 0x0000003800287308 */ /* 0x000fe20000002400 */
[----:B------:R-:W-:Y:S01]  /*5d00*/  IADD3 R2, R0, 0x10, RZ ;  /* 0x0000001000027810 */ /* 0x000fe20007ffe0ff */
[----:B------:R-:W-:Y:S01]  /*5d10*/  FMUL.FTZ R21, R21, c[0x0][0x2ec] ;  /* 0x0000bb0015157a20 */ /* 0x000fe20000410000 */
[----:B------:R-:W-:Y:S01]  /*5d20*/  FSEL R13, R235, -INF , !P6 ;  /* 0xff800000eb0d7808 */ /* 0x000fe20007000000 */
[----:B------:R-:W-:Y:S01]  /*5d30*/  FMUL.FTZ R9, R20, c[0x0][0x2ec] ;  /* 0x0000bb0014097a20 */ /* 0x000fe20000410000 */
[----:B-----5:R-:W-:Y:S01]  /*5d40*/  FSEL R19, R233, -INF , !P1 ;  /* 0xff800000e9137808 */ /* 0x020fe20004800000 */
[----:B------:R-:W-:Y:S01]  /*5d50*/  FMUL.FTZ R22, R22, c[0x0][0x2ec] ;  /* 0x0000bb0016167a20 */ /* 0x000fe20000410000 */
[----:B------:R-:W-:Y:S01]  /*5d60*/  FSEL R32, R230, -INF , !P2 ;  /* 0xff800000e6207808 */ /* 0x000fe20005000000 */
[----:B------:R-:W2:Y:S01]  /*5d70*/  MUFU.TANH R57, R57 ;  /* 0x0000003900397308 */ /* 0x000ea20000002400 */
[----:B-1----:R-:W-:Y:S01]  /*5d80*/  IADD3 R5, R0, 0x11, RZ ;  /* 0x0000001100057810 */ /* 0x002fe20007ffe0ff */
[----:B------:R-:W-:Y:S01]  /*5d90*/  FMUL.FTZ R8, R23, c[0x0][0x2ec] ;  /* 0x0000bb0017087a20 */ /* 0x000fe20000410000 */
[----:B------:R-:W-:-:S02]  /*5da0*/  FSEL R18, R236, -INF , !P0 ;  /* 0xff800000ec127808 */ /* 0x000fc40004000000 */
[----:B------:R-:W-:Y:S02]  /*5db0*/  FSEL R24, R234, -INF , !P4 ;  /* 0xff800000ea187808 */ /* 0x000fe40006000000 */
[----:B------:R-:W-:Y:S01]  /*5dc0*/  FSEL R28, R232, -INF , !P5 ;  /* 0xff800000e81c7808 */ /* 0x000fe20006800000 */
[----:B------:R1:W3:Y:S01]  /*5dd0*/  MUFU.TANH R41, R6 ;  /* 0x0000000600297308 */ /* 0x0002e20000002400 */
[C---:B------:R-:W-:Y:S02]  /*5de0*/  ISETP.GE.AND P6, PT, R2.reuse, R14, PT ;  /* 0x0000000e0200720c */ /* 0x040fe40003fc6270 */
[----:B------:R-:W-:Y:S01]  /*5df0*/  ISETP.GE.AND P1, PT, R2, R17, PT ;  /* 0x000000110200720c */ /* 0x000fe20003f26270 */
[----:B------:R-:W-:Y:S01]  /*5e00*/  FMUL.FTZ R46, R46, c[0x0][0x2ec] ;  /* 0x0000bb002e2e7a20 */ /* 0x000fe20000410000 */
[C---:B------:R-:W-:Y:S02]  /*5e10*/  ISETP.GE.AND P2, PT, R2.reuse, R15, PT ;  /* 0x0000000f0200720c */ /* 0x040fe40003f46270 */
[----:B------:R-:W-:Y:S01]  /*5e20*/  ISETP.GE.AND P0, PT, R2, R16, PT ;  /* 0x000000100200720c */ /* 0x000fe20003f06270 */
[----:B------:R-:W4:Y:S01]  /*5e30*/  MUFU.TANH R21, R21 ;  /* 0x0000001500157308 */ /* 0x000f220000002400 */
[----:B------:R-:W-:-:S02]  /*5e40*/  ISETP.GE.AND P4, PT, R5, R14, PT ;  /* 0x0000000e0500720c */ /* 0x000fc40003f86270 */
[----:B------:R-:W-:Y:S02]  /*5e50*/  ISETP.GE.AND P5, PT, R5, R17, PT ;  /* 0x000000110500720c */ /* 0x000fe40003fa6270 */
[C---:B------:R-:W-:Y:S02]  /*5e60*/  IADD3 R4, R0.reuse, 0x18, RZ ;  /* 0x0000001800047810 */ /* 0x040fe40007ffe0ff */
[----:B------:R-:W-:Y:S01]  /*5e70*/  IADD3 R2, R0, 0x19, RZ ;  /* 0x0000001900027810 */ /* 0x000fe20007ffe0ff */
[----:B-1----:R-:W-:Y:S01]  /*5e80*/  FMUL.FTZ R6, R45, c[0x0][0x2ec] ;  /* 0x0000bb002d067a20 */ /* 0x002fe20000410000 */
[----:B------:R-:W-:Y:S01]  /*5e90*/  FSEL R188, R229, -INF , !P6 ;  /* 0xff800000e5bc7808 */ /* 0x000fe20007000000 */
[----:B------:R-:W1:Y:S01]  /*5ea0*/  MUFU.TANH R27, R27 ;  /* 0x0000001b001b7308 */ /* 0x000e620000002400 */
[----:B------:R-:W-:Y:S02]  /*5eb0*/  FSEL R189, R227, -INF , !P4 ;  /* 0xff800000e3bd7808 */ /* 0x000fe40006000000 */
[----:B------:R-:W-:-:S02]  /*5ec0*/  FSEL R201, R199, -INF , !P5 ;  /* 0xff800000c7c97808 */ /* 0x000fc40006800000 */
[-C--:B------:R-:W-:Y:S02]  /*5ed0*/  ISETP.GE.AND P6, PT, R4, R14.reuse, PT ;  /* 0x0000000e0400720c */ /* 0x080fe40003fc6270 */
[C---:B------:R-:W-:Y:S01]  /*5ee0*/  ISETP.GE.AND P4, PT, R2.reuse, R14, PT ;  /* 0x0000000e0200720c */ /* 0x040fe20003f86270 */
[----:B------:R-:W5:Y:S01]  /*5ef0*/  MUFU.TANH R58, R58 ;  /* 0x0000003a003a7308 */ /* 0x000f620000002400 */
[----:B------:R-:W-:Y:S02]  /*5f00*/  ISETP.GE.AND P5, PT, R2, R17, PT ;  /* 0x000000110200720c */ /* 0x000fe40003fa6270 */
[----:B------:R-:W-:Y:S02]  /*5f10*/  FSEL R25, R231, -INF , !P3 ;  /* 0xff800000e7197808 */ /* 0x000fe40005800000 */
[----:B------:R-:W-:Y:S02]  /*5f20*/  FSEL R200, R219, -INF , !P6 ;  /* 0xff800000dbc87808 */ /* 0x000fe40007000000 */
[----:B------:R-:W-:Y:S01]  /*5f30*/  FSEL R190, R228, -INF , !P4 ;  /* 0xff800000e4be7808 */ /* 0x000fe20006000000 */
[----:B------:R-:W1:Y:S01]  /*5f40*/  MUFU.TANH R59, R59 ;  /* 0x0000003b003b7308 */ /* 0x000e620000002400 */
[----:B------:R-:W-:-:S02]  /*5f50*/  FSEL R191, R218, -INF , !P1 ;  /* 0xff800000dabf7808 */ /* 0x000fc40004800000 */
[----:B------:R-:W-:Y:S02]  /*5f60*/  FSEL R203, R196, -INF , !P5 ;  /* 0xff800000c4cb7808 */ /* 0x000fe40006800000 */
[----:B------:R-:W-:Y:S02]  /*5f70*/  FSEL R30, R186, -INF , !P2 ;  /* 0xff800000ba1e7808 */ /* 0x000fe40005000000 */
[C---:B------:R-:W-:Y:S01]  /*5f80*/  ISETP.GE.AND P3, PT, R5.reuse, R15, PT ;  /* 0x0000000f0500720c */ /* 0x040fe20003f66270 */
[----:B------:R-:W1:Y:S01]  /*5f90*/  MUFU.TANH R9, R9 ;  /* 0x0000000900097308 */ /* 0x000e620000002400 */
[----:B------:R-:W-:Y:S02]  /*5fa0*/  ISETP.GE.AND P6, PT, R5, R16, PT ;  /* 0x000000100500720c */ /* 0x000fe40003fc6270 */
[C---:B------:R-:W-:Y:S02]  /*5fb0*/  ISETP.GE.AND P4, PT, R4.reuse, R17, PT ;  /* 0x000000110400720c */ /* 0x040fe40003f86270 */
[----:B------:R-:W-:-:S02]  /*5fc0*/  ISETP.GE.AND P1, PT, R4, R15, PT ;  /* 0x0000000f0400720c */ /* 0x000fc40003f26270 */
[C---:B------:R-:W-:Y:S01]  /*5fd0*/  ISETP.GE.AND P5, PT, R2.reuse, R15, PT ;  /* 0x0000000f0200720c */ /* 0x040fe20003fa6270 */
[----:B------:R-:W1:Y:S01]  /*5fe0*/  MUFU.TANH R22, R22 ;  /* 0x0000001600167308 */ /* 0x000e620000002400 */
[----:B------:R-:W-:Y:S02]  /*5ff0*/  ISETP.GE.AND P2, PT, R2, R16, PT ;  /* 0x000000100200720c */ /* 0x000fe40003f46270 */
[C---:B------:R-:W-:Y:S02]  /*6000*/  IADD3 R2, R0.reuse, 0x20, RZ ;  /* 0x0000002000027810 */ /* 0x040fe40007ffe0ff */
[----:B------:R-:W-:Y:S02]  /*6010*/  IADD3 R5, R0, 0x21, RZ ;  /* 0x0000002100057810 */ /* 0x000fe40007ffe0ff */
[----:B------:R-:W-:Y:S01]  /*6020*/  FSEL R202, R197, -INF , !P4 ;  /* 0xff800000c5ca7808 */ /* 0x000fe20006000000 */
[----:B------:R-:W1:Y:S01]  /*6030*/  MUFU.TANH R8, R8 ;  /* 0x0000000800087308 */ /* 0x000e620000002400 */
[----:B------:R-:W-:-:S02]  /*6040*/  FSEL R29, R198, -INF , !P3 ;  /* 0xff800000c61d7808 */ /* 0x000fc40005800000 */
[----:B------:R-:W-:Y:S02]  /*6050*/  FSEL R31, R187, -INF , !P1 ;  /* 0xff800000bb1f7808 */ /* 0x000fe40004800000 */
[----:B------:R-:W-:Y:S02]  /*6060*/  FSEL R34, R185, -INF , !P5 ;  /* 0xff800000b9227808 */ /* 0x000fe40006800000 */
[----:B------:R-:W-:Y:S01]  /*6070*/  FSEL R35, R184, -INF , !P0 ;  /* 0xff800000b8237808 */ /* 0x000fe20004000000 */
[----:B------:R-:W-:Y:S01]  /*6080*/  MUFU.TANH R6, R6 ;  /* 0x0000000600067308 */ /* 0x000fe20000002400 */
[----:B------:R-:W-:Y:S01]  /*6090*/  FSEL R56, R177, -INF , !P6 ;  /* 0xff800000b1387808 */ /* 0x000fe20007000000 */
[----:B------:R-:W-:Y:S01]  /*60a0*/  BAR.SYNC.DEFER_BLOCKING 0x0 ;  /* 0x0000000000007b1d */ /* 0x000fe20000010000 */
[----:B------:R-:W-:Y:S02]  /*60b0*/  ISETP.GE.AND P4, PT, R4, R16, PT ;  /* 0x000000100400720c */ /* 0x000fe40003f86270 */
[----:B------:R-:W-:-:S02]  /*60c0*/  ISETP.GE.AND P3, PT, R2, R14, PT ;  /* 0x0000000e0200720c */ /* 0x000fc40003f66270 */
[C---:B------:R-:W-:Y:S02]  /*60d0*/  ISETP.GE.AND P1, PT, R2.reuse, R17, PT ;  /* 0x000000110200720c */ /* 0x040fe40003f26270 */
[C---:B------:R-:W-:Y:S02]  /*60e0*/  ISETP.GE.AND P5, PT, R2.reuse, R15, PT ;  /* 0x0000000f0200720c */ /* 0x040fe40003fa6270 */
[----:B------:R-:W-:Y:S02]  /*60f0*/  ISETP.GE.AND P0, PT, R2, R16, PT ;  /* 0x000000100200720c */ /* 0x000fe40003f06270 */
[----:B------:R-:W-:Y:S02]  /*6100*/  ISETP.GE.AND P6, PT, R5, R14, PT ;  /* 0x0000000e0500720c */ /* 0x000fe40003fc6270 */
[----:B------:R-:W-:Y:S02]  /*6110*/  IADD3 R2, R0, 0x29, RZ ;  /* 0x0000002900027810 */ /* 0x000fe40007ffe0ff */
[----:B------:R-:W-:-:S02]  /*6120*/  FSEL R106, R106, -INF , !P4 ;  /* 0xff8000006a6a7808 */ /* 0x000fc40006000000 */
[----:B------:R-:W-:Y:S02]  /*6130*/  FSEL R212, R212, -INF , !P6 ;  /* 0xff800000d4d47808 */ /* 0x000fe40007000000 */
[----:B------:R-:W-:Y:S02]  /*6140*/  ISETP.GE.AND P4, PT, R5, R17, PT ;  /* 0x000000110500720c */ /* 0x000fe40003f86270 */
[----:B------:R-:W-:Y:S02]  /*6150*/  ISETP.GE.AND P6, PT, R2, R14, PT ;  /* 0x0000000e0200720c */ /* 0x000fe40003fc6270 */
[----:B------:R-:W-:Y:S02]  /*6160*/  IADD3 R4, R0, 0x28, RZ ;  /* 0x0000002800047810 */ /* 0x000fe40007ffe0ff */
[----:B------:R-:W-:Y:S02]  /*6170*/  FSEL R213, R213, -INF , !P3 ;  /* 0xff800000d5d57808 */ /* 0x000fe40005800000 */
[----:B------:R-:W-:-:S02]  /*6180*/  FSEL R214, R214, -INF , !P6 ;  /* 0xff800000d6d67808 */ /* 0x000fc40007000000 */
[----:B------:R-:W-:Y:S02]  /*6190*/  FSEL R217, R217, -INF , !P4 ;  /* 0xff800000d9d97808 */ /* 0x000fe40006000000 */
        /* <DEDUP_REMOVED lines=8> */
[----:B------:R-:W-:Y:S02]  /*6220*/  FSEL R204, R204, -INF , !P5 ;  /* 0xff800000cccc7808 */ /* 0x000fe40006800000 */
[C---:B------:R-:W-:Y:S02]  /*6230*/  ISETP.GE.AND P2, PT, R5.reuse, R15, PT ;  /* 0x0000000f0500720c */ /* 0x040fe40003f46270 */
[----:B------:R-:W-:-:S02]  /*6240*/  ISETP.GE.AND P3, PT, R5, R16, PT ;  /* 0x000000100500720c */ /* 0x000fc40003f66270 */
[CC--:B------:R-:W-:Y:S02]  /*6250*/  ISETP.GE.AND P1, PT, R4.reuse, R15.reuse, PT ;  /* 0x0000000f0400720c */ /* 0x0c0fe40003f26270 */
[-C--:B------:R-:W-:Y:S02]  /*6260*/  ISETP.GE.AND P6, PT, R4, R16.reuse, PT ;  /* 0x000000100400720c */ /* 0x080fe40003fc6270 */
[C---:B------:R-:W-:Y:S02]  /*6270*/  ISETP.GE.AND P4, PT, R2.reuse, R15, PT ;  /* 0x0000000f0200720c */ /* 0x040fe40003f86270 */
[----:B------:R-:W-:Y:S02]  /*6280*/  ISETP.GE.AND P5, PT, R2, R16, PT ;  /* 0x000000100200720c */ /* 0x000fe40003fa6270 */
[C---:B------:R-:W-:Y:S02]  /*6290*/  IADD3 R5, R0.reuse, 0x30, RZ ;  /* 0x0000003000057810 */ /* 0x040fe40007ffe0ff */
[----:B------:R-:W-:-:S02]  /*62a0*/  IADD3 R4, R0, 0x31, RZ ;  /* 0x0000003100047810 */ /* 0x000fc40007ffe0ff */
[C---:B------:R-:W-:Y:S02]  /*62b0*/  IADD3 R2, R0.reuse, 0x38, RZ ;  /* 0x0000003800027810 */ /* 0x040fe40007ffe0ff */
[----:B------:R-:W-:Y:S02]  /*62c0*/  IADD3 R0, R0, 0x39, RZ ;  /* 0x0000003900007810 */ /* 0x000fe40007ffe0ff */
[----:B------:R-:W-:Y:S01]  /*62d0*/  FSEL R208, R7, -INF , !P0 ;  /* 0xff80000007d07808 */ /* 0x000fe20004000000 */
[----:B------:R-:W-:Y:S01]  /*62e0*/  FMUL.FTZ R7, R44, c[0x0][0x2ec] ;  /* 0x0000bb002c077a20 */ /* 0x000fe20000410000 */
[----:B------:R-:W-:Y:S02]  /*62f0*/  FSEL R210, R67, -INF , !P3 ;  /* 0xff80000043d27808 */ /* 0x000fe40005800000 */
[----:B------:R-:W-:Y:S02]  /*6300*/  ISETP.GE.AND P0, PT, R0, R14, PT ;  /* 0x0000000e0000720c */ /* 0x000fe40003f06270 */
[----:B------:R-:W-:Y:S01]  /*6310*/  ISETP.GE.AND P3, PT, R5, R17, PT ;  /* 0x000000110500720c */ /* 0x000fe20003f66270 */
[----:B------:R-:W1:Y:S01]  /*6320*/  MUFU.TANH R7, R7 ;  /* 0x0000000700077308 */ /* 0x000e620000002400 */
[----:B------:R-:W-:-:S02]  /*6330*/  FSEL R206, R101, -INF , !P1 ;  /* 0xff80000065ce7808 */ /* 0x000fc40004800000 */
[----:B------:R-:W-:Y:S02]  /*6340*/  FSEL R209, R48, -INF , !P6 ;  /* 0xff80000030d17808 */ /* 0x000fe40007000000 */
[----:B--2---:R-:W-:Y:S02]  /*6350*/  FSEL R241, R57, -INF , !P0 ;  /* 0xff80000039f17808 */ /* 0x004fe40004000000 */
[----:B------:R-:W-:Y:S02]  /*6360*/  FSEL R240, R26, -INF , !P3 ;  /* 0xff8000001af07808 */ /* 0x000fe40005800000 */
[----:B------:R-:W-:Y:S02]  /*6370*/  ISETP.GE.AND P1, PT, R4, R14, PT ;  /* 0x0000000e0400720c */ /* 0x000fe40003f26270 */
[----:B------:R-:W-:Y:S02]  /*6380*/  FSEL R207, R100, -INF , !P4 ;  /* 0xff80000064cf7808 */ /* 0x000fe40006000000 */
[----:B------:R-:W-:-:S02]  /*6390*/  ISETP.GE.AND P6, PT, R4, R17, PT ;  /* 0x000000110400720c */ /* 0x000fc40003fc6270 */
[C---:B------:R-:W-:Y:S02]  /*63a0*/  ISETP.GE.AND P0, PT, R4.reuse, R15, PT ;  /* 0x0000000f0400720c */ /* 0x040fe40003f06270 */
[----:B------:R-:W-:Y:S01]  /*63b0*/  ISETP.GE.AND P3, PT, R4, R16, PT ;  /* 0x000000100400720c */ /* 0x000fe20003f66270 */
[----:B------:R-:W-:Y:S01]  /*63c0*/  FMUL.FTZ R4, R47, c[0x0][0x2ec] ;  /* 0x0000bb002f047a20 */ /* 0x000fe20000410000 */
[----:B------:R-:W-:Y:S02]  /*63d0*/  ISETP.GE.AND P4, PT, R2, R14, PT ;  /* 0x0000000e0200720c */ /* 0x000fe40003f86270 */
[----:B------:R-:W-:Y:S02]  /*63e0*/  FSEL R205, R205, -INF , !P2 ;  /* 0xff800000cdcd7808 */ /* 0x000fe40005000000 */
[----:B---3--:R-:W-:Y:S01]  /*63f0*/  FSEL R235, R41, -INF , !P1 ;  /* 0xff80000029eb7808 */ /* 0x008fe20004800000 */
[----:B------:R-:W-:Y:S01]  /*6400*/  MUFU.TANH R4, R4 ;  /* 0x0000000400047308 */ /* 0x000fe20000002400 */
[----:B------:R-:W-:-:S02]  /*6410*/  FSEL R242, R40, -INF , !P4 ;  /* 0xff80000028f27808 */ /* 0x000fc40006000000 */
[C---:B------:R-:W-:Y:S02]  /*6420*/  ISETP.GE.AND P2, PT, R5.reuse, R14, PT ;  /* 0x0000000e0500720c */ /* 0x040fe40003f46270 */
[C---:B------:R-:W-:Y:S02]  /*6430*/  ISETP.GE.AND P1, PT, R5.reuse, R15, PT ;  /* 0x0000000f0500720c */ /* 0x040fe40003f26270 */
[----:B------:R-:W-:Y:S02]  /*6440*/  ISETP.GE.AND P4, PT, R5, R16, PT ;  /* 0x000000100500720c */ /* 0x000fe40003f86270 */
[----:B------:R-:W2:Y:S01]  /*6450*/  MUFU.TANH R5, R46 ;  /* 0x0000002e00057308 */ /* 0x000ea20000002400 */
[----:B----4-:R-:W-:Y:S02]  /*6460*/  FSEL R228, R21, -INF , !P0 ;  /* 0xff80000015e47808 */ /* 0x010fe40004000000 */
[----:B------:R-:W-:Y:S02]  /*6470*/  ISETP.NE.AND P0, PT, R243, 0x2, PT ;  /* 0x00000002f300780c */ /* 0x000fe40003f05270 */
[----:B------:R-:W-:-:S02]  /*6480*/  FSEL R211, R43, -INF , !P5 ;  /* 0xff8000002bd37808 */ /* 0x000fc40006800000 */
[----:B------:R-:W-:Y:S02]  /*6490*/  FSEL R236, R42, -INF , !P2 ;  /* 0xff8000002aec7808 */ /* 0x000fe40005000000 */
[-C--:B------:R-:W-:Y:S02]  /*64a0*/  ISETP.GE.AND P5, PT, R2, R17.reuse, PT ;  /* 0x000000110200720c */ /* 0x080fe40003fa6270 */
[----:B------:R-:W-:Y:S02]  /*64b0*/  ISETP.GE.AND P2, PT, R0, R17, PT ;  /* 0x000000110000720c */ /* 0x000fe40003f46270 */
[----:B-1----:R-:W-:Y:S02]  /*64c0*/  FSEL R237, R27, -INF , !P6 ;  /* 0xff8000001bed7808 */ /* 0x002fe40007000000 */
[----:B-----5:R-:W-:Y:S02]  /*64d0*/  FSEL R239, R58, -INF , !P5 ;  /* 0xff8000003aef7808 */ /* 0x020fe40006800000 */
[----:B------:R-:W-:-:S02]  /*64e0*/  FSEL R238, R59, -INF , !P2 ;  /* 0xff8000003bee7808 */ /* 0x000fc40005000000 */
[----:B------:R-:W-:Y:S02]  /*64f0*/  FSEL R227, R9, -INF , !P1 ;  /* 0xff80000009e37808 */ /* 0x000fe40004800000 */
[-C--:B------:R-:W-:Y:S02]  /*6500*/  ISETP.GE.AND P6, PT, R2, R15.reuse, PT ;  /* 0x0000000f0200720c */ /* 0x080fe40003fc6270 */
[----:B------:R-:W-:Y:S02]  /*6510*/  ISETP.GE.AND P5, PT, R0, R15, PT ;  /* 0x0000000f0000720c */ /* 0x000fe40003fa6270 */
[-C--:B------:R-:W-:Y:S02]  /*6520*/  ISETP.GE.AND P2, PT, R2, R16.reuse, PT ;  /* 0x000000100200720c */ /* 0x080fe40003f46270 */
[----:B------:R-:W-:Y:S02]  /*6530*/  ISETP.GE.AND P1, PT, R0, R16, PT ;  /* 0x000000100000720c */ /* 0x000fe40003f26270 */
[----:B------:R-:W-:-:S02]  /*6540*/  FSEL R231, R22, -INF , !P4 ;  /* 0xff80000016e77808 */ /* 0x000fc40006000000 */
[----:B------:R-:W-:Y:S02]  /*6550*/  FSEL R233, R8, -INF , !P3 ;  /* 0xff80000008e97808 */ /* 0x000fe40005800000 */
[----:B------:R-:W-:Y:S02]  /*6560*/  FSEL R229, R7, -INF , !P6 ;  /* 0xff80000007e57808 */ /* 0x000fe40007000000 */
[----:B------:R-:W-:Y:S02]  /*6570*/  FSEL R230, R6, -INF , !P5 ;  /* 0xff80000006e67808 */ /* 0x000fe40006800000 */
[----:B--2---:R-:W-:Y:S02]  /*6580*/  FSEL R232, R5, -INF , !P2 ;  /* 0xff80000005e87808 */ /* 0x004fe40005000000 */
[----:B------:R-:W-:Y:S01]  /*6590*/  FSEL R234, R4, -INF , !P1 ;  /* 0xff80000004ea7808 */ /* 0x000fe20004800000 */
[----:B------:R-:W-:Y:S05]  /*65a0*/  @!P0 BRA `(.L_x_324) ;  /* 0x000001b000008947 */ /* 0x000fea0003800000 */
[----:B------:R-:W2:Y:S04]  /*65b0*/  LDL.64 R250, [R1+0x30] ;  /* 0x0000300001fa7983 */ /* 0x000ea80000100a00 */
[----:B------:R-:W3:Y:S04]  /*65c0*/  LDL.64 R244, [R1+0x28] ;  /* 0x0000280001f47983 */ /* 0x000ee80000100a00 */
[----:B------:R-:W4:Y:S01]  /*65d0*/  LDL R247, [R1+0x4c] ;  /* 0x00004c0001f77983 */ /* 0x000f220000100800 */
[----:B------:R-:W-:Y:S01]  /*65e0*/  IADD3 R0, R243, -0x3, RZ ;  /* 0xfffffffdf3007810 */ /* 0x000fe20007ffe0ff */
[----:B------:R-:W-:-:S03]  /*65f0*/  IMAD.MOV.U32 R246, RZ, RZ, c[0x0][0x198] ;  /* 0x00006600fff67624 */ /* 0x000fc600078e00ff */
[----:B------:R-:W-:Y:S01]  /*6600*/  SHF.R.S32.HI R2, RZ, 0x1f, R0 ;  /* 0x0000001fff027819 */ /* 0x000fe20000011400 */
[----:B------:R-:W-:-:S04]  /*6610*/  IMAD.WIDE.U32 R6, R0, c[0x0][0x198], RZ ;  /* 0x0000660000067a25 */ /* 0x000fc800078e00ff */
[----:B------:R-:W-:Y:S02]  /*6620*/  IMAD R2, R2, c[0x0][0x198], RZ ;  /* 0x0000660002027a24 */ /* 0x000fe400078e02ff */
[----:B------:R-:W-:Y:S02]  /*6630*/  IMAD.SHL.U32 R246, R246, 0x40, RZ ;  /* 0x00000040f6f67824 */ /* 0x000fe400078e00ff */
[----:B------:R-:W-:-:S04]  /*6640*/  IMAD R2, R0, c[0x0][0x19c], R2 ;  /* 0x0000670000027a24 */ /* 0x000fc800078e0202 */
[----:B------:R-:W-:Y:S01]  /*6650*/  IMAD.IADD R2, R7, 0x1, R2 ;  /* 0x0000000107027824 */ /* 0x000fe200078e0202 */
[----:B--2---:R-:W-:-:S04]  /*6660*/  LEA R0, P0, R6, R250, 0x6 ;  /* 0x000000fa06007211 */ /* 0x004fc800078030ff */
[----:B------:R-:W-:Y:S02]  /*6670*/  LEA R4, P1, R0, c[0x0][0x168], 0x1 ;  /* 0x00005a0000047a11 */ /* 0x000fe400078208ff */
[----:B---3--:R-:W-:Y:S02]  /*6680*/  LEA.HI.X R2, R6, R245, R2, 0x6, P0 ;  /* 0x000000f506027211 */ /* 0x008fe400000f3402 */
[----:B------:R-:W-:Y:S02]  /*6690*/  IADD3 R6, P0, R246, R4, RZ ;  /* 0x00000004f6067210 */ /* 0x000fe40007f1e0ff */
[----:B------:R-:W-:-:S05]  /*66a0*/  LEA.HI.X R5, R0, c[0x0][0x16c], R2, 0x1, P1 ;  /* 0x00005b0000057a11 */ /* 0x000fca00008f0c02 */
[----:B----4-:R-:W-:Y:S01]  /*66b0*/  IMAD.X R7, R247, 0x1, R5, P0 ;  /* 0x00000001f7077824 */ /* 0x010fe200000e0605 */
        /* <DEDUP_REMOVED lines=10> */
.L_x_324:
[----:B------:R-:W2:Y:S04]  /*6760*/  LDL.LU R8, [R1+0x10] ;  /* 0x0000100001087983 */ /* 0x000ea80000300800 */
[----:B------:R-:W3:Y:S04]  /*6770*/  LDL.LU R9, [R1+0x1c] ;  /* 0x00001c0001097983 */ /* 0x000ee80000300800 */
[----:B------:R-:W4:Y:S04]  /*6780*/  LDL.LU R14, [R1+0x18] ;  /* 0x00001800010e7983 */ /* 0x000f280000300800 */
[----:B------:R-:W5:Y:S01]  /*6790*/  LDL.LU R15, [R1+0x14] ;  /* 0x00001400010f7983 */ /* 0x000f620000300800 */
[----:B------:R-:W-:-:S02]  /*67a0*/  FMNMX.FTZ R0, R102, R12, !PT ;  /* 0x0000000c66007209 */ /* 0x000fc40007810000 */
[----:B-1----:R-:W-:Y:S01]  /*67b0*/  FMNMX.FTZ R5, R104, R33, !PT ;  /* 0x0000002168057209 */ /* 0x002fe20007810000 */
[----:B------:R-:W-:Y:S01]  /*67c0*/  LDSM.16.MT88.4 R20, [R220+0x9000] ;  /* 0x00900000dc14783b */ /* 0x000fe20000004200 */
[----:B------:R-:W-:Y:S02]  /*67d0*/  FMNMX.FTZ R0, R13, R0, !PT ;  /* 0x000000000d007209 */ /* 0x000fe40007810000 */
        /* <DEDUP_REMOVED lines=47> */
[----:B------:R-:W-:Y:S01]  /*6ad0*/  FMNMX.FTZ R4, R202, R4, !PT ;  /* 0x00000004ca047209 */ /* 0x000fe20007810000 */
[----:B------:R-:W1:Y:S01]  /*6ae0*/  SHFL.BFLY PT, R6, R2, 0x2, 0x1f ;  /* 0x0c401f0002067f89 */ /* 0x000e6200000e0000 */
        /* <DEDUP_REMOVED lines=9> */
[----:B------:R-:W-:-:S04]  /*6b80*/  FMNMX.FTZ R5, R214, R5, !PT ;  /* 0x00000005d6057209 */ /* 0x000fc80007810000 */
[----:B------:R-:W-:Y:S02]  /*6b90*/  FMNMX.FTZ R5, R236, R5, !PT ;  /* 0x00000005ec057209 */ /* 0x000fe40007810000 */
[----:B-1----:R-:W-:Y:S02]  /*6ba0*/  FMNMX.FTZ R2, R2, R6, !PT ;  /* 0x0000000602027209 */ /* 0x002fe40007810000 */
[----:B------:R-:W-:Y:S02]  /*6bb0*/  FMNMX.FTZ R5, R235, R5, !PT ;  /* 0x00000005eb057209 */ /* 0x000fe40007810000 */
[----:B------:R-:W-:Y:S02]  /*6bc0*/  FMNMX.FTZ R105, R0, R7, !PT ;  /* 0x0000000700697209 */ /* 0x000fe40007810000 */
[----:B------:R-:W-:Y:S01]  /*6bd0*/  FMNMX.FTZ R0, R219, R4, !PT ;  /* 0x00000004db007209 */ /* 0x000fe20007810000 */
[----:B------:R-:W1:Y:S01]  /*6be0*/  SHFL.BFLY PT, R7, R2, 0x1, 0x1f ;  /* 0x0c201f0002077f89 */ /* 0x000e6200000e0000 */
[----:B------:R-:W-:Y:S01]  /*6bf0*/  FMNMX.FTZ R6, R242, R5, !PT ;  /* 0x00000005f2067209 */ /* 0x000fe20007810000 */
[----:B------:R-:W-:Y:S01]  /*6c00*/  FMUL.FTZ R11, R105, c[0x0][0x23c] ;  /* 0x00008f00690b7a20 */ /* 0x000fe20000410000 */
[----:B------:R-:W-:-:S02]  /*6c10*/  FMNMX.FTZ R0, R240, R0, !PT ;  /* 0x00000000f0007209 */ /* 0x000fc40007810000 */
[----:B------:R-:W-:Y:S02]  /*6c20*/  FSETP.NEU.FTZ.AND P1, PT, R105, -INF , PT ;  /* 0xff8000006900780b */ /* 0x000fe40003f3d000 */
[----:B------:R-:W-:Y:S02]  /*6c30*/  FMNMX.FTZ R0, R237, R0, !PT ;  /* 0x00000000ed007209 */ /* 0x000fe40007810000 */
[----:B------:R-:W-:Y:S02]  /*6c40*/  FSEL R11, R11, RZ, P1 ;  /* 0x000000ff0b0b7208 */ /* 0x000fe40000800000 */
[----:B------:R-:W-:Y:S02]  /*6c50*/  FMNMX.FTZ R5, R239, R0, !PT ;  /* 0x00000000ef057209 */ /* 0x000fe40007810000 */
[----:B------:R-:W-:Y:S01]  /*6c60*/  FMNMX.FTZ R0, R241, R6, !PT ;  /* 0x00000006f1007209 */ /* 0x000fe20007810000 */
[----:B------:R-:W-:-:S04]  /*6c70*/  FFMA.FTZ R4, R12, c[0x0][0x23c], -R11 ;  /* 0x00008f000c047a23 */ /* 0x000fc8000001080b */
[----:B------:R-:W1:Y:S01]  /*6c80*/  SHFL.BFLY PT, R6, R0, 0x2, 0x1f ;  /* 0x0c401f0000067f89 */ /* 0x000e6200000e0000 */
[----:B------:R1:W-:Y:S02]  /*6c90*/  MUFU.EX2 R252, R4 ;  /* 0x0000000400fc7308 */ /* 0x0003e40000000800 */
[----:B-1----:R-:W-:Y:S01]  /*6ca0*/  FMNMX.FTZ R101, R2, R7, !PT ;  /* 0x0000000702657209 */ /* 0x002fe20007810000 */
[----:B------:R-:W-:-:S03]  /*6cb0*/  FFMA.FTZ R2, R19, c[0x0][0x23c], -R11 ;  /* 0x00008f0013027a23 */ /* 0x000fc6000001080b */
[C---:B------:R-:W-:Y:S01]  /*6cc0*/  FSETP.NEU.FTZ.AND P0, PT, R101.reuse, -INF , PT ;  /* 0xff8000006500780b */ /* 0x040fe20003f1d000 */
[----:B------:R-:W-:Y:S01]  /*6cd0*/  FMUL.FTZ R10, R101, c[0x0][0x23c] ;  /* 0x00008f00650a7a20 */ /* 0x000fe20000410000 */
[----:B------:R1:W-:Y:S04]  /*6ce0*/  MUFU.EX2 R251, R2 ;  /* 0x0000000200fb7308 */ /* 0x0003e80000000800 */
[----:B------:R-:W-:Y:S02]  /*6cf0*/  FSEL R10, R10, RZ, P0 ;  /* 0x000000ff0a0a7208 */ /* 0x000fe40000000000 */
[----:B------:R-:W-:Y:S01]  /*6d00*/  FMNMX.FTZ R4, R238, R5, !PT ;  /* 0x00000005ee047209 */ /* 0x000fe20007810000 */
[----:B------:R-:W-:-:S04]  /*6d10*/  FFMA.FTZ R5, R13, c[0x0][0x23c], -R11 ;  /* 0x00008f000d057a23 */ /* 0x000fc8000001080b */
[----:B------:R1:W1:Y:S01]  /*6d20*/  MUFU.EX2 R16, R5 ;  /* 0x0000000500107308 */ /* 0x0002620000000800 */
[----:B------:R-:W-:Y:S02]  /*6d30*/  FMNMX.FTZ R0, R0, R6, !PT ;  /* 0x0000000600007209 */ /* 0x000fe40007810000 */
[----:B------:R-:W-:Y:S01]  /*6d40*/  FSEL R6, R105, RZ, P1 ;  /* 0x000000ff69067208 */ /* 0x000fe20000800000 */
[----:B-1----:R-:W-:-:S04]  /*6d50*/  FFMA.FTZ R2, R32, c[0x0][0x23c], -R11 ;  /* 0x00008f0020027a23 */ /* 0x002fc8000001080b */
[----:B------:R-:W-:Y:S01]  /*6d60*/  FADD.FTZ R6, R102, -R6 ;  /* 0x8000000666067221 */ /* 0x000fe20000010000 */
[----:B------:R1:W-:Y:S01]  /*6d70*/  MUFU.EX2 R44, R2 ;  /* 0x00000002002c7308 */ /* 0x0003e20000000800 */
[----:B------:R-:W1:Y:S01]  /*6d80*/  SHFL.BFLY PT, R5, R4, 0x2, 0x1f ;  /* 0x0c401f0004057f89 */ /* 0x000e6200000e0000 */
[----:B------:R-:W-:Y:S01]  /*6d90*/  MOV R32, R16 ;  /* 0x0000001000207202 */ /* 0x000fe20000000f00 */
[----:B-1----:R-:W-:Y:S02]  /*6da0*/  FFMA.FTZ R2, R18, c[0x0][0x23c], -R10 ;  /* 0x00008f0012027a23 */ /* 0x002fe4000001080a */
[----:B------:R-:W-:Y:S03]  /*6db0*/  LDSM.16.MT88.4 R16, [R221+0x9000] ;  /* 0x00900000dd10783b */ /* 0x000fe60000004200 */
[----:B------:R1:W-:Y:S01]  /*6dc0*/  MUFU.EX2 R59, R2 ;  /* 0x00000002003b7308 */ /* 0x0003e20000000800 */
[----:B------:R-:W-:-:S02]  /*6dd0*/  FMNMX.FTZ R4, R4, R5, !PT ;  /* 0x0000000504047209 */ /* 0x000fc40007810000 */
[----:B------:R-:W-:-:S03]  /*6de0*/  FSEL R5, R101, RZ, P0 ;  /* 0x000000ff65057208 */ /* 0x000fc60000000000 */
[----:B------:R-:W2:Y:S01]  /*6df0*/  SHFL.BFLY PT, R7, R4, 0x1, 0x1f ;  /* 0x0c201f0004077f89 */ /* 0x000ea200000e0000 */
[--C-:B-1----:R-:W-:Y:S02]  /*6e00*/  FFMA.FTZ R2, R24, c[0x0][0x23c], -R10.reuse ;  /* 0x00008f0018027a23 */ /* 0x102fe4000001080a */
[----:B------:R-:W-:Y:S02]  /*6e10*/  FADD.FTZ R3, R3, -R5 ;  /* 0x8000000503037221 */ /* 0x000fe40000010000 */
[----:B------:R1:W1:Y:S02]  /*6e20*/  MUFU.EX2 R58, R2 ;  /* 0x00000002003a7308 */ /* 0x0002640000000800 */
[----:B------:R-:W-:Y:S02]  /*6e30*/  FMUL.FTZ R3, R3, c[0x0][0x23c] ;  /* 0x00008f0003037a20 */ /* 0x000fe40000410000 */
[----:B-1----:R-:W-:Y:S01]  /*6e40*/  FFMA.FTZ R2, R28, c[0x0][0x23c], -R10 ;  /* 0x00008f001c027a23 */ /* 0x002fe2000001080a */
[----:B------:R-:W-:-:S03]  /*6e50*/  F2FP.PACK_AB R5, R58, R59 ;  /* 0x0000003b3a05723e */ /* 0x000fc600000000ff */
[----:B------:R1:W-:Y:S02]  /*6e60*/  MUFU.EX2 R246, R2 ;  /* 0x0000000200f67308 */ /* 0x0003e40000000800 */
[----:B-1----:R-:W-:Y:S02]  /*6e70*/  FFMA.FTZ R2, R25, c[0x0][0x23c], -R10 ;  /* 0x00008f0019027a23 */ /* 0x002fe4000001080a */
[----:B------:R-:W-:Y:S04]  /*6e80*/  LDSM.16.MT88.4 R24, [R220+0xa000] ;  /* 0x00a00000dc18783b */ /* 0x000fe80000004200 */
[----:B------:R1:W-:Y:S02]  /*6e90*/  MUFU.EX2 R249, R2 ;  /* 0x0000000200f97308 */ /* 0x0003e40000000800 */
[----:B-1----:R-:W-:Y:S01]  /*6ea0*/  FMUL.FTZ R2, R6, c[0x0][0x23c] ;  /* 0x00008f0006027a20 */ /* 0x002fe20000410000 */
[----:B------:R-:W-:-:S05]  /*6eb0*/  F2FP.PACK_AB R6, R44, R251 ;  /* 0x000000fb2c06723e */ /* 0x000fca00000000ff */
[----:B------:R-:W1:Y:S01]  /*6ec0*/  MUFU.EX2 R2, R2 ;  /* 0x0000000200027308 */ /* 0x000e620000000800 */
[----:B--2---:R-:W-:Y:S02]  /*6ed0*/  MOV R60, R8 ;  /* 0x00000008003c7202 */ /* 0x004fe40000000f00 */
[----:B------:R-:W2:Y:S01]  /*6ee0*/  SHFL.BFLY PT, R8, R0, 0x1, 0x1f ;  /* 0x0c201f0000087f89 */ /* 0x000ea200000e0000 */
[----:B---3--:R-:W-:Y:S01]  /*6ef0*/  MOV R47, R9 ;  /* 0x00000009002f7202 */ /* 0x008fe20000000f00 */
[----:B-1----:R-:W-:Y:S01]  /*6f00*/  FMUL.FTZ R120, R120, R2 ;  /* 0x0000000278787220 */ /* 0x002fe20000410000 */
[----:B------:R-:W-:Y:S01]  /*6f10*/  MOV R244, R60 ;  /* 0x0000003c00f47202 */ /* 0x000fe20000000f00 */
[----:B------:R-:W-:Y:S01]  /*6f20*/  FMUL.FTZ R121, R121, R2 ;  /* 0x0000000279797220 */ /* 0x000fe20000410000 */
[----:B----4-:R-:W-:Y:S01]  /*6f30*/  MOV R46, R14 ;  /* 0x0000000e002e7202 */ /* 0x010fe20000000f00 */
[-C--:B------:R-:W-:Y:S01]  /*6f40*/  FMUL.FTZ R152, R152, R2.reuse ;  /* 0x0000000298987220 */ /* 0x080fe20000410000 */
[----:B------:R-:W-:Y:S01]  /*6f50*/  MOV R245, R47 ;  /* 0x0000002f00f57202 */ /* 0x000fe20000000f00 */
[-C--:B------:R-:W-:Y:S01]  /*6f60*/  FMUL.FTZ R153, R153, R2.reuse ;  /* 0x0000000299997220 */ /* 0x080fe20000410000 */
[----:B-----5:R-:W-:Y:S01]  /*6f70*/  MOV R45, R15 ;  /* 0x0000000f002d7202 */ /* 0x020fe20000000f00 */
[-C--:B------:R-:W-:Y:S01]  /*6f80*/  FMUL.FTZ R92, R92, R2.reuse ;  /* 0x000000025c5c7220 */ /* 0x080fe20000410000 */
[----:B------:R-:W-:Y:S01]  /*6f90*/  FMNMX.FTZ R15, R4, R7, !PT ;  /* 0x00000007040f7209 */ /* 0x000fe20007810000 */
[----:B------:R-:W-:Y:S01]  /*6fa0*/  FMUL.FTZ R93, R93, R2 ;  /* 0x000000025d5d7220 */ /* 0x000fe20000410000 */
[----:B------:R-:W-:Y:S01]  /*6fb0*/  F2FP.PACK_AB R4, R32, R252 ;  /* 0x000000fc2004723e */ /* 0x000fe200000000ff */
[-C--:B------:R-:W-:Y:S01]  /*6fc0*/  FMUL.FTZ R112, R112, R2.reuse ;  /* 0x0000000270707220 */ /* 0x080fe20000410000 */
[----:B------:R-:W-:Y:S01]  /*6fd0*/  FSETP.NEU.FTZ.AND P0, PT, R15, -INF , PT ;  /* 0xff8000000f00780b */ /* 0x000fe20003f1d000 */
[----:B------:R-:W-:Y:S01]  /*6fe0*/  FMUL.FTZ R113, R113, R2 ;  /* 0x0000000271717220 */ /* 0x000fe20000410000 */
[----:B------:R-:W-:Y:S01]  /*6ff0*/  F2FP.PACK_AB R7, R249, R246 ;  /* 0x000000f6f907723e */ /* 0x000fe200000000ff */
[----:B------:R-:W-:Y:S01]  /*7000*/  FMUL.FTZ R164, R164, R2 ;  /* 0x00000002a4a47220 */ /* 0x000fe20000410000 */
[----:B------:R-:W-:Y:S01]  /*7010*/  MOV R248, R46 ;  /* 0x0000002e00f87202 */ /* 0x000fe20000000f00 */
[----:B------:R-:W-:Y:S01]  /*7020*/  FMUL.FTZ R165, R165, R2 ;  /* 0x00000002a5a57220 */ /* 0x000fe20000410000 */
[----:B--2---:R-:W-:Y:S01]  /*7030*/  FMNMX.FTZ R100, R0, R8, !PT ;  /* 0x0000000800647209 */ /* 0x004fe20007810000 */
[-C--:B------:R-:W-:Y:S01]  /*7040*/  FMUL.FTZ R168, R168, R2.reuse ;  /* 0x00000002a8a87220 */ /* 0x080fe20000410000 */
[----:B------:R1:W2:Y:S01]  /*7050*/  MUFU.EX2 R0, R3 ;  /* 0x0000000300007308 */ /* 0x0002a20000000800 */
[-C--:B------:R-:W-:Y:S01]  /*7060*/  FMUL.FTZ R169, R169, R2.reuse ;  /* 0x00000002a9a97220 */ /* 0x080fe20000410000 */
[----:B------:R-:W-:Y:S01]  /*7070*/  FSETP.NEU.FTZ.AND P1, PT, R100, -INF , PT ;  /* 0xff8000006400780b */ /* 0x000fe20003f3d000 */
[----:B------:R-:W-:-:S02]  /*7080*/  FMUL.FTZ R132, R132, R2 ;  /* 0x0000000284847220 */ /* 0x000fc40000410000 */
[-C--:B------:R-:W-:Y:S02]  /*7090*/  FMUL.FTZ R133, R133, R2.reuse ;  /* 0x0000000285857220 */ /* 0x080fe40000410000 */
[-C--:B------:R-:W-:Y:S02]  /*70a0*/  FMUL.FTZ R136, R136, R2.reuse ;  /* 0x0000000288887220 */ /* 0x080fe40000410000 */
[-C--:B------:R-:W-:Y:S02]  /*70b0*/  FMUL.FTZ R137, R137, R2.reuse ;  /* 0x0000000289897220 */ /* 0x080fe40000410000 */
[-C--:B------:R-:W-:Y:S02]  /*70c0*/  FMUL.FTZ R148, R148, R2.reuse ;  /* 0x0000000294947220 */ /* 0x080fe40000410000 */
[-C--:B------:R-:W-:Y:S02]  /*70d0*/  FMUL.FTZ R149, R149, R2.reuse ;  /* 0x0000000295957220 */ /* 0x080fe40000410000 */
[----:B------:R-:W-:-:S02]  /*70e0*/  FMUL.FTZ R72, R72, R2 ;  /* 0x0000000248487220 */ /* 0x000fc40000410000 */
[----:B-1----:R-:W-:Y:S02]  /*70f0*/  FMUL.FTZ R3, R100, c[0x0][0x23c] ;  /* 0x00008f0064037a20 */ /* 0x002fe40000410000 */
[-C--:B--2---:R-:W-:Y:S02]  /*7100*/  FMUL.FTZ R122, R122, R0.reuse ;  /* 0x000000007a7a7220 */ /* 0x084fe40000410000 */
[-C--:B------:R-:W-:Y:S01]  /*7110*/  FMUL.FTZ R123, R123, R0.reuse ;  /* 0x000000007b7b7220 */ /* 0x080fe20000410000 */
[----:B------:R-:W-:Y:S01]  /*7120*/  FSEL R12, R3, RZ, P1 ;  /* 0x000000ff030c7208 */ /* 0x000fe20000800000 */
[-C--:B------:R-:W-:Y:S02]  /*7130*/  FMUL.FTZ R154, R154, R0.reuse ;  /* 0x000000009a9a7220 */ /* 0x080fe40000410000 */
[----:B------:R-:W-:Y:S02]  /*7140*/  FMUL.FTZ R155, R155, R0 ;  /* 0x000000009b9b7220 */ /* 0x000fe40000410000 */
[--C-:B------:R-:W-:Y:S01]  /*7150*/  FFMA.FTZ R3, R33, c[0x0][0x23c], -R12.reuse ;  /* 0x00008f0021037a23 */ /* 0x100fe2000001080c */
[----:B------:R-:W-:Y:S01]  /*7160*/  HMMA.16816.F32 R192, R4, R22, R120 ;  /* 0x0000001604c0723c */ /* 0x000fe20000001878 */
[--C-:B------:R-:W-:Y:S01]  /*7170*/  FFMA.FTZ R8, R36, c[0x0][0x23c], -R12.reuse ;  /* 0x00008f0024087a23 */ /* 0x100fe2000001080c */
[----:B------:R-:W-:Y:S01]  /*7180*/  MOV R36, R44 ;  /* 0x0000002c00247202 */ /* 0x000fe20000000f00 */
[----:B------:R1:W-:Y:S01]  /*7190*/  MUFU.EX2 R102, R3 ;  /* 0x0000000300667308 */ /* 0x0003e20000000800 */
[----:B------:R-:W-:Y:S01]  /*71a0*/  FFMA.FTZ R9, R38, c[0x0][0x23c], -R12 ;  /* 0x00008f0026097a23 */ /* 0x000fe2000001080c */
[----:B------:R-:W-:Y:S01]  /*71b0*/  MOV R33, R45 ;  /* 0x0000002d00217202 */ /* 0x000fe20000000f00 */
[----:B------:R-:W-:-:S02]  /*71c0*/  FMUL.FTZ R94, R94, R0 ;  /* 0x000000005e5e7220 */ /* 0x000fc40000410000 */
[-C--:B------:R-:W-:Y:S01]  /*71d0*/  FMUL.FTZ R95, R95, R0.reuse ;  /* 0x000000005f5f7220 */ /* 0x080fe20000410000 */
[C---:B------:R-:W-:Y:S01]  /*71e0*/  HMMA.16816.F32 R120, R4.reuse, R26, R152 ;  /* 0x0000001a0478723c */ /* 0x040fe20000001898 */
[-C--:B------:R-:W-:Y:S01]  /*71f0*/  FMUL.FTZ R114, R114, R0.reuse ;  /* 0x0000000072727220 */ /* 0x080fe20000410000 */
[----:B------:R-:W2:Y:S01]  /*7200*/  MUFU.EX2 R61, R8 ;  /* 0x00000008003d7308 */ /* 0x000ea20000000800 */
[-C--:B------:R-:W-:Y:S02]  /*7210*/  FMUL.FTZ R115, R115, R0.reuse ;  /* 0x0000000073737220 */ /* 0x080fe40000410000 */
[-C--:B------:R-:W-:Y:S02]  /*7220*/  FMUL.FTZ R166, R166, R0.reuse ;  /* 0x00000000a6a67220 */ /* 0x080fe40000410000 */
[-C--:B------:R-:W-:Y:S01]  /*7230*/  FMUL.FTZ R167, R167, R0.reuse ;  /* 0x00000000a7a77220 */ /* 0x080fe20000410000 */
[----:B------:R-:W-:Y:S01]  /*7240*/  HMMA.16816.F32 R152, R4, R42, R92 ;  /* 0x0000002a0498723c */ /* 0x000fe2000000185c */
[----:B------:R-:W-:Y:S01]  /*7250*/  FMUL.FTZ R170, R170, R0 ;  /* 0x00000000aaaa7220 */ /* 0x000fe20000410000 */
[----:B------:R3:W-:Y:S01]  /*7260*/  MUFU.EX2 R247, R9 ;  /* 0x0000000900f77308 */ /* 0x0007e20000000800 */
[----:B-1----:R-:W-:-:S02]  /*7270*/  FMUL.FTZ R3, R15, c[0x0][0x23c] ;  /* 0x00008f000f037a20 */ /* 0x002fc40000410000 */
[-C--:B------:R-:W-:Y:S02]  /*7280*/  FMUL.FTZ R171, R171, R0.reuse ;  /* 0x00000000abab7220 */ /* 0x080fe40000410000 */
[-C--:B------:R-:W-:Y:S01]  /*7290*/  FMUL.FTZ R134, R134, R0.reuse ;  /* 0x0000000086867220 */ /* 0x080fe20000410000 */
[----:B------:R-:W-:Y:S01]  /*72a0*/  FSEL R3, R3, RZ, P0 ;  /* 0x000000ff03037208 */ /* 0x000fe20000000000 */
[----:B------:R-:W-:Y:S01]  /*72b0*/  FMUL.FTZ R135, R135, R0 ;  /* 0x0000000087877220 */ /* 0x000fe20000410000 */
[----:B--2---:R-:W-:Y:S01]  /*72c0*/  MOV R94, R61 ;  /* 0x0000003d005e7202 */ /* 0x004fe20000000f00 */
[----:B------:R-:W-:Y:S01]  /*72d0*/  FFMA.FTZ R8, R39, c[0x0][0x23c], -R12 ;  /* 0x00008f0027087a23 */ /* 0x000fe2000001080c */
[----:B------:R-:W-:Y:S01]  /*72e0*/  HMMA.16816.F32 R196, R4, R20, R112 ;  /* 0x0000001404c4723c */ /* 0x000fe20000001870 */
[--C-:B------:R-:W-:Y:S01]  /*72f0*/  FFMA.FTZ R13, R64, c[0x0][0x23c], -R3.reuse ;  /* 0x00008f00400d7a23 */ /* 0x100fe20000010803 */
[----:B------:R-:W-:Y:S01]  /*7300*/  MOV R95, R36 ;  /* 0x00000024005f7202 */ /* 0x000fe20000000f00 */
[----:B------:R1:W-:Y:S01]  /*7310*/  MUFU.EX2 R57, R8 ;  /* 0x0000000800397308 */ /* 0x0003e20000000800 */
[----:B------:R-:W-:Y:S01]  /*7320*/  FMUL.FTZ R138, R138, R0 ;  /* 0x000000008a8a7220 */ /* 0x000fe20000410000 */
[----:B------:R-:W-:Y:S01]  /*7330*/  MOV R92, R33 ;  /* 0x00000021005c7202 */ /* 0x000fe20000000f00 */
[----:B---3--:R-:W-:-:S02]  /*7340*/  FFMA.FTZ R9, R37, c[0x0][0x23c], -R3 ;  /* 0x00008f0025097a23 */ /* 0x008fc40000010803 */
[-C--:B------:R-:W-:Y:S01]  /*7350*/  FMUL.FTZ R139, R139, R0.reuse ;  /* 0x000000008b8b7220 */ /* 0x080fe20000410000 */
[C---:B------:R-:W-:Y:S01]  /*7360*/  HMMA.16816.F32 R176, R4.reuse, R48, R164 ;  /* 0x0000003004b0723c */ /* 0x040fe200000018a4 */
[-C--:B------:R-:W-:Y:S01]  /*7370*/  FMUL.FTZ R150, R150, R0.reuse ;  /* 0x0000000096967220 */ /* 0x080fe20000410000 */
[----:B------:R2:W3:Y:S01]  /*7380*/  MUFU.EX2 R63, R9 ;  /* 0x00000009003f7308 */ /* 0x0004e20000000800 */
[----:B------:R-:W-:Y:S02]  /*7390*/  FMUL.FTZ R151, R151, R0 ;  /* 0x0000000097977220 */ /* 0x000fe40000410000 */
[----:B------:R-:W-:Y:S02]  /*73a0*/  FMUL.FTZ R73, R73, R2 ;  /* 0x0000000249497220 */ /* 0x000fe40000410000 */
[-C--:B------:R-:W-:Y:S01]  /*73b0*/  FMUL.FTZ R74, R74, R0.reuse ;  /* 0x000000004a4a7220 */ /* 0x080fe20000410000 */
[----:B------:R-:W-:Y:S01]  /*73c0*/  HMMA.16816.F32 R112, R4, R50, R168 ;  /* 0x000000320470723c */ /* 0x000fe200000018a8 */
[----:B------:R-:W-:Y:S01]  /*73d0*/  FMUL.FTZ R75, R75, R0 ;  /* 0x000000004b4b7220 */ /* 0x000fe20000410000 */
[----:B-1----:R-:W-:Y:S01]  /*73e0*/  FSEL R8, R100, RZ, P1 ;  /* 0x000000ff64087208 */ /* 0x002fe20000800000 */
[----:B------:R1:W-:Y:S01]  /*73f0*/  MUFU.EX2 R250, R13 ;  /* 0x0000000d00fa7308 */ /* 0x0003e20000000800 */
[----:B------:R-:W-:-:S02]  /*7400*/  FMUL.FTZ R76, R76, R2 ;  /* 0x000000024c4c7220 */ /* 0x000fc40000410000 */
[----:B------:R-:W-:Y:S02]  /*7410*/  FMUL.FTZ R77, R77, R2 ;  /* 0x000000024d4d7220 */ /* 0x000fe40000410000 */
[----:B------:R-:W-:Y:S01]  /*7420*/  FADD.FTZ R14, R104, -R8 ;  /* 0x80000008680e7221 */ /* 0x000fe20000010000 */
[----:B------:R-:W-:Y:S01]  /*7430*/  FSEL R8, R15, RZ, P0 ;  /* 0x000000ff0f087208 */ /* 0x000fe20000000000 */
[--C-:B--2---:R-:W-:Y:S01]  /*7440*/  FFMA.FTZ R9, R66, c[0x0][0x23c], -R3.reuse ;  /* 0x00008f0042097a23 */ /* 0x104fe20000010803 */
[C---:B------:R-:W-:Y:S01]  /*7450*/  HMMA.16816.F32 R132, R4.reuse, R16, R132 ;  /* 0x000000100484723c */ /* 0x040fe20000001884 */
[----:B------:R-:W-:Y:S01]  /*7460*/  FMUL.FTZ R78, R78, R0 ;  /* 0x000000004e4e7220 */ /* 0x000fe20000410000 */
[----:B------:R-:W-:Y:S01]  /*7470*/  MOV R104, R244 ;  /* 0x000000f400687202 */ /* 0x000fe20000000f00 */
[----:B------:R-:W-:Y:S01]  /*7480*/  FADD.FTZ R8, R103, -R8 ;  /* 0x8000000867087221 */ /* 0x000fe20000010000 */
[----:B------:R2:W4:Y:S01]  /*7490*/  MUFU.EX2 R62, R9 ;  /* 0x00000009003e7308 */ /* 0x0005220000000800 */
[----:B------:R-:W-:Y:S01]  /*74a0*/  FMUL.FTZ R79, R79, R0 ;  /* 0x000000004f4f7220 */ /* 0x000fe20000410000 */
[----:B---3--:R-:W-:Y:S01]  /*74b0*/  MOV R103, R63 ;  /* 0x0000003f00677202 */ /* 0x008fe20000000f00 */
[----:B------:R-:W-:Y:S01]  /*74c0*/  FMUL.FTZ R8, R8, c[0x0][0x23c] ;  /* 0x00008f0008087a20 */ /* 0x000fe20000410000 */
[----:B------:R-:W-:Y:S01]  /*74d0*/  HMMA.16816.F32 R184, R4, R18, R136 ;  /* 0x0000001204b8723c */ /* 0x000fe20000001888 */
[----:B-1----:R-:W-:-:S02]  /*74e0*/  FFMA.FTZ R13, R65, c[0x0][0x23c], -R3 ;  /* 0x00008f00410d7a23 */ /* 0x002fc40000010803 */
[-C--:B------:R-:W-:Y:S02]  /*74f0*/  FMUL.FTZ R88, R88, R2.reuse ;  /* 0x0000000258587220 */ /* 0x080fe40000410000 */
[----:B------:R1:W-:Y:S01]  /*7500*/  MUFU.EX2 R28, R13 ;  /* 0x0000000d001c7308 */ /* 0x0003e20000000800 */
[----:B------:R-:W-:Y:S02]  /*7510*/  FMUL.FTZ R89, R89, R2 ;  /* 0x0000000259597220 */ /* 0x000fe40000410000 */
[-C--:B------:R-:W-:Y:S01]  /*7520*/  FMUL.FTZ R90, R90, R0.reuse ;  /* 0x000000005a5a7220 */ /* 0x080fe20000410000 */
[----:B------:R-:W-:Y:S01]  /*7530*/  HMMA.16816.F32 R180, R4, R24, R148 ;  /* 0x0000001804b4723c */ /* 0x000fe20000001894 */
[----:B------:R-:W-:Y:S02]  /*7540*/  FMUL.FTZ R91, R91, R0 ;  /* 0x000000005b5b7220 */ /* 0x000fe40000410000 */
[----:B--2---:R-:W-:Y:S01]  /*7550*/  FMUL.FTZ R9, R14, c[0x0][0x23c] ;  /* 0x00008f000e097a20 */ /* 0x004fe20000410000 */
[----:B------:R-:W2:Y:S01]  /*7560*/  MUFU.EX2 R8, R8 ;  /* 0x0000000800087308 */ /* 0x000ea20000000800 */
[----:B----4-:R-:W-:Y:S01]  /*7570*/  MOV R93, R62 ;  /* 0x0000003e005d7202 */ /* 0x010fe20000000f00 */
[----:B------:R-:W-:-:S02]  /*7580*/  FFMA.FTZ R14, R31, c[0x0][0x23c], -R11 ;  /* 0x00008f001f0e7a23 */ /* 0x000fc4000001080b */
[----:B------:R-:W-:Y:S04]  /*7590*/  HMMA.16816.F32 R108, R4, R52, R72 ;  /* 0x00000034046c723c */ /* 0x000fe80000001848 */
[----:B------:R-:W3:Y:S01]  /*75a0*/  MUFU.EX2 R9, R9 ;  /* 0x0000000900097308 */ /* 0x000ee20000000800 */
[----:B-1----:R-:W-:-:S03]  /*75b0*/  FFMA.FTZ R13, R30, c[0x0][0x23c], -R11 ;  /* 0x00008f001e0d7a23 */ /* 0x002fc6000001080b */
[----:B------:R-:W-:Y:S01]  /*75c0*/  HMMA.16816.F32 R168, R4, R54, R76 ;  /* 0x0000003604a8723c */ /* 0x000fe2000000184c */
[----:B--2---:R-:W-:-:S03]  /*75d0*/  FMUL.FTZ R162, R162, R8 ;  /* 0x00000008a2a27220 */ /* 0x004fc60000410000 */
[----:B------:R1:W2:Y:S01]  /*75e0*/  MUFU.EX2 R37, R13 ;  /* 0x0000000d00257308 */ /* 0x0002a20000000800 */
[----:B------:R-:W-:-:S03]  /*75f0*/  FMUL.FTZ R163, R163, R8 ;  /* 0x00000008a3a37220 */ /* 0x000fc60000410000 */
[----:B------:R-:W-:Y:S01]  /*7600*/  HMMA.16816.F32 R164, R4, R40, R88 ;  /* 0x0000002804a4723c */ /* 0x000fe20000001858 */
[-C--:B------:R-:W-:Y:S02]  /*7610*/  FMUL.FTZ R174, R174, R8.reuse ;  /* 0x00000008aeae7220 */ /* 0x080fe40000410000 */
[----:B------:R-:W-:Y:S02]  /*7620*/  FMUL.FTZ R175, R175, R8 ;  /* 0x00000008afaf7220 */ /* 0x000fe40000410000 */
[-C--:B---3--:R-:W-:Y:S02]  /*7630*/  FMUL.FTZ R160, R160, R9.reuse ;  /* 0x00000009a0a07220 */ /* 0x088fe40000410000 */
        /* <DEDUP_REMOVED lines=8> */
[-C--:B------:R-:W-:Y:S02]  /*76c0*/  FMUL.FTZ R117, R117, R9.reuse ;  /* 0x0000000975757220 */ /* 0x080fe40000410000 */
[-C--:B------:R-:W-:Y:S02]  /*76d0*/  FMUL.FTZ R118, R118, R8.reuse ;  /* 0x0000000876767220 */ /* 0x080fe40000410000 */
[----:B------:R-:W-:Y:S01]  /*76e0*/  FMUL.FTZ R119, R119, R8 ;  /* 0x0000000877777220 */ /* 0x000fe20000410000 */
[----:B------:R-:W-:Y:S01]  /*76f0*/  HMMA.16816.F32 R60, R4, R48, R160 ;  /* 0x00000030043c723c */ /* 0x000fe200000018a0 */
[----:B-1----:R-:W-:Y:S02]  /*7700*/  FFMA.FTZ R13, R29, c[0x0][0x23c], -R11 ;  /* 0x00008f001d0d7a23 */ /* 0x002fe4000001080b */
[-C--:B------:R-:W-:Y:S02]  /*7710*/  FMUL.FTZ R68, R68, R9.reuse ;  /* 0x0000000944447220 */ /* 0x080fe40000410000 */
[----:B------:R-:W-:-:S02]  /*7720*/  FMUL.FTZ R69, R69, R9 ;  /* 0x0000000945457220 */ /* 0x000fc40000410000 */
[-C--:B------:R-:W-:Y:S01]  /*7730*/  FMUL.FTZ R70, R70, R8.reuse ;  /* 0x0000000846467220 */ /* 0x080fe20000410000 */
[C---:B------:R-:W-:Y:S01]  /*7740*/  HMMA.16816.F32 R48, R4.reuse, R50, R172 ;  /* 0x000000320430723c */ /* 0x040fe200000018ac */
[----:B------:R1:W3:Y:S01]  /*7750*/  MUFU.EX2 R174, R13 ;  /* 0x0000000d00ae7308 */ /* 0x0002e20000000800 */
[----:B------:R-:W-:Y:S01]  /*7760*/  FMUL.FTZ R71, R71, R8 ;  /* 0x0000000847477220 */ /* 0x000fe20000410000 */
[----:B------:R-:W-:Y:S01]  /*7770*/  MOV R161, R246 ;  /* 0x000000f600a17202 */ /* 0x000fe20000000f00 */
[----:B------:R-:W-:Y:S01]  /*7780*/  FMUL.FTZ R156, R156, R9 ;  /* 0x000000099c9c7220 */ /* 0x000fe20000410000 */
[----:B------:R-:W-:Y:S01]  /*7790*/  MOV R163, R245 ;  /* 0x000000f500a37202 */ /* 0x000fe20000000f00 */
[----:B------:R-:W-:Y:S01]  /*77a0*/  FMUL.FTZ R157, R157, R9 ;  /* 0x000000099d9d7220 */ /* 0x000fe20000410000 */
[----:B------:R-:W-:Y:S01]  /*77b0*/  MOV R160, R58 ;  /* 0x0000003a00a07202 */ /* 0x000fe20000000f00 */
[-C--:B------:R-:W-:Y:S01]  /*77c0*/  FMUL.FTZ R158, R158, R8.reuse ;  /* 0x000000089e9e7220 */ /* 0x080fe20000410000 */
[C---:B------:R-:W-:Y:S01]  /*77d0*/  HMMA.16816.F32 R88, R4.reuse, R20, R116 ;  /* 0x000000140458723c */ /* 0x040fe20000001874 */
[-C--:B------:R-:W-:Y:S01]  /*77e0*/  FMUL.FTZ R159, R159, R8.reuse ;  /* 0x000000089f9f7220 */ /* 0x080fe20000410000 */
[----:B------:R-:W-:Y:S01]  /*77f0*/  MOV R175, R57 ;  /* 0x0000003900af7202 */ /* 0x000fe20000000f00 */
[----:B------:R-:W-:Y:S01]  /*7800*/  FMUL.FTZ R124, R124, R9 ;  /* 0x000000097c7c7220 */ /* 0x000fe20000410000 */
[----:B------:R-:W-:Y:S01]  /*7810*/  MOV R162, R247 ;  /* 0x000000f700a27202 */ /* 0x000fe20000000f00 */
[----:B------:R-:W-:Y:S01]  /*7820*/  FMUL.FTZ R125, R125, R9 ;  /* 0x000000097d7d7220 */ /* 0x000fe20000410000 */
[----:B------:R-:W-:Y:S01]  /*7830*/  MOV R173, R93 ;  /* 0x0000005d00ad7202 */ /* 0x000fe20000000f00 */
[----:B------:R-:W-:Y:S01]  /*7840*/  FMUL.FTZ R126, R126, R8 ;  /* 0x000000087e7e7220 */ /* 0x000fe20000410000 */
[----:B------:R-:W-:Y:S01]  /*7850*/  MOV R118, R252 ;  /* 0x000000fc00767202 */ /* 0x000fe20000000f00 */
[----:B-1----:R-:W-:Y:S01]  /*7860*/  FFMA.FTZ R13, R34, c[0x0][0x23c], -R11 ;  /* 0x00008f00220d7a23 */ /* 0x002fe2000001080b */
[C---:B------:R-:W-:Y:S01]  /*7870*/  HMMA.16816.F32 R44, R4.reuse, R52, R68 ;  /* 0x00000034042c723c */ /* 0x040fe20000001844 */
[----:B------:R-:W-:Y:S01]  /*7880*/  FMUL.FTZ R127, R127, R8 ;  /* 0x000000087f7f7220 */ /* 0x000fe20000410000 */
[----:B------:R-:W-:Y:S01]  /*7890*/  MOV R116, R250 ;  /* 0x000000fa00747202 */ /* 0x000fe20000000f00 */
[----:B------:R1:W-:Y:S01]  /*78a0*/  MUFU.EX2 R252, R13 ;  /* 0x0000000d00fc7308 */ /* 0x0003e20000000800 */
[----:B------:R-:W-:Y:S01]  /*78b0*/  MOV R117, R251 ;  /* 0x000000fb00757202 */ /* 0x000fe20000000f00 */
[-C--:B------:R-:W-:Y:S01]  /*78c0*/  FMUL.FTZ R84, R84, R9.reuse ;  /* 0x0000000954547220 */ /* 0x080fe20000410000 */
[----:B------:R-:W-:Y:S01]  /*78d0*/  MOV R119, R32 ;  /* 0x0000002000777202 */ /* 0x000fe20000000f00 */
[----:B------:R-:W-:Y:S01]  /*78e0*/  FMUL.FTZ R85, R85, R9 ;  /* 0x0000000955557220 */ /* 0x000fe20000410000 */
[C---:B------:R-:W-:Y:S01]  /*78f0*/  HMMA.16816.F32 R64, R4.reuse, R26, R156 ;  /* 0x0000001a0440723c */ /* 0x040fe2000000189c */
[----:B--2---:R-:W-:Y:S01]  /*7900*/  MOV R70, R37 ;  /* 0x0000002500467202 */ /* 0x004fe20000000f00 */
[-C--:B------:R-:W-:Y:S01]  /*7910*/  FMUL.FTZ R86, R86, R8.reuse ;  /* 0x0000000856567220 */ /* 0x080fe20000410000 */
[----:B------:R-:W2:Y:S01]  /*7920*/  LDSM.16.MT88.4 R36, [R220+0x9400] ;  /* 0x00940000dc24783b */ /* 0x000ea20000004200 */
[----:B------:R-:W-:Y:S01]  /*7930*/  FMUL.FTZ R87, R87, R8 ;  /* 0x0000000857577220 */ /* 0x000fe20000410000 */
[----:B------:R-:W-:Y:S01]  /*7940*/  MOV R71, R161 ;  /* 0x000000a100477202 */ /* 0x000fe20000000f00 */
[----:B------:R-:W-:Y:S01]  /*7950*/  FMUL.FTZ R128, R128, R9 ;  /* 0x0000000980807220 */ /* 0x000fe20000410000 */
[----:B------:R-:W-:Y:S01]  /*7960*/  MOV R159, R249 ;  /* 0x000000f9009f7202 */ /* 0x000fe20000000f00 */
[C---:B------:R-:W-:Y:S01]  /*7970*/  HMMA.16816.F32 R148, R4.reuse, R22, R124 ;  /* 0x000000160494723c */ /* 0x040fe2000000187c */
[----:B------:R-:W-:Y:S01]  /*7980*/  MOV R157, R248 ;  /* 0x000000f8009d7202 */ /* 0x000fe20000000f00 */
[----:B------:R4:W-:Y:S01]  /*7990*/  MUFU.EX2 R127, R14 ;  /* 0x0000000e007f7308 */ /* 0x0009e20000000800 */
[--C-:B-1----:R-:W-:Y:S01]  /*79a0*/  FFMA.FTZ R13, R56, c[0x0][0x23c], -R10.reuse ;  /* 0x00008f00380d7a23 */ /* 0x102fe2000001080a */
[----:B------:R-:W-:Y:S01]  /*79b0*/  MOV R156, R59 ;  /* 0x0000003b009c7202 */ /* 0x000fe20000000f00 */
[----:B------:R-:W-:Y:S01]  /*79c0*/  FMUL.FTZ R129, R129, R9 ;  /* 0x0000000981817220 */ /* 0x000fe20000410000 */
[----:B------:R-:W-:Y:S01]  /*79d0*/  MOV R158, R28 ;  /* 0x0000001c009e7202 */ /* 0x000fe20000000f00 */
[-C--:B------:R-:W-:Y:S01]  /*79e0*/  FMUL.FTZ R130, R130, R8.reuse ;  /* 0x0000000882827220 */ /* 0x080fe20000410000 */
[----:B------:R-:W-:Y:S01]  /*79f0*/  MOV R126, R243 ;  /* 0x000000f3007e7202 */ /* 0x000fe20000000f00 */
[-C--:B------:R-:W-:Y:S01]  /*7a00*/  FMUL.FTZ R131, R131, R8.reuse ;  /* 0x0000000883837220 */ /* 0x080fe20000410000 */
[----:B------:R1:W-:Y:S01]  /*7a10*/  MUFU.EX2 R249, R13 ;  /* 0x0000000d00f97308 */ /* 0x0003e20000000800 */
[-C--:B------:R-:W-:Y:S01]  /*7a20*/  FMUL.FTZ R140, R140, R9.reuse ;  /* 0x000000098c8c7220 */ /* 0x080fe20000410000 */
[C---:B------:R-:W-:Y:S01]  /*7a30*/  HMMA.16816.F32 R56, R4.reuse, R40, R84 ;  /* 0x000000280438723c */ /* 0x040fe20000001854 */
[-C--:B------:R-:W-:Y:S01]  /*7a40*/  FMUL.FTZ R141, R141, R9.reuse ;  /* 0x000000098d8d7220 */ /* 0x080fe20000410000 */
[----:B------:R-:W-:Y:S01]  /*7a50*/  LDSM.16.MT88.4 R28, [R220+0xa400] ;  /* 0x00a40000dc1c783b */ /* 0x000fe20000004200 */
[----:B------:R-:W-:Y:S01]  /*7a60*/  FMUL.FTZ R142, R142, R8 ;  /* 0x000000088e8e7220 */ /* 0x000fe20000410000 */
[----:B------:R-:W-:Y:S01]  /*7a70*/  MOV R161, R116 ;  /* 0x0000007400a17202 */ /* 0x000fe20000000f00 */
[-C--:B------:R-:W-:Y:S01]  /*7a80*/  FMUL.FTZ R143, R143, R8.reuse ;  /* 0x000000088f8f7220 */ /* 0x080fe20000410000 */
[----:B------:R-:W-:Y:S01]  /*7a90*/  LDSM.16.MT88.4 R20, [R220+0xb400] ;  /* 0x00b40000dc14783b */ /* 0x000fe20000004200 */
[--C-:B----4-:R-:W-:Y:S01]  /*7aa0*/  FFMA.FTZ R14, R35, c[0x0][0x23c], -R10.reuse ;  /* 0x00008f00230e7a23 */ /* 0x110fe2000001080a */
[C---:B------:R-:W-:Y:S01]  /*7ab0*/  HMMA.16816.F32 R76, R4.reuse, R16, R128 ;  /* 0x00000010044c723c */ /* 0x040fe20000001880 */
[-C--:B------:R-:W-:Y:S01]  /*7ac0*/  FMUL.FTZ R144, R144, R9.reuse ;  /* 0x0000000990907220 */ /* 0x080fe20000410000 */
[----:B------:R-:W4:Y:S01]  /*7ad0*/  LDSM.16.MT88.4 R32, [R221+0x9400] ;  /* 0x00940000dd20783b */ /* 0x000f220000004200 */
[----:B------:R-:W5:Y:S01]  /*7ae0*/  MUFU.EX2 R251, R14 ;  /* 0x0000000e00fb7308 */ /* 0x000f620000000800 */
[----:B------:R-:W-:Y:S01]  /*7af0*/  FMUL.FTZ R145, R145, R9 ;  /* 0x0000000991917220 */ /* 0x000fe20000410000 */
[----:B------:R-:W-:Y:S01]  /*7b00*/  MOV R172, R117 ;  /* 0x0000007500ac7202 */ /* 0x000fe20000000f00 */
[----:B-1----:R-:W-:Y:S01]  /*7b10*/  FFMA.FTZ R13, R106, c[0x0][0x23c], -R10 ;  /* 0x00008f006a0d7a23 */ /* 0x002fe2000001080a */
[----:B------:R-:W-:Y:S01]  /*7b20*/  MOV R106, R71 ;  /* 0x00000047006a7202 */ /* 0x000fe20000000f00 */
[-C--:B------:R-:W-:Y:S01]  /*7b30*/  FMUL.FTZ R146, R146, R8.reuse ;  /* 0x0000000892927220 */ /* 0x080fe20000410000 */
[----:B------:R-:W-:Y:S01]  /*7b40*/  HMMA.16816.F32 R72, R4, R18, R140 ;  /* 0x000000120448723c */ /* 0x000fe2000000188c */
[----:B------:R-:W-:Y:S01]  /*7b50*/  FMUL.FTZ R147, R147, R8 ;  /* 0x0000000893937220 */ /* 0x000fe20000410000 */
[----:B------:R1:W-:Y:S01]  /*7b60*/  MUFU.EX2 R250, R13 ;  /* 0x0000000d00fa7308 */ /* 0x0003e20000000800 */
[-C--:B------:R-:W-:Y:S01]  /*7b70*/  FMUL.FTZ R80, R80, R9.reuse ;  /* 0x0000000950507220 */ /* 0x080fe20000410000 */
[----:B------:R-:W2:Y:S01]  /*7b80*/  LDSM.16.MT88.4 R16, [R221+0xa400] ;  /* 0x00a40000dd10783b */ /* 0x000ea20000004200 */
[----:B------:R-:W-:-:S02]  /*7b90*/  FMUL.FTZ R81, R81, R9 ;  /* 0x0000000951517220 */ /* 0x000fc40000410000 */
[-C--:B------:R-:W-:Y:S01]  /*7ba0*/  FMUL.FTZ R82, R82, R8.reuse ;  /* 0x0000000852527220 */ /* 0x080fe20000410000 */
[C---:B------:R-:W-:Y:S01]  /*7bb0*/  HMMA.16816.F32 R144, R4.reuse, R24, R144 ;  /* 0x000000180490723c */ /* 0x040fe20000001890 */
[-C--:B------:R-:W-:Y:S01]  /*7bc0*/  FMUL.FTZ R83, R83, R8.reuse ;  /* 0x0000000853537220 */ /* 0x080fe20000410000 */
[----:B------:R-:W4:Y:S01]  /*7bd0*/  LDSM.16.MT88.4 R24, [R221+0xb400] ;  /* 0x00b40000dd18783b */ /* 0x000f220000004200 */
[-C--:B------:R-:W-:Y:S02]  /*7be0*/  FMUL.FTZ R96, R96, R9.reuse ;  /* 0x0000000960607220 */ /* 0x080fe40000410000 */
[----:B------:R-:W-:Y:S02]  /*7bf0*/  FMUL.FTZ R97, R97, R9 ;  /* 0x0000000961617220 */ /* 0x000fe40000410000 */
[-C--:B------:R-:W-:Y:S01]  /*7c00*/  FMUL.FTZ R98, R98, R8.reuse ;  /* 0x0000000862627220 */ /* 0x080fe20000410000 */
[----:B------:R-:W-:Y:S01]  /*7c10*/  HMMA.16816.F32 R52, R4, R54, R80 ;  /* 0x000000360434723c */ /* 0x000fe20000001850 */
[----:B------:R-:W-:-:S02]  /*7c20*/  FMUL.FTZ R99, R99, R8 ;  /* 0x0000000863637220 */ /* 0x000fc40000410000 */
[----:B-1----:R-:W-:Y:S01]  /*7c30*/  FFMA.FTZ R13, R107, c[0x0][0x23c], -R10 ;  /* 0x00008f006b0d7a23 */ /* 0x002fe2000001080a */
[----:B------:R-:W-:Y:S01]  /*7c40*/  MOV R107, R175 ;  /* 0x000000af006b7202 */ /* 0x000fe20000000f00 */
[----:B------:R-:W-:Y:S01]  /*7c50*/  FFMA.FTZ R14, R188, c[0x0][0x23c], -R12 ;  /* 0x00008f00bc0e7a23 */ /* 0x000fe2000001080c */
[----:B------:R-:W-:Y:S01]  /*7c60*/  MOV R175, R160 ;  /* 0x000000a000af7202 */ /* 0x000fe20000000f00 */
[----:B------:R1:W1:Y:S01]  /*7c70*/  MUFU.EX2 R248, R13 ;  /* 0x0000000d00f87308 */ /* 0x0002620000000800 */
[----:B------:R-:W-:Y:S01]  /*7c80*/  HMMA.16816.F32 R40, R4, R42, R96 ;  /* 0x0000002a0428723c */ /* 0x000fe20000001860 */
[----:B------:R-:W-:Y:S02]  /*7c90*/  MOV R188, R158 ;  /* 0x0000009e00bc7202 */ /* 0x000fe40000000f00 */
[----:B------:R-:W-:Y:S02]  /*7ca0*/  MOV R158, R118 ;  /* 0x00000076009e7202 */ /* 0x000fe40000000f00 */
[----:B------:R-:W-:-:S02]  /*7cb0*/  MOV R160, R119 ;  /* 0x0000007700a07202 */ /* 0x000fc40000000f00 */
[----:B---3--:R-:W-:Y:S01]  /*7cc0*/  F2FP.PACK_AB R4, R174, R70 ;  /* 0x00000046ae04723e */ /* 0x008fe200000000ff */
[----:B------:R3:W-:Y:S01]  /*7cd0*/  MUFU.EX2 R247, R14 ;  /* 0x0000000e00f77308 */ /* 0x0007e20000000800 */
[----:B-----5:R-:W-:Y:S02]  /*7ce0*/  F2FP.PACK_AB R5, R249, R251 ;  /* 0x000000fbf905723e */ /* 0x020fe400000000ff */
[----:B------:R-:W-:Y:S01]  /*7cf0*/  F2FP.PACK_AB R6, R252, R127 ;  /* 0x0000007ffc06723e */ /* 0x000fe200000000ff */
[----:B-1----:R-:W-:Y:S01]  /*7d00*/  FFMA.FTZ R13, R189, c[0x0][0x23c], -R12 ;  /* 0x00008f00bd0d7a23 */ /* 0x002fe2000001080c */
[----:B------:R-:W-:Y:S02]  /*7d10*/  F2FP.PACK_AB R7, R248, R250 ;  /* 0x000000faf807723e */ /* 0x000fe400000000ff */
[----:B------:R-:W-:Y:S01]  /*7d20*/  MOV R189, R159 ;  /* 0x0000009f00bd7202 */ /* 0x000fe20000000f00 */
[----:B------:R1:W5:Y:S01]  /*7d30*/  MUFU.EX2 R246, R13 ;  /* 0x0000000d00f67308 */ /* 0x0003620000000800 */
[----:B------:R-:W-:-:S03]  /*7d40*/  MOV R159, R92 ;  /* 0x0000005c009f7202 */ /* 0x000fc60000000f00 */
[----:B--2---:R-:W-:Y:S01]  /*7d50*/  HMMA.16816.F32 R140, R4, R36, R196 ;  /* 0x00000024048c723c */ /* 0x004fe200000018c4 */
[----:B---3--:R-:W-:-:S07]  /*7d60*/  MOV R14, R95 ;  /* 0x0000005f000e7202 */ /* 0x008fce0000000f00 */
[----:B------:R-:W-:Y:S01]  /*7d70*/  HMMA.16816.F32 R136, R4, R38, R192 ;  /* 0x000000260488723c */ /* 0x000fe200000018c0 */
[----:B-1----:R-:W-:-:S04]  /*7d80*/  FFMA.FTZ R13, R200, c[0x0][0x23c], -R12 ;  /* 0x00008f00c80d7a23 */ /* 0x002fc8000001080c */
[----:B------:R1:W-:Y:S03]  /*7d90*/  MUFU.EX2 R245, R13 ;  /* 0x0000000d00f57308 */ /* 0x0003e60000000800 */
[C---:B----4-:R-:W-:Y:S08]  /*7da0*/  HMMA.16816.F32 R132, R4.reuse, R32, R132 ;  /* 0x000000200484723c */ /* 0x050ff00000001884 */
[----:B------:R-:W-:Y:S01]  /*7db0*/  HMMA.16816.F32 R128, R4, R34, R184 ;  /* 0x000000220480723c */ /* 0x000fe200000018b8 */
[----:B-1----:R-:W-:-:S07]  /*7dc0*/  FFMA.FTZ R13, R190, c[0x0][0x23c], -R12 ;  /* 0x00008f00be0d7a23 */ /* 0x002fce000001080c */
[C---:B------:R-:W-:Y:S01]  /*7dd0*/  HMMA.16816.F32 R120, R4.reuse, R30, R120 ;  /* 0x0000001e0478723c */ /* 0x040fe20000001878 */
[----:B------:R1:W-:Y:S07]  /*7de0*/  MUFU.EX2 R244, R13 ;  /* 0x0000000d00f47308 */ /* 0x0003ee0000000800 */
[C---:B------:R-:W-:Y:S08]  /*7df0*/  HMMA.16816.F32 R116, R4.reuse, R16, R176 ;  /* 0x000000100474723c */ /* 0x040ff000000018b0 */
[----:B------:R-:W-:Y:S01]  /*7e00*/  HMMA.16816.F32 R112, R4, R18, R112 ;  /* 0x000000120470723c */ /* 0x000fe20000001870 */
[----:B-1----:R-:W-:-:S04]  /*7e10*/  FFMA.FTZ R13, R191, c[0x0][0x23c], -R3 ;  /* 0x00008f00bf0d7a23 */ /* 0x002fc80000010803 */
[----:B------:R1:W-:Y:S03]  /*7e20*/  MUFU.EX2 R243, R13 ;  /* 0x0000000d00f37308 */ /* 0x0003e60000000800 */
[C---:B------:R-:W-:Y:S08]  /*7e30*/  HMMA.16816.F32 R108, R4.reuse, R20, R108 ;  /* 0x00000014046c723c */ /* 0x040ff0000000186c */
[----:B------:R-:W-:Y:S01]  /*7e40*/  HMMA.16816.F32 R96, R4, R22, R168 ;  /* 0x000000160460723c */ /* 0x000fe200000018a8 */
[----:B-1----:R-:W-:Y:S01]  /*7e50*/  FFMA.FTZ R13, R201, c[0x0][0x23c], -R3 ;  /* 0x00008f00c90d7a23 */ /* 0x002fe20000010803 */
[----:B------:R-:W-:-:S06]  /*7e60*/  MOV R201, R126 ;  /* 0x0000007e00c97202 */ /* 0x000fcc0000000f00 */
[----:B------:R-:W-:Y:S01]  /*7e70*/  HMMA.16816.F32 R80, R4, R26, R152 ;  /* 0x0000001a0450723c */ /* 0x000fe20000001898 */
[----:B------:R1:W2:Y:S01]  /*7e80*/  MUFU.EX2 R200, R13 ;  /* 0x0000000d00c87308 */ /* 0x0002a20000000800 */
[----:B------:R-:W-:Y:S01]  /*7e90*/  ISETP.GE.AND P0, PT, R201, 0x3, PT ;  /* 0x00000003c900780c */ /* 0x000fe20003f06270 */
[----:B-1----:R-:W-:Y:S01]  /*7ea0*/  FFMA.FTZ R13, R202, c[0x0][0x23c], -R3 ;  /* 0x00008f00ca0d7a23 */ /* 0x002fe20000010803 */
[----:B------:R-:W-:-:S04]  /*7eb0*/  MOV R202, R127 ;  /* 0x0000007f00ca7202 */ /* 0x000fc80000000f00 */
[----:B------:R-:W-:Y:S01]  /*7ec0*/  HMMA.16816.F32 R124, R4, R28, R180 ;  /* 0x0000001c047c723c */ /* 0x000fe200000018b4 */
[----:B------:R1:W-:Y:S02]  /*7ed0*/  MUFU.EX2 R199, R13 ;  /* 0x0000000d00c77308 */ /* 0x0003e40000000800 */
[----:B-1----:R-:W-:Y:S01]  /*7ee0*/  FFMA.FTZ R13, R203, c[0x0][0x23c], -R3 ;  /* 0x00008f00cb0d7a23 */ /* 0x002fe20000010803 */
[----:B------:R-:W-:Y:S02]  /*7ef0*/  MOV R203, R174 ;  /* 0x000000ae00cb7202 */ /* 0x000fe40000000f00 */
[----:B------:R-:W-:-:S03]  /*7f00*/  MOV R174, R162 ;  /* 0x000000a200ae7202 */ /* 0x000fc60000000f00 */
[----:B------:R1:W3:Y:S01]  /*7f10*/  MUFU.EX2 R198, R13 ;  /* 0x0000000d00c67308 */ /* 0x0002e20000000800 */
[----:B------:R-:W-:Y:S02]  /*7f20*/  MOV R162, R94 ;  /* 0x0000005e00a27202 */ /* 0x000fe40000000f00 */
[----:B------:R-:W-:Y:S07]  /*7f30*/  HMMA.16816.F32 R92, R4, R24, R164 ;  /* 0x00000018045c723c */ /* 0x000fee00000018a4 */
[----:B-----5:R-:W-:-:S02]  /*7f40*/  F2FP.PACK_AB R4, R246, R247 ;  /* 0x000000f7f604723e */ /* 0x020fc400000000ff */
[----:B--2---:R-:W-:Y:S02]  /*7f50*/  F2FP.PACK_AB R5, R200, R243 ;  /* 0x000000f3c805723e */ /* 0x004fe400000000ff */
[----:B------:R-:W-:Y:S01]  /*7f60*/  F2FP.PACK_AB R6, R244, R245 ;  /* 0x000000f5f406723e */ /* 0x000fe200000000ff */
[--C-:B-1----:R-:W-:Y:S01]  /*7f70*/  FFMA.FTZ R13, R204, c[0x0][0x23c], -R11.reuse ;  /* 0x00008f00cc0d7a23 */ /* 0x102fe2000001080b */
[----:B---3--:R-:W-:Y:S02]  /*7f80*/  F2FP.PACK_AB R7, R198, R199 ;  /* 0x000000c7c607723e */ /* 0x008fe400000000ff */
[----:B------:R-:W-:Y:S01]  /*7f90*/  MOV R204, R70 ;  /* 0x0000004600cc7202 */ /* 0x000fe20000000f00 */
[----:B------:R1:W-:Y:S04]  /*7fa0*/  MUFU.EX2 R197, R13 ;  /* 0x0000000d00c57308 */ /* 0x0003e80000000800 */
[C---:B------:R-:W-:Y:S08]  /*7fb0*/  HMMA.16816.F32 R88, R4.reuse, R36, R88 ;  /* 0x000000240458723c */ /* 0x040ff00000001858 */
[----:B------:R-:W-:Y:S01]  /*7fc0*/  HMMA.16816.F32 R84, R4, R38, R148 ;  /* 0x000000260454723c */ /* 0x000fe20000001894 */
[----:B------:R-:W2:Y:S01]  /*7fd0*/  LDSM.16.MT88.4 R36, [R220+0x9800] ;  /* 0x00980000dc24783b */ /* 0x000ea20000004200 */
[----:B-1----:R-:W-:Y:S01]  /*7fe0*/  FFMA.FTZ R13, R205, c[0x0][0x23c], -R11 ;  /* 0x00008f00cd0d7a23 */ /* 0x002fe2000001080b */
[----:B------:R-:W-:-:S03]  /*7ff0*/  MOV R205, R189 ;  /* 0x000000bd00cd7202 */ /* 0x000fc60000000f00 */
[----:B------:R1:W3:Y:S02]  /*8000*/  MUFU.EX2 R196, R13 ;  /* 0x0000000d00c47308 */ /* 0x0002e40000000800 */
[C---:B------:R-:W-:Y:S08]  /*8010*/  HMMA.16816.F32 R44, R4.reuse, R20, R44 ;  /* 0x00000014042c723c */ /* 0x040ff0000000182c */
[----:B------:R-:W-:Y:S01]  /*8020*/  HMMA.16816.F32 R52, R4, R22, R52 ;  /* 0x000000160434723c */ /* 0x000fe20000001834 */
[----:B------:R-:W4:Y:S01]  /*8030*/  LDSM.16.MT88.4 R20, [R220+0xb800] ;  /* 0x00b80000dc14783b */ /* 0x000f220000004200 */
[----:B-1----:R-:W-:-:S06]  /*8040*/  FFMA.FTZ R13, R206, c[0x0][0x23c], -R11 ;  /* 0x00008f00ce0d7a23 */ /* 0x002fcc000001080b */
[C---:B------:R-:W-:Y:S01]  /*8050*/  HMMA.16816.F32 R76, R4.reuse, R32, R76 ;  /* 0x00000020044c723c */ /* 0x040fe2000000184c */
[----:B------:R-:W-:Y:S01]  /*8060*/  MOV R206, R14 ;  /* 0x0000000e00ce7202 */ /* 0x000fe20000000f00 */
[----:B------:R1:W-:Y:S06]  /*8070*/  MUFU.EX2 R195, R13 ;  /* 0x0000000d00c37308 */ /* 0x0003ec0000000800 */
[C---:B------:R-:W-:Y:S01]  /*8080*/  HMMA.16816.F32 R72, R4.reuse, R34, R72 ;  /* 0x000000220448723c */ /* 0x040fe20000001848 */
[----:B------:R-:W5:Y:S07]  /*8090*/  LDSM.16.MT88.4 R32, [R221+0x9800] ;  /* 0x00980000dd20783b */ /* 0x000f6e0000004200 */
[----:B------:R-:W-:Y:S01]  /*80a0*/  HMMA.16816.F32 R68, R4, R28, R144 ;  /* 0x0000001c0444723c */ /* 0x000fe20000001890 */
[----:B-1----:R-:W-:Y:S01]  /*80b0*/  FFMA.FTZ R13, R207, c[0x0][0x23c], -R11 ;  /* 0x00008f00cf0d7a23 */ /* 0x002fe2000001080b */
[----:B------:R-:W-:-:S03]  /*80c0*/  MOV R207, R188 ;  /* 0x000000bc00cf7202 */ /* 0x000fc60000000f00 */
[----:B------:R1:W1:Y:S03]  /*80d0*/  MUFU.EX2 R194, R13 ;  /* 0x0000000d00c27308 */ /* 0x0002660000000800 */
[C---:B------:R-:W-:Y:S01]  /*80e0*/  HMMA.16816.F32 R64, R4.reuse, R30, R64 ;  /* 0x0000001e0440723c */ /* 0x040fe20000001840 */
[----:B------:R-:W2:Y:S07]  /*80f0*/  LDSM.16.MT88.4 R28, [R220+0xa800] ;  /* 0x00a80000dc1c783b */ /* 0x000eae0000004200 */
[----:B------:R-:W-:Y:S01]  /*8100*/  HMMA.16816.F32 R60, R4, R16, R60 ;  /* 0x00000010043c723c */ /* 0x000fe2000000183c */
[----:B-1----:R-:W-:-:S07]  /*8110*/  FFMA.FTZ R13, R208, c[0x0][0x23c], -R10 ;  /* 0x00008f00d00d7a23 */ /* 0x002fce000001080a */
[C---:B------:R-:W-:Y:S01]  /*8120*/  HMMA.16816.F32 R48, R4.reuse, R18, R48 ;  /* 0x000000120430723c */ /* 0x040fe20000001830 */
[----:B------:R-:W1:Y:S01]  /*8130*/  LDSM.16.MT88.4 R16, [R221+0xa800] ;  /* 0x00a80000dd10783b */ /* 0x000e620000004200 */
[----:B------:R-:W-:Y:S01]  /*8140*/  MOV R208, R107 ;  /* 0x0000006b00d07202 */ /* 0x000fe20000000f00 */
[----:B------:R3:W-:Y:S05]  /*8150*/  MUFU.EX2 R193, R13 ;  /* 0x0000000d00c17308 */ /* 0x0007ea0000000800 */
[C---:B------:R-:W-:Y:S08]  /*8160*/  HMMA.16816.F32 R56, R4.reuse, R24, R56 ;  /* 0x000000180438723c */ /* 0x040ff00000001838 */
[----:B------:R-:W-:Y:S01]  /*8170*/  HMMA.16816.F32 R40, R4, R26, R40 ;  /* 0x0000001a0428723c */ /* 0x000fe20000001828 */
[----:B------:R-:W1:Y:S01]  /*8180*/  LDSM.16.MT88.4 R24, [R221+0xb800] ;  /* 0x00b80000dd18783b */ /* 0x000e620000004200 */
[----:B---3--:R-:W-:Y:S01]  /*8190*/  FFMA.FTZ R13, R210, c[0x0][0x23c], -R10 ;  /* 0x00008f00d20d7a23 */ /* 0x008fe2000001080a */
[----:B------:R-:W-:-:S03]  /*81a0*/  MOV R210, R106 ;  /* 0x0000006a00d27202 */ /* 0x000fc60000000f00 */
[----:B------:R3:W2:Y:S01]  /*81b0*/  MUFU.EX2 R192, R13 ;  /* 0x0000000d00c07308 */ /* 0x0006a20000000800 */
[----:B------:R-:W-:Y:S02]  /*81c0*/  F2FP.PACK_AB R4, R196, R197 ;  /* 0x000000c5c404723e */ /* 0x000fe400000000ff */
[----:B------:R-:W-:Y:S01]  /*81d0*/  F2FP.PACK_AB R6, R194, R195 ;  /* 0x000000c3c206723e */ /* 0x000fe200000000ff */
[--C-:B---3--:R-:W-:Y:S01]  /*81e0*/  FFMA.FTZ R13, R209, c[0x0][0x23c], -R10.reuse ;  /* 0x00008f00d10d7a23 */ /* 0x108fe2000001080a */
[----:B--2---:R-:W-:Y:S02]  /*81f0*/  F2FP.PACK_AB R5, R192, R193 ;  /* 0x000000c1c005723e */ /* 0x004fe400000000ff */
[----:B------:R-:W-:Y:S01]  /*8200*/  MOV R209, R172 ;  /* 0x000000ac00d17202 */ /* 0x000fe20000000f00 */
[----:B------:R2:W-:Y:S02]  /*8210*/  MUFU.EX2 R190, R13 ;  /* 0x0000000d00be7308 */ /* 0x0005e40000000800 */
[----:B--2---:R-:W-:Y:S01]  /*8220*/  FFMA.FTZ R13, R211, c[0x0][0x23c], -R10 ;  /* 0x00008f00d30d7a23 */ /* 0x004fe2000001080a */
[----:B------:R-:W-:-:S05]  /*8230*/  MOV R211, R173 ;  /* 0x000000ad00d37202 */ /* 0x000fca0000000f00 */
[----:B------:R2:W3:Y:S02]  /*8240*/  MUFU.EX2 R191, R13 ;  /* 0x0000000d00bf7308 */ /* 0x0004e40000000800 */
[----:B--2---:R-:W-:Y:S01]  /*8250*/  FFMA.FTZ R13, R213, c[0x0][0x23c], -R12 ;  /* 0x00008f00d50d7a23 */ /* 0x004fe2000001080c */
[----:B---3--:R-:W-:Y:S02]  /*8260*/  F2FP.PACK_AB R7, R191, R190 ;  /* 0x000000bebf07723e */ /* 0x008fe400000000ff */
[----:B------:R-:W-:-:S03]  /*8270*/  MOV R213, R174 ;  /* 0x000000ae00d57202 */ /* 0x000fc60000000f00 */
[----:B------:R2:W-:Y:S02]  /*8280*/  MUFU.EX2 R189, R13 ;  /* 0x0000000d00bd7308 */ /* 0x0005e40000000800 */
[C---:B------:R-:W-:Y:S08]  /*8290*/  HMMA.16816.F32 R176, R4.reuse, R38, R136 ;  /* 0x0000002604b0723c */ /* 0x040ff00000001888 */
[----:B----4-:R-:W-:Y:S01]  /*82a0*/  HMMA.16816.F32 R144, R4, R22, R96 ;  /* 0x000000160490723c */ /* 0x010fe20000001860 */
[----:B--2---:R-:W-:Y:S01]  /*82b0*/  FFMA.FTZ R13, R212, c[0x0][0x23c], -R12 ;  /* 0x00008f00d40d7a23 */ /* 0x004fe2000001080c */
[----:B------:R-:W-:-:S02]  /*82c0*/  MOV R212, R175 ;  /* 0x000000af00d47202 */ /* 0x000fc40000000f00 */
[----:B------:R-:W-:Y:S01]  /*82d0*/  LDSM.16.MT88.4 R172, [R221+0xac00] ;  /* 0x00ac0000ddac783b */ /* 0x000fe20000004200 */
[----:B------:R2:W3:Y:S03]  /*82e0*/  MUFU.EX2 R188, R13 ;  /* 0x0000000d00bc7308 */ /* 0x0004e60000000800 */
[C---:B------:R-:W-:Y:S01]  /*82f0*/  HMMA.16816.F32 R180, R4.reuse, R36, R140 ;  /* 0x0000002404b4723c */ /* 0x040fe2000000188c */
[----:B------:R-:W-:Y:S07]  /*8300*/  LDSM.16.MT88.4 R140, [R221+0x9c00] ;  /* 0x009c0000dd8c783b */ /* 0x000fee0000004200 */
[----:B-----5:R-:W-:Y:S01]  /*8310*/  HMMA.16816.F32 R132, R4, R32, R132 ;  /* 0x000000200484723c */ /* 0x020fe20000001884 */
[----:B--2---:R-:W-:Y:S01]  /*8320*/  FFMA.FTZ R13, R216, c[0x0][0x23c], -R12 ;  /* 0x00008f00d80d7a23 */ /* 0x004fe2000001080c */
[----:B------:R-:W-:-:S06]  /*8330*/  MOV R216, R160 ;  /* 0x000000a000d87202 */ /* 0x000fcc0000000f00 */
[C---:B------:R-:W-:Y:S01]  /*8340*/  HMMA.16816.F32 R136, R4.reuse, R34, R128 ;  /* 0x000000220488723c */ /* 0x040fe20000001880 */
[----:B------:R2:W-:Y:S07]  /*8350*/  MUFU.EX2 R187, R13 ;  /* 0x0000000d00bb7308 */ /* 0x0005ee0000000800 */
[C---:B------:R-:W-:Y:S01]  /*8360*/  HMMA.16816.F32 R148, R4.reuse, R28, R124 ;  /* 0x0000001c0494723c */ /* 0x040fe2000000187c */
[----:B------:R-:W4:Y:S07]  /*8370*/  LDSM.16.MT88.4 R124, [R220+0x9c00] ;  /* 0x009c0000dc7c783b */ /* 0x000f2e0000004200 */
[----:B------:R-:W-:Y:S01]  /*8380*/  HMMA.16816.F32 R152, R4, R30, R120 ;  /* 0x0000001e0498723c */ /* 0x000fe20000001878 */
[----:B--2---:R-:W-:Y:S01]  /*8390*/  FFMA.FTZ R13, R214, c[0x0][0x23c], -R12 ;  /* 0x00008f00d60d7a23 */ /* 0x004fe2000001080c */
[----:B------:R-:W-:-:S03]  /*83a0*/  MOV R214, R161 ;  /* 0x000000a100d67202 */ /* 0x000fc60000000f00 */
[----:B------:R2:W-:Y:S03]  /*83b0*/  MUFU.EX2 R186, R13 ;  /* 0x0000000d00ba7308 */ /* 0x0005e60000000800 */
[C---:B-1----:R-:W-:Y:S08]  /*83c0*/  HMMA.16816.F32 R164, R4.reuse, R16, R116 ;  /* 0x0000001004a4723c */ /* 0x042ff00000001874 */
[----:B------:R-:W-:Y:S01]  /*83d0*/  HMMA.16816.F32 R168, R4, R18, R112 ;  /* 0x0000001204a8723c */ /* 0x000fe20000001870 */
[----:B--2---:R-:W-:Y:S01]  /*83e0*/  FFMA.FTZ R13, R215, c[0x0][0x23c], -R3 ;  /* 0x00008f00d70d7a23 */ /* 0x004fe20000010803 */
[----:B------:R-:W-:-:S06]  /*83f0*/  MOV R215, R162 ;  /* 0x000000a200d77202 */ /* 0x000fcc0000000f00 */
[----:B------:R-:W-:Y:S01]  /*8400*/  HMMA.16816.F32 R96, R4, R26, R80 ;  /* 0x0000001a0460723c */ /* 0x000fe20000001850 */
[----:B------:R-:W-:Y:S01]  /*8410*/  LDSM.16.MT88.4 R80, [R220+0xbc00] ;  /* 0x00bc0000dc50783b */ /* 0x000fe20000004200 */
[----:B------:R1:W-:Y:S02]  /*8420*/  MUFU.EX2 R185, R13 ;  /* 0x0000000d00b97308 */ /* 0x0003e40000000800 */
[----:B-1----:R-:W-:Y:S01]  /*8430*/  FFMA.FTZ R13, R217, c[0x0][0x23c], -R3 ;  /* 0x00008f00d90d7a23 */ /* 0x002fe20000010803 */
[----:B------:R-:W-:-:S03]  /*8440*/  MOV R217, R163 ;  /* 0x000000a300d97202 */ /* 0x000fc60000000f00 */
[C---:B------:R-:W-:Y:S02]  /*8450*/  HMMA.16816.F32 R160, R4.reuse, R20, R108 ;  /* 0x0000001404a0723c */ /* 0x040fe4000000186c */
[----:B------:R1:W2:Y:S06]  /*8460*/  MUFU.EX2 R184, R13 ;  /* 0x0000000d00b87308 */ /* 0x0002ac0000000800 */
[----:B------:R-:W-:Y:S07]  /*8470*/  HMMA.16816.F32 R108, R4, R24, R92 ;  /* 0x00000018046c723c */ /* 0x000fee000000185c */
[----:B---3--:R-:W-:Y:S01]  /*8480*/  F2FP.PACK_AB R4, R188, R189 ;  /* 0x000000bdbc04723e */ /* 0x008fe200000000ff */
[----:B-1----:R-:W-:Y:S01]  /*8490*/  FFMA.FTZ R13, R218, c[0x0][0x23c], -R3 ;  /* 0x00008f00da0d7a23 */ /* 0x002fe20000010803 */
[----:B--2---:R-:W-:-:S02]  /*84a0*/  F2FP.PACK_AB R5, R184, R185 ;  /* 0x000000b9b805723e */ /* 0x004fc400000000ff */
[----:B------:R-:W-:Y:S01]  /*84b0*/  F2FP.PACK_AB R6, R186, R187 ;  /* 0x000000bbba06723e */ /* 0x000fe200000000ff */
[----:B------:R1:W-:Y:S01]  /*84c0*/  MUFU.EX2 R107, R13 ;  /* 0x0000000d006b7308 */ /* 0x0003e20000000800 */
[----:B------:R-:W-:-:S05]  /*84d0*/  MOV R218, R156 ;  /* 0x0000009c00da7202 */ /* 0x000fca0000000f00 */
[----:B------:R-:W-:Y:S02]  /*84e0*/  FFMA.FTZ R0, R217, R0, R218 ;  /* 0x00000000d9007223 */ /* 0x000fe400000100da */
[----:B-1----:R-:W-:Y:S01]  /*84f0*/  FFMA.FTZ R13, R219, c[0x0][0x23c], -R3 ;  /* 0x00008f00db0d7a23 */ /* 0x002fe20000010803 */
[----:B------:R-:W-:-:S03]  /*8500*/  MOV R219, R157 ;  /* 0x0000009d00db7202 */ /* 0x000fc60000000f00 */
[----:B------:R-:W1:Y:S02]  /*8510*/  MUFU.EX2 R106, R13 ;  /* 0x0000000d006a7308 */ /* 0x000e640000000800 */
[----:B-1----:R-:W-:Y:S01]  /*8520*/  F2FP.PACK_AB R7, R106, R107 ;  /* 0x0000006b6a07723e */ /* 0x002fe200000000ff */
[----:B------:R-:W-:Y:S01]  /*8530*/  FFMA.FTZ R13, R227, c[0x0][0x23c], -R11 ;  /* 0x00008f00e30d7a23 */ /* 0x000fe2000001080b */
[----:B------:R-:W-:-:S05]  /*8540*/  MOV R227, R159 ;  /* 0x0000009f00e37202 */ /* 0x000fca0000000f00 */
[C---:B------:R-:W-:Y:S01]  /*8550*/  HMMA.16816.F32 R84, R4.reuse, R38, R84 ;  /* 0x000000260454723c */ /* 0x040fe20000001854 */
[----:B------:R1:W-:Y:S06]  /*8560*/  MUFU.EX2 R38, R13 ;  /* 0x0000000d00267308 */ /* 0x0003ec0000000800 */
[----:B------:R-:W-:Y:S01]  /*8570*/  MOV R39, R158 ;  /* 0x0000009e00277202 */ /* 0x000fe20000000f00 */
[----:B------:R-:W-:Y:S01]  /*8580*/  HMMA.16816.F32 R116, R4, R36, R88 ;  /* 0x000000240474723c */ /* 0x000fe20000001858 */
[----:B------:R-:W2:Y:S03]  /*8590*/  LDSM.16.MT88.4 R156, [R220+0xac00] ;  /* 0x00ac0000dc9c783b */ /* 0x000ea60000004200 */
[----:B------:R-:W-:-:S04]  /*85a0*/  FFMA.FTZ R2, R219, R2, R39 ;  /* 0x00000002db027223 */ /* 0x000fc80000010027 */
[C---:B------:R-:W-:Y:S01]  /*85b0*/  HMMA.16816.F32 R64, R4.reuse, R30, R64 ;  /* 0x0000001e0440723c */ /* 0x040fe20000001840 */
[--C-:B-1----:R-:W-:Y:S01]  /*85c0*/  FFMA.FTZ R13, R228, c[0x0][0x23c], -R11.reuse ;  /* 0x00008f00e40d7a23 */ /* 0x102fe2000001080b */
[----:B------:R-:W-:Y:S02]  /*85d0*/  MOV R228, R103 ;  /* 0x0000006700e47202 */ /* 0x000fe40000000f00 */
[-C--:B------:R-:W-:Y:S01]  /*85e0*/  MOV R103, R15.reuse ;  /* 0x0000000f00677202 */ /* 0x080fe20000000f00 */
[----:B------:R1:W3:Y:S01]  /*85f0*/  MUFU.EX2 R37, R13 ;  /* 0x0000000d00257308 */ /* 0x0002e20000000800 */
[----:B------:R-:W-:Y:S02]  /*8600*/  @P0 MOV R103, R15 ;  /* 0x0000000f00670202 */ /* 0x000fe40000000f00 */
[C---:B------:R-:W-:Y:S08]  /*8610*/  HMMA.16816.F32 R128, R4.reuse, R32, R76 ;  /* 0x000000200480723c */ /* 0x040ff0000000184c */
[----:B------:R-:W-:Y:S01]  /*8620*/  HMMA.16816.F32 R32, R4, R34, R72 ;  /* 0x000000220420723c */ /* 0x000fe20000001848 */
[--C-:B-1----:R-:W-:Y:S01]  /*8630*/  FFMA.FTZ R13, R229, c[0x0][0x23c], -R11.reuse ;  /* 0x00008f00e50d7a23 */ /* 0x102fe2000001080b */
[----:B------:R-:W-:Y:S01]  /*8640*/  MOV R229, R104 ;  /* 0x0000006800e57202 */ /* 0x000fe20000000f00 */
[----:B------:R-:W-:-:S05]  /*8650*/  FFMA.FTZ R11, R230, c[0x0][0x23c], -R11 ;  /* 0x00008f00e60b7a23 */ /* 0x000fca000001080b */
[C---:B------:R-:W-:Y:S01]  /*8660*/  HMMA.16816.F32 R68, R4.reuse, R28, R68 ;  /* 0x0000001c0444723c */ /* 0x040fe20000001844 */
[----:B------:R-:W-:Y:S01]  /*8670*/  MUFU.EX2 R36, R13 ;  /* 0x0000000d00247308 */ /* 0x000fe20000000800 */
[----:B------:R-:W-:Y:S02]  /*8680*/  MOV R230, R102 ;  /* 0x0000006600e67202 */ /* 0x000fe40000000f00 */
[----:B---3--:R-:W-:Y:S02]  /*8690*/  F2FP.PACK_AB R92, R37, R38 ;  /* 0x00000026255c723e */ /* 0x008fe400000000ff */
[----:B------:R-:W-:Y:S02]  /*86a0*/  MOV R104, R100 ;  /* 0x0000006400687202 */ /* 0x000fe40000000f00 */
[----:B------:R-:W-:Y:S01]  /*86b0*/  HMMA.16816.F32 R60, R4, R16, R60 ;  /* 0x00000010043c723c */ /* 0x000fe2000000183c */
[----:B------:R1:W3:Y:S01]  /*86c0*/  MUFU.EX2 R31, R11 ;  /* 0x0000000b001f7308 */ /* 0x0002e20000000800 */
[----:B------:R-:W-:-:S02]  /*86d0*/  MOV R102, R105 ;  /* 0x0000006900667202 */ /* 0x000fc40000000f00 */
[----:B------:R-:W-:Y:S02]  /*86e0*/  @P0 MOV R104, R100 ;  /* 0x0000006400680202 */ /* 0x000fe40000000f00 */
[----:B------:R-:W-:Y:S02]  /*86f0*/  @P0 MOV R102, R105 ;  /* 0x0000006900660202 */ /* 0x000fe40000000f00 */
[C---:B------:R-:W-:Y:S01]  /*8700*/  HMMA.16816.F32 R48, R4.reuse, R18, R48 ;  /* 0x000000120430723c */ /* 0x040fe20000001830 */
[----:B------:R-:W5:Y:S07]  /*8710*/  LDSM.16.MT88.4 R16, [R221+0xbc00] ;  /* 0x00bc0000dd10783b */ /* 0x000f6e0000004200 */
[----:B------:R-:W-:Y:S01]  /*8720*/  HMMA.16816.F32 R44, R4, R20, R44 ;  /* 0x00000014042c723c */ /* 0x000fe2000000182c */
[----:B-1----:R-:W-:Y:S01]  /*8730*/  FFMA.FTZ R11, R231, c[0x0][0x23c], -R10 ;  /* 0x00008f00e70b7a23 */ /* 0x002fe2000001080a */
[----:B---3--:R-:W-:-:S03]  /*8740*/  F2FP.PACK_AB R94, R31, R36 ;  /* 0x000000241f5e723e */ /* 0x008fc600000000ff */
[----:B------:R1:W-:Y:S03]  /*8750*/  MUFU.EX2 R30, R11 ;  /* 0x0000000b001e7308 */ /* 0x0003e60000000800 */
[C---:B------:R-:W-:Y:S08]  /*8760*/  HMMA.16816.F32 R52, R4.reuse, R22, R52 ;  /* 0x000000160434723c */ /* 0x040ff00000001834 */
[----:B------:R-:W-:Y:S01]  /*8770*/  HMMA.16816.F32 R56, R4, R24, R56 ;  /* 0x000000180438723c */ /* 0x000fe20000001838 */
[----:B-1----:R-:W-:-:S07]  /*8780*/  FFMA.FTZ R11, R233, c[0x0][0x23c], -R10 ;  /* 0x00008f00e90b7a23 */ /* 0x002fce000001080a */
[----:B------:R-:W-:Y:S01]  /*8790*/  HMMA.16816.F32 R40, R4, R26, R40 ;  /* 0x0000001a0428723c */ /* 0x000fe20000001828 */
[----:B------:R-:W1:Y:S06]  /*87a0*/  MUFU.EX2 R29, R11 ;  /* 0x0000000b001d7308 */ /* 0x000e6c0000000800 */
[----:B------:R-:W-:Y:S02]  /*87b0*/  FFMA.FTZ R4, R242, c[0x0][0x23c], -R12 ;  /* 0x00008f00f2047a23 */ /* 0x000fe4000001080c */
[----:B------:R-:W-:Y:S02]  /*87c0*/  FFMA.FTZ R5, R229, R9, R230 ;  /* 0x00000009e5057223 */ /* 0x000fe400000100e6 */
[----:B------:R3:W-:Y:S01]  /*87d0*/  MUFU.EX2 R20, R4 ;  /* 0x0000000400147308 */ /* 0x0007e20000000800 */
[----:B------:R-:W-:-:S02]  /*87e0*/  FADD.FTZ R6, R212, R0 ;  /* 0x00000000d4067221 */ /* 0x000fc40000010000 */
[----:B------:R-:W-:Y:S02]  /*87f0*/  FADD.FTZ R5, R215, R5 ;  /* 0x00000005d7057221 */ /* 0x000fe40000010000 */
[----:B------:R-:W-:Y:S01]  /*8800*/  FADD.FTZ R6, R210, R6 ;  /* 0x00000006d2067221 */ /* 0x000fe20000010000 */
[----:B-1----:R-:W-:Y:S01]  /*8810*/  F2FP.PACK_AB R93, R29, R30 ;  /* 0x0000001e1d5d723e */ /* 0x002fe200000000ff */
[--C-:B------:R-:W-:Y:S02]  /*8820*/  FFMA.FTZ R11, R232, c[0x0][0x23c], -R10.reuse ;  /* 0x00008f00e80b7a23 */ /* 0x100fe4000001080a */
[----:B------:R-:W-:Y:S02]  /*8830*/  FFMA.FTZ R10, R234, c[0x0][0x23c], -R10 ;  /* 0x00008f00ea0a7a23 */ /* 0x000fe4000001080a */
[----:B------:R-:W-:Y:S01]  /*8840*/  MUFU.EX2 R28, R11 ;  /* 0x0000000b001c7308 */ /* 0x000fe20000000800 */
[----:B------:R-:W-:Y:S02]  /*8850*/  FADD.FTZ R0, R213, R5 ;  /* 0x00000005d5007221 */ /* 0x000fe40000010000 */
[----:B------:R-:W-:-:S02]  /*8860*/  FADD.FTZ R6, R205, R6 ;  /* 0x00000006cd067221 */ /* 0x000fc40000010000 */
[----:B---3--:R-:W-:Y:S02]  /*8870*/  FFMA.FTZ R4, R241, c[0x0][0x23c], -R12 ;  /* 0x00008f00f1047a23 */ /* 0x008fe4000001080c */
[----:B------:R-:W-:Y:S01]  /*8880*/  FADD.FTZ R0, R208, R0 ;  /* 0x00000000d0007221 */ /* 0x000fe20000010000 */
[----:B------:R1:W3:Y:S08]  /*8890*/  MUFU.EX2 R23, R10 ;  /* 0x0000000a00177308 */ /* 0x0002f00000000800 */
[----:B------:R2:W-:Y:S01]  /*88a0*/  MUFU.EX2 R14, R4 ;  /* 0x00000004000e7308 */ /* 0x0005e20000000800 */
[----:B-1----:R-:W-:Y:S01]  /*88b0*/  FFMA.FTZ R10, R236, c[0x0][0x23c], -R12 ;  /* 0x00008f00ec0a7a23 */ /* 0x002fe2000001080c */
[----:B---3--:R-:W-:-:S06]  /*88c0*/  F2FP.PACK_AB R95, R23, R28 ;  /* 0x0000001c175f723e */ /* 0x008fcc00000000ff */
[----:B------:R1:W-:Y:S01]  /*88d0*/  MUFU.EX2 R22, R10 ;  /* 0x0000000a00167308 */ /* 0x0003e20000000800 */
[----:B--2---:R-:W-:Y:S01]  /*88e0*/  FFMA.FTZ R4, R240, c[0x0][0x23c], -R3 ;  /* 0x00008f00f0047a23 */ /* 0x004fe20000010803 */
[C---:B----4-:R-:W-:Y:S06]  /*88f0*/  HMMA.16816.F32 R112, R92.reuse, R124, R180 ;  /* 0x0000007c5c70723c */ /* 0x050fec00000018b4 */
[----:B------:R2:W-:Y:S02]  /*8900*/  MUFU.EX2 R13, R4 ;  /* 0x00000004000d7308 */ /* 0x0005e40000000800 */
[----:B------:R-:W-:Y:S01]  /*8910*/  HMMA.16816.F32 R120, R92, R126, R176 ;  /* 0x0000007e5c78723c */ /* 0x000fe200000018b0 */
[----:B-1----:R-:W-:-:S05]  /*8920*/  FFMA.FTZ R10, R235, c[0x0][0x23c], -R12 ;  /* 0x00008f00eb0a7a23 */ /* 0x002fca000001080c */
[----:B------:R-:W1:Y:S02]  /*8930*/  MUFU.EX2 R21, R10 ;  /* 0x0000000a00157308 */ /* 0x000e640000000800 */
[----:B------:R-:W-:Y:S01]  /*8940*/  HMMA.16816.F32 R132, R92, R140, R132 ;  /* 0x0000008c5c84723c */ /* 0x000fe20000001884 */
[----:B--2---:R-:W-:-:S05]  /*8950*/  FFMA.FTZ R4, R237, c[0x0][0x23c], -R3 ;  /* 0x00008f00ed047a23 */ /* 0x004fca0000010803 */
[----:B------:R2:W3:Y:S02]  /*8960*/  MUFU.EX2 R12, R4 ;  /* 0x00000004000c7308 */ /* 0x0004e40000000800 */
[C---:B------:R-:W-:Y:S08]  /*8970*/  HMMA.16816.F32 R136, R92.reuse, R142, R136 ;  /* 0x0000008e5c88723c */ /* 0x040ff00000001888 */
[----:B------:R-:W-:Y:S01]  /*8980*/  HMMA.16816.F32 R148, R92, R156, R148 ;  /* 0x0000009c5c94723c */ /* 0x000fe20000001894 */
[----:B--2---:R-:W-:-:S07]  /*8990*/  FFMA.FTZ R4, R239, c[0x0][0x23c], -R3 ;  /* 0x00008f00ef047a23 */ /* 0x004fce0000010803 */
[C---:B------:R-:W-:Y:S01]  /*89a0*/  HMMA.16816.F32 R152, R92.reuse, R158, R152 ;  /* 0x0000009e5c98723c */ /* 0x040fe20000001898 */
[----:B------:R-:W-:Y:S01]  /*89b0*/  FFMA.FTZ R3, R238, c[0x0][0x23c], -R3 ;  /* 0x00008f00ee037a23 */ /* 0x000fe20000010803 */
[----:B------:R2:W-:Y:S06]  /*89c0*/  MUFU.EX2 R11, R4 ;  /* 0x00000004000b7308 */ /* 0x0005ec0000000800 */
[C---:B------:R-:W-:Y:S02]  /*89d0*/  HMMA.16816.F32 R164, R92.reuse, R172, R164 ;  /* 0x000000ac5ca4723c */ /* 0x040fe400000018a4 */
[----:B------:R4:W1:Y:S06]  /*89e0*/  MUFU.EX2 R10, R3 ;  /* 0x00000003000a7308 */ /* 0x00086c0000000800 */
[----:B------:R-:W-:Y:S01]  /*89f0*/  HMMA.16816.F32 R168, R92, R174, R168 ;  /* 0x000000ae5ca8723c */ /* 0x000fe200000018a8 */
[----:B--2---:R-:W-:Y:S01]  /*8a00*/  FFMA.FTZ R4, R227, R8, R228 ;  /* 0x00000008e3047223 */ /* 0x004fe200000100e4 */
[----:B------:R-:W-:-:S03]  /*8a10*/  @P0 IADD3 R227, R201, -0x3, RZ ;  /* 0xfffffffdc9e30810 */ /* 0x000fc60007ffe0ff */
[----:B------:R-:W-:-:S03]  /*8a20*/  FADD.FTZ R7, R214, R4 ;  /* 0x00000004d6077221 */ /* 0x000fc60000010000 */
[C---:B------:R-:W-:Y:S01]  /*8a30*/  HMMA.16816.F32 R72, R92.reuse, R80, R160 ;  /* 0x000000505c48723c */ /* 0x040fe200000018a0 */
[----:B------:R-:W-:Y:S02]  /*8a40*/  FADD.FTZ R4, R216, R2 ;  /* 0x00000002d8047221 */ /* 0x000fe40000010000 */
[----:B------:R-:W-:Y:S01]  /*8a50*/  FADD.FTZ R2, R211, R7 ;  /* 0x00000007d3027221 */ /* 0x000fe20000010000 */
[-C--:B----4-:R-:W-:Y:S01]  /*8a60*/  MOV R3, R101.reuse ;  /* 0x0000006500037202 */ /* 0x090fe20000000f00 */
[----:B------:R-:W-:Y:S01]  /*8a70*/  FADD.FTZ R5, R209, R4 ;  /* 0x00000004d1057221 */ /* 0x000fe20000010000 */
[----:B------:R-:W-:Y:S01]  /*8a80*/  @P0 MOV R3, R101 ;  /* 0x0000006500030202 */ /* 0x000fe20000000f00 */
[----:B------:R-:W-:Y:S01]  /*8a90*/  FADD.FTZ R2, R207, R2 ;  /* 0x00000002cf027221 */ /* 0x000fe20000010000 */
[----:B------:R-:W-:Y:S01]  /*8aa0*/  HMMA.16816.F32 R76, R92, R82, R144 ;  /* 0x000000525c4c723c */ /* 0x000fe20000001890 */
[----:B------:R-:W-:Y:S02]  /*8ab0*/  FADD.FTZ R5, R206, R5 ;  /* 0x00000005ce057221 */ /* 0x000fe40000010000 */
[----:B------:R-:W-:-:S02]  /*8ac0*/  FADD.FTZ R4, R247, R0 ;  /* 0x00000000f7047221 */ /* 0x000fc40000010000 */
[----:B------:R-:W-:Y:S02]  /*8ad0*/  FADD.FTZ R2, R243, R2 ;  /* 0x00000002f3027221 */ /* 0x000fe40000010000 */
[----:B------:R-:W-:Y:S01]  /*8ae0*/  FADD.FTZ R0, R204, R5 ;  /* 0x00000005cc007221 */ /* 0x000fe20000010000 */
[C---:B-----5:R-:W-:Y:S01]  /*8af0*/  HMMA.16816.F32 R88, R92.reuse, R16, R108 ;  /* 0x000000105c58723c */ /* 0x060fe2000000186c */
        /* <DEDUP_REMOVED lines=9> */
[----:B-1----:R-:W-:Y:S01]  /*8b90*/  F2FP.PACK_AB R96, R21, R22 ;  /* 0x000000161560723e */ /* 0x002fe200000000ff */
        /* <DEDUP_REMOVED lines=9> */
[----:B------:R-:W-:Y:S01]  /*8c30*/  FADD.FTZ R4, R185, R4 ;  /* 0x00000004b9047221 */ /* 0x000fe20000010000 */
[----:B------:R-:W-:Y:S01]  /*8c40*/  HMMA.16816.F32 R116, R96, R124, R116 ;  /* 0x0000007c6074723c */ /* 0x000fe20000001874 */
[----:B------:R-:W-:Y:S02]  /*8c50*/  FADD.FTZ R2, R197, R2 ;  /* 0x00000002c5027221 */ /* 0x000fe40000010000 */
[----:B------:R-:W-:Y:S02]  /*8c60*/  FADD.FTZ R0, R193, R0 ;  /* 0x00000000c1007221 */ /* 0x000fe40000010000 */
[----:B------:R-:W-:-:S02]  /*8c70*/  FADD.FTZ R5, R188, R5 ;  /* 0x00000005bc057221 */ /* 0x000fc40000010000 */
        /* <DEDUP_REMOVED lines=31> */
[----:B------:R-:W-:Y:S01]  /*8e70*/  HMMA.16816.F32 R156, R96, R158, R64 ;  /* 0x0000009e609c723c */ /* 0x000fe20000001840 */
[----:B------:R-:W-:Y:S01]  /*8e80*/  FADD.FTZ R2, R31, R2 ;  /* 0x000000021f027221 */ /* 0x000fe20000010000 */
[----:B------:R1:W-:Y:S01]  /*8e90*/  STL [R1+0x10], R5 ;  /* 0x0000100501007387 */ /* 0x0003e20000100800 */
[----:B------:R-:W-:-:S03]  /*8ea0*/  FADD.FTZ R0, R23, R0 ;  /* 0x0000000017007221 */ /* 0x000fc60000010000 */
[----:B------:R1:W-:Y:S02]  /*8eb0*/  STL [R1+0x14], R4 ;  /* 0x0000140401007387 */ /* 0x0003e40000100800 */
[C---:B------:R-:W-:Y:S02]  /*8ec0*/  HMMA.16816.F32 R172, R96.reuse, R174, R48 ;  /* 0x000000ae60ac723c */ /* 0x040fe40000001830 */
[----:B------:R1:W-:Y:S04]  /*8ed0*/  STL [R1+0x18], R2 ;  /* 0x0000180201007387 */ /* 0x0003e80000100800 */
[----:B------:R1:W-:Y:S02]  /*8ee0*/  STL [R1+0x1c], R0 ;  /* 0x00001c0001007387 */ /* 0x0003e40000100800 */
[C---:B------:R-:W-:Y:S08]  /*8ef0*/  HMMA.16816.F32 R80, R96.reuse, R82, R52 ;  /* 0x000000526050723c */ /* 0x040ff00000001834 */
[C---:B------:R-:W-:Y:S08]  /*8f00*/  HMMA.16816.F32 R84, R96.reuse, R16, R56 ;  /* 0x000000106054723c */ /* 0x040ff00000001838 */
[----:B------:R-:W-:Y:S01]  /*8f10*/  HMMA.16816.F32 R96, R96, R18, R40 ;  /* 0x000000126060723c */ /* 0x000fe20000001828 */
[----:B------:R-:W-:Y:S03]  /*8f20*/  @!UPT UIADD3 URZ, URZ, URZ, URZ ;  /* 0x0000003f3f3ff290 */ /* 0x000fe6000fffe03f */
[----:B------:R-:W-:Y:S11]  /*8f30*/  @P0 BRA `(.L_x_325) ;  /* 0x0000002000000947 */ /* 0x000ff60003800000 */
.L_x_323:
[----:B-1----:R-:W2:Y:S02]  /*8f40*/  LDL.LU R0, [R1] ;  /* 0x0000000001007983 */ /* 0x002ea40000300800 */
[----:B--2---:R-:W-:-:S07]  /*8f50*/  IADD3 R227, R0, -0x1, RZ ;  /* 0xffffffff00e37810 */ /* 0x004fce0007ffe0ff */
.L_x_325:
[----:B------:R-:W-:-:S13]  /*8f60*/  ISETP.GE.AND P0, PT, R227, RZ, PT ;  /* 0x000000ffe300720c */ /* 0x000fda0003f06270 */
[----:B------:R-:W-:Y:S05]  /*8f70*/  @!P0 BRA `(.L_x_326) ;  /* 0x00003a9000008947 */ /* 0x000fea0003800000 */
[----:B------:R-:W2:Y:S01]  /*8f80*/  LDL.LU.64 R6, [R1+0x8] ;  /* 0x0000080001067983 */ /* 0x000ea20000300a00 */
[----:B-1----:R-:W-:Y:S01]  /*8f90*/  IMAD.MOV.U32 R2, RZ, RZ, 0x5 ;  /* 0x00000005ff027424 */ /* 0x002fe200078e00ff */
[----:B------:R-:W-:Y:S01]  /*8fa0*/  MOV R0, c[0x0][0x1a0] ;  /* 0x0000680000007a02 */ /* 0x000fe20000000f00 */
[----:B------:R-:W-:Y:S01]  /*8fb0*/  IMAD.MOV.U32 R100, RZ, RZ, R104 ;  /* 0x000000ffff647224 */ /* 0x000fe200078e0068 */
[----:B------:R-:W3:Y:S01]  /*8fc0*/  LDL.LU.64 R4, [R1+0x20] ;  /* 0x0000200001047983 */ /* 0x000ee20000300a00 */
[----:B------:R-:W-:Y:S01]  /*8fd0*/  MOV R107, R3 ;  /* 0x00000003006b7202 */ /* 0x000fe20000000f00 */
[----:B------:R-:W-:Y:S01]  /*8fe0*/  IMAD.MOV.U32 R106, RZ, RZ, R102 ;  /* 0x000000ffff6a7224 */ /* 0x000fe200078e0066 */
[C---:B------:R-:W-:Y:S01]  /*8ff0*/  SHF.L.U64.HI R2, R0.reuse, R2, c[0x0][0x1a4] ;  /* 0x0000690000027619 */ /* 0x040fe20000010202 */
[----:B------:R-:W-:Y:S01]  /*9000*/  IMAD.SHL.U32 R0, R0, 0x20, RZ ;  /* 0x0000002000007824 */ /* 0x000fe200078e00ff */
[----:B------:R-:W-:-:S04]  /*9010*/  MOV R105, R103 ;  /* 0x0000006700697202 */ /* 0x000fc80000000f00 */
[----:B------:R-:W-:Y:S01]  /*9020*/  SHF.L.U64.HI R0, R0, 0x1, R2 ;  /* 0x0000000100007819 */ /* 0x000fe20000010202 */
[----:B--2---:R-:W-:Y:S01]  /*9030*/  IMAD.MOV.U32 R3, RZ, RZ, R7 ;  /* 0x000000ffff037224 */ /* 0x004fe200078e0007 */
[----:B---3--:R-:W-:-:S05]  /*9040*/  MOV R2, R4 ;  /* 0x0000000400027202 */ /* 0x008fca0000000f00 */
[----:B------:R1:W-:Y:S01]  /*9050*/  STL.64 [R1+0x20], R2 ;  /* 0x0000200201007387 */ /* 0x0003e20000100a00 */
[----:B------:R-:W-:Y:S05]  /*9060*/  BRA `(.L_x_327) ;  /* 0x000001e000007947 */ /* 0x000fea0003800000 */
.L_x_329:
[----:B------:R-:W2:Y:S01]  /*9070*/  LDL.64 R102, [R1+0x30] ;  /* 0x0000300001667983 */ /* 0x000ea20000100a00 */
[----:B------:R-:W-:Y:S01]  /*9080*/  IADD3 R0, R227, -0x1, RZ ;  /* 0xffffffffe3007810 */ /* 0x000fe20007ffe0ff */
[----:B------:R-:W-:Y:S02]  /*9090*/  IMAD.MOV.U32 R101, RZ, RZ, c[0x0][0x198] ;  /* 0x00006600ff657624 */ /* 0x000fe400078e00ff */
[----:B------:R-:W3:Y:S01]  /*90a0*/  LDL.64 R242, [R1+0x28] ;  /* 0x0000280001f27983 */ /* 0x000ee20000100a00 */
[----:B------:R-:W-:Y:S01]  /*90b0*/  SHF.R.S32.HI R2, RZ, 0x1f, R0 ;  /* 0x0000001fff027819 */ /* 0x000fe20000011400 */
[----:B------:R-:W-:Y:S04]  /*90c0*/  IMAD.WIDE.U32 R4, R0, c[0x0][0x198], RZ ;  /* 0x0000660000047a25 */ /* 0x000fe800078e00ff */
[----:B------:R-:W-:Y:S04]  /*90d0*/  IMAD R2, R2, c[0x0][0x198], RZ ;  /* 0x0000660002027a24 */ /* 0x000fe800078e02ff */
[----:B------:R-:W-:Y:S04]  /*90e0*/  IMAD R2, R0, c[0x0][0x19c], R2 ;  /* 0x0000670000027a24 */ /* 0x000fe800078e0202 */
[----:B------:R-:W-:Y:S01]  /*90f0*/  IMAD.IADD R3, R5, 0x1, R2 ;  /* 0x0000000105037824 */ /* 0x000fe200078e0202 */
[----:B--2---:R-:W-:Y:S01]  /*9100*/  LEA R0, P1, R4, R102, 0x6 ;  /* 0x0000006604007211 */ /* 0x004fe200078230ff */
[----:B------:R-:W-:Y:S02]  /*9110*/  IMAD.MOV.U32 R103, RZ, RZ, c[0x0][0x198] ;  /* 0x00006600ff677624 */ /* 0x000fe400078e00ff */
[----:B------:R-:W-:Y:S01]  /*9120*/  IMAD.MOV.U32 R102, RZ, RZ, 0x6 ;  /* 0x00000006ff667424 */ /* 0x000fe200078e00ff */
[----:B------:R-:W-:Y:S02]  /*9130*/  LEA R2, P2, R0, c[0x0][0x168], 0x1 ;  /* 0x00005a0000027a11 */ /* 0x000fe400078408ff */
[----:B---3--:R-:W-:Y:S02]  /*9140*/  LEA.HI.X R3, R4, R243, R3, 0x6, P1 ;  /* 0x000000f304037211 */ /* 0x008fe400008f3403 */
[----:B------:R-:W-:Y:S02]  /*9150*/  SHF.L.U32 R103, R103, 0x6, RZ ;  /* 0x0000000667677819 */ /* 0x000fe400000006ff */
[----:B------:R-:W-:Y:S02]  /*9160*/  LEA.HI.X R3, R0, c[0x0][0x16c], R3, 0x1, P2 ;  /* 0x00005b0000037a11 */ /* 0x000fe400010f0c03 */
[----:B------:R-:W-:Y:S02]  /*9170*/  IADD3 R4, P1, R103, R2, RZ ;  /* 0x0000000267047210 */ /* 0x000fe40007f3e0ff */
[----:B------:R-:W-:Y:S01]  /*9180*/  SHF.L.U64.HI R101, R101, R102, c[0x0][0x19c] ;  /* 0x0000670065657619 */ /* 0x000fe20000010266 */
[----:B------:R-:W-:Y:S01]  /*9190*/  @!PT LDS RZ, [RZ] ;  /* 0x00000000fffff984 */ /* 0x000fe20000000800 */
[----:B------:R-:W-:Y:S01]  /*91a0*/  @!PT LDS RZ, [RZ] ;  /* 0x00000000fffff984 */ /* 0x000fe20000000800 */
[----:B------:R-:W-:Y:S01]  /*91b0*/  @!PT LDS RZ, [RZ] ;  /* 0x00000000fffff984 */ /* 0x000fe20000000800 */
[----:B------:R1:W-:Y:S03]  /*91c0*/  LDGSTS.E.BYPASS.LTC128B.128 [R226+0x6000], [R2.64] ;  /* 0x0600000002e27fae */ /* 0x0003e6000b901d46 */
[----:B------:R-:W-:Y:S01]  /*91d0*/  IADD3.X R5, R101, R3, RZ, P1, !PT ;  /* 0x0000000365057210 */ /* 0x000fe20000ffe4ff */
[----:B------:R1:W-:Y:S04]  /*91e0*/  LDGSTS.E.BYPASS.LTC128B.128 [R226+0x7000], [R2.64+0x40] ;  /* 0x0700004002e27fae */ /* 0x0003e8000b901d46 */
[----:B------:R1:W-:Y:S04]  /*91f0*/  LDGSTS.E.BYPASS.LTC128B.128 [R226+0x8000], [R2.64+0x80] ;  /* 0x0800008002e27fae */ /* 0x0003e8000b901d46 */
[----:B------:R1:W-:Y:S04]  /*9200*/  LDGSTS.E.BYPASS.LTC128B.128 [R226+0x6800], [R4.64] ;  /* 0x0680000004e27fae */ /* 0x0003e8000b901d46 */
[----:B------:R1:W-:Y:S04]  /*9210*/  LDGSTS.E.BYPASS.LTC128B.128 [R226+0x7800], [R4.64+0x40] ;  /* 0x0780004004e27fae */ /* 0x0003e8000b901d46 */
[----:B------:R1:W-:Y:S04]  /*9220*/  LDGSTS.E.BYPASS.LTC128B.128 [R226+0x8800], [R4.64+0x80] ;  /* 0x0880008004e27fae */ /* 0x0003e8000b901d46 */
[----:B------:R-:W0:Y:S01]  /*9230*/  LDGDEPBAR ;  /* 0x00000000000079af */ /* 0x000e220000000000 */
[----:B------:R-:W-:-:S05]  /*9240*/  BRA `(.L_x_328) ;  /* 0x0000128000007947 */ /* 0x000fca0003800000 */
.L_x_327:
[----:B------:R-:W2:Y:S01]  /*9250*/  LDL.64 R6, [R1+0x20] ;  /* 0x0000200001067983 */ /* 0x000ea20000100a00 */
[----:B-1----:R-:W-:Y:S01]  /*9260*/  MOV R2, c[0x0][0x1a0] ;  /* 0x0000680000027a02 */ /* 0x002fe20000000f00 */
[----:B------:R-:W-:Y:S04]  /*9270*/  DEPBAR.LE SB0, 0x0 ;  /* 0x000080000000791a */ /* 0x000fe80000000000 */
[----:B------:R-:W-:Y:S01]  /*9280*/  MOV R0, 0x6 ;  /* 0x0000000600007802 */ /* 0x000fe20000000f00 */
[----:B------:R-:W-:Y:S01]  /*9290*/  BAR.SYNC.DEFER_BLOCKING 0x0 ;  /* 0x0000000000007b1d */ /* 0x000fe20000010000 */
[C---:B------:R-:W-:Y:S02]  /*92a0*/  SHF.L.U32 R4, R2.reuse, 0x6, RZ ;  /* 0x0000000602047819 */ /* 0x040fe400000006ff */
[----:B------:R-:W-:Y:S02]  /*92b0*/  SHF.L.U64.HI R0, R2, R0, c[0x0][0x1a4] ;  /* 0x0000690002007619 */ /* 0x000fe40000010200 */
[----:B------:R-:W-:Y:S02]  /*92c0*/  SHF.R.S32.HI R2, RZ, 0x1f, R227 ;  /* 0x0000001fff027819 */ /* 0x000fe400000114e3 */
[----:B------:R-:W-:Y:S01]  /*92d0*/  MOV R8, c[0x0][0x1a0] ;  /* 0x0000680000087a02 */ /* 0x000fe20000000f00 */
[----:B------:R-:W-:Y:S01]  /*92e0*/  IMAD R0, R0, R227, RZ ;  /* 0x000000e300007224 */ /* 0x000fe200078e02ff */
[----:B------:R-:W-:Y:S02]  /*92f0*/  MOV R9, 0x5 ;  /* 0x0000000500097802 */ /* 0x000fe40000000f00 */
[----:B------:R-:W-:Y:S01]  /*9300*/  SHF.L.U32 R5, R8, 0x5, RZ ;  /* 0x0000000508057819 */ /* 0x000fe200000006ff */
[-C--:B------:R-:W-:Y:S01]  /*9310*/  IMAD R0, R2, R4.reuse, R0 ;  /* 0x0000000402007224 */ /* 0x080fe200078e0200 */
[----:B------:R-:W-:Y:S04]  /*9320*/  SHF.L.U64.HI R8, R8, R9, c[0x0][0x1a4] ;  /* 0x0000690008087619 */ /* 0x000fe80000010209 */
[----:B------:R-:W-:Y:S01]  /*9330*/  SHF.L.U64.HI R8, R5, 0x1, R8 ;  /* 0x0000000105087819 */ /* 0x000fe20000010208 */
[----:B--2---:R-:W-:Y:S01]  /*9340*/  IMAD.WIDE.U32 R6, R227, R4, R6 ;  /* 0x00000004e3067225 */ /* 0x004fe200078e0006 */
[----:B------:R-:W-:Y:S04]  /*9350*/  SHF.L.U32 R4, R5, 0x1, RZ ;  /* 0x0000000105047819 */ /* 0x000fe800000006ff */
[----:B------:R-:W-:Y:S02]  /*9360*/  LEA R2, P1, R6, c[0x0][0x170], 0x1 ;  /* 0x00005c0006027a11 */ /* 0x000fe400078208ff */
[----:B------:R-:W-:Y:S02]  /*9370*/  IADD3 R0, R7, R0, RZ ;  /* 0x0000000007007210 */ /* 0x000fe40007ffe0ff */
[----:B------:R-:W-:Y:S02]  /*9380*/  IADD3 R4, P0, R4, R2, RZ ;  /* 0x0000000204047210 */ /* 0x000fe40007f1e0ff */
[----:B------:R-:W-:Y:S04]  /*9390*/  LEA.HI.X R3, R6, c[0x0][0x174], R0, 0x1, P1 ;  /* 0x00005d0006037a11 */ /* 0x000fe800008f0c00 */
[----:B------:R-:W-:Y:S01]  /*93a0*/  IADD3.X R5, R8, R3, RZ, P0, !PT ;  /* 0x0000000308057210 */ /* 0x000fe200007fe4ff */
[----:B------:R-:W-:Y:S01]  /*93b0*/  @!PT LDS RZ, [RZ] ;  /* 0x00000000fffff984 */ /* 0x000fe20000000800 */
[----:B------:R-:W-:Y:S01]  /*93c0*/  @!PT LDS RZ, [RZ] ;  /* 0x00000000fffff984 */ /* 0x000fe20000000800 */
[----:B------:R-:W-:Y:S01]  /*93d0*/  @!PT LDS RZ, [RZ] ;  /* 0x00000000fffff984 */ /* 0x000fe20000000800 */
[----:B------:R1:W-:Y:S01]  /*93e0*/  LDGSTS.E.BYPASS.LTC128B.128 [R226+0x9000], [R2.64] ;  /* 0x0900000002e27fae */ /* 0x0003e2000b901d46 */
[----:B------:R-:W-:Y:S07]  /*93f0*/  ISETP.GT.AND P0, PT, R227, RZ, PT ;  /* 0x000000ffe300720c */ /* 0x000fee0003f04270 */
[----:B------:R1:W-:Y:S08]  /*9400*/  LDGSTS.E.BYPASS.LTC128B.128 [R226+0xa000], [R2.64+0x40] ;  /* 0x0a00004002e27fae */ /* 0x0003f0000b901d46 */
[----:B------:R1:W-:Y:S08]  /*9410*/  LDGSTS.E.BYPASS.LTC128B.128 [R226+0xb000], [R2.64+0x80] ;  /* 0x0b00008002e27fae */ /* 0x0003f0000b901d46 */
[----:B------:R2:W-:Y:S08]  /*9420*/  LDGSTS.E.BYPASS.LTC128B.128 [R226+0x9800], [R4.64] ;  /* 0x0980000004e27fae */ /* 0x0005f0000b901d46 */
[----:B------:R2:W-:Y:S08]  /*9430*/  LDGSTS.E.BYPASS.LTC128B.128 [R226+0xa800], [R4.64+0x40] ;  /* 0x0a80004004e27fae */ /* 0x0005f0000b901d46 */
[----:B------:R2:W-:Y:S08]  /*9440*/  LDGSTS.E.BYPASS.LTC128B.128 [R226+0xb800], [R4.64+0x80] ;  /* 0x0b80008004e27fae */ /* 0x0005f0000b901d46 */
[----:B------:R-:W-:Y:S08]  /*9450*/  LDSM.16.M88.4 R64, [R224] ;  /* 0x00000000e040783b */ /* 0x000ff00000000200 */
[----:B------:R-:W2:Y:S08]  /*9460*/  LDSM.16.M88.4 R16, [R223] ;  /* 0x00000000df10783b */ /* 0x000eb00000000200 */
[----:B------:R-:W3:Y:S08]  /*9470*/  LDSM.16.M88.4 R60, [R224+0x1000] ;  /* 0x00100000e03c783b */ /* 0x000ef00000000200 */
[----:B------:R-:W4:Y:S08]  /*9480*/  LDSM.16.M88.4 R32, [R223+0x400] ;  /* 0x00040000df20783b */ /* 0x000f300000000200 */
[----:B------:R-:W0:Y:S08]  /*9490*/  LDGDEPBAR ;  /* 0x00000000000079af */ /* 0x000e300000000000 */
[----:B------:R-:W5:Y:S01]  /*94a0*/  LDSM.16.M88.4 R48, [R223+0x800] ;  /* 0x00080000df30783b */ /* 0x000f620000000200 */
[-C--:B--2---:R-:W-:Y:S07]  /*94b0*/  HMMA.16816.F32 R4, R64, R16.reuse, RZ ;  /* 0x000000104004723c */ /* 0x084fee00000018ff */
[----:B------:R-:W2:Y:S01]  /*94c0*/  LDSM.16.M88.4 R108, [R223+0xc00] ;  /* 0x000c0000df6c783b */ /* 0x000ea20000000200 */
[C---:B---3--:R-:W-:Y:S07]  /*94d0*/  HMMA.16816.F32 R8, R60.reuse, R16, RZ ;  /* 0x000000103c08723c */ /* 0x048fee00000018ff */
[----:B------:R-:W-:Y:S01]  /*94e0*/  LDSM.16.M88.4 R176, [R225] ;  /* 0x00000000e1b0783b */ /* 0x000fe20000000200 */
[-C--:B------:R-:W-:Y:S07]  /*94f0*/  HMMA.16816.F32 R12, R60, R18.reuse, RZ ;  /* 0x000000123c0c723c */ /* 0x080fee00000018ff */
[----:B------:R-:W3:Y:S01]  /*9500*/  LDSM.16.M88.4 R180, [R222] ;  /* 0x00000000deb4783b */ /* 0x000ee20000000200 */
[C---:B------:R-:W-:Y:S07]  /*9510*/  HMMA.16816.F32 R16, R64.reuse, R18, RZ ;  /* 0x000000124010723c */ /* 0x040fee00000018ff */
[----:B------:R-:W1:Y:S01]  /*9520*/  LDSM.16.M88.4 R184, [R225+0x1000] ;  /* 0x00100000e1b8783b */ /* 0x000e620000000200 */
[-C--:B----4-:R-:W-:Y:S07]  /*9530*/  HMMA.16816.F32 R20, R64, R32.reuse, RZ ;  /* 0x000000204014723c */ /* 0x090fee00000018ff */
[----:B------:R-:W4:Y:S01]  /*9540*/  LDSM.16.M88.4 R188, [R222+0x400] ;  /* 0x00040000debc783b */ /* 0x000f220000000200 */
[C---:B------:R-:W-:Y:S07]  /*9550*/  HMMA.16816.F32 R24, R60.reuse, R32, RZ ;  /* 0x000000203c18723c */ /* 0x040fee00000018ff */
[----:B------:R-:W1:Y:S01]  /*9560*/  LDSM.16.M88.4 R192, [R222+0x800] ;  /* 0x00080000dec0783b */ /* 0x000e620000000200 */
[-C--:B------:R-:W-:Y:S07]  /*9570*/  HMMA.16816.F32 R28, R60, R34.reuse, RZ ;  /* 0x000000223c1c723c */ /* 0x080fee00000018ff */
[----:B------:R-:W1:Y:S01]  /*9580*/  LDSM.16.M88.4 R196, [R222+0xc00] ;  /* 0x000c0000dec4783b */ /* 0x000e620000000200 */
[C---:B------:R-:W-:Y:S07]  /*9590*/  HMMA.16816.F32 R32, R64.reuse, R34, RZ ;  /* 0x000000224020723c */ /* 0x040fee00000018ff */
[----:B------:R-:W-:Y:S01]  /*95a0*/  LDSM.16.M88.4 R200, [R223+0x1800] ;  /* 0x00180000dfc8783b */ /* 0x000fe20000000200 */
[-C--:B-----5:R-:W-:Y:S07]  /*95b0*/  HMMA.16816.F32 R36, R64, R48.reuse, RZ ;  /* 0x000000304024723c */ /* 0x0a0fee00000018ff */
[----:B------:R-:W-:Y:S01]  /*95c0*/  LDSM.16.M88.4 R204, [R223+0x1c00] ;  /* 0x001c0000dfcc783b */ /* 0x000fe20000000200 */
[C---:B------:R-:W-:Y:S07]  /*95d0*/  HMMA.16816.F32 R40, R60.reuse, R48, RZ ;  /* 0x000000303c28723c */ /* 0x040fee00000018ff */
[----:B------:R-:W-:Y:S01]  /*95e0*/  LDSM.16.M88.4 R208, [R225+0x2000] ;  /* 0x00200000e1d0783b */ /* 0x000fe20000000200 */
[-C--:B------:R-:W-:Y:S07]  /*95f0*/  HMMA.16816.F32 R44, R60, R50.reuse, RZ ;  /* 0x000000323c2c723c */ /* 0x080fee00000018ff */
[----:B------:R-:W-:Y:S01]  /*9600*/  LDSM.16.M88.4 R212, [R222+0x1000] ;  /* 0x00100000ded4783b */ /* 0x000fe20000000200 */
[C---:B------:R-:W-:Y:S07]  /*9610*/  HMMA.16816.F32 R48, R64.reuse, R50, RZ ;  /* 0x000000324030723c */ /* 0x040fee00000018ff */
[----:B------:R-:W-:Y:S01]  /*9620*/  LDSM.16.M88.4 R216, [R222+0x2000] ;  /* 0x00200000ded8783b */ /* 0x000fe20000000200 */
[-C--:B--2---:R-:W-:Y:S08]  /*9630*/  HMMA.16816.F32 R52, R64, R108.reuse, RZ ;  /* 0x0000006c4034723c */ /* 0x084ff000000018ff */
[C---:B------:R-:W-:Y:S08]  /*9640*/  HMMA.16816.F32 R56, R60.reuse, R108, RZ ;  /* 0x0000006c3c38723c */ /* 0x040ff000000018ff */
[-C--:B------:R-:W-:Y:S08]  /*9650*/  HMMA.16816.F32 R60, R60, R110.reuse, RZ ;  /* 0x0000006e3c3c723c */ /* 0x080ff000000018ff */
[----:B------:R-:W-:Y:S01]  /*9660*/  HMMA.16816.F32 R64, R64, R110, RZ ;  /* 0x0000006e4040723c */ /* 0x000fe200000018ff */
[----:B------:R-:W-:Y:S07]  /*9670*/  LDSM.16.M88.4 R108, [R224+0x2000] ;  /* 0x00200000e06c783b */ /* 0x000fee0000000200 */
[-C--:B---3--:R-:W-:Y:S08]  /*9680*/  HMMA.16816.F32 R4, R176, R180.reuse, R4 ;  /* 0x000000b4b004723c */ /* 0x088ff00000001804 */
[C---:B-1----:R-:W-:Y:S08]  /*9690*/  HMMA.16816.F32 R8, R184.reuse, R180, R8 ;  /* 0x000000b4b808723c */ /* 0x042ff00000001808 */
[-C--:B------:R-:W-:Y:S08]  /*96a0*/  HMMA.16816.F32 R12, R184, R182.reuse, R12 ;  /* 0x000000b6b80c723c */ /* 0x080ff0000000180c */
[C---:B------:R-:W-:Y:S01]  /*96b0*/  HMMA.16816.F32 R16, R176.reuse, R182, R16 ;  /* 0x000000b6b010723c */ /* 0x040fe20000001810 */
[----:B------:R-:W1:Y:S07]  /*96c0*/  LDSM.16.M88.4 R180, [R223+0x1000] ;  /* 0x00100000dfb4783b */ /* 0x000e6e0000000200 */
[-C--:B----4-:R-:W-:Y:S08]  /*96d0*/  HMMA.16816.F32 R20, R176, R188.reuse, R20 ;  /* 0x000000bcb014723c */ /* 0x090ff00000001814 */
        /* <DEDUP_REMOVED lines=8> */
[----:B------:R-:W3:Y:S07]  /*9760*/  LDSM.16.M88.4 R192, [R223+0x1400] ;  /* 0x00140000dfc0783b */ /* 0x000eee0000000200 */
[-C--:B------:R-:W-:Y:S08]  /*9770*/  HMMA.16816.F32 R52, R176, R196.reuse, R52 ;  /* 0x000000c4b034723c */ /* 0x080ff00000001834 */
[C---:B------:R-:W-:Y:S08]  /*9780*/  HMMA.16816.F32 R56, R184.reuse, R196, R56 ;  /* 0x000000c4b838723c */ /* 0x040ff00000001838 */
[-C--:B------:R-:W-:Y:S01]  /*9790*/  HMMA.16816.F32 R60, R184, R198.reuse, R60 ;  /* 0x000000c6b83c723c */ /* 0x080fe2000000183c */
[----:B------:R-:W4:Y:S07]  /*97a0*/  LDSM.16.M88.4 R184, [R225+0x3000] ;  /* 0x00300000e1b8783b */ /* 0x000f2e0000000200 */
[----:B------:R-:W-:Y:S01]  /*97b0*/  HMMA.16816.F32 R64, R176, R198, R64 ;  /* 0x000000c6b040723c */ /* 0x000fe20000001840 */
[----:B------:R-:W5:Y:S07]  /*97c0*/  LDSM.16.M88.4 R176, [R222+0x1400] ;  /* 0x00140000deb0783b */ /* 0x000f6e0000000200 */
[-C--:B-1----:R-:W-:Y:S01]  /*97d0*/  HMMA.16816.F32 R4, R108, R180.reuse, R4 ;  /* 0x000000b46c04723c */ /* 0x082fe20000001804 */
[----:B------:R-:W-:Y:S07]  /*97e0*/  LDSM.16.M88.4 R196, [R224+0x5000] ;  /* 0x00500000e0c4783b */ /* 0x000fee0000000200 */
[C---:B--2---:R-:W-:Y:S08]  /*97f0*/  HMMA.16816.F32 R8, R188.reuse, R180, R8 ;  /* 0x000000b4bc08723c */ /* 0x044ff00000001808 */
        /* <DEDUP_REMOVED lines=19> */
[-C--:B------:R-:W-:Y:S01]  /*9930*/  HMMA.16816.F32 R4, R208, R212.reuse, R4 ;  /* 0x000000d4d004723c */ /* 0x080fe20000001804 */
[----:B------:R-:W2:Y:S07]  /*9940*/  LDSM.16.M88.4 R204, [R223+0x2800] ;  /* 0x00280000dfcc783b */ /* 0x000eae0000000200 */
[C---:B----4-:R-:W-:Y:S08]  /*9950*/  HMMA.16816.F32 R8, R184.reuse, R212, R8 ;  /* 0x000000d4b808723c */ /* 0x050ff00000001808 */
[-C--:B------:R-:W-:Y:S08]  /*9960*/  HMMA.16816.F32 R12, R184, R214.reuse, R12 ;  /* 0x000000d6b80c723c */ /* 0x080ff0000000180c */
[C---:B------:R-:W-:Y:S01]  /*9970*/  HMMA.16816.F32 R16, R208.reuse, R214, R16 ;  /* 0x000000d6d010723c */ /* 0x040fe20000001810 */
[----:B------:R-:W3:Y:S07]  /*9980*/  LDSM.16.M88.4 R212, [R223+0x2c00] ;  /* 0x002c0000dfd4783b */ /* 0x000eee0000000200 */
[-C--:B-----5:R-:W-:Y:S08]  /*9990*/  HMMA.16816.F32 R20, R208, R176.reuse, R20 ;  /* 0x000000b0d014723c */ /* 0x0a0ff00000001814 */
        /* <DEDUP_REMOVED lines=25> */
[-C--:B---3--:R-:W-:Y:S08]  /*9b30*/  HMMA.16816.F32 R52, R188, R212.reuse, R52 ;  /* 0x000000d4bc34723c */ /* 0x088ff00000001834 */
[C---:B------:R-:W-:Y:S08]  /*9b40*/  HMMA.16816.F32 R56, R196.reuse, R212, R56 ;  /* 0x000000d4c438723c */ /* 0x040ff00000001838 */
[-C--:B------:R-:W-:Y:S08]  /*9b50*/  HMMA.16816.F32 R60, R196, R214.reuse, R60 ;  /* 0x000000d6c43c723c */ /* 0x080ff0000000183c */
[----:B------:R-:W-:Y:S08]  /*9b60*/  HMMA.16816.F32 R64, R188, R214, R64 ;  /* 0x000000d6bc40723c */ /* 0x000ff00000001840 */
[-C--:B----4-:R-:W-:Y:S08]  /*9b70*/  HMMA.16816.F32 R4, R176, R216.reuse, R4 ;  /* 0x000000d8b004723c */ /* 0x090ff00000001804 */
[C---:B-1----:R-:W-:Y:S08]  /*9b80*/  HMMA.16816.F32 R8, R108.reuse, R216, R8 ;  /* 0x000000d86c08723c */ /* 0x042ff00000001808 */
[-C--:B------:R-:W-:Y:S08]  /*9b90*/  HMMA.16816.F32 R12, R108, R218.reuse, R12 ;  /* 0x000000da6c0c723c */ /* 0x080ff0000000180c */
[----:B------:R-:W-:Y:S01]  /*9ba0*/  FMUL.FTZ R4, R4, c[0x0][0x2ec] ;  /* 0x0000bb0004047a20 */ /* 0x000fe20000410000 */
[C---:B------:R-:W-:Y:S03]  /*9bb0*/  HMMA.16816.F32 R16, R176.reuse, R218, R16 ;  /* 0x000000dab010723c */ /* 0x040fe60000001810 */
[----:B------:R-:W1:Y:S01]  /*9bc0*/  MUFU.TANH R180, R4 ;  /* 0x0000000400b47308 */ /* 0x000e620000002400 */
[----:B------:R-:W-:Y:S02]  /*9bd0*/  FMUL.FTZ R5, R5, c[0x0][0x2ec] ;  /* 0x0000bb0005057a20 */ /* 0x000fe40000410000 */
[----:B------:R-:W-:Y:S02]  /*9be0*/  FMUL.FTZ R6, R6, c[0x0][0x2ec] ;  /* 0x0000bb0006067a20 */ /* 0x000fe40000410000 */
[----:B------:R-:W-:Y:S04]  /*9bf0*/  FMUL.FTZ R7, R7, c[0x0][0x2ec] ;  /* 0x0000bb0007077a20 */ /* 0x000fe80000410000 */
[----:B------:R-:W-:Y:S01]  /*9c00*/  FMUL.FTZ R8, R8, c[0x0][0x2ec] ;  /* 0x0000bb0008087a20 */ /* 0x000fe20000410000 */
[----:B------:R-:W2:Y:S01]  /*9c10*/  MUFU.TANH R185, R5 ;  /* 0x0000000500b97308 */ /* 0x000ea20000002400 */
[----:B------:R-:W-:Y:S02]  /*9c20*/  FMUL.FTZ R9, R9, c[0x0][0x2ec] ;  /* 0x0000bb0009097a20 */ /* 0x000fe40000410000 */
[----:B------:R-:W-:Y:S02]  /*9c30*/  FMUL.FTZ R10, R10, c[0x0][0x2ec] ;  /* 0x0000bb000a0a7a20 */ /* 0x000fe40000410000 */
[----:B------:R-:W-:Y:S02]  /*9c40*/  FMUL.FTZ R11, R11, c[0x0][0x2ec] ;  /* 0x0000bb000b0b7a20 */ /* 0x000fe40000410000 */
[----:B------:R-:W-:Y:S02]  /*9c50*/  FMUL.FTZ R12, R12, c[0x0][0x2ec] ;  /* 0x0000bb000c0c7a20 */ /* 0x000fe40000410000 */
[----:B------:R-:W-:Y:S01]  /*9c60*/  FMUL.FTZ R13, R13, c[0x0][0x2ec] ;  /* 0x0000bb000d0d7a20 */ /* 0x000fe20000410000 */
[----:B------:R-:W3:Y:S01]  /*9c70*/  MUFU.TANH R181, R6 ;  /* 0x0000000600b57308 */ /* 0x000ee20000002400 */
[----:B------:R-:W-:Y:S02]  /*9c80*/  FMUL.FTZ R14, R14, c[0x0][0x2ec] ;  /* 0x0000bb000e0e7a20 */ /* 0x000fe40000410000 */
[----:B------:R-:W-:Y:S07]  /*9c90*/  FMUL.FTZ R15, R15, c[0x0][0x2ec] ;  /* 0x0000bb000f0f7a20 */ /* 0x000fee0000410000 */
[----:B------:R4:W1:Y:S10]  /*9ca0*/  MUFU.TANH R186, R7 ;  /* 0x0000000700ba7308 */ /* 0x0008740000002400 */
[----:B------:R-:W1:Y:S10]  /*9cb0*/  MUFU.TANH R183, R8 ;  /* 0x0000000800b77308 */ /* 0x000e740000002400 */
[----:B------:R-:W1:Y:S01]  /*9cc0*/  MUFU.TANH R190, R9 ;  /* 0x0000000900be7308 */ /* 0x000e620000002400 */
[----:B----4-:R-:W4:Y:S09]  /*9cd0*/  LDSM.16.M88.4 R4, [R222+0x2400] ;  /* 0x00240000de04783b */ /* 0x010f320000000200 */
[----:B------:R-:W1:Y:S10]  /*9ce0*/  MUFU.TANH R182, R10 ;  /* 0x0000000a00b67308 */ /* 0x000e740000002400 */
[----:B------:R5:W1:Y:S10]  /*9cf0*/  MUFU.TANH R191, R11 ;  /* 0x0000000b00bf7308 */ /* 0x000a740000002400 */
[----:B------:R1:W1:Y:S10]  /*9d00*/  MUFU.TANH R184, R12 ;  /* 0x0000000c00b87308 */ /* 0x0002740000002400 */
[----:B------:R2:W2:Y:S01]  /*9d10*/  MUFU.TANH R189, R13 ;  /* 0x0000000d00bd7308 */ /* 0x0004a20000002400 */
[----:B-----5:R-:W5:Y:S01]  /*9d20*/  LDSM.16.M88.4 R8, [R222+0x2800] ;  /* 0x00280000de08783b */ /* 0x020f620000000200 */
[-C--:B----4-:R-:W-:Y:S08]  /*9d30*/  HMMA.16816.F32 R20, R176, R4.reuse, R20 ;  /* 0x00000004b014723c */ /* 0x090ff00000001814 */
[----:B------:R4:W3:Y:S01]  /*9d40*/  MUFU.TANH R188, R14 ;  /* 0x0000000e00bc7308 */ /* 0x0008e20000002400 */
[C---:B------:R-:W-:Y:S04]  /*9d50*/  HMMA.16816.F32 R24, R108.reuse, R4, R24 ;  /* 0x000000046c18723c */ /* 0x040fe80000001818 */
[----:B-1----:R-:W-:Y:S05]  /*9d60*/  FMUL.FTZ R12, R18, c[0x0][0x2ec] ;  /* 0x0000bb00120c7a20 */ /* 0x002fea0000410000 */
[----:B------:R1:W1:Y:S01]  /*9d70*/  MUFU.TANH R187, R15 ;  /* 0x0000000f00bb7308 */ /* 0x0002620000002400 */
[-C--:B------:R-:W-:Y:S03]  /*9d80*/  HMMA.16816.F32 R28, R108, R6.reuse, R28 ;  /* 0x000000066c1c723c */ /* 0x080fe6000000181c */
[----:B--2---:R-:W-:Y:S05]  /*9d90*/  FMUL.FTZ R13, R17, c[0x0][0x2ec] ;  /* 0x0000bb00110d7a20 */ /* 0x004fea0000410000 */
[C---:B------:R-:W-:Y:S01]  /*9da0*/  HMMA.16816.F32 R32, R176.reuse, R6, R32 ;  /* 0x00000006b020723c */ /* 0x040fe20000001820 */
[----:B------:R-:W2:Y:S01]  /*9db0*/  MUFU.TANH R12, R12 ;  /* 0x0000000c000c7308 */ /* 0x000ea20000002400 */
[----:B------:R-:W2:Y:S01]  /*9dc0*/  LDSM.16.M88.4 R4, [R222+0x2c00] ;  /* 0x002c0000de04783b */ /* 0x000ea20000000200 */
[----:B------:R-:W-:Y:S04]  /*9dd0*/  DEPBAR.LE SB0, 0x0 ;  /* 0x000080000000791a */ /* 0x000fe80000000000 */
[----:B----4-:R-:W-:Y:S02]  /*9de0*/  FMUL.FTZ R14, R19, c[0x0][0x2ec] ;  /* 0x0000bb00130e7a20 */ /* 0x010fe40000410000 */
[----:B------:R-:W-:Y:S02]  /*9df0*/  FMUL.FTZ R20, R20, c[0x0][0x2ec] ;  /* 0x0000bb0014147a20 */ /* 0x000fe40000410000 */
[----:B------:R-:W4:Y:S01]  /*9e00*/  MUFU.TANH R13, R13 ;  /* 0x0000000d000d7308 */ /* 0x000f220000002400 */
[----:B------:R-:W-:Y:S01]  /*9e10*/  BAR.SYNC.DEFER_BLOCKING 0x0 ;  /* 0x0000000000007b1d */ /* 0x000fe20000010000 */
[----:B------:R-:W-:Y:S01]  /*9e20*/  FMUL.FTZ R21, R21, c[0x0][0x2ec] ;  /* 0x0000bb0015157a20 */ /* 0x000fe20000410000 */
[-C--:B-----5:R-:W-:Y:S05]  /*9e30*/  HMMA.16816.F32 R36, R176, R8.reuse, R36 ;  /* 0x00000008b024723c */ /* 0x0a0fea0000001824 */
[----:B-1----:R-:W-:Y:S02]  /*9e40*/  FMUL.FTZ R15, R16, c[0x0][0x2ec] ;  /* 0x0000bb00100f7a20 */ /* 0x002fe40000410000 */
[----:B------:R-:W1:Y:S01]  /*9e50*/  MUFU.TANH R14, R14 ;  /* 0x0000000e000e7308 */ /* 0x000e620000002400 */
[----:B------:R-:W-:Y:S01]  /*9e60*/  FMUL.FTZ R22, R22, c[0x0][0x2ec] ;  /* 0x0000bb0016167a20 */ /* 0x000fe20000410000 */
[C---:B------:R-:W-:Y:S04]  /*9e70*/  HMMA.16816.F32 R40, R108.reuse, R8, R40 ;  /* 0x000000086c28723c */ /* 0x040fe80000001828 */
[----:B------:R-:W-:Y:S02]  /*9e80*/  FMUL.FTZ R23, R23, c[0x0][0x2ec] ;  /* 0x0000bb0017177a20 */ /* 0x000fe40000410000 */
[----:B------:R-:W-:Y:S02]  /*9e90*/  FMUL.FTZ R24, R24, c[0x0][0x2ec] ;  /* 0x0000bb0018187a20 */ /* 0x000fe40000410000 */
[----:B------:R-:W1:Y:S01]  /*9ea0*/  MUFU.TANH R15, R15 ;  /* 0x0000000f000f7308 */ /* 0x000e620000002400 */
[-C--:B------:R-:W-:Y:S03]  /*9eb0*/  HMMA.16816.F32 R44, R108, R10.reuse, R44 ;  /* 0x0000000a6c2c723c */ /* 0x080fe6000000182c */
[----:B------:R-:W-:Y:S02]  /*9ec0*/  FMUL.FTZ R25, R25, c[0x0][0x2ec] ;  /* 0x0000bb0019197a20 */ /* 0x000fe40000410000 */
[----:B------:R-:W-:Y:S02]  /*9ed0*/  FMUL.FTZ R26, R26, c[0x0][0x2ec] ;  /* 0x0000bb001a1a7a20 */ /* 0x000fe40000410000 */
[----:B------:R-:W-:Y:S01]  /*9ee0*/  FMUL.FTZ R27, R27, c[0x0][0x2ec] ;  /* 0x0000bb001b1b7a20 */ /* 0x000fe20000410000 */
[C---:B------:R-:W-:Y:S01]  /*9ef0*/  HMMA.16816.F32 R48, R176.reuse, R10, R48 ;  /* 0x0000000ab030723c */ /* 0x040fe20000001830 */
[----:B------:R1:W1:Y:S03]  /*9f00*/  MUFU.TANH R192, R20 ;  /* 0x0000001400c07308 */ /* 0x0002660000002400 */
[----:B------:R-:W-:Y:S02]  /*9f10*/  FMUL.FTZ R28, R28, c[0x0][0x2ec] ;  /* 0x0000bb001c1c7a20 */ /* 0x000fe40000410000 */
[----:B------:R-:W-:Y:S02]  /*9f20*/  FMUL.FTZ R29, R29, c[0x0][0x2ec] ;  /* 0x0000bb001d1d7a20 */ /* 0x000fe40000410000 */
[-C--:B--2---:R-:W-:Y:S03]  /*9f30*/  HMMA.16816.F32 R52, R176, R4.reuse, R52 ;  /* 0x00000004b034723c */ /* 0x084fe60000001834 */
[----:B------:R2:W1:Y:S01]  /*9f40*/  MUFU.TANH R194, R21 ;  /* 0x0000001500c27308 */ /* 0x0004620000002400 */
[----:B------:R-:W-:Y:S02]  /*9f50*/  FMUL.FTZ R30, R30, c[0x0][0x2ec] ;  /* 0x0000bb001e1e7a20 */ /* 0x000fe40000410000 */
[----:B------:R-:W-:Y:S02]  /*9f60*/  FMUL.FTZ R31, R31, c[0x0][0x2ec] ;  /* 0x0000bb001f1f7a20 */ /* 0x000fe40000410000 */
[C---:B------:R-:W-:Y:S04]  /*9f70*/  HMMA.16816.F32 R56, R108.reuse, R4, R56 ;  /* 0x000000046c38723c */ /* 0x040fe80000001838 */
[----:B------:R-:W-:Y:S01]  /*9f80*/  FMUL.FTZ R32, R32, c[0x0][0x2ec] ;  /* 0x0000bb0020207a20 */ /* 0x000fe20000410000 */
[----:B------:R2:W1:Y:S01]  /*9f90*/  MUFU.TANH R196, R22 ;  /* 0x0000001600c47308 */ /* 0x0004620000002400 */
[----:B------:R-:W-:Y:S02]  /*9fa0*/  FMUL.FTZ R33, R33, c[0x0][0x2ec] ;  /* 0x0000bb0021217a20 */ /* 0x000fe40000410000 */
[-C--:B------:R-:W-:Y:S04]  /*9fb0*/  HMMA.16816.F32 R60, R108, R6.reuse, R60 ;  /* 0x000000066c3c723c */ /* 0x080fe8000000183c */
[----:B------:R-:W-:Y:S02]  /*9fc0*/  FMUL.FTZ R34, R34, c[0x0][0x2ec] ;  /* 0x0000bb0022227a20 */ /* 0x000fe40000410000 */
[----:B------:R-:W-:Y:S01]  /*9fd0*/  FMUL.FTZ R35, R35, c[0x0][0x2ec] ;  /* 0x0000bb0023237a20 */ /* 0x000fe20000410000 */
[----:B------:R2:W1:Y:S01]  /*9fe0*/  MUFU.TANH R198, R23 ;  /* 0x0000001700c67308 */ /* 0x0004620000002400 */
[----:B------:R-:W-:Y:S04]  /*9ff0*/  HMMA.16816.F32 R64, R176, R6, R64 ;  /* 0x00000006b040723c */ /* 0x000fe80000001840 */
[----:B------:R-:W-:Y:S02]  /*a000*/  FMUL.FTZ R36, R36, c[0x0][0x2ec] ;  /* 0x0000bb0024247a20 */ /* 0x000fe40000410000 */
[----:B------:R-:W-:Y:S02]  /*a010*/  FMUL.FTZ R37, R37, c[0x0][0x2ec] ;  /* 0x0000bb0025257a20 */ /* 0x000fe40000410000 */
[----:B------:R-:W-:Y:S01]  /*a020*/  FMUL.FTZ R38, R38, c[0x0][0x2ec] ;  /* 0x0000bb0026267a20 */ /* 0x000fe20000410000 */
[----:B------:R2:W1:Y:S03]  /*a030*/  MUFU.TANH R200, R24 ;  /* 0x0000001800c87308 */ /* 0x0004660000002400 */
[----:B------:R-:W-:Y:S02]  /*a040*/  FMUL.FTZ R39, R39, c[0x0][0x2ec] ;  /* 0x0000bb0027277a20 */ /* 0x000fe40000410000 */
[----:B------:R-:W-:Y:S02]  /*a050*/  FMUL.FTZ R40, R40, c[0x0][0x2ec] ;  /* 0x0000bb0028287a20 */ /* 0x000fe40000410000 */
[----:B------:R-:W-:Y:S02]  /*a060*/  FMUL.FTZ R41, R41, c[0x0][0x2ec] ;  /* 0x0000bb0029297a20 */ /* 0x000fe40000410000 */
[----:B------:R-:W-:Y:S01]  /*a070*/  FMUL.FTZ R42, R42, c[0x0][0x2ec] ;  /* 0x0000bb002a2a7a20 */ /* 0x000fe20000410000 */
[----:B------:R2:W1:Y:S01]  /*a080*/  MUFU.TANH R201, R25 ;  /* 0x0000001900c97308 */ /* 0x0004620000002400 */
[----:B------:R-:W-:Y:S02]  /*a090*/  FMUL.FTZ R43, R43, c[0x0][0x2ec] ;  /* 0x0000bb002b2b7a20 */ /* 0x000fe40000410000 */
        /* <DEDUP_REMOVED lines=28> */
[----:B------:R2:W1:Y:S10]  /*a260*/  MUFU.TANH R206, R30 ;  /* 0x0000001e00ce7308 */ /* 0x0004740000002400 */
        /* <DEDUP_REMOVED lines=36> */
[----:B------:R2:W1:Y:S02]  /*a4b0*/  MUFU.TANH R179, R67 ;  /* 0x0000004300b37308 */ /* 0x0004640000002400 */
[----:B-1234-:R-:W-:-:S05]  /*a4c0*/  @P0 BRA `(.L_x_329) ;  /* 0xffffeba000000947 */ /* 0x01efca000383ffff */
.L_x_328:
[----:B------:R-:W-:Y:S01]  /*a4d0*/  FMNMX.FTZ R0, R180, R100, !PT ;  /* 0x00000064b4007209 */ /* 0x000fe20007810000 */
[----:B------:R-:W-:Y:S01]  /*a4e0*/  LDSM.16.MT88.4 R20, [R220+0x9000] ;  /* 0x00900000dc14783b */ /* 0x000fe20000004200 */
[----:B------:R-:W-:Y:S02]  /*a4f0*/  IADD3 R227, R227, -0x1, RZ ;  /* 0xffffffffe3e37810 */ /* 0x000fe40007ffe0ff */
[----:B-1----:R-:W-:Y:S02]  /*a500*/  FMNMX.FTZ R2, R185, R0, !PT ;  /* 0x00000000b9027209 */ /* 0x002fe40007810000 */
[----:B------:R-:W-:Y:S02]  /*a510*/  FMNMX.FTZ R0, R181, R105, !PT ;  /* 0x00000069b5007209 */ /* 0x000fe40007810000 */
        /* <DEDUP_REMOVED lines=60> */
[----:B------:R-:W-:Y:S01]  /*a8e0*/  FMNMX.FTZ R3, R179, R3, !PT ;  /* 0x00000003b3037209 */ /* 0x000fe20007810000 */
[----:B------:R-:W1:Y:S01]  /*a8f0*/  SHFL.BFLY PT, R6, R104, 0x1, 0x1f ;  /* 0x0c201f0068067f89 */ /* 0x000e6200000e0000 */
[----:B------:R-:W-:Y:S02]  /*a900*/  FMNMX.FTZ R2, R237, R2, !PT ;  /* 0x00000002ed027209 */ /* 0x000fe40007810000 */
[----:B------:R-:W-:Y:S02]  /*a910*/  FMNMX.FTZ R0, R109, R0, !PT ;  /* 0x000000006d007209 */ /* 0x000fe40007810000 */
[----:B------:R-:W-:Y:S03]  /*a920*/  FMNMX.FTZ R4, R241, R2, !PT ;  /* 0x00000002f1047209 */ /* 0x000fe60007810000 */
[----:B------:R-:W2:Y:S01]  /*a930*/  SHFL.BFLY PT, R103, R3, 0x2, 0x1f ;  /* 0x0c401f0003677f89 */ /* 0x000ea200000e0000 */
[----:B------:R-:W-:Y:S07]  /*a940*/  FMNMX.FTZ R4, R238, R4, !PT ;  /* 0x00000004ee047209 */ /* 0x000fee0007810000 */
[----:B------:R-:W3:Y:S01]  /*a950*/  SHFL.BFLY PT, R2, R0, 0x2, 0x1f ;  /* 0x0c401f0000027f89 */ /* 0x000ee200000e0000 */
[----:B-1----:R-:W-:Y:S07]  /*a960*/  FMNMX.FTZ R104, R104, R6, !PT ;  /* 0x0000000668687209 */ /* 0x002fee0007810000 */
[----:B------:R-:W1:Y:S01]  /*a970*/  SHFL.BFLY PT, R5, R4, 0x2, 0x1f ;  /* 0x0c401f0004057f89 */ /* 0x000e6200000e0000 */
[----:B------:R-:W-:Y:S02]  /*a980*/  FSETP.NEU.FTZ.AND P1, PT, R104, -INF , PT ;  /* 0xff8000006800780b */ /* 0x000fe40003f3d000 */
[----:B--2---:R-:W-:Y:S05]  /*a990*/  FMNMX.FTZ R103, R3, R103, !PT ;  /* 0x0000006703677209 */ /* 0x004fea0007810000 */
[----:B------:R-:W2:Y:S01]  /*a9a0*/  SHFL.BFLY PT, R7, R103, 0x1, 0x1f ;  /* 0x0c201f0067077f89 */ /* 0x000ea200000e0000 */
[----:B---3--:R-:W-:Y:S01]  /*a9b0*/  FMNMX.FTZ R2, R0, R2, !PT ;  /* 0x0000000200027209 */ /* 0x008fe20007810000 */
[----:B------:R-:W-:Y:S04]  /*a9c0*/  FADD.FTZ R0, -R104, R100 ;  /* 0x0000006468007221 */ /* 0x000fe80000010100 */
[----:B------:R-:W-:Y:S02]  /*a9d0*/  FMUL.FTZ R0, R0, c[0x0][0x23c] ;  /* 0x00008f0000007a20 */ /* 0x000fe40000410000 */
[----:B------:R-:W3:Y:S02]  /*a9e0*/  SHFL.BFLY PT, R3, R2, 0x1, 0x1f ;  /* 0x0c201f0002037f89 */ /* 0x000ee400000e0000 */
[----:B------:R4:W5:Y:S01]  /*a9f0*/  MUFU.EX2 R101, R0 ;  /* 0x0000000000657308 */ /* 0x0009620000000800 */
[----:B-1----:R-:W-:Y:S05]  /*aa00*/  FMNMX.FTZ R4, R4, R5, !PT ;  /* 0x0000000504047209 */ /* 0x002fea0007810000 */
[----:B------:R-:W1:Y:S01]  /*aa10*/  SHFL.BFLY PT, R102, R4, 0x1, 0x1f ;  /* 0x0c201f0004667f89 */ /* 0x000e6200000e0000 */
[----:B--2---:R-:W-:Y:S02]  /*aa20*/  FMNMX.FTZ R103, R103, R7, !PT ;  /* 0x0000000767677209 */ /* 0x004fe40007810000 */
[----:B---3--:R-:W-:Y:S03]  /*aa30*/  FMNMX.FTZ R3, R2, R3, !PT ;  /* 0x0000000302037209 */ /* 0x008fe60007810000 */
[----:B----4-:R-:W-:Y:S02]  /*aa40*/  FADD.FTZ R0, -R103, R105 ;  /* 0x0000006967007221 */ /* 0x010fe40000010100 */
[----:B------:R-:W-:Y:S02]  /*aa50*/  FMUL.FTZ R105, R104, c[0x0][0x23c] ;  /* 0x00008f0068697a20 */ /* 0x000fe40000410000 */
[----:B------:R-:W-:Y:S01]  /*aa60*/  FMUL.FTZ R0, R0, c[0x0][0x23c] ;  /* 0x00008f0000007a20 */ /* 0x000fe20000410000 */
[----:B-1----:R-:W-:Y:S01]  /*aa70*/  FMNMX.FTZ R102, R4, R102, !PT ;  /* 0x0000006604667209 */ /* 0x002fe20007810000 */
[----:B------:R-:W-:Y:S02]  /*aa80*/  FMUL.FTZ R110, R3, c[0x0][0x23c] ;  /* 0x00008f00036e7a20 */ /* 0x000fe40000410000 */
[----:B------:R1:W2:Y:S01]  /*aa90*/  MUFU.EX2 R100, R0 ;  /* 0x0000000000647308 */ /* 0x0002a20000000800 */
[----:B------:R-:W-:Y:S01]  /*aaa0*/  FSEL R105, R105, RZ, P1 ;  /* 0x000000ff69697208 */ /* 0x000fe20000800000 */
[----:B-----5:R-:W-:Y:S01]  /*aab0*/  FMUL.FTZ R16, R101, R124 ;  /* 0x0000007c65107220 */ /* 0x020fe20000410000 */
[----:B------:R-:W-:Y:S01]  /*aac0*/  FSETP.NEU.FTZ.AND P1, PT, R103, -INF , PT ;  /* 0xff8000006700780b */ /* 0x000fe20003f3d000 */
[----:B------:R-:W-:Y:S02]  /*aad0*/  FMUL.FTZ R17, R101, R125 ;  /* 0x0000007d65117220 */ /* 0x000fe40000410000 */
[--C-:B------:R-:W-:Y:S02]  /*aae0*/  FFMA.FTZ R4, R180, c[0x0][0x23c], -R105.reuse ;  /* 0x00008f00b4047a23 */ /* 0x100fe40000010869 */
[--C-:B------:R-:W-:Y:S02]  /*aaf0*/  FFMA.FTZ R5, R185, c[0x0][0x23c], -R105.reuse ;  /* 0x00008f00b9057a23 */ /* 0x100fe40000010869 */
[----:B------:R-:W3:Y:S01]  /*ab00*/  MUFU.EX2 R8, R4 ;  /* 0x0000000400087308 */ /* 0x000ee20000000800 */
[--C-:B------:R-:W-:Y:S02]  /*ab10*/  FFMA.FTZ R41, R192, c[0x0][0x23c], -R105.reuse ;  /* 0x00008f00c0297a23 */ /* 0x100fe40000010869 */
[C---:B------:R-:W-:Y:S02]  /*ab20*/  FMUL.FTZ R32, R101.reuse, R140 ;  /* 0x0000008c65207220 */ /* 0x040fe40000410000 */
[----:B------:R-:W-:Y:S02]  /*ab30*/  FMUL.FTZ R33, R101, R141 ;  /* 0x0000008d65217220 */ /* 0x000fe40000410000 */
[--C-:B------:R-:W-:Y:S02]  /*ab40*/  FFMA.FTZ R44, R194, c[0x0][0x23c], -R105.reuse ;  /* 0x00008f00c22c7a23 */ /* 0x100fe40000010869 */
[--C-:B------:R-:W-:Y:S01]  /*ab50*/  FFMA.FTZ R57, R193, c[0x0][0x23c], -R105.reuse ;  /* 0x00008f00c1397a23 */ /* 0x100fe20000010869 */
[----:B------:R-:W-:Y:S01]  /*ab60*/  MUFU.EX2 R5, R5 ;  /* 0x0000000500057308 */ /* 0x000fe20000000800 */
[----:B------:R-:W-:Y:S02]  /*ab70*/  FMUL.FTZ R48, R101, R156 ;  /* 0x0000009c65307220 */ /* 0x000fe40000410000 */
[----:B------:R-:W-:Y:S02]  /*ab80*/  FFMA.FTZ R60, R195, c[0x0][0x23c], -R105 ;  /* 0x00008f00c33c7a23 */ /* 0x000fe40000010869 */
[----:B-1----:R-:W-:Y:S02]  /*ab90*/  FADD.FTZ R0, -R102, R106 ;  /* 0x0000006a66007221 */ /* 0x002fe40000010100 */
[----:B------:R-:W-:Y:S02]  /*aba0*/  FMUL.FTZ R106, R103, c[0x0][0x23c] ;  /* 0x00008f00676a7a20 */ /* 0x000fe40000410000 */
[----:B------:R-:W-:Y:S01]  /*abb0*/  FMUL.FTZ R0, R0, c[0x0][0x23c] ;  /* 0x00008f0000007a20 */ /* 0x000fe20000410000 */
[----:B------:R-:W-:Y:S01]  /*abc0*/  MUFU.EX2 R140, R44 ;  /* 0x0000002c008c7308 */ /* 0x000fe20000000800 */
[----:B--2---:R-:W-:Y:S01]  /*abd0*/  FMUL.FTZ R18, R100, R126 ;  /* 0x0000007e64127220 */ /* 0x004fe20000410000 */
[----:B------:R-:W-:Y:S01]  /*abe0*/  FSEL R106, R106, RZ, P1 ;  /* 0x000000ff6a6a7208 */ /* 0x000fe20000800000 */
[----:B------:R-:W-:Y:S01]  /*abf0*/  FMUL.FTZ R19, R100, R127 ;  /* 0x0000007f64137220 */ /* 0x000fe20000410000 */
[----:B------:R-:W-:Y:S01]  /*ac00*/  FSETP.NEU.FTZ.AND P1, PT, R102, -INF , PT ;  /* 0xff8000006600780b */ /* 0x000fe20003f3d000 */
[C---:B------:R-:W-:Y:S01]  /*ac10*/  FMUL.FTZ R35, R100.reuse, R143 ;  /* 0x0000008f64237220 */ /* 0x040fe20000410000 */
[----:B---3--:R-:W-:Y:S01]  /*ac20*/  MOV R185, R8 ;  /* 0x0000000800b97202 */ /* 0x008fe20000000f00 */
[--C-:B------:R-:W-:Y:S01]  /*ac30*/  FFMA.FTZ R111, R199, c[0x0][0x23c], -R106.reuse ;  /* 0x00008f00c76f7a23 */ /* 0x100fe2000001086a */
[----:B------:R-:W-:Y:S01]  /*ac40*/  LDSM.16.MT88.4 R124, [R220+0xb000] ;  /* 0x00b00000dc7c783b */ /* 0x000fe20000004200 */
[--C-:B------:R-:W-:Y:S01]  /*ac50*/  FFMA.FTZ R4, R181, c[0x0][0x23c], -R106.reuse ;  /* 0x00008f00b5047a23 */ /* 0x100fe2000001086a */
[----:B------:R1:W2:Y:S01]  /*ac60*/  MUFU.EX2 R2, R0 ;  /* 0x0000000000027308 */ /* 0x0002a20000000800 */
[----:B------:R-:W-:Y:S02]  /*ac70*/  FMUL.FTZ R34, R100, R142 ;  /* 0x0000008e64227220 */ /* 0x000fe40000410000 */
[--C-:B------:R-:W-:Y:S02]  /*ac80*/  FFMA.FTZ R49, R196, c[0x0][0x23c], -R106.reuse ;  /* 0x00008f00c4317a23 */ /* 0x100fe4000001086a */
[C---:B------:R-:W-:Y:S02]  /*ac90*/  FMUL.FTZ R50, R100.reuse, R158 ;  /* 0x0000009e64327220 */ /* 0x040fe40000410000 */
[C---:B------:R-:W-:Y:S02]  /*aca0*/  FMUL.FTZ R51, R100.reuse, R159 ;  /* 0x0000009f64337220 */ /* 0x040fe40000410000 */
[--C-:B------:R-:W-:Y:S01]  /*acb0*/  FFMA.FTZ R65, R197, c[0x0][0x23c], -R106.reuse ;  /* 0x00008f00c5417a23 */ /* 0x100fe2000001086a */
[----:B------:R3:W-:Y:S01]  /*acc0*/  MUFU.EX2 R252, R111 ;  /* 0x0000006f00fc7308 */ /* 0x0007e20000000800 */
[C---:B------:R-:W-:Y:S02]  /*acd0*/  FMUL.FTZ R64, R101.reuse, R172 ;  /* 0x000000ac65407220 */ /* 0x040fe40000410000 */
[C---:B------:R-:W-:Y:S02]  /*ace0*/  FMUL.FTZ R66, R100.reuse, R174 ;  /* 0x000000ae64427220 */ /* 0x040fe40000410000 */
[C---:B------:R-:W-:Y:S02]  /*acf0*/  FMUL.FTZ R67, R100.reuse, R175 ;  /* 0x000000af64437220 */ /* 0x040fe40000410000 */
[C---:B------:R-:W-:Y:S02]  /*ad00*/  FMUL.FTZ R68, R101.reuse, R68 ;  /* 0x0000004465447220 */ /* 0x040fe40000410000 */
[----:B------:R-:W-:Y:S01]  /*ad10*/  FMUL.FTZ R69, R101, R69 ;  /* 0x0000004565457220 */ /* 0x000fe20000410000 */
[----:B------:R4:W-:Y:S01]  /*ad20*/  MUFU.EX2 R9, R4 ;  /* 0x0000000400097308 */ /* 0x0009e20000000800 */
[C---:B------:R-:W-:Y:S02]  /*ad30*/  FMUL.FTZ R70, R100.reuse, R70 ;  /* 0x0000004664467220 */ /* 0x040fe40000410000 */
[----:B------:R-:W-:Y:S02]  /*ad40*/  FMUL.FTZ R71, R100, R71 ;  /* 0x0000004764477220 */ /* 0x000fe40000410000 */
[----:B-1----:R-:W-:Y:S02]  /*ad50*/  FADD.FTZ R0, -R3, R107 ;  /* 0x0000006b03007221 */ /* 0x002fe40000010100 */
[----:B------:R-:W-:Y:S02]  /*ad60*/  FMUL.FTZ R107, R102, c[0x0][0x23c] ;  /* 0x00008f00666b7a20 */ /* 0x000fe40000410000 */
[----:B------:R-:W-:Y:S01]  /*ad70*/  FMUL.FTZ R0, R0, c[0x0][0x23c] ;  /* 0x00008f0000007a20 */ /* 0x000fe20000410000 */
[----:B------:R1:W-:Y:S01]  /*ad80*/  MUFU.EX2 R142, R57 ;  /* 0x00000039008e7308 */ /* 0x0003e20000000800 */
[C---:B--2---:R-:W-:Y:S01]  /*ad90*/  FMUL.FTZ R24, R2.reuse, R132 ;  /* 0x0000008402187220 */ /* 0x044fe20000410000 */
[----:B------:R-:W-:Y:S01]  /*ada0*/  FSEL R107, R107, RZ, P1 ;  /* 0x000000ff6b6b7208 */ /* 0x000fe20000800000 */
[C---:B------:R-:W-:Y:S01]  /*adb0*/  FMUL.FTZ R25, R2.reuse, R133 ;  /* 0x0000008502197220 */ /* 0x040fe20000410000 */
[----:B------:R-:W-:Y:S01]  /*adc0*/  FSETP.NEU.FTZ.AND P1, PT, R3, -INF , PT ;  /* 0xff8000000300780b */ /* 0x000fe20003f3d000 */
[----:B------:R-:W-:Y:S02]  /*add0*/  FMUL.FTZ R40, R2, R148 ;  /* 0x0000009402287220 */ /* 0x000fe40000410000 */
[--C-:B---3--:R-:W-:Y:S01]  /*ade0*/  FFMA.FTZ R111, R200, c[0x0][0x23c], -R107.reuse ;  /* 0x00008f00c86f7a23 */ /* 0x108fe2000001086b */
[----:B------:R-:W-:Y:S01]  /*adf0*/  FSEL R110, R110, RZ, P1 ;  /* 0x000000ff6e6e7208 */ /* 0x000fe20000800000 */
[C---:B------:R-:W-:Y:S01]  /*ae00*/  FMUL.FTZ R44, R2.reuse, R152 ;  /* 0x00000098022c7220 */ /* 0x040fe20000410000 */
[----:B------:R-:W2:Y:S01]  /*ae10*/  MUFU.EX2 R0, R0 ;  /* 0x0000000000007308 */ /* 0x000ea20000000800 */
[C---:B------:R-:W-:Y:S02]  /*ae20*/  FMUL.FTZ R45, R2.reuse, R153 ;  /* 0x00000099022d7220 */ /* 0x040fe40000410000 */
[----:B------:R-:W-:Y:S02]  /*ae30*/  FMUL.FTZ R56, R2, R164 ;  /* 0x000000a402387220 */ /* 0x000fe40000410000 */
[--C-:B----4-:R-:W-:Y:S01]  /*ae40*/  FFMA.FTZ R4, R186, c[0x0][0x23c], -R106.reuse ;  /* 0x00008f00ba047a23 */ /* 0x110fe2000001086a */
[----:B------:R-:W-:Y:S01]  /*ae50*/  MOV R186, R5 ;  /* 0x0000000500ba7202 */ /* 0x000fe20000000f00 */
[----:B------:R-:W-:Y:S02]  /*ae60*/  FFMA.FTZ R5, R14, c[0x0][0x23c], -R106 ;  /* 0x00008f000e057a23 */ /* 0x000fe4000001086a */
[C---:B------:R-:W-:Y:S01]  /*ae70*/  FMUL.FTZ R61, R2.reuse, R169 ;  /* 0x000000a9023d7220 */ /* 0x040fe20000410000 */
[----:B------:R3:W-:Y:S01]  /*ae80*/  MUFU.EX2 R251, R111 ;  /* 0x0000006f00fb7308 */ /* 0x0007e20000000800 */
[C---:B------:R-:W-:Y:S02]  /*ae90*/  FMUL.FTZ R72, R2.reuse, R72 ;  /* 0x0000004802487220 */ /* 0x040fe40000410000 */
[C---:B------:R-:W-:Y:S02]  /*aea0*/  FMUL.FTZ R73, R2.reuse, R73 ;  /* 0x0000004902497220 */ /* 0x040fe40000410000 */
[C---:B-1----:R-:W-:Y:S02]  /*aeb0*/  FMUL.FTZ R57, R2.reuse, R165 ;  /* 0x000000a502397220 */ /* 0x042fe40000410000 */
[C---:B------:R-:W-:Y:S02]  /*aec0*/  FMUL.FTZ R76, R2.reuse, R76 ;  /* 0x0000004c024c7220 */ /* 0x040fe40000410000 */
[----:B------:R-:W-:Y:S01]  /*aed0*/  FMUL.FTZ R77, R2, R77 ;  /* 0x0000004d024d7220 */ /* 0x000fe20000410000 */
[----:B------:R1:W-:Y:S01]  /*aee0*/  MUFU.EX2 R8, R4 ;  /* 0x0000000400087308 */ /* 0x0003e20000000800 */
[C---:B------:R-:W-:Y:S02]  /*aef0*/  FMUL.FTZ R80, R101.reuse, R80 ;  /* 0x0000005065507220 */ /* 0x040fe40000410000 */
[----:B------:R-:W-:Y:S02]  /*af00*/  FMUL.FTZ R81, R101, R81 ;  /* 0x0000005165517220 */ /* 0x000fe40000410000 */
[C---:B--2---:R-:W-:Y:S02]  /*af10*/  FMUL.FTZ R10, R0.reuse, R114 ;  /* 0x00000072000a7220 */ /* 0x044fe40000410000 */
[C---:B------:R-:W-:Y:S02]  /*af20*/  FMUL.FTZ R11, R0.reuse, R115 ;  /* 0x00000073000b7220 */ /* 0x040fe40000410000 */
[C---:B------:R-:W-:Y:S01]  /*af30*/  FMUL.FTZ R14, R0.reuse, R122 ;  /* 0x0000007a000e7220 */ /* 0x040fe20000410000 */
[----:B------:R-:W-:Y:S01]  /*af40*/  MUFU.EX2 R30, R5 ;  /* 0x00000005001e7308 */ /* 0x000fe20000000800 */
[C---:B------:R-:W-:Y:S02]  /*af50*/  FMUL.FTZ R31, R0.reuse, R139 ;  /* 0x0000008b001f7220 */ /* 0x040fe40000410000 */
[C---:B------:R-:W-:Y:S02]  /*af60*/  FMUL.FTZ R42, R0.reuse, R150 ;  /* 0x00000096002a7220 */ /* 0x040fe40000410000 */
[----:B---3--:R-:W-:Y:S02]  /*af70*/  FFMA.FTZ R111, R201, c[0x0][0x23c], -R107 ;  /* 0x00008f00c96f7a23 */ /* 0x008fe4000001086b */
[C---:B------:R-:W-:Y:S02]  /*af80*/  FMUL.FTZ R43, R0.reuse, R151 ;  /* 0x00000097002b7220 */ /* 0x040fe40000410000 */
[C---:B------:R-:W-:Y:S01]  /*af90*/  FMUL.FTZ R46, R0.reuse, R154 ;  /* 0x0000009a002e7220 */ /* 0x040fe20000410000 */
[----:B------:R2:W-:Y:S01]  /*afa0*/  MUFU.EX2 R250, R111 ;  /* 0x0000006f00fa7308 */ /* 0x0005e20000000800 */
[C---:B------:R-:W-:Y:S02]  /*afb0*/  FMUL.FTZ R47, R0.reuse, R155 ;  /* 0x0000009b002f7220 */ /* 0x040fe40000410000 */
[C---:B------:R-:W-:Y:S02]  /*afc0*/  FMUL.FTZ R58, R0.reuse, R166 ;  /* 0x000000a6003a7220 */ /* 0x040fe40000410000 */
[--C-:B-1----:R-:W-:Y:S02]  /*afd0*/  FFMA.FTZ R4, R15, c[0x0][0x23c], -R105.reuse ;  /* 0x00008f000f047a23 */ /* 0x102fe40000010869 */
[C---:B------:R-:W-:Y:S02]  /*afe0*/  FMUL.FTZ R15, R0.reuse, R123 ;  /* 0x0000007b000f7220 */ /* 0x040fe40000410000 */
[C---:B------:R-:W-:Y:S01]  /*aff0*/  FMUL.FTZ R59, R0.reuse, R167 ;  /* 0x000000a7003b7220 */ /* 0x040fe20000410000 */
[----:B------:R1:W3:Y:S01]  /*b000*/  MUFU.EX2 R7, R4 ;  /* 0x0000000400077308 */ /* 0x0002e20000000800 */
[C---:B------:R-:W-:Y:S02]  /*b010*/  FMUL.FTZ R62, R0.reuse, R170 ;  /* 0x000000aa003e7220 */ /* 0x040fe40000410000 */
[C---:B------:R-:W-:Y:S02]  /*b020*/  FMUL.FTZ R63, R0.reuse, R171 ;  /* 0x000000ab003f7220 */ /* 0x040fe40000410000 */
[C---:B------:R-:W-:Y:S02]  /*b030*/  FMUL.FTZ R74, R0.reuse, R74 ;  /* 0x0000004a004a7220 */ /* 0x040fe40000410000 */
[C---:B------:R-:W-:Y:S02]  /*b040*/  FMUL.FTZ R75, R0.reuse, R75 ;  /* 0x0000004b004b7220 */ /* 0x040fe40000410000 */
[C---:B------:R-:W-:Y:S01]  /*b050*/  FMUL.FTZ R78, R0.reuse, R78 ;  /* 0x0000004e004e7220 */ /* 0x040fe20000410000 */
[----:B------:R4:W-:Y:S01]  /*b060*/  MUFU.EX2 R139, R49 ;  /* 0x00000031008b7308 */ /* 0x0009e20000000800 */
[----:B------:R-:W-:Y:S02]  /*b070*/  FMUL.FTZ R79, R0, R79 ;  /* 0x0000004f004f7220 */ /* 0x000fe40000410000 */
[----:B------:R-:W-:Y:S02]  /*b080*/  FMUL.FTZ R82, R100, R82 ;  /* 0x0000005264527220 */ /* 0x000fe40000410000 */
[--C-:B--2---:R-:W-:Y:S02]  /*b090*/  FFMA.FTZ R111, R202, c[0x0][0x23c], -R110.reuse ;  /* 0x00008f00ca6f7a23 */ /* 0x104fe4000001086e */
[C---:B------:R-:W-:Y:S02]  /*b0a0*/  FMUL.FTZ R83, R100.reuse, R83 ;  /* 0x0000005364537220 */ /* 0x040fe40000410000 */
[C---:B------:R-:W-:Y:S01]  /*b0b0*/  FMUL.FTZ R84, R101.reuse, R84 ;  /* 0x0000005465547220 */ /* 0x040fe20000410000 */
[----:B------:R2:W-:Y:S01]  /*b0c0*/  MUFU.EX2 R249, R111 ;  /* 0x0000006f00f97308 */ /* 0x0005e20000000800 */
[----:B------:R-:W-:Y:S02]  /*b0d0*/  FMUL.FTZ R85, R101, R85 ;  /* 0x0000005565557220 */ /* 0x000fe40000410000 */
[----:B------:R-:W-:Y:S02]  /*b0e0*/  FMUL.FTZ R86, R100, R86 ;  /* 0x0000005664567220 */ /* 0x000fe40000410000 */
[----:B-1----:R-:W-:Y:S02]  /*b0f0*/  FFMA.FTZ R4, R13, c[0x0][0x23c], -R105 ;  /* 0x00008f000d047a23 */ /* 0x002fe40000010869 */
[----:B------:R-:W-:Y:S02]  /*b100*/  FMUL.FTZ R13, R2, R121 ;  /* 0x00000079020d7220 */ /* 0x000fe40000410000 */
[----:B------:R-:W-:Y:S01]  /*b110*/  FMUL.FTZ R87, R100, R87 ;  /* 0x0000005764577220 */ /* 0x000fe20000410000 */
[----:B------:R1:W-:Y:S01]  /*b120*/  MUFU.EX2 R27, R4 ;  /* 0x00000004001b7308 */ /* 0x0003e20000000800 */
[C---:B------:R-:W-:Y:S02]  /*b130*/  FMUL.FTZ R88, R2.reuse, R88 ;  /* 0x0000005802587220 */ /* 0x040fe40000410000 */
[----:B------:R-:W-:Y:S02]  /*b140*/  FMUL.FTZ R89, R2, R89 ;  /* 0x0000005902597220 */ /* 0x000fe40000410000 */
[----:B----4-:R-:W-:Y:S02]  /*b150*/  FMUL.FTZ R49, R101, R157 ;  /* 0x0000009d65317220 */ /* 0x010fe40000410000 */
[C---:B------:R-:W-:Y:S01]  /*b160*/  FMUL.FTZ R90, R0.reuse, R90 ;  /* 0x0000005a005a7220 */ /* 0x040fe20000410000 */
[----:B------:R-:W-:Y:S01]  /*b170*/  LDSM.16.MT88.4 R156, [R220+0xac00] ;  /* 0x00ac0000dc9c783b */ /* 0x000fe20000004200 */
[----:B------:R-:W-:Y:S01]  /*b180*/  FMUL.FTZ R91, R0, R91 ;  /* 0x0000005b005b7220 */ /* 0x000fe20000410000 */
[----:B------:R4:W-:Y:S01]  /*b190*/  MUFU.EX2 R180, R60 ;  /* 0x0000003c00b47308 */ /* 0x0009e20000000800 */
[C---:B------:R-:W-:Y:S02]  /*b1a0*/  FMUL.FTZ R92, R2.reuse, R92 ;  /* 0x0000005c025c7220 */ /* 0x040fe40000410000 */
[----:B------:R-:W-:Y:S02]  /*b1b0*/  FMUL.FTZ R93, R2, R93 ;  /* 0x0000005d025d7220 */ /* 0x000fe40000410000 */
[----:B--2---:R-:W-:Y:S02]  /*b1c0*/  FFMA.FTZ R111, R205, c[0x0][0x23c], -R110 ;  /* 0x00008f00cd6f7a23 */ /* 0x004fe4000001086e */
[C---:B------:R-:W-:Y:S02]  /*b1d0*/  FMUL.FTZ R94, R0.reuse, R94 ;  /* 0x0000005e005e7220 */ /* 0x040fe40000410000 */
[----:B------:R-:W-:Y:S01]  /*b1e0*/  FMUL.FTZ R95, R0, R95 ;  /* 0x0000005f005f7220 */ /* 0x000fe20000410000 */
[----:B------:R2:W-:Y:S01]  /*b1f0*/  MUFU.EX2 R248, R111 ;  /* 0x0000006f00f87308 */ /* 0x0005e20000000800 */
[C---:B------:R-:W-:Y:S02]  /*b200*/  FMUL.FTZ R96, R101.reuse, R96 ;  /* 0x0000006065607220 */ /* 0x040fe40000410000 */
[----:B------:R-:W-:Y:S02]  /*b210*/  FMUL.FTZ R97, R101, R97 ;  /* 0x0000006165617220 */ /* 0x000fe40000410000 */
[----:B-1----:R-:W-:Y:S02]  /*b220*/  FFMA.FTZ R4, R12, c[0x0][0x23c], -R106 ;  /* 0x00008f000c047a23 */ /* 0x002fe4000001086a */
[----:B------:R-:W-:Y:S02]  /*b230*/  FMUL.FTZ R12, R2, R120 ;  /* 0x00000078020c7220 */ /* 0x000fe40000410000 */
[----:B------:R-:W1:Y:S01]  /*b240*/  LDSM.16.MT88.4 R120, [R221+0xa000] ;  /* 0x00a00000dd78783b */ /* 0x000e620000004200 */
[----:B------:R5:W-:Y:S01]  /*b250*/  MUFU.EX2 R6, R4 ;  /* 0x0000000400067308 */ /* 0x000be20000000800 */
[C---:B------:R-:W-:Y:S02]  /*b260*/  FMUL.FTZ R98, R100.reuse, R98 ;  /* 0x0000006264627220 */ /* 0x040fe40000410000 */
[----:B------:R-:W-:Y:S02]  /*b270*/  FMUL.FTZ R99, R100, R99 ;  /* 0x0000006364637220 */ /* 0x000fe40000410000 */
[----:B----4-:R-:W-:Y:S02]  /*b280*/  FMUL.FTZ R60, R2, R168 ;  /* 0x000000a8023c7220 */ /* 0x010fe40000410000 */
[--C-:B------:R-:W-:Y:S02]  /*b290*/  FFMA.FTZ R108, R108, c[0x0][0x23c], -R110.reuse ;  /* 0x00008f006c6c7a23 */ /* 0x100fe4000001086e */
[--C-:B--2---:R-:W-:Y:S04]  /*b2a0*/  FFMA.FTZ R111, R203, c[0x0][0x23c], -R107.reuse ;  /* 0x00008f00cb6f7a23 */ /* 0x104fe8000001086b */
[----:B------:R2:W-:Y:S01]  /*b2b0*/  MUFU.EX2 R247, R111 ;  /* 0x0000006f00f77308 */ /* 0x0005e20000000800 */
[--C-:B-----5:R-:W-:Y:S01]  /*b2c0*/  FFMA.FTZ R4, R183, c[0x0][0x23c], -R107.reuse ;  /* 0x00008f00b7047a23 */ /* 0x120fe2000001086b */
[----:B------:R-:W-:Y:S01]  /*b2d0*/  MOV R183, R9 ;  /* 0x0000000900b77202 */ /* 0x000fe20000000f00 */
[--C-:B------:R-:W-:Y:S01]  /*b2e0*/  FFMA.FTZ R9, R189, c[0x0][0x23c], -R107.reuse ;  /* 0x00008f00bd097a23 */ /* 0x100fe2000001086b */
[----:B---3--:R-:W-:Y:S06]  /*b2f0*/  MOV R189, R7 ;  /* 0x0000000700bd7202 */ /* 0x008fec0000000f00 */
[----:B------:R3:W-:Y:S01]  /*b300*/  MUFU.EX2 R181, R4 ;  /* 0x0000000400b57308 */ /* 0x0007e20000000800 */
[----:B------:R-:W-:Y:S09]  /*b310*/  FMUL.FTZ R7, R100, R119 ;  /* 0x0000007764077220 */ /* 0x000ff20000410000 */
[----:B------:R4:W-:Y:S01]  /*b320*/  MUFU.EX2 R29, R9 ;  /* 0x00000009001d7308 */ /* 0x0009e20000000800 */
[--C-:B--2---:R-:W-:Y:S09]  /*b330*/  FFMA.FTZ R111, R204, c[0x0][0x23c], -R107.reuse ;  /* 0x00008f00cc6f7a23 */ /* 0x104ff2000001086b */
[----:B------:R2:W-:Y:S01]  /*b340*/  MUFU.EX2 R246, R111 ;  /* 0x0000006f00f67308 */ /* 0x0005e20000000800 */
[----:B---3--:R-:W-:Y:S09]  /*b350*/  FFMA.FTZ R4, R190, c[0x0][0x23c], -R107 ;  /* 0x00008f00be047a23 */ /* 0x008ff2000001086b */
[----:B------:R3:W5:Y:S01]  /*b360*/  MUFU.EX2 R190, R4 ;  /* 0x0000000400be7308 */ /* 0x0007620000000800 */
[----:B----4-:R-:W-:Y:S02]  /*b370*/  FMUL.FTZ R9, R2, R113 ;  /* 0x0000007102097220 */ /* 0x010fe40000410000 */
[--C-:B--2---:R-:W-:Y:S07]  /*b380*/  FFMA.FTZ R111, R206, c[0x0][0x23c], -R110.reuse ;  /* 0x00008f00ce6f7a23 */ /* 0x104fee000001086e */
[----:B------:R2:W-:Y:S01]  /*b390*/  MUFU.EX2 R245, R111 ;  /* 0x0000006f00f57308 */ /* 0x0005e20000000800 */
[--C-:B---3--:R-:W-:Y:S09]  /*b3a0*/  FFMA.FTZ R4, R182, c[0x0][0x23c], -R110.reuse ;  /* 0x00008f00b6047a23 */ /* 0x108ff2000001086e */
[----:B------:R3:W-:Y:S01]  /*b3b0*/  MUFU.EX2 R182, R4 ;  /* 0x0000000400b67308 */ /* 0x0007e20000000800 */
[--C-:B--2---:R-:W-:Y:S09]  /*b3c0*/  FFMA.FTZ R111, R207, c[0x0][0x23c], -R110.reuse ;  /* 0x00008f00cf6f7a23 */ /* 0x104ff2000001086e */
[----:B------:R2:W-:Y:S01]  /*b3d0*/  MUFU.EX2 R244, R111 ;  /* 0x0000006f00f47308 */ /* 0x0005e20000000800 */
[--C-:B---3--:R-:W-:Y:S09]  /*b3e0*/  FFMA.FTZ R4, R191, c[0x0][0x23c], -R110.reuse ;  /* 0x00008f00bf047a23 */ /* 0x108ff2000001086e */
[----:B------:R3:W4:Y:S01]  /*b3f0*/  MUFU.EX2 R191, R4 ;  /* 0x0000000400bf7308 */ /* 0x0007220000000800 */
[----:B--2---:R-:W-:Y:S09]  /*b400*/  FFMA.FTZ R111, R212, c[0x0][0x23c], -R105 ;  /* 0x00008f00d46f7a23 */ /* 0x004ff20000010869 */
[----:B------:R2:W-:Y:S01]  /*b410*/  MUFU.EX2 R243, R111 ;  /* 0x0000006f00f37308 */ /* 0x0005e20000000800 */
[----:B---3--:R-:W-:Y:S01]  /*b420*/  FFMA.FTZ R4, R184, c[0x0][0x23c], -R107 ;  /* 0x00008f00b8047a23 */ /* 0x008fe2000001086b */
[----:B------:R-:W-:Y:S01]  /*b430*/  MOV R184, R8 ;  /* 0x0000000800b87202 */ /* 0x000fe20000000f00 */
[----:B------:R-:W-:Y:S01]  /*b440*/  FMUL.FTZ R8, R2, R112 ;  /* 0x0000007002087220 */ /* 0x000fe20000410000 */
[----:B-----5:R-:W-:Y:S06]  /*b450*/  F2FP.PACK_AB R112, R190, R181 ;  /* 0x000000b5be70723e */ /* 0x020fec00000000ff */
[----:B------:R3:W5:Y:S01]  /*b460*/  MUFU.EX2 R5, R4 ;  /* 0x0000000400057308 */ /* 0x0007620000000800 */
[----:B----4-:R-:W-:Y:S01]  /*b470*/  F2FP.PACK_AB R113, R191, R182 ;  /* 0x000000b6bf71723e */ /* 0x010fe200000000ff */
[--C-:B--2---:R-:W-:Y:S08]  /*b480*/  FFMA.FTZ R111, R213, c[0x0][0x23c], -R105.reuse ;  /* 0x00008f00d56f7a23 */ /* 0x104ff00000010869 */
[----:B------:R2:W-:Y:S01]  /*b490*/  MUFU.EX2 R242, R111 ;  /* 0x0000006f00f27308 */ /* 0x0005e20000000800 */
[----:B---3--:R-:W-:Y:S01]  /*b4a0*/  FFMA.FTZ R4, R188, c[0x0][0x23c], -R110 ;  /* 0x00008f00bc047a23 */ /* 0x008fe2000001086e */
[----:B------:R-:W-:Y:S01]  /*b4b0*/  MOV R188, R6 ;  /* 0x0000000600bc7202 */ /* 0x000fe20000000f00 */
[----:B------:R-:W-:Y:S01]  /*b4c0*/  FMUL.FTZ R6, R100, R118 ;  /* 0x0000007664067220 */ /* 0x000fe20000410000 */
[----:B------:R-:W-:Y:S06]  /*b4d0*/  F2FP.PACK_AB R118, R27, R189 ;  /* 0x000000bd1b76723e */ /* 0x000fec00000000ff */
[----:B------:R3:W4:Y:S01]  /*b4e0*/  MUFU.EX2 R26, R4 ;  /* 0x00000004001a7308 */ /* 0x0007220000000800 */
[----:B------:R-:W-:Y:S01]  /*b4f0*/  F2FP.PACK_AB R119, R30, R188 ;  /* 0x000000bc1e77723e */ /* 0x000fe200000000ff */
[----:B--2---:R-:W-:Y:S01]  /*b500*/  FFMA.FTZ R111, R214, c[0x0][0x23c], -R106 ;  /* 0x00008f00d66f7a23 */ /* 0x004fe2000001086a */
[----:B------:R-:W-:Y:S07]  /*b510*/  MOV R214, R180 ;  /* 0x000000b400d67202 */ /* 0x000fee0000000f00 */
[----:B------:R2:W-:Y:S01]  /*b520*/  MUFU.EX2 R213, R111 ;  /* 0x0000006f00d57308 */ /* 0x0005e20000000800 */
[----:B---3--:R-:W-:Y:S01]  /*b530*/  FFMA.FTZ R4, R187, c[0x0][0x23c], -R110 ;  /* 0x00008f00bb047a23 */ /* 0x008fe2000001086e */
[----:B-----5:R-:W-:Y:S01]  /*b540*/  MOV R187, R5 ;  /* 0x0000000500bb7202 */ /* 0x020fe20000000f00 */
[----:B------:R-:W-:Y:S01]  /*b550*/  FMUL.FTZ R5, R101, R117 ;  /* 0x0000007565057220 */ /* 0x000fe20000410000 */
[----:B------:R-:W-:Y:S06]  /*b560*/  F2FP.PACK_AB R117, R184, R183 ;  /* 0x000000b7b875723e */ /* 0x000fec00000000ff */
[----:B------:R3:W5:Y:S01]  /*b570*/  MUFU.EX2 R28, R4 ;  /* 0x00000004001c7308 */ /* 0x0007620000000800 */
[----:B------:R-:W-:Y:S02]  /*b580*/  F2FP.PACK_AB R114, R29, R187 ;  /* 0x000000bb1d72723e */ /* 0x000fe400000000ff */
[----:B----4-:R-:W-:Y:S01]  /*b590*/  MOV R133, R26 ;  /* 0x0000001a00857202 */ /* 0x010fe20000000f00 */
[--C-:B--2---:R-:W-:Y:S06]  /*b5a0*/  FFMA.FTZ R111, R215, c[0x0][0x23c], -R106.reuse ;  /* 0x00008f00d76f7a23 */ /* 0x104fec000001086a */
[----:B------:R2:W-:Y:S01]  /*b5b0*/  MUFU.EX2 R212, R111 ;  /* 0x0000006f00d47308 */ /* 0x0005e20000000800 */
[C---:B---3--:R-:W-:Y:S01]  /*b5c0*/  FMUL.FTZ R4, R101.reuse, R116 ;  /* 0x0000007465047220 */ /* 0x048fe20000410000 */
[----:B------:R-:W-:Y:S02]  /*b5d0*/  F2FP.PACK_AB R116, R186, R185 ;  /* 0x000000b9ba74723e */ /* 0x000fe400000000ff */
[----:B-----5:R-:W-:Y:S01]  /*b5e0*/  F2FP.PACK_AB R115, R28, R26 ;  /* 0x0000001a1c73723e */ /* 0x020fe200000000ff */
[----:B------:R-:W-:Y:S01]  /*b5f0*/  FMUL.FTZ R26, R0, R134 ;  /* 0x00000086001a7220 */ /* 0x000fe20000410000 */
[----:B------:R-:W-:Y:S01]  /*b600*/  MOV R132, R28 ;  /* 0x0000001c00847202 */ /* 0x000fe20000000f00 */
[----:B------:R-:W-:Y:S01]  /*b610*/  FMUL.FTZ R28, R2, R136 ;  /* 0x00000088021c7220 */ /* 0x000fe20000410000 */
[----:B------:R-:W-:Y:S01]  /*b620*/  MOV R134, R27 ;  /* 0x0000001b00867202 */ /* 0x000fe20000000f00 */
[-C--:B------:R-:W-:Y:S05]  /*b630*/  HMMA.16816.F32 R4, R116, R20.reuse, R4 ;  /* 0x000000147404723c */ /* 0x080fea0000001804 */
[C---:B------:R-:W-:Y:S01]  /*b640*/  FMUL.FTZ R27, R0.reuse, R135 ;  /* 0x00000087001b7220 */ /* 0x040fe20000410000 */
[----:B------:R-:W-:Y:S01]  /*b650*/  MOV R135, R30 ;  /* 0x0000001e00877202 */ /* 0x000fe20000000f00 */
[----:B------:R-:W-:Y:S01]  /*b660*/  FMUL.FTZ R30, R0, R138 ;  /* 0x0000008a001e7220 */ /* 0x000fe20000410000 */
[C---:B------:R-:W-:Y:S01]  /*b670*/  HMMA.16816.F32 R8, R112.reuse, R20, R8 ;  /* 0x000000147008723c */ /* 0x040fe20000001808 */
[----:B------:R3:W-:Y:S03]  /*b680*/  MUFU.EX2 R138, R41 ;  /* 0x00000029008a7308 */ /* 0x0007e60000000800 */
[----:B--2---:R-:W-:Y:S01]  /*b690*/  FFMA.FTZ R111, R208, c[0x0][0x23c], -R105 ;  /* 0x00008f00d06f7a23 */ /* 0x004fe20000010869 */
[----:B------:R-:W-:Y:S01]  /*b6a0*/  MOV R136, R29 ;  /* 0x0000001d00887202 */ /* 0x000fe20000000f00 */
[----:B------:R-:W-:Y:S02]  /*b6b0*/  FMUL.FTZ R29, R2, R137 ;  /* 0x00000089021d7220 */ /* 0x000fe40000410000 */
[-C--:B------:R-:W-:Y:S03]  /*b6c0*/  HMMA.16816.F32 R12, R112, R22.reuse, R12 ;  /* 0x00000016700c723c */ /* 0x080fe6000000180c */
[----:B------:R2:W-:Y:S01]  /*b6d0*/  MUFU.EX2 R208, R111 ;  /* 0x0000006f00d07308 */ /* 0x0005e20000000800 */
[C---:B------:R-:W-:Y:S02]  /*b6e0*/  FMUL.FTZ R20, R101.reuse, R128 ;  /* 0x0000008065147220 */ /* 0x040fe40000410000 */
[C---:B------:R-:W-:Y:S02]  /*b6f0*/  FMUL.FTZ R21, R101.reuse, R129 ;  /* 0x0000008165157220 */ /* 0x040fe40000410000 */
[C---:B------:R-:W-:Y:S05]  /*b700*/  HMMA.16816.F32 R16, R116.reuse, R22, R16 ;  /* 0x000000167410723c */ /* 0x040fea0000001810 */
[----:B------:R4:W5:Y:S02]  /*b710*/  MUFU.EX2 R137, R65 ;  /* 0x0000004100897308 */ /* 0x0009640000000800 */
[C---:B------:R-:W-:Y:S02]  /*b720*/  FMUL.FTZ R22, R100.reuse, R130 ;  /* 0x0000008264167220 */ /* 0x040fe40000410000 */
[----:B------:R-:W-:Y:S02]  /*b730*/  FMUL.FTZ R23, R100, R131 ;  /* 0x0000008364177220 */ /* 0x000fe40000410000 */
[----:B------:R-:W-:Y:S01]  /*b740*/  LDSM.16.MT88.4 R128, [R221+0x9400] ;  /* 0x00940000dd80783b */ /* 0x000fe20000004200 */
[----:B---3--:R-:W-:Y:S04]  /*b750*/  FMUL.FTZ R41, R2, R149 ;  /* 0x0000009502297220 */ /* 0x008fe80000410000 */
[-C--:B------:R-:W-:Y:S03]  /*b760*/  HMMA.16816.F32 R20, R116, R36.reuse, R20 ;  /* 0x000000247414723c */ /* 0x080fe60000001814 */
[--C-:B--2---:R-:W-:Y:S04]  /*b770*/  FFMA.FTZ R111, R210, c[0x0][0x23c], -R106.reuse ;  /* 0x00008f00d26f7a23 */ /* 0x104fe8000001086a */
[----:B------:R2:W-:Y:S01]  /*b780*/  MUFU.EX2 R206, R111 ;  /* 0x0000006f00ce7308 */ /* 0x0005e20000000800 */
[C---:B------:R-:W-:Y:S04]  /*b790*/  HMMA.16816.F32 R24, R112.reuse, R36, R24 ;  /* 0x000000247018723c */ /* 0x040fe80000001818 */
[C---:B----4-:R-:W-:Y:S01]  /*b7a0*/  FMUL.FTZ R65, R101.reuse, R173 ;  /* 0x000000ad65417220 */ /* 0x050fe20000410000 */
[----:B-----5:R-:W-:Y:S01]  /*b7b0*/  MOV R215, R137 ;  /* 0x0000008900d77202 */ /* 0x020fe20000000f00 */
[----:B------:R-:W-:Y:S02]  /*b7c0*/  LDSM.16.MT88.4 R172, [R221+0xac00] ;  /* 0x00ac0000ddac783b */ /* 0x000fe40000004200 */
[-C--:B------:R-:W-:Y:S04]  /*b7d0*/  HMMA.16816.F32 R28, R112, R38.reuse, R28 ;  /* 0x00000026701c723c */ /* 0x080fe8000000181c */
[C---:B------:R-:W-:Y:S02]  /*b7e0*/  FMUL.FTZ R36, R101.reuse, R144 ;  /* 0x0000009065247220 */ /* 0x040fe40000410000 */
[----:B------:R-:W-:Y:S02]  /*b7f0*/  FMUL.FTZ R37, R101, R145 ;  /* 0x0000009165257220 */ /* 0x000fe40000410000 */
[C---:B------:R-:W-:Y:S07]  /*b800*/  HMMA.16816.F32 R32, R116.reuse, R38, R32 ;  /* 0x000000267420723c */ /* 0x040fee0000001820 */
[C---:B------:R-:W-:Y:S02]  /*b810*/  FMUL.FTZ R38, R100.reuse, R146 ;  /* 0x0000009264267220 */ /* 0x040fe40000410000 */
[----:B------:R-:W-:Y:S03]  /*b820*/  FMUL.FTZ R39, R100, R147 ;  /* 0x0000009364277220 */ /* 0x000fe60000410000 */
[--C-:B--2---:R-:W-:Y:S01]  /*b830*/  FFMA.FTZ R111, R211, c[0x0][0x23c], -R106.reuse ;  /* 0x00008f00d36f7a23 */ /* 0x104fe2000001086a */
[----:B------:R-:W-:Y:S03]  /*b840*/  MOV R211, R140 ;  /* 0x0000008c00d37202 */ /* 0x000fe60000000f00 */
[-C--:B------:R-:W-:Y:S01]  /*b850*/  HMMA.16816.F32 R36, R116, R52.reuse, R36 ;  /* 0x000000347424723c */ /* 0x080fe20000001824 */
[----:B------:R2:W-:Y:S07]  /*b860*/  MUFU.EX2 R205, R111 ;  /* 0x0000006f00cd7308 */ /* 0x0005ee0000000800 */
[C---:B------:R-:W-:Y:S07]  /*b870*/  HMMA.16816.F32 R40, R112.reuse, R52, R40 ;  /* 0x000000347028723c */ /* 0x040fee0000001828 */
[----:B------:R-:W-:Y:S01]  /*b880*/  FFMA.FTZ R52, R198, c[0x0][0x23c], -R106 ;  /* 0x00008f00c6347a23 */ /* 0x000fe2000001086a */
[-C--:B------:R-:W-:Y:S03]  /*b890*/  HMMA.16816.F32 R44, R112, R54.reuse, R44 ;  /* 0x00000036702c723c */ /* 0x080fe6000000182c */
[----:B------:R3:W4:Y:S01]  /*b8a0*/  MUFU.EX2 R141, R52 ;  /* 0x00000034008d7308 */ /* 0x0007220000000800 */
[C---:B------:R-:W-:Y:S04]  /*b8b0*/  FMUL.FTZ R53, R101.reuse, R161 ;  /* 0x000000a165357220 */ /* 0x040fe80000410000 */
[C---:B------:R-:W-:Y:S04]  /*b8c0*/  HMMA.16816.F32 R48, R116.reuse, R54, R48 ;  /* 0x000000367430723c */ /* 0x040fe80000001830 */
[--C-:B--2---:R-:W-:Y:S01]  /*b8d0*/  FFMA.FTZ R111, R216, c[0x0][0x23c], -R107.reuse ;  /* 0x00008f00d86f7a23 */ /* 0x104fe2000001086b */
[----:B------:R-:W-:Y:S02]  /*b8e0*/  MOV R216, R139 ;  /* 0x0000008b00d87202 */ /* 0x000fe40000000f00 */
[C---:B------:R-:W-:Y:S01]  /*b8f0*/  FMUL.FTZ R54, R100.reuse, R162 ;  /* 0x000000a264367220 */ /* 0x040fe20000410000 */
[----:B------:R2:W-:Y:S01]  /*b900*/  MUFU.EX2 R204, R111 ;  /* 0x0000006f00cc7308 */ /* 0x0005e20000000800 */
[----:B------:R-:W-:Y:S03]  /*b910*/  FMUL.FTZ R55, R100, R163 ;  /* 0x000000a364377220 */ /* 0x000fe60000410000 */
[----:B---3--:R-:W-:Y:S01]  /*b920*/  FMUL.FTZ R52, R101, R160 ;  /* 0x000000a065347220 */ /* 0x008fe20000410000 */
[----:B----4-:R-:W-:Y:S06]  /*b930*/  MOV R210, R141 ;  /* 0x0000008d00d27202 */ /* 0x010fec0000000f00 */
[-C--:B-1----:R-:W-:Y:S03]  /*b940*/  HMMA.16816.F32 R52, R116, R120.reuse, R52 ;  /* 0x000000787434723c */ /* 0x082fe60000001834 */
[--C-:B--2---:R-:W-:Y:S05]  /*b950*/  FFMA.FTZ R111, R218, c[0x0][0x23c], -R110.reuse ;  /* 0x00008f00da6f7a23 */ /* 0x104fea000001086e */
[C---:B------:R-:W-:Y:S01]  /*b960*/  HMMA.16816.F32 R56, R112.reuse, R120, R56 ;  /* 0x000000787038723c */ /* 0x040fe20000001838 */
[----:B------:R1:W-:Y:S07]  /*b970*/  MUFU.EX2 R201, R111 ;  /* 0x0000006f00c97308 */ /* 0x0003ee0000000800 */
[-C--:B------:R-:W-:Y:S08]  /*b980*/  HMMA.16816.F32 R60, R112, R122.reuse, R60 ;  /* 0x0000007a703c723c */ /* 0x080ff0000000183c */
[C---:B------:R-:W-:Y:S01]  /*b990*/  HMMA.16816.F32 R64, R116.reuse, R122, R64 ;  /* 0x0000007a7440723c */ /* 0x040fe20000001840 */
[----:B------:R-:W2:Y:S07]  /*b9a0*/  LDSM.16.MT88.4 R120, [R221+0xb000] ;  /* 0x00b00000dd78783b */ /* 0x000eae0000004200 */
[-C--:B------:R-:W-:Y:S04]  /*b9b0*/  HMMA.16816.F32 R68, R116, R124.reuse, R68 ;  /* 0x0000007c7444723c */ /* 0x080fe80000001844 */
[--C-:B-1----:R-:W-:Y:S01]  /*b9c0*/  FFMA.FTZ R111, R219, c[0x0][0x23c], -R110.reuse ;  /* 0x00008f00db6f7a23 */ /* 0x102fe2000001086e */
[----:B------:R-:W-:Y:S03]  /*b9d0*/  MOV R219, R136 ;  /* 0x0000008800db7202 */ /* 0x000fe60000000f00 */
[C---:B------:R-:W-:Y:S01]  /*b9e0*/  HMMA.16816.F32 R72, R112.reuse, R124, R72 ;  /* 0x0000007c7048723c */ /* 0x040fe20000001848 */
[----:B------:R1:W-:Y:S07]  /*b9f0*/  MUFU.EX2 R202, R111 ;  /* 0x0000006f00ca7308 */ /* 0x0003ee0000000800 */
[-C--:B------:R-:W-:Y:S08]  /*ba00*/  HMMA.16816.F32 R76, R112, R126.reuse, R76 ;  /* 0x0000007e704c723c */ /* 0x080ff0000000184c */
[C---:B------:R-:W-:Y:S01]  /*ba10*/  HMMA.16816.F32 R80, R116.reuse, R126, R80 ;  /* 0x0000007e7450723c */ /* 0x040fe20000001850 */
[----:B------:R-:W3:Y:S07]  /*ba20*/  LDSM.16.MT88.4 R124, [R220+0x9400] ;  /* 0x00940000dc7c783b */ /* 0x000eee0000004200 */
[-C--:B--2---:R-:W-:Y:S04]  /*ba30*/  HMMA.16816.F32 R84, R116, R120.reuse, R84 ;  /* 0x000000787454723c */ /* 0x084fe80000001854 */
[--C-:B-1----:R-:W-:Y:S01]  /*ba40*/  FFMA.FTZ R111, R228, c[0x0][0x23c], -R107.reuse ;  /* 0x00008f00e46f7a23 */ /* 0x102fe2000001086b */
[----:B------:R-:W-:Y:S03]  /*ba50*/  MOV R228, R135 ;  /* 0x0000008700e47202 */ /* 0x000fe60000000f00 */
[----:B------:R1:W-:Y:S01]  /*ba60*/  MUFU.EX2 R199, R111 ;  /* 0x0000006f00c77308 */ /* 0x0003e20000000800 */
[C---:B------:R-:W-:Y:S08]  /*ba70*/  HMMA.16816.F32 R88, R112.reuse, R120, R88 ;  /* 0x000000787058723c */ /* 0x040ff00000001858 */
[-C--:B------:R-:W-:Y:S07]  /*ba80*/  HMMA.16816.F32 R92, R112, R122.reuse, R92 ;  /* 0x0000007a705c723c */ /* 0x080fee000000185c */
[----:B------:R-:W-:Y:S01]  /*ba90*/  F2FP.PACK_AB R112, R140, R138 ;  /* 0x0000008a8c70723e */ /* 0x000fe200000000ff */
[----:B------:R-:W-:Y:S01]  /*baa0*/  HMMA.16816.F32 R96, R116, R122, R96 ;  /* 0x0000007a7460723c */ /* 0x000fe20000001860 */
[----:B------:R-:W2:Y:S03]  /*bab0*/  LDSM.16.MT88.4 R120, [R220+0xa400] ;  /* 0x00a40000dc78783b */ /* 0x000ea60000004200 */
[----:B------:R-:W-:Y:S02]  /*bac0*/  F2FP.PACK_AB R113, R141, R139 ;  /* 0x0000008b8d71723e */ /* 0x000fe400000000ff */
[----:B------:R-:W-:Y:S01]  /*bad0*/  F2FP.PACK_AB R114, R180, R142 ;  /* 0x0000008eb472723e */ /* 0x000fe200000000ff */
[----:B-1----:R-:W-:Y:S01]  /*bae0*/  FFMA.FTZ R111, R229, c[0x0][0x23c], -R107 ;  /* 0x00008f00e56f7a23 */ /* 0x002fe2000001086b */
[----:B------:R-:W-:Y:S03]  /*baf0*/  F2FP.PACK_AB R115, R252, R137 ;  /* 0x00000089fc73723e */ /* 0x000fe600000000ff */
[----:B------:R1:W-:Y:S01]  /*bb00*/  MUFU.EX2 R200, R111 ;  /* 0x0000006f00c87308 */ /* 0x0003e20000000800 */
[----:B------:R-:W-:Y:S02]  /*bb10*/  F2FP.PACK_AB R116, R250, R251 ;  /* 0x000000fbfa74723e */ /* 0x000fe400000000ff */
[----:B------:R-:W-:Y:S01]  /*bb20*/  F2FP.PACK_AB R117, R248, R249 ;  /* 0x000000f9f875723e */ /* 0x000fe200000000ff */
[-C--:B---3--:R-:W-:Y:S05]  /*bb30*/  HMMA.16816.F32 R4, R112, R124.reuse, R4 ;  /* 0x0000007c7004723c */ /* 0x088fea0000001804 */
[----:B------:R-:W-:Y:S02]  /*bb40*/  F2FP.PACK_AB R118, R246, R247 ;  /* 0x000000f7f676723e */ /* 0x000fe400000000ff */
[----:B------:R-:W-:Y:S02]  /*bb50*/  F2FP.PACK_AB R119, R244, R245 ;  /* 0x000000f5f477723e */ /* 0x000fe400000000ff */
[----:B------:R-:W-:Y:S03]  /*bb60*/  MOV R137, R132 ;  /* 0x0000008400897202 */ /* 0x000fe60000000f00 */
[--C-:B------:R-:W-:Y:S01]  /*bb70*/  FFMA.FTZ R132, R209, c[0x0][0x23c], -R105.reuse ;  /* 0x00008f00d1847a23 */ /* 0x100fe20000010869 */
[----:B------:R-:W-:Y:S01]  /*bb80*/  MOV R209, R142 ;  /* 0x0000008e00d17202 */ /* 0x000fe20000000f00 */
[C---:B------:R-:W-:Y:S01]  /*bb90*/  HMMA.16816.F32 R8, R116.reuse, R124, R8 ;  /* 0x0000007c7408723c */ /* 0x040fe20000001808 */
[----:B------:R-:W-:Y:S01]  /*bba0*/  LDSM.16.MT88.4 R140, [R221+0x9c00] ;  /* 0x009c0000dd8c783b */ /* 0x000fe20000004200 */
[----:B------:R-:W-:Y:S02]  /*bbb0*/  MUFU.EX2 R207, R132 ;  /* 0x0000008400cf7308 */ /* 0x000fe40000000800 */
[----:B------:R-:W-:Y:S01]  /*bbc0*/  MOV R229, R134 ;  /* 0x0000008600e57202 */ /* 0x000fe20000000f00 */
[--C-:B-1----:R-:W-:Y:S01]  /*bbd0*/  FFMA.FTZ R111, R230, c[0x0][0x23c], -R110.reuse ;  /* 0x00008f00e66f7a23 */ /* 0x102fe2000001086e */
[----:B------:R-:W-:Y:S02]  /*bbe0*/  MOV R230, R133 ;  /* 0x0000008500e67202 */ /* 0x000fe40000000f00 */
[-C--:B------:R-:W-:Y:S04]  /*bbf0*/  HMMA.16816.F32 R12, R116, R126.reuse, R12 ;  /* 0x0000007e740c723c */ /* 0x080fe8000000180c */
[----:B------:R1:W-:Y:S01]  /*bc00*/  MUFU.EX2 R198, R111 ;  /* 0x0000006f00c67308 */ /* 0x0003e20000000800 */
[----:B------:R-:W-:Y:S02]  /*bc10*/  MOV R133, R183 ;  /* 0x000000b700857202 */ /* 0x000fe40000000f00 */
[----:B------:R-:W-:Y:S01]  /*bc20*/  MOV R134, R185 ;  /* 0x000000b900867202 */ /* 0x000fe20000000f00 */
[C---:B------:R-:W-:Y:S01]  /*bc30*/  HMMA.16816.F32 R16, R112.reuse, R126, R16 ;  /* 0x0000007e7010723c */ /* 0x040fe20000001810 */
[----:B------:R-:W3:Y:S03]  /*bc40*/  LDSM.16.MT88.4 R124, [R221+0xa400] ;  /* 0x00a40000dd7c783b */ /* 0x000ee60000004200 */
[----:B------:R-:W-:Y:S04]  /*bc50*/  MOV R218, R137 ;  /* 0x0000008900da7202 */ /* 0x000fe80000000f00 */
[-C--:B------:R-:W-:Y:S08]  /*bc60*/  HMMA.16816.F32 R20, R112, R128.reuse, R20 ;  /* 0x000000807014723c */ /* 0x080ff00000001814 */
[C---:B------:R-:W-:Y:S04]  /*bc70*/  HMMA.16816.F32 R24, R116.reuse, R128, R24 ;  /* 0x000000807418723c */ /* 0x040fe80000001818 */
[----:B-1----:R-:W-:Y:S01]  /*bc80*/  FFMA.FTZ R111, R231, c[0x0][0x23c], -R110 ;  /* 0x00008f00e76f7a23 */ /* 0x002fe2000001086e */
[----:B------:R-:W-:Y:S03]  /*bc90*/  MOV R231, R187 ;  /* 0x000000bb00e77202 */ /* 0x000fe60000000f00 */
[-C--:B------:R-:W-:Y:S01]  /*bca0*/  HMMA.16816.F32 R28, R116, R130.reuse, R28 ;  /* 0x00000082741c723c */ /* 0x080fe2000000181c */
[----:B------:R1:W-:Y:S07]  /*bcb0*/  MUFU.EX2 R197, R111 ;  /* 0x0000006f00c57308 */ /* 0x0003ee0000000800 */
[C---:B------:R-:W-:Y:S01]  /*bcc0*/  HMMA.16816.F32 R32, R112.reuse, R130, R32 ;  /* 0x000000827020723c */ /* 0x040fe20000001820 */
[----:B------:R-:W4:Y:S07]  /*bcd0*/  LDSM.16.MT88.4 R128, [R220+0xb400] ;  /* 0x00b40000dc80783b */ /* 0x000f2e0000004200 */
[-C--:B--2---:R-:W-:Y:S08]  /*bce0*/  HMMA.16816.F32 R36, R112, R120.reuse, R36 ;  /* 0x000000787024723c */ /* 0x084ff00000001824 */
[C---:B------:R-:W-:Y:S04]  /*bcf0*/  HMMA.16816.F32 R40, R116.reuse, R120, R40 ;  /* 0x000000787428723c */ /* 0x040fe80000001828 */
[--C-:B-1----:R-:W-:Y:S01]  /*bd00*/  FFMA.FTZ R111, R233, c[0x0][0x23c], -R105.reuse ;  /* 0x00008f00e96f7a23 */ /* 0x102fe20000010869 */
[----:B------:R-:W-:Y:S03]  /*bd10*/  MOV R233, R188 ;  /* 0x000000bc00e97202 */ /* 0x000fe60000000f00 */
[-C--:B------:R-:W-:Y:S01]  /*bd20*/  HMMA.16816.F32 R44, R116, R122.reuse, R44 ;  /* 0x0000007a742c723c */ /* 0x080fe2000000182c */
[----:B------:R1:W-:Y:S07]  /*bd30*/  MUFU.EX2 R196, R111 ;  /* 0x0000006f00c47308 */ /* 0x0003ee0000000800 */
[C---:B------:R-:W-:Y:S01]  /*bd40*/  HMMA.16816.F32 R48, R112.reuse, R122, R48 ;  /* 0x0000007a7030723c */ /* 0x040fe20000001830 */
[----:B------:R-:W2:Y:S07]  /*bd50*/  LDSM.16.MT88.4 R120, [R221+0xb400] ;  /* 0x00b40000dd78783b */ /* 0x000eae0000004200 */
[-C--:B---3--:R-:W-:Y:S08]  /*bd60*/  HMMA.16816.F32 R52, R112, R124.reuse, R52 ;  /* 0x0000007c7034723c */ /* 0x088ff00000001834 */
[C---:B------:R-:W-:Y:S04]  /*bd70*/  HMMA.16816.F32 R56, R116.reuse, R124, R56 ;  /* 0x0000007c7438723c */ /* 0x040fe80000001838 */
[----:B-1----:R-:W-:Y:S01]  /*bd80*/  FFMA.FTZ R111, R232, c[0x0][0x23c], -R105 ;  /* 0x00008f00e86f7a23 */ /* 0x002fe20000010869 */
[----:B------:R-:W-:Y:S02]  /*bd90*/  MOV R232, R189 ;  /* 0x000000bd00e87202 */ /* 0x000fe40000000f00 */
[----:B------:R-:W-:Y:S01]  /*bda0*/  FFMA.FTZ R124, R217, c[0x0][0x23c], -R107 ;  /* 0x00008f00d97c7a23 */ /* 0x000fe2000001086b */
[-C--:B------:R-:W-:Y:S01]  /*bdb0*/  HMMA.16816.F32 R60, R116, R126.reuse, R60 ;  /* 0x0000007e743c723c */ /* 0x080fe2000000183c */
[----:B------:R1:W-:Y:S03]  /*bdc0*/  MUFU.EX2 R195, R111 ;  /* 0x0000006f00c37308 */ /* 0x0003e60000000800 */
[----:B------:R-:W-:Y:S04]  /*bdd0*/  MOV R217, R138 ;  /* 0x0000008a00d97202 */ /* 0x000fe80000000f00 */
[C---:B------:R-:W-:Y:S03]  /*bde0*/  HMMA.16816.F32 R64, R112.reuse, R126, R64 ;  /* 0x0000007e7040723c */ /* 0x040fe60000001840 */
[----:B------:R3:W5:Y:S05]  /*bdf0*/  MUFU.EX2 R203, R124 ;  /* 0x0000007c00cb7308 */ /* 0x00076a0000000800 */
[-C--:B----4-:R-:W-:Y:S08]  /*be00*/  HMMA.16816.F32 R68, R112, R128.reuse, R68 ;  /* 0x000000807044723c */ /* 0x090ff00000001844 */
[C---:B------:R-:W-:Y:S04]  /*be10*/  HMMA.16816.F32 R72, R116.reuse, R128, R72 ;  /* 0x000000807448723c */ /* 0x040fe80000001848 */
[--C-:B-1----:R-:W-:Y:S01]  /*be20*/  FFMA.FTZ R111, R234, c[0x0][0x23c], -R106.reuse ;  /* 0x00008f00ea6f7a23 */ /* 0x102fe2000001086a */
[----:B------:R-:W-:Y:S03]  /*be30*/  MOV R234, R191 ;  /* 0x000000bf00ea7202 */ /* 0x000fe60000000f00 */
[-C--:B------:R-:W-:Y:S01]  /*be40*/  HMMA.16816.F32 R76, R116, R130.reuse, R76 ;  /* 0x00000082744c723c */ /* 0x080fe2000000184c */
[----:B------:R1:W-:Y:S01]  /*be50*/  MUFU.EX2 R193, R111 ;  /* 0x0000006f00c17308 */ /* 0x0003e20000000800 */
[----:B---3--:R-:W3:Y:S06]  /*be60*/  LDSM.16.MT88.4 R124, [R220+0x9800] ;  /* 0x00980000dc7c783b */ /* 0x008eec0000004200 */
[C---:B------:R-:W-:Y:S02]  /*be70*/  HMMA.16816.F32 R80, R112.reuse, R130, R80 ;  /* 0x000000827050723c */ /* 0x040fe40000001850 */
[----:B------:R-:W4:Y:S06]  /*be80*/  LDSM.16.MT88.4 R128, [R221+0x9800] ;  /* 0x00980000dd80783b */ /* 0x000f2c0000004200 */
[-C--:B--2---:R-:W-:Y:S08]  /*be90*/  HMMA.16816.F32 R84, R112, R120.reuse, R84 ;  /* 0x000000787054723c */ /* 0x084ff00000001854 */
[C---:B------:R-:W-:Y:S04]  /*bea0*/  HMMA.16816.F32 R88, R116.reuse, R120, R88 ;  /* 0x000000787458723c */ /* 0x040fe80000001858 */
[--C-:B-1----:R-:W-:Y:S01]  /*beb0*/  FFMA.FTZ R111, R235, c[0x0][0x23c], -R106.reuse ;  /* 0x00008f00eb6f7a23 */ /* 0x102fe2000001086a */
[----:B------:R-:W-:Y:S03]  /*bec0*/  MOV R235, R190 ;  /* 0x000000be00eb7202 */ /* 0x000fe60000000f00 */
[-C--:B------:R-:W-:Y:S01]  /*bed0*/  HMMA.16816.F32 R92, R116, R122.reuse, R92 ;  /* 0x0000007a745c723c */ /* 0x080fe2000000185c */
[----:B------:R1:W-:Y:S06]  /*bee0*/  MUFU.EX2 R194, R111 ;  /* 0x0000006f00c27308 */ /* 0x0003ec0000000800 */
[----:B-----5:R-:W-:Y:S01]  /*bef0*/  F2FP.PACK_AB R116, R203, R204 ;  /* 0x000000cccb74723e */ /* 0x020fe200000000ff */
[----:B------:R-:W-:Y:S01]  /*bf00*/  HMMA.16816.F32 R96, R112, R122, R96 ;  /* 0x0000007a7060723c */ /* 0x000fe20000001860 */
[----:B------:R-:W2:Y:S03]  /*bf10*/  LDSM.16.MT88.4 R120, [R220+0xa800] ;  /* 0x00a80000dc78783b */ /* 0x000ea60000004200 */
[----:B------:R-:W-:Y:S02]  /*bf20*/  F2FP.PACK_AB R117, R202, R201 ;  /* 0x000000c9ca75723e */ /* 0x000fe400000000ff */
[----:B------:R-:W-:Y:S02]  /*bf30*/  F2FP.PACK_AB R118, R200, R199 ;  /* 0x000000c7c876723e */ /* 0x000fe400000000ff */
[----:B------:R-:W-:Y:S04]  /*bf40*/  F2FP.PACK_AB R112, R242, R243 ;  /* 0x000000f3f270723e */ /* 0x000fe800000000ff */
[----:B------:R-:W-:Y:S02]  /*bf50*/  F2FP.PACK_AB R113, R212, R213 ;  /* 0x000000d5d471723e */ /* 0x000fe400000000ff */
[----:B------:R-:W-:Y:S02]  /*bf60*/  F2FP.PACK_AB R114, R207, R208 ;  /* 0x000000d0cf72723e */ /* 0x000fe400000000ff */
[----:B------:R-:W-:Y:S01]  /*bf70*/  F2FP.PACK_AB R115, R205, R206 ;  /* 0x000000cecd73723e */ /* 0x000fe200000000ff */
[--C-:B-1----:R-:W-:Y:S01]  /*bf80*/  FFMA.FTZ R111, R176, c[0x0][0x23c], -R105.reuse ;  /* 0x00008f00b06f7a23 */ /* 0x102fe20000010869 */
[----:B------:R-:W-:Y:S01]  /*bf90*/  F2FP.PACK_AB R119, R197, R198 ;  /* 0x000000c6c577723e */ /* 0x000fe200000000ff */
[----:B------:R-:W-:Y:S02]  /*bfa0*/  FFMA.FTZ R105, R177, c[0x0][0x23c], -R105 ;  /* 0x00008f00b1697a23 */ /* 0x000fe40000010869 */
[----:B------:R-:W-:Y:S02]  /*bfb0*/  MUFU.EX2 R192, R111 ;  /* 0x0000006f00c07308 */ /* 0x000fe40000000800 */
[-C--:B---3--:R-:W-:Y:S08]  /*bfc0*/  HMMA.16816.F32 R4, R112, R124.reuse, R4 ;  /* 0x0000007c7004723c */ /* 0x088ff00000001804 */
[C---:B------:R-:W-:Y:S01]  /*bfd0*/  HMMA.16816.F32 R8, R116.reuse, R124, R8 ;  /* 0x0000007c7408723c */ /* 0x040fe20000001808 */
[----:B------:R1:W-:Y:S07]  /*bfe0*/  MUFU.EX2 R191, R105 ;  /* 0x0000006900bf7308 */ /* 0x0003ee0000000800 */
[-C--:B------:R-:W-:Y:S08]  /*bff0*/  HMMA.16816.F32 R12, R116, R126.reuse, R12 ;  /* 0x0000007e740c723c */ /* 0x080ff0000000180c */
[C---:B------:R-:W-:Y:S01]  /*c000*/  HMMA.16816.F32 R16, R112.reuse, R126, R16 ;  /* 0x0000007e7010723c */ /* 0x040fe20000001810 */
[----:B------:R-:W3:Y:S07]  /*c010*/  LDSM.16.MT88.4 R124, [R221+0xa800] ;  /* 0x00a80000dd7c783b */ /* 0x000eee0000004200 */
[-C--:B----4-:R-:W-:Y:S04]  /*c020*/  HMMA.16816.F32 R20, R112, R128.reuse, R20 ;  /* 0x000000807014723c */ /* 0x090fe80000001814 */
[--C-:B-1----:R-:W-:Y:S02]  /*c030*/  FFMA.FTZ R105, R178, c[0x0][0x23c], -R106.reuse ;  /* 0x00008f00b2697a23 */ /* 0x102fe4000001086a */
[----:B------:R-:W-:Y:S02]  /*c040*/  FFMA.FTZ R106, R179, c[0x0][0x23c], -R106 ;  /* 0x00008f00b36a7a23 */ /* 0x000fe4000001086a */
[C---:B------:R-:W-:Y:S01]  /*c050*/  HMMA.16816.F32 R24, R116.reuse, R128, R24 ;  /* 0x000000807418723c */ /* 0x040fe20000001818 */
[----:B------:R1:W-:Y:S07]  /*c060*/  MUFU.EX2 R190, R105 ;  /* 0x0000006900be7308 */ /* 0x0003ee0000000800 */
[-C--:B------:R-:W-:Y:S03]  /*c070*/  HMMA.16816.F32 R28, R116, R130.reuse, R28 ;  /* 0x00000082741c723c */ /* 0x080fe6000000181c */
[----:B------:R-:W4:Y:S05]  /*c080*/  MUFU.EX2 R189, R106 ;  /* 0x0000006a00bd7308 */ /* 0x000f2a0000000800 */
[C---:B------:R-:W-:Y:S01]  /*c090*/  HMMA.16816.F32 R32, R112.reuse, R130, R32 ;  /* 0x000000827020723c */ /* 0x040fe20000001820 */
[----:B------:R-:W5:Y:S04]  /*c0a0*/  LDSM.16.MT88.4 R128, [R220+0xb800] ;  /* 0x00b80000dc80783b */ /* 0x000f680000004200 */
[----:B------:R3:W-:Y:S03]  /*c0b0*/  MUFU.EX2 R106, R108 ;  /* 0x0000006c006a7308 */ /* 0x0007e60000000800 */
[-C--:B--2---:R-:W-:Y:S04]  /*c0c0*/  HMMA.16816.F32 R36, R112, R120.reuse, R36 ;  /* 0x000000787024723c */ /* 0x084fe80000001824 */
[--C-:B-1----:R-:W-:Y:S01]  /*c0d0*/  FFMA.FTZ R105, R236, c[0x0][0x23c], -R107.reuse ;  /* 0x00008f00ec697a23 */ /* 0x102fe2000001086b */
[----:B------:R-:W-:Y:S03]  /*c0e0*/  MOV R236, R184 ;  /* 0x000000b800ec7202 */ /* 0x000fe60000000f00 */
[C---:B------:R-:W-:Y:S01]  /*c0f0*/  HMMA.16816.F32 R40, R116.reuse, R120, R40 ;  /* 0x000000787428723c */ /* 0x040fe20000001828 */
[----:B------:R1:W-:Y:S03]  /*c100*/  MUFU.EX2 R188, R105 ;  /* 0x0000006900bc7308 */ /* 0x0003e60000000800 */
[----:B----4-:R-:W-:Y:S04]  /*c110*/  F2FP.PACK_AB R111, R189, R190 ;  /* 0x000000bebd6f723e */ /* 0x010fe800000000ff */
[-C--:B------:R-:W-:Y:S04]  /*c120*/  HMMA.16816.F32 R44, R116, R122.reuse, R44 ;  /* 0x0000007a742c723c */ /* 0x080fe8000000182c */
[----:B---3--:R-:W-:Y:S04]  /*c130*/  F2FP.PACK_AB R108, R195, R196 ;  /* 0x000000c4c36c723e */ /* 0x008fe800000000ff */
[C---:B------:R-:W-:Y:S01]  /*c140*/  HMMA.16816.F32 R48, R112.reuse, R122, R48 ;  /* 0x0000007a7030723c */ /* 0x040fe20000001830 */
[----:B------:R-:W2:Y:S07]  /*c150*/  LDSM.16.MT88.4 R120, [R221+0xb800] ;  /* 0x00b80000dd78783b */ /* 0x000eae0000004200 */
[-C--:B------:R-:W-:Y:S04]  /*c160*/  HMMA.16816.F32 R52, R112, R124.reuse, R52 ;  /* 0x0000007c7034723c */ /* 0x080fe80000001834 */
[--C-:B-1----:R-:W-:Y:S01]  /*c170*/  FFMA.FTZ R105, R237, c[0x0][0x23c], -R107.reuse ;  /* 0x00008f00ed697a23 */ /* 0x102fe2000001086b */
[----:B------:R-:W-:Y:S03]  /*c180*/  MOV R237, R186 ;  /* 0x000000ba00ed7202 */ /* 0x000fe60000000f00 */
[C---:B------:R-:W-:Y:S01]  /*c190*/  HMMA.16816.F32 R56, R116.reuse, R124, R56 ;  /* 0x0000007c7438723c */ /* 0x040fe20000001838 */
[----:B------:R1:W3:Y:S07]  /*c1a0*/  MUFU.EX2 R187, R105 ;  /* 0x0000006900bb7308 */ /* 0x0002ee0000000800 */
[-C--:B------:R-:W-:Y:S08]  /*c1b0*/  HMMA.16816.F32 R60, R116, R126.reuse, R60 ;  /* 0x0000007e743c723c */ /* 0x080ff0000000183c */
[C---:B------:R-:W-:Y:S01]  /*c1c0*/  HMMA.16816.F32 R64, R112.reuse, R126, R64 ;  /* 0x0000007e7040723c */ /* 0x040fe20000001840 */
[----:B------:R-:W4:Y:S07]  /*c1d0*/  LDSM.16.MT88.4 R124, [R220+0x9c00] ;  /* 0x009c0000dc7c783b */ /* 0x000f2e0000004200 */
[-C--:B-----5:R-:W-:Y:S04]  /*c1e0*/  HMMA.16816.F32 R68, R112, R128.reuse, R68 ;  /* 0x000000807044723c */ /* 0x0a0fe80000001844 */
[--C-:B-1----:R-:W-:Y:S01]  /*c1f0*/  FFMA.FTZ R105, R239, c[0x0][0x23c], -R110.reuse ;  /* 0x00008f00ef697a23 */ /* 0x102fe2000001086e */
[----:B---3--:R-:W-:Y:S01]  /*c200*/  F2FP.PACK_AB R176, R187, R188 ;  /* 0x000000bcbbb0723e */ /* 0x008fe200000000ff */
[----:B------:R-:W3:Y:S02]  /*c210*/  LDL.LU R239, [R1+0x1c] ;  /* 0x00001c0001ef7983 */ /* 0x000ee40000300800 */
[C---:B------:R-:W-:Y:S01]  /*c220*/  HMMA.16816.F32 R72, R116.reuse, R128, R72 ;  /* 0x000000807448723c */ /* 0x040fe20000001848 */
[----:B------:R1:W-:Y:S07]  /*c230*/  MUFU.EX2 R186, R105 ;  /* 0x0000006900ba7308 */ /* 0x0003ee0000000800 */
[-C--:B------:R-:W-:Y:S08]  /*c240*/  HMMA.16816.F32 R76, R116, R130.reuse, R76 ;  /* 0x00000082744c723c */ /* 0x080ff0000000184c */
[C---:B------:R-:W-:Y:S08]  /*c250*/  HMMA.16816.F32 R80, R112.reuse, R130, R80 ;  /* 0x000000827050723c */ /* 0x040ff00000001850 */
[-C--:B--2---:R-:W-:Y:S04]  /*c260*/  HMMA.16816.F32 R84, R112, R120.reuse, R84 ;  /* 0x000000787054723c */ /* 0x084fe80000001854 */
[--C-:B-1----:R-:W-:Y:S01]  /*c270*/  FFMA.FTZ R105, R240, c[0x0][0x23c], -R110.reuse ;  /* 0x00008f00f0697a23 */ /* 0x102fe2000001086e */
[----:B------:R-:W-:Y:S01]  /*c280*/  MOV R240, R182 ;  /* 0x000000b600f07202 */ /* 0x000fe20000000f00 */
[----:B------:R-:W-:Y:S01]  /*c290*/  FFMA.FTZ R110, R109, c[0x0][0x23c], -R110 ;  /* 0x00008f006d6e7a23 */ /* 0x000fe2000001086e */
[----:B------:R-:W-:Y:S01]  /*c2a0*/  F2FP.PACK_AB R109, R194, R193 ;  /* 0x000000c1c26d723e */ /* 0x000fe200000000ff */
[C---:B------:R-:W-:Y:S01]  /*c2b0*/  HMMA.16816.F32 R88, R116.reuse, R120, R88 ;  /* 0x000000787458723c */ /* 0x040fe20000001858 */
[----:B------:R1:W2:Y:S07]  /*c2c0*/  MUFU.EX2 R185, R105 ;  /* 0x0000006900b97308 */ /* 0x0002ae0000000800 */
[-C--:B------:R-:W-:Y:S08]  /*c2d0*/  HMMA.16816.F32 R92, R116, R122.reuse, R92 ;  /* 0x0000007a745c723c */ /* 0x080ff0000000185c */
[----:B------:R-:W-:Y:S04]  /*c2e0*/  HMMA.16816.F32 R96, R112, R122, R96 ;  /* 0x0000007a7060723c */ /* 0x000fe80000001860 */
[--C-:B-1----:R-:W-:Y:S02]  /*c2f0*/  FFMA.FTZ R105, R241, c[0x0][0x23c], -R107.reuse ;  /* 0x00008f00f1697a23 */ /* 0x102fe4000001086b */
[----:B------:R-:W5:Y:S01]  /*c300*/  LDL.LU R241, [R1+0x18] ;  /* 0x0000180001f17983 */ /* 0x000f620000300800 */
[----:B------:R-:W-:Y:S01]  /*c310*/  FFMA.FTZ R107, R238, c[0x0][0x23c], -R107 ;  /* 0x00008f00ee6b7a23 */ /* 0x000fe2000001086b */
[----:B------:R-:W-:Y:S01]  /*c320*/  MUFU.EX2 R184, R105 ;  /* 0x0000006900b87308 */ /* 0x000fe20000000800 */
[----:B--2---:R-:W-:Y:S03]  /*c330*/  F2FP.PACK_AB R177, R185, R186 ;  /* 0x000000bab9b1723e */ /* 0x004fe600000000ff */
[----:B------:R-:W-:Y:S02]  /*c340*/  MOV R238, R181 ;  /* 0x000000b500ee7202 */ /* 0x000fe40000000f00 */
[----:B------:R-:W1:Y:S04]  /*c350*/  LDSM.16.MT88.4 R180, [R220+0xbc00] ;  /* 0x00bc0000dcb4783b */ /* 0x000e680000004200 */
[----:B------:R2:W2:Y:S10]  /*c360*/  MUFU.EX2 R105, R110 ;  /* 0x0000006e00697308 */ /* 0x0004b40000000800 */
[----:B------:R-:W1:Y:S01]  /*c370*/  MUFU.EX2 R107, R107 ;  /* 0x0000006b006b7308 */ /* 0x000e620000000800 */
[----:B--2---:R-:W-:Y:S02]  /*c380*/  F2FP.PACK_AB R110, R191, R192 ;  /* 0x000000c0bf6e723e */ /* 0x004fe400000000ff */
[----:B------:R-:W-:Y:S05]  /*c390*/  F2FP.PACK_AB R179, R105, R106 ;  /* 0x0000006a69b3723e */ /* 0x000fea00000000ff */
[-C--:B----4-:R-:W-:Y:S01]  /*c3a0*/  HMMA.16816.F32 R116, R108, R124.reuse, R4 ;  /* 0x0000007c6c74723c */ /* 0x090fe20000001804 */
[----:B------:R-:W2:Y:S04]  /*c3b0*/  LDSM.16.MT88.4 R4, [R221+0xbc00] ;  /* 0x00bc0000dd04783b */ /* 0x000ea80000004200 */
[----:B-1----:R-:W-:Y:S07]  /*c3c0*/  F2FP.PACK_AB R178, R107, R184 ;  /* 0x000000b86bb2723e */ /* 0x002fee00000000ff */
[C---:B------:R-:W-:Y:S01]  /*c3d0*/  HMMA.16816.F32 R112, R176.reuse, R124, R8 ;  /* 0x0000007cb070723c */ /* 0x040fe20000001808 */
[----:B------:R-:W4:Y:S04]  /*c3e0*/  LDL.LU R9, [R1+0x10] ;  /* 0x0000100001097983 */ /* 0x000f280000300800 */
[----:B------:R-:W4:Y:S02]  /*c3f0*/  LDL.LU R11, [R1+0x14] ;  /* 0x00001400010b7983 */ /* 0x000f240000300800 */
[----:B------:R-:W-:Y:S01]  /*c400*/  MOV R10, R133 ;  /* 0x00000085000a7202 */ /* 0x000fe20000000f00 */
[-C--:B------:R-:W-:Y:S04]  /*c410*/  HMMA.16816.F32 R120, R176, R126.reuse, R12 ;  /* 0x0000007eb078723c */ /* 0x080fe8000000180c */
[----:B------:R-:W-:Y:S04]  /*c420*/  MOV R8, R134 ;  /* 0x0000008600087202 */ /* 0x000fe80000000f00 */
        /* <DEDUP_REMOVED lines=20> */
[----:B------:R-:W-:Y:S04]  /*c570*/  HMMA.16816.F32 R96, R108, R6, R96 ;  /* 0x000000066c60723c */ /* 0x000fe80000001860 */
[----:B---3--:R-:W-:Y:S04]  /*c580*/  FFMA.FTZ R0, R0, R239, R240 ;  /* 0x000000ef00007223 */ /* 0x008fe800000100f0 */
[----:B------:R-:W-:Y:S04]  /*c590*/  FADD.FTZ R0, R234, R0 ;  /* 0x00000000ea007221 */ /* 0x000fe80000010000 */
[----:B------:R-:W-:Y:S04]  /*c5a0*/  FADD.FTZ R0, R230, R0 ;  /* 0x00000000e6007221 */ /* 0x000fe80000010000 */
[----:B------:R-:W-:Y:S04]  /*c5b0*/  FADD.FTZ R0, R218, R0 ;  /* 0x00000000da007221 */ /* 0x000fe80000010000 */
[----:B------:R-:W-:Y:S04]  /*c5c0*/  FADD.FTZ R0, R249, R0 ;  /* 0x00000000f9007221 */ /* 0x000fe80000010000 */
[----:B------:R-:W-:Y:S04]  /*c5d0*/  FADD.FTZ R0, R248, R0 ;  /* 0x00000000f8007221 */ /* 0x000fe80000010000 */
[----:B------:R-:W-:Y:S02]  /*c5e0*/  FADD.FTZ R0, R245, R0 ;  /* 0x00000000f5007221 */ /* 0x000fe40000010000 */
[----:B-----5:R-:W-:Y:S04]  /*c5f0*/  FFMA.FTZ R2, R2, R241, R238 ;  /* 0x000000f102027223 */ /* 0x020fe800000100ee */
[----:B------:R-:W-:Y:S04]  /*c600*/  FADD.FTZ R2, R235, R2 ;  /* 0x00000002eb027221 */ /* 0x000fe80000010000 */
[----:B------:R-:W-:Y:S04]  /*c610*/  FADD.FTZ R2, R231, R2 ;  /* 0x00000002e7027221 */ /* 0x000fe80000010000 */
[----:B------:R-:W-:Y:S04]  /*c620*/  FADD.FTZ R2, R219, R2 ;  /* 0x00000002db027221 */ /* 0x000fe80000010000 */
[----:B------:R-:W-:Y:S04]  /*c630*/  FADD.FTZ R2, R251, R2 ;  /* 0x00000002fb027221 */ /* 0x000fe80000010000 */
[----:B------:R-:W-:Y:S04]  /*c640*/  FADD.FTZ R2, R250, R2 ;  /* 0x00000002fa027221 */ /* 0x000fe80000010000 */
[----:B------:R-:W-:Y:S02]  /*c650*/  FADD.FTZ R2, R247, R2 ;  /* 0x00000002f7027221 */ /* 0x000fe40000010000 */
[----:B----4-:R-:W-:Y:S02]  /*c660*/  FFMA.FTZ R101, R101, R9, R8 ;  /* 0x0000000965657223 */ /* 0x010fe40000010008 */
[----:B------:R-:W-:Y:S02]  /*c670*/  FFMA.FTZ R100, R100, R11, R10 ;  /* 0x0000000b64647223 */ /* 0x000fe4000001000a */
[----:B------:R-:W-:Y:S02]  /*c680*/  FADD.FTZ R8, R237, R101 ;  /* 0x00000065ed087221 */ /* 0x000fe40000010000 */
[----:B------:R-:W-:Y:S01]  /*c690*/  FADD.FTZ R9, R236, R100 ;  /* 0x00000064ec097221 */ /* 0x000fe20000010000 */
[----:B------:R-:W-:Y:S01]  /*c6a0*/  MOV R100, R104 ;  /* 0x0000006800647202 */ /* 0x000fe20000000f00 */
        /* <DEDUP_REMOVED lines=41> */
[----:B------:R1:W-:Y:S01]  /*c940*/  STL [R1+0x10], R6 ;  /* 0x0000100601007387 */ /* 0x0003e20000100800 */
[----:B------:R-:W-:Y:S02]  /*c950*/  FADD.FTZ R2, R184, R0 ;  /* 0x00000000b8027221 */ /* 0x000fe40000010000 */
[----:B------:R-:W-:Y:S01]  /*c960*/  FADD.FTZ R0, R106, R4 ;  /* 0x000000046a007221 */ /* 0x000fe20000010000 */
[----:B------:R-:W-:Y:S01]  /*c970*/  MOV R106, R102 ;  /* 0x00000066006a7202 */ /* 0x000fe20000000f00 */
[----:B------:R-:W-:Y:S02]  /*c980*/  FADD.FTZ R4, R189, R5 ;  /* 0x00000005bd047221 */ /* 0x000fe40000010000 */
[----:B------:R-:W-:Y:S01]  /*c990*/  FADD.FTZ R2, R107, R2 ;  /* 0x000000026b027221 */ /* 0x000fe20000010000 */
[----:B------:R-:W-:Y:S01]  /*c9a0*/  MOV R107, R3 ;  /* 0x00000003006b7202 */ /* 0x000fe20000000f00 */
[----:B------:R-:W-:Y:S01]  /*c9b0*/  FADD.FTZ R0, R105, R0 ;  /* 0x0000000069007221 */ /* 0x000fe20000010000 */
[----:B------:R1:W-:Y:S01]  /*c9c0*/  STL [R1+0x14], R4 ;  /* 0x0000140401007387 */ /* 0x0003e20000100800 */
[----:B------:R-:W-:Y:S03]  /*c9d0*/  MOV R105, R103 ;  /* 0x0000006700697202 */ /* 0x000fe60000000f00 */
[----:B------:R1:W-:Y:S04]  /*c9e0*/  STL [R1+0x18], R2 ;  /* 0x0000180201007387 */ /* 0x0003e80000100800 */
[----:B------:R1:W-:Y:S02]  /*c9f0*/  STL [R1+0x1c], R0 ;  /* 0x00001c0001007387 */ /* 0x0003e40000100800 */
[----:B-1----:R-:W-:-:S05]  /*ca00*/  @P0 BRA `(.L_x_327) ;  /* 0xffffc84000000947 */ /* 0x002fca000383ffff */
.L_x_326:
[----:B-1----:R-:W2:Y:S04]  /*ca10*/  LDL.LU R2, [R1+0x10] ;  /* 0x0000100001027983 */ /* 0x002ea80000300800 */
[----:B------:R-:W3:Y:S04]  /*ca20*/  LDL.LU R9, [R1+0x14] ;  /* 0x0000140001097983 */ /* 0x000ee80000300800 */
[----:B------:R-:W4:Y:S04]  /*ca30*/  LDL.LU R8, [R1+0x18] ;  /* 0x0000180001087983 */ /* 0x000f280000300800 */
[----:B------:R-:W5:Y:S01]  /*ca40*/  LDL.LU R7, [R1+0x1c] ;  /* 0x00001c0001077983 */ /* 0x000f620000300800 */
[----:B------:R-:W-:Y:S01]  /*ca50*/  ULDC.U8 UR4, c[0x0][0x329] ;  /* 0x0000ca4000047ab9 */ /* 0x000fe20000000000 */
[----:B------:R-:W-:Y:S01]  /*ca60*/  BSSY B0, `(.L_x_330) ;  /* 0x0000161000007945 */ /* 0x000fe20003800000 */
[----:B------:R-:W-:Y:S01]  /*ca70*/  ISETP.NE.AND P0, PT, RZ, UR4, PT ;  /* 0x00000004ff007c0c */ /* 0x000fe2000bf05270 */
[----:B------:R-:W-:-:S02]  /*ca80*/  ULDC.U8 UR5, c[0x0][0x328] ;  /* 0x0000ca0000057ab9 */ /* 0x000fc40000000000 */
[----:B------:R-:W-:-:S10]  /*ca90*/  ISETP.NE.AND P1, PT, RZ, UR5, PT ;  /* 0x00000005ff007c0c */ /* 0x000fd4000bf25270 */
[----:B------:R-:W-:-:S05]  /*caa0*/  @P0 MOV R105, c[0x0][0x210] ;  /* 0x0000840000690a02 */ /* 0x000fca0000000f00 */
[----:B------:R-:W-:Y:S01]  /*cab0*/  @P0 IMAD R105, R105, c[0x0][0x214], RZ ;  /* 0x0000850069690a24 */ /* 0x000fe200078e02ff */
[----:B--2---:R-:W1:Y:S04]  /*cac0*/  SHFL.BFLY PT, R0, R2, 0x2, 0x1f ;  /* 0x0c401f0002007f89 */ /* 0x004e6800000e0000 */
[----:B---3--:R-:W2:Y:S04]  /*cad0*/  SHFL.BFLY PT, R4, R9, 0x2, 0x1f ;  /* 0x0c401f0009047f89 */ /* 0x008ea800000e0000 */
[----:B----4-:R-:W3:Y:S04]  /*cae0*/  SHFL.BFLY PT, R5, R8, 0x2, 0x1f ;  /* 0x0c401f0008057f89 */ /* 0x010ee800000e0000 */
[----:B-----5:R-:W-:Y:S01]  /*caf0*/  SHFL.BFLY PT, R6, R7, 0x2, 0x1f ;  /* 0x0c401f0007067f89 */ /* 0x020fe200000e0000 */
[----:B-1----:R-:W-:-:S02]  /*cb00*/  FADD.FTZ R0, R0, R2 ;  /* 0x0000000200007221 */ /* 0x002fc40000010000 */
[----:B--2---:R-:W-:-:S03]  /*cb10*/  FADD.FTZ R4, R4, R9 ;  /* 0x0000000904047221 */ /* 0x004fc60000010000 */
[----:B------:R-:W1:Y:S01]  /*cb20*/  SHFL.BFLY PT, R2, R0, 0x1, 0x1f ;  /* 0x0c201f0000027f89 */ /* 0x000e6200000e0000 */
[----:B---3--:R-:W-:-:S03]  /*cb30*/  FADD.FTZ R5, R5, R8 ;  /* 0x0000000805057221 */ /* 0x008fc60000010000 */
[----:B------:R-:W2:Y:S01]  /*cb40*/  SHFL.BFLY PT, R49, R4, 0x1, 0x1f ;  /* 0x0c201f0004317f89 */ /* 0x000ea200000e0000 */
[----:B------:R-:W-:-:S04]  /*cb50*/  @!P0 MOV R8, c[0x0][0x214] ;  /* 0x0000850000088a02 */ /* 0x000fc80000000f00 */
[----:B------:R-:W-:Y:S02]  /*cb60*/  @!P0 SEL R105, R8, c[0x0][0x234], !P1 ;  /* 0x00008d0008698a07 */ /* 0x000fe40004800000 */
[----:B------:R-:W-:Y:S01]  /*cb70*/  ISETP.NE.OR P1, PT, RZ, UR4, !P1 ;  /* 0x00000004ff007c0c */ /* 0x000fe2000cf25670 */
[----:B-1----:R-:W-:Y:S01]  /*cb80*/  FADD.FTZ R50, R0, R2 ;  /* 0x0000000200327221 */ /* 0x002fe20000010000 */
[----:B------:R-:W-:Y:S01]  /*cb90*/  MOV R0, 0x3f800000 ;  /* 0x3f80000000007802 */ /* 0x000fe20000000f00 */
[----:B------:R-:W-:Y:S02]  /*cba0*/  FADD.FTZ R2, R6, R7 ;  /* 0x0000000706027221 */ /* 0x000fe40000010000 */
[----:B------:R-:W1:Y:S01]  /*cbb0*/  SHFL.BFLY PT, R7, R5, 0x1, 0x1f ;  /* 0x0c201f0005077f89 */ /* 0x000e6200000e0000 */
[----:B------:R-:W-:Y:S01]  /*cbc0*/  FSETP.NE.FTZ.AND P6, PT, R50, RZ, PT ;  /* 0x000000ff3200720b */ /* 0x000fe20003fd5000 */
[----:B--2---:R-:W-:Y:S01]  /*cbd0*/  FADD.FTZ R49, R4, R49 ;  /* 0x0000003104317221 */ /* 0x004fe20000010000 */
[----:B------:R-:W-:Y:S01]  /*cbe0*/  MOV R4, 0x3f800000 ;  /* 0x3f80000000047802 */ /* 0x000fe20000000f00 */
[----:B------:R-:W2:Y:S03]  /*cbf0*/  SHFL.BFLY PT, R6, R2, 0x1, 0x1f ;  /* 0x0c201f0002067f89 */ /* 0x000ea600000e0000 */
[----:B------:R-:W-:-:S07]  /*cc00*/  FSETP.NE.FTZ.AND P5, PT, R49, RZ, PT ;  /* 0x000000ff3100720b */ /* 0x000fce0003fb5000 */
[----:B------:R-:W3:Y:S08]  /*cc10*/  @P6 MUFU.RCP R0, R50 ;  /* 0x0000003200006308 */ /* 0x000ef00000001000 */
[----:B------:R-:W-:Y:S01]  /*cc20*/  @P5 MUFU.RCP R4, R49 ;  /* 0x0000003100045308 */ /* 0x000fe20000001000 */
[----:B-1----:R-:W-:Y:S02]  /*cc30*/  FADD.FTZ R100, R5, R7 ;  /* 0x0000000705647221 */ /* 0x002fe40000010000 */
[----:B--2---:R-:W-:-:S03]  /*cc40*/  FADD.FTZ R101, R2, R6 ;  /* 0x0000000602657221 */ /* 0x004fc60000010000 */
[----:B------:R-:W-:Y:S01]  /*cc50*/  FSETP.NE.FTZ.AND P4, PT, R100, RZ, PT ;  /* 0x000000ff6400720b */ /* 0x000fe20003f95000 */
[C---:B---3--:R-:W-:Y:S01]  /*cc60*/  FMUL.FTZ R116, R0.reuse, R116 ;  /* 0x0000007400747220 */ /* 0x048fe20000410000 */
[----:B------:R-:W-:Y:S01]  /*cc70*/  MOV R2, 0x3f800000 ;  /* 0x3f80000000027802 */ /* 0x000fe20000000f00 */
[C---:B------:R-:W-:Y:S01]  /*cc80*/  FMUL.FTZ R46, R0.reuse, R117 ;  /* 0x00000075002e7220 */ /* 0x040fe20000410000 */
[----:B------:R-:W-:Y:S01]  /*cc90*/  FSETP.NE.FTZ.AND P3, PT, R101, RZ, PT ;  /* 0x000000ff6500720b */ /* 0x000fe20003f75000 */
[C---:B------:R-:W-:Y:S02]  /*cca0*/  FMUL.FTZ R124, R0.reuse, R124 ;  /* 0x0000007c007c7220 */ /* 0x040fe40000410000 */
[----:B------:R-:W-:Y:S01]  /*ccb0*/  FMUL.FTZ R44, R0, R125 ;  /* 0x0000007d002c7220 */ /* 0x000fe20000410000 */
[----:B------:R-:W-:Y:S01]  /*ccc0*/  F2FP.PACK_AB R46, R46, R116 ;  /* 0x000000742e2e723e */ /* 0x000fe200000000ff */
[C---:B------:R-:W-:Y:S02]  /*ccd0*/  FMUL.FTZ R128, R0.reuse, R128 ;  /* 0x0000008000807220 */ /* 0x040fe40000410000 */
[----:B------:R-:W-:Y:S01]  /*cce0*/  FMUL.FTZ R42, R0, R129 ;  /* 0x00000081002a7220 */ /* 0x000fe20000410000 */
[----:B------:R-:W-:Y:S01]  /*ccf0*/  F2FP.PACK_AB R44, R44, R124 ;  /* 0x0000007c2c2c723e */ /* 0x000fe200000000ff */
[----:B------:R-:W1:Y:S01]  /*cd00*/  @P4 MUFU.RCP R2, R100 ;  /* 0x0000006400024308 */ /* 0x000e620000001000 */
[----:B------:R-:W-:-:S02]  /*cd10*/  FMUL.FTZ R140, R0, R140 ;  /* 0x0000008c008c7220 */ /* 0x000fc40000410000 */
[----:B------:R-:W-:Y:S01]  /*cd20*/  FMUL.FTZ R39, R0, R141 ;  /* 0x0000008d00277220 */ /* 0x000fe20000410000 */
[----:B------:R-:W-:Y:S01]  /*cd30*/  F2FP.PACK_AB R42, R42, R128 ;  /* 0x000000802a2a723e */ /* 0x000fe200000000ff */
[C---:B------:R-:W-:Y:S02]  /*cd40*/  FMUL.FTZ R144, R0.reuse, R144 ;  /* 0x0000009000907220 */ /* 0x040fe40000410000 */
[C---:B------:R-:W-:Y:S01]  /*cd50*/  FMUL.FTZ R36, R0.reuse, R145 ;  /* 0x0000009100247220 */ /* 0x040fe20000410000 */
[----:B------:R-:W-:Y:S01]  /*cd60*/  F2FP.PACK_AB R39, R39, R140 ;  /* 0x0000008c2727723e */ /* 0x000fe200000000ff */
[C---:B------:R-:W-:Y:S02]  /*cd70*/  FMUL.FTZ R156, R0.reuse, R156 ;  /* 0x0000009c009c7220 */ /* 0x040fe40000410000 */
[----:B------:R-:W-:Y:S01]  /*cd80*/  FMUL.FTZ R32, R0, R157 ;  /* 0x0000009d00207220 */ /* 0x000fe20000410000 */
[----:B------:R-:W-:Y:S01]  /*cd90*/  F2FP.PACK_AB R36, R36, R144 ;  /* 0x000000902424723e */ /* 0x000fe200000000ff */
[----:B------:R-:W-:-:S02]  /*cda0*/  FMUL.FTZ R160, R0, R160 ;  /* 0x000000a000a07220 */ /* 0x000fc40000410000 */
[----:B------:R-:W-:Y:S01]  /*cdb0*/  FMUL.FTZ R29, R0, R161 ;  /* 0x000000a1001d7220 */ /* 0x000fe20000410000 */
[----:B------:R-:W-:Y:S01]  /*cdc0*/  F2FP.PACK_AB R32, R32, R156 ;  /* 0x0000009c2020723e */ /* 0x000fe200000000ff */
[----:B-1----:R-:W-:Y:S02]  /*cdd0*/  FMUL.FTZ R19, R2, R73 ;  /* 0x0000004902137220 */ /* 0x002fe40000410000 */
[----:B------:R-:W1:Y:S01]  /*cde0*/  S2R R73, SR_TID.X ;  /* 0x0000000000497919 */ /* 0x000e620000002100 */
[C---:B------:R-:W-:Y:S01]  /*cdf0*/  FMUL.FTZ R172, R0.reuse, R172 ;  /* 0x000000ac00ac7220 */ /* 0x040fe20000410000 */
[----:B------:R-:W-:Y:S01]  /*ce00*/  F2FP.PACK_AB R29, R29, R160 ;  /* 0x000000a01d1d723e */ /* 0x000fe200000000ff */
[C---:B------:R-:W-:Y:S02]  /*ce10*/  FMUL.FTZ R25, R0.reuse, R173 ;  /* 0x000000ad00197220 */ /* 0x040fe40000410000 */
        /* <DEDUP_REMOVED lines=11> */
[----:B------:R-:W-:Y:S01]  /*ced0*/  MOV R0, 0x3f800000 ;  /* 0x3f80000000007802 */ /* 0x000fe20000000f00 */
[C---:B------:R-:W-:Y:S01]  /*cee0*/  FMUL.FTZ R118, R4.reuse, R118 ;  /* 0x0000007604767220 */ /* 0x040fe20000410000 */
[----:B------:R-:W-:Y:S01]  /*cef0*/  F2FP.PACK_AB R13, R13, R84 ;  /* 0x000000540d0d723e */ /* 0x000fe200000000ff */
[C---:B------:R-:W-:Y:S01]  /*cf00*/  FMUL.FTZ R45, R4.reuse, R119 ;  /* 0x00000077042d7220 */ /* 0x040fe20000410000 */
[----:B-1----:R-:W-:Y:S01]  /*cf10*/  SHF.R.S32.HI R51, RZ, 0x1f, R73 ;  /* 0x0000001fff337819 */ /* 0x002fe20000011449 */
[C---:B------:R-:W-:Y:S01]  /*cf20*/  FMUL.FTZ R126, R4.reuse, R126 ;  /* 0x0000007e047e7220 */ /* 0x040fe20000410000 */
[----:B------:R-:W1:Y:S01]  /*cf30*/  @P3 MUFU.RCP R0, R101 ;  /* 0x0000006500003308 */ /* 0x000e620000001000 */
[C---:B------:R-:W-:Y:S01]  /*cf40*/  FMUL.FTZ R43, R4.reuse, R127 ;  /* 0x0000007f042b7220 */ /* 0x040fe20000410000 */
[----:B------:R-:W-:Y:S01]  /*cf50*/  F2FP.PACK_AB R45, R45, R118 ;  /* 0x000000762d2d723e */ /* 0x000fe200000000ff */
[C---:B------:R-:W-:Y:S01]  /*cf60*/  FMUL.FTZ R130, R4.reuse, R130 ;  /* 0x0000008204827220 */ /* 0x040fe20000410000 */
[----:B------:R-:W-:Y:S01]  /*cf70*/  F2FP.PACK_AB R9, R9, R96 ;  /* 0x000000600909723e */ /* 0x000fe200000000ff */
        /* <DEDUP_REMOVED lines=28> */
[C---:B------:R-:W-:Y:S01]  /*d140*/  LEA.HI R4, R51.reuse, R73, RZ, 0x2 ;  /* 0x0000004933047211 */ /* 0x040fe200078f10ff */
[C---:B-1----:R-:W-:Y:S01]  /*d150*/  FMUL.FTZ R115, R0.reuse, R115 ;  /* 0x0000007300737220 */ /* 0x042fe20000410000 */
[----:B------:R-:W-:Y:S01]  /*d160*/  LEA.HI R51, R51, R73, RZ, 0x5 ;  /* 0x0000004933337211 */ /* 0x000fe200078f28ff */
[----:B------:R-:W-:Y:S01]  /*d170*/  FMUL.FTZ R114, R0, R114 ;  /* 0x0000007200727220 */ /* 0x000fe20000410000 */
[----:B------:R-:W-:Y:S01]  /*d180*/  F2FP.PACK_AB R12, R12, R86 ;  /* 0x000000560c0c723e */ /* 0x000fe200000000ff */
[C---:B------:R-:W-:Y:S01]  /*d190*/  FMUL.FTZ R123, R0.reuse, R123 ;  /* 0x0000007b007b7220 */ /* 0x040fe20000410000 */
[----:B------:R-:W-:Y:S01]  /*d1a0*/  SHF.R.S32.HI R33, RZ, 0x5, R51 ;  /* 0x00000005ff217819 */ /* 0x000fe20000011433 */
[C---:B------:R-:W-:Y:S01]  /*d1b0*/  FMUL.FTZ R122, R0.reuse, R122 ;  /* 0x0000007a007a7220 */ /* 0x040fe20000410000 */
[----:B------:R-:W-:Y:S01]  /*d1c0*/  F2FP.PACK_AB R114, R115, R114 ;  /* 0x000000727372723e */ /* 0x000fe200000000ff */
[----:B------:R-:W-:Y:S01]  /*d1d0*/  FMUL.FTZ R135, R0, R135 ;  /* 0x0000008700877220 */ /* 0x000fe20000410000 */
[----:B------:R-:W-:Y:S01]  /*d1e0*/  F2FP.PACK_AB R8, R8, R98 ;  /* 0x000000620808723e */ /* 0x000fe200000000ff */
        /* <DEDUP_REMOVED lines=29> */
[----:B------:R-:W-:Y:S01]  /*d3c0*/  FMUL.FTZ R112, R2, R112 ;  /* 0x0000007002707220 */ /* 0x000fe20000410000 */
[----:B------:R-:W-:Y:S01]  /*d3d0*/  LOP3.LUT R4, R4, 0xfffffffc, RZ, 0xc0, !PT ;  /* 0xfffffffc04047812 */ /* 0x000fe200078ec0ff */
[C---:B------:R-:W-:Y:S01]  /*d3e0*/  FMUL.FTZ R48, R2.reuse, R113 ;  /* 0x0000007102307220 */ /* 0x040fe20000410000 */
[----:B------:R-:W-:Y:S01]  /*d3f0*/  F2FP.PACK_AB R10, R91, R10 ;  /* 0x0000000a5b0a723e */ /* 0x000fe200000000ff */
        /* <DEDUP_REMOVED lines=22> */
[C---:B------:R-:W-:Y:S01]  /*d560*/  FMUL.FTZ R76, R2.reuse, R76 ;  /* 0x0000004c024c7220 */ /* 0x040fe20000410000 */
[----:B------:R-:W-:Y:S01]  /*d570*/  F2FP.PACK_AB R23, R23, R168 ;  /* 0x000000a81717723e */ /* 0x000fe200000000ff */
[C---:B------:R-:W-:Y:S01]  /*d580*/  FMUL.FTZ R15, R2.reuse, R77 ;  /* 0x0000004d020f7220 */ /* 0x040fe20000410000 */
[----:B------:R-:W-:Y:S01]  /*d590*/  F2FP.PACK_AB R19, R19, R72 ;  /* 0x000000481313723e */ /* 0x000fe200000000ff */
[C---:B------:R-:W-:Y:S02]  /*d5a0*/  FMUL.FTZ R88, R2.reuse, R88 ;  /* 0x0000005802587220 */ /* 0x040fe40000410000 */
[C---:B------:R-:W-:Y:S01]  /*d5b0*/  FMUL.FTZ R11, R2.reuse, R89 ;  /* 0x00000059020b7220 */ /* 0x040fe20000410000 */
[----:B------:R-:W-:Y:S01]  /*d5c0*/  F2FP.PACK_AB R15, R15, R76 ;  /* 0x0000004c0f0f723e */ /* 0x000fe200000000ff */
[----:B------:R-:W-:-:S02]  /*d5d0*/  FMUL.FTZ R92, R2, R92 ;  /* 0x0000005c025c7220 */ /* 0x000fc40000410000 */
[----:B------:R-:W-:Y:S01]  /*d5e0*/  FMUL.FTZ R7, R2, R93 ;  /* 0x0000005d02077220 */ /* 0x000fe20000410000 */
[----:B------:R-:W-:Y:S02]  /*d5f0*/  SHF.R.S32.HI R2, RZ, 0x1f, R0 ;  /* 0x0000001fff027819 */ /* 0x000fe40000011400 */
[----:B------:R-:W-:Y:S02]  /*d600*/  F2FP.PACK_AB R11, R11, R88 ;  /* 0x000000580b0b723e */ /* 0x000fe400000000ff */
[----:B------:R-:W-:Y:S02]  /*d610*/  LEA.HI R2, R2, R0, RZ, 0x3 ;  /* 0x0000000002027211 */ /* 0x000fe400078f18ff */
[----:B------:R-:W-:Y:S02]  /*d620*/  F2FP.PACK_AB R7, R7, R92 ;  /* 0x0000005c0707723e */ /* 0x000fe400000000ff */
[----:B------:R-:W-:-:S04]  /*d630*/  LOP3.LUT R2, R2, 0xfffffff8, RZ, 0xc0, !PT ;  /* 0xfffffff802027812 */ /* 0x000fc800078ec0ff */
[----:B------:R-:W-:-:S04]  /*d640*/  IADD3 R2, R0, -R2, RZ ;  /* 0x8000000200027210 */ /* 0x000fc80007ffe0ff */
[----:B------:R-:W-:-:S04]  /*d650*/  LEA.HI R0, R2, R2, RZ, 0x1 ;  /* 0x0000000202007211 */ /* 0x000fc800078f08ff */
[----:B------:R-:W-:Y:S02]  /*d660*/  SHF.R.S32.HI R6, RZ, 0x1, R0 ;  /* 0x00000001ff067819 */ /* 0x000fe40000011400 */
[----:B------:R-:W-:Y:S02]  /*d670*/  LOP3.LUT R5, R0, 0x3fffffe, RZ, 0xc0, !PT ;  /* 0x03fffffe00057812 */ /* 0x000fe400078ec0ff */
[----:B------:R-:W-:Y:S02]  /*d680*/  IADD3 R0, -R4, R73, RZ ;  /* 0x0000004904007210 */ /* 0x000fe40007ffe1ff */
[----:B------:R-:W-:Y:S02]  /*d690*/  SHF.L.U32 R4, R6, 0x6, RZ ;  /* 0x0000000606047819 */ /* 0x000fe400000006ff */
[----:B------:R-:W-:Y:S02]  /*d6a0*/  IADD3 R2, R2, -R5, RZ ;  /* 0x8000000502027210 */ /* 0x000fe40007ffe0ff */
[----:B------:R-:W-:-:S02]  /*d6b0*/  LEA R0, R33, R0, 0x8 ;  /* 0x0000000021007211 */ /* 0x000fc400078e40ff */
[----:B------:R-:W-:Y:S02]  /*d6c0*/  LOP3.LUT R5, R4, 0xc0, RZ, 0xc0, !PT ;  /* 0x000000c004057812 */ /* 0x000fe400078ec0ff */
[----:B------:R-:W-:Y:S02]  /*d6d0*/  LOP3.LUT R4, R6, 0x1, RZ, 0xc0, !PT ;  /* 0x0000000106047812 */ /* 0x000fe400078ec0ff */
[----:B------:R-:W-:Y:S02]  /*d6e0*/  LEA R0, R2, R0, 0x4 ;  /* 0x0000000002007211 */ /* 0x000fe400078e20ff */
[----:B------:R-:W-:Y:S02]  /*d6f0*/  LEA.HI R2, R5, R5, RZ, 0x1d ;  /* 0x0000000505027211 */ /* 0x000fe400078fe8ff */
[----:B------:R-:W-:Y:S02]  /*d700*/  ISETP.NE.U32.AND P2, PT, R4, 0x1, PT ;  /* 0x000000010400780c */ /* 0x000fe40003f45070 */
[----:B------:R-:W-:-:S02]  /*d710*/  LEA R0, R0, R2, 0x1 ;  /* 0x0000000200007211 */ /* 0x000fc400078e08ff */
[----:B------:R-:W-:Y:S02]  /*d720*/  MOV R4, 0x20 ;  /* 0x0000002000047802 */ /* 0x000fe40000000f00 */
[----:B------:R-:W-:-:S04]  /*d730*/  SHF.L.U32 R0, R0, 0x1, RZ ;  /* 0x0000000100007819 */ /* 0x000fc800000006ff */
[C---:B------:R-:W-:Y:S01]  /*d740*/  IADD3 R2, R0.reuse, -0x10, RZ ;  /* 0xfffffff000027810 */ /* 0x040fe20007ffe0ff */
[----:B------:R-:W-:Y:S02]  /*d750*/  STS [R0], R46 ;  /* 0x0000002e00007388 */ /* 0x000fe40000000800 */
[----:B------:R-:W-:Y:S02]  /*d760*/  @P2 IADD3 R2, R0, 0x10, RZ ;  /* 0x0000001000022810 */ /* 0x000fe40007ffe0ff */
[----:B------:R-:W-:Y:S01]  /*d770*/  LOP3.LUT P2, RZ, R6, 0x2, RZ, 0xc0, !PT ;  /* 0x0000000206ff7812 */ /* 0x000fe2000784c0ff */
[----:B------:R-:W-:Y:S01]  /*d780*/  STS [R0+0x200], R45 ;  /* 0x0002002d00007388 */ /* 0x000fe20000000800 */
[----:B------:R-:W-:Y:S02]  /*d790*/  F2FP.PACK_AB R6, R95, R94 ;  /* 0x0000005e5f06723e */ /* 0x000fe400000000ff */
[----:B------:R-:W-:Y:S01]  /*d7a0*/  SEL R4, R4, 0xffffffe0, !P2 ;  /* 0xffffffe004047807 */ /* 0x000fe20005000000 */
[----:B------:R-:W-:Y:S03]  /*d7b0*/  STS [R2], R44 ;  /* 0x0000002c02007388 */ /* 0x000fe60000000800 */
[----:B------:R-:W-:Y:S01]  /*d7c0*/  IADD3 R5, R0, R4, RZ ;  /* 0x0000000400057210 */ /* 0x000fe20007ffe0ff */
[----:B------:R-:W-:Y:S01]  /*d7d0*/  STS [R2+0x200], R43 ;  /* 0x0002002b02007388 */ /* 0x000fe20000000800 */
[----:B------:R-:W-:-:S03]  /*d7e0*/  IADD3 R4, R4, R2, RZ ;  /* 0x0000000204047210 */ /* 0x000fc60007ffe0ff */
[----:B------:R-:W-:Y:S04]  /*d7f0*/  STS [R0+0x1000], R48 ;  /* 0x0010003000007388 */ /* 0x000fe80000000800 */
[----:B------:R-:W-:Y:S04]  /*d800*/  STS [R0+0x1200], R114 ;  /* 0x0012007200007388 */ /* 0x000fe80000000800 */
[----:B------:R-:W-:Y:S04]  /*d810*/  STS [R2+0x1000], R47 ;  /* 0x0010002f02007388 */ /* 0x000fe80000000800 */
[----:B------:R-:W-:Y:S04]  /*d820*/  STS [R2+0x1200], R122 ;  /* 0x0012007a02007388 */ /* 0x000fe80000000800 */
[----:B------:R-:W-:Y:S04]  /*d830*/  STS [R5], R42 ;  /* 0x0000002a05007388 */ /* 0x000fe80000000800 */
[----:B------:R-:W-:Y:S04]  /*d840*/  STS [R5+0x200], R41 ;  /* 0x0002002905007388 */ /* 0x000fe80000000800 */
        /* <DEDUP_REMOVED lines=26> */
[----:B------:R-:W-:Y:S04]  /*d9f0*/  STS [R0+0x5000], R19 ;  /* 0x0050001300007388 */ /* 0x000fe80000000800 */
[----:B------:R3:W-:Y:S04]  /*da00*/  STS [R0+0x5200], R18 ;  /* 0x0052001200007388 */ /* 0x0007e80000000800 */
[----:B------:R4:W-:Y:S04]  /*da10*/  STS [R2+0x5000], R15 ;  /* 0x0050000f02007388 */ /* 0x0009e80000000800 */
[----:B------:R5:W-:Y:S04]  /*da20*/  STS [R2+0x5200], R14 ;  /* 0x0052000e02007388 */ /* 0x000be80000000800 */
[----:B------:R-:W-:Y:S01]  /*da30*/  STS [R5+0x4000], R13 ;  /* 0x0040000d05007388 */ /* 0x000fe20000000800 */
[----:B-1----:R-:W-:-:S03]  /*da40*/  MOV R17, 0x7f800000 ;  /* 0x7f80000000117802 */ /* 0x002fc60000000f00 */
[----:B------:R-:W-:Y:S01]  /*da50*/  STS [R5+0x4200], R12 ;  /* 0x0042000c05007388 */ /* 0x000fe20000000800 */
[----:B--2---:R-:W-:-:S03]  /*da60*/  MOV R16, 0x7f800000 ;  /* 0x7f80000000107802 */ /* 0x004fc60000000f00 */
[----:B------:R-:W-:Y:S04]  /*da70*/  STS [R4+0x4000], R9 ;  /* 0x0040000904007388 */ /* 0x000fe80000000800 */
[----:B------:R1:W-:Y:S01]  /*da80*/  STS [R4+0x4200], R8 ;  /* 0x0042000804007388 */ /* 0x0003e20000000800 */
[----:B---3--:R-:W-:Y:S01]  /*da90*/  @P0 MOV R0, 0x1 ;  /* 0x0000000100000802 */ /* 0x008fe20000000f00 */
[----:B------:R-:W-:Y:S02]  /*daa0*/  @!P0 IMAD R0, R105, c[0x0][0x1c0], RZ ;  /* 0x0000700069008a24 */ /* 0x000fe400078e02ff */
[----:B------:R-:W-:Y:S01]  /*dab0*/  STS [R5+0x5000], R11 ;  /* 0x0050000b05007388 */ /* 0x000fe20000000800 */
[----:B----4-:R-:W-:-:S03]  /*dac0*/  MOV R15, 0x7f800000 ;  /* 0x7f800000000f7802 */ /* 0x010fc60000000f00 */
[----:B------:R-:W-:Y:S01]  /*dad0*/  STS [R5+0x5200], R10 ;  /* 0x0052000a05007388 */ /* 0x000fe20000000800 */
[----:B-----5:R-:W-:Y:S02]  /*dae0*/  LOP3.LUT R2, R51, 0xffffffe0, RZ, 0xc0, !PT ;  /* 0xffffffe033027812 */ /* 0x020fe400078ec0ff */
[----:B------:R-:W-:Y:S01]  /*daf0*/  MOV R14, 0x7f800000 ;  /* 0x7f800000000e7802 */ /* 0x000fe20000000f00 */
[----:B------:R2:W-:Y:S04]  /*db00*/  STS [R4+0x5000], R7 ;  /* 0x0050000704007388 */ /* 0x0005e80000000800 */
[----:B------:R3:W-:Y:S04]  /*db10*/  STS [R4+0x5200], R6 ;  /* 0x0052000604007388 */ /* 0x0007e80000000800 */
[----:B------:R-:W-:Y:S06]  /*db20*/  BAR.SYNC.DEFER_BLOCKING 0x0 ;  /* 0x0000000000007b1d */ /* 0x000fec0000010000 */
[----:B------:R-:W4:Y:S01]  /*db30*/  S2R R18, SR_CTAID.Y ;  /* 0x0000000000127919 */ /* 0x000f220000002600 */
[----:B-1----:R-:W1:Y:S03]  /*db40*/  @P6 MUFU.LG2 R8, R50 ;  /* 0x0000003200086308 */ /* 0x002e660000000c00 */
[----:B------:R-:W5:Y:S04]  /*db50*/  S2R R13, SR_CTAID.X ;  /* 0x00000000000d7919 */ /* 0x000f680000002500 */
[----:B------:R-:W5:Y:S01]  /*db60*/  S2R R19, SR_CTAID.Z ;  /* 0x0000000000137919 */ /* 0x000f620000002700 */
[----:B------:R-:W-:Y:S01]  /*db70*/  @P5 MUFU.LG2 R9, R49 ;  /* 0x0000003100095308 */ /* 0x000fe20000000c00 */
[----:B--2---:R-:W-:-:S02]  /*db80*/  IADD3 R7, -R2, R73, RZ ;  /* 0x0000004902077210 */ /* 0x004fc40007ffe1ff */
[----:B---3--:R-:W-:Y:S01]  /*db90*/  @P0 MOV R6, c[0x0][0x210] ;  /* 0x0000840000060a02 */ /* 0x008fe20000000f00 */
[----:B------:R-:W-:-:S04]  /*dba0*/  CS2R R4, SRZ ;  /* 0x0000000000047805 */ /* 0x000fc8000001ff00 */
[----:B------:R-:W2:Y:S01]  /*dbb0*/  @P4 MUFU.LG2 R11, R100 ;  /* 0x00000064000b4308 */ /* 0x000ea20000000c00 */
[----:B------:R3:W3:Y:S01]  /*dbc0*/  LDS.128 R36, [R226] ;  /* 0x00000000e2247984 */ /* 0x0006e20000000c00 */
[----:B------:R-:W-:Y:S01]  /*dbd0*/  @!P0 MOV R6, 0x1 ;  /* 0x0000000100068802 */ /* 0x000fe20000000f00 */
[----:B-1----:R-:W-:Y:S01]  /*dbe0*/  @P6 FMUL.FTZ R2, R8, 0.69314718246459960938 ;  /* 0x3f31721808026820 */ /* 0x002fe20000410000 */
[----:B------:R-:W-:Y:S01]  /*dbf0*/  LOP3.LUT P0, RZ, R7, 0x3, RZ, 0xc0, !PT ;  /* 0x0000000307ff7812 */ /* 0x000fe2000780c0ff */
[----:B------:R1:W1:Y:S01]  /*dc00*/  LDS.128 R68, [R226+0x800] ;  /* 0x00080000e2447984 */ /* 0x0002620000000c00 */
[C---:B----4-:R-:W-:Y:S02]  /*dc10*/  IMAD R0, R18.reuse, R0, RZ ;  /* 0x0000000012007224 */ /* 0x050fe400078e02ff */
[----:B------:R-:W4:Y:S01]  /*dc20*/  @P3 MUFU.LG2 R10, R101 ;  /* 0x00000065000a3308 */ /* 0x000f220000000c00 */
[----:B------:R1:W1:Y:S01]  /*dc30*/  LDS.128 R64, [R226+0x1000] ;  /* 0x00100000e2407984 */ /* 0x0002620000000c00 */
[----:B------:R-:W-:Y:S01]  /*dc40*/  @!P1 IMAD R12, R18, c[0x0][0x214], RZ ;  /* 0x00008500120c9a24 */ /* 0x000fe200078e02ff */
[----:B------:R-:W-:-:S02]  /*dc50*/  SEL R8, R0, RZ, P1 ;  /* 0x000000ff00087207 */ /* 0x000fc40000800000 */
[----:B------:R1:W1:Y:S01]  /*dc60*/  LDS.128 R60, [R226+0x1800] ;  /* 0x00180000e23c7984 */ /* 0x0002620000000c00 */
[----:B-----5:R-:W-:Y:S01]  /*dc70*/  IMAD R0, R13, R6, RZ ;  /* 0x000000060d007224 */ /* 0x020fe200078e02ff */
[----:B------:R-:W-:Y:S01]  /*dc80*/  @!P1 MOV R4, R12 ;  /* 0x0000000c00049202 */ /* 0x000fe20000000f00 */
[----:B------:R-:W-:Y:S01]  /*dc90*/  @P6 FFMA.FTZ R17, R104, c[0x0][0x238], R2 ;  /* 0x00008e0068116a23 */ /* 0x000fe20000010002 */
[----:B------:R1:W1:Y:S01]  /*dca0*/  LDS.128 R28, [R226+0x2000] ;  /* 0x00200000e21c7984 */ /* 0x0002620000000c00 */
[----:B------:R-:W-:Y:S01]  /*dcb0*/  IMAD R2, R19, R105, R8 ;  /* 0x0000006913027224 */ /* 0x000fe200078e0208 */
[----:B------:R-:W-:Y:S01]  /*dcc0*/  SHF.L.U32 R0, R0, 0x7, RZ ;  /* 0x0000000700007819 */ /* 0x000fe200000006ff */
[----:B--2---:R-:W-:Y:S01]  /*dcd0*/  @P4 FMUL.FTZ R8, R11, 0.69314718246459960938 ;  /* 0x3f3172180b084820 */ /* 0x004fe20000410000 */
[----:B------:R2:W1:Y:S01]  /*dce0*/  LDS.128 R56, [R226+0x2800] ;  /* 0x00280000e2387984 */ /* 0x0004620000000c00 */
[----:B------:R-:W-:Y:S01]  /*dcf0*/  @!P1 SHF.R.S32.HI R5, RZ, 0x1f, R12 ;  /* 0x0000001fff059819 */ /* 0x000fe2000001140c */
[----:B------:R-:W-:Y:S01]  /*dd00*/  @P5 FMUL.FTZ R9, R9, 0.69314718246459960938 ;  /* 0x3f31721809095820 */ /* 0x000fe20000410000 */
[----:B------:R-:W-:Y:S01]  /*dd10*/  IADD3 R11, P2, P1, R0, R4, R2 ;  /* 0x00000004000b7210 */ /* 0x000fe2000795e002 */
[----:B------:R2:W1:Y:S01]  /*dd20*/  LDS.128 R52, [R226+0x3000] ;  /* 0x00300000e2347984 */ /* 0x0004620000000c00 */
[----:B----4-:R-:W-:Y:S01]  /*dd30*/  @P3 FMUL.FTZ R7, R10, 0.69314718246459960938 ;  /* 0x3f3172180a073820 */ /* 0x010fe20000410000 */
[----:B------:R-:W-:Y:S01]  /*dd40*/  SHF.R.S32.HI R0, RZ, 0x1f, R0 ;  /* 0x0000001fff007819 */ /* 0x000fe20000011400 */
[----:B------:R-:W-:Y:S01]  /*dd50*/  @P5 FFMA.FTZ R16, R103, c[0x0][0x238], R9 ;  /* 0x00008e0067105a23 */ /* 0x000fe20000010009 */
[----:B------:R2:W4:Y:S01]  /*dd60*/  LDS.128 R48, [R226+0x3800] ;  /* 0x00380000e2307984 */ /* 0x0005220000000c00 */
[----:B------:R-:W-:Y:S01]  /*dd70*/  SHF.R.S32.HI R2, RZ, 0x1f, R2 ;  /* 0x0000001fff027819 */ /* 0x000fe20000011402 */
[----:B------:R-:W-:-:S02]  /*dd80*/  @P4 FFMA.FTZ R14, R102, c[0x0][0x238], R8 ;  /* 0x00008e00660e4a23 */ /* 0x000fc40000010008 */
[----:B------:R2:W1:Y:S01]  /*dd90*/  LDS.128 R24, [R226+0x4000] ;  /* 0x00400000e2187984 */ /* 0x0004620000000c00 */
[----:B------:R-:W-:Y:S01]  /*dda0*/  @P3 FFMA.FTZ R15, R3, c[0x0][0x238], R7 ;  /* 0x00008e00030f3a23 */ /* 0x000fe20000010007 */
[----:B------:R-:W-:Y:S02]  /*ddb0*/  IADD3.X R5, R0, R5, R2, P2, P1 ;  /* 0x0000000500057210 */ /* 0x000fe400017e2402 */
[----:B------:R2:W1:Y:S04]  /*ddc0*/  LDS.128 R44, [R226+0x4800] ;  /* 0x00480000e22c7984 */ /* 0x0004680000000c00 */
[----:B------:R2:W1:Y:S04]  /*ddd0*/  LDS.128 R40, [R226+0x5000] ;  /* 0x00500000e2287984 */ /* 0x0004680000000c00 */
[----:B------:R2:W1:Y:S01]  /*dde0*/  LDS.128 R20, [R226+0x5800] ;  /* 0x00580000e2147984 */ /* 0x0004620000000c00 */
[----:B------:R-:W-:Y:S05]  /*ddf0*/  @P0 BRA `(.L_x_331) ;  /* 0x0000027000000947 */ /* 0x000fea0003800000 */
[----:B---3--:R-:W3:Y:S01]  /*de00*/  LDL.LU R106, [R1+0x48] ;  /* 0x00004800016a7983 */ /* 0x008ee20000300800 */
[----:B------:R-:W-:Y:S01]  /*de10*/  SHF.R.S32.HI R0, RZ, 0x1f, R33 ;  /* 0x0000001fff007819 */ /* 0x000fe20000011421 */
[----:B------:R-:W-:-:S03]  /*de20*/  IMAD.MOV.U32 R7, RZ, RZ, c[0x0][0x214] ;  /* 0x00008500ff077624 */ /* 0x000fc600078e00ff */
[----:B------:R-:W-:Y:S01]  /*de30*/  LEA.HI R0, R0, R33, RZ, 0x2 ;  /* 0x0000002100007211 */ /* 0x000fe200078f10ff */
[----:B------:R-:W-:-:S03]  /*de40*/  IMAD R7, R13, -0x80, R7 ;  /* 0xffffff800d077824 */ /* 0x000fc600078e0207 */
[----:B------:R-:W-:-:S05]  /*de50*/  LOP3.LUT R0, R0, 0xffffffc, RZ, 0xc0, !PT ;  /* 0x0ffffffc00007812 */ /* 0x000fca00078ec0ff */
[----:B------:R-:W-:-:S04]  /*de60*/  IMAD.IADD R0, R33, 0x1, -R0 ;  /* 0x0000000121007824 */ /* 0x000fc800078e0a00 */
[----:B---3--:R-:W-:-:S05]  /*de70*/  IMAD R0, R0, 0x10, R106 ;  /* 0x0000001000007824 */ /* 0x008fca00078e026a */
        /* <DEDUP_REMOVED lines=10> */
[----:B------:R-:W-:Y:S01]  /*df20*/  @!P6 LEA.HI.X.SX32 R9, R0, R5, 0x1, P0 ;  /* 0x000000050009e211 */ /* 0x000fe200000f0eff */
        /* <DEDUP_REMOVED lines=20> */
.L_x_331:
[----:B---3--:R-:W-:Y:S05]  /*e070*/  BSYNC B0 ;  /* 0x0000000000007941 */ /* 0x008fea0003800000 */
.L_x_330:
[----:B------:R-:W3:Y:S01]  /*e080*/  LDL.LU.64 R2, [R1+0x38] ;  /* 0x0000380001027983 */ /* 0x000ee20000300a00 */
[----:B------:R-:W-:Y:S01]  /*e090*/  SHF.R.S32.HI R0, RZ, 0x1f, R18 ;  /* 0x0000001fff007819 */ /* 0x000fe20000011412 */
[----:B------:R-:W-:-:S02]  /*e0a0*/  ULDC.64 UR4, c[0x0][0x1e8] ;  /* 0x00007a0000047ab9 */ /* 0x000fc40000000a00 */
[----:B------:R-:W5:Y:S01]  /*e0b0*/  LDL.LU.64 R6, [R1+0x40] ;  /* 0x0000400001067983 */ /* 0x000f620000300a00 */
[----:B------:R-:W-:Y:S01]  /*e0c0*/  SHF.R.S32.HI R4, RZ, 0x1f, R19 ;  /* 0x0000001fff047819 */ /* 0x000fe20000011413 */
[----:B------:R-:W-:Y:S01]  /*e0d0*/  IMAD R0, R0, c[0x0][0x1e0], RZ ;  /* 0x0000780000007a24 */ /* 0x000fe200078e02ff */
[----:B------:R-:W-:Y:S02]  /*e0e0*/  USHF.L.U32 UR9, UR4, 0x6, URZ ;  /* 0x0000000604097899 */ /* 0x000fe4000800063f */
[----:B------:R-:W-:Y:S01]  /*e0f0*/  UMOV UR8, 0x6 ;  /* 0x0000000600087882 */ /* 0x000fe20000000000 */
[----:B------:R-:W-:Y:S01]  /*e100*/  IMAD R0, R18, c[0x0][0x1e4], R0 ;  /* 0x0000790012007a24 */ /* 0x000fe200078e0200 */
[----:B------:R-:W-:Y:S01]  /*e110*/  USHF.L.U64.HI UR5, UR4, UR8, UR5 ;  /* 0x0000000804057299 */ /* 0x000fe20008010205 */
[----:B------:R-:W-:-:S04]  /*e120*/  IMAD R4, R4, c[0x0][0x1f0], RZ ;  /* 0x00007c0004047a24 */ /* 0x000fc800078e02ff */
[----:B------:R-:W-:Y:S02]  /*e130*/  IMAD R4, R19, c[0x0][0x1f4], R4 ;  /* 0x00007d0013047a24 */ /* 0x000fe400078e0204 */
[----:B---3--:R-:W-:-:S04]  /*e140*/  IMAD.WIDE.U32 R2, R18, c[0x0][0x1e0], R2 ;  /* 0x0000780012027a25 */ /* 0x008fc800078e0002 */
[----:B------:R-:W-:Y:S02]  /*e150*/  IMAD.IADD R3, R3, 0x1, R0 ;  /* 0x0000000103037824 */ /* 0x000fe400078e0200 */
[----:B-----5:R-:W-:Y:S02]  /*e160*/  IMAD R0, R7, c[0x0][0x1e8], RZ ;  /* 0x00007a0007007a24 */ /* 0x020fe400078e02ff */
[----:B------:R-:W-:-:S04]  /*e170*/  IMAD.WIDE.U32 R2, R19, c[0x0][0x1f0], R2 ;  /* 0x00007c0013027a25 */ /* 0x000fc800078e0002 */
[----:B------:R-:W-:Y:S01]  /*e180*/  IMAD R0, R6, c[0x0][0x1ec], R0 ;  /* 0x00007b0006007a24 */ /* 0x000fe200078e0200 */
[----:B------:R-:W-:-:S05]  /*e190*/  IADD3 R3, R3, R4, RZ ;  /* 0x0000000403037210 */ /* 0x000fca0007ffe0ff */
        /* <DEDUP_REMOVED lines=15> */
[----:B------:R-:W-:Y:S04]  /*e290*/  STG.E.128 [R2.64+0x40], R52 ;  /* 0x0000403402007986 */ /* 0x000fe8000c101d06 */
[----:B------:R-:W-:Y:S01]  /*e2a0*/  STG.E.128 [R2.64+0x80], R40 ;  /* 0x0000802802007986 */ /* 0x000fe2000c101d06 */
[----:B-1----:R-:W-:-:S04]  /*e2b0*/  IADD3 R6, P0, R2, UR9, RZ ;  /* 0x0000000902067c10 */ /* 0x002fc8000ff1e0ff */
[----:B------:R-:W-:-:S05]  /*e2c0*/  IADD3.X R7, R3, UR5, RZ, P0, !PT ;  /* 0x0000000503077c10 */ /* 0x000fca00087fe4ff */
[----:B------:R-:W-:Y:S04]  /*e2d0*/  STG.E.128 [R6.64], R60 ;  /* 0x0000003c06007986 */ /* 0x000fe8000c101d06 */
[----:B----4-:R-:W-:Y:S04]  /*e2e0*/  STG.E.128 [R6.64+0x40], R48 ;  /* 0x0000403006007986 */ /* 0x010fe8000c101d06 */
[----:B------:R-:W-:Y:S01]  /*e2f0*/  STG.E.128 [R6.64+0x80], R20 ;  /* 0x0000801406007986 */ /* 0x000fe2000c101d06 */
[----:B------:R-:W-:Y:S05]  /*e300*/  EXIT ;  /* 0x000000000000794d */ /* 0x000fea0003800000 */
.L_x_321:
[----:B-12---:R-:W1:Y:S01]  /*e310*/  LDC.U8 R10, c[0x0][0x329] ;  /* 0x0000ca40ff0a7b82 */ /* 0x006e620000000000 */
[----:B------:R-:W-:Y:S01]  /*e320*/  SHF.R.S32.HI R6, RZ, 0x1f, R166 ;  /* 0x0000001fff067819 */ /* 0x000fe200000114a6 */
[----:B------:R-:W-:Y:S01]  /*e330*/  ULDC.64 UR4, c[0x0][0x1e8] ;  /* 0x00007a0000047ab9 */ /* 0x000fe20000000a00 */
[----:B------:R-:W-:Y:S01]  /*e340*/  SHF.R.S32.HI R0, RZ, 0x1f, R24 ;  /* 0x0000001fff007819 */ /* 0x000fe20000011418 */
[----:B------:R-:W-:Y:S01]  /*e350*/  USHF.L.U32 UR8, UR4, 0x6, URZ ;  /* 0x0000000604087899 */ /* 0x000fe2000800063f */
[----:B------:R-:W-:Y:S01]  /*e360*/  LEA.HI R6, R6, R166, RZ, 0x2 ;  /* 0x000000a606067211 */ /* 0x000fe200078f10ff */
[----:B------:R-:W-:Y:S01]  /*e370*/  UMOV UR9, 0x6 ;  /* 0x0000000600097882 */ /* 0x000fe20000000000 */
        /* <DEDUP_REMOVED lines=11> */
[----:B------:R-:W-:Y:S01]  /*e430*/  IMAD.SHL.U32 R2, R2, 0x8, RZ ;  /* 0x0000000802027824 */ /* 0x000fe200078e00ff */
[----:B------:R-:W-:Y:S01]  /*e440*/  USHF.L.U64.HI UR5, UR4, UR9, UR5 ;  /* 0x0000000904057299 */ /* 0x000fe20008010205 */
[----:B------:R-:W-:Y:S01]  /*e450*/  IMAD R8, R27, c[0x0][0x1f4], R8 ;  /* 0x00007d001b087a24 */ /* 0x000fe200078e0208 */
[----:B------:R-:W-:Y:S01]  /*e460*/  ISETP.GE.OR P5, PT, R6, R16, P6 ;  /* 0x000000100600720c */ /* 0x000fe200037a6670 */
[----:B------:R-:W-:Y:S01]  /*e470*/  IMAD.WIDE R4, R15, 0x80, R6 ;  /* 0x000000800f047825 */ /* 0x000fe200078e0206 */
[----:B------:R-:W-:-:S02]  /*e480*/  SHF.R.S32.HI R3, RZ, 0x1f, R2 ;  /* 0x0000001fff037819 */ /* 0x000fc40000011402 */
[----:B-1----:R-:W-:-:S03]  /*e490*/  ISETP.NE.AND P1, PT, R10, RZ, PT ;  /* 0x000000ff0a00720c */ /* 0x002fc60003f25270 */
[----:B------:R-:W-:-:S04]  /*e4a0*/  IMAD.WIDE.U32 R2, R24, c[0x0][0x1e0], R2 ;  /* 0x0000780018027a25 */ /* 0x000fc800078e0002 */
[----:B------:R-:W-:-:S04]  /*e4b0*/  IMAD.IADD R3, R0, 0x1, R3 ;  /* 0x0000000100037824 */ /* 0x000fc800078e0203 */
[----:B------:R-:W-:Y:S02]  /*e4c0*/  IMAD.WIDE.U32 R2, R27, c[0x0][0x1f0], R2 ;  /* 0x00007c001b027a25 */ /* 0x000fe400078e0002 */
[----:B--2---:R-:W-:Y:S02]  /*e4d0*/  @!P1 ISETP.NE.AND P0, PT, R9, RZ, PT ;  /* 0x000000ff0900920c */ /* 0x004fe40003f05270 */
        /* <DEDUP_REMOVED lines=13> */
[----:B------:R-:W-:Y:S01]  /*e5b0*/  IMAD.IADD R3, R8, 0x1, R5 ;  /* 0x0000000108037824 */ /* 0x000fe200078e0205 */
[----:B------:R-:W-:Y:S01]  /*e5c0*/  IADD3 R8, R6, 0x20, RZ ;  /* 0x0000002006087810 */ /* 0x000fe20007ffe0ff */
[----:B------:R-:W-:Y:S02]  /*e5d0*/  IMAD R5, R24, R7, RZ ;  /* 0x0000000718057224 */ /* 0x000fe400078e02ff */
[----:B------:R-:W-:Y:S01]  /*e5e0*/  @P1 IMAD.MOV.U32 R7, RZ, RZ, c[0x0][0x210] ;  /* 0x00008400ff071624 */ /* 0x000fe200078e00ff */
[----:B------:R-:W-:Y:S01]  /*e5f0*/  LEA.HI.X R3, R4, c[0x0][0x1d4], R3, 0x1, P2 ;  /* 0x0000750004037a11 */ /* 0x000fe200010f0c03 */
[----:B------:R-:W-:Y:S01]  /*e600*/  IMAD R4, R24, c[0x0][0x214], RZ ;  /* 0x0000850018047a24 */ /* 0x000fe200078e02ff */
[----:B------:R-:W-:Y:S01]  /*e610*/  SEL R5, R5, RZ, !P0 ;  /* 0x000000ff05057207 */ /* 0x000fe20004000000 */
[----:B------:R-:W-:Y:S01]  /*e620*/  @!P1 IMAD.MOV.U32 R7, RZ, RZ, 0x1 ;  /* 0x00000001ff079424 */ /* 0x000fe200078e00ff */
[----:B------:R-:W-:Y:S01]  /*e630*/  ISETP.GE.OR P4, PT, R8, R16, P6 ;  /* 0x000000100800720c */ /* 0x000fe20003786670 */
[----:B------:R-:W-:Y:S01]  /*e640*/  STG.E.128 [R2.64], RZ ;  /* 0x000000ff02007986 */ /* 0x000fe2000c101d06 */
[----:B------:R-:W-:Y:S01]  /*e650*/  SHF.R.S32.HI R11, RZ, 0x1f, R4 ;  /* 0x0000001fff0b7819 */ /* 0x000fe20000011404 */
[----:B------:R-:W-:Y:S01]  /*e660*/  IMAD R9, R27, R0, R5 ;  /* 0x000000001b097224 */ /* 0x000fe200078e0205 */
[----:B------:R-:W-:Y:S01]  /*e670*/  IADD3 R5, R6, 0x40, RZ ;  /* 0x0000004006057810 */ /* 0x000fe20007ffe0ff */
[----:B------:R-:W-:Y:S01]  /*e680*/  STG.E.128 [R2.64+0x40], RZ ;  /* 0x000040ff02007986 */ /* 0x000fe2000c101d06 */
[-C--:B------:R-:W-:Y:S01]  /*e690*/  IMAD R0, R169, R7.reuse, RZ ;  /* 0x00000007a9007224 */ /* 0x080fe200078e02ff */
[----:B------:R-:W-:Y:S01]  /*e6a0*/  SEL R4, R4, RZ, P0 ;  /* 0x000000ff04047207 */ /* 0x000fe20000000000 */
[----:B------:R-:W-:Y:S01]  /*e6b0*/  @!P5 IMAD R10, R6, R7, RZ ;  /* 0x00000007060ad224 */ /* 0x000fe200078e02ff */
[----:B------:R1:W-:Y:S01]  /*e6c0*/  STG.E.128 [R2.64+0x80], RZ ;  /* 0x000080ff02007986 */ /* 0x0003e2000c101d06 */
[----:B------:R-:W-:-:S02]  /*e6d0*/  ISETP.GE.OR P3, PT, R5, R16, P6 ;  /* 0x000000100500720c */ /* 0x000fc40003766670 */
[----:B------:R-:W-:Y:S01]  /*e6e0*/  SEL R11, R11, RZ, P0 ;  /* 0x000000ff0b0b7207 */ /* 0x000fe20000000000 */
[----:B------:R-:W-:Y:S01]  /*e6f0*/  @!P4 IMAD R15, R8, R7, RZ ;  /* 0x00000007080fc224 */ /* 0x000fe200078e02ff */
[----:B------:R-:W-:-:S09]  /*e700*/  SHF.R.S32.HI R12, RZ, 0x1f, R9 ;  /* 0x0000001fff0c7819 */ /* 0x000fd20000011409 */
[----:B------:R-:W-:Y:S01]  /*e710*/  @!P3 IMAD R8, R5, R7, RZ ;  /* 0x000000070508b224 */ /* 0x000fe200078e02ff */
[----:B-1----:R-:W-:-:S04]  /*e720*/  IADD3 R2, P2, R2, UR8, RZ ;  /* 0x0000000802027c10 */ /* 0x002fc8000ff5e0ff */
[----:B------:R-:W-:Y:S02]  /*e730*/  IADD3.X R3, R3, UR5, RZ, P2, !PT ;  /* 0x0000000503037c10 */ /* 0x000fe400097fe4ff */
[----:B------:R-:W-:Y:S02]  /*e740*/  IADD3 R13, P2, P1, R0, R4, R9 ;  /* 0x00000004000d7210 */ /* 0x000fe4000795e009 */
[----:B------:R-:W-:Y:S01]  /*e750*/  SHF.R.S32.HI R0, RZ, 0x1f, R0 ;  /* 0x0000001fff007819 */ /* 0x000fe20000011400 */
[----:B------:R-:W-:Y:S03]  /*e760*/  STG.E.128 [R2.64], RZ ;  /* 0x000000ff02007986 */ /* 0x000fe6000c101d06 */
[----:B------:R-:W-:Y:S01]  /*e770*/  IADD3.X R12, R0, R11, R12, P2, P1 ;  /* 0x0000000b000c7210 */ /* 0x000fe200017e240c */
[----:B------:R-:W-:Y:S01]  /*e780*/  STG.E.128 [R2.64+0x40], RZ ;  /* 0x000040ff02007986 */ /* 0x000fe2000c101d06 */
[----:B------:R-:W-:-:S02]  /*e790*/  @!P5 IADD3 R0, P2, R10, R13, RZ ;  /* 0x0000000d0a00d210 */ /* 0x000fc40007f5e0ff */
[C---:B------:R-:W-:Y:S01]  /*e7a0*/  @!P4 IADD3 R9, P1, R15.reuse, R13, RZ ;  /* 0x0000000d0f09c210 */ /* 0x040fe20007f3e0ff */
[----:B------:R1:W-:Y:S01]  /*e7b0*/  STG.E.128 [R2.64+0x80], RZ ;  /* 0x000080ff02007986 */ /* 0x0003e2000c101d06 */
[-C--:B------:R-:W-:Y:S02]  /*e7c0*/  @!P5 LEA.HI.X.SX32 R11, R10, R12.reuse, 0x1, P2 ;  /* 0x0000000c0a0bd211 */ /* 0x080fe400010f0eff */
[C---:B------:R-:W-:Y:S02]  /*e7d0*/  @!P5 LEA R10, P2, R0.reuse, c[0x0][0x200], 0x2 ;  /* 0x00008000000ada11 */ /* 0x040fe400078410ff */
[----:B------:R-:W-:Y:S02]  /*e7e0*/  @!P4 LEA.HI.X.SX32 R15, R15, R12, 0x1, P1 ;  /* 0x0000000c0f0fc211 */ /* 0x000fe400008f0eff */
[----:B------:R-:W-:Y:S02]  /*e7f0*/  @!P5 LEA.HI.X R11, R0, c[0x0][0x204], R11, 0x2, P2 ;  /* 0x00008100000bda11 */ /* 0x000fe400010f140b */
[----:B-1----:R-:W-:-:S04]  /*e800*/  IADD3 R2, P0, R2, UR8, RZ ;  /* 0x0000000802027c10 */ /* 0x002fc8000ff1e0ff */
[----:B------:R-:W-:Y:S02]  /*e810*/  IADD3.X R3, R3, UR5, RZ, P0, !PT ;  /* 0x0000000503037c10 */ /* 0x000fe400087fe4ff */
[----:B------:R-:W-:-:S03]  /*e820*/  IADD3 R4, P0, R2, UR8, RZ ;  /* 0x0000000802047c10 */ /* 0x000fc6000ff1e0ff */
[----:B------:R-:W-:Y:S01]  /*e830*/  STG.E.128 [R2.64], RZ ;  /* 0x000000ff02007986 */ /* 0x000fe2000c101d06 */
[----:B------:R-:W-:Y:S02]  /*e840*/  IADD3.X R5, R3, UR5, RZ, P0, !PT ;  /* 0x0000000503057c10 */ /* 0x000fe400087fe4ff */
[C---:B------:R-:W-:Y:S01]  /*e850*/  @!P3 IADD3 R14, P0, R8.reuse, R13, RZ ;  /* 0x0000000d080eb210 */ /* 0x040fe20007f1e0ff */
[----:B------:R-:W-:Y:S03]  /*e860*/  STG.E.128 [R2.64+0x40], RZ ;  /* 0x000040ff02007986 */ /* 0x000fe6000c101d06 */
[----:B------:R-:W-:Y:S01]  /*e870*/  @!P3 LEA.HI.X.SX32 R0, R8, R12, 0x1, P0 ;  /* 0x0000000c0800b211 */ /* 0x000fe200000f0eff */
[----:B------:R1:W-:Y:S01]  /*e880*/  STG.E.128 [R2.64+0x80], RZ ;  /* 0x000080ff02007986 */ /* 0x0003e2000c101d06 */
[----:B------:R-:W-:-:S03]  /*e890*/  @!P4 LEA R8, P1, R9, c[0x0][0x200], 0x2 ;  /* 0x000080000908ca11 */ /* 0x000fc600078210ff */
[----:B------:R-:W-:Y:S01]  /*e8a0*/  STG.E.128 [R4.64], RZ ;  /* 0x000000ff04007986 */ /* 0x000fe2000c101d06 */
[----:B------:R-:W-:-:S03]  /*e8b0*/  @!P4 LEA.HI.X R9, R9, c[0x0][0x204], R15, 0x2, P1 ;  /* 0x000081000909ca11 */ /* 0x000fc600008f140f */
[----:B------:R-:W-:Y:S04]  /*e8c0*/  STG.E.128 [R4.64+0x40], RZ ;  /* 0x000040ff04007986 */ /* 0x000fe8000c101d06 */
[----:B------:R2:W-:Y:S01]  /*e8d0*/  STG.E.128 [R4.64+0x80], RZ ;  /* 0x000080ff04007986 */ /* 0x0005e2000c101d06 */
[----:B-1----:R-:W-:-:S04]  /*e8e0*/  @!P3 LEA R2, P0, R14, c[0x0][0x200], 0x2 ;  /* 0x000080000e02ba11 */ /* 0x002fc800078010ff */
[----:B------:R-:W-:Y:S01]  /*e8f0*/  @!P3 LEA.HI.X R3, R14, c[0x0][0x204], R0, 0x2, P0 ;  /* 0x000081000e03ba11 */ /* 0x000fe200000f1400 */
[----:B------:R-:W-:Y:S02]  /*e900*/  @!P3 IMAD.MOV.U32 R0, RZ, RZ, 0x7f800000 ;  /* 0x7f800000ff00b424 */ /* 0x000fe400078e00ff */
[----:B--2---:R-:W-:Y:S02]  /*e910*/  @!P5 IMAD.MOV.U32 R5, RZ, RZ, 0x7f800000 ;  /* 0x7f800000ff05d424 */ /* 0x004fe400078e00ff */
[----:B------:R-:W-:-:S03]  /*e920*/  @!P4 IMAD.MOV.U32 R4, RZ, RZ, 0x7f800000 ;  /* 0x7f800000ff04c424 */ /* 0x000fc600078e00ff */
[----:B------:R-:W-:Y:S04]  /*e930*/  @!P5 STG.E [R10.64], R5 ;  /* 0x000000050a00d986 */ /* 0x000fe8000c101906 */
[----:B------:R-:W-:Y:S04]  /*e940*/  @!P4 STG.E [R8.64], R4 ;  /* 0x000000040800c986 */ /* 0x000fe8000c101906 */
[----:B------:R1:W-:Y:S02]  /*e950*/  @!P3 STG.E [R2.64], R0 ;  /* 0x000000000200b986 */ /* 0x0003e4000c101906 */
[----:B-1----:R-:W-:-:S04]  /*e960*/  IADD3 R0, R6, 0x60, RZ ;  /* 0x0000006006007810 */ /* 0x002fc80007ffe0ff */
[----:B------:R-:W-:-:S13]  /*e970*/  ISETP.GE.OR P6, PT, R0, R16, P6 ;  /* 0x000000100000720c */ /* 0x000fda00037c6670 */
[----:B------:R-:W-:Y:S05]  /*e980*/  @P6 EXIT ;  /* 0x000000000000694d */ /* 0x000fea0003800000 */
[----:B------:R-:W-:-:S05]  /*e990*/  IMAD R0, R0, R7, RZ ;  /* 0x0000000700007224 */ /* 0x000fca00078e02ff */
[----:B------:R-:W-:-:S04]  /*e9a0*/  IADD3 R3, P0, R0, R13, RZ ;  /* 0x0000000d00037210 */ /* 0x000fc80007f1e0ff */
[----:B------:R-:W-:Y:S02]  /*e9b0*/  LEA.HI.X.SX32 R0, R0, R12, 0x1, P0 ;  /* 0x0000000c00007211 */ /* 0x000fe400000f0eff */
[----:B------:R-:W-:-:S04]  /*e9c0*/  LEA R2, P0, R3, c[0x0][0x200], 0x2 ;  /* 0x0000800003027a11 */ /* 0x000fc800078010ff */
[----:B------:R-:W-:Y:S01]  /*e9d0*/  LEA.HI.X R3, R3, c[0x0][0x204], R0, 0x2, P0 ;  /* 0x0000810003037a11 */ /* 0x000fe200000f1400 */
[----:B------:R-:W-:-:S05]  /*e9e0*/  IMAD.MOV.U32 R0, RZ, RZ, 0x7f800000 ;  /* 0x7f800000ff007424 */ /* 0x000fca00078e00ff */
[----:B------:R-:W-:Y:S01]  /*e9f0*/  STG.E [R2.64], R0 ;  /* 0x0000000002007986 */ /* 0x000fe2000c101906 */
[----:B------:R-:W-:Y:S05]  /*ea00*/  EXIT ;  /* 0x000000000000794d */ /* 0x000fea0003800000 */
.L_x_332:
        /* <DEDUP_REMOVED lines=15> */
.L_x_988:


//--------------------- .text._ZN5flash16flash_fwd_kernelI23Flash_fwd_kernel_traitsILi96ELi128ELi64ELi4ELb0ELb0EN7cutlass6half_tE19Flash_kernel_traitsILi96ELi128ELi64ELi4ES3_EELb1ELb1ELb0ELb0ELb0ELb1ELb0ELb0EEEvNS_16Flash_fwd_paramsE --------------------------
	.section	.text._ZN5flash16flash_fwd_kernelI23Flash_fwd_kernel_traitsILi96ELi128ELi64ELi4ELb0ELb0EN7cutlass6half_tE19Flash_kernel_traitsILi96ELi128ELi64ELi4ES3_EELb1ELb1ELb0ELb0ELb0ELb1ELb0ELb0EEEvNS_16Flash_fwd_paramsE,"ax",@progbits
	.sectioninfo	@"SHI_REGISTERS=255"
	.align	128
        .global         _ZN5flash16flash_fwd_kernelI23Flash_fwd_kernel_traitsILi96ELi128ELi64ELi4ELb0ELb0EN7cutlass6half_tE19Flash_kernel_traitsILi96ELi128ELi64ELi4ES3_EELb1ELb1ELb0ELb0ELb0ELb1ELb0ELb0EEEvNS_16Flash_fwd_paramsE
        .type           _ZN5flash16flash_fwd_kernelI23Flash_fwd_kernel_traitsILi96ELi128ELi64ELi4ELb0ELb0EN7cutlass6half_tE19Flash_kernel_traitsILi96ELi128ELi64ELi4ES3_EELb1ELb1ELb0ELb0ELb0ELb1ELb0ELb0EEEvNS_16Flash_fwd_paramsE,@function
        .size           _ZN5flash16flash_fwd_kernelI23Flash_fwd_kernel_traitsILi96ELi128ELi64ELi4ELb0ELb0EN7cutlass6half_tE19Flash_kernel_traitsILi96ELi128ELi64ELi4ES3_EELb1ELb1ELb0ELb0ELb0ELb1ELb0ELb0EEEvNS_16Flash_fwd_paramsE,(.L_x_989 - _ZN5flash16flash_fwd_kernelI23Flash_fwd_kernel_traitsILi96ELi128ELi64ELi4ELb0ELb0EN7cutlass6half_tE19Flash_kernel_traitsILi96ELi128ELi64ELi4ES3_EELb1ELb1ELb0ELb0ELb0ELb1ELb0ELb0EEEvNS_16Flash_fwd_paramsE)
        .other          _ZN5flash16flash_fwd_kernelI23Flash_fwd_kernel_traitsILi96ELi128ELi64ELi4ELb0ELb0EN7cutlass6half_tE19Flash_kernel_traitsILi96ELi128ELi64ELi4ES3_EELb1ELb1ELb0ELb0ELb0ELb1ELb0ELb0EEEvNS_16Flash_fwd_paramsE,@"STO_CUDA_ENTRY STV_DEFAULT"
_ZN5flash16flash_fwd_kernelI23Flash_fwd_kernel_traitsILi96ELi128ELi64ELi4ELb0ELb0EN7cutlass6half_tE19Flash_kernel_traitsILi96ELi128ELi64ELi4ES3_EELb1ELb1ELb0ELb0ELb0ELb1ELb0ELb0EEEvNS_16Flash_fwd_paramsE:
.text._ZN5flash16flash_fwd_kernelI23Flash_fwd_kernel_traitsILi96ELi128ELi64ELi4ELb0ELb0EN7cutlass6half_tE19Flash_kernel_traitsILi96ELi128ELi64ELi4ES3_EELb1ELb1ELb0ELb0ELb0ELb1ELb0ELb0EEEvNS_16Flash_fwd_paramsE:
        /* <DEDUP_REMOVED lines=14> */
[----:B------:R3:W4:Y:S02]  /*00e0*/  @P2 LDG.E.64 R4, [R2.64] ;  /* 0x0000001802042981 */ /* 0x000724000c1e1b00 */
[----:B---3--:R-:W-:Y:S01]  /*00f0*/  @P2 IMAD.MOV.U32 R2, RZ, RZ, R7 ;  /* 0x000000ffff022224 */ /* 0x008fe200078e0007 */
[----:B------:R-:W-:-:S06]  /*0100*/  @P2 MOV R3, R8 ;  /* 0x0000000800032202 */ /* 0x000fcc0000000f00 */
[----:B------:R-:W3:Y:S01]  /*0110*/  @P2 LDG.E.64 R2, [R2.64] ;  /* 0x0000001802022981 */ /* 0x000ee2000c1e1b00 */
[----:B------:R-:W5:Y:S01]  /*0120*/  S2UR UR12, SR_CTAID.Y ;  /* 0x00000000000c79c3 */ /* 0x000f620000002600 */
[----:B------:R-:W-:Y:S02]  /*0130*/  UISETP.NE.U32.AND UP2, UPT, URZ, UR6, UPT ;  /* 0x000000063f00728c */ /* 0x000fe4000bf45070 */
[----:B------:R-:W-:Y:S02]  /*0140*/  UISETP.NE.U32.AND UP1, UPT, URZ, UR4, UPT ;  /* 0x000000043f00728c */ /* 0x000fe4000bf25070 */
[----:B------:R-:W-:Y:S02]  /*0150*/  UISETP.NE.AND.EX UP2, UPT, URZ, UR7, UPT, UP2 ;  /* 0x000000073f00728c */ /* 0x000fe4000bf45320 */
[----:B------:R-:W-:Y:S01]  /*0160*/  UISETP.NE.AND.EX UP1, UPT, URZ, UR5, UPT, UP1 ;  /* 0x000000053f00728c */ /* 0x000fe2000bf25310 */
[----:B------:R-:W1:Y:S01]  /*0170*/  S2UR UR11, SR_CTAID.Z ;  /* 0x00000000000b79c3 */ /* 0x000e620000002700 */
[----:B------:R-:W-:-:S02]  /*0180*/  ULDC.U8 UR7, c[0x0][0x312] ;  /* 0x0000c48000077ab9 */ /* 0x000fc40000000000 */
[----:B------:R-:W-:Y:S01]  /*0190*/  ULDC.64 UR4, c[0x0][0x248] ;  /* 0x0000920000047ab9 */ /* 0x000fe20000000a00 */
[----:B------:R-:W-:Y:S01]  /*01a0*/  PLOP3.LUT P0, PT, PT, PT, UP2, 0x80, 0x0 ;  /* 0x000000000000781c */ /* 0x000fe20003f0f028 */
[----:B------:R-:W-:Y:S02]  /*01b0*/  UISETP.NE.AND UP3, UPT, UR7, URZ, UPT ;  /* 0x0000003f0700728c */ /* 0x000fe4000bf65270 */
[----:B------:R-:W-:Y:S02]  /*01c0*/  UISETP.EQ.U32.AND UP0, UPT, URZ, UR4, UPT ;  /* 0x000000043f00728c */ /* 0x000fe4000bf02070 */
[----:B------:R-:W-:Y:S02]  /*01d0*/  UMOV UR6, 0x4 ;  /* 0x0000000400067882 */ /* 0x000fe40000000000 */
[----:B------:R-:W-:Y:S02]  /*01e0*/  ULDC.64 UR14, c[0x0][0x240] ;  /* 0x00009000000e7ab9 */ /* 0x000fe40000000a00 */
[----:B------:R-:W-:-:S02]  /*01f0*/  UISETP.EQ.OR.EX UP0, UPT, URZ, UR5, !UP3, UP0 ;  /* 0x000000053f00728c */ /* 0x000fc4000df02700 */
[----:B-----5:R-:W-:Y:S02]  /*0200*/  UIMAD.WIDE UR14, UR12, UR6, UR14 ;  /* 0x000000060c0e72a5 */ /* 0x020fe4000f8e020e */
[----:B-1----:R-:W-:-:S06]  /*0210*/  ULOP3.LUT UR9, UR11, UR8, UR12, 0xfe, !UPT ;  /* 0x000000080b097292 */ /* 0x002fcc000f8efe0c */
[----:B--2---:R-:W-:Y:S01]  /*0220*/  LOP3.LUT P3, RZ, R161, UR9, RZ, 0xfc, !PT ;  /* 0x00000009a1ff7c12 */ /* 0x004fe2000f86fcff */
[----:B------:R-:W-:Y:S02]  /*0230*/  ULDC.64 UR4, c[0x0][0x248] ;  /* 0x0000920000047ab9 */ /* 0x000fe40000000a00 */
[----:B------:R-:W-:-:S10]  /*0240*/  UIMAD.WIDE UR4, UR12, UR6, UR4 ;  /* 0x000000060c0472a5 */ /* 0x000fd4000f8e0204 */
[----:B------:R-:W-:Y:S02]  /*0250*/  @!P3 IMAD.MOV.U32 R10, RZ, RZ, c[0x0][0x308] ;  /* 0x0000c200ff0ab624 */ /* 0x000fe400078e00ff */
[----:B------:R-:W-:Y:S01]  /*0260*/  @!P3 IMAD.MOV.U32 R11, RZ, RZ, c[0x0][0x30c] ;  /* 0x0000c300ff0bb624 */ /* 0x000fe200078e00ff */
[----:B----4-:R-:W1:Y:S08]  /*0270*/  @P2 R2UR UR26, R4 ;  /* 0x00000000041a23c2 */ /* 0x010e7000000e0000 */
[----:B------:R-:W2:Y:S01]  /*0280*/  @P2 R2UR UR27, R5 ;  /* 0x00000000051b23c2 */ /* 0x000ea200000e0000 */
[----:B-1----:R-:W-:Y:S01]  /*0290*/  IMAD.U32 R4, RZ, RZ, UR26 ;  /* 0x0000001aff047e24 */ /* 0x002fe2000f8e00ff */
[----:B---3--:R-:W-:Y:S01]  /*02a0*/  @P2 IADD3 R7, P1, R2, c[0x0][0x300], RZ ;  /* 0x0000c00002072a10 */ /* 0x008fe20007f3e0ff */
[----:B------:R-:W-:Y:S01]  /*02b0*/  IMAD.U32 R2, RZ, RZ, UR14 ;  /* 0x0000000eff027e24 */ /* 0x000fe2000f8e00ff */
[----:B--2---:R-:W-:-:S03]  /*02c0*/  MOV R5, UR27 ;  /* 0x0000001b00057c02 */ /* 0x004fc60008000f00 */
[----:B------:R-:W-:Y:S02]  /*02d0*/  @P2 IMAD.X R8, RZ, RZ, R3, P1 ;  /* 0x000000ffff082224 */ /* 0x000fe400008e0603 */
[----:B------:R1:W-:Y:S01]  /*02e0*/  @!P3 STG.E.64 [R10.64], R4 ;  /* 0x000000040a00b986 */ /* 0x0003e2000c101b18 */
[----:B------:R-:W-:Y:S01]  /*02f0*/  IMAD.U32 R3, RZ, RZ, UR15 ;  /* 0x0000000fff037e24 */ /* 0x000fe2000f8e00ff */
[----:B------:R-:W-:Y:S01]  /*0300*/  PLOP3.LUT P2, PT, PT, PT, UP0, 0x80, 0x0 ;  /* 0x000000000000781c */ /* 0x000fe20003f4f008 */
[----:B------:R-:W-:Y:S01]  /*0310*/  ULDC.64 UR14, c[0x0][0x250] ;  /* 0x00009400000e7ab9 */ /* 0x000fe20000000a00 */
[----:B------:R-:W-:Y:S01]  /*0320*/  PLOP3.LUT P1, PT, PT, PT, UP1, 0x80, 0x0 ;  /* 0x000000000000781c */ /* 0x000fe20003f2f018 */
[----:B------:R-:W-:Y:S01]  /*0330*/  @UP1 UIMAD.WIDE UR14, UR12, UR6, UR14 ;  /* 0x000000060c0e12a5 */ /* 0x000fe2000f8e020e */
[----:B-1----:R-:W-:Y:S01]  /*0340*/  @!P3 MOV R4, R7 ;  /* 0x000000070004b202 */ /* 0x002fe20000000f00 */
[----:B------:R-:W-:-:S05]  /*0350*/  @!P3 IMAD.MOV.U32 R5, RZ, RZ, R8 ;  /* 0x000000ffff05b224 */ /* 0x000fca00078e0008 */
[----:B------:R1:W-:Y:S04]  /*0360*/  @!P3 STG.E.64 [R10.64+0x8], R4 ;  /* 0x000008040a00b986 */ /* 0x0003e8000c101b18 */
[----:B------:R2:W3:Y:S04]  /*0370*/  @P0 LDG.E R6, [R2.64+0x4] ;  /* 0x0000041802060981 */ /* 0x0004e8000c1e1900 */
[----:B------:R2:W4:Y:S02]  /*0380*/  @P0 LDG.E R9, [R2.64] ;  /* 0x0000001802090981 */ /* 0x000524000c1e1900 */
[----:B--2---:R-:W-:Y:S01]  /*0390*/  MOV R2, UR4 ;  /* 0x0000000400027c02 */ /* 0x004fe20008000f00 */
[----:B------:R-:W-:-:S05]  /*03a0*/  IMAD.U32 R3, RZ, RZ, UR5 ;  /* 0x00000005ff037e24 */ /* 0x000fca000f8e00ff */
[----:B------:R-:W2:Y:S01]  /*03b0*/  @!P2 LDG.E R0, [R2.64] ;  /* 0x000000180200a981 */ /* 0x000ea2000c1e1900 */
[----:B-1----:R-:W-:Y:S02]  /*03c0*/  IMAD.U32 R4, RZ, RZ, UR14 ;  /* 0x0000000eff047e24 */ /* 0x002fe4000f8e00ff */
[----:B------:R-:W-:-:S05]  /*03d0*/  IMAD.U32 R5, RZ, RZ, UR15 ;  /* 0x0000000fff057e24 */ /* 0x000fca000f8e00ff */
[----:B------:R-:W5:Y:S01]  /*03e0*/  @P1 LDG.E R4, [R4.64] ;  /* 0x0000001804041981 */ /* 0x000f62000c1e1900 */
[----:B------:R-:W-:Y:S02]  /*03f0*/  UMOV UR15, 0xffffffff ;  /* 0xffffffff000f7882 */ /* 0x000fe40000000000 */
[----:B------:R-:W-:Y:S02]  /*0400*/  UMOV UR23, 0xffffffff ;  /* 0xffffffff00177882 */ /* 0x000fe40000000000 */
[----:B------:R-:W-:Y:S02]  /*0410*/  ULDC UR4, c[0x0][0x1c0] ;  /* 0x0000700000047ab9 */ /* 0x000fe40000000800 */
[----:B------:R-:W-:Y:S02]  /*0420*/  UIMAD UR4, UR12, UR4, UR11 ;  /* 0x000000040c0472a4 */ /* 0x000fe4000f8e020b */
[----:B------:R-:W-:Y:S02]  /*0430*/  UMOV UR14, URZ ;  /* 0x0000003f000e7c82 */ /* 0x000fe40008000000 */
[----:B------:R-:W-:-:S04]  /*0440*/  USHF.L.U32 UR5, UR4, 0x5, URZ ;  /* 0x0000000504057899 */ /* 0x000fc8000800063f */
[----:B------:R-:W-:Y:S01]  /*0450*/  USHF.R.S32.HI UR4, URZ, 0x1f, UR5 ;  /* 0x0000001f3f047899 */ /* 0x000fe20008011405 */
[----:B---3--:R1:W3:Y:S08]  /*0460*/  @P0 R2UR UR10, R6 ;  /* 0x00000000060a03c2 */ /* 0x0082f000000e0000 */
[----:B----4-:R-:W3:Y:S01]  /*0470*/  @P0 R2UR UR23, R9 ;  /* 0x00000000091703c2 */ /* 0x010ee200000e0000 */
[----:B-1----:R-:W-:-:S04]  /*0480*/  SHF.R.S32.HI R6, RZ, 0x1f, R161 ;  /* 0x0000001fff067819 */ /* 0x002fc800000114a1 */
[----:B------:R-:W-:-:S03]  /*0490*/  LEA.HI R10, R6, R161, RZ, 0x5 ;  /* 0x000000a1060a7211 */ /* 0x000fc600078f28ff */
[----:B--2---:R1:W2:Y:S01]  /*04a0*/  @!P2 R2UR UR15, R0 ;  /* 0x00000000000fa3c2 */ /* 0x0042a200000e0000 */
[----:B------:R-:W-:-:S07]  /*04b0*/  ISETP.NE.U32.AND P2, PT, RZ, c[0x0][0x248], PT ;  /* 0x00009200ff007a0c */ /* 0x000fce0003f45070 */
[----:B-----5:R4:W2:Y:S01]  /*04c0*/  @P1 R2UR UR14, R4 ;  /* 0x00000000040e13c2 */ /* 0x0208a200000e0000 */
[----:B-1----:R-:W-:-:S05]  /*04d0*/  LOP3.LUT R0, R10, 0xffffffe0, RZ, 0xc0, !PT ;  /* 0xffffffe00a007812 */ /* 0x002fca00078ec0ff */
[----:B------:R-:W-:-:S05]  /*04e0*/  IMAD.IADD R156, R161, 0x1, -R0 ;  /* 0x00000001a19c7824 */ /* 0x000fca00078e0a00 */
[----:B------:R-:W-:-:S05]  /*04f0*/  IADD3 R166, P1, P0, R7, UR5, R156 ;  /* 0x0000000507a67c10 */ /* 0x000fca000f83e09c */
[----:B------:R4:W-:Y:S01]  /*0500*/  STL [R1+0x40], R166 ;  /* 0x000040a601007387 */ /* 0x0009e20000100800 */
[----:B------:R-:W-:Y:S01]  /*0510*/  ISETP.NE.AND.EX P2, PT, RZ, c[0x0][0x24c], PT, P2 ;  /* 0x00009300ff007a0c */ /* 0x000fe20003f45320 */
[----:B---3--:R-:W-:Y:S01]  /*0520*/  @UP2 UIADD3 UR10, UR10, -UR23, URZ ;  /* 0x800000170a0a2290 */ /* 0x008fe2000fffe03f */
[----:B------:R-:W-:-:S04]  /*0530*/  SHF.R.S32.HI R0, RZ, 0x1f, R156 ;  /* 0x0000001fff007819 */ /* 0x000fc8000001149c */
[----:B------:R-:W-:Y:S02]  /*0540*/  IADD3.X R162, R8, UR4, R0, P1, P0 ;  /* 0x0000000408a27c10 */ /* 0x000fe40008fe0400 */
[----:B------:R-:W-:-:S05]  /*0550*/  @!UP2 ULDC UR10, c[0x0][0x214] ;  /* 0x00008500000aaab9 */ /* 0x000fca0000000800 */
[----:B--2-4-:R-:W-:Y:S05]  /*0560*/  @!P2 BRA `(.L_x_333) ;  /* 0x000000700000a947 */ /* 0x014fea0003800000 */
[----:B------:R-:W-:-:S13]  /*0570*/  PLOP3.LUT P0, PT, PT, PT, UP3, 0x80, 0x0 ;  /* 0x000000000000781c */ /* 0x000fda0003f0f038 */
[----:B------:R-:W2:Y:S04]  /*0580*/  @P0 LDG.E R0, [R2.64+0x4] ;  /* 0x0000041802000981 */ /* 0x000ea8000c1e1900 */
[----:B------:R-:W3:Y:S01]  /*0590*/  @!P0 LDG.E R2, [R2.64] ;  /* 0x0000001802028981 */ /* 0x000ee2000c1e1900 */
[----:B--2---:R-:W1:Y:S02]  /*05a0*/  @P0 R2UR UR9, R0 ;  /* 0x00000000000903c2 */ /* 0x004e6400000e0000 */
[----:B-1----:R-:W-:-:S11]  /*05b0*/  @UP3 UIADD3 UR9, UR9, -UR15, URZ ;  /* 0x8000000f09093290 */ /* 0x002fd6000fffe03f */
[----:B---3--:R1:W2:Y:S02]  /*05c0*/  @!P0 R2UR UR9, R2 ;  /* 0x00000000020983c2 */ /* 0x0082a400000e0000 */
[----:B-12---:R-:W-:Y:S05]  /*05d0*/  BRA `(.L_x_334) ;  /* 0x0000001000007947 */ /* 0x006fea0003800000 */
.L_x_333:
[----:B------:R-:W-:Y:S02]  /*05e0*/  ULDC UR9, c[0x0][0x218] ;  /* 0x0000860000097ab9 */ /* 0x000fe40000000800 */
.L_x_334:
        /* <DEDUP_REMOVED lines=42> */
[----:B------:R-:W-:Y:S02]  /*0890*/  @!UP1 USHF.R.S32.HI UR16, URZ, 0x1f, UR12 ;  /* 0x0000001f3f109899 */ /* 0x000fe4000801140c */
[----:B------:R-:W-:Y:S02]  /*08a0*/  @UP1 UIMAD.WIDE.U32 UR20, UR23, UR4, URZ ;  /* 0x00000004171412a5 */ /* 0x000fe4000f8e003f */
[----:B------:R-:W-:Y:S02]  /*08b0*/  @UP0 UIADD3 UR17, UR14, UR15, URZ ;  /* 0x0000000f0e110290 */ /* 0x000fe4000fffe03f */
[----:B------:R-:W-:Y:S02]  /*08c0*/  @!UP1 UIMAD UR16, UR16, UR8, URZ ;  /* 0x00000008101092a4 */ /* 0x000fe4000f8e023f */
[----:B------:R-:W-:Y:S02]  /*08d0*/  @UP1 UIMAD UR13, UR23, UR5, UR21 ;  /* 0x00000005170d12a4 */ /* 0x000fe4000f8e0215 */
[----:B------:R-:W-:-:S02]  /*08e0*/  @!UP1 UIMAD.WIDE.U32 UR18, UR12, UR8, URZ ;  /* 0x000000080c1292a5 */ /* 0x000fc4000f8e003f */
[----:B------:R-:W-:Y:S02]  /*08f0*/  ULDC.64 UR4, c[0x0][0x198] ;  /* 0x0000660000047ab9 */ /* 0x000fe40000000a00 */
[----:B------:R-:W-:Y:S02]  /*0900*/  @UP0 UIMAD.WIDE.U32 UR30, UR17, UR4, URZ ;  /* 0x00000004111e02a5 */ /* 0x000fe4000f8e003f */
[----:B------:R-:W-:Y:S02]  /*0910*/  @!UP1 UIMAD UR16, UR12, UR9, UR16 ;  /* 0x000000090c1092a4 */ /* 0x000fe4000f8e0210 */
[----:B------:R-:W-:Y:S02]  /*0920*/  @UP1 UMOV UR8, UR20 ;  /* 0x0000001400081c82 */ /* 0x000fe40008000000 */
[----:B------:R-:W-:Y:S02]  /*0930*/  @!UP1 UIADD3 UR13, UR19, UR16, URZ ;  /* 0x00000010130d9290 */ /* 0x000fe4000fffe03f */
[----:B------:R-:W-:-:S02]  /*0940*/  @UP0 UIMAD UR9, UR17, UR5, UR31 ;  /* 0x00000005110902a4 */ /* 0x000fc4000f8e021f */
        /* <DEDUP_REMOVED lines=16> */
.L_x_336:
        /* <DEDUP_REMOVED lines=20> */
[----:B------:R-:W-:-:S05]  /*0b90*/  IMAD.HI.U32 R0, R0, R3, RZ ;  /* 0x0000000300007227 */ /* 0x000fca00078e00ff */
[----:B------:R-:W-:-:S05]  /*0ba0*/  IADD3 R2, -R0, RZ, RZ ;  /* 0x000000ff00027210 */ /* 0x000fca0007ffe1ff */
[----:B------:R-:W-:-:S05]  /*0bb0*/  IMAD R2, R4, R2, R3 ;  /* 0x0000000204027224 */ /* 0x000fca00078e0203 */
[----:B------:R-:W-:-:S13]  /*0bc0*/  ISETP.GT.U32.AND P2, PT, R4, R2, PT ;  /* 0x000000020400720c */ /* 0x000fda0003f44070 */
[----:B------:R-:W-:Y:S01]  /*0bd0*/  @!P2 IMAD.IADD R2, R2, 0x1, -R4 ;  /* 0x000000010202a824 */ /* 0x000fe200078e0a04 */
[----:B------:R-:W-:Y:S02]  /*0be0*/  @!P2 IADD3 R0, R0, 0x1, RZ ;  /* 0x000000010000a810 */ /* 0x000fe40007ffe0ff */
[----:B------:R-:W-:Y:S02]  /*0bf0*/  ISETP.NE.AND P2, PT, RZ, c[0x0][0x1c8], PT ;  /* 0x00007200ff007a0c */ /* 0x000fe40003f45270 */
[----:B------:R-:W-:-:S13]  /*0c00*/  ISETP.GE.U32.AND P3, PT, R2, R4, PT ;  /* 0x000000040200720c */ /* 0x000fda0003f66070 */
[----:B------:R-:W-:-:S05]  /*0c10*/  @P3 IADD3 R0, R0, 0x1, RZ ;  /* 0x0000000100003810 */ /* 0x000fca0007ffe0ff */
[----:B------:R-:W-:-:S05]  /*0c20*/  IMAD.MOV.U32 R17, RZ, RZ, R0 ;  /* 0x000000ffff117224 */ /* 0x000fca00078e0000 */
[----:B------:R-:W-:Y:S02]  /*0c30*/  @!P1 IADD3 R17, -R17, RZ, RZ ;  /* 0x000000ff11119210 */ /* 0x000fe40007ffe1ff */
        /* <DEDUP_REMOVED lines=14> */
.L_x_337:
[CC--:B------:R-:W-:Y:S01]  /*0d20*/  LEA.HI R9, R6.reuse, R161.reuse, RZ, 0x2 ;  /* 0x000000a106097211 */ /* 0x0c0fe200078f10ff */
[----:B------:R-:W1:Y:S01]  /*0d30*/  S2R R164, SR_CTAID.X ;  /* 0x0000000000a47919 */ /* 0x000e620000002500 */
[CC--:B------:R-:W-:Y:S01]  /*0d40*/  LEA.HI R7, R6.reuse, R161.reuse, RZ, 0x3 ;  /* 0x000000a106077211 */ /* 0x0c0fe200078f18ff */
[----:B------:R-:W-:Y:S01]  /*0d50*/  UIADD3 UR18, -UR6, UR10, URZ ;  /* 0x0000000a06127290 */ /* 0x000fe2000fffe13f */
[----:B------:R-:W-:Y:S01]  /*0d60*/  LOP3.LUT R0, R9, 0xfffffffc, RZ, 0xc0, !PT ;  /* 0xfffffffc09007812 */ /* 0x000fe200078ec0ff */
[----:B------:R-:W2:Y:S01]  /*0d70*/  S2R R11, SR_CTAID.Z ;  /* 0x00000000000b7919 */ /* 0x000ea20000002700 */
[----:B------:R-:W-:Y:S01]  /*0d80*/  SHF.R.S32.HI R26, RZ, 0x3, R7 ;  /* 0x00000003ff1a7819 */ /* 0x000fe20000011407 */
[----:B------:R-:W-:Y:S01]  /*0d90*/  ULDC.64 UR4, c[0x0][0x1a8] ;  /* 0x00006a0000047ab9 */ /* 0x000fe20000000a00 */
[----:B------:R-:W-:Y:S01]  /*0da0*/  LEA.HI R4, R6, R161, RZ, 0x4 ;  /* 0x000000a106047211 */ /* 0x000fe200078f20ff */
[C---:B------:R-:W-:Y:S01]  /*0db0*/  IMAD.IADD R0, R161.reuse, 0x1, -R0 ;  /* 0x00000001a1007824 */ /* 0x040fe200078e0a00 */
[----:B------:R-:W-:Y:S01]  /*0dc0*/  SHF.R.S32.HI R32, RZ, 0x2, R9 ;  /* 0x00000002ff207819 */ /* 0x000fe20000011409 */
[----:B------:R-:W-:Y:S01]  /*0dd0*/  IMAD.SHL.U32 R2, R26, 0x40, RZ ;  /* 0x000000401a027824 */ /* 0x000fe200078e00ff */
[----:B------:R-:W-:Y:S01]  /*0de0*/  SHF.R.S32.HI R5, RZ, 0x4, R4 ;  /* 0x00000004ff057819 */ /* 0x000fe20000011404 */
[----:B------:R-:W-:Y:S01]  /*0df0*/  IMAD.SHL.U32 R12, R0, 0x8, RZ ;  /* 0x00000008000c7824 */ /* 0x000fe200078e00ff */
[C---:B------:R-:W-:Y:S01]  /*0e00*/  LOP3.LUT R3, R4.reuse, 0xfffffff0, RZ, 0xc0, !PT ;  /* 0xfffffff004037812 */ /* 0x040fe200078ec0ff */
[----:B------:R-:W-:Y:S01]  /*0e10*/  UIMAD UR4, UR15, UR4, URZ ;  /* 0x000000040f0472a4 */ /* 0x000fe2000f8e023f */
[----:B------:R-:W-:Y:S01]  /*0e20*/  LEA.HI R4, R4, R5, RZ, 0x1 ;  /* 0x0000000504047211 */ /* 0x000fe200078f08ff */
[----:B------:R-:W-:Y:S01]  /*0e30*/  UIADD3 UR29, UR28, -0x1, URZ ;  /* 0xffffffff1c1d7890 */ /* 0x000fe2000fffe03f */
[----:B------:R-:W-:Y:S01]  /*0e40*/  LOP3.LUT R2, R2, 0xc0, RZ, 0xc0, !PT ;  /* 0x000000c002027812 */ /* 0x000fe200078ec0ff */
[----:B------:R-:W-:Y:S01]  /*0e50*/  IMAD.IADD R0, R161, 0x1, -R3 ;  /* 0x00000001a1007824 */ /* 0x000fe200078e0a03 */
[----:B------:R-:W-:Y:S01]  /*0e60*/  LOP3.LUT R3, R4, 0xfffffffe, RZ, 0xc0, !PT ;  /* 0xfffffffe04037812 */ /* 0x000fe200078ec0ff */
[----:B------:R-:W-:Y:S01]  /*0e70*/  UIMAD UR4, UR11, UR5, UR4 ;  /* 0x000000050b0472a4 */ /* 0x000fe2000f8e0204 */
[----:B------:R-:W-:Y:S01]  /*0e80*/  LOP3.LUT R6, R2, 0x18, R12, 0xf8, !PT ;  /* 0x0000001802067812 */ /* 0x000fe200078ef80c */
[----:B------:R-:W-:Y:S01]  /*0e90*/  UIMAD UR11, UR29, -0x40, UR7 ;  /* 0xffffffc01d0b78a4 */ /* 0x000fe2000f8e0207 */
[----:B------:R-:W-:Y:S01]  /*0ea0*/  SHF.R.U32.HI R4, RZ, 0x3, R2 ;  /* 0x00000003ff047819 */ /* 0x000fe20000011602 */
[----:B------:R-:W-:Y:S01]  /*0eb0*/  IMAD.IADD R25, R5, 0x1, -R3 ;  /* 0x0000000105197824 */ /* 0x000fe200078e0a03 */
[----:B------:R-:W-:Y:S01]  /*0ec0*/  LEA.HI R2, R0, R0, RZ, 0x1 ;  /* 0x0000000000027211 */ /* 0x000fe200078f08ff */
[----:B------:R-:W-:Y:S01]  /*0ed0*/  UMOV UR21, 0x6 ;  /* 0x0000000600157882 */ /* 0x000fe20000000000 */
[----:B------:R-:W-:Y:S01]  /*0ee0*/  LOP3.LUT R8, R6, R4, RZ, 0x3c, !PT ;  /* 0x0000000406087212 */ /* 0x000fe200078e3cff */
[----:B------:R-:W-:Y:S01]  /*0ef0*/  USHF.R.S32.HI UR12, URZ, 0x1f, UR29 ;  /* 0x0000001f3f0c7899 */ /* 0x000fe2000801141d */
[----:B------:R-:W-:Y:S01]  /*0f00*/  LOP3.LUT R4, R2, 0x7fffffe, RZ, 0xc0, !PT ;  /* 0x07fffffe02047812 */ /* 0x000fe200078ec0ff */
[----:B------:R-:W-:Y:S01]  /*0f10*/  UMOV UR30, 0x5 ;  /* 0x00000005001e7882 */ /* 0x000fe20000000000 */
[----:B------:R-:W-:Y:S01]  /*0f20*/  SHF.R.S32.HI R6, RZ, 0x1f, R0 ;  /* 0x0000001fff067819 */ /* 0x000fe20000011400 */
[----:B------:R-:W-:Y:S01]  /*0f30*/  UISETP.GE.AND UP0, UPT, UR28, 0x2, UPT ;  /* 0x000000021c00788c */ /* 0x000fe2000bf06270 */
[----:B------:R-:W-:Y:S01]  /*0f40*/  LEA.HI R5, R9, R32, RZ, 0x1 ;  /* 0x0000002009057211 */ /* 0x000fe200078f08ff */
[----:B------:R-:W-:Y:S01]  /*0f50*/  IMAD.IADD R159, R0, 0x1, -R4 ;  /* 0x00000001009f7824 */ /* 0x000fe200078e0a04 */
[----:B------:R-:W-:-:S02]  /*0f60*/  LOP3.LUT R3, R7, 0xfffffff8, RZ, 0xc0, !PT ;  /* 0xfffffff807037812 */ /* 0x000fc400078ec0ff */
[----:B------:R-:W-:Y:S02]  /*0f70*/  LEA.HI R29, R6, R0, RZ, 0x3 ;  /* 0x00000000061d7211 */ /* 0x000fe400078f18ff */
[----:B------:R-:W-:Y:S01]  /*0f80*/  LOP3.LUT R0, R5, 0x7fffffe, RZ, 0xc0, !PT ;  /* 0x07fffffe05007812 */ /* 0x000fe200078ec0ff */
[C---:B------:R-:W-:Y:S01]  /*0f90*/  IMAD.IADD R4, R161.reuse, 0x1, -R3 ;  /* 0x00000001a1047824 */ /* 0x040fe200078e0a03 */
[----:B------:R-:W-:Y:S01]  /*0fa0*/  SHF.R.S32.HI R6, RZ, 0x1, R2 ;  /* 0x00000001ff067819 */ /* 0x000fe20000011402 */
[----:B------:R-:W-:Y:S01]  /*0fb0*/  IMAD.SHL.U32 R161, R161, 0x2, RZ ;  /* 0x00000002a1a17824 */ /* 0x000fe200078e00ff */
[C---:B------:R-:W-:Y:S01]  /*0fc0*/  IADD3 R30, R32.reuse, 0x20, RZ ;  /* 0x00000020201e7810 */ /* 0x040fe20007ffe0ff */
[----:B------:R-:W-:Y:S01]  /*0fd0*/  IMAD.IADD R3, R32, 0x1, -R0 ;  /* 0x0000000120037824 */ /* 0x000fe200078e0a00 */
[----:B------:R-:W-:Y:S02]  /*0fe0*/  SHF.R.S32.HI R0, RZ, 0x1f, R2 ;  /* 0x0000001fff007819 */ /* 0x000fe40000011402 */
[----:B------:R-:W-:-:S02]  /*0ff0*/  LEA.HI R24, R4, R4, RZ, 0x1 ;  /* 0x0000000404187211 */ /* 0x000fc400078f08ff */
[----:B------:R-:W-:Y:S02]  /*1000*/  LEA.HI R0, R0, R6, RZ, 0x2 ;  /* 0x0000000600007211 */ /* 0x000fe400078f10ff */
[----:B------:R-:W-:Y:S02]  /*1010*/  ISETP.GE.AND P2, PT, R30, UR18, PT ;  /* 0x000000121e007c0c */ /* 0x000fe4000bf46270 */
[----:B------:R-:W-:Y:S02]  /*1020*/  LOP3.LUT R5, R24, 0x7fffffe, RZ, 0xc0, !PT ;  /* 0x07fffffe18057812 */ /* 0x000fe400078ec0ff */
[----:B------:R-:W-:Y:S02]  /*1030*/  LOP3.LUT R0, R0, 0xfffffffc, RZ, 0xc0, !PT ;  /* 0xfffffffc00007812 */ /* 0x000fe400078ec0ff */
[----:B------:R-:W-:Y:S01]  /*1040*/  IADD3 R15, R32, 0x40, RZ ;  /* 0x00000040200f7810 */ /* 0x000fe20007ffe0ff */
[----:B------:R-:W-:Y:S01]  /*1050*/  IMAD.IADD R28, R4, 0x1, -R5 ;  /* 0x00000001041c7824 */ /* 0x000fe200078e0a05 */
[----:B------:R-:W-:Y:S01]  /*1060*/  SHF.R.S32.HI R13, RZ, 0x1f, R12 ;  /* 0x0000001fff0d7819 */ /* 0x000fe2000001140c */
[----:B------:R-:W-:Y:S01]  /*1070*/  IMAD.IADD R27, R6, 0x1, -R0 ;  /* 0x00000001061b7824 */ /* 0x000fe200078e0a00 */
[----:B------:R-:W-:-:S02]  /*1080*/  SHF.R.S32.HI R33, RZ, 0x1f, R32 ;  /* 0x0000001fff217819 */ /* 0x000fc40000011420 */
[----:B------:R-:W-:Y:S01]  /*1090*/  SHF.R.S32.HI R163, RZ, 0x5, R10 ;  /* 0x00000005ffa37819 */ /* 0x000fe2000001140a */
[----:B------:R-:W-:Y:S01]  /*10a0*/  IMAD.WIDE.U32 R4, R32, c[0x0][0x198], R12 ;  /* 0x0000660020047a25 */ /* 0x000fe200078e000c */
[----:B------:R-:W-:Y:S01]  /*10b0*/  ISETP.GE.AND P1, PT, R15, UR18, PT ;  /* 0x000000120f007c0c */ /* 0x000fe2000bf26270 */
[----:B------:R3:W-:Y:S01]  /*10c0*/  STL.64 [R1+0x30], R12 ;  /* 0x0000300c01007387 */ /* 0x0007e20000100a00 */
[----:B------:R-:W-:Y:S01]  /*10d0*/  IADD3 R2, P0, R12, UR8, RZ ;  /* 0x000000080c027c10 */ /* 0x000fe2000ff1e0ff */
[----:B------:R-:W-:Y:S01]  /*10e0*/  IMAD R0, R33, c[0x0][0x198], RZ ;  /* 0x0000660021007a24 */ /* 0x000fe200078e02ff */
[----:B------:R-:W-:Y:S01]  /*10f0*/  IADD3 R14, R32, 0x60, RZ ;  /* 0x00000060200e7810 */ /* 0x000fe20007ffe0ff */
[----:B-1----:R-:W-:Y:S01]  /*1100*/  IMAD.WIDE R34, R164, 0x80, R32 ;  /* 0x00000080a4227825 */ /* 0x002fe200078e0220 */
[----:B------:R-:W-:Y:S01]  /*1110*/  IADD3 R18, P4, R4, UR16, RZ ;  /* 0x0000001004127c10 */ /* 0x000fe2000ff9e0ff */
[----:B------:R-:W-:Y:S01]  /*1120*/  STL.64 [R1+0x20], R32 ;  /* 0x0000202001007387 */ /* 0x000fe20000100a00 */
[C---:B------:R-:W-:Y:S01]  /*1130*/  ISETP.GE.AND P3, PT, R32.reuse, UR18, PT ;  /* 0x0000001220007c0c */ /* 0x040fe2000bf66270 */
[----:B------:R-:W-:Y:S01]  /*1140*/  IMAD R7, R163, 0x8, R3 ;  /* 0x00000008a3077824 */ /* 0x000fe200078e0203 */
[----:B------:R-:W-:Y:S01]  /*1150*/  IADD3.X R3, R13, UR13, RZ, P0, !PT ;  /* 0x0000000d0d037c10 */ /* 0x000fe200087fe4ff */
[----:B------:R-:W-:Y:S01]  /*1160*/  IMAD R0, R32, c[0x0][0x19c], R0 ;  /* 0x0000670020007a24 */ /* 0x000fe200078e0200 */
[----:B------:R-:W-:Y:S01]  /*1170*/  ISETP.GE.AND P0, PT, R14, UR18, PT ;  /* 0x000000120e007c0c */ /* 0x000fe2000bf06270 */
[----:B------:R-:W-:Y:S01]  /*1180*/  IMAD.U32 R222, R7, 0x20, R8 ;  /* 0x0000002007de7824 */ /* 0x000fe200078e0008 */
[----:B------:R-:W-:Y:S01]  /*1190*/  @!P2 IADD3 R10, P5, R34, 0x20, RZ ;  /* 0x00000020220aa810 */ /* 0x000fe20007fbe0ff */
[----:B------:R-:W-:Y:S01]  /*11a0*/  IMAD R8, R33, c[0x0][0x1a0], RZ ;  /* 0x0000680021087a24 */ /* 0x000fe200078e02ff */
[----:B------:R-:W-:Y:S01]  /*11b0*/  STL [R1+0x44], R30 ;  /* 0x0000441e01007387 */ /* 0x000fe20000100800 */
[C---:B------:R-:W-:Y:S01]  /*11c0*/  IMAD.WIDE.U32 R6, R32.reuse, c[0x0][0x1a0], R12 ;  /* 0x0000680020067a25 */ /* 0x040fe200078e000c */
[----:B------:R-:W-:Y:S01]  /*11d0*/  IADD3.X R19, R5, UR9, R0, P4, !PT ;  /* 0x0000000905137c10 */ /* 0x000fe2000a7fe400 */
[----:B------:R-:W-:Y:S01]  /*11e0*/  UIADD3 UR16, UR27, 0x646e171e, URZ ;  /* 0x646e171e1b107890 */ /* 0x000fe2000fffe03f */
[----:B------:R-:W-:Y:S01]  /*11f0*/  STL [R1+0x54], R15 ;  /* 0x0000540f01007387 */ /* 0x000fe20000100800 */
[----:B------:R-:W-:Y:S01]  /*1200*/  IMAD R0, R32, c[0x0][0x1a4], R8 ;  /* 0x0000690020007a24 */ /* 0x000fe200078e0208 */
[----:B------:R-:W-:Y:S01]  /*1210*/  IADD3 R20, P4, R6, UR20, RZ ;  /* 0x0000001406147c10 */ /* 0x000fe2000ff9e0ff */
[----:B------:R-:W-:Y:S01]  /*1220*/  @!P2 IMAD.X R4, RZ, RZ, R35, P5 ;  /* 0x000000ffff04a224 */ /* 0x000fe200028e0623 */
[----:B------:R1:W-:Y:S01]  /*1230*/  STL [R1+0x58], R14 ;  /* 0x0000580e01007387 */ /* 0x0003e20000100800 */
[----:B--2---:R-:W-:Y:S01]  /*1240*/  IMAD.WIDE.U32 R2, R11, c[0x0][0x1a8], R2 ;  /* 0x00006a000b027a25 */ /* 0x004fe200078e0002 */
[----:B------:R-:W-:Y:S01]  /*1250*/  IADD3.X R21, R7, UR17, R0, P4, !PT ;  /* 0x0000001107157c10 */ /* 0x000fe2000a7fe400 */
[----:B------:R-:W-:Y:S01]  /*1260*/  UIADD3 UR17, UR26, -0x4ab325aa, URZ ;  /* 0xb54cda561a117890 */ /* 0x000fe2000fffe03f */
[----:B---3--:R-:W-:Y:S01]  /*1270*/  @!P0 IADD3 R12, P4, R34, 0x60, RZ ;  /* 0x00000060220c8810 */ /* 0x008fe20007f9e0ff */
[----:B------:R-:W-:Y:S01]  /*1280*/  @!P2 IMAD R11, R4, c[0x0][0x190], RZ ;  /* 0x00006400040baa24 */ /* 0x000fe200078e02ff */
[----:B------:R-:W-:Y:S01]  /*1290*/  IADD3 R3, R3, UR4, RZ ;  /* 0x0000000403037c10 */ /* 0x000fe2000fffe0ff */
[--C-:B------:R-:W-:Y:S01]  /*12a0*/  @!P1 IMAD.MOV.U32 R4, RZ, RZ, R2.reuse ;  /* 0x000000ffff049224 */ /* 0x100fe200078e0002 */
[----:B------:R-:W-:Y:S01]  /*12b0*/  ULDC.64 UR4, c[0x0][0x198] ;  /* 0x0000660000047ab9 */ /* 0x000fe20000000a00 */
[--C-:B------:R-:W-:Y:S01]  /*12c0*/  @!P2 IMAD.MOV.U32 R6, RZ, RZ, R2.reuse ;  /* 0x000000ffff06a224 */ /* 0x100fe200078e0002 */
[----:B------:R-:W-:Y:S01]  /*12d0*/  USHF.L.U64.HI UR19, UR4, UR21, UR5 ;  /* 0x0000001504137299 */ /* 0x000fe20008010205 */
[--C-:B------:R-:W-:Y:S01]  /*12e0*/  @!P1 IMAD.MOV.U32 R5, RZ, RZ, R3.reuse ;  /* 0x000000ffff059224 */ /* 0x100fe200078e0003 */
[----:B------:R-:W-:Y:S01]  /*12f0*/  ISETP.GE.AND P6, PT, R32, UR11, PT ;  /* 0x0000000b20007c0c */ /* 0x000fe2000bfc6270 */
[----:B------:R-:W-:Y:S01]  /*1300*/  @!P2 IMAD.MOV.U32 R7, RZ, RZ, R3 ;  /* 0x000000ffff07a224 */ /* 0x000fe200078e0003 */
[----:B------:R-:W-:Y:S01]  /*1310*/  USHF.L.U32 UR20, UR4, 0x6, URZ ;  /* 0x0000000604147899 */ /* 0x000fe2000800063f */
[----:B------:R-:W-:Y:S01]  /*1320*/  @!P0 IMAD.X R13, RZ, RZ, R35, P4 ;  /* 0x000000ffff0d8224 */ /* 0x000fe200020e0623 */
[----:B------:R-:W-:Y:S01]  /*1330*/  UIMAD UR13, UR19, UR29, URZ ;  /* 0x0000001d130d72a4 */ /* 0x000fe2000f8e023f */
[C---:B------:R-:W-:Y:S01]  /*1340*/  @!P2 IMAD R16, R10.reuse, c[0x0][0x194], R11 ;  /* 0x000065000a10aa24 */ /* 0x040fe200078e020b */
[----:B------:R-:W-:Y:S01]  /*1350*/  USHF.L.U32 UR8, UR4, 0x5, URZ ;  /* 0x0000000504087899 */ /* 0x000fe2000800063f */
[----:B------:R-:W-:Y:S01]  /*1360*/  @!P0 IMAD.MOV.U32 R8, RZ, RZ, R2 ;  /* 0x000000ffff088224 */ /* 0x000fe200078e0002 */
[----:B------:R-:W-:Y:S01]  /*1370*/  UIMAD UR13, UR12, UR20, UR13 ;  /* 0x000000140c0d72a4 */ /* 0x000fe2000f8e020d */
[----:B------:R-:W-:Y:S01]  /*1380*/  @!P0 IMAD.MOV.U32 R9, RZ, RZ, R3 ;  /* 0x000000ffff098224 */ /* 0x000fe200078e0003 */
[----:B------:R-:W-:Y:S01]  /*1390*/  USHF.L.U64.HI UR9, UR4, UR30, UR5 ;  /* 0x0000001e04097299 */ /* 0x000fe20008010205 */
[----:B------:R-:W-:Y:S01]  /*13a0*/  @!P2 IMAD.WIDE.U32 R10, R10, c[0x0][0x190], R6 ;  /* 0x000064000a0aaa25 */ /* 0x000fe200078e0006 */
[----:B------:R-:W-:Y:S01]  /*13b0*/  STL.64 [R1+0x28], R34 ;  /* 0x0000282201007387 */ /* 0x000fe20000100a00 */
[----:B-1----:R-:W-:Y:S01]  /*13c0*/  @!P1 IADD3 R14, P5, R34, 0x40, RZ ;  /* 0x00000040220e9810 */ /* 0x002fe20007fbe0ff */
[----:B------:R-:W-:Y:S01]  /*13d0*/  ULDC.64 UR4, c[0x0][0x1a0] ;  /* 0x0000680000047ab9 */ /* 0x000fe20000000a00 */
[----:B------:R-:W-:Y:S01]  /*13e0*/  @!P0 IMAD R13, R13, c[0x0][0x190], RZ ;  /* 0x000064000d0d8a24 */ /* 0x000fe200078e02ff */
[----:B------:R-:W-:Y:S01]  /*13f0*/  USHF.L.U64.HI UR21, UR4, UR21, UR5 ;  /* 0x0000001504157299 */ /* 0x000fe20008010205 */
[C---:B------:R-:W-:Y:S01]  /*1400*/  @!P0 IMAD.WIDE.U32 R6, R12.reuse, c[0x0][0x190], R8 ;  /* 0x000064000c068a25 */ /* 0x040fe200078e0008 */
[----:B------:R-:W-:Y:S01]  /*1410*/  USHF.L.U32 UR22, UR4, 0x6, URZ ;  /* 0x0000000604167899 */ /* 0x000fe2000800063f */
[----:B------:R-:W-:Y:S01]  /*1420*/  LOP3.LUT R165, R161, 0x6, RZ, 0xc0, !PT ;  /* 0x00000006a1a57812 */ /* 0x000fe200078ec0ff */
[----:B------:R-:W-:Y:S01]  /*1430*/  USHF.L.U32 UR31, UR4, 0x5, URZ ;  /* 0x00000005041f7899 */ /* 0x000fe2000800063f */
[----:B------:R-:W-:Y:S01]  /*1440*/  @!P1 IMAD.X R0, RZ, RZ, R35, P5 ;  /* 0x000000ffff009224 */ /* 0x000fe200028e0623 */
[----:B------:R-:W-:Y:S01]  /*1450*/  USHF.L.U64.HI UR30, UR4, UR30, UR5 ;  /* 0x0000001e041e7299 */ /* 0x000fe20008010205 */
[----:B------:R-:W-:Y:S01]  /*1460*/  @!P0 IMAD R22, R12, c[0x0][0x194], R13 ;  /* 0x000065000c168a24 */ /* 0x000fe200078e020d */
[----:B------:R-:W-:Y:S01]  /*1470*/  @!P2 LEA R12, P4, R10, c[0x0][0x160], 0x1 ;  /* 0x000058000a0caa11 */ /* 0x000fe200078808ff */
[----:B------:R-:W-:-:S02]  /*1480*/  @!P1 IMAD R15, R0, c[0x0][0x190], RZ ;  /* 0x00006400000f9a24 */ /* 0x000fc400078e02ff */
[----:B------:R-:W-:Y:S02]  /*1490*/  @!P3 IMAD R0, R35, c[0x0][0x190], RZ ;  /* 0x000064002300ba24 */ /* 0x000fe400078e02ff */
[C---:B------:R-:W-:Y:S02]  /*14a0*/  @!P1 IMAD R23, R14.reuse, c[0x0][0x194], R15 ;  /* 0x000065000e179a24 */ /* 0x040fe400078e020f */
[----:B------:R-:W-:-:S04]  /*14b0*/  @!P1 IMAD.WIDE.U32 R14, R14, c[0x0][0x190], R4 ;  /* 0x000064000e0e9a25 */ /* 0x000fc800078e0004 */
[C---:B------:R-:W-:Y:S02]  /*14c0*/  @!P3 IMAD R0, R34.reuse, c[0x0][0x194], R0 ;  /* 0x000065002200ba24 */ /* 0x040fe400078e0200 */
[----:B------:R-:W-:-:S04]  /*14d0*/  @!P3 IMAD.WIDE.U32 R4, R34, c[0x0][0x190], R2 ;  /* 0x000064002204ba25 */ /* 0x000fc800078e0002 */
[----:B------:R-:W-:Y:S01]  /*14e0*/  @!P3 IMAD.IADD R0, R5, 0x1, R0 ;  /* 0x000000010500b824 */ /* 0x000fe200078e0200 */
[C---:B------:R-:W-:Y:S01]  /*14f0*/  @!P3 LEA R2, P5, R4.reuse, c[0x0][0x160], 0x1 ;  /* 0x000058000402ba11 */ /* 0x040fe200078a08ff */
[----:B------:R-:W-:Y:S01]  /*1500*/  @!P2 IMAD.IADD R5, R11, 0x1, R16 ;  /* 0x000000010b05a824 */ /* 0x000fe200078e0210 */
[----:B------:R-:W-:Y:S01]  /*1510*/  SHF.R.S32.HI R16, RZ, 0x1f, R17 ;  /* 0x0000001fff107819 */ /* 0x000fe20000011411 */
[----:B------:R-:W-:Y:S01]  /*1520*/  IMAD.WIDE.U32 R18, R17, c[0x0][0x1b0], R18 ;  /* 0x00006c0011127a25 */ /* 0x000fe200078e0012 */
[----:B------:R-:W-:Y:S02]  /*1530*/  @!P3 LEA.HI.X R3, R4, c[0x0][0x164], R0, 0x1, P5 ;  /* 0x000059000403ba11 */ /* 0x000fe400028f0c00 */
[----:B------:R-:W-:Y:S01]  /*1540*/  @!P2 LEA.HI.X R13, R10, c[0x0][0x164], R5, 0x1, P4 ;  /* 0x000059000a0daa11 */ /* 0x000fe200020f0c05 */
[----:B------:R-:W-:Y:S01]  /*1550*/  @!P1 IMAD.IADD R0, R15, 0x1, R23 ;  /* 0x000000010f009824 */ /* 0x000fe200078e0217 */
[----:B------:R-:W-:Y:S01]  /*1560*/  @!P1 LEA R10, P5, R14, c[0x0][0x160], 0x1 ;  /* 0x000058000e0a9a11 */ /* 0x000fe200078a08ff */
[----:B------:R-:W-:Y:S01]  /*1570*/  @!P0 IMAD.IADD R4, R7, 0x1, R22 ;  /* 0x0000000107048824 */ /* 0x000fe200078e0216 */
[----:B------:R-:W-:Y:S01]  /*1580*/  @!P0 LEA R8, P4, R6, c[0x0][0x160], 0x1 ;  /* 0x0000580006088a11 */ /* 0x000fe200078808ff */
[----:B------:R-:W-:Y:S01]  /*1590*/  IMAD.U32 R22, RZ, RZ, UR29 ;  /* 0x0000001dff167e24 */ /* 0x000fe2000f8e00ff */
[----:B------:R-:W-:Y:S01]  /*15a0*/  @!P1 LEA.HI.X R11, R14, c[0x0][0x164], R0, 0x1, P5 ;  /* 0x000059000e0b9a11 */ /* 0x000fe200028f0c00 */
[----:B------:R-:W-:Y:S01]  /*15b0*/  IMAD R0, R16, c[0x0][0x1b0], RZ ;  /* 0x00006c0010007a24 */ /* 0x000fe200078e02ff */
[----:B------:R-:W-:Y:S01]  /*15c0*/  SHF.R.S32.HI R15, RZ, 0x1, R24 ;  /* 0x00000001ff0f7819 */ /* 0x000fe20000011418 */
[----:B------:R-:W-:Y:S01]  /*15d0*/  IMAD.SHL.U32 R222, R222, 0x2, RZ ;  /* 0x00000002dede7824 */ /* 0x000fe200078e00ff */
[----:B------:R-:W-:Y:S01]  /*15e0*/  ISETP.GE.AND P5, PT, R30, UR11, PT ;  /* 0x0000000b1e007c0c */ /* 0x000fe2000bfa6270 */
[----:B------:R-:W-:Y:S01]  /*15f0*/  IMAD R0, R17, c[0x0][0x1b4], R0 ;  /* 0x00006d0011007a24 */ /* 0x000fe200078e0200 */
[----:B------:R-:W-:Y:S01]  /*1600*/  @!P0 LEA.HI.X R9, R6, c[0x0][0x164], R4, 0x1, P4 ;  /* 0x0000590006098a11 */ /* 0x000fe200020f0c04 */
[----:B------:R-:W-:Y:S01]  /*1610*/  IMAD.SHL.U32 R4, R15, 0x40, RZ ;  /* 0x000000400f047824 */ /* 0x000fe200078e00ff */
[----:B------:R-:W-:Y:S01]  /*1620*/  @!PT LDS RZ, [RZ] ;  /* 0x00000000fffff984 */ /* 0x000fe20000000800 */
[----:B------:R-:W-:Y:S01]  /*1630*/  @!PT LDS RZ, [RZ] ;  /* 0x00000000fffff984 */ /* 0x000fe20000000800 */
[----:B------:R-:W-:Y:S01]  /*1640*/  @!PT LDS RZ, [RZ] ;  /* 0x00000000fffff984 */ /* 0x000fe20000000800 */
[----:B------:R1:W-:Y:S01]  /*1650*/  @!P3 LDGSTS.E.BYPASS.LTC128B.128 [R222], [R2.64] ;  /* 0x0000000002debfae */ /* 0x0003e2000b901d58 */
[----:B------:R-:W-:-:S02]  /*1660*/  IMAD.IADD R169, R19, 0x1, R0 ;  /* 0x0000000113a97824 */ /* 0x000fc400078e0200 */
[----:B------:R-:W-:Y:S01]  /*1670*/  IMAD.MOV.U32 R168, RZ, RZ, R18 ;  /* 0x000000ffffa87224 */ /* 0x000fe200078e0012 */
[----:B------:R-:W-:Y:S01]  /*1680*/  LOP3.LUT R0, R4, 0xc0, RZ, 0xc0, !PT ;  /* 0x000000c004007812 */ /* 0x000fe200078ec0ff */
[----:B------:R-:W-:Y:S01]  /*1690*/  IMAD.SHL.U32 R5, R26, 0x8, RZ ;  /* 0x000000081a057824 */ /* 0x000fe200078e00ff */
[----:B------:R1:W-:Y:S01]  /*16a0*/  @!P3 LDGSTS.E.BYPASS.LTC128B.128 [R222+0x2000], [R2.64+0x40] ;  /* 0x0200004002debfae */ /* 0x0003e2000b901d58 */
[----:B------:R-:W-:-:S03]  /*16b0*/  IMAD.WIDE.U32 R6, R22, UR20, R168 ;  /* 0x0000001416067c25 */ /* 0x000fc6000f8e00a8 */
[----:B------:R1:W-:Y:S01]  /*16c0*/  @!P3 LDGSTS.E.BYPASS.LTC128B.128 [R222+0x4000], [R2.64+0x80] ;  /* 0x0400008002debfae */ /* 0x0003e2000b901d58 */
[----:B------:R-:W-:Y:S02]  /*16d0*/  LOP3.LUT R5, R0, 0x8, R5, 0xf8, !PT ;  /* 0x0000000800057812 */ /* 0x000fe400078ef805 */
[----:B------:R-:W-:Y:S01]  /*16e0*/  @!P6 LEA R4, P4, R6, c[0x0][0x168], 0x1 ;  /* 0x00005a000604ea11 */ /* 0x000fe200078808ff */
[----:B------:R2:W-:Y:S04]  /*16f0*/  @!P2 LDGSTS.E.BYPASS.LTC128B.128 [R222+0x800], [R12.64] ;  /* 0x008000000cdeafae */ /* 0x0005e8000b901d58 */
[----:B------:R2:W-:Y:S04]  /*1700*/  @!P2 LDGSTS.E.BYPASS.LTC128B.128 [R222+0x2800], [R12.64+0x40] ;  /* 0x028000400cdeafae */ /* 0x0005e8000b901d58 */
[----:B------:R2:W-:Y:S01]  /*1710*/  @!P2 LDGSTS.E.BYPASS.LTC128B.128 [R222+0x4800], [R12.64+0x80] ;  /* 0x048000800cdeafae */ /* 0x0005e2000b901d58 */
[----:B------:R-:W-:-:S03]  /*1720*/  ISETP.GE.AND P2, PT, R30, UR11, PT ;  /* 0x0000000b1e007c0c */ /* 0x000fc6000bf46270 */
[----:B------:R3:W-:Y:S04]  /*1730*/  @!P1 LDGSTS.E.BYPASS.LTC128B.128 [R222+0x1000], [R10.64] ;  /* 0x010000000ade9fae */ /* 0x0007e8000b901d58 */
[----:B------:R3:W-:Y:S04]  /*1740*/  @!P1 LDGSTS.E.BYPASS.LTC128B.128 [R222+0x3000], [R10.64+0x40] ;  /* 0x030000400ade9fae */ /* 0x0007e8000b901d58 */
[----:B------:R3:W-:Y:S01]  /*1750*/  @!P1 LDGSTS.E.BYPASS.LTC128B.128 [R222+0x5000], [R10.64+0x80] ;  /* 0x050000800ade9fae */ /* 0x0007e2000b901d58 */
[----:B-1----:R-:W-:-:S03]  /*1760*/  SHF.R.U32.HI R2, RZ, 0x3, R0 ;  /* 0x00000003ff027819 */ /* 0x002fc60000011600 */
[----:B------:R1:W-:Y:S01]  /*1770*/  @!P0 LDGSTS.E.BYPASS.LTC128B.128 [R222+0x1800], [R8.64] ;  /* 0x0180000008de8fae */ /* 0x0003e2000b901d58 */
[----:B------:R-:W-:Y:S01]  /*1780*/  IADD3 R0, R7, UR13, RZ ;  /* 0x0000000d07007c10 */ /* 0x000fe2000fffe0ff */
[----:B------:R-:W-:Y:S01]  /*1790*/  IMAD R7, R16, c[0x0][0x1b8], RZ ;  /* 0x00006e0010077a24 */ /* 0x000fe200078e02ff */
[C---:B------:R-:W-:Y:S01]  /*17a0*/  @!P5 IADD3 R3, P3, R6.reuse, UR8, RZ ;  /* 0x000000080603dc10 */ /* 0x040fe2000ff7e0ff */
[----:B------:R1:W-:Y:S01]  /*17b0*/  @!P0 LDGSTS.E.BYPASS.LTC128B.128 [R222+0x3800], [R8.64+0x40] ;  /* 0x0380004008de8fae */ /* 0x0003e2000b901d58 */
[----:B------:R-:W-:Y:S01]  /*17c0*/  LOP3.LUT R14, R5, R2, RZ, 0x3c, !PT ;  /* 0x00000002050e7212 */ /* 0x000fe200078e3cff */
[----:B------:R-:W-:Y:S01]  /*17d0*/  UIMAD UR13, UR21, UR29, URZ ;  /* 0x0000001d150d72a4 */ /* 0x000fe2000f8e023f */
[----:B------:R-:W-:Y:S01]  /*17e0*/  @!P6 LEA.HI.X R5, R6, c[0x0][0x16c], R0, 0x1, P4 ;  /* 0x00005b000605ea11 */ /* 0x000fe200020f0c00 */
[----:B------:R1:W-:Y:S01]  /*17f0*/  @!P0 LDGSTS.E.BYPASS.LTC128B.128 [R222+0x5800], [R8.64+0x80] ;  /* 0x0580008008de8fae */ /* 0x0003e2000b901d58 */
[----:B------:R-:W-:Y:S01]  /*1800*/  @!P5 IADD3.X R0, R0, UR9, RZ, P3, !PT ;  /* 0x000000090000dc10 */ /* 0x000fe20009ffe4ff */
[----:B------:R-:W-:Y:S01]  /*1810*/  IMAD R6, R17, c[0x0][0x1bc], R7 ;  /* 0x00006f0011067a24 */ /* 0x000fe200078e0207 */
[----:B------:R-:W-:Y:S01]  /*1820*/  @!P5 LEA R2, P3, R3, c[0x0][0x168], 0x1 ;  /* 0x00005a000302da11 */ /* 0x000fe200078608ff */
[----:B------:R4:W-:Y:S01]  /*1830*/  @!P6 LDGSTS.E.BYPASS.LTC128B.128 [R222+0x6000], [R4.64] ;  /* 0x0600000004deefae */ /* 0x0009e2000b901d58 */
[----:B------:R-:W-:Y:S01]  /*1840*/  UIMAD UR13, UR12, UR22, UR13 ;  /* 0x000000160c0d72a4 */ /* 0x000fe2000f8e020d */
[----:B------:R-:W-:Y:S01]  /*1850*/  IMAD R7, R25, 0x8, R28 ;  /* 0x0000000819077824 */ /* 0x000fe200078e021c */
[----:B------:R-:W-:Y:S01]  /*1860*/  @!P5 LEA.HI.X R3, R3, c[0x0][0x16c], R0, 0x1, P3 ;  /* 0x00005b000303da11 */ /* 0x000fe200018f0c00 */
[----:B------:R4:W-:Y:S01]  /*1870*/  @!P6 LDGSTS.E.BYPASS.LTC128B.128 [R222+0x7000], [R4.64+0x40] ;  /* 0x0700004004deefae */ /* 0x0009e2000b901d58 */
[----:B------:R-:W-:Y:S01]  /*1880*/  ISETP.GE.AND P3, PT, R32, UR11, PT ;  /* 0x0000000b20007c0c */ /* 0x000fe2000bf66270 */
[----:B------:R-:W-:-:S02]  /*1890*/  IMAD.SHL.U32 R0, R27, 0x40, RZ ;  /* 0x000000401b007824 */ /* 0x000fc400078e00ff */
[----:B------:R4:W-:Y:S03]  /*18a0*/  @!P6 LDGSTS.E.BYPASS.LTC128B.128 [R222+0x8000], [R4.64+0x80] ;  /* 0x0800008004deefae */ /* 0x0009e6000b901d58 */
[----:B------:R-:W-:Y:S01]  /*18b0*/  LOP3.LUT R0, R0, 0xc0, RZ, 0xc0, !PT ;  /* 0x000000c000007812 */ /* 0x000fe200078ec0ff */
[----:B------:R5:W-:Y:S04]  /*18c0*/  @!P5 LDGSTS.E.BYPASS.LTC128B.128 [R222+0x6800], [R2.64] ;  /* 0x0680000002dedfae */ /* 0x000be8000b901d58 */
[----:B------:R5:W-:Y:S04]  /*18d0*/  @!P5 LDGSTS.E.BYPASS.LTC128B.128 [R222+0x7800], [R2.64+0x40] ;  /* 0x0780004002dedfae */ /* 0x000be8000b901d58 */
[----:B------:R5:W-:Y:S04]  /*18e0*/  @!P5 LDGSTS.E.BYPASS.LTC128B.128 [R222+0x8800], [R2.64+0x80] ;  /* 0x0880008002dedfae */ /* 0x000be8000b901d58 */
[----:B------:R-:W0:Y:S04]  /*18f0*/  LDGDEPBAR ;  /* 0x00000000000079af */ /* 0x000e280000000000 */
[----:B------:R2:W-:Y:S04]  /*1900*/  STL.64 [R1+0x18], R18 ;  /* 0x0000181201007387 */ /* 0x0005e80000100a00 */
[----:B------:R-:W-:Y:S01]  /*1910*/  STL.64 [R1+0x10], R168 ;  /* 0x000010a801007387 */ /* 0x000fe20000100a00 */
[----:B----4-:R-:W-:-:S02]  /*1920*/  IMAD.SHL.U32 R5, R29, 0x20, RZ ;  /* 0x000000201d057824 */ /* 0x010fc400078e00ff */
[----:B------:R-:W-:-:S03]  /*1930*/  IMAD.SHL.U32 R4, R25, 0x8, RZ ;  /* 0x0000000819047824 */ /* 0x000fc600078e00ff */
[----:B------:R-:W-:Y:S02]  /*1940*/  LOP3.LUT R158, R5, 0xffffff00, RZ, 0xc0, !PT ;  /* 0xffffff00059e7812 */ /* 0x000fe400078ec0ff */
[----:B------:R-:W-:-:S03]  /*1950*/  SHF.R.U32.HI R5, RZ, 0x3, R0 ;  /* 0x00000003ff057819 */ /* 0x000fc60000011600 */
[----:B-1----:R-:W-:Y:S01]  /*1960*/  IMAD R8, R163, 0x200, R158 ;  /* 0x00000200a3087824 */ /* 0x002fe200078e029e */
[----:B------:R-:W-:-:S04]  /*1970*/  DEPBAR.LE SB0, 0x0 ;  /* 0x000080000000791a */ /* 0x000fc80000000000 */
[----:B------:R-:W-:Y:S01]  /*1980*/  BAR.SYNC.DEFER_BLOCKING 0x0 ;  /* 0x0000000000007b1d */ /* 0x000fe20000010000 */
[----:B------:R-:W-:Y:S02]  /*1990*/  IMAD R8, R159, 0x20, R8 ;  /* 0x000000209f087824 */ /* 0x000fe400078e0208 */
[----:B--2---:R-:W-:-:S04]  /*19a0*/  IMAD.WIDE.U32 R18, R17, c[0x0][0x1b8], R20 ;  /* 0x00006e0011127a25 */ /* 0x004fc800078e0014 */
[----:B-----5:R-:W-:Y:S01]  /*19b0*/  IMAD.IADD R3, R19, 0x1, R6 ;  /* 0x0000000113037824 */ /* 0x020fe200078e0206 */
[----:B------:R-:W-:Y:S01]  /*19c0*/  STL.64 [R1+0x48], R18 ;  /* 0x0000481201007387 */ /* 0x000fe20000100a00 */
[----:B------:R-:W-:Y:S01]  /*19d0*/  IMAD.MOV.U32 R2, RZ, RZ, R18 ;  /* 0x000000ffff027224 */ /* 0x000fe200078e0012 */
[----:B------:R-:W-:-:S04]  /*19e0*/  LOP3.LUT R6, R0, 0x8, R4, 0xf8, !PT ;  /* 0x0000000800067812 */ /* 0x000fc800078ef804 */
[----:B------:R1:W-:Y:S01]  /*19f0*/  STL.64 [R1+0x38], R2 ;  /* 0x0000380201007387 */ /* 0x0003e20000100a00 */
[----:B------:R-:W-:-:S03]  /*1a00*/  LOP3.LUT R160, R6, R5, RZ, 0x3c, !PT ;  /* 0x0000000506a07212 */ /* 0x000fc600078e3cff */
[----:B------:R-:W-:Y:S04]  /*1a10*/  @P3 STS [R222+0x9000], RZ ;  /* 0x009000ffde003388 */ /* 0x000fe80000000800 */
[----:B------:R-:W-:Y:S04]  /*1a20*/  @P3 STS [R222+0x9004], RZ ;  /* 0x009004ffde003388 */ /* 0x000fe80000000800 */
[----:B------:R-:W-:Y:S04]  /*1a30*/  @P3 STS.64 [R222+0x9008], RZ ;  /* 0x009008ffde003388 */ /* 0x000fe80000000a00 */
[----:B------:R-:W-:Y:S04]  /*1a40*/  @P3 STS.128 [R222+0xa000], RZ ;  /* 0x00a000ffde003388 */ /* 0x000fe80000000c00 */
[----:B------:R-:W-:Y:S01]  /*1a50*/  @P3 STS.128 [R222+0xb000], RZ ;  /* 0x00b000ffde003388 */ /* 0x000fe20000000c00 */
[----:B-1----:R-:W-:-:S05]  /*1a60*/  IMAD.WIDE.U32 R2, R22, UR22, R2 ;  /* 0x0000001616027c25 */ /* 0x002fca000f8e0002 */
[----:B------:R-:W-:Y:S02]  /*1a70*/  IADD3 R0, R3, UR13, RZ ;  /* 0x0000000d03007c10 */ /* 0x000fe4000fffe0ff */
[C---:B------:R-:W-:Y:S02]  /*1a80*/  @!P3 LEA R4, P1, R2.reuse, c[0x0][0x170], 0x1 ;  /* 0x00005c000204ba11 */ /* 0x040fe400078208ff */
[C---:B------:R-:W-:Y:S02]  /*1a90*/  @!P2 IADD3 R3, P0, R2.reuse, UR31, RZ ;  /* 0x0000001f0203ac10 */ /* 0x040fe4000ff1e0ff */
[----:B------:R-:W-:Y:S02]  /*1aa0*/  @!P3 LEA.HI.X R5, R2, c[0x0][0x174], R0, 0x1, P1 ;  /* 0x00005d000205ba11 */ /* 0x000fe400008f0c00 */
[----:B------:R-:W-:Y:S01]  /*1ab0*/  @!P2 IADD3.X R2, R0, UR30, RZ, P0, !PT ;  /* 0x0000001e0002ac10 */ /* 0x000fe200087fe4ff */
[----:B------:R-:W-:Y:S01]  /*1ac0*/  IMAD.U32 R0, R7, 0x20, R14 ;  /* 0x0000002007007824 */ /* 0x000fe200078e000e */
[----:B------:R-:W-:Y:S01]  /*1ad0*/  @!P2 LEA R6, P0, R3, c[0x0][0x170], 0x1 ;  /* 0x00005c000306aa11 */ /* 0x000fe200078008ff */
[----:B------:R-:W-:Y:S01]  /*1ae0*/  @!PT LDS RZ, [RZ] ;  /* 0x00000000fffff984 */ /* 0x000fe20000000800 */
[----:B------:R-:W-:Y:S01]  /*1af0*/  @!PT LDS RZ, [RZ] ;  /* 0x00000000fffff984 */ /* 0x000fe20000000800 */
[----:B------:R-:W-:Y:S01]  /*1b00*/  @!PT LDS RZ, [RZ] ;  /* 0x00000000fffff984 */ /* 0x000fe20000000800 */
[----:B------:R1:W-:Y:S01]  /*1b10*/  @!P3 LDGSTS.E.BYPASS.LTC128B.128 [R222+0x9000], [R4.64] ;  /* 0x0900000004debfae */ /* 0x0003e2000b901d58 */
[----:B------:R-:W-:Y:S01]  /*1b20*/  LOP3.LUT P1, RZ, R27, 0x2, RZ, 0xc0, !PT ;  /* 0x000000021bff7812 */ /* 0x000fe2000782c0ff */
[----:B------:R-:W-:Y:S01]  /*1b30*/  IMAD.SHL.U32 R217, R0, 0x2, RZ ;  /* 0x0000000200d97824 */ /* 0x000fe200078e00ff */
[----:B------:R-:W-:Y:S01]  /*1b40*/  @!P2 LEA.HI.X R7, R3, c[0x0][0x174], R2, 0x1, P0 ;  /* 0x00005d000307aa11 */ /* 0x000fe200000f0c02 */
[----:B------:R-:W-:Y:S01]  /*1b50*/  IMAD.IADD R2, R160, 0x1, R8 ;  /* 0x00000001a0027824 */ /* 0x000fe200078e0208 */
[----:B------:R1:W-:Y:S01]  /*1b60*/  @!P3 LDGSTS.E.BYPASS.LTC128B.128 [R222+0xa000], [R4.64+0x40] ;  /* 0x0a00004004debfae */ /* 0x0003e2000b901d58 */
[----:B------:R-:W-:Y:S01]  /*1b70*/  IMAD.MOV.U32 R3, RZ, RZ, 0x10 ;  /* 0x00000010ff037424 */ /* 0x000fe200078e00ff */
[----:B------:R-:W-:Y:S01]  /*1b80*/  LOP3.LUT P0, RZ, R15, 0x2, RZ, 0xc0, !PT ;  /* 0x000000020fff7812 */ /* 0x000fe2000780c0ff */
[----:B------:R-:W-:Y:S01]  /*1b90*/  IMAD.SHL.U32 R220, R2, 0x2, RZ ;  /* 0x0000000202dc7824 */ /* 0x000fe200078e00ff */
[----:B------:R1:W-:Y:S01]  /*1ba0*/  @!P3 LDGSTS.E.BYPASS.LTC128B.128 [R222+0xb000], [R4.64+0x80] ;  /* 0x0b00008004debfae */ /* 0x0003e2000b901d58 */
[----:B------:R-:W-:-:S02]  /*1bb0*/  LEA R2, R163, UR6, 0x4 ;  /* 0x00000006a3027c11 */ /* 0x000fc4000f8e20ff */
[C---:B------:R-:W-:Y:S01]  /*1bc0*/  SEL R0, R3.reuse, 0xfffffff0, !P0 ;  /* 0xfffffff003007807 */ /* 0x040fe20004000000 */
[----:B------:R-:W-:Y:S01]  /*1bd0*/  @P2 STS.128 [R222+0x9800], RZ ;  /* 0x009800ffde002388 */ /* 0x000fe20000000c00 */
[----:B------:R-:W-:-:S03]  /*1be0*/  SEL R3, R3, 0xfffffff0, !P1 ;  /* 0xfffffff003037807 */ /* 0x000fc60004800000 */
[----:B------:R-:W-:Y:S01]  /*1bf0*/  @P2 STS.128 [R222+0xa800], RZ ;  /* 0x00a800ffde002388 */ /* 0x000fe20000000c00 */
[----:B------:R-:W-:Y:S01]  /*1c00*/  IMAD R219, R0, 0x2, R217 ;  /* 0x0000000200db7824 */ /* 0x000fe200078e02d9 */
[----:B------:R-:W-:Y:S01]  /*1c10*/  SHF.R.S32.HI R0, RZ, 0x1f, R156 ;  /* 0x0000001fff007819 */ /* 0x000fe2000001149c */
[----:B------:R-:W-:Y:S01]  /*1c20*/  IMAD R221, R3, 0x2, R220 ;  /* 0x0000000203dd7824 */ /* 0x000fe200078e02dc */
[----:B------:R-:W-:Y:S02]  /*1c30*/  @P2 STS.128 [R222+0xb800], RZ ;  /* 0x00b800ffde002388 */ /* 0x000fe40000000c00 */
[----:B------:R-:W-:Y:S02]  /*1c40*/  LEA.HI R0, R0, R156, RZ, 0x2 ;  /* 0x0000009c00007211 */ /* 0x000fe400078f10ff */
[----:B------:R-:W-:Y:S01]  /*1c50*/  @!PT LDS RZ, [RZ] ;  /* 0x00000000fffff984 */ /* 0x000fe20000000800 */
[----:B------:R-:W-:Y:S01]  /*1c60*/  @!PT LDS RZ, [RZ] ;  /* 0x00000000fffff984 */ /* 0x000fe20000000800 */
[----:B------:R-:W-:Y:S01]  /*1c70*/  @!PT LDS RZ, [RZ] ;  /* 0x00000000fffff984 */ /* 0x000fe20000000800 */
[----:B------:R1:W-:Y:S02]  /*1c80*/  @!P2 LDGSTS.E.BYPASS.LTC128B.128 [R222+0x9800], [R6.64] ;  /* 0x0980000006deafae */ /* 0x0003e4000b901d58 */
[----:B------:R-:W-:Y:S01]  /*1c90*/  SHF.R.S32.HI R167, RZ, 0x2, R0 ;  /* 0x00000002ffa77819 */ /* 0x000fe20000011400 */
[----:B------:R-:W-:Y:S01]  /*1ca0*/  IMAD.U32 R0, RZ, RZ, UR10 ;  /* 0x0000000aff007e24 */ /* 0x000fe2000f8e00ff */
[----:B------:R1:W-:Y:S02]  /*1cb0*/  @!P2 LDGSTS.E.BYPASS.LTC128B.128 [R222+0xa800], [R6.64+0x40] ;  /* 0x0a80004006deafae */ /* 0x0003e4000b901d58 */
[----:B------:R-:W-:-:S02]  /*1cc0*/  IADD3 R2, R2, 0x1, R167 ;  /* 0x0000000102027810 */ /* 0x000fc40007ffe0a7 */
[----:B------:R1:W-:Y:S02]  /*1cd0*/  @!P2 LDGSTS.E.BYPASS.LTC128B.128 [R222+0xb800], [R6.64+0x80] ;  /* 0x0b80008006deafae */ /* 0x0003e4000b901d58 */
[----:B------:R-:W-:Y:S02]  /*1ce0*/  IADD3 R2, R2, UR7, -R0 ;  /* 0x0000000702027c10 */ /* 0x000fe4000fffe800 */
[----:B------:R-:W-:Y:S02]  /*1cf0*/  LDSM.16.M88.4 R16, [R220] ;  /* 0x00000000dc10783b */ /* 0x000fe40000000200 */
[----:B------:R-:W-:Y:S02]  /*1d00*/  IADD3 R2, R2, c[0x0][0x2e8], RZ ;  /* 0x0000ba0002027a10 */ /* 0x000fe40007ffe0ff */
[----:B---3--:R-:W2:Y:S04]  /*1d10*/  LDSM.16.M88.4 R8, [R217+0x6000] ;  /* 0x00600000d908783b */ /* 0x008ea80000000200 */
[----:B------:R-:W3:Y:S04]  /*1d20*/  LDSM.16.M88.4 R20, [R217+0x6400] ;  /* 0x00640000d914783b */ /* 0x000ee80000000200 */
[----:B------:R-:W-:Y:S04]  /*1d30*/  LDSM.16.M88.4 R44, [R217+0x6800] ;  /* 0x00680000d92c783b */ /* 0x000fe80000000200 */
[----:B------:R-:W-:Y:S04]  /*1d40*/  LDSM.16.M88.4 R40, [R217+0x6c00] ;  /* 0x006c0000d928783b */ /* 0x000fe80000000200 */
[----:B------:R-:W-:Y:S04]  /*1d50*/  LDSM.16.M88.4 R12, [R221+0x1000] ;  /* 0x00100000dd0c783b */ /* 0x000fe80000000200 */
[----:B-1----:R-:W1:Y:S04]  /*1d60*/  LDSM.16.M88.4 R4, [R220+0x1000] ;  /* 0x00100000dc04783b */ /* 0x002e680000000200 */
[----:B------:R-:W4:Y:S04]  /*1d70*/  LDSM.16.M88.4 R32, [R219+0x6400] ;  /* 0x00640000db20783b */ /* 0x000f280000000200 */
[----:B------:R-:W5:Y:S04]  /*1d80*/  LDSM.16.M88.4 R36, [R219+0x6000] ;  /* 0x00600000db24783b */ /* 0x000f680000000200 */
[----:B------:R-:W4:Y:S04]  /*1d90*/  LDSM.16.M88.4 R28, [R219+0x6800] ;  /* 0x00680000db1c783b */ /* 0x000f280000000200 */
[----:B------:R-:W4:Y:S01]  /*1da0*/  LDSM.16.M88.4 R24, [R219+0x6c00] ;  /* 0x006c0000db18783b */ /* 0x000f220000000200 */
[C---:B--2---:R-:W-:Y:S03]  /*1db0*/  HMMA.16816.F32 R124, R16.reuse, R8, RZ ;  /* 0x00000008107c723c */ /* 0x044fe600000018ff */
[----:B------:R-:W-:Y:S04]  /*1dc0*/  LDSM.16.M88.4 R64, [R217+0x7400] ;  /* 0x00740000d940783b */ /* 0x000fe80000000200 */
[----:B------:R-:W-:Y:S01]  /*1dd0*/  LDSM.16.M88.4 R68, [R217+0x7000] ;  /* 0x00700000d944783b */ /* 0x000fe20000000200 */
[C---:B------:R-:W-:Y:S03]  /*1de0*/  HMMA.16816.F32 R136, R16.reuse, R10, RZ ;  /* 0x0000000a1088723c */ /* 0x040fe600000018ff */
[----:B------:R-:W-:Y:S04]  /*1df0*/  LDSM.16.M88.4 R60, [R217+0x7800] ;  /* 0x00780000d93c783b */ /* 0x000fe80000000200 */
[----:B------:R-:W-:Y:S01]  /*1e00*/  LDSM.16.M88.4 R92, [R217+0x7c00] ;  /* 0x007c0000d95c783b */ /* 0x000fe20000000200 */
[----:B---3--:R-:W-:Y:S03]  /*1e10*/  HMMA.16816.F32 R112, R16, R20, RZ ;  /* 0x000000141070723c */ /* 0x008fe600000018ff */
[----:B------:R-:W0:Y:S04]  /*1e20*/  LDGDEPBAR ;  /* 0x00000000000079af */ /* 0x000e280000000000 */
[----:B------:R-:W-:Y:S01]  /*1e30*/  STL [R1+0x5c], R167 ;  /* 0x00005ca701007387 */ /* 0x000fe20000100800 */
[C---:B-1----:R-:W-:Y:S08]  /*1e40*/  HMMA.16816.F32 R72, R4.reuse, R8, RZ ;  /* 0x000000080448723c */ /* 0x042ff000000018ff */
[C---:B------:R-:W-:Y:S01]  /*1e50*/  HMMA.16816.F32 R76, R4.reuse, R10, RZ ;  /* 0x0000000a044c723c */ /* 0x040fe200000018ff */
[----:B------:R-:W1:Y:S07]  /*1e60*/  LDSM.16.M88.4 R8, [R221] ;  /* 0x00000000dd08783b */ /* 0x000e6e0000000200 */
[C---:B------:R-:W-:Y:S08]  /*1e70*/  HMMA.16816.F32 R56, R4.reuse, R20, RZ ;  /* 0x000000140438723c */ /* 0x040ff000000018ff */
[C---:B------:R-:W-:Y:S08]  /*1e80*/  HMMA.16816.F32 R52, R4.reuse, R44, RZ ;  /* 0x0000002c0434723c */ /* 0x040ff000000018ff */
[C---:B------:R-:W-:Y:S08]  /*1e90*/  HMMA.16816.F32 R80, R4.reuse, R22, RZ ;  /* 0x000000160450723c */ /* 0x040ff000000018ff */
[C---:B------:R-:W-:Y:S08]  /*1ea0*/  HMMA.16816.F32 R48, R4.reuse, R40, RZ ;  /* 0x000000280430723c */ /* 0x040ff000000018ff */
[C---:B------:R-:W-:Y:S08]  /*1eb0*/  HMMA.16816.F32 R88, R4.reuse, R46, RZ ;  /* 0x0000002e0458723c */ /* 0x040ff000000018ff */
[----:B------:R-:W-:Y:S01]  /*1ec0*/  HMMA.16816.F32 R84, R4, R42, RZ ;  /* 0x0000002a0454723c */ /* 0x000fe200000018ff */
[----:B------:R-:W2:Y:S07]  /*1ed0*/  LDSM.16.M88.4 R4, [R220+0x3000] ;  /* 0x00300000dc04783b */ /* 0x000eae0000000200 */
[C---:B------:R-:W-:Y:S08]  /*1ee0*/  HMMA.16816.F32 R132, R16.reuse, R22, RZ ;  /* 0x000000161084723c */ /* 0x040ff000000018ff */
[C---:B------:R-:W-:Y:S08]  /*1ef0*/  HMMA.16816.F32 R108, R16.reuse, R44, RZ ;  /* 0x0000002c106c723c */ /* 0x040ff000000018ff */
[C---:B------:R-:W-:Y:S08]  /*1f00*/  HMMA.16816.F32 R128, R16.reuse, R46, RZ ;  /* 0x0000002e1080723c */ /* 0x040ff000000018ff */
[C---:B------:R-:W-:Y:S08]  /*1f10*/  HMMA.16816.F32 R100, R16.reuse, R40, RZ ;  /* 0x000000281064723c */ /* 0x040ff000000018ff */
[----:B------:R-:W-:Y:S01]  /*1f20*/  HMMA.16816.F32 R120, R16, R42, RZ ;  /* 0x0000002a1078723c */ /* 0x000fe200000018ff */
[----:B------:R-:W3:Y:S07]  /*1f30*/  LDSM.16.M88.4 R16, [R220+0x2000] ;  /* 0x00200000dc10783b */ /* 0x000eee0000000200 */
[C---:B----4-:R-:W-:Y:S08]  /*1f40*/  HMMA.16816.F32 R104, R12.reuse, R32, R56 ;  /* 0x000000200c68723c */ /* 0x050ff00000001838 */
[C---:B-----5:R-:W-:Y:S08]  /*1f50*/  HMMA.16816.F32 R116, R12.reuse, R36, R72 ;  /* 0x000000240c74723c */ /* 0x060ff00000001848 */
        /* <DEDUP_REMOVED lines=8> */
[C---:B------:R-:W-:Y:S08]  /*1fe0*/  HMMA.16816.F32 R84, R8.reuse, R32, R112 ;  /* 0x000000200854723c */ /* 0x040ff00000001870 */
[C---:B------:R-:W-:Y:S01]  /*1ff0*/  HMMA.16816.F32 R72, R8.reuse, R38, R136 ;  /* 0x000000260848723c */ /* 0x040fe20000001888 */
[----:B------:R-:W1:Y:S07]  /*2000*/  LDSM.16.M88.4 R36, [R219+0x7000] ;  /* 0x00700000db24783b */ /* 0x000e6e0000000200 */
[C---:B------:R-:W-:Y:S01]  /*2010*/  HMMA.16816.F32 R56, R8.reuse, R34, R132 ;  /* 0x000000220838723c */ /* 0x040fe20000001884 */
[----:B------:R-:W4:Y:S07]  /*2020*/  LDSM.16.M88.4 R32, [R219+0x7400] ;  /* 0x00740000db20783b */ /* 0x000f2e0000000200 */
[C---:B------:R-:W-:Y:S08]  /*2030*/  HMMA.16816.F32 R140, R8.reuse, R28, R108 ;  /* 0x0000001c088c723c */ /* 0x040ff0000000186c */
[C---:B------:R-:W-:Y:S08]  /*2040*/  HMMA.16816.F32 R76, R8.reuse, R24, R100 ;  /* 0x00000018084c723c */ /* 0x040ff00000001864 */
[C---:B------:R-:W-:Y:S01]  /*2050*/  HMMA.16816.F32 R48, R8.reuse, R30, R128 ;  /* 0x0000001e0830723c */ /* 0x040fe20000001880 */
[----:B------:R-:W-:Y:S04]  /*2060*/  LDSM.16.M88.4 R28, [R219+0x7800] ;  /* 0x00780000db1c783b */ /* 0x000fe80000000200 */
[----:B------:R-:W-:Y:S03]  /*2070*/  LDSM.16.M88.4 R128, [R217+0x8c00] ;  /* 0x008c0000d980783b */ /* 0x000fe60000000200 */
[----:B------:R-:W-:Y:S01]  /*2080*/  HMMA.16816.F32 R124, R8, R26, R120 ;  /* 0x0000001a087c723c */ /* 0x000fe20000001878 */
[----:B------:R-:W5:Y:S04]  /*2090*/  LDSM.16.M88.4 R24, [R219+0x7c00] ;  /* 0x007c0000db18783b */ /* 0x000f680000000200 */
[----:B------:R-:W1:Y:S03]  /*20a0*/  LDSM.16.M88.4 R8, [R221+0x2000] ;  /* 0x00200000dd08783b */ /* 0x000e660000000200 */
[C---:B--2---:R-:W-:Y:S08]  /*20b0*/  HMMA.16816.F32 R148, R4.reuse, R64, R104 ;  /* 0x000000400494723c */ /* 0x044ff00000001868 */
        /* <DEDUP_REMOVED lines=9> */
[----:B------:R-:W2:Y:S07]  /*2150*/  LDSM.16.M88.4 R4, [R220+0x5000] ;  /* 0x00500000dc04783b */ /* 0x000eae0000000200 */
[C---:B---3--:R-:W-:Y:S08]  /*2160*/  HMMA.16816.F32 R116, R16.reuse, R68, R88 ;  /* 0x000000441074723c */ /* 0x048ff00000001858 */
[C---:B------:R-:W-:Y:S08]  /*2170*/  HMMA.16816.F32 R88, R16.reuse, R64, R84 ;  /* 0x000000401058723c */ /* 0x040ff00000001854 */
[C---:B------:R-:W-:Y:S01]  /*2180*/  HMMA.16816.F32 R84, R16.reuse, R62, R48 ;  /* 0x0000003e1054723c */ /* 0x040fe20000001830 */
[----:B------:R-:W3:Y:S07]  /*2190*/  LDSM.16.M88.4 R48, [R217+0x8800] ;  /* 0x00880000d930783b */ /* 0x000eee0000000200 */
[C---:B------:R-:W-:Y:S08]  /*21a0*/  HMMA.16816.F32 R108, R16.reuse, R70, R72 ;  /* 0x00000046106c723c */ /* 0x040ff00000001848 */
[C---:B------:R-:W-:Y:S08]  /*21b0*/  HMMA.16816.F32 R100, R16.reuse, R66, R56 ;  /* 0x000000421064723c */ /* 0x040ff00000001838 */
[C---:B------:R-:W-:Y:S08]  /*21c0*/  HMMA.16816.F32 R112, R16.reuse, R92, R76 ;  /* 0x0000005c1070723c */ /* 0x040ff0000000184c */
[C---:B------:R-:W-:Y:S08]  /*21d0*/  HMMA.16816.F32 R96, R16.reuse, R60, R140 ;  /* 0x0000003c1060723c */ /* 0x040ff0000000188c */
[----:B------:R-:W-:Y:S01]  /*21e0*/  HMMA.16816.F32 R80, R16, R94, R124 ;  /* 0x0000005e1050723c */ /* 0x000fe2000000187c */
[----:B------:R-:W2:Y:S06]  /*21f0*/  LDSM.16.M88.4 R16, [R220+0x4000] ;  /* 0x00400000dc10783b */ /* 0x000eac0000000200 */
[----:B------:R-:W-:Y:S01]  /*2200*/  IMAD R125, R164, 0x8, R163 ;  /* 0x00000008a47d7824 */ /* 0x000fe200078e02a3 */
[C---:B-1----:R-:W-:Y:S04]  /*2210*/  HMMA.16816.F32 R76, R12.reuse, R36, R136 ;  /* 0x000000240c4c723c */ /* 0x042fe80000001888 */
[----:B------:R-:W-:Y:S04]  /*2220*/  STL [R1+0x4], R125 ;  /* 0x0000047d01007387 */ /* 0x000fe80000100800 */
[C---:B------:R-:W-:Y:S08]  /*2230*/  HMMA.16816.F32 R72, R12.reuse, R38, R104 ;  /* 0x000000260c48723c */ /* 0x040ff00000001868 */
[C---:B----4-:R-:W-:Y:S08]  /*2240*/  HMMA.16816.F32 R64, R12.reuse, R34, R40 ;  /* 0x000000220c40723c */ /* 0x050ff00000001828 */
[C---:B------:R-:W-:Y:S08]  /*2250*/  HMMA.16816.F32 R68, R12.reuse, R32, R148 ;  /* 0x000000200c44723c */ /* 0x040ff00000001894 */
[C---:B-----5:R-:W-:Y:S08]  /*2260*/  HMMA.16816.F32 R52, R12.reuse, R24, R144 ;  /* 0x000000180c34723c */ /* 0x060ff00000001890 */
[C---:B------:R-:W-:Y:S08]  /*2270*/  HMMA.16816.F32 R60, R12.reuse, R28, R152 ;  /* 0x0000001c0c3c723c */ /* 0x040ff00000001898 */
[C---:B------:R-:W-:Y:S08]  /*2280*/  HMMA.16816.F32 R56, R12.reuse, R30, R132 ;  /* 0x0000001e0c38723c */ /* 0x040ff00000001884 */
[----:B------:R-:W-:Y:S08]  /*2290*/  HMMA.16816.F32 R40, R12, R26, R120 ;  /* 0x0000001a0c28723c */ /* 0x000ff00000001878 */
        /* <DEDUP_REMOVED lines=9> */
[----:B------:R-:W1:Y:S04]  /*2330*/  LDSM.16.M88.4 R8, [R221+0x4000] ;  /* 0x00400000dd08783b */ /* 0x000e680000000200 */
[----:B------:R-:W-:Y:S02]  /*2340*/  LDSM.16.M88.4 R24, [R219+0x8800] ;  /* 0x00880000db18783b */ /* 0x000fe40000000200 */
[----:B------:R-:W-:Y:S01]  /*2350*/  IMAD R80, R159, 0x20, R158 ;  /* 0x000000209f507824 */ /* 0x000fe200078e029e */
[C---:B--2---:R-:W-:Y:S08]  /*2360*/  HMMA.16816.F32 R140, R4.reuse, R20, R76 ;  /* 0x00000014048c723c */ /* 0x044ff0000000184c */
[C---:B------:R-:W-:Y:S08]  /*2370*/  HMMA.16816.F32 R28, R4.reuse, R22, R72 ;  /* 0x00000016041c723c */ /* 0x040ff00000001848 */
[C---:B------:R-:W-:Y:S08]  /*2380*/  HMMA.16816.F32 R72, R4.reuse, R44, R68 ;  /* 0x0000002c0448723c */ /* 0x040ff00000001844 */
[C---:B------:R-:W-:Y:S08]  /*2390*/  HMMA.16816.F32 R76, R4.reuse, R46, R64 ;  /* 0x0000002e044c723c */ /* 0x040ff00000001840 */
[C---:B---3--:R-:W-:Y:S08]  /*23a0*/  HMMA.16816.F32 R104, R4.reuse, R48, R60 ;  /* 0x000000300468723c */ /* 0x048ff0000000183c */
[C---:B------:R-:W-:Y:S08]  /*23b0*/  HMMA.16816.F32 R108, R4.reuse, R50, R56 ;  /* 0x00000032046c723c */ /* 0x040ff00000001838 */
[C---:B------:R-:W-:Y:S07]  /*23c0*/  HMMA.16816.F32 R116, R4.reuse, R128, R52 ;  /* 0x000000800474723c */ /* 0x040fee0000001834 */
[C---:B------:R-:W-:Y:S01]  /*23d0*/  IMNMX R52, R2.reuse, UR7, PT ;  /* 0x0000000702347c17 */ /* 0x040fe2000b800200 */
[----:B------:R-:W-:Y:S01]  /*23e0*/  HMMA.16816.F32 R120, R4, R130, R40 ;  /* 0x000000820478723c */ /* 0x000fe20000001828 */
[----:B------:R-:W2:Y:S07]  /*23f0*/  LDSM.16.M88.4 R4, [R221+0x5000] ;  /* 0x00500000dd04783b */ /* 0x000eae0000000200 */
[C---:B------:R-:W-:Y:S08]  /*2400*/  HMMA.16816.F32 R112, R16.reuse, R20, R12 ;  /* 0x000000141070723c */ /* 0x040ff0000000180c */
[C---:B------:R-:W-:Y:S01]  /*2410*/  HMMA.16816.F32 R12, R16.reuse, R22, R36 ;  /* 0x00000016100c723c */ /* 0x040fe20000001824 */
[----:B------:R-:W3:Y:S07]  /*2420*/  LDSM.16.M88.4 R20, [R219+0x8400] ;  /* 0x00840000db14783b */ /* 0x000eee0000000200 */
[C---:B------:R-:W-:Y:S08]  /*2430*/  HMMA.16816.F32 R40, R16.reuse, R44, R88 ;  /* 0x0000002c1028723c */ /* 0x040ff00000001858 */
[C---:B------:R-:W-:Y:S08]  /*2440*/  HMMA.16816.F32 R56, R16.reuse, R48, R96 ;  /* 0x000000301038723c */ /* 0x040ff00000001860 */
[----:B------:R-:W-:Y:S08]  /*2450*/  HMMA.16816.F32 R64, R16, R50, R84 ;  /* 0x000000321040723c */ /* 0x000ff00000001854 */
[-C--:B-1----:R-:W-:Y:S07]  /*2460*/  HMMA.16816.F32 R48, R8, R34.reuse, R12 ;  /* 0x000000220830723c */ /* 0x082fee000000180c */
[----:B------:R-:W-:Y:S01]  /*2470*/  IMAD.U32 R12, RZ, RZ, UR29 ;  /* 0x0000001dff0c7e24 */ /* 0x000fe2000f8e00ff */
[----:B--2---:R-:W-:Y:S01]  /*2480*/  HMMA.16816.F32 R28, R4, R34, R28 ;  /* 0x00000022041c723c */ /* 0x004fe2000000181c */
[----:B------:R-:W-:-:S02]  /*2490*/  IADD3 R15, R2, 0x8, RZ ;  /* 0x00000008020f7810 */ /* 0x000fc40007ffe0ff */
[----:B------:R-:W-:Y:S01]  /*24a0*/  IMAD R0, R12, 0x40, R165 ;  /* 0x000000400c007824 */ /* 0x000fe200078e02a5 */
[C---:B------:R-:W-:Y:S02]  /*24b0*/  IADD3 R14, R2.reuse, 0x40, RZ ;  /* 0x00000040020e7810 */ /* 0x040fe40007ffe0ff */
[----:B------:R-:W-:Y:S02]  /*24c0*/  IADD3 R2, R2, 0x48, RZ ;  /* 0x0000004802027810 */ /* 0x000fe40007ffe0ff */
[----:B------:R-:W-:Y:S01]  /*24d0*/  HMMA.16816.F32 R44, R16, R46, R100 ;  /* 0x0000002e102c723c */ /* 0x000fe20000001864 */
[----:B------:R-:W-:Y:S02]  /*24e0*/  IADD3 R13, R0, 0x8, RZ ;  /* 0x00000008000d7810 */ /* 0x000fe40007ffe0ff */
[----:B------:R-:W-:Y:S02]  /*24f0*/  IMNMX R55, R15, UR7, PT ;  /* 0x000000070f377c17 */ /* 0x000fe4000b800200 */
[----:B------:R-:W-:-:S02]  /*2500*/  IMNMX R54, R2, UR7, PT ;  /* 0x0000000702367c17 */ /* 0x000fc4000b800200 */
[C---:B------:R-:W-:Y:S01]  /*2510*/  ISETP.GE.AND P5, PT, R13.reuse, R52, PT ;  /* 0x000000340d00720c */ /* 0x040fe20003fa6270 */
[-C--:B---3--:R-:W-:Y:S01]  /*2520*/  HMMA.16816.F32 R40, R8, R20.reuse, R40 ;  /* 0x000000140828723c */ /* 0x088fe20000001828 */
[----:B------:R-:W-:Y:S02]  /*2530*/  ISETP.GE.AND P2, PT, R13, R55, PT ;  /* 0x000000370d00720c */ /* 0x000fe40003f46270 */
[----:B------:R-:W-:Y:S02]  /*2540*/  IMNMX R53, R14, UR7, PT ;  /* 0x000000070e357c17 */ /* 0x000fe4000b800200 */
[----:B------:R-:W-:Y:S02]  /*2550*/  IADD3 R2, R0, 0x9, RZ ;  /* 0x0000000900027810 */ /* 0x000fe40007ffe0ff */
[----:B------:R-:W-:Y:S01]  /*2560*/  FSEL R145, R48, -INF , !P5 ;  /* 0xff80000030917808 */ /* 0x000fe20006800000 */
[----:B------:R-:W-:Y:S01]  /*2570*/  HMMA.16816.F32 R36, R4, R20, R72 ;  /* 0x000000140424723c */ /* 0x000fe20000001848 */
[----:B------:R-:W-:-:S02]  /*2580*/  FSEL R147, R50, -INF , !P2 ;  /* 0xff80000032937808 */ /* 0x000fc40005000000 */
[CC--:B------:R-:W-:Y:S02]  /*2590*/  ISETP.GE.AND P6, PT, R13.reuse, R53.reuse, PT ;  /* 0x000000350d00720c */ /* 0x0c0fe40003fc6270 */
[----:B------:R-:W-:Y:S02]  /*25a0*/  ISETP.GE.AND P5, PT, R13, R54, PT ;  /* 0x000000360d00720c */ /* 0x000fe40003fa6270 */
[----:B------:R-:W-:Y:S01]  /*25b0*/  ISETP.GE.AND P2, PT, R2, R53, PT ;  /* 0x000000350200720c */ /* 0x000fe20003f46270 */
[----:B------:R-:W-:Y:S01]  /*25c0*/  HMMA.16816.F32 R60, R4, R22, R76 ;  /* 0x00000016043c723c */ /* 0x000fe2000000184c */
[----:B------:R-:W-:-:S04]  /*25d0*/  IADD3 R12, R0, 0x1, RZ ;  /* 0x00000001000c7810 */ /* 0x000fc80007ffe0ff */
[----:B------:R-:W-:Y:S02]  /*25e0*/  ISETP.GE.AND P4, PT, R12, R52, PT ;  /* 0x000000340c00720c */ /* 0x000fe40003f86270 */
[----:B------:R-:W-:Y:S01]  /*25f0*/  FSEL R76, R28, -INF , !P6 ;  /* 0xff8000001c4c7808 */ /* 0x000fe20007000000 */
[----:B------:R-:W-:Y:S01]  /*2600*/  HMMA.16816.F32 R44, R8, R22, R44 ;  /* 0x00000016082c723c */ /* 0x000fe2000000182c */
[----:B------:R-:W-:Y:S01]  /*2610*/  FSEL R79, R30, -INF , !P5 ;  /* 0xff8000001e4f7808 */ /* 0x000fe20006800000 */
[----:B------:R-:W1:Y:S01]  /*2620*/  LDSM.16.M88.4 R20, [R219+0x8c00] ;  /* 0x008c0000db14783b */ /* 0x000e620000000200 */
[----:B------:R-:W-:Y:S01]  /*2630*/  FSEL R77, R29, -INF , !P2 ;  /* 0xff8000001d4d7808 */ /* 0x000fe20005000000 */
[----:B------:R-:W-:-:S04]  /*2640*/  DEPBAR.LE SB0, 0x0 ;  /* 0x000080000000791a */ /* 0x000fc80000000000 */
[C---:B------:R-:W-:Y:S01]  /*2650*/  ISETP.GE.AND P6, PT, R2.reuse, R52, PT ;  /* 0x000000340200720c */ /* 0x040fe20003fc6270 */
[----:B------:R-:W-:Y:S01]  /*2660*/  HMMA.16816.F32 R56, R8, R24, R56 ;  /* 0x000000180838723c */ /* 0x000fe20000001838 */
[----:B------:R-:W-:Y:S01]  /*2670*/  BAR.SYNC.DEFER_BLOCKING 0x0 ;  /* 0x0000000000007b1d */ /* 0x000fe20000010000 */
[C---:B------:R-:W-:Y:S02]  /*2680*/  ISETP.GE.AND P5, PT, R2.reuse, R54, PT ;  /* 0x000000360200720c */ /* 0x040fe40003fa6270 */
[----:B------:R-:W-:Y:S02]  /*2690*/  ISETP.GE.AND P2, PT, R2, R55, PT ;  /* 0x000000370200720c */ /* 0x000fe40003f46270 */
[----:B------:R-:W-:Y:S02]  /*26a0*/  IADD3 R2, R0, 0x10, RZ ;  /* 0x0000001000027810 */ /* 0x000fe40007ffe0ff */
[----:B------:R-:W-:Y:S01]  /*26b0*/  FSEL R78, R31, -INF , !P5 ;  /* 0xff8000001f4e7808 */ /* 0x000fe20006800000 */
[----:B------:R-:W-:Y:S01]  /*26c0*/  HMMA.16816.F32 R68, R16, R128, R92 ;  /* 0x000000801044723c */ /* 0x000fe2000000185c */
[----:B------:R-:W-:-:S02]  /*26d0*/  ISETP.GE.AND P5, PT, R2, R52, PT ;  /* 0x000000340200720c */ /* 0x000fc40003fa6270 */
[----:B------:R-:W-:Y:S02]  /*26e0*/  FSEL R144, R49, -INF , !P6 ;  /* 0xff80000031907808 */ /* 0x000fe40007000000 */
[----:B------:R-:W-:Y:S02]  /*26f0*/  FSEL R146, R51, -INF , !P2 ;  /* 0xff80000033927808 */ /* 0x000fe40005000000 */
[----:B------:R-:W-:Y:S01]  /*2700*/  FSEL R155, R40, -INF , !P5 ;  /* 0xff800000289b7808 */ /* 0x000fe20006800000 */
[----:B------:R-:W-:Y:S01]  /*2710*/  HMMA.16816.F32 R28, R4, R24, R104 ;  /* 0x00000018041c723c */ /* 0x000fe20000001868 */
[C---:B------:R-:W-:Y:S02]  /*2720*/  ISETP.GE.AND P2, PT, R2.reuse, R55, PT ;  /* 0x000000370200720c */ /* 0x040fe40003f46270 */
[C---:B------:R-:W-:Y:S02]  /*2730*/  ISETP.GE.AND P6, PT, R2.reuse, R53, PT ;  /* 0x000000350200720c */ /* 0x040fe40003fc6270 */
[----:B------:R-:W-:-:S02]  /*2740*/  ISETP.GE.AND P5, PT, R2, R54, PT ;  /* 0x000000360200720c */ /* 0x000fc40003fa6270 */
[----:B------:R-:W-:Y:S02]  /*2750*/  IADD3 R2, R0, 0x11, RZ ;  /* 0x0000001100027810 */ /* 0x000fe40007ffe0ff */
[----:B------:R-:W-:Y:S02]  /*2760*/  FSEL R165, R42, -INF , !P2 ;  /* 0xff8000002aa57808 */ /* 0x000fe40005000000 */
[----:B------:R-:W-:Y:S02]  /*2770*/  ISETP.GE.AND P2, PT, R2, R52, PT ;  /* 0x000000340200720c */ /* 0x000fe40003f46270 */
[----:B------:R-:W-:Y:S02]  /*2780*/  FSEL R124, R38, -INF , !P5 ;  /* 0xff800000267c7808 */ /* 0x000fe40006800000 */
[----:B------:R-:W-:Y:S01]  /*2790*/  FSEL R154, R41, -INF , !P2 ;  /* 0xff800000299a7808 */ /* 0x000fe20005000000 */
[----:B-1----:R-:W-:Y:S01]  /*27a0*/  HMMA.16816.F32 R48, R8, R20, R68 ;  /* 0x000000140830723c */ /* 0x002fe20000001844 */
[----:B------:R-:W-:-:S02]  /*27b0*/  ISETP.GE.AND P3, PT, R12, R55, PT ;  /* 0x000000370c00720c */ /* 0x000fc40003f66270 */
[CC--:B------:R-:W-:Y:S02]  /*27c0*/  ISETP.GE.AND P1, PT, R12.reuse, R53.reuse, PT ;  /* 0x000000350c00720c */ /* 0x0c0fe40003f26270 */
[-C--:B------:R-:W-:Y:S02]  /*27d0*/  ISETP.GE.AND P0, PT, R12, R54.reuse, PT ;  /* 0x000000360c00720c */ /* 0x080fe40003f06270 */
[C---:B------:R-:W-:Y:S02]  /*27e0*/  ISETP.GE.AND P5, PT, R2.reuse, R53, PT ;  /* 0x000000350200720c */ /* 0x040fe40003fa6270 */
[----:B------:R-:W-:Y:S02]  /*27f0*/  ISETP.GE.AND P2, PT, R2, R54, PT ;  /* 0x000000360200720c */ /* 0x000fe40003f46270 */
[----:B------:R-:W-:Y:S02]  /*2800*/  IADD3 R12, R0, 0x18, RZ ;  /* 0x00000018000c7810 */ /* 0x000fe40007ffe0ff */
        /* <DEDUP_REMOVED lines=13> */
[----:B------:R-:W-:Y:S01]  /*28e0*/  FSEL R62, R62, -INF , !P2 ;  /* 0xff8000003e3e7808 */ /* 0x000fe20005000000 */
[----:B------:R-:W-:Y:S01]  /*28f0*/  HMMA.16816.F32 R40, R4, R26, R108 ;  /* 0x0000001a0428723c */ /* 0x000fe2000000186c */
[----:B------:R-:W-:-:S02]  /*2900*/  FSEL R61, R61, -INF , !P5 ;  /* 0xff8000003d3d7808 */ /* 0x000fc40006800000 */
[----:B------:R-:W-:Y:S02]  /*2910*/  ISETP.GE.AND P6, PT, R12, R53, PT ;  /* 0x000000350c00720c */ /* 0x000fe40003fc6270 */
[C---:B------:R-:W-:Y:S02]  /*2920*/  ISETP.GE.AND P2, PT, R2.reuse, R54, PT ;  /* 0x000000360200720c */ /* 0x040fe40003f46270 */
[----:B------:R-:W-:Y:S01]  /*2930*/  ISETP.GE.AND P5, PT, R2, R55, PT ;  /* 0x000000370200720c */ /* 0x000fe20003fa6270 */
[----:B------:R-:W-:Y:S01]  /*2940*/  HMMA.16816.F32 R24, R16, R130, R132 ;  /* 0x000000821018723c */ /* 0x000fe20000001884 */
[----:B------:R-:W-:Y:S02]  /*2950*/  IADD3 R12, R0, 0x20, RZ ;  /* 0x00000020000c7810 */ /* 0x000fe40007ffe0ff */
[----:B------:R-:W-:Y:S02]  /*2960*/  FSEL R60, R60, -INF , !P6 ;  /* 0xff8000003c3c7808 */ /* 0x000fe40007000000 */
[----:B------:R-:W-:-:S02]  /*2970*/  FSEL R63, R63, -INF , !P2 ;  /* 0xff8000003f3f7808 */ /* 0x000fc40005000000 */
[----:B------:R-:W-:Y:S01]  /*2980*/  FSEL R151, R47, -INF , !P5 ;  /* 0xff8000002f977808 */ /* 0x000fe20006800000 */
[-C--:B------:R-:W-:Y:S01]  /*2990*/  HMMA.16816.F32 R16, R8, R32.reuse, R112 ;  /* 0x000000200810723c */ /* 0x080fe20000001870 */
[-C--:B------:R-:W-:Y:S02]  /*29a0*/  ISETP.GE.AND P6, PT, R2, R52.reuse, PT ;  /* 0x000000340200720c */ /* 0x080fe40003fc6270 */
[C---:B------:R-:W-:Y:S02]  /*29b0*/  ISETP.GE.AND P5, PT, R12.reuse, R52, PT ;  /* 0x000000340c00720c */ /* 0x040fe40003fa6270 */
        /* <DEDUP_REMOVED lines=12> */
[-C--:B------:R-:W-:Y:S01]  /*2a80*/  HMMA.16816.F32 R4, R4, R22.reuse, R120 ;  /* 0x000000160404723c */ /* 0x080fe20000001878 */
        /* <DEDUP_REMOVED lines=8> */
[----:B------:R-:W-:Y:S02]  /*2b10*/  FSEL R208, R31, -INF , !P2 ;  /* 0xff8000001fd07808 */ /* 0x000fe40005000000 */
[C---:B------:R-:W-:Y:S02]  /*2b20*/  ISETP.GE.AND P5, PT, R12.reuse, R52, PT ;  /* 0x000000340c00720c */ /* 0x040fe40003fa6270 */
[C---:B------:R-:W-:Y:S02]  /*2b30*/  ISETP.GE.AND P6, PT, R12.reuse, R55, PT ;  /* 0x000000370c00720c */ /* 0x040fe40003fc6270 */
[----:B------:R-:W-:-:S02]  /*2b40*/  ISETP.GE.AND P2, PT, R12, R53, PT ;  /* 0x000000350c00720c */ /* 0x000fc40003f46270 */
[----:B------:R-:W-:Y:S02]  /*2b50*/  IADD3 R2, R0, 0x29, RZ ;  /* 0x0000002900027810 */ /* 0x000fe40007ffe0ff */
[----:B------:R-:W-:Y:S02]  /*2b60*/  FSEL R224, R36, -INF , !P5 ;  /* 0xff80000024e07808 */ /* 0x000fe40006800000 */
[----:B------:R-:W-:Y:S02]  /*2b70*/  FSEL R215, R38, -INF , !P6 ;  /* 0xff80000026d77808 */ /* 0x000fe40007000000 */
[----:B------:R-:W-:Y:S02]  /*2b80*/  FSEL R184, R40, -INF , !P2 ;  /* 0xff80000028b87808 */ /* 0x000fe40005000000 */
[----:B------:R-:W-:Y:S02]  /*2b90*/  ISETP.GE.AND P5, PT, R12, R54, PT ;  /* 0x000000360c00720c */ /* 0x000fe40003fa6270 */
[----:B------:R-:W-:-:S02]  /*2ba0*/  ISETP.GE.AND P6, PT, R2, R53, PT ;  /* 0x000000350200720c */ /* 0x000fc40003fc6270 */
[----:B------:R-:W-:Y:S02]  /*2bb0*/  ISETP.GE.AND P2, PT, R2, R54, PT ;  /* 0x000000360200720c */ /* 0x000fe40003f46270 */
        /* <DEDUP_REMOVED lines=24> */
[----:B------:R-:W-:Y:S02]  /*2d40*/  PLOP3.LUT P0, PT, PT, PT, UP0, 0x80, 0x0 ;  /* 0x000000000000781c */ /* 0x000fe40003f0f008 */
        /* <DEDUP_REMOVED lines=25> */
[----:B------:R-:W-:Y:S01]  /*2ee0*/  IMAD.IADD R0, R160, 0x1, R80 ;  /* 0x00000001a0007824 */ /* 0x000fe200078e0250 */
[----:B------:R-:W-:Y:S02]  /*2ef0*/  FSEL R214, R5, -INF , !P2 ;  /* 0xff80000005d67808 */ /* 0x000fe40005000000 */
[----:B------:R-:W-:Y:S02]  /*2f00*/  FSEL R228, R7, -INF , !P1 ;  /* 0xff80000007e47808 */ /* 0x000fe40004800000 */
[----:B------:R-:W-:-:S02]  /*2f10*/  FSEL R235, R8, -INF , !P6 ;  /* 0xff80000008eb7808 */ /* 0x000fc40007000000 */
[----:B------:R-:W-:Y:S02]  /*2f20*/  FSEL R237, R10, -INF , !P4 ;  /* 0xff8000000aed7808 */ /* 0x000fe40006000000 */
[----:B------:R-:W-:Y:S02]  /*2f30*/  FSEL R236, R9, -INF , !P5 ;  /* 0xff80000009ec7808 */ /* 0x000fe40006800000 */
[----:B------:R-:W-:Y:S01]  /*2f40*/  FSEL R239, R11, -INF , !P3 ;  /* 0xff8000000bef7808 */ /* 0x000fe20005800000 */
[----:B------:R-:W-:Y:S05]  /*2f50*/  @!P0 BRA `(.L_x_338) ;  /* 0x0000017000008947 */ /* 0x000fea0003800000 */
[----:B------:R-:W-:Y:S01]  /*2f60*/  UIADD3 UR6, UR28, -0x2, URZ ;  /* 0xfffffffe1c067890 */ /* 0x000fe2000fffe03f */
[----:B------:R-:W-:-:S03]  /*2f70*/  IMAD.U32 R8, RZ, RZ, UR9 ;  /* 0x00000009ff087e24 */ /* 0x000fc6000f8e00ff */
[----:B------:R-:W-:Y:S02]  /*2f80*/  USHF.R.S32.HI UR5, URZ, 0x1f, UR6 ;  /* 0x0000001f3f057899 */ /* 0x000fe40008011406 */
[----:B------:R-:W-:Y:S01]  /*2f90*/  UIMAD UR4, UR19, UR6, URZ ;  /* 0x00000006130472a4 */ /* 0x000fe2000f8e023f */
[----:B------:R-:W-:-:S03]  /*2fa0*/  IMAD.U32 R6, RZ, RZ, UR6 ;  /* 0x00000006ff067e24 */ /* 0x000fc6000f8e00ff */
[----:B------:R-:W-:Y:S01]  /*2fb0*/  UIMAD UR4, UR5, UR20, UR4 ;  /* 0x00000014050472a4 */ /* 0x000fe2000f8e0204 */
[----:B------:R-:W-:-:S05]  /*2fc0*/  IMAD.WIDE.U32 R6, R6, UR20, R168 ;  /* 0x0000001406067c25 */ /* 0x000fca000f8e00a8 */
[----:B------:R-:W-:Y:S01]  /*2fd0*/  IADD3 R2, R7, UR4, RZ ;  /* 0x0000000407027c10 */ /* 0x000fe2000fffe0ff */
[----:B------:R-:W-:Y:S01]  /*2fe0*/  IMAD.U32 R7, RZ, RZ, UR8 ;  /* 0x00000008ff077e24 */ /* 0x000fe2000f8e00ff */
[----:B------:R-:W-:-:S04]  /*2ff0*/  LEA R4, P1, R6, c[0x0][0x168], 0x1 ;  /* 0x00005a0006047a11 */ /* 0x000fc800078208ff */
        /* <DEDUP_REMOVED lines=13> */
.L_x_338:
[----:B------:R-:W-:Y:S01]  /*30d0*/  FMNMX.FTZ R2, R32, R33, !PT ;  /* 0x0000002120027209 */ /* 0x000fe20007810000 */
[----:B------:R-:W-:Y:S01]  /*30e0*/  USHF.L.U32 UR4, UR29, 0x1, URZ ;  /* 0x000000011d047899 */ /* 0x000fe2000800063f */
[----:B-1----:R-:W-:Y:S01]  /*30f0*/  IADD3 R5, R125, 0x4, RZ ;  /* 0x000000047d057810 */ /* 0x002fe20007ffe0ff */
[----:B------:R-:W-:Y:S01]  /*3100*/  UIADD3 UR14, UR27, -0x4498517b, URZ ;  /* 0xbb67ae851b0e7890 */ /* 0x000fe2000fffe03f */
[----:B------:R-:W-:Y:S01]  /*3110*/  FMNMX.FTZ R2, R76, R2, !PT ;  /* 0x000000024c027209 */ /* 0x000fe20007810000 */
[----:B------:R-:W-:Y:S01]  /*3120*/  IMAD.WIDE.U32 R148, R166, -0x2daee0ad, RZ ;  /* 0xd2511f53a6947825 */ /* 0x000fe200078e00ff */
[----:B------:R-:W-:Y:S01]  /*3130*/  LOP3.LUT R23, R162, UR26, RZ, 0x3c, !PT ;  /* 0x0000001aa2177c12 */ /* 0x000fe2000f8e3cff */
[----:B------:R1:W-:Y:S01]  /*3140*/  STL [R1+0x50], R5 ;  /* 0x0000500501007387 */ /* 0x0003e20000100800 */
[----:B------:R-:W-:Y:S01]  /*3150*/  FMNMX.FTZ R2, R77, R2, !PT ;  /* 0x000000024d027209 */ /* 0x000fe20007810000 */
[----:B------:R-:W-:Y:S01]  /*3160*/  IMAD.WIDE.U32 R132, R5, -0x326172a9, RZ ;  /* 0xcd9e8d5705847825 */ /* 0x000fe200078e00ff */
[----:B------:R-:W-:Y:S01]  /*3170*/  UIADD3 UR15, UR26, -0x61c88647, URZ ;  /* 0x9e3779b91a0f7890 */ /* 0x000fe2000fffe03f */
[----:B------:R-:W-:Y:S01]  /*3180*/  STL [R1], R23 ;  /* 0x0000001701007387 */ /* 0x000fe20000100800 */
[----:B------:R-:W-:Y:S01]  /*3190*/  FMNMX.FTZ R2, R85, R2, !PT ;  /* 0x0000000255027209 */ /* 0x000fe20007810000 */
[----:B------:R-:W-:Y:S01]  /*31a0*/  IMAD.U32 R6, RZ, RZ, UR4 ;  /* 0x00000004ff067e24 */ /* 0x000fe2000f8e00ff */
[----:B------:R-:W-:Y:S01]  /*31b0*/  UIADD3 UR13, UR26, 0x3c6ef372, URZ ;  /* 0x3c6ef3721a0d7890 */ /* 0x000fe2000fffe03f */
[----:B------:R-:W-:Y:S01]  /*31c0*/  IMAD.SHL.U32 R216, R0, 0x2, RZ ;  /* 0x0000000200d87824 */ /* 0x000fe200078e00ff */
[----:B------:R-:W-:Y:S01]  /*31d0*/  FMNMX.FTZ R2, R84, R2, !PT ;  /* 0x0000000254027209 */ /* 0x000fe20007810000 */
[----:B------:R-:W-:Y:S01]  /*31e0*/  UIADD3 UR12, UR27, 0x76cf5d0a, URZ ;  /* 0x76cf5d0a1b0c7890 */ /* 0x000fe2000fffe03f */
[----:B------:R-:W-:Y:S01]  /*31f0*/  IMAD R243, R157, 0x10000, R157 ;  /* 0x000100009df37824 */ /* 0x000fe200078e029d */
[----:B------:R-:W-:Y:S01]  /*3200*/  UIADD3 UR10, UR27, 0x32370b8f, URZ ;  /* 0x32370b8f1b0a7890 */ /* 0x000fe2000fffe03f */
[----:B------:R-:W-:Y:S01]  /*3210*/  FMNMX.FTZ R2, R60, R2, !PT ;  /* 0x000000023c027209 */ /* 0x000fe20007810000 */
[----:B------:R-:W-:Y:S01]  /*3220*/  UIADD3 UR11, UR26, -0x255992d5, URZ ;  /* 0xdaa66d2b1a0b7890 */ /* 0x000fe2000fffe03f */
[----:B------:R-:W-:Y:S01]  /*3230*/  IMAD R218, R3, 0x2, R216 ;  /* 0x0000000203da7824 */ /* 0x000fe200078e02d8 */
[----:B------:R-:W-:Y:S01]  /*3240*/  UIADD3 UR9, UR26, 0x78dde6e4, URZ ;  /* 0x78dde6e41a097890 */ /* 0x000fe2000fffe03f */
[----:B------:R-:W-:Y:S01]  /*3250*/  FMNMX.FTZ R2, R61, R2, !PT ;  /* 0x000000023d027209 */ /* 0x000fe20007810000 */
[----:B------:R-:W-:Y:S01]  /*3260*/  UIADD3 UR6, UR27, -0x56f99767, URZ ;  /* 0xa90668991b067890 */ /* 0x000fe2000fffe03f */
[----:B------:R-:W-:Y:S01]  /*3270*/  LDSM.16.MT88.4 R80, [R216+0x9000] ;  /* 0x00900000d850783b */ /* 0x000fe20000004200 */
[----:B------:R-:W-:Y:S01]  /*3280*/  UIADD3 UR8, UR27, -0x126145ec, URZ ;  /* 0xed9eba141b087890 */ /* 0x000fe2000fffe03f */
[----:B------:R-:W-:Y:S01]  /*3290*/  FMNMX.FTZ R2, R187, R2, !PT ;  /* 0x00000002bb027209 */ /* 0x000fe20007810000 */
[----:B------:R-:W-:Y:S01]  /*32a0*/  UIADD3 UR7, UR26, 0x1715609d, URZ ;  /* 0x1715609d1a077890 */ /* 0x000fe2000fffe03f */
[----:B------:R-:W-:Y:S01]  /*32b0*/  LDSM.16.MT88.4 R88, [R218+0x9000] ;  /* 0x00900000da58783b */ /* 0x000fe20000004200 */
[----:B------:R-:W-:Y:S01]  /*32c0*/  IMAD.WIDE.U32 R246, R125, -0x326172a9, RZ ;  /* 0xcd9e8d577df67825 */ /* 0x000fe200078e00ff */
[----:B------:R-:W-:Y:S01]  /*32d0*/  FMNMX.FTZ R4, R185, R2, !PT ;  /* 0x00000002b9047209 */ /* 0x000fe20007810000 */
[----:B------:R-:W-:Y:S01]  /*32e0*/  UIADD3 UR4, UR4, 0x1, URZ ;  /* 0x0000000104047890 */ /* 0x000fe2000fffe03f */
        /* <DEDUP_REMOVED lines=20> */
[----:B-1----:R-:W-:-:S02]  /*3430*/  LOP3.LUT R5, R133, R23, RZ, 0x3c, !PT ;  /* 0x0000001785057212 */ /* 0x002fc400078e3cff */
[----:B------:R-:W-:Y:S01]  /*3440*/  FMNMX.FTZ R2, R211, R2, !PT ;  /* 0x00000002d3027209 */ /* 0x000fe20007810000 */
[----:B------:R-:W1:Y:S02]  /*3450*/  SHFL.BFLY PT, R134, R4, 0x2, 0x1f ;  /* 0x0c401f0004867f89 */ /* 0x000e6400000e0000 */
[----:B------:R-:W-:Y:S01]  /*3460*/  IMAD.WIDE.U32 R86, R5, -0x2daee0ad, RZ ;  /* 0xd2511f5305567825 */ /* 0x000fe200078e00ff */
[----:B------:R-:W-:Y:S01]  /*3470*/  FMNMX.FTZ R2, R208, R2, !PT ;  /* 0x00000002d0027209 */ /* 0x000fe20007810000 */
[----:B------:R-:W-:Y:S03]  /*3480*/  LDSM.16.MT88.4 R120, [R218+0xa400] ;  /* 0x00a40000da78783b */ /* 0x000fe60000004200 */
[----:B------:R-:W-:Y:S01]  /*3490*/  FMNMX.FTZ R2, R209, R2, !PT ;  /* 0x00000002d1027209 */ /* 0x000fe20007810000 */
[----:B------:R-:W-:Y:S03]  /*34a0*/  LDSM.16.MT88.4 R112, [R218+0xb400] ;  /* 0x00b40000da70783b */ /* 0x000fe60000004200 */
[----:B------:R-:W-:-:S04]  /*34b0*/  FMNMX.FTZ R2, R210, R2, !PT ;  /* 0x00000002d2027209 */ /* 0x000fc80007810000 */
[----:B------:R-:W-:-:S04]  /*34c0*/  FMNMX.FTZ R2, R234, R2, !PT ;  /* 0x00000002ea027209 */ /* 0x000fc80007810000 */
[----:B------:R-:W-:-:S04]  /*34d0*/  FMNMX.FTZ R2, R232, R2, !PT ;  /* 0x00000002e8027209 */ /* 0x000fc80007810000 */
[----:B------:R-:W-:Y:S02]  /*34e0*/  FMNMX.FTZ R5, R229, R2, !PT ;  /* 0x00000002e5057209 */ /* 0x000fe40007810000 */
[----:B-1----:R-:W-:Y:S02]  /*34f0*/  FMNMX.FTZ R134, R4, R134, !PT ;  /* 0x0000008604867209 */ /* 0x002fe40007810000 */
[----:B------:R-:W-:Y:S02]  /*3500*/  LOP3.LUT R4, R149, UR27, R6, 0x96, !PT ;  /* 0x0000001b95047c12 */ /* 0x000fe4000f8e9606 */
[----:B------:R-:W-:Y:S01]  /*3510*/  LOP3.LUT R2, R87, UR14, R148, 0x96, !PT ;  /* 0x0000000e57027c12 */ /* 0x000fe2000f8e9694 */
[----:B------:R-:W1:Y:S01]  /*3520*/  SHFL.BFLY PT, R10, R134, 0x1, 0x1f ;  /* 0x0c201f00860a7f89 */ /* 0x000e6200000e0000 */
[----:B------:R-:W-:Y:S01]  /*3530*/  FMNMX.FTZ R8, R228, R5, !PT ;  /* 0x00000005e4087209 */ /* 0x000fe20007810000 */
[----:B------:R-:W-:-:S04]  /*3540*/  IMAD.WIDE.U32 R72, R4, -0x326172a9, RZ ;  /* 0xcd9e8d5704487825 */ /* 0x000fc800078e00ff */
[----:B------:R-:W-:Y:S01]  /*3550*/  IMAD.WIDE.U32 R74, R2, -0x326172a9, RZ ;  /* 0xcd9e8d57024a7825 */ /* 0x000fe200078e00ff */
[----:B------:R-:W2:Y:S01]  /*3560*/  SHFL.BFLY PT, R9, R8, 0x2, 0x1f ;  /* 0x0c401f0008097f89 */ /* 0x000ea200000e0000 */
[----:B------:R-:W-:-:S03]  /*3570*/  LOP3.LUT R4, R73, UR15, R132, 0x96, !PT ;  /* 0x0000000f49047c12 */ /* 0x000fc6000f8e9684 */
[----:B------:R-:W-:Y:S02]  /*3580*/  LOP3.LUT R6, R75, UR13, R72, 0x96, !PT ;  /* 0x0000000d4b067c12 */ /* 0x000fe4000f8e9648 */
[----:B------:R-:W-:-:S04]  /*3590*/  IMAD.WIDE.U32 R4, R4, -0x2daee0ad, RZ ;  /* 0xd2511f5304047825 */ /* 0x000fc800078e00ff */
[----:B------:R-:W-:Y:S01]  /*35a0*/  IMAD.WIDE.U32 R6, R6, -0x2daee0ad, RZ ;  /* 0xd2511f5306067825 */ /* 0x000fe200078e00ff */
[----:B------:R-:W-:-:S04]  /*35b0*/  LOP3.LUT R5, R5, UR12, R86, 0x96, !PT ;  /* 0x0000000c05057c12 */ /* 0x000fc8000f8e9656 */
[----:B------:R-:W-:Y:S01]  /*35c0*/  LOP3.LUT R2, R7, UR10, R4, 0x96, !PT ;  /* 0x0000000a07027c12 */ /* 0x000fe2000f8e9604 */
[----:B------:R-:W-:Y:S01]  /*35d0*/  IMAD.WIDE.U32 R4, R5, -0x326172a9, RZ ;  /* 0xcd9e8d5705047825 */ /* 0x000fe200078e00ff */
[----:B-1----:R-:W-:-:S03]  /*35e0*/  FMNMX.FTZ R134, R134, R10, !PT ;  /* 0x0000000a86867209 */ /* 0x002fc60007810000 */
[----:B------:R-:W-:Y:S01]  /*35f0*/  IMAD.WIDE.U32 R18, R2, -0x326172a9, RZ ;  /* 0xcd9e8d5702127825 */ /* 0x000fe200078e00ff */
[----:B------:R-:W-:Y:S02]  /*3600*/  LOP3.LUT R5, R5, UR11, R74, 0x96, !PT ;  /* 0x0000000b05057c12 */ /* 0x000fe4000f8e964a */
[----:B------:R-:W-:Y:S02]  /*3610*/  FSETP.NEU.FTZ.AND P1, PT, R134, -INF , PT ;  /* 0xff8000008600780b */ /* 0x000fe40003f3d000 */
[----:B------:R-:W-:Y:S01]  /*3620*/  LOP3.LUT R2, R19, UR9, R4, 0x96, !PT ;  /* 0x0000000913027c12 */ /* 0x000fe2000f8e9604 */
[----:B------:R-:W-:Y:S01]  /*3630*/  IMAD.WIDE.U32 R4, R5, -0x2daee0ad, RZ ;  /* 0xd2511f5305047825 */ /* 0x000fe200078e00ff */
[----:B--2---:R-:W-:-:S03]  /*3640*/  FMNMX.FTZ R9, R8, R9, !PT ;  /* 0x0000000908097209 */ /* 0x004fc60007810000 */
[----:B------:R-:W-:Y:S01]  /*3650*/  IMAD.WIDE.U32 R14, R2, -0x2daee0ad, RZ ;  /* 0xd2511f53020e7825 */ /* 0x000fe200078e00ff */
[----:B------:R-:W-:Y:S01]  /*3660*/  LOP3.LUT R6, R5, UR8, R6, 0x96, !PT ;  /* 0x0000000805067c12 */ /* 0x000fe2000f8e9606 */
[----:B------:R-:W1:Y:S02]  /*3670*/  SHFL.BFLY PT, R10, R9, 0x1, 0x1f ;  /* 0x0c201f00090a7f89 */ /* 0x000e6400000e0000 */
[----:B------:R-:W-:Y:S01]  /*3680*/  FMUL.FTZ R2, R134, c[0x0][0x23c] ;  /* 0x00008f0086027a20 */ /* 0x000fe20000410000 */
[----:B------:R-:W-:Y:S01]  /*3690*/  LOP3.LUT R4, R15, UR6, R4, 0x96, !PT ;  /* 0x000000060f047c12 */ /* 0x000fe2000f8e9604 */
[----:B------:R-:W-:-:S03]  /*36a0*/  IMAD.WIDE.U32 R16, R6, -0x326172a9, RZ ;  /* 0xcd9e8d5706107825 */ /* 0x000fc600078e00ff */
[----:B------:R-:W-:Y:S01]  /*36b0*/  FSEL R20, R2, RZ, P1 ;  /* 0x000000ff02147208 */ /* 0x000fe20000800000 */
[----:B------:R-:W-:-:S04]  /*36c0*/  IMAD.WIDE.U32 R4, R4, -0x326172a9, RZ ;  /* 0xcd9e8d5704047825 */ /* 0x000fc800078e00ff */
[----:B------:R-:W-:Y:S01]  /*36d0*/  FFMA.FTZ R7, R32, c[0x0][0x23c], -R20 ;  /* 0x00008f0020077a23 */ /* 0x000fe20000010814 */
[C---:B------:R-:W-:Y:S02]  /*36e0*/  LOP3.LUT R2, R4.reuse, 0xffff, RZ, 0xc0, !PT ;  /* 0x0000ffff04027812 */ /* 0x040fe400078ec0ff */
[----:B------:R-:W-:Y:S01]  /*36f0*/  LOP3.LUT R8, R4, 0xff, RZ, 0xc0, !PT ;  /* 0x000000ff04087812 */ /* 0x000fe200078ec0ff */
[----:B------:R2:W-:Y:S01]  /*3700*/  MUFU.EX2 R161, R7 ;  /* 0x0000000700a17308 */ /* 0x0005e20000000800 */
[----:B------:R-:W-:Y:S02]  /*3710*/  SHF.R.U32.HI R2, RZ, 0x8, R2 ;  /* 0x00000008ff027819 */ /* 0x000fe40000011602 */
[----:B------:R-:W-:Y:S02]  /*3720*/  SHF.R.U32.HI R6, RZ, 0x10, R4 ;  /* 0x00000010ff067819 */ /* 0x000fe40000011604 */
[----:B------:R-:W-:Y:S02]  /*3730*/  PRMT R13, R8, 0x5410, R2 ;  /* 0x00005410080d7816 */ /* 0x000fe40000000002 */
[----:B------:R-:W-:-:S02]  /*3740*/  LOP3.LUT R5, R5, UR17, R16, 0x96, !PT ;  /* 0x0000001105057c12 */ /* 0x000fc4000f8e9610 */
[----:B-1----:R-:W-:Y:S02]  /*3750*/  FMNMX.FTZ R2, R9, R10, !PT ;  /* 0x0000000a09027209 */ /* 0x002fe40007810000 */
[----:B------:R-:W-:Y:S01]  /*3760*/  LOP3.LUT R10, R6, 0xff, RZ, 0xc0, !PT ;  /* 0x000000ff060a7812 */ /* 0x000fe200078ec0ff */
[----:B------:R-:W-:Y:S01]  /*3770*/  FFMA.FTZ R6, R76, c[0x0][0x23c], -R20 ;  /* 0x00008f004c067a23 */ /* 0x000fe20000010814 */
[----:B------:R-:W-:Y:S02]  /*3780*/  SHF.R.U32.HI R12, RZ, 0x18, R4 ;  /* 0x00000018ff0c7819 */ /* 0x000fe40000011604 */
[----:B------:R-:W-:Y:S01]  /*3790*/  LOP3.LUT R4, R5, 0xffff, RZ, 0xc0, !PT ;  /* 0x0000ffff05047812 */ /* 0x000fe200078ec0ff */
[----:B------:R1:W-:Y:S01]  /*37a0*/  MUFU.EX2 R252, R6 ;  /* 0x0000000600fc7308 */ /* 0x0003e20000000800 */
[----:B------:R-:W-:Y:S01]  /*37b0*/  SHF.R.U32.HI R9, RZ, 0x10, R5 ;  /* 0x00000010ff097819 */ /* 0x000fe20000011605 */
[----:B--2---:R-:W-:Y:S01]  /*37c0*/  FFMA.FTZ R7, R33, c[0x0][0x23c], -R20 ;  /* 0x00008f0021077a23 */ /* 0x004fe20000010814 */
[----:B------:R-:W-:-:S02]  /*37d0*/  FSETP.NEU.FTZ.AND P1, PT, R2, -INF , PT ;  /* 0xff8000000200780b */ /* 0x000fc40003f3d000 */
[----:B------:R-:W-:Y:S02]  /*37e0*/  LOP3.LUT R11, R5, 0xff, RZ, 0xc0, !PT ;  /* 0x000000ff050b7812 */ /* 0x000fe400078ec0ff */
[----:B------:R-:W-:Y:S01]  /*37f0*/  SHF.R.U32.HI R8, RZ, 0x18, R5 ;  /* 0x00000018ff087819 */ /* 0x000fe20000011605 */
[----:B------:R2:W-:Y:S01]  /*3800*/  MUFU.EX2 R160, R7 ;  /* 0x0000000700a07308 */ /* 0x0005e20000000800 */
[----:B------:R-:W-:Y:S02]  /*3810*/  SHF.R.U32.HI R5, RZ, 0x8, R4 ;  /* 0x00000008ff057819 */ /* 0x000fe40000011604 */
[----:B------:R-:W-:Y:S02]  /*3820*/  LOP3.LUT R4, R9, 0xff, RZ, 0xc0, !PT ;  /* 0x000000ff09047812 */ /* 0x000fe400078ec0ff */
[----:B------:R-:W-:Y:S02]  /*3830*/  PRMT R10, R10, 0x5410, R12 ;  /* 0x000054100a0a7816 */ /* 0x000fe4000000000c */
[----:B------:R-:W-:Y:S01]  /*3840*/  PRMT R12, R4, 0x5410, R8 ;  /* 0x00005410040c7816 */ /* 0x000fe20000000008 */
[----:B-1----:R-:W-:Y:S01]  /*3850*/  FMUL.FTZ R6, R2, c[0x0][0x23c] ;  /* 0x00008f0002067a20 */ /* 0x002fe20000410000 */
[----:B------:R-:W-:-:S02]  /*3860*/  PRMT R11, R11, 0x5410, R5 ;  /* 0x000054100b0b7816 */ /* 0x000fc40000000005 */
[----:B------:R-:W-:Y:S02]  /*3870*/  FMNMX.FTZ R5, R137, R139, !PT ;  /* 0x0000008b89057209 */ /* 0x000fe40007810000 */
[----:B------:R-:W-:Y:S02]  /*3880*/  FSEL R19, R6, RZ, P1 ;  /* 0x000000ff06137208 */ /* 0x000fe40000800000 */
[----:B------:R-:W-:Y:S01]  /*3890*/  FMNMX.FTZ R6, R135, R138, !PT ;  /* 0x0000008a87067209 */ /* 0x000fe20007810000 */
[----:B--2---:R-:W-:Y:S02]  /*38a0*/  FFMA.FTZ R7, R77, c[0x0][0x23c], -R20 ;  /* 0x00008f004d077a23 */ /* 0x004fe40000010814 */
[----:B------:R-:W-:Y:S01]  /*38b0*/  FFMA.FTZ R4, R79, c[0x0][0x23c], -R19 ;  /* 0x00008f004f047a23 */ /* 0x000fe20000010813 */
[----:B------:R-:W-:Y:S01]  /*38c0*/  FMNMX.FTZ R6, R145, R6, !PT ;  /* 0x0000000691067209 */ /* 0x000fe20007810000 */
[----:B------:R1:W-:Y:S08]  /*38d0*/  MUFU.EX2 R245, R7 ;  /* 0x0000000700f57308 */ /* 0x0003f00000000800 */
[----:B------:R2:W-:Y:S01]  /*38e0*/  MUFU.EX2 R142, R4 ;  /* 0x00000004008e7308 */ /* 0x0005e20000000800 */
[----:B-1----:R-:W-:Y:S01]  /*38f0*/  HSET2.LE.AND R7, R10, R243, PT ;  /* 0x000000f30a077233 */ /* 0x002fe20003803000 */
[----:B--2---:R-:W-:-:S02]  /*3900*/  FMNMX.FTZ R4, R147, R5, !PT ;  /* 0x0000000593047209 */ /* 0x004fc40007810000 */
[----:B------:R-:W-:Y:S01]  /*3910*/  FMNMX.FTZ R5, R144, R6, !PT ;  /* 0x0000000690057209 */ /* 0x000fe20007810000 */
[--C-:B------:R-:W-:Y:S01]  /*3920*/  FFMA.FTZ R6, R78, c[0x0][0x23c], -R19.reuse ;  /* 0x00008f004e067a23 */ /* 0x100fe20000010813 */
[----:B------:R-:W-:Y:S01]  /*3930*/  FMNMX.FTZ R0, R146, R4, !PT ;  /* 0x0000000492007209 */ /* 0x000fe20007810000 */
[----:B------:R-:W-:Y:S01]  /*3940*/  FFMA.FTZ R4, R21, c[0x0][0x23c], -R19 ;  /* 0x00008f0015047a23 */ /* 0x000fe20000010813 */
[----:B------:R-:W-:Y:S01]  /*3950*/  FMNMX.FTZ R3, R155, R5, !PT ;  /* 0x000000059b037209 */ /* 0x000fe20007810000 */
[----:B------:R1:W2:Y:S01]  /*3960*/  MUFU.EX2 R141, R6 ;  /* 0x00000006008d7308 */ /* 0x0002a20000000800 */
[----:B------:R-:W-:Y:S02]  /*3970*/  FMNMX.FTZ R0, R165, R0, !PT ;  /* 0x00000000a5007209 */ /* 0x000fe40007810000 */
[----:B------:R-:W-:Y:S02]  /*3980*/  FMNMX.FTZ R3, R154, R3, !PT ;  /* 0x000000039a037209 */ /* 0x000fe40007810000 */
[----:B------:R-:W-:-:S02]  /*3990*/  FMNMX.FTZ R0, R164, R0, !PT ;  /* 0x00000000a4007209 */ /* 0x000fc40007810000 */
[----:B------:R-:W-:Y:S01]  /*39a0*/  FMNMX.FTZ R3, R152, R3, !PT ;  /* 0x0000000398037209 */ /* 0x000fe20007810000 */
[----:B------:R2:W-:Y:S01]  /*39b0*/  MUFU.EX2 R158, R4 ;  /* 0x00000004009e7308 */ /* 0x0005e20000000800 */
[----:B------:R-:W-:-:S04]  /*39c0*/  FMNMX.FTZ R0, R153, R0, !PT ;  /* 0x0000000099007209 */ /* 0x000fc80007810000 */
[----:B------:R-:W-:Y:S01]  /*39d0*/  FMNMX.FTZ R5, R151, R0, !PT ;  /* 0x0000000097057209 */ /* 0x000fe20007810000 */
[----:B------:R-:W-:Y:S01]  /*39e0*/  HSET2.LE.AND R0, R13, R243, PT ;  /* 0x000000f30d007233 */ /* 0x000fe20003803000 */
[----:B-1----:R-:W-:Y:S01]  /*39f0*/  FMNMX.FTZ R6, R150, R3, !PT ;  /* 0x0000000396067209 */ /* 0x002fe20007810000 */
[----:B------:R-:W-:Y:S01]  /*3a00*/  FFMA.FTZ R3, R22, c[0x0][0x23c], -R19 ;  /* 0x00008f0016037a23 */ /* 0x000fe20000010813 */
[----:B------:R-:W-:Y:S02]  /*3a10*/  FMNMX.FTZ R5, R233, R5, !PT ;  /* 0x00000005e9057209 */ /* 0x000fe40007810000 */
[----:B------:R-:W-:Y:S01]  /*3a20*/  FMNMX.FTZ R8, R226, R6, !PT ;  /* 0x00000006e2087209 */ /* 0x000fe20007810000 */
[----:B------:R1:W3:Y:S01]  /*3a30*/  MUFU.EX2 R244, R3 ;  /* 0x0000000300f47308 */ /* 0x0002e20000000800 */
[----:B--2---:R-:W-:-:S04]  /*3a40*/  F2FP.PACK_AB R4, R141, R142 ;  /* 0x0000008e8d04723e */ /* 0x004fc800000000ff */
[----:B------:R-:W-:Y:S02]  /*3a50*/  LOP3.LUT R7, R7, R4, RZ, 0xc0, !PT ;  /* 0x0000000407077212 */ /* 0x000fe400078ec0ff */
[----:B-1----:R-:W-:-:S04]  /*3a60*/  F2FP.PACK_AB R3, R245, R252 ;  /* 0x000000fcf503723e */ /* 0x002fc800000000ff */
[----:B------:R-:W-:Y:S02]  /*3a70*/  LOP3.LUT R6, R0, R3, RZ, 0xc0, !PT ;  /* 0x0000000300067212 */ /* 0x000fe400078ec0ff */
[----:B------:R-:W-:Y:S01]  /*3a80*/  FMNMX.FTZ R0, R231, R5, !PT ;  /* 0x00000005e7007209 */ /* 0x000fe20007810000 */
[--C-:B------:R-:W-:Y:S01]  /*3a90*/  HSET2.LE.AND R5, R12, R243.reuse, PT ;  /* 0x000000f30c057233 */ /* 0x100fe20003803000 */
[----:B------:R-:W-:Y:S02]  /*3aa0*/  FMNMX.FTZ R3, R225, R8, !PT ;  /* 0x00000008e1037209 */ /* 0x000fe40007810000 */
[----:B------:R-:W-:Y:S01]  /*3ab0*/  FMNMX.FTZ R9, R215, R0, !PT ;  /* 0x00000000d7097209 */ /* 0x000fe20007810000 */
[----:B------:R-:W-:Y:S01]  /*3ac0*/  HSET2.LE.AND R0, R11, R243, PT ;  /* 0x000000f30b007233 */ /* 0x000fe20003803000 */
[----:B------:R-:W-:Y:S01]  /*3ad0*/  FMNMX.FTZ R4, R224, R3, !PT ;  /* 0x00000003e0047209 */ /* 0x000fe20007810000 */
[----:B------:R-:W-:Y:S01]  /*3ae0*/  FFMA.FTZ R11, R61, c[0x0][0x23c], -R20 ;  /* 0x00008f003d0b7a23 */ /* 0x000fe20000010814 */
[----:B------:R-:W-:-:S02]  /*3af0*/  F2FP.PACK_AB R3, R160, R161 ;  /* 0x000000a1a003723e */ /* 0x000fc400000000ff */
[----:B------:R-:W-:Y:S01]  /*3b00*/  FMNMX.FTZ R10, R212, R4, !PT ;  /* 0x00000004d40a7209 */ /* 0x000fe20007810000 */
[----:B------:R-:W-:Y:S01]  /*3b10*/  MUFU.EX2 R166, R11 ;  /* 0x0000000b00a67308 */ /* 0x000fe20000000800 */
[----:B------:R-:W-:Y:S02]  /*3b20*/  LOP3.LUT R4, R0, R3, RZ, 0xc0, !PT ;  /* 0x0000000300047212 */ /* 0x000fe400078ec0ff */
[----:B------:R-:W-:Y:S02]  /*3b30*/  FMNMX.FTZ R0, R213, R9, !PT ;  /* 0x00000009d5007209 */ /* 0x000fe40007810000 */
[----:B------:R-:W-:Y:S02]  /*3b40*/  FMNMX.FTZ R3, R240, R10, !PT ;  /* 0x0000000af0037209 */ /* 0x000fe40007810000 */
[----:B------:R-:W-:Y:S02]  /*3b50*/  FMNMX.FTZ R0, R241, R0, !PT ;  /* 0x00000000f1007209 */ /* 0x000fe40007810000 */
[----:B---3--:R-:W-:-:S02]  /*3b60*/  F2FP.PACK_AB R8, R244, R158 ;  /* 0x0000009ef408723e */ /* 0x008fc400000000ff */
[----:B------:R-:W-:Y:S02]  /*3b70*/  FMNMX.FTZ R3, R238, R3, !PT ;  /* 0x00000003ee037209 */ /* 0x000fe40007810000 */
[----:B------:R-:W-:Y:S02]  /*3b80*/  FMNMX.FTZ R0, R242, R0, !PT ;  /* 0x00000000f2007209 */ /* 0x000fe40007810000 */
[----:B------:R-:W-:Y:S02]  /*3b90*/  LOP3.LUT R5, R5, R8, RZ, 0xc0, !PT ;  /* 0x0000000805057212 */ /* 0x000fe400078ec0ff */
[----:B------:R-:W-:Y:S02]  /*3ba0*/  FMNMX.FTZ R3, R235, R3, !PT ;  /* 0x00000003eb037209 */ /* 0x000fe40007810000 */
[----:B------:R-:W-:Y:S01]  /*3bb0*/  FMNMX.FTZ R8, R237, R0, !PT ;  /* 0x00000000ed087209 */ /* 0x000fe20007810000 */
[--C-:B------:R-:W-:Y:S01]  /*3bc0*/  FFMA.FTZ R0, R85, c[0x0][0x23c], -R20.reuse ;  /* 0x00008f0055007a23 */ /* 0x100fe20000010814 */
[----:B------:R-:W-:Y:S01]  /*3bd0*/  FMNMX.FTZ R10, R236, R3, !PT ;  /* 0x00000003ec0a7209 */ /* 0x000fe20007810000 */
[C---:B------:R-:W-:Y:S01]  /*3be0*/  HMMA.16816.F32 R40, R4.reuse, R88, RZ ;  /* 0x000000580428723c */ /* 0x040fe200000018ff */
[----:B------:R-:W-:Y:S01]  /*3bf0*/  FMNMX.FTZ R3, R239, R8, !PT ;  /* 0x00000008ef037209 */ /* 0x000fe20007810000 */
[----:B------:R1:W2:Y:S01]  /*3c00*/  MUFU.EX2 R24, R0 ;  /* 0x0000000000187308 */ /* 0x0002a20000000800 */
[----:B------:R-:W-:Y:S01]  /*3c10*/  FFMA.FTZ R8, R84, c[0x0][0x23c], -R20 ;  /* 0x00008f0054087a23 */ /* 0x000fe20000010814 */
[----:B------:R-:W3:Y:S04]  /*3c20*/  SHFL.BFLY PT, R15, R10, 0x2, 0x1f ;  /* 0x0c401f000a0f7f89 */ /* 0x000ee800000e0000 */
[----:B------:R-:W4:Y:S01]  /*3c30*/  SHFL.BFLY PT, R16, R3, 0x2, 0x1f ;  /* 0x0c401f0003107f89 */ /* 0x000f2200000e0000 */
[C---:B------:R-:W-:Y:S01]  /*3c40*/  HMMA.16816.F32 R28, R4.reuse, R80, RZ ;  /* 0x00000050041c723c */ /* 0x040fe200000018ff */
[----:B------:R5:W-:Y:S07]  /*3c50*/  MUFU.EX2 R143, R8 ;  /* 0x00000008008f7308 */ /* 0x000bee0000000800 */
[----:B------:R-:W-:Y:S01]  /*3c60*/  HMMA.16816.F32 R48, R4, R92, RZ ;  /* 0x0000005c0430723c */ /* 0x000fe200000018ff */
[----:B-1----:R-:W-:Y:S01]  /*3c70*/  LOP3.LUT R0, R17, UR7, R18, 0x96, !PT ;  /* 0x0000000711007c12 */ /* 0x002fe2000f8e9612 */
[----:B--2---:R-:W-:-:S06]  /*3c80*/  IMAD.MOV.U32 R18, RZ, RZ, R24 ;  /* 0x000000ffff127224 */ /* 0x004fcc00078e0018 */
[----:B------:R-:W-:Y:S01]  /*3c90*/  HMMA.16816.F32 R24, R4, R104, RZ ;  /* 0x000000680418723c */ /* 0x000fe200000018ff */
[----:B-----5:R-:W-:Y:S01]  /*3ca0*/  IMAD.WIDE.U32 R8, R0, -0x2daee0ad, RZ ;  /* 0xd2511f5300087825 */ /* 0x020fe200078e00ff */
[----:B---3--:R-:W-:-:S03]  /*3cb0*/  FMNMX.FTZ R11, R10, R15, !PT ;  /* 0x0000000f0a0b7209 */ /* 0x008fc60007810000 */
[----:B------:R-:W-:Y:S01]  /*3cc0*/  FFMA.FTZ R0, R60, c[0x0][0x23c], -R20 ;  /* 0x00008f003c007a23 */ /* 0x000fe20000010814 */
[----:B------:R-:W-:Y:S01]  /*3cd0*/  LOP3.LUT R13, R8, 0xff, RZ, 0xc0, !PT ;  /* 0x000000ff080d7812 */ /* 0x000fe200078ec0ff */
[----:B------:R-:W-:Y:S01]  /*3ce0*/  FFMA.FTZ R10, R62, c[0x0][0x23c], -R19 ;  /* 0x00008f003e0a7a23 */ /* 0x000fe20000010813 */
[----:B------:R-:W-:Y:S01]  /*3cf0*/  SHF.R.U32.HI R12, RZ, 0x10, R8 ;  /* 0x00000010ff0c7819 */ /* 0x000fe20000011608 */
[----:B------:R1:W2:Y:S01]  /*3d00*/  MUFU.EX2 R159, R0 ;  /* 0x00000000009f7308 */ /* 0x0002a20000000800 */
[----:B----4-:R-:W-:Y:S01]  /*3d10*/  FMNMX.FTZ R17, R3, R16, !PT ;  /* 0x0000001003117209 */ /* 0x010fe20007810000 */
[C---:B------:R-:W-:Y:S01]  /*3d20*/  HMMA.16816.F32 R56, R4.reuse, R100, RZ ;  /* 0x000000640438723c */ /* 0x040fe200000018ff */
[----:B------:R-:W3:Y:S05]  /*3d30*/  SHFL.BFLY PT, R16, R11, 0x1, 0x1f ;  /* 0x0c201f000b107f89 */ /* 0x000eea00000e0000 */
[----:B------:R4:W-:Y:S02]  /*3d40*/  MUFU.EX2 R157, R10 ;  /* 0x0000000a009d7308 */ /* 0x0009e40000000800 */
[----:B------:R-:W-:Y:S01]  /*3d50*/  HMMA.16816.F32 R36, R4, R96, RZ ;  /* 0x000000600424723c */ /* 0x000fe200000018ff */
[----:B-1----:R-:W-:-:S02]  /*3d60*/  LOP3.LUT R0, R9, UR16, R14, 0x96, !PT ;  /* 0x0000001009007c12 */ /* 0x002fc4000f8e960e */
[----:B------:R-:W-:-:S05]  /*3d70*/  LOP3.LUT R9, R8, 0xffff, RZ, 0xc0, !PT ;  /* 0x0000ffff08097812 */ /* 0x000fca00078ec0ff */
[C---:B------:R-:W-:Y:S01]  /*3d80*/  HMMA.16816.F32 R44, R4.reuse, R82, RZ ;  /* 0x00000052042c723c */ /* 0x040fe200000018ff */
[----:B------:R-:W-:Y:S02]  /*3d90*/  SHF.R.U32.HI R14, RZ, 0x18, R8 ;  /* 0x00000018ff0e7819 */ /* 0x000fe40000011608 */
[----:B------:R-:W-:Y:S01]  /*3da0*/  SHF.R.U32.HI R8, RZ, 0x8, R9 ;  /* 0x00000008ff087819 */ /* 0x000fe20000011609 */
[--C-:B------:R-:W-:Y:S01]  /*3db0*/  FFMA.FTZ R9, R124, c[0x0][0x23c], -R19.reuse ;  /* 0x00008f007c097a23 */ /* 0x100fe20000010813 */
[----:B------:R-:W-:Y:S01]  /*3dc0*/  LOP3.LUT R3, R0, 0xffff, RZ, 0xc0, !PT ;  /* 0x0000ffff00037812 */ /* 0x000fe200078ec0ff */
[----:B----4-:R-:W-:Y:S01]  /*3dd0*/  FFMA.FTZ R10, R63, c[0x0][0x23c], -R19 ;  /* 0x00008f003f0a7a23 */ /* 0x010fe20000010813 */
[----:B------:R-:W-:Y:S01]  /*3de0*/  PRMT R15, R13, 0x5410, R8 ;  /* 0x000054100d0f7816 */ /* 0x000fe20000000008 */
[----:B------:R1:W-:Y:S01]  /*3df0*/  MUFU.EX2 R162, R9 ;  /* 0x0000000900a27308 */ /* 0x0003e20000000800 */
[----:B------:R-:W-:Y:S01]  /*3e00*/  LOP3.LUT R8, R12, 0xff, RZ, 0xc0, !PT ;  /* 0x000000ff0c087812 */ /* 0x000fe200078ec0ff */
[----:B------:R-:W4:Y:S01]  /*3e10*/  LDSM.16.MT88.4 R124, [R218+0x9400] ;  /* 0x00940000da7c783b */ /* 0x000f220000004200 */
[----:B------:R-:W-:Y:S01]  /*3e20*/  SHF.R.U32.HI R3, RZ, 0x8, R3 ;  /* 0x00000008ff037819 */ /* 0x000fe20000011603 */
[----:B------:R-:W-:Y:S01]  /*3e30*/  HMMA.16816.F32 R68, R4, R90, RZ ;  /* 0x0000005a0444723c */ /* 0x000fe200000018ff */
[----:B------:R-:W-:-:S02]  /*3e40*/  PRMT R14, R8, 0x5410, R14 ;  /* 0x00005410080e7816 */ /* 0x000fc4000000000e */
[----:B------:R-:W-:Y:S01]  /*3e50*/  SHF.R.U32.HI R8, RZ, 0x10, R0 ;  /* 0x00000010ff087819 */ /* 0x000fe20000011600 */
[----:B------:R5:W2:Y:S04]  /*3e60*/  MUFU.EX2 R167, R10 ;  /* 0x0000000a00a77308 */ /* 0x000aa80000000800 */
[----:B------:R-:W-:Y:S01]  /*3e70*/  HMMA.16816.F32 R64, R4, R106, RZ ;  /* 0x0000006a0440723c */ /* 0x000fe200000018ff */
[----:B-1----:R-:W-:-:S04]  /*3e80*/  LOP3.LUT R9, R0, 0xff, RZ, 0xc0, !PT ;  /* 0x000000ff00097812 */ /* 0x002fc800078ec0ff */
[----:B------:R-:W-:-:S03]  /*3e90*/  PRMT R12, R9, 0x5410, R3 ;  /* 0x00005410090c7816 */ /* 0x000fc60000000003 */
[C---:B------:R-:W-:Y:S01]  /*3ea0*/  HMMA.16816.F32 R60, R4.reuse, R94, RZ ;  /* 0x0000005e043c723c */ /* 0x040fe200000018ff */
[----:B------:R-:W-:Y:S02]  /*3eb0*/  SHF.R.U32.HI R3, RZ, 0x18, R0 ;  /* 0x00000018ff037819 */ /* 0x000fe40000011600 */
[----:B------:R-:W-:Y:S01]  /*3ec0*/  LOP3.LUT R0, R8, 0xff, RZ, 0xc0, !PT ;  /* 0x000000ff08007812 */ /* 0x000fe200078ec0ff */
[----:B------:R-:W-:Y:S01]  /*3ed0*/  FFMA.FTZ R8, R136, c[0x0][0x23c], -R19 ;  /* 0x00008f0088087a23 */ /* 0x000fe20000010813 */
[----:B------:R-:W-:Y:S01]  /*3ee0*/  LOP3.LUT R9, R247, R23, RZ, 0x3c, !PT ;  /* 0x00000017f7097212 */ /* 0x000fe200078e3cff */
[----:B------:R-:W-:Y:S01]  /*3ef0*/  IMAD.MOV.U32 R247, RZ, RZ, R158 ;  /* 0x000000fffff77224 */ /* 0x000fe200078e009e */
[----:B------:R-:W-:Y:S01]  /*3f00*/  PRMT R13, R0, 0x5410, R3 ;  /* 0x00005410000d7816 */ /* 0x000fe20000000003 */
[----:B------:R1:W1:Y:S01]  /*3f10*/  MUFU.EX2 R156, R8 ;  /* 0x00000008009c7308 */ /* 0x0002620000000800 */
[--C-:B------:R-:W-:Y:S01]  /*3f20*/  HSET2.LE.AND R0, R15, R243.reuse, PT ;  /* 0x000000f30f007233 */ /* 0x100fe20003803000 */
[----:B--2---:R-:W-:Y:S01]  /*3f30*/  F2FP.PACK_AB R3, R166, R159 ;  /* 0x0000009fa603723e */ /* 0x004fe200000000ff */
[----:B------:R-:W-:Y:S01]  /*3f40*/  IMAD.WIDE.U32 R84, R9, -0x2daee0ad, RZ ;  /* 0xd2511f5309547825 */ /* 0x000fe200078e00ff */
[----:B---3--:R-:W-:Y:S01]  /*3f50*/  FMNMX.FTZ R136, R11, R16, !PT ;  /* 0x000000100b887209 */ /* 0x008fe20007810000 */
[----:B------:R-:W-:Y:S01]  /*3f60*/  HMMA.16816.F32 R76, R4, R102, RZ ;  /* 0x00000066044c723c */ /* 0x000fe200000018ff */
[----:B-----5:R-:W-:Y:S01]  /*3f70*/  LOP3.LUT R10, R0, R3, RZ, 0xc0, !PT ;  /* 0x00000003000a7212 */ /* 0x020fe200078ec0ff */
[----:B------:R-:W-:Y:S01]  /*3f80*/  HSET2.LE.AND R0, R14, R243, PT ;  /* 0x000000f30e007233 */ /* 0x000fe20003803000 */
[----:B------:R-:W-:-:S02]  /*3f90*/  F2FP.PACK_AB R3, R167, R157 ;  /* 0x0000009da703723e */ /* 0x000fc400000000ff */
[----:B------:R-:W-:Y:S02]  /*3fa0*/  F2FP.PACK_AB R9, R143, R18 ;  /* 0x000000128f09723e */ /* 0x000fe400000000ff */
[----:B------:R-:W-:Y:S01]  /*3fb0*/  LOP3.LUT R11, R0, R3, RZ, 0xc0, !PT ;  /* 0x00000003000b7212 */ /* 0x000fe200078ec0ff */
[--C-:B------:R-:W-:Y:S01]  /*3fc0*/  HSET2.LE.AND R0, R13, R243.reuse, PT ;  /* 0x000000f30d007233 */ /* 0x100fe20003803000 */
[----:B------:R-:W-:Y:S01]  /*3fd0*/  HMMA.16816.F32 R32, R4, R98, RZ ;  /* 0x000000620420723c */ /* 0x000fe200000018ff */
[----:B------:R-:W2:Y:S01]  /*3fe0*/  SHFL.BFLY PT, R7, R17, 0x1, 0x1f ;  /* 0x0c201f0011077f89 */ /* 0x000ea200000e0000 */
[----:B-1----:R-:W-:Y:S01]  /*3ff0*/  HSET2.LE.AND R8, R12, R243, PT ;  /* 0x000000f30c087233 */ /* 0x002fe20003803000 */
[----:B------:R-:W-:Y:S02]  /*4000*/  LOP3.LUT R12, R85, UR14, R148, 0x96, !PT ;  /* 0x0000000e550c7c12 */ /* 0x000fe4000f8e9694 */
[----:B------:R-:W-:Y:S02]  /*4010*/  F2FP.PACK_AB R3, R156, R162 ;  /* 0x000000a29c03723e */ /* 0x000fe400000000ff */
[----:B------:R-:W-:Y:S01]  /*4020*/  LOP3.LUT R8, R8, R9, RZ, 0xc0, !PT ;  /* 0x0000000908087212 */ /* 0x000fe200078ec0ff */
[----:B------:R-:W-:Y:S01]  /*4030*/  IMAD.WIDE.U32 R248, R12, -0x326172a9, RZ ;  /* 0xcd9e8d570cf87825 */ /* 0x000fe200078e00ff */
[----:B------:R-:W-:-:S02]  /*4040*/  LOP3.LUT R9, R0, R3, RZ, 0xc0, !PT ;  /* 0x0000000300097212 */ /* 0x000fc400078ec0ff */
[----:B------:R-:W-:Y:S01]  /*4050*/  LOP3.LUT R0, R73, UR15, R246, 0x96, !PT ;  /* 0x0000000f49007c12 */ /* 0x000fe2000f8e96f6 */
[C---:B------:R-:W-:Y:S01]  /*4060*/  FMUL.FTZ R6, R136.reuse, c[0x0][0x23c] ;  /* 0x00008f0088067a20 */ /* 0x040fe20000410000 */
[----:B------:R-:W-:Y:S01]  /*4070*/  LOP3.LUT R3, R249, UR13, R72, 0x96, !PT ;  /* 0x0000000df9037c12 */ /* 0x000fe2000f8e9648 */
[----:B------:R-:W-:Y:S01]  /*4080*/  IMAD.MOV.U32 R73, RZ, RZ, R157 ;  /* 0x000000ffff497224 */ /* 0x000fe200078e009d */
[----:B------:R-:W-:Y:S01]  /*4090*/  FSETP.NEU.FTZ.AND P1, PT, R136, -INF , PT ;  /* 0xff8000008800780b */ /* 0x000fe20003f3d000 */
[----:B------:R-:W-:Y:S01]  /*40a0*/  IMAD.WIDE.U32 R4, R0, -0x2daee0ad, RZ ;  /* 0xd2511f5300047825 */ /* 0x000fe200078e00ff */
[----:B----4-:R-:W-:Y:S02]  /*40b0*/  HMMA.16816.F32 R200, R8, R124, R40 ;  /* 0x0000007c08c8723c */ /* 0x010fe40000001828 */
[----:B------:R-:W-:Y:S01]  /*40c0*/  FSEL R16, R6, RZ, P1 ;  /* 0x000000ff06107208 */ /* 0x000fe20000800000 */
[----:B------:R-:W-:Y:S01]  /*40d0*/  IMAD.WIDE.U32 R12, R3, -0x2daee0ad, RZ ;  /* 0xd2511f53030c7825 */ /* 0x000fe200078e00ff */
[----:B------:R-:W-:-:S03]  /*40e0*/  LOP3.LUT R3, R5, UR12, R84, 0x96, !PT ;  /* 0x0000000c05037c12 */ /* 0x000fc6000f8e9654 */
[----:B------:R-:W-:Y:S01]  /*40f0*/  FFMA.FTZ R5, R135, c[0x0][0x23c], -R16 ;  /* 0x00008f0087057a23 */ /* 0x000fe20000010810 */
[----:B------:R-:W-:Y:S01]  /*4100*/  LOP3.LUT R0, R13, UR10, R4, 0x96, !PT ;  /* 0x0000000a0d007c12 */ /* 0x000fe2000f8e9604 */
[C---:B------:R-:W-:Y:S01]  /*4110*/  HMMA.16816.F32 R196, R8.reuse, R116, R24 ;  /* 0x0000007408c4723c */ /* 0x040fe20000001818 */
[----:B--2---:R-:W-:Y:S01]  /*4120*/  FMNMX.FTZ R135, R17, R7, !PT ;  /* 0x0000000711877209 */ /* 0x004fe20007810000 */
[----:B------:R1:W-:Y:S01]  /*4130*/  MUFU.EX2 R250, R5 ;  /* 0x0000000500fa7308 */ /* 0x0003e20000000800 */
[----:B------:R-:W-:Y:S02]  /*4140*/  IMAD.MOV.U32 R43, RZ, RZ, R143 ;  /* 0x000000ffff2b7224 */ /* 0x000fe400078e008f */
[----:B------:R-:W-:Y:S01]  /*4150*/  IMAD.WIDE.U32 R40, R0, -0x326172a9, RZ ;  /* 0xcd9e8d5700287825 */ /* 0x000fe200078e00ff */
[----:B------:R-:W-:Y:S02]  /*4160*/  FSETP.NEU.FTZ.AND P1, PT, R135, -INF , PT ;  /* 0xff8000008700780b */ /* 0x000fe40003f3d000 */
[----:B------:R-:W-:Y:S01]  /*4170*/  HMMA.16816.F32 R204, R8, R128, R28 ;  /* 0x0000008008cc723c */ /* 0x000fe2000000181c */
[----:B------:R-:W-:-:S02]  /*4180*/  FFMA.FTZ R0, R138, c[0x0][0x23c], -R16 ;  /* 0x00008f008a007a23 */ /* 0x000fc40000010810 */
[----:B------:R-:W-:Y:S02]  /*4190*/  IMAD.MOV.U32 R42, RZ, RZ, R142 ;  /* 0x000000ffff2a7224 */ /* 0x000fe400078e008e */
[----:B------:R2:W-:Y:S01]  /*41a0*/  MUFU.EX2 R21, R0 ;  /* 0x0000000000157308 */ /* 0x0005e20000000800 */
[----:B------:R-:W-:Y:S02]  /*41b0*/  IMAD.MOV.U32 R27, RZ, RZ, R141 ;  /* 0x000000ffff1b7224 */ /* 0x000fe400078e008d */
[----:B------:R-:W-:Y:S01]  /*41c0*/  IMAD.MOV.U32 R31, RZ, RZ, R161 ;  /* 0x000000ffff1f7224 */ /* 0x000fe200078e00a1 */
[----:B------:R-:W-:Y:S01]  /*41d0*/  HMMA.16816.F32 R192, R8, R120, R48 ;  /* 0x0000007808c0723c */ /* 0x000fe20000001830 */
[----:B-1----:R-:W-:-:S04]  /*41e0*/  IMAD.WIDE.U32 R4, R3, -0x326172a9, RZ ;  /* 0xcd9e8d5703047825 */ /* 0x002fc800078e00ff */
[----:B------:R-:W-:Y:S01]  /*41f0*/  FFMA.FTZ R3, R145, c[0x0][0x23c], -R16 ;  /* 0x00008f0091037a23 */ /* 0x000fe20000010810 */
[----:B------:R-:W-:Y:S01]  /*4200*/  LOP3.LUT R5, R5, UR11, R248, 0x96, !PT ;  /* 0x0000000b05057c12 */ /* 0x000fe2000f8e96f8 */
[----:B------:R-:W-:Y:S01]  /*4210*/  IMAD.MOV.U32 R30, RZ, RZ, R160 ;  /* 0x000000ffff1e7224 */ /* 0x000fe200078e00a0 */
[----:B------:R-:W-:Y:S01]  /*4220*/  HMMA.16816.F32 R188, R8, R112, R36 ;  /* 0x0000007008bc723c */ /* 0x000fe20000001824 */
[----:B------:R1:W-:Y:S01]  /*4230*/  MUFU.EX2 R72, R3 ;  /* 0x0000000300487308 */ /* 0x0003e20000000800 */
[----:B------:R-:W-:Y:S01]  /*4240*/  IMAD.MOV.U32 R29, RZ, RZ, R159 ;  /* 0x000000ffff1d7224 */ /* 0x000fe200078e009f */
[----:B--2---:R-:W-:Y:S01]  /*4250*/  LOP3.LUT R0, R41, UR9, R4, 0x96, !PT ;  /* 0x0000000929007c12 */ /* 0x004fe2000f8e9604 */
[----:B------:R-:W-:-:S04]  /*4260*/  IMAD.WIDE.U32 R4, R5, -0x2daee0ad, RZ ;  /* 0xd2511f5305047825 */ /* 0x000fc800078e00ff */
[----:B------:R-:W-:Y:S01]  /*4270*/  HMMA.16816.F32 R168, R8, R108, R56 ;  /* 0x0000006c08a8723c */ /* 0x000fe20000001838 */
[----:B------:R-:W-:-:S04]  /*4280*/  IMAD.WIDE.U32 R22, R0, -0x2daee0ad, RZ ;  /* 0xd2511f5300167825 */ /* 0x000fc800078e00ff */
[----:B------:R-:W-:Y:S01]  /*4290*/  FMUL.FTZ R0, R135, c[0x0][0x23c] ;  /* 0x00008f0087007a20 */ /* 0x000fe20000410000 */
[----:B------:R-:W-:Y:S01]  /*42a0*/  LOP3.LUT R4, R23, UR6, R4, 0x96, !PT ;  /* 0x0000000617047c12 */ /* 0x000fe2000f8e9604 */
[----:B------:R-:W-:Y:S01]  /*42b0*/  IMAD.MOV.U32 R28, RZ, RZ, R156 ;  /* 0x000000ffff1c7224 */ /* 0x000fe200078e009c */
[C---:B------:R-:W-:Y:S01]  /*42c0*/  HMMA.16816.F32 R180, R8.reuse, R130, R44 ;  /* 0x0000008208b4723c */ /* 0x040fe2000000182c */
[----:B-1----:R-:W-:Y:S01]  /*42d0*/  FFMA.FTZ R3, R144, c[0x0][0x23c], -R16 ;  /* 0x00008f0090037a23 */ /* 0x002fe20000010810 */
[----:B------:R-:W-:Y:S01]  /*42e0*/  FSEL R17, R0, RZ, P1 ;  /* 0x000000ff00117208 */ /* 0x000fe20000800000 */
[----:B------:R-:W-:Y:S01]  /*42f0*/  IMAD.MOV.U32 R144, RZ, RZ, R42 ;  /* 0x000000ffff907224 */ /* 0x000fe200078e002a */
[----:B------:R-:W-:Y:S01]  /*4300*/  LOP3.LUT R0, R5, UR8, R12, 0x96, !PT ;  /* 0x0000000805007c12 */ /* 0x000fe2000f8e960c */
[----:B------:R1:W-:Y:S01]  /*4310*/  MUFU.EX2 R251, R3 ;  /* 0x0000000300fb7308 */ /* 0x0003e20000000800 */
[----:B------:R-:W-:Y:S02]  /*4320*/  IMAD.WIDE.U32 R4, R4, -0x326172a9, RZ ;  /* 0xcd9e8d5704047825 */ /* 0x000fe400078e00ff */
[----:B------:R-:W-:Y:S02]  /*4330*/  HMMA.16816.F32 R176, R8, R126, R68 ;  /* 0x0000007e08b0723c */ /* 0x000fe40000001844 */
[----:B------:R-:W-:Y:S01]  /*4340*/  IMAD.WIDE.U32 R14, R0, -0x326172a9, RZ ;  /* 0xcd9e8d57000e7825 */ /* 0x000fe200078e00ff */
[----:B------:R-:W-:-:S02]  /*4350*/  SHF.R.U32.HI R6, RZ, 0x10, R4 ;  /* 0x00000010ff067819 */ /* 0x000fc40000011604 */
[----:B------:R-:W-:Y:S01]  /*4360*/  LOP3.LUT R12, R4, 0xff, RZ, 0xc0, !PT ;  /* 0x000000ff040c7812 */ /* 0x000fe200078ec0ff */
[----:B------:R-:W-:Y:S01]  /*4370*/  FFMA.FTZ R0, R147, c[0x0][0x23c], -R17 ;  /* 0x00008f0093007a23 */ /* 0x000fe20000010811 */
[----:B------:R-:W-:Y:S01]  /*4380*/  SHF.R.U32.HI R13, RZ, 0x18, R4 ;  /* 0x00000018ff0d7819 */ /* 0x000fe20000011604 */
[----:B------:R-:W-:Y:S01]  /*4390*/  HMMA.16816.F32 R172, R8, R118, R64 ;  /* 0x0000007608ac723c */ /* 0x000fe20000001840 */
[----:B------:R-:W-:Y:S01]  /*43a0*/  IMAD.MOV.U32 R138, RZ, RZ, R29 ;  /* 0x000000ffff8a7224 */ /* 0x000fe200078e001d */
[----:B------:R2:W-:Y:S01]  /*43b0*/  MUFU.EX2 R145, R0 ;  /* 0x0000000000917308 */ /* 0x0005e20000000800 */
[----:B-1----:R-:W-:-:S05]  /*43c0*/  FFMA.FTZ R3, R137, c[0x0][0x23c], -R17 ;  /* 0x00008f0089037a23 */ /* 0x002fca0000010811 */
[C---:B------:R-:W-:Y:S02]  /*43d0*/  HMMA.16816.F32 R156, R8.reuse, R122, R60 ;  /* 0x0000007a089c723c */ /* 0x040fe4000000183c */
[----:B------:R1:W3:Y:S01]  /*43e0*/  MUFU.EX2 R140, R3 ;  /* 0x00000003008c7308 */ /* 0x0002e20000000800 */
[----:B--2---:R-:W-:Y:S02]  /*43f0*/  LOP3.LUT R0, R5, UR17, R14, 0x96, !PT ;  /* 0x0000001105007c12 */ /* 0x004fe4000f8e960e */
[----:B-1----:R-:W-:Y:S01]  /*4400*/  LOP3.LUT R3, R4, 0xffff, RZ, 0xc0, !PT ;  /* 0x0000ffff04037812 */ /* 0x002fe200078ec0ff */
[----:B------:R-:W-:Y:S01]  /*4410*/  FFMA.FTZ R5, R139, c[0x0][0x23c], -R17 ;  /* 0x00008f008b057a23 */ /* 0x000fe20000010811 */
[----:B------:R-:W-:Y:S02]  /*4420*/  LOP3.LUT R4, R6, 0xff, RZ, 0xc0, !PT ;  /* 0x000000ff06047812 */ /* 0x000fe400078ec0ff */
[----:B------:R-:W-:Y:S01]  /*4430*/  SHF.R.U32.HI R7, RZ, 0x8, R3 ;  /* 0x00000008ff077819 */ /* 0x000fe20000011603 */
[----:B------:R-:W1:Y:S01]  /*4440*/  MUFU.EX2 R24, R5 ;  /* 0x0000000500187308 */ /* 0x000e620000000800 */
[----:B------:R-:W-:Y:S01]  /*4450*/  FFMA.FTZ R3, R146, c[0x0][0x23c], -R17 ;  /* 0x00008f0092037a23 */ /* 0x000fe20000010811 */
[----:B------:R-:W-:Y:S01]  /*4460*/  PRMT R13, R4, 0x5410, R13 ;  /* 0x00005410040d7816 */ /* 0x000fe2000000000d */
[----:B------:R-:W-:Y:S01]  /*4470*/  IMAD.MOV.U32 R146, RZ, RZ, R162 ;  /* 0x000000ffff927224 */ /* 0x000fe200078e00a2 */
[----:B------:R-:W-:Y:S01]  /*4480*/  SHF.R.U32.HI R4, RZ, 0x10, R0 ;  /* 0x00000010ff047819 */ /* 0x000fe20000011600 */
[----:B------:R-:W-:Y:S01]  /*4490*/  HMMA.16816.F32 R160, R8, R110, R76 ;  /* 0x0000006e08a0723c */ /* 0x000fe2000000184c */
[----:B------:R-:W-:Y:S01]  /*44a0*/  PRMT R6, R12, 0x5410, R7 ;  /* 0x000054100c067816 */ /* 0x000fe20000000007 */
[----:B------:R-:W-:Y:S01]  /*44b0*/  IMAD.MOV.U32 R87, RZ, RZ, R146 ;  /* 0x000000ffff577224 */ /* 0x000fe200078e0092 */
[----:B------:R2:W4:Y:S01]  /*44c0*/  MUFU.EX2 R137, R3 ;  /* 0x0000000300897308 */ /* 0x0005220000000800 */
[----:B------:R-:W-:-:S02]  /*44d0*/  LOP3.LUT R12, R0, 0xff, RZ, 0xc0, !PT ;  /* 0x000000ff000c7812 */ /* 0x000fc400078ec0ff */
[----:B------:R-:W-:Y:S01]  /*44e0*/  SHF.R.U32.HI R7, RZ, 0x18, R0 ;  /* 0x00000018ff077819 */ /* 0x000fe20000011600 */
[----:B---3--:R-:W-:Y:S01]  /*44f0*/  IMAD.MOV.U32 R76, RZ, RZ, R140 ;  /* 0x000000ffff4c7224 */ /* 0x008fe200078e008c */
[----:B------:R-:W-:Y:S01]  /*4500*/  LOP3.LUT R4, R4, 0xff, RZ, 0xc0, !PT ;  /* 0x000000ff04047812 */ /* 0x000fe200078ec0ff */
[----:B------:R-:W-:Y:S01]  /*4510*/  HMMA.16816.F32 R140, R8, R114, R32 ;  /* 0x00000072088c723c */ /* 0x000fe20000001820 */
[----:B-1----:R-:W-:Y:S02]  /*4520*/  IMAD.MOV.U32 R78, RZ, RZ, R24 ;  /* 0x000000ffff4e7224 */ /* 0x002fe400078e0018 */
[----:B------:R-:W-:-:S04]  /*4530*/  PRMT R7, R4, 0x5410, R7 ;  /* 0x0000541004077816 */ /* 0x000fc80000000007 */
[----:B------:R-:W-:Y:S01]  /*4540*/  IMAD.MOV.U32 R11, RZ, RZ, R30 ;  /* 0x000000ffff0b7224 */ /* 0x000fe200078e001e */
[----:B--2---:R-:W-:Y:S01]  /*4550*/  LOP3.LUT R3, R0, 0xffff, RZ, 0xc0, !PT ;  /* 0x0000ffff00037812 */ /* 0x004fe200078ec0ff */
[----:B------:R-:W-:-:S03]  /*4560*/  HSET2.LE.AND R0, R6, R243, PT ;  /* 0x000000f306007233 */ /* 0x000fc60003803000 */
[----:B------:R-:W-:Y:S02]  /*4570*/  SHF.R.U32.HI R5, RZ, 0x8, R3 ;  /* 0x00000008ff057819 */ /* 0x000fe40000011603 */
[----:B------:R-:W-:Y:S02]  /*4580*/  F2FP.PACK_AB R3, R251, R72 ;  /* 0x00000048fb03723e */ /* 0x000fe400000000ff */
[----:B------:R-:W-:Y:S01]  /*4590*/  PRMT R5, R12, 0x5410, R5 ;  /* 0x000054100c057816 */ /* 0x000fe20000000005 */
[--C-:B------:R-:W-:Y:S01]  /*45a0*/  HSET2.LE.AND R12, R7, R243.reuse, PT ;  /* 0x000000f3070c7233 */ /* 0x100fe20003803000 */
[----:B------:R-:W-:Y:S01]  /*45b0*/  LOP3.LUT R6, R0, R3, RZ, 0xc0, !PT ;  /* 0x0000000300067212 */ /* 0x000fe200078ec0ff */
[--C-:B------:R-:W-:Y:S01]  /*45c0*/  HSET2.LE.AND R0, R13, R243.reuse, PT ;  /* 0x000000f30d007233 */ /* 0x100fe20003803000 */
[----:B----4-:R-:W-:Y:S01]  /*45d0*/  F2FP.PACK_AB R3, R137, R145 ;  /* 0x000000918903723e */ /* 0x010fe200000000ff */
[----:B------:R-:W-:Y:S01]  /*45e0*/  HSET2.LE.AND R4, R5, R243, PT ;  /* 0x000000f305047233 */ /* 0x000fe20003803000 */
[----:B------:R-:W-:-:S02]  /*45f0*/  F2FP.PACK_AB R5, R21, R250 ;  /* 0x000000fa1505723e */ /* 0x000fc400000000ff */
[----:B------:R-:W-:Y:S02]  /*4600*/  F2FP.PACK_AB R13, R78, R76 ;  /* 0x0000004c4e0d723e */ /* 0x000fe400000000ff */
[----:B------:R-:W-:Y:S02]  /*4610*/  LOP3.LUT R4, R4, R5, RZ, 0xc0, !PT ;  /* 0x0000000504047212 */ /* 0x000fe400078ec0ff */
[----:B------:R-:W-:Y:S01]  /*4620*/  LOP3.LUT R7, R0, R3, RZ, 0xc0, !PT ;  /* 0x0000000300077212 */ /* 0x000fe200078ec0ff */
[----:B------:R-:W-:Y:S01]  /*4630*/  FFMA.FTZ R0, R155, c[0x0][0x23c], -R16 ;  /* 0x00008f009b007a23 */ /* 0x000fe20000010810 */
[----:B------:R-:W-:Y:S02]  /*4640*/  LOP3.LUT R5, R12, R13, RZ, 0xc0, !PT ;  /* 0x0000000d0c057212 */ /* 0x000fe400078ec0ff */
[----:B------:R-:W-:Y:S01]  /*4650*/  LOP3.LUT R3, R15, UR7, R40, 0x96, !PT ;  /* 0x000000070f037c12 */ /* 0x000fe2000f8e9628 */
[----:B------:R1:W-:Y:S04]  /*4660*/  MUFU.EX2 R79, R0 ;  /* 0x00000000004f7308 */ /* 0x0003e80000000800 */
[C---:B------:R-:W-:Y:S07]  /*4670*/  HMMA.16816.F32 R36, R4.reuse, R80, RZ ;  /* 0x000000500424723c */ /* 0x040fee00000018ff */
[----:B------:R-:W-:Y:S01]  /*4680*/  IMAD.MOV.U32 R81, RZ, RZ, R31 ;  /* 0x000000ffff517224 */ /* 0x000fe200078e001f */
[----:B------:R-:W-:Y:S01]  /*4690*/  HMMA.16816.F32 R32, R4, R88, RZ ;  /* 0x000000580420723c */ /* 0x000fe200000018ff */
[----:B------:R-:W-:-:S02]  /*46a0*/  IMAD.MOV.U32 R80, RZ, RZ, R252 ;  /* 0x000000ffff507224 */ /* 0x000fc400078e00fc */
[----:B-1----:R-:W-:-:S04]  /*46b0*/  FFMA.FTZ R0, R154, c[0x0][0x23c], -R16 ;  /* 0x00008f009a007a23 */ /* 0x002fc80000010810 */
[----:B------:R-:W-:Y:S01]  /*46c0*/  IMAD.MOV.U32 R89, RZ, RZ, R27 ;  /* 0x000000ffff597224 */ /* 0x000fe200078e001b */
[C---:B------:R-:W-:Y:S01]  /*46d0*/  HMMA.16816.F32 R48, R4.reuse, R90, RZ ;  /* 0x0000005a0430723c */ /* 0x040fe200000018ff */
[----:B------:R1:W-:Y:S06]  /*46e0*/  MUFU.EX2 R139, R0 ;  /* 0x00000000008b7308 */ /* 0x0003ec0000000800 */
[----:B------:R-:W-:Y:S01]  /*46f0*/  IMAD.MOV.U32 R91, RZ, RZ, R43 ;  /* 0x000000ffff5b7224 */ /* 0x000fe200078e002b */
[----:B------:R-:W-:Y:S01]  /*4700*/  HMMA.16816.F32 R44, R4, R82, RZ ;  /* 0x00000052042c723c */ /* 0x000fe200000018ff */
[----:B------:R-:W-:-:S06]  /*4710*/  IMAD.MOV.U32 R90, RZ, RZ, R28 ;  /* 0x000000ffff5a7224 */ /* 0x000fcc00078e001c */
[----:B------:R-:W-:Y:S01]  /*4720*/  IMAD.MOV.U32 R83, RZ, RZ, R251 ;  /* 0x000000ffff537224 */ /* 0x000fe200078e00fb */
[----:B------:R-:W-:Y:S01]  /*4730*/  HMMA.16816.F32 R28, R4, R104, RZ ;  /* 0x00000068041c723c */ /* 0x000fe200000018ff */
[----:B-1----:R-:W-:-:S04]  /*4740*/  FFMA.FTZ R0, R152, c[0x0][0x23c], -R16 ;  /* 0x00008f0098007a23 */ /* 0x002fc80000010810 */
[----:B------:R1:W-:Y:S02]  /*4750*/  MUFU.EX2 R251, R0 ;  /* 0x0000000000fb7308 */ /* 0x0003e40000000800 */
[----:B------:R-:W-:Y:S01]  /*4760*/  IMAD.MOV.U32 R104, RZ, RZ, R73 ;  /* 0x000000ffff687224 */ /* 0x000fe200078e0049 */
[----:B------:R-:W-:Y:S01]  /*4770*/  HMMA.16816.F32 R56, R4, R106, RZ ;  /* 0x0000006a0438723c */ /* 0x000fe200000018ff */
[----:B------:R-:W-:-:S04]  /*4780*/  IMAD.MOV.U32 R73, RZ, RZ, R166 ;  /* 0x000000ffff497224 */ /* 0x000fc800078e00a6 */
[----:B------:R-:W-:Y:S02]  /*4790*/  IMAD.MOV.U32 R133, RZ, RZ, R73 ;  /* 0x000000ffff857224 */ /* 0x000fe400078e0049 */
[----:B------:R-:W-:Y:S01]  /*47a0*/  IMAD.MOV.U32 R107, RZ, RZ, R72 ;  /* 0x000000ffff6b7224 */ /* 0x000fe200078e0048 */
[----:B------:R-:W-:Y:S01]  /*47b0*/  HMMA.16816.F32 R12, R4, R92, RZ ;  /* 0x0000005c040c723c */ /* 0x000fe200000018ff */
[----:B------:R-:W-:Y:S02]  /*47c0*/  IMAD.MOV.U32 R72, RZ, RZ, R167 ;  /* 0x000000ffff487224 */ /* 0x000fe400078e00a7 */
[----:B------:R-:W-:Y:S02]  /*47d0*/  IMAD.MOV.U32 R106, RZ, RZ, R138 ;  /* 0x000000ffff6a7224 */ /* 0x000fe400078e008a */
[----:B------:R-:W-:-:S03]  /*47e0*/  IMAD.MOV.U32 R138, RZ, RZ, R244 ;  /* 0x000000ffff8a7224 */ /* 0x000fc600078e00f4 */
[C---:B------:R-:W-:Y:S08]  /*47f0*/  HMMA.16816.F32 R60, R4.reuse, R94, RZ ;  /* 0x0000005e043c723c */ /* 0x040ff000000018ff */
[C---:B------:R-:W-:Y:S08]  /*4800*/  HMMA.16816.F32 R24, R4.reuse, R100, RZ ;  /* 0x000000640418723c */ /* 0x040ff000000018ff */
[C---:B------:R-:W-:Y:S08]  /*4810*/  HMMA.16816.F32 R64, R4.reuse, R102, RZ ;  /* 0x000000660440723c */ /* 0x040ff000000018ff */
[C---:B------:R-:W-:Y:S08]  /*4820*/  HMMA.16816.F32 R40, R4.reuse, R96, RZ ;  /* 0x000000600428723c */ /* 0x040ff000000018ff */
[----:B------:R-:W-:Y:S07]  /*4830*/  HMMA.16816.F32 R68, R4, R98, RZ ;  /* 0x000000620444723c */ /* 0x000fee00000018ff */
[----:B------:R-:W-:-:S04]  /*4840*/  IMAD.WIDE.U32 R4, R3, -0x2daee0ad, RZ ;  /* 0xd2511f5303047825 */ /* 0x000fc800078e00ff */
[----:B------:R-:W-:Y:S01]  /*4850*/  FFMA.FTZ R6, R150, c[0x0][0x23c], -R16 ;  /* 0x00008f0096067a23 */ /* 0x000fe20000010810 */
[C---:B------:R-:W-:Y:S01]  /*4860*/  LOP3.LUT R3, R4.reuse, 0xffff, RZ, 0xc0, !PT ;  /* 0x0000ffff04037812 */ /* 0x040fe200078ec0ff */
[----:B------:R-:W-:Y:S01]  /*4870*/  IMAD.MOV.U32 R150, RZ, RZ, R145 ;  /* 0x000000ffff967224 */ /* 0x000fe200078e0091 */
[----:B-1----:R-:W-:Y:S01]  /*4880*/  LOP3.LUT R0, R5, UR16, R22, 0x96, !PT ;  /* 0x0000001005007c12 */ /* 0x002fe2000f8e9616 */
[----:B------:R1:W2:Y:S01]  /*4890*/  MUFU.EX2 R105, R6 ;  /* 0x0000000600697308 */ /* 0x0002a20000000800 */
[----:B------:R-:W-:Y:S01]  /*48a0*/  LOP3.LUT R8, R4, 0xff, RZ, 0xc0, !PT ;  /* 0x000000ff04087812 */ /* 0x000fe200078ec0ff */
[----:B------:R-:W-:Y:S01]  /*48b0*/  IMAD.MOV.U32 R145, RZ, RZ, R245 ;  /* 0x000000ffff917224 */ /* 0x000fe200078e00f5 */
[--C-:B------:R-:W-:Y:S02]  /*48c0*/  SHF.R.U32.HI R7, RZ, 0x10, R4.reuse ;  /* 0x00000010ff077819 */ /* 0x100fe40000011604 */
[----:B------:R-:W-:Y:S01]  /*48d0*/  SHF.R.U32.HI R5, RZ, 0x18, R4 ;  /* 0x00000018ff057819 */ /* 0x000fe20000011604 */
[----:B------:R-:W-:Y:S01]  /*48e0*/  FFMA.FTZ R4, R153, c[0x0][0x23c], -R17 ;  /* 0x00008f0099047a23 */ /* 0x000fe20000010811 */
[----:B------:R-:W-:-:S03]  /*48f0*/  SHF.R.U32.HI R3, RZ, 0x8, R3 ;  /* 0x00000008ff037819 */ /* 0x000fc60000011603 */
[----:B------:R3:W-:Y:S01]  /*4900*/  MUFU.EX2 R252, R4 ;  /* 0x0000000400fc7308 */ /* 0x0007e20000000800 */
[----:B------:R-:W-:Y:S02]  /*4910*/  PRMT R10, R8, 0x5410, R3 ;  /* 0x00005410080a7816 */ /* 0x000fe40000000003 */
[----:B------:R-:W-:Y:S02]  /*4920*/  LOP3.LUT R3, R7, 0xff, RZ, 0xc0, !PT ;  /* 0x000000ff07037812 */ /* 0x000fe400078ec0ff */
[C---:B------:R-:W-:Y:S02]  /*4930*/  LOP3.LUT R7, R0.reuse, 0xff, RZ, 0xc0, !PT ;  /* 0x000000ff00077812 */ /* 0x040fe400078ec0ff */
[----:B------:R-:W-:Y:S02]  /*4940*/  PRMT R9, R3, 0x5410, R5 ;  /* 0x0000541003097816 */ /* 0x000fe40000000005 */
[----:B------:R-:W-:Y:S02]  /*4950*/  LOP3.LUT R3, R0, 0xffff, RZ, 0xc0, !PT ;  /* 0x0000ffff00037812 */ /* 0x000fe400078ec0ff */
[----:B-1----:R-:W-:-:S02]  /*4960*/  SHF.R.U32.HI R6, RZ, 0x18, R0 ;  /* 0x00000018ff067819 */ /* 0x002fc40000011600 */
[----:B------:R-:W-:Y:S01]  /*4970*/  SHF.R.U32.HI R5, RZ, 0x8, R3 ;  /* 0x00000008ff057819 */ /* 0x000fe20000011603 */
[--C-:B------:R-:W-:Y:S02]  /*4980*/  FFMA.FTZ R3, R165, c[0x0][0x23c], -R17.reuse ;  /* 0x00008f00a5037a23 */ /* 0x100fe40000010811 */
[----:B---3--:R-:W-:Y:S01]  /*4990*/  FFMA.FTZ R4, R151, c[0x0][0x23c], -R17 ;  /* 0x00008f0097047a23 */ /* 0x008fe20000010811 */
[----:B------:R-:W-:Y:S01]  /*49a0*/  PRMT R8, R7, 0x5410, R5 ;  /* 0x0000541007087816 */ /* 0x000fe20000000005 */
[----:B------:R2:W-:Y:S01]  /*49b0*/  MUFU.EX2 R147, R3 ;  /* 0x0000000300937308 */ /* 0x0005e20000000800 */
[----:B------:R-:W-:Y:S02]  /*49c0*/  IMAD.MOV.U32 R151, RZ, RZ, R78 ;  /* 0x000000ffff977224 */ /* 0x000fe400078e004e */
[----:B------:R-:W-:-:S05]  /*49d0*/  IMAD.MOV.U32 R78, RZ, RZ, R18 ;  /* 0x000000ffff4e7224 */ /* 0x000fca00078e0012 */
[----:B------:R1:W3:Y:S01]  /*49e0*/  MUFU.EX2 R77, R4 ;  /* 0x00000004004d7308 */ /* 0x0002e20000000800 */
[----:B--2---:R-:W-:Y:S02]  /*49f0*/  F2FP.PACK_AB R3, R105, R251 ;  /* 0x000000fb6903723e */ /* 0x004fe400000000ff */
[----:B-1----:R-:W-:-:S04]  /*4a00*/  SHF.R.U32.HI R4, RZ, 0x10, R0 ;  /* 0x00000010ff047819 */ /* 0x002fc80000011600 */
[----:B------:R-:W-:Y:S01]  /*4a10*/  LOP3.LUT R0, R4, 0xff, RZ, 0xc0, !PT ;  /* 0x000000ff04007812 */ /* 0x000fe200078ec0ff */
[----:B------:R-:W-:-:S03]  /*4a20*/  FFMA.FTZ R4, R164, c[0x0][0x23c], -R17 ;  /* 0x00008f00a4047a23 */ /* 0x000fc60000010811 */
[----:B------:R-:W-:Y:S01]  /*4a30*/  PRMT R5, R0, 0x5410, R6 ;  /* 0x0000541000057816 */ /* 0x000fe20000000006 */
[--C-:B------:R-:W-:Y:S01]  /*4a40*/  HSET2.LE.AND R0, R10, R243.reuse, PT ;  /* 0x000000f30a007233 */ /* 0x100fe20003803000 */
[----:B------:R1:W2:Y:S04]  /*4a50*/  MUFU.EX2 R88, R4 ;  /* 0x0000000400587308 */ /* 0x0002a80000000800 */
[----:B------:R-:W-:Y:S01]  /*4a60*/  LOP3.LUT R6, R0, R3, RZ, 0xc0, !PT ;  /* 0x0000000300067212 */ /* 0x000fe200078ec0ff */
[----:B------:R-:W-:Y:S01]  /*4a70*/  HSET2.LE.AND R0, R9, R243, PT ;  /* 0x000000f309007233 */ /* 0x000fe20003803000 */
[----:B---3--:R-:W-:-:S04]  /*4a80*/  F2FP.PACK_AB R3, R77, R252 ;  /* 0x000000fc4d03723e */ /* 0x008fc800000000ff */
[----:B------:R-:W-:Y:S01]  /*4a90*/  LOP3.LUT R7, R0, R3, RZ, 0xc0, !PT ;  /* 0x0000000300077212 */ /* 0x000fe200078ec0ff */
[----:B------:R-:W-:Y:S01]  /*4aa0*/  HSET2.LE.AND R0, R8, R243, PT ;  /* 0x000000f308007233 */ /* 0x000fe20003803000 */
[----:B------:R-:W-:-:S04]  /*4ab0*/  F2FP.PACK_AB R3, R139, R79 ;  /* 0x0000004f8b03723e */ /* 0x000fc800000000ff */
[----:B-1----:R-:W-:Y:S01]  /*4ac0*/  LOP3.LUT R4, R0, R3, RZ, 0xc0, !PT ;  /* 0x0000000300047212 */ /* 0x002fe200078ec0ff */
[----:B------:R-:W-:Y:S01]  /*4ad0*/  HSET2.LE.AND R0, R5, R243, PT ;  /* 0x000000f305007233 */ /* 0x000fe20003803000 */
[----:B--2---:R-:W-:-:S04]  /*4ae0*/  F2FP.PACK_AB R3, R88, R147 ;  /* 0x000000935803723e */ /* 0x004fc800000000ff */
[----:B------:R-:W-:Y:S01]  /*4af0*/  LOP3.LUT R5, R0, R3, RZ, 0xc0, !PT ;  /* 0x0000000300057212 */ /* 0x000fe200078ec0ff */
[----:B------:R-:W-:-:S05]  /*4b00*/  IMAD.U32 R0, RZ, RZ, UR4 ;  /* 0x00000004ff007e24 */ /* 0x000fca000f8e00ff */
[----:B------:R-:W-:Y:S01]  /*4b10*/  LOP3.LUT R0, R149, UR27, R0, 0x96, !PT ;  /* 0x0000001b95007c12 */ /* 0x000fe2000f8e9600 */
[----:B------:R-:W-:Y:S04]  /*4b20*/  HMMA.16816.F32 R96, R4, R128, R36 ;  /* 0x000000800460723c */ /* 0x000fe80000001824 */
[----:B------:R-:W-:-:S04]  /*4b30*/  IMAD.WIDE.U32 R22, R0, -0x326172a9, RZ ;  /* 0xcd9e8d5700167825 */ /* 0x000fc800078e00ff */
[----:B------:R-:W-:Y:S01]  /*4b40*/  IMAD.MOV.U32 R36, RZ, RZ, R11 ;  /* 0x000000ffff247224 */ /* 0x000fe200078e000b */
[----:B------:R-:W-:Y:S01]  /*4b50*/  LOP3.LUT R0, R23, UR15, R132, 0x96, !PT ;  /* 0x0000000f17007c12 */ /* 0x000fe2000f8e9684 */
[----:B------:R-:W-:Y:S01]  /*4b60*/  HMMA.16816.F32 R128, R4, R130, R44 ;  /* 0x000000820480723c */ /* 0x000fe2000000182c */
[----:B------:R-:W-:Y:S01]  /*4b70*/  LOP3.LUT R3, R75, UR13, R22, 0x96, !PT ;  /* 0x0000000d4b037c12 */ /* 0x000fe2000f8e9616 */
[----:B------:R-:W-:Y:S02]  /*4b80*/  IMAD.MOV.U32 R39, RZ, RZ, R83 ;  /* 0x000000ffff277224 */ /* 0x000fe400078e0053 */
[----:B------:R-:W-:-:S04]  /*4b90*/  IMAD.WIDE.U32 R10, R0, -0x2daee0ad, RZ ;  /* 0xd2511f53000a7825 */ /* 0x000fc800078e00ff */
[----:B------:R-:W-:Y:S01]  /*4ba0*/  IMAD.WIDE.U32 R8, R3, -0x2daee0ad, RZ ;  /* 0xd2511f5303087825 */ /* 0x000fe200078e00ff */
[----:B------:R-:W-:Y:S01]  /*4bb0*/  LOP3.LUT R3, R11, UR12, R86, 0x96, !PT ;  /* 0x0000000c0b037c12 */ /* 0x000fe2000f8e9656 */
[----:B------:R-:W-:Y:S02]  /*4bc0*/  HMMA.16816.F32 R164, R4, R112, R40 ;  /* 0x0000007004a4723c */ /* 0x000fe40000001828 */
[----:B------:R-:W-:Y:S01]  /*4bd0*/  IMAD.MOV.U32 R38, RZ, RZ, R80 ;  /* 0x000000ffff267224 */ /* 0x000fe200078e0050 */
[----:B------:R-:W-:Y:S01]  /*4be0*/  LOP3.LUT R0, R9, UR10, R10, 0x96, !PT ;  /* 0x0000000a09007c12 */ /* 0x000fe2000f8e960a */
[----:B------:R-:W-:-:S04]  /*4bf0*/  IMAD.WIDE.U32 R10, R3, -0x326172a9, RZ ;  /* 0xcd9e8d57030a7825 */ /* 0x000fc800078e00ff */
[----:B------:R-:W-:Y:S01]  /*4c00*/  IMAD.WIDE.U32 R44, R0, -0x326172a9, RZ ;  /* 0xcd9e8d57002c7825 */ /* 0x000fe200078e00ff */
[----:B------:R-:W-:Y:S01]  /*4c10*/  LOP3.LUT R0, R11, UR11, R74, 0x96, !PT ;  /* 0x0000000b0b007c12 */ /* 0x000fe2000f8e964a */
[----:B------:R-:W-:Y:S02]  /*4c20*/  HMMA.16816.F32 R92, R4, R124, R32 ;  /* 0x0000007c045c723c */ /* 0x000fe40000001820 */
[----:B------:R-:W-:Y:S01]  /*4c30*/  IMAD.MOV.U32 R37, RZ, RZ, R81 ;  /* 0x000000ffff257224 */ /* 0x000fe200078e0051 */
[----:B------:R-:W-:Y:S01]  /*4c40*/  LOP3.LUT R3, R45, UR9, R10, 0x96, !PT ;  /* 0x000000092d037c12 */ /* 0x000fe2000f8e960a */
[----:B------:R-:W-:-:S04]  /*4c50*/  IMAD.WIDE.U32 R10, R0, -0x2daee0ad, RZ ;  /* 0xd2511f53000a7825 */ /* 0x000fc800078e00ff */
[----:B------:R-:W-:Y:S01]  /*4c60*/  FFMA.FTZ R0, R187, c[0x0][0x23c], -R20 ;  /* 0x00008f00bb007a23 */ /* 0x000fe20000010814 */
[C---:B------:R-:W-:Y:S01]  /*4c70*/  HMMA.16816.F32 R100, R4.reuse, R120, R12 ;  /* 0x000000780464723c */ /* 0x040fe2000000180c */
[----:B------:R-:W-:Y:S01]  /*4c80*/  IMAD.WIDE.U32 R42, R3, -0x2daee0ad, RZ ;  /* 0xd2511f53032a7825 */ /* 0x000fe200078e00ff */
[----:B------:R-:W-:Y:S01]  /*4c90*/  LOP3.LUT R3, R11, UR8, R8, 0x96, !PT ;  /* 0x000000080b037c12 */ /* 0x000fe2000f8e9608 */
[----:B------:R1:W-:Y:S02]  /*4ca0*/  MUFU.EX2 R32, R0 ;  /* 0x0000000000207308 */ /* 0x0003e40000000800 */
[----:B------:R-:W-:Y:S02]  /*4cb0*/  FFMA.FTZ R8, R185, c[0x0][0x23c], -R20 ;  /* 0x00008f00b9087a23 */ /* 0x000fe40000010814 */
[----:B------:R-:W-:Y:S01]  /*4cc0*/  IMAD.WIDE.U32 R40, R3, -0x326172a9, RZ ;  /* 0xcd9e8d5703287825 */ /* 0x000fe200078e00ff */
[----:B------:R-:W-:Y:S01]  /*4cd0*/  HMMA.16816.F32 R80, R4, R116, R28 ;  /* 0x000000740450723c */ /* 0x000fe2000000181c */
[----:B------:R-:W2:Y:S02]  /*4ce0*/  LDSM.16.MT88.4 R28, [R216+0xa800] ;  /* 0x00a80000d81c783b */ /* 0x000ea40000004200 */
[----:B------:R3:W4:Y:S01]  /*4cf0*/  MUFU.EX2 R34, R8 ;  /* 0x0000000800227308 */ /* 0x0007220000000800 */
[----:B------:R-:W-:-:S02]  /*4d00*/  IMAD.MOV.U32 R35, RZ, RZ, R76 ;  /* 0x000000ffff237224 */ /* 0x000fc400078e004c */
[----:B------:R-:W-:Y:S02]  /*4d10*/  IMAD.MOV.U32 R76, RZ, RZ, R247 ;  /* 0x000000ffff4c7224 */ /* 0x000fe400078e00f7 */
[----:B------:R-:W-:Y:S01]  /*4d20*/  FFMA.FTZ R3, R186, c[0x0][0x23c], -R20 ;  /* 0x00008f00ba037a23 */ /* 0x000fe20000010814 */
[C---:B------:R-:W-:Y:S01]  /*4d30*/  HMMA.16816.F32 R152, R4.reuse, R108, R24 ;  /* 0x0000006c0498723c */ /* 0x040fe20000001818 */
[----:B------:R-:W-:Y:S01]  /*4d40*/  IMAD.MOV.U32 R121, RZ, RZ, R35 ;  /* 0x000000ffff797224 */ /* 0x000fe200078e0023 */
[----:B-1----:R-:W-:Y:S01]  /*4d50*/  LOP3.LUT R0, R43, UR6, R10, 0x96, !PT ;  /* 0x000000062b007c12 */ /* 0x002fe2000f8e960a */
[----:B------:R-:W-:Y:S01]  /*4d60*/  MUFU.EX2 R245, R3 ;  /* 0x0000000300f57308 */ /* 0x000fe20000000800 */
[----:B------:R-:W1:Y:S01]  /*4d70*/  LDSM.16.MT88.4 R24, [R216+0x9800] ;  /* 0x00980000d818783b */ /* 0x000e620000004200 */
[----:B------:R-:W-:Y:S02]  /*4d80*/  IMAD.MOV.U32 R120, RZ, RZ, R36 ;  /* 0x000000ffff787224 */ /* 0x000fe400078e0024 */
[----:B------:R-:W-:Y:S01]  /*4d90*/  IMAD.MOV.U32 R149, RZ, RZ, R37 ;  /* 0x000000ffff957224 */ /* 0x000fe200078e0025 */
[----:B------:R-:W-:Y:S01]  /*4da0*/  HMMA.16816.F32 R124, R4, R126, R48 ;  /* 0x0000007e047c723c */ /* 0x000fe20000001830 */
[----:B------:R-:W-:Y:S01]  /*4db0*/  IMAD.MOV.U32 R148, RZ, RZ, R38 ;  /* 0x000000ffff947224 */ /* 0x000fe200078e0026 */
[----:B------:R-:W-:Y:S01]  /*4dc0*/  LDSM.16.MT88.4 R48, [R218+0xb800] ;  /* 0x00b80000da30783b */ /* 0x000fe20000004200 */
[----:B---3--:R-:W-:-:S04]  /*4dd0*/  IMAD.WIDE.U32 R8, R0, -0x326172a9, RZ ;  /* 0xcd9e8d5700087825 */ /* 0x008fc800078e00ff */
[----:B------:R-:W-:Y:S01]  /*4de0*/  FFMA.FTZ R0, R184, c[0x0][0x23c], -R20 ;  /* 0x00008f00b8007a23 */ /* 0x000fe20000010814 */
[C---:B------:R-:W-:Y:S01]  /*4df0*/  LOP3.LUT R10, R8.reuse, 0xffff, RZ, 0xc0, !PT ;  /* 0x0000ffff080a7812 */ /* 0x040fe200078ec0ff */
[C---:B------:R-:W-:Y:S01]  /*4e00*/  HMMA.16816.F32 R56, R4.reuse, R118, R56 ;  /* 0x000000760438723c */ /* 0x040fe20000001838 */
[--C-:B------:R-:W-:Y:S01]  /*4e10*/  SHF.R.U32.HI R12, RZ, 0x10, R8.reuse ;  /* 0x00000010ff0c7819 */ /* 0x100fe20000011608 */
[----:B------:R3:W-:Y:S01]  /*4e20*/  MUFU.EX2 R247, R0 ;  /* 0x0000000000f77308 */ /* 0x0007e20000000800 */
[----:B------:R-:W-:Y:S01]  /*4e30*/  LOP3.LUT R18, R8, 0xff, RZ, 0xc0, !PT ;  /* 0x000000ff08127812 */ /* 0x000fe200078ec0ff */
[----:B------:R-:W-:Y:S01]  /*4e40*/  IMAD.MOV.U32 R109, RZ, RZ, R39 ;  /* 0x000000ffff6d7224 */ /* 0x000fe200078e0027 */
[----:B------:R-:W-:Y:S01]  /*4e50*/  SHF.R.U32.HI R15, RZ, 0x18, R8 ;  /* 0x00000018ff0f7819 */ /* 0x000fe20000011608 */
[----:B------:R-:W-:Y:S01]  /*4e60*/  LDSM.16.MT88.4 R36, [R216+0xb800] ;  /* 0x00b80000d824783b */ /* 0x000fe20000004200 */
[----:B------:R-:W-:Y:S01]  /*4e70*/  SHF.R.U32.HI R8, RZ, 0x8, R10 ;  /* 0x00000008ff087819 */ /* 0x000fe2000001160a */
[----:B------:R-:W-:Y:S01]  /*4e80*/  HMMA.16816.F32 R60, R4, R122, R60 ;  /* 0x0000007a043c723c */ /* 0x000fe2000000183c */
[----:B------:R-:W-:Y:S01]  /*4e90*/  LOP3.LUT R10, R12, 0xff, RZ, 0xc0, !PT ;  /* 0x000000ff0c0a7812 */ /* 0x000fe200078ec0ff */
[----:B------:R-:W-:Y:S01]  /*4ea0*/  IMAD.MOV.U32 R116, RZ, RZ, R91 ;  /* 0x000000ffff747224 */ /* 0x000fe200078e005b */
[----:B------:R-:W-:Y:S01]  /*4eb0*/  PRMT R8, R18, 0x5410, R8 ;  /* 0x0000541012087816 */ /* 0x000fe20000000008 */
[----:B------:R-:W-:Y:S01]  /*4ec0*/  IMAD.MOV.U32 R117, RZ, RZ, R88 ;  /* 0x000000ffff757224 */ /* 0x000fe200078e0058 */
[----:B------:R-:W-:Y:S01]  /*4ed0*/  PRMT R10, R10, 0x5410, R15 ;  /* 0x000054100a0a7816 */ /* 0x000fe2000000000f */
[----:B------:R-:W-:-:S02]  /*4ee0*/  IMAD.MOV.U32 R47, RZ, RZ, R90 ;  /* 0x000000ffff2f7224 */ /* 0x000fc400078e005a */
[C---:B------:R-:W-:Y:S01]  /*4ef0*/  HMMA.16816.F32 R64, R4.reuse, R110, R64 ;  /* 0x0000006e0440723c */ /* 0x040fe20000001840 */
[----:B------:R-:W-:Y:S01]  /*4f00*/  IMAD.MOV.U32 R108, RZ, RZ, R89 ;  /* 0x000000ffff6c7224 */ /* 0x000fe200078e0059 */
[----:B---3--:R-:W-:Y:S01]  /*4f10*/  LOP3.LUT R0, R9, UR17, R40, 0x96, !PT ;  /* 0x0000001109007c12 */ /* 0x008fe2000f8e9628 */
[----:B------:R-:W-:Y:S02]  /*4f20*/  FFMA.FTZ R9, R211, c[0x0][0x23c], -R19 ;  /* 0x00008f00d3097a23 */ /* 0x000fe40000010813 */
[----:B------:R-:W-:Y:S01]  /*4f30*/  IMAD.MOV.U32 R86, RZ, RZ, R139 ;  /* 0x000000ffff567224 */ /* 0x000fe200078e008b */
[C---:B------:R-:W-:Y:S01]  /*4f40*/  LOP3.LUT R3, R0.reuse, 0xffff, RZ, 0xc0, !PT ;  /* 0x0000ffff00037812 */ /* 0x040fe200078ec0ff */
[----:B------:R3:W-:Y:S01]  /*4f50*/  MUFU.EX2 R244, R9 ;  /* 0x0000000900f47308 */ /* 0x0007e20000000800 */
[----:B------:R-:W-:Y:S01]  /*4f60*/  LOP3.LUT R14, R0, 0xff, RZ, 0xc0, !PT ;  /* 0x000000ff000e7812 */ /* 0x000fe200078ec0ff */
[----:B------:R-:W-:Y:S01]  /*4f70*/  HMMA.16816.F32 R68, R4, R114, R68 ;  /* 0x000000720444723c */ /* 0x000fe20000001844 */
[--C-:B------:R-:W-:Y:S01]  /*4f80*/  SHF.R.U32.HI R11, RZ, 0x10, R0.reuse ;  /* 0x00000010ff0b7819 */ /* 0x100fe20000011600 */
[----:B------:R-:W-:Y:S01]  /*4f90*/  IMAD.MOV.U32 R112, RZ, RZ, R147 ;  /* 0x000000ffff707224 */ /* 0x000fe200078e0093 */
[----:B------:R-:W-:Y:S01]  /*4fa0*/  SHF.R.U32.HI R13, RZ, 0x18, R0 ;  /* 0x00000018ff0d7819 */ /* 0x000fe20000011600 */
[----:B------:R-:W-:Y:S01]  /*4fb0*/  IMAD.MOV.U32 R113, RZ, RZ, R145 ;  /* 0x000000ffff717224 */ /* 0x000fe200078e0091 */
[----:B------:R-:W-:Y:S01]  /*4fc0*/  SHF.R.U32.HI R0, RZ, 0x8, R3 ;  /* 0x00000008ff007819 */ /* 0x000fe20000011603 */
[----:B------:R-:W-:-:S02]  /*4fd0*/  FFMA.FTZ R3, R208, c[0x0][0x23c], -R19 ;  /* 0x00008f00d0037a23 */ /* 0x000fc40000010813 */
[----:B------:R-:W-:Y:S01]  /*4fe0*/  FFMA.FTZ R4, R210, c[0x0][0x23c], -R19 ;  /* 0x00008f00d2047a23 */ /* 0x000fe20000010813 */
[----:B------:R-:W-:Y:S01]  /*4ff0*/  PRMT R0, R14, 0x5410, R0 ;  /* 0x000054100e007816 */ /* 0x000fe20000000000 */
[----:B------:R5:W1:Y:S01]  /*5000*/  MUFU.EX2 R211, R3 ;  /* 0x0000000300d37308 */ /* 0x000a620000000800 */
[----:B----4-:R-:W-:Y:S02]  /*5010*/  IMAD.MOV.U32 R210, RZ, RZ, R34 ;  /* 0x000000ffffd27224 */ /* 0x010fe400078e0022 */
[----:B------:R-:W-:Y:S01]  /*5020*/  IMAD.MOV.U32 R132, RZ, RZ, R72 ;  /* 0x000000ffff847224 */ /* 0x000fe200078e0048 */
[----:B---3--:R-:W-:Y:S01]  /*5030*/  LOP3.LUT R9, R11, 0xff, RZ, 0xc0, !PT ;  /* 0x000000ff0b097812 */ /* 0x008fe200078ec0ff */
[----:B------:R-:W-:Y:S01]  /*5040*/  IMAD.MOV.U32 R11, RZ, RZ, R32 ;  /* 0x000000ffff0b7224 */ /* 0x000fe200078e0020 */
[----:B------:R-:W-:Y:S01]  /*5050*/  HSET2.LE.AND R0, R0, R243, PT ;  /* 0x000000f300007233 */ /* 0x000fe20003803000 */
[----:B------:R-:W3:Y:S01]  /*5060*/  LDSM.16.MT88.4 R32, [R218+0xa800] ;  /* 0x00a80000da20783b */ /* 0x000ee20000004200 */
[----:B------:R-:W-:Y:S01]  /*5070*/  PRMT R9, R9, 0x5410, R13 ;  /* 0x0000541009097816 */ /* 0x000fe2000000000d */
[----:B------:R-:W-:-:S02]  /*5080*/  IMAD.MOV.U32 R110, RZ, RZ, R112 ;  /* 0x000000ffff6e7224 */ /* 0x000fc400078e0070 */
[----:B------:R-:W4:Y:S01]  /*5090*/  LDSM.16.MT88.4 R12, [R218+0x9800] ;  /* 0x00980000da0c783b */ /* 0x000f220000004200 */
[----:B------:R-:W-:Y:S02]  /*50a0*/  IMAD.MOV.U32 R111, RZ, RZ, R113 ;  /* 0x000000ffff6f7224 */ /* 0x000fe400078e0071 */
[----:B------:R-:W-:Y:S02]  /*50b0*/  IMAD.MOV.U32 R112, RZ, RZ, R132 ;  /* 0x000000ffff707224 */ /* 0x000fe400078e0084 */
[----:B-----5:R-:W-:Y:S02]  /*50c0*/  FFMA.FTZ R3, R209, c[0x0][0x23c], -R19 ;  /* 0x00008f00d1037a23 */ /* 0x020fe40000010813 */
[----:B------:R-:W-:Y:S01]  /*50d0*/  MUFU.EX2 R209, R4 ;  /* 0x0000000400d17308 */ /* 0x000fe20000000800 */
[----:B------:R-:W-:Y:S02]  /*50e0*/  IMAD.MOV.U32 R113, RZ, RZ, R133 ;  /* 0x000000ffff717224 */ /* 0x000fe400078e0085 */
[----:B------:R-:W-:-:S02]  /*50f0*/  IMAD.MOV.U32 R40, RZ, RZ, R108 ;  /* 0x000000ffff287224 */ /* 0x000fc400078e006c */
[----:B------:R-:W-:Y:S02]  /*5100*/  IMAD.MOV.U32 R122, RZ, RZ, R109 ;  /* 0x000000ffff7a7224 */ /* 0x000fe400078e006d */
[----:B------:R-:W-:Y:S01]  /*5110*/  IMAD.MOV.U32 R45, RZ, RZ, R148 ;  /* 0x000000ffff2d7224 */ /* 0x000fe200078e0094 */
[----:B------:R5:W1:Y:S01]  /*5120*/  MUFU.EX2 R208, R3 ;  /* 0x0000000300d07308 */ /* 0x000a620000000800 */
[----:B------:R-:W-:Y:S02]  /*5130*/  IMAD.MOV.U32 R43, RZ, RZ, R121 ;  /* 0x000000ffff2b7224 */ /* 0x000fe400078e0079 */
[----:B------:R-:W-:Y:S02]  /*5140*/  IMAD.MOV.U32 R123, RZ, RZ, R151 ;  /* 0x000000ffff7b7224 */ /* 0x000fe400078e0097 */
[----:B------:R-:W-:Y:S02]  /*5150*/  IMAD.MOV.U32 R46, RZ, RZ, R150 ;  /* 0x000000ffff2e7224 */ /* 0x000fe400078e0096 */
[----:B------:R-:W-:-:S02]  /*5160*/  IMAD.MOV.U32 R139, RZ, RZ, R144 ;  /* 0x000000ffff8b7224 */ /* 0x000fc400078e0090 */
[----:B------:R-:W-:Y:S02]  /*5170*/  IMAD.MOV.U32 R121, RZ, RZ, R106 ;  /* 0x000000ffff797224 */ /* 0x000fe400078e006a */
[----:B------:R-:W-:Y:S02]  /*5180*/  IMAD.MOV.U32 R132, RZ, RZ, R107 ;  /* 0x000000ffff847224 */ /* 0x000fe400078e006b */
[----:B------:R-:W-:Y:S02]  /*5190*/  IMAD.MOV.U32 R109, RZ, RZ, R105 ;  /* 0x000000ffff6d7224 */ /* 0x000fe400078e0069 */
[----:B------:R-:W-:Y:S01]  /*51a0*/  IMAD.MOV.U32 R133, RZ, RZ, R76 ;  /* 0x000000ffff857224 */ /* 0x000fe200078e004c */
[----:B-----5:R-:W-:Y:S01]  /*51b0*/  F2FP.PACK_AB R3, R210, R11 ;  /* 0x0000000bd203723e */ /* 0x020fe200000000ff */
[----:B------:R-:W-:Y:S02]  /*51c0*/  IMAD.MOV.U32 R108, RZ, RZ, R77 ;  /* 0x000000ffff6c7224 */ /* 0x000fe400078e004d */
[----:B------:R-:W-:Y:S01]  /*51d0*/  IMAD.MOV.U32 R115, RZ, RZ, R40 ;  /* 0x000000ffff737224 */ /* 0x000fe200078e0028 */
[----:B------:R-:W-:Y:S01]  /*51e0*/  LOP3.LUT R4, R0, R3, RZ, 0xc0, !PT ;  /* 0x0000000300047212 */ /* 0x000fe200078ec0ff */
[----:B------:R-:W-:Y:S01]  /*51f0*/  HSET2.LE.AND R0, R9, R243, PT ;  /* 0x000000f309007233 */ /* 0x000fe20003803000 */
[----:B-1----:R-:W-:Y:S01]  /*5200*/  F2FP.PACK_AB R3, R211, R244 ;  /* 0x000000f4d303723e */ /* 0x002fe200000000ff */
[----:B------:R-:W-:-:S02]  /*5210*/  IMAD.MOV.U32 R40, RZ, RZ, R132 ;  /* 0x000000ffff287224 */ /* 0x000fc400078e0084 */
[----:B------:R-:W-:Y:S01]  /*5220*/  IMAD.MOV.U32 R18, RZ, RZ, R111 ;  /* 0x000000ffff127224 */ /* 0x000fe200078e006f */
[----:B------:R-:W-:Y:S01]  /*5230*/  LOP3.LUT R5, R0, R3, RZ, 0xc0, !PT ;  /* 0x0000000300057212 */ /* 0x000fe200078ec0ff */
[----:B------:R-:W-:Y:S01]  /*5240*/  HSET2.LE.AND R0, R8, R243, PT ;  /* 0x000000f308007233 */ /* 0x000fe20003803000 */
[----:B------:R-:W-:Y:S01]  /*5250*/  F2FP.PACK_AB R3, R245, R247 ;  /* 0x000000f7f503723e */ /* 0x000fe200000000ff */
[----:B------:R-:W-:-:S03]  /*5260*/  IMAD.MOV.U32 R111, RZ, RZ, R46 ;  /* 0x000000ffff6f7224 */ /* 0x000fc600078e002e */
[----:B------:R-:W-:Y:S01]  /*5270*/  LOP3.LUT R6, R0, R3, RZ, 0xc0, !PT ;  /* 0x0000000300067212 */ /* 0x000fe200078ec0ff */
[----:B------:R-:W-:Y:S01]  /*5280*/  HSET2.LE.AND R0, R10, R243, PT ;  /* 0x000000f30a007233 */ /* 0x000fe20003803000 */
[----:B------:R-:W-:-:S04]  /*5290*/  F2FP.PACK_AB R3, R209, R208 ;  /* 0x000000d0d103723e */ /* 0x000fc800000000ff */
[----:B------:R-:W-:Y:S02]  /*52a0*/  LOP3.LUT R7, R0, R3, RZ, 0xc0, !PT ;  /* 0x0000000300077212 */ /* 0x000fe400078ec0ff */
[----:B------:R-:W-:Y:S01]  /*52b0*/  LOP3.LUT R0, R23, UR15, R246, 0x96, !PT ;  /* 0x0000000f17007c12 */ /* 0x000fe2000f8e96f6 */
[----:B------:R-:W-:Y:S01]  /*52c0*/  IMAD.MOV.U32 R246, RZ, RZ, R110 ;  /* 0x000000fffff67224 */ /* 0x000fe200078e006e */
[----:B------:R-:W-:Y:S01]  /*52d0*/  LOP3.LUT R3, R249, UR13, R22, 0x96, !PT ;  /* 0x0000000df9037c12 */ /* 0x000fe2000f8e9616 */
[----:B------:R-:W-:Y:S02]  /*52e0*/  IMAD.MOV.U32 R110, RZ, RZ, R122 ;  /* 0x000000ffff6e7224 */ /* 0x000fe400078e007a */
[----:B--2---:R-:W-:Y:S01]  /*52f0*/  HMMA.16816.F32 R88, R4, R28, R196 ;  /* 0x0000001c0458723c */ /* 0x004fe200000018c4 */
[----:B------:R-:W-:Y:S02]  /*5300*/  IMAD.MOV.U32 R122, RZ, RZ, R133 ;  /* 0x000000ffff7a7224 */ /* 0x000fe400078e0085 */
[----:B------:R-:W-:-:S04]  /*5310*/  IMAD.WIDE.U32 R8, R3, -0x2daee0ad, RZ ;  /* 0xd2511f5303087825 */ /* 0x000fc800078e00ff */
[----:B------:R-:W-:Y:S01]  /*5320*/  IMAD.MOV.U32 R197, RZ, RZ, R116 ;  /* 0x000000ffffc57224 */ /* 0x000fe200078e0074 */
[C---:B------:R-:W-:Y:S01]  /*5330*/  HMMA.16816.F32 R144, R4.reuse, R24, R204 ;  /* 0x000000180490723c */ /* 0x040fe200000018cc */
[----:B------:R-:W-:Y:S02]  /*5340*/  IMAD.MOV.U32 R196, RZ, RZ, R117 ;  /* 0x000000ffffc47224 */ /* 0x000fe400078e0075 */
[----:B------:R-:W-:Y:S02]  /*5350*/  IMAD.MOV.U32 R198, RZ, RZ, R47 ;  /* 0x000000ffffc67224 */ /* 0x000fe400078e002f */
[----:B------:R-:W-:Y:S02]  /*5360*/  IMAD.MOV.U32 R47, RZ, RZ, R79 ;  /* 0x000000ffff2f7224 */ /* 0x000fe400078e004f */
[----:B------:R-:W-:Y:S01]  /*5370*/  IMAD.MOV.U32 R207, RZ, RZ, R11 ;  /* 0x000000ffffcf7224 */ /* 0x000fe200078e000b */
[----:B---3--:R-:W-:Y:S01]  /*5380*/  HMMA.16816.F32 R116, R4, R32, R192 ;  /* 0x000000200474723c */ /* 0x008fe200000018c0 */
[----:B------:R-:W-:-:S02]  /*5390*/  IMAD.MOV.U32 R206, RZ, RZ, R112 ;  /* 0x000000ffffce7224 */ /* 0x000fc400078e0070 */
[----:B------:R-:W-:Y:S02]  /*53a0*/  IMAD.MOV.U32 R205, RZ, RZ, R113 ;  /* 0x000000ffffcd7224 */ /* 0x000fe400078e0071 */
[----:B------:R-:W-:Y:S02]  /*53b0*/  IMAD.MOV.U32 R199, RZ, RZ, R251 ;  /* 0x000000ffffc77224 */ /* 0x000fe400078e00fb */
[----:B------:R-:W-:Y:S01]  /*53c0*/  IMAD.MOV.U32 R195, RZ, RZ, R86 ;  /* 0x000000ffffc37224 */ /* 0x000fe200078e0056 */
[----:B----4-:R-:W-:Y:S01]  /*53d0*/  HMMA.16816.F32 R72, R4, R12, R200 ;  /* 0x0000000c0448723c */ /* 0x010fe200000018c8 */
[----:B------:R-:W-:Y:S02]  /*53e0*/  IMAD.MOV.U32 R194, RZ, RZ, R87 ;  /* 0x000000ffffc27224 */ /* 0x000fe400078e0057 */
[----:B------:R-:W-:Y:S02]  /*53f0*/  IMAD.MOV.U32 R87, RZ, RZ, R149 ;  /* 0x000000ffff577224 */ /* 0x000fe400078e0095 */
[----:B------:R-:W-:-:S02]  /*5400*/  IMAD.MOV.U32 R86, RZ, RZ, R120 ;  /* 0x000000ffff567224 */ /* 0x000fc400078e0078 */
[----:B------:R-:W-:Y:S01]  /*5410*/  IMAD.MOV.U32 R120, RZ, RZ, R104 ;  /* 0x000000ffff787224 */ /* 0x000fe200078e0068 */
[C---:B------:R-:W-:Y:S01]  /*5420*/  HMMA.16816.F32 R148, R4.reuse, R26, R180 ;  /* 0x0000001a0494723c */ /* 0x040fe200000018b4 */
[----:B------:R-:W-:Y:S02]  /*5430*/  IMAD.MOV.U32 R193, RZ, RZ, R78 ;  /* 0x000000ffffc17224 */ /* 0x000fe400078e004e */
[----:B------:R-:W-:Y:S02]  /*5440*/  IMAD.MOV.U32 R200, RZ, RZ, R252 ;  /* 0x000000ffffc87224 */ /* 0x000fe400078e00fc */
[----:B------:R-:W-:Y:S02]  /*5450*/  IMAD.MOV.U32 R202, RZ, RZ, R120 ;  /* 0x000000ffffca7224 */ /* 0x000fe400078e0078 */
[----:B------:R-:W-:Y:S01]  /*5460*/  IMAD.MOV.U32 R201, RZ, RZ, R121 ;  /* 0x000000ffffc97224 */ /* 0x000fe200078e0079 */
[----:B------:R-:W-:Y:S01]  /*5470*/  HMMA.16816.F32 R168, R4, R36, R168 ;  /* 0x0000002404a8723c */ /* 0x000fe200000018a8 */
[----:B------:R-:W-:-:S02]  /*5480*/  IMAD.MOV.U32 R203, RZ, RZ, R109 ;  /* 0x000000ffffcb7224 */ /* 0x000fc400078e006d */
[----:B------:R-:W-:-:S05]  /*5490*/  IMAD.MOV.U32 R204, RZ, RZ, R108 ;  /* 0x000000ffffcc7224 */ /* 0x000fca00078e006c */
[C---:B------:R-:W-:Y:S08]  /*54a0*/  HMMA.16816.F32 R188, R4.reuse, R48, R188 ;  /* 0x0000003004bc723c */ /* 0x040ff000000018bc */
        /* <DEDUP_REMOVED lines=8> */
[----:B------:R-:W-:Y:S01]  /*5530*/  IMAD.MOV.U32 R226, RZ, RZ, R47 ;  /* 0x000000ffffe27224 */ /* 0x000fe200078e002f */
[----:B------:R-:W-:Y:S01]  /*5540*/  LOP3.LUT R0, R9, UR10, R4, 0x96, !PT ;  /* 0x0000000a09007c12 */ /* 0x000fe2000f8e9604 */
[----:B------:R1:W-:Y:S02]  /*5550*/  MUFU.EX2 R192, R6 ;  /* 0x0000000600c07308 */ /* 0x0003e40000000800 */
        /* <DEDUP_REMOVED lines=9> */
[----:B------:R-:W-:Y:S02]  /*55f0*/  IMAD.MOV.U32 R225, RZ, RZ, R115 ;  /* 0x000000ffffe17224 */ /* 0x000fe400078e0073 */
[----:B------:R-:W-:Y:S02]  /*5600*/  IMAD.MOV.U32 R115, RZ, RZ, R110 ;  /* 0x000000ffff737224 */ /* 0x000fe400078e006e */
[----:B------:R-:W-:-:S04]  /*5610*/  IMAD.WIDE.U32 R4, R0, -0x326172a9, RZ ;  /* 0xcd9e8d5700047825 */ /* 0x000fc800078e00ff */
[----:B------:R-:W-:Y:S01]  /*5620*/  IMAD.MOV.U32 R110, RZ, RZ, R111 ;  /* 0x000000ffff6e7224 */ /* 0x000fe200078e006f */
[----:B-1----:R-:W-:Y:S01]  /*5630*/  LOP3.LUT R6, R4, 0xff, RZ, 0xc0, !PT ;  /* 0x000000ff04067812 */ /* 0x002fe200078ec0ff */
[----:B------:R-:W-:Y:S02]  /*5640*/  IMAD.MOV.U32 R111, RZ, RZ, R122 ;  /* 0x000000ffff6f7224 */ /* 0x000fe400078e007a */
[----:B------:R-:W-:Y:S02]  /*5650*/  IMAD.MOV.U32 R122, RZ, RZ, R138 ;  /* 0x000000ffff7a7224 */ /* 0x000fe400078e008a */
[----:B------:R1:W-:Y:S01]  /*5660*/  MUFU.EX2 R138, R3 ;  /* 0x00000003008a7308 */ /* 0x0003e20000000800 */
[----:B------:R-:W-:Y:S02]  /*5670*/  FFMA.FTZ R0, R224, c[0x0][0x23c], -R16 ;  /* 0x00008f00e0007a23 */ /* 0x000fe40000010810 */
[----:B------:R-:W-:Y:S02]  /*5680*/  IMAD.MOV.U32 R224, RZ, RZ, R18 ;  /* 0x000000ffffe07224 */ /* 0x000fe400078e0012 */
[----:B------:R-:W-:-:S02]  /*5690*/  IMAD.MOV.U32 R18, RZ, RZ, R139 ;  /* 0x000000ffff127224 */ /* 0x000fc400078e008b */
[----:B------:R-:W-:Y:S01]  /*56a0*/  IMAD.WIDE.U32 R22, R7, -0x326172a9, RZ ;  /* 0xcd9e8d5707167825 */ /* 0x000fe200078e00ff */
[----:B------:R2:W-:Y:S01]  /*56b0*/  MUFU.EX2 R139, R0 ;  /* 0x00000000008b7308 */ /* 0x0005e20000000800 */
[----:B------:R-:W-:Y:S02]  /*56c0*/  SHF.R.U32.HI R7, RZ, 0x18, R4 ;  /* 0x00000018ff077819 */ /* 0x000fe40000011604 */
[----:B-1----:R-:W-:-:S04]  /*56d0*/  LOP3.LUT R3, R4, 0xffff, RZ, 0xc0, !PT ;  /* 0x0000ffff04037812 */ /* 0x002fc800078ec0ff */
[----:B------:R-:W-:-:S04]  /*56e0*/  SHF.R.U32.HI R3, RZ, 0x8, R3 ;  /* 0x00000008ff037819 */ /* 0x000fc80000011603 */
[----:B------:R-:W-:Y:S01]  /*56f0*/  PRMT R10, R6, 0x5410, R3 ;  /* 0x00005410060a7816 */ /* 0x000fe20000000003 */
[----:B------:R-:W-:Y:S01]  /*5700*/  FFMA.FTZ R3, R215, c[0x0][0x23c], -R17 ;  /* 0x00008f00d7037a23 */ /* 0x000fe20000010811 */
[----:B------:R-:W-:Y:S01]  /*5710*/  SHF.R.U32.HI R6, RZ, 0x10, R4 ;  /* 0x00000010ff067819 */ /* 0x000fe20000011604 */
[----:B--2---:R-:W-:Y:S02]  /*5720*/  FFMA.FTZ R0, R212, c[0x0][0x23c], -R16 ;  /* 0x00008f00d4007a23 */ /* 0x004fe40000010810 */
[----:B------:R-:W-:Y:S01]  /*5730*/  IMAD.MOV.U32 R212, RZ, RZ, R137 ;  /* 0x000000ffffd47224 */ /* 0x000fe200078e0089 */
[----:B------:R1:W-:Y:S01]  /*5740*/  MUFU.EX2 R133, R3 ;  /* 0x0000000300857308 */ /* 0x0003e20000000800 */
[----:B------:R-:W-:Y:S01]  /*5750*/  LOP3.LUT R4, R6, 0xff, RZ, 0xc0, !PT ;  /* 0x000000ff06047812 */ /* 0x000fe200078ec0ff */
[----:B------:R-:W-:Y:S02]  /*5760*/  IMAD.MOV.U32 R215, RZ, RZ, R115 ;  /* 0x000000ffffd77224 */ /* 0x000fe400078e0073 */
[----:B------:R-:W-:Y:S01]  /*5770*/  IMAD.MOV.U32 R115, RZ, RZ, R111 ;  /* 0x000000ffff737224 */ /* 0x000fe200078e006f */
[----:B------:R-:W-:Y:S01]  /*5780*/  PRMT R9, R4, 0x5410, R7 ;  /* 0x0000541004097816 */ /* 0x000fe20000000007 */
[----:B------:R-:W-:-:S02]  /*5790*/  IMAD.MOV.U32 R111, RZ, RZ, R86 ;  /* 0x000000ffff6f7224 */ /* 0x000fc400078e0056 */
[----:B------:R2:W3:Y:S01]  /*57a0*/  MUFU.EX2 R137, R0 ;  /* 0x0000000000897308 */ /* 0x0004e20000000800 */
[----:B-1----:R-:W-:Y:S02]  /*57b0*/  FFMA.FTZ R3, R213, c[0x0][0x23c], -R17 ;  /* 0x00008f00d5037a23 */ /* 0x002fe40000010811 */
[----:B------:R-:W-:-:S05]  /*57c0*/  IMAD.MOV.U32 R213, RZ, RZ, R18 ;  /* 0x000000ffffd57224 */ /* 0x000fca00078e0012 */
[----:B------:R1:W4:Y:S01]  /*57d0*/  MUFU.EX2 R47, R3 ;  /* 0x00000003002f7308 */ /* 0x0003220000000800 */
[----:B------:R-:W-:Y:S02]  /*57e0*/  IMAD.MOV.U32 R18, RZ, RZ, R122 ;  /* 0x000000ffff127224 */ /* 0x000fe400078e007a */
[----:B------:R-:W-:Y:S01]  /*57f0*/  IMAD.MOV.U32 R122, RZ, RZ, R43 ;  /* 0x000000ffff7a7224 */ /* 0x000fe200078e002b */
[----:B--2---:R-:W-:-:S04]  /*5800*/  LOP3.LUT R0, R5, UR17, R22, 0x96, !PT ;  /* 0x0000001105007c12 */ /* 0x004fc8000f8e9616 */
[--C-:B------:R-:W-:Y:S02]  /*5810*/  SHF.R.U32.HI R4, RZ, 0x10, R0.reuse ;  /* 0x00000010ff047819 */ /* 0x100fe40000011600 */
[C---:B------:R-:W-:Y:S02]  /*5820*/  LOP3.LUT R7, R0.reuse, 0xff, RZ, 0xc0, !PT ;  /* 0x000000ff00077812 */ /* 0x040fe400078ec0ff */
[----:B------:R-:W-:Y:S02]  /*5830*/  SHF.R.U32.HI R6, RZ, 0x18, R0 ;  /* 0x00000018ff067819 */ /* 0x000fe40000011600 */
[----:B-1----:R-:W-:Y:S02]  /*5840*/  LOP3.LUT R3, R0, 0xffff, RZ, 0xc0, !PT ;  /* 0x0000ffff00037812 */ /* 0x002fe400078ec0ff */
[----:B------:R-:W-:Y:S01]  /*5850*/  LOP3.LUT R0, R4, 0xff, RZ, 0xc0, !PT ;  /* 0x000000ff04007812 */ /* 0x000fe200078ec0ff */
[----:B------:R-:W-:Y:S01]  /*5860*/  FFMA.FTZ R4, R231, c[0x0][0x23c], -R17 ;  /* 0x00008f00e7047a23 */ /* 0x000fe20000010811 */
[----:B------:R-:W-:Y:S01]  /*5870*/  SHF.R.U32.HI R5, RZ, 0x8, R3 ;  /* 0x00000008ff057819 */ /* 0x000fe20000011603 */
[----:B------:R-:W-:-:S02]  /*5880*/  FFMA.FTZ R3, R233, c[0x0][0x23c], -R17 ;  /* 0x00008f00e9037a23 */ /* 0x000fc40000010811 */
[----:B------:R-:W-:Y:S01]  /*5890*/  IMAD.MOV.U32 R233, RZ, RZ, R45 ;  /* 0x000000ffffe97224 */ /* 0x000fe200078e002d */
[----:B------:R-:W-:Y:S01]  /*58a0*/  PRMT R8, R7, 0x5410, R5 ;  /* 0x0000541007087816 */ /* 0x000fe20000000005 */
[----:B------:R3:W-:Y:S01]  /*58b0*/  MUFU.EX2 R45, R3 ;  /* 0x00000003002d7308 */ /* 0x0007e20000000800 */
[----:B------:R-:W-:Y:S01]  /*58c0*/  PRMT R5, R0, 0x5410, R6 ;  /* 0x0000541000057816 */ /* 0x000fe20000000006 */
[----:B------:R-:W-:Y:S01]  /*58d0*/  HSET2.LE.AND R0, R10, R243, PT ;  /* 0x000000f30a007233 */ /* 0x000fe20003803000 */
[----:B------:R-:W-:Y:S02]  /*58e0*/  IMAD.MOV.U32 R231, RZ, RZ, R110 ;  /* 0x000000ffffe77224 */ /* 0x000fe400078e006e */
[----:B------:R-:W-:Y:S02]  /*58f0*/  IMAD.MOV.U32 R110, RZ, RZ, R87 ;  /* 0x000000ffff6e7224 */ /* 0x000fe400078e0057 */
[----:B------:R-:W-:Y:S01]  /*5900*/  FFMA.FTZ R10, R232, c[0x0][0x23c], -R19 ;  /* 0x00008f00e80a7a23 */ /* 0x000fe20000010813 */
[----:B------:R1:W2:Y:S01]  /*5910*/  MUFU.EX2 R43, R4 ;  /* 0x00000004002b7308 */ /* 0x0002a20000000800 */
[----:B---3--:R-:W-:-:S04]  /*5920*/  F2FP.PACK_AB R3, R137, R139 ;  /* 0x0000008b8903723e */ /* 0x008fc800000000ff */
[----:B------:R-:W-:Y:S01]  /*5930*/  LOP3.LUT R6, R0, R3, RZ, 0xc0, !PT ;  /* 0x0000000300067212 */ /* 0x000fe200078ec0ff */
[----:B------:R-:W-:Y:S01]  /*5940*/  HSET2.LE.AND R0, R9, R243, PT ;  /* 0x000000f309007233 */ /* 0x000fe20003803000 */
[----:B----4-:R-:W-:-:S04]  /*5950*/  F2FP.PACK_AB R3, R47, R133 ;  /* 0x000000852f03723e */ /* 0x010fc800000000ff */
[----:B------:R-:W-:Y:S01]  /*5960*/  LOP3.LUT R7, R0, R3, RZ, 0xc0, !PT ;  /* 0x0000000300077212 */ /* 0x000fe200078ec0ff */
[----:B------:R-:W-:Y:S01]  /*5970*/  HSET2.LE.AND R0, R8, R243, PT ;  /* 0x000000f308007233 */ /* 0x000fe20003803000 */
[----:B------:R-:W-:-:S04]  /*5980*/  F2FP.PACK_AB R3, R138, R192 ;  /* 0x000000c08a03723e */ /* 0x000fc800000000ff */
[----:B-1----:R-:W-:Y:S01]  /*5990*/  LOP3.LUT R4, R0, R3, RZ, 0xc0, !PT ;  /* 0x0000000300047212 */ /* 0x002fe200078ec0ff */
[----:B------:R-:W-:Y:S01]  /*59a0*/  HSET2.LE.AND R0, R5, R243, PT ;  /* 0x000000f305007233 */ /* 0x000fe20003803000 */
[----:B--2---:R-:W-:-:S04]  /*59b0*/  F2FP.PACK_AB R3, R43, R45 ;  /* 0x0000002d2b03723e */ /* 0x004fc800000000ff */
[----:B------:R-:W-:Y:S01]  /*59c0*/  LOP3.LUT R5, R0, R3, RZ, 0xc0, !PT ;  /* 0x0000000300057212 */ /* 0x000fe200078ec0ff */
[----:B------:R-:W-:Y:S02]  /*59d0*/  FFMA.FTZ R0, R230, c[0x0][0x23c], -R20 ;  /* 0x00008f00e6007a23 */ /* 0x000fe40000010814 */
[----:B------:R-:W-:Y:S02]  /*59e0*/  IMAD.MOV.U32 R230, RZ, RZ, R40 ;  /* 0x000000ffffe67224 */ /* 0x000fe400078e0028 */
[----:B------:R1:W-:Y:S01]  /*59f0*/  MUFU.EX2 R40, R0 ;  /* 0x0000000000287308 */ /* 0x0003e20000000800 */
[----:B------:R-:W-:Y:S01]  /*5a00*/  FFMA.FTZ R3, R214, c[0x0][0x23c], -R20 ;  /* 0x00008f00d6037a23 */ /* 0x000fe20000010814 */
[----:B------:R-:W-:Y:S01]  /*5a10*/  HMMA.16816.F32 R56, R4, R30, R56 ;  /* 0x0000001e0438723c */ /* 0x000fe20000001838 */
[----:B------:R-:W-:-:S05]  /*5a20*/  IMAD.MOV.U32 R214, RZ, RZ, R122 ;  /* 0x000000ffffd67224 */ /* 0x000fca00078e007a */
[----:B------:R-:W-:Y:S02]  /*5a30*/  MUFU.EX2 R252, R3 ;  /* 0x0000000300fc7308 */ /* 0x000fe40000000800 */
[----:B------:R-:W-:Y:S01]  /*5a40*/  HMMA.16816.F32 R84, R4, R28, R80 ;  /* 0x0000001c0454723c */ /* 0x000fe20000001850 */
[----:B------:R-:W-:Y:S01]  /*5a50*/  LDSM.16.MT88.4 R80, [R218+0x9c00] ;  /* 0x009c0000da50783b */ /* 0x000fe20000004200 */
[----:B-1----:R-:W-:-:S04]  /*5a60*/  FFMA.FTZ R0, R227, c[0x0][0x23c], -R20 ;  /* 0x00008f00e3007a23 */ /* 0x002fc80000010814 */
[----:B------:R-:W-:Y:S02]  /*5a70*/  MUFU.EX2 R28, R10 ;  /* 0x0000000a001c7308 */ /* 0x000fe40000000800 */
[C---:B------:R-:W-:Y:S01]  /*5a80*/  HMMA.16816.F32 R140, R4.reuse, R24, R96 ;  /* 0x00000018048c723c */ /* 0x040fe20000001860 */
[----:B------:R-:W-:Y:S01]  /*5a90*/  IMAD.MOV.U32 R227, RZ, RZ, R115 ;  /* 0x000000ffffe37224 */ /* 0x000fe200078e0073 */
[----:B------:R-:W-:Y:S04]  /*5aa0*/  LDSM.16.MT88.4 R96, [R216+0xac00] ;  /* 0x00ac0000d860783b */ /* 0x000fe80000004200 */
[----:B------:R1:W2:Y:S02]  /*5ab0*/  MUFU.EX2 R30, R0 ;  /* 0x00000000001e7308 */ /* 0x0002a40000000800 */
[C---:B------:R-:W-:Y:S08]  /*5ac0*/  HMMA.16816.F32 R176, R4.reuse, R26, R128 ;  /* 0x0000001a04b0723c */ /* 0x040ff00000001880 */
[----:B------:R-:W-:Y:S01]  /*5ad0*/  HMMA.16816.F32 R172, R4, R12, R92 ;  /* 0x0000000c04ac723c */ /* 0x000fe2000000185c */
[----:B-1----:R-:W-:-:S07]  /*5ae0*/  FFMA.FTZ R0, R223, c[0x0][0x23c], -R20 ;  /* 0x00008f00df007a23 */ /* 0x002fce0000010814 */
[C---:B------:R-:W-:Y:S01]  /*5af0*/  HMMA.16816.F32 R24, R4.reuse, R14, R124 ;  /* 0x0000000e0418723c */ /* 0x040fe2000000187c */
[----:B------:R-:W-:Y:S01]  /*5b00*/  IMAD.MOV.U32 R223, RZ, RZ, R18 ;  /* 0x000000ffffdf7224 */ /* 0x000fe200078e0012 */
[----:B------:R1:W-:Y:S06]  /*5b10*/  MUFU.EX2 R31, R0 ;  /* 0x00000000001f7308 */ /* 0x0003ec0000000800 */
[C---:B------:R-:W-:Y:S07]  /*5b20*/  HMMA.16816.F32 R60, R4.reuse, R34, R60 ;  /* 0x00000022043c723c */ /* 0x040fee000000183c */
[----:B------:R-:W-:Y:S01]  /*5b30*/  IMAD.MOV.U32 R35, RZ, RZ, R21 ;  /* 0x000000ffff237224 */ /* 0x000fe200078e0015 */
[----:B------:R-:W-:Y:S01]  /*5b40*/  HMMA.16816.F32 R164, R4, R48, R164 ;  /* 0x0000003004a4723c */ /* 0x000fe200000018a4 */
[----:B-1----:R-:W-:Y:S01]  /*5b50*/  LOP3.LUT R0, R41, UR7, R44, 0x96, !PT ;  /* 0x0000000729007c12 */ /* 0x002fe2000f8e962c */
[----:B------:R-:W-:-:S02]  /*5b60*/  IMAD.MOV.U32 R44, RZ, RZ, R123 ;  /* 0x000000ffff2c7224 */ /* 0x000fc400078e007b */
[----:B------:R-:W1:Y:S01]  /*5b70*/  LDSM.16.MT88.4 R120, [R216+0xbc00] ;  /* 0x00bc0000d878783b */ /* 0x000e620000004200 */
[----:B------:R-:W-:-:S03]  /*5b80*/  IMAD.MOV.U32 R41, RZ, RZ, R250 ;  /* 0x000000ffff297224 */ /* 0x000fc600078e00fa */
[----:B------:R-:W-:Y:S01]  /*5b90*/  HMMA.16816.F32 R100, R4, R32, R100 ;  /* 0x000000200464723c */ /* 0x000fe20000001864 */
[----:B------:R-:W-:-:S04]  /*5ba0*/  IMAD.WIDE.U32 R8, R0, -0x2daee0ad, RZ ;  /* 0xd2511f5300087825 */ /* 0x000fc800078e00ff */
[----:B------:R-:W-:Y:S01]  /*5bb0*/  FFMA.FTZ R0, R234, c[0x0][0x23c], -R19 ;  /* 0x00008f00ea007a23 */ /* 0x000fe20000010813 */
[C---:B------:R-:W-:Y:S01]  /*5bc0*/  LOP3.LUT R11, R8.reuse, 0xffff, RZ, 0xc0, !PT ;  /* 0x0000ffff080b7812 */ /* 0x040fe200078ec0ff */
[----:B------:R-:W-:Y:S01]  /*5bd0*/  IMAD.MOV.U32 R33, RZ, RZ, R110 ;  /* 0x000000ffff217224 */ /* 0x000fe200078e006e */
[----:B------:R-:W-:Y:S01]  /*5be0*/  LOP3.LUT R15, R8, 0xff, RZ, 0xc0, !PT ;  /* 0x000000ff080f7812 */ /* 0x000fe200078ec0ff */
[----:B------:R3:W4:Y:S01]  /*5bf0*/  MUFU.EX2 R29, R0 ;  /* 0x00000000001d7308 */ /* 0x0007220000000800 */
[--C-:B------:R-:W-:Y:S01]  /*5c00*/  SHF.R.U32.HI R12, RZ, 0x10, R8.reuse ;  /* 0x00000010ff0c7819 */ /* 0x100fe20000011608 */
[C---:B------:R-:W-:Y:S01]  /*5c10*/  HMMA.16816.F32 R112, R4.reuse, R36, R152 ;  /* 0x000000240470723c */ /* 0x040fe20000001898 */
[----:B------:R-:W-:Y:S01]  /*5c20*/  SHF.R.U32.HI R14, RZ, 0x18, R8 ;  /* 0x00000018ff0e7819 */ /* 0x000fe20000011608 */
[----:B------:R-:W-:Y:S01]  /*5c30*/  IMAD.MOV.U32 R32, RZ, RZ, R111 ;  /* 0x000000ffff207224 */ /* 0x000fe200078e006f */
[----:B------:R-:W-:Y:S01]  /*5c40*/  SHF.R.U32.HI R11, RZ, 0x8, R11 ;  /* 0x00000008ff0b7819 */ /* 0x000fe2000001160b */
[----:B------:R-:W5:Y:S04]  /*5c50*/  LDSM.16.MT88.4 R108, [R218+0xac00] ;  /* 0x00ac0000da6c783b */ /* 0x000f680000004200 */
[----:B------:R-:W-:Y:S01]  /*5c60*/  HMMA.16816.F32 R64, R4, R38, R64 ;  /* 0x000000260440723c */ /* 0x000fe20000001840 */
[----:B------:R-:W1:Y:S01]  /*5c70*/  LDSM.16.MT88.4 R152, [R216+0x9c00] ;  /* 0x009c0000d898783b */ /* 0x000e620000004200 */
[----:B---3--:R-:W-:Y:S01]  /*5c80*/  LOP3.LUT R0, R9, UR16, R42, 0x96, !PT ;  /* 0x0000001009007c12 */ /* 0x008fe2000f8e962a */
[----:B------:R-:W-:-:S05]  /*5c90*/  FFMA.FTZ R9, R229, c[0x0][0x23c], -R19 ;  /* 0x00008f00e5097a23 */ /* 0x000fca0000010813 */
[----:B------:R-:W-:Y:S01]  /*5ca0*/  HMMA.16816.F32 R48, R4, R50, R68 ;  /* 0x000000320430723c */ /* 0x000fe20000001844 */
[C---:B------:R-:W-:Y:S01]  /*5cb0*/  LOP3.LUT R3, R0.reuse, 0xffff, RZ, 0xc0, !PT ;  /* 0x0000ffff00037812 */ /* 0x040fe200078ec0ff */
[----:B------:R3:W-:Y:S01]  /*5cc0*/  MUFU.EX2 R22, R9 ;  /* 0x0000000900167308 */ /* 0x0007e20000000800 */
[----:B------:R-:W-:Y:S02]  /*5cd0*/  LOP3.LUT R10, R0, 0xff, RZ, 0xc0, !PT ;  /* 0x000000ff000a7812 */ /* 0x000fe400078ec0ff */
[----:B------:R-:W-:Y:S02]  /*5ce0*/  SHF.R.U32.HI R3, RZ, 0x8, R3 ;  /* 0x00000008ff037819 */ /* 0x000fe40000011603 */
[--C-:B------:R-:W-:Y:S02]  /*5cf0*/  SHF.R.U32.HI R8, RZ, 0x10, R0.reuse ;  /* 0x00000010ff087819 */ /* 0x100fe40000011600 */
[----:B------:R-:W-:Y:S02]  /*5d00*/  PRMT R3, R10, 0x5410, R3 ;  /* 0x000054100a037816 */ /* 0x000fe40000000003 */
[----:B------:R-:W-:-:S02]  /*5d10*/  SHF.R.U32.HI R13, RZ, 0x18, R0 ;  /* 0x00000018ff0d7819 */ /* 0x000fc40000011600 */
[----:B------:R-:W-:Y:S01]  /*5d20*/  LOP3.LUT R10, R12, 0xff, RZ, 0xc0, !PT ;  /* 0x000000ff0c0a7812 */ /* 0x000fe200078ec0ff */
[--C-:B------:R-:W-:Y:S01]  /*5d30*/  HSET2.LE.AND R0, R3, R243.reuse, PT ;  /* 0x000000f303007233 */ /* 0x100fe20003803000 */
[----:B--2---:R-:W-:Y:S02]  /*5d40*/  F2FP.PACK_AB R3, R30, R40 ;  /* 0x000000281e03723e */ /* 0x004fe400000000ff */
[----:B------:R-:W-:Y:S01]  /*5d50*/  PRMT R10, R10, 0x5410, R14 ;  /* 0x000054100a0a7816 */ /* 0x000fe2000000000e */
[----:B---3--:R-:W-:Y:S01]  /*5d60*/  FFMA.FTZ R9, R228, c[0x0][0x23c], -R19 ;  /* 0x00008f00e4097a23 */ /* 0x008fe20000010813 */
[----:B------:R-:W-:Y:S02]  /*5d70*/  LOP3.LUT R128, R0, R3, RZ, 0xc0, !PT ;  /* 0x0000000300807212 */ /* 0x000fe400078ec0ff */
[----:B----4-:R-:W-:Y:S01]  /*5d80*/  F2FP.PACK_AB R3, R28, R29 ;  /* 0x0000001d1c03723e */ /* 0x010fe200000000ff */
[----:B------:R2:W3:Y:S01]  /*5d90*/  MUFU.EX2 R21, R9 ;  /* 0x0000000900157308 */ /* 0x0004e20000000800 */
[----:B------:R-:W-:Y:S01]  /*5da0*/  HSET2.LE.AND R10, R10, R243, PT ;  /* 0x000000f30a0a7233 */ /* 0x000fe20003803000 */
[----:B--2---:R-:W-:-:S02]  /*5db0*/  LOP3.LUT R9, R8, 0xff, RZ, 0xc0, !PT ;  /* 0x000000ff08097812 */ /* 0x004fc400078ec0ff */
[----:B------:R-:W-:Y:S02]  /*5dc0*/  PRMT R8, R15, 0x5410, R11 ;  /* 0x000054100f087816 */ /* 0x000fe4000000000b */
[----:B------:R-:W-:Y:S02]  /*5dd0*/  PRMT R9, R9, 0x5410, R13 ;  /* 0x0000541009097816 */ /* 0x000fe4000000000d */
[----:B---3--:R-:W-:Y:S01]  /*5de0*/  F2FP.PACK_AB R11, R21, R22 ;  /* 0x00000016150b723e */ /* 0x008fe200000000ff */
[--C-:B------:R-:W-:Y:S01]  /*5df0*/  HSET2.LE.AND R8, R8, R243.reuse, PT ;  /* 0x000000f308087233 */ /* 0x100fe20003803000 */
[----:B------:R-:W2:Y:S01]  /*5e00*/  LDSM.16.MT88.4 R12, [R218+0xbc00] ;  /* 0x00bc0000da0c783b */ /* 0x000ea20000004200 */
[----:B------:R-:W-:Y:S01]  /*5e10*/  HSET2.LE.AND R0, R9, R243, PT ;  /* 0x000000f309007233 */ /* 0x000fe20003803000 */
[----:B------:R-:W-:Y:S02]  /*5e20*/  LOP3.LUT R131, R10, R11, RZ, 0xc0, !PT ;  /* 0x0000000b0a837212 */ /* 0x000fe400078ec0ff */
[----:B------:R-:W-:-:S02]  /*5e30*/  F2FP.PACK_AB R9, R252, R31 ;  /* 0x0000001ffc09723e */ /* 0x000fc400000000ff */
[----:B------:R-:W-:Y:S01]  /*5e40*/  LOP3.LUT R129, R0, R3, RZ, 0xc0, !PT ;  /* 0x0000000300817212 */ /* 0x000fe200078ec0ff */
[--C-:B------:R-:W-:Y:S01]  /*5e50*/  FFMA.FTZ R0, R240, c[0x0][0x23c], -R16.reuse ;  /* 0x00008f00f0007a23 */ /* 0x100fe20000010810 */
[----:B------:R-:W-:Y:S01]  /*5e60*/  LOP3.LUT R130, R8, R9, RZ, 0xc0, !PT ;  /* 0x0000000908827212 */ /* 0x000fe200078ec0ff */
[--C-:B------:R-:W-:Y:S02]  /*5e70*/  FFMA.FTZ R3, R236, c[0x0][0x23c], -R16.reuse ;  /* 0x00008f00ec037a23 */ /* 0x100fe40000010810 */
[----:B------:R3:W-:Y:S04]  /*5e80*/  MUFU.EX2 R20, R0 ;  /* 0x0000000000147308 */ /* 0x0007e80000000800 */
[C---:B-1----:R-:W-:Y:S04]  /*5e90*/  HMMA.16816.F32 R160, R128.reuse, R120, R168 ;  /* 0x0000007880a0723c */ /* 0x042fe800000018a8 */
[----:B------:R1:W-:Y:S04]  /*5ea0*/  MUFU.EX2 R250, R3 ;  /* 0x0000000300fa7308 */ /* 0x0003e80000000800 */
[----:B------:R-:W-:Y:S01]  /*5eb0*/  HMMA.16816.F32 R92, R128, R98, R104 ;  /* 0x00000062805c723c */ /* 0x000fe20000001868 */
[----:B---3--:R-:W-:-:S04]  /*5ec0*/  FFMA.FTZ R0, R238, c[0x0][0x23c], -R16 ;  /* 0x00008f00ee007a23 */ /* 0x008fc80000010810 */
[----:B------:R3:W4:Y:S03]  /*5ed0*/  MUFU.EX2 R19, R0 ;  /* 0x0000000000137308 */ /* 0x0007260000000800 */
[----:B-----5:R-:W-:Y:S01]  /*5ee0*/  HMMA.16816.F32 R104, R128, R108, R116 ;  /* 0x0000006c8068723c */ /* 0x020fe20000001874 */
[----:B-1----:R-:W-:-:S04]  /*5ef0*/  FFMA.FTZ R3, R241, c[0x0][0x23c], -R17 ;  /* 0x00008f00f1037a23 */ /* 0x002fc80000010811 */
[----:B------:R1:W-:Y:S03]  /*5f00*/  MUFU.EX2 R11, R3 ;  /* 0x00000003000b7308 */ /* 0x0003e60000000800 */
[----:B------:R-:W-:Y:S01]  /*5f10*/  HMMA.16816.F32 R144, R128, R152, R144 ;  /* 0x000000988090723c */ /* 0x000fe20000001890 */
[----:B---3--:R-:W-:-:S07]  /*5f20*/  FFMA.FTZ R0, R235, c[0x0][0x23c], -R16 ;  /* 0x00008f00eb007a23 */ /* 0x008fce0000010810 */
[----:B------:R-:W-:Y:S01]  /*5f30*/  HMMA.16816.F32 R148, R128, R154, R148 ;  /* 0x0000009a8094723c */ /* 0x000fe20000001894 */
[----:B------:R3:W5:Y:S01]  /*5f40*/  MUFU.EX2 R18, R0 ;  /* 0x0000000000127308 */ /* 0x0007620000000800 */
[----:B-1----:R-:W-:-:S06]  /*5f50*/  FFMA.FTZ R3, R237, c[0x0][0x23c], -R17 ;  /* 0x00008f00ed037a23 */ /* 0x002fcc0000010811 */
[C---:B------:R-:W-:Y:S01]  /*5f60*/  HMMA.16816.F32 R72, R128.reuse, R80, R72 ;  /* 0x000000508048723c */ /* 0x040fe20000001848 */
[----:B------:R1:W-:Y:S07]  /*5f70*/  MUFU.EX2 R16, R3 ;  /* 0x0000000300107308 */ /* 0x0003ee0000000800 */
[----:B------:R-:W-:Y:S01]  /*5f80*/  HMMA.16816.F32 R76, R128, R82, R76 ;  /* 0x00000052804c723c */ /* 0x000fe2000000184c */
[----:B---3--:R-:W-:-:S05]  /*5f90*/  LOP3.LUT R0, R23, UR7, R132, 0x96, !PT ;  /* 0x0000000717007c12 */ /* 0x008fca000f8e9684 */
[----:B------:R-:W-:Y:S02]  /*5fa0*/  IMAD.WIDE.U32 R4, R0, -0x2daee0ad, RZ ;  /* 0xd2511f5300047825 */ /* 0x000fe400078e00ff */
[C---:B------:R-:W-:Y:S03]  /*5fb0*/  HMMA.16816.F32 R88, R128.reuse, R96, R88 ;  /* 0x000000608058723c */ /* 0x040fe60000001858 */
[----:B------:R-:W-:Y:S02]  /*5fc0*/  LOP3.LUT R0, R5, UR16, R46, 0x96, !PT ;  /* 0x0000001005007c12 */ /* 0x000fe4000f8e962e */
[C---:B------:R-:W-:Y:S02]  /*5fd0*/  LOP3.LUT R6, R4.reuse, 0xffff, RZ, 0xc0, !PT ;  /* 0x0000ffff04067812 */ /* 0x040fe400078ec0ff */
[----:B------:R-:W-:Y:S01]  /*5fe0*/  SHF.R.U32.HI R5, RZ, 0x10, R4 ;  /* 0x00000010ff057819 */ /* 0x000fe20000011604 */
[----:B------:R-:W-:Y:S01]  /*5ff0*/  HMMA.16816.F32 R156, R128, R110, R156 ;  /* 0x0000006e809c723c */ /* 0x000fe2000000189c */
[----:B------:R-:W-:-:S02]  /*6000*/  LOP3.LUT R8, R4, 0xff, RZ, 0xc0, !PT ;  /* 0x000000ff04087812 */ /* 0x000fc400078ec0ff */
[----:B------:R-:W-:Y:S02]  /*6010*/  SHF.R.U32.HI R6, RZ, 0x8, R6 ;  /* 0x00000008ff067819 */ /* 0x000fe40000011606 */
[----:B------:R-:W-:Y:S01]  /*6020*/  SHF.R.U32.HI R7, RZ, 0x18, R4 ;  /* 0x00000018ff077819 */ /* 0x000fe20000011604 */
[--C-:B------:R-:W-:Y:S01]  /*6030*/  FFMA.FTZ R4, R239, c[0x0][0x23c], -R17.reuse ;  /* 0x00008f00ef047a23 */ /* 0x100fe20000010811 */
[----:B-1----:R-:W-:Y:S01]  /*6040*/  LOP3.LUT R3, R5, 0xff, RZ, 0xc0, !PT ;  /* 0x000000ff05037812 */ /* 0x002fe200078ec0ff */
[----:B------:R-:W-:Y:S01]  /*6050*/  FFMA.FTZ R5, R242, c[0x0][0x23c], -R17 ;  /* 0x00008f00f2057a23 */ /* 0x000fe20000010811 */
[----:B------:R-:W-:Y:S01]  /*6060*/  PRMT R9, R8, 0x5410, R6 ;  /* 0x0000541008097816 */ /* 0x000fe20000000006 */
[----:B------:R1:W3:Y:S01]  /*6070*/  MUFU.EX2 R251, R4 ;  /* 0x0000000400fb7308 */ /* 0x0002e20000000800 */
[----:B------:R-:W-:Y:S01]  /*6080*/  PRMT R8, R3, 0x5410, R7 ;  /* 0x0000541003087816 */ /* 0x000fe20000000007 */
[----:B------:R-:W-:Y:S01]  /*6090*/  HMMA.16816.F32 R116, R128, R122, R180 ;  /* 0x0000007a8074723c */ /* 0x000fe200000018b4 */
[----:B------:R-:W-:-:S02]  /*60a0*/  LOP3.LUT R3, R0, 0xffff, RZ, 0xc0, !PT ;  /* 0x0000ffff00037812 */ /* 0x000fc400078ec0ff */
[----:B------:R-:W-:Y:S02]  /*60b0*/  LOP3.LUT R7, R0, 0xff, RZ, 0xc0, !PT ;  /* 0x000000ff00077812 */ /* 0x000fe400078ec0ff */
[----:B------:R-:W-:Y:S01]  /*60c0*/  SHF.R.U32.HI R3, RZ, 0x8, R3 ;  /* 0x00000008ff037819 */ /* 0x000fe20000011603 */
[----:B------:R3:W3:Y:S01]  /*60d0*/  MUFU.EX2 R10, R5 ;  /* 0x00000005000a7308 */ /* 0x0006e20000000800 */
[--C-:B------:R-:W-:Y:S01]  /*60e0*/  SHF.R.U32.HI R6, RZ, 0x18, R0.reuse ;  /* 0x00000018ff067819 */ /* 0x100fe20000011600 */
[----:B--2---:R-:W-:Y:S01]  /*60f0*/  HMMA.16816.F32 R124, R128, R12, R188 ;  /* 0x0000000c807c723c */ /* 0x004fe200000018bc */
[----:B------:R-:W-:Y:S02]  /*6100*/  PRMT R3, R7, 0x5410, R3 ;  /* 0x0000541007037816 */ /* 0x000fe40000000003 */
[----:B----4-:R-:W-:Y:S02]  /*6110*/  F2FP.PACK_AB R7, R19, R20 ;  /* 0x000000141307723e */ /* 0x010fe400000000ff */
[----:B-1----:R-:W-:-:S03]  /*6120*/  SHF.R.U32.HI R4, RZ, 0x10, R0 ;  /* 0x00000010ff047819 */ /* 0x002fc60000011600 */
[----:B------:R-:W-:Y:S01]  /*6130*/  HMMA.16816.F32 R128, R128, R14, R184 ;  /* 0x0000000e8080723c */ /* 0x000fe200000018b8 */
[----:B------:R-:W-:Y:S01]  /*6140*/  LOP3.LUT R0, R4, 0xff, RZ, 0xc0, !PT ;  /* 0x000000ff04007812 */ /* 0x000fe200078ec0ff */
[----:B------:R-:W-:-:S03]  /*6150*/  HSET2.LE.AND R4, R8, R243, PT ;  /* 0x000000f308047233 */ /* 0x000fc60003803000 */
[----:B---3--:R-:W-:Y:S01]  /*6160*/  PRMT R5, R0, 0x5410, R6 ;  /* 0x0000541000057816 */ /* 0x008fe20000000006 */
[--C-:B------:R-:W-:Y:S02]  /*6170*/  HSET2.LE.AND R0, R9, R243.reuse, PT ;  /* 0x000000f309007233 */ /* 0x100fe40003803000 */
[--C-:B------:R-:W-:Y:S01]  /*6180*/  HSET2.LE.AND R6, R3, R243.reuse, PT ;  /* 0x000000f303067233 */ /* 0x100fe20003803000 */
[----:B-----5:R-:W-:Y:S01]  /*6190*/  F2FP.PACK_AB R3, R250, R18 ;  /* 0x00000012fa03723e */ /* 0x020fe200000000ff */
[----:B------:R-:W-:Y:S01]  /*61a0*/  HSET2.LE.AND R8, R5, R243, PT ;  /* 0x000000f305087233 */ /* 0x000fe20003803000 */
[----:B------:R-:W-:Y:S02]  /*61b0*/  F2FP.PACK_AB R5, R251, R16 ;  /* 0x00000010fb05723e */ /* 0x000fe400000000ff */
[----:B------:R-:W-:Y:S01]  /*61c0*/  LOP3.LUT R170, R0, R3, RZ, 0xc0, !PT ;  /* 0x0000000300aa7212 */ /* 0x000fe200078ec0ff */
[----:B------:R-:W-:Y:S01]  /*61d0*/  FADD.FTZ R3, R214, R44 ;  /* 0x0000002cd6037221 */ /* 0x000fe20000010000 */
[----:B------:R-:W-:-:S02]  /*61e0*/  F2FP.PACK_AB R0, R10, R11 ;  /* 0x0000000b0a00723e */ /* 0x000fc400000000ff */
[----:B------:R-:W-:Y:S01]  /*61f0*/  LOP3.LUT R171, R4, R5, RZ, 0xc0, !PT ;  /* 0x0000000504ab7212 */ /* 0x000fe200078ec0ff */
[----:B------:R-:W-:Y:S01]  /*6200*/  FADD.FTZ R5, R33, R32 ;  /* 0x0000002021057221 */ /* 0x000fe20000010000 */
[----:B------:R-:W-:Y:S01]  /*6210*/  LOP3.LUT R169, R8, R0, RZ, 0xc0, !PT ;  /* 0x0000000008a97212 */ /* 0x000fe200078ec0ff */
[----:B------:R-:W-:Y:S01]  /*6220*/  FADD.FTZ R0, R41, R35 ;  /* 0x0000002329007221 */ /* 0x000fe20000010000 */
[----:B------:R-:W-:Y:S01]  /*6230*/  LOP3.LUT R168, R6, R7, RZ, 0xc0, !PT ;  /* 0x0000000706a87212 */ /* 0x000fe200078ec0ff */
        /* <DEDUP_REMOVED lines=52> */
[----:B------:R-:W-:Y:S01]  /*6580*/  FADD.FTZ R5, R137, R5 ;  /* 0x0000000589057221 */ /* 0x000fe20000010000 */
[----:B------:R1:W-:Y:S01]  /*6590*/  STL [R1+0x8], R0 ;  /* 0x0000080001007387 */ /* 0x0003e20000100800 */
[----:B------:R-:W-:Y:S01]  /*65a0*/  FADD.FTZ R4, R47, R4 ;  /* 0x000000042f047221 */ /* 0x000fe20000010000 */
[----:B------:R-:W-:Y:S01]  /*65b0*/  HMMA.16816.F32 R164, R168, R12, R164 ;  /* 0x0000000ca8a4723c */ /* 0x000fe200000018a4 */
[----:B------:R-:W-:Y:S02]  /*65c0*/  FADD.FTZ R3, R245, R3 ;  /* 0x00000003f5037221 */ /* 0x000fe40000010000 */
[----:B------:R-:W-:Y:S02]  /*65d0*/  FADD.FTZ R5, R20, R5 ;  /* 0x0000000514057221 */ /* 0x000fe40000010000 */
[----:B------:R-:W-:-:S02]  /*65e0*/  FADD.FTZ R4, R11, R4 ;  /* 0x000000040b047221 */ /* 0x000fc40000010000 */
[----:B------:R-:W-:Y:S01]  /*65f0*/  FADD.FTZ R3, R40, R3 ;  /* 0x0000000328037221 */ /* 0x000fe20000010000 */
[----:B------:R-:W-:Y:S01]  /*6600*/  HMMA.16816.F32 R168, R168, R14, R48 ;  /* 0x0000000ea8a8723c */ /* 0x000fe20000001830 */
        /* <DEDUP_REMOVED lines=8> */
[----:B------:R-:W-:Y:S01]  /*6690*/  FADD.FTZ R252, R252, R3 ;  /* 0x00000003fcfc7221 */ /* 0x000fe20000010000 */
[----:B------:R-:W-:Y:S05]  /*66a0*/  @!P0 BRA `(.L_x_339) ;  /* 0x0000995000008947 */ /* 0x000fea0003800000 */
[----:B-1----:R-:W2:Y:S01]  /*66b0*/  LDL.64 R206, [R1+0x38] ;  /* 0x0000380001ce7983 */ /* 0x002ea20000100a00 */
[----:B------:R-:W-:Y:S01]  /*66c0*/  UIADD3 UR29, UR28, -0x2, URZ ;  /* 0xfffffffe1c1d7890 */ /* 0x000fe2000fffe03f */
[----:B------:R-:W-:-:S04]  /*66d0*/  DEPBAR.LE SB0, 0x0 ;  /* 0x000080000000791a */ /* 0x000fc80000000000 */
[----:B------:R-:W-:Y:S01]  /*66e0*/  USHF.R.S32.HI UR4, URZ, 0x1f, UR29 ;  /* 0x0000001f3f047899 */ /* 0x000fe2000801141d */
[----:B------:R-:W-:Y:S01]  /*66f0*/  IMAD.U32 R6, RZ, RZ, UR29 ;  /* 0x0000001dff067e24 */ /* 0x000fe2000f8e00ff */
[----:B------:R-:W-:Y:S01]  /*6700*/  UIMAD UR5, UR21, UR29, URZ ;  /* 0x0000001d150572a4 */ /* 0x000fe2000f8e023f */
[----:B------:R-:W-:Y:S01]  /*6710*/  IMAD.U32 R3, RZ, RZ, UR31 ;  /* 0x0000001fff037e24 */ /* 0x000fe2000f8e00ff */
[----:B------:R-:W1:Y:S01]  /*6720*/  S2R R223, SR_TID.X ;  /* 0x0000000000df7919 */ /* 0x000e620000002100 */
[----:B------:R-:W-:Y:S02]  /*6730*/  UISETP.NE.AND UP0, UPT, UR28, 0x2, UPT ;  /* 0x000000021c00788c */ /* 0x000fe4000bf05270 */
[----:B------:R-:W-:Y:S01]  /*6740*/  UIMAD UR4, UR4, UR22, UR5 ;  /* 0x00000016040472a4 */ /* 0x000fe2000f8e0205 */
[----:B-1----:R-:W-:-:S05]  /*6750*/  IMAD.SHL.U32 R223, R223, 0x2, RZ ;  /* 0x00000002dfdf7824 */ /* 0x002fca00078e00ff */
[----:B------:R-:W-:Y:S01]  /*6760*/  LOP3.LUT R223, R223, 0x6, RZ, 0xc0, !PT ;  /* 0x00000006dfdf7812 */ /* 0x000fe200078ec0ff */
[----:B------:R-:W-:Y:S01]  /*6770*/  BAR.SYNC.DEFER_BLOCKING 0x0 ;  /* 0x0000000000007b1d */ /* 0x000fe20000010000 */
[----:B--2---:R-:W-:-:S05]  /*6780*/  IMAD.WIDE.U32 R6, R6, UR22, R206 ;  /* 0x0000001606067c25 */ /* 0x004fca000f8e00ce */
[----:B------:R-:W-:Y:S01]  /*6790*/  IADD3 R0, R7, UR4, RZ ;  /* 0x0000000407007c10 */ /* 0x000fe2000fffe0ff */
[----:B------:R-:W-:Y:S01]  /*67a0*/  IMAD.U32 R7, RZ, RZ, UR31 ;  /* 0x0000001fff077e24 */ /* 0x000fe2000f8e00ff */
[----:B------:R-:W-:Y:S01]  /*67b0*/  LEA R4, P0, R6, c[0x0][0x170], 0x1 ;  /* 0x00005c0006047a11 */ /* 0x000fe200078008ff */
[----:B------:R-:W-:-:S03]  /*67c0*/  UIADD3 UR4, UR28, -0x2, URZ ;  /* 0xfffffffe1c047890 */ /* 0x000fc6000fffe03f */
[----:B------:R-:W-:Y:S01]  /*67d0*/  LEA.HI.X R5, R6, c[0x0][0x174], R0, 0x1, P0 ;  /* 0x00005d0006057a11 */ /* 0x000fe200000f0c00 */
[----:B------:R-:W-:Y:S01]  /*67e0*/  IMAD.U32 R0, RZ, RZ, UR30 ;  /* 0x0000001eff007e24 */ /* 0x000fe2000f8e00ff */
[----:B------:R-:W-:-:S03]  /*67f0*/  LEA R6, P0, R7, R4, 0x1 ;  /* 0x0000000407067211 */ /* 0x000fc600078008ff */
[----:B------:R-:W-:Y:S01]  /*6800*/  @!PT LDS RZ, [RZ] ;  /* 0x00000000fffff984 */ /* 0x000fe20000000800 */
[----:B------:R-:W-:Y:S01]  /*6810*/  @!PT LDS RZ, [RZ] ;  /* 0x00000000fffff984 */ /* 0x000fe20000000800 */
[----:B------:R-:W-:Y:S01]  /*6820*/  @!PT LDS RZ, [RZ] ;  /* 0x00000000fffff984 */ /* 0x000fe20000000800 */
[----:B------:R1:W-:Y:S01]  /*6830*/  LDGSTS.E.BYPASS.LTC128B.128 [R222+0x9000], [R4.64] ;  /* 0x0900000004de7fae */ /* 0x0003e2000b901d58 */
[----:B------:R-:W-:Y:S01]  /*6840*/  LEA.HI.X R7, R3, R5, R0, 0x1, P0 ;  /* 0x0000000503077211 */ /* 0x000fe200000f0c00 */
[----:B------:R-:W-:Y:S02]  /*6850*/  IMAD.U32 R0, RZ, RZ, UR4 ;  /* 0x00000004ff007e24 */ /* 0x000fe4000f8e00ff */
[----:B------:R1:W-:Y:S02]  /*6860*/  LDGSTS.E.BYPASS.LTC128B.128 [R222+0xa000], [R4.64+0x40] ;  /* 0x0a00004004de7fae */ /* 0x0003e4000b901d58 */
[----:B------:R-:W-:Y:S02]  /*6870*/  IMAD R0, R0, 0x40, R223 ;  /* 0x0000004000007824 */ /* 0x000fe400078e02df */
[----:B------:R1:W-:Y:S03]  /*6880*/  LDGSTS.E.BYPASS.LTC128B.128 [R222+0xb000], [R4.64+0x80] ;  /* 0x0b00008004de7fae */ /* 0x0003e6000b901d58 */
[----:B------:R-:W-:Y:S01]  /*6890*/  IADD3 R3, R0, 0x1, RZ ;  /* 0x0000000100037810 */ /* 0x000fe20007ffe0ff */
[----:B------:R1:W-:Y:S03]  /*68a0*/  LDGSTS.E.BYPASS.LTC128B.128 [R222+0x9800], [R6.64] ;  /* 0x0980000006de7fae */ /* 0x0003e6000b901d58 */
[C---:B------:R-:W-:Y:S01]  /*68b0*/  ISETP.GE.AND P2, PT, R3.reuse, R53, PT ;  /* 0x000000350300720c */ /* 0x040fe20003f46270 */
[----:B------:R1:W-:Y:S01]  /*68c0*/  LDGSTS.E.BYPASS.LTC128B.128 [R222+0xa800], [R6.64+0x40] ;  /* 0x0a80004006de7fae */ /* 0x0003e2000b901d58 */
[----:B------:R-:W-:-:S02]  /*68d0*/  ISETP.GE.AND P5, PT, R3, R52, PT ;  /* 0x000000340300720c */ /* 0x000fc40003fa6270 */
[C---:B------:R-:W-:Y:S01]  /*68e0*/  ISETP.GE.AND P1, PT, R3.reuse, R55, PT ;  /* 0x000000370300720c */ /* 0x040fe20003f26270 */
[----:B------:R1:W-:Y:S01]  /*68f0*/  LDGSTS.E.BYPASS.LTC128B.128 [R222+0xb800], [R6.64+0x80] ;  /* 0x0b80008006de7fae */ /* 0x0003e2000b901d58 */
[----:B------:R-:W-:Y:S02]  /*6900*/  ISETP.GE.AND P0, PT, R3, R54, PT ;  /* 0x000000360300720c */ /* 0x000fe40003f06270 */
[----:B------:R-:W-:Y:S01]  /*6910*/  IADD3 R3, R0, 0x9, RZ ;  /* 0x0000000900037810 */ /* 0x000fe20007ffe0ff */
[----:B------:R-:W-:Y:S04]  /*6920*/  LDSM.16.M88.4 R24, [R217+0x6400] ;  /* 0x00640000d918783b */ /* 0x000fe80000000200 */
[----:B------:R-:W2:Y:S04]  /*6930*/  LDSM.16.M88.4 R8, [R220] ;  /* 0x00000000dc08783b */ /* 0x000ea80000000200 */
        /* <DEDUP_REMOVED lines=10> */
[----:B------:R-:W0:Y:S05]  /*69e0*/  LDGDEPBAR ;  /* 0x00000000000079af */ /* 0x000e2a0000000000 */
[C---:B---3--:R-:W-:Y:S08]  /*69f0*/  HMMA.16816.F32 R232, R8.reuse, R28, RZ ;  /* 0x0000001c08e8723c */ /* 0x048ff000000018ff */
[----:B------:R-:W-:Y:S08]  /*6a00*/  HMMA.16816.F32 R228, R8, R30, RZ ;  /* 0x0000001e08e4723c */ /* 0x000ff000000018ff */
[C---:B-1----:R-:W-:Y:S08]  /*6a10*/  HMMA.16816.F32 R56, R4.reuse, R24, RZ ;  /* 0x000000180438723c */ /* 0x042ff000000018ff */
        /* <DEDUP_REMOVED lines=8> */
[C---:B------:R-:W-:Y:S01]  /*6aa0*/  HMMA.16816.F32 R212, R8.reuse, R26, RZ ;  /* 0x0000001a08d4723c */ /* 0x040fe200000018ff */
[----:B------:R-:W-:Y:S07]  /*6ab0*/  LDSM.16.M88.4 R24, [R217+0x7400] ;  /* 0x00740000d918783b */ /* 0x000fee0000000200 */
[C---:B------:R-:W-:Y:S08]  /*6ac0*/  HMMA.16816.F32 R208, R8.reuse, R20, RZ ;  /* 0x0000001408d0723c */ /* 0x040ff000000018ff */
[C---:B------:R-:W-:Y:S01]  /*6ad0*/  HMMA.16816.F32 R204, R8.reuse, R22, RZ ;  /* 0x0000001608cc723c */ /* 0x040fe200000018ff */
[----:B------:R-:W-:Y:S07]  /*6ae0*/  LDSM.16.M88.4 R20, [R217+0x7800] ;  /* 0x00780000d914783b */ /* 0x000fee0000000200 */
[C---:B------:R-:W-:Y:S08]  /*6af0*/  HMMA.16816.F32 R196, R8.reuse, R16, RZ ;  /* 0x0000001008c4723c */ /* 0x040ff000000018ff */
[----:B------:R-:W-:Y:S01]  /*6b00*/  HMMA.16816.F32 R8, R8, R18, RZ ;  /* 0x000000120808723c */ /* 0x000fe200000018ff */
[----:B------:R-:W-:Y:S07]  /*6b10*/  LDSM.16.M88.4 R16, [R217+0x7c00] ;  /* 0x007c0000d910783b */ /* 0x000fee0000000200 */
[C---:B----4-:R-:W-:Y:S08]  /*6b20*/  HMMA.16816.F32 R180, R12.reuse, R40, R56 ;  /* 0x000000280cb4723c */ /* 0x050ff00000001838 */
[C---:B-----5:R-:W-:Y:S08]  /*6b30*/  HMMA.16816.F32 R192, R12.reuse, R44, R60 ;  /* 0x0000002c0cc0723c */ /* 0x060ff0000000183c */
[C---:B------:R-:W-:Y:S08]  /*6b40*/  HMMA.16816.F32 R176, R12.reuse, R36, R48 ;  /* 0x000000240cb0723c */ /* 0x040ff00000001830 */
[C---:B------:R-:W-:Y:S08]  /*6b50*/  HMMA.16816.F32 R56, R12.reuse, R42, R172 ;  /* 0x0000002a0c38723c */ /* 0x040ff000000018ac */
[C---:B------:R-:W-:Y:S01]  /*6b60*/  HMMA.16816.F32 R48, R12.reuse, R32, R28 ;  /* 0x000000200c30723c */ /* 0x040fe2000000181c */
[----:B------:R-:W-:Y:S07]  /*6b70*/  LDSM.16.M88.4 R28, [R217+0x7000] ;  /* 0x00700000d91c783b */ /* 0x000fee0000000200 */
[C---:B------:R-:W-:Y:S08]  /*6b80*/  HMMA.16816.F32 R60, R12.reuse, R46, R64 ;  /* 0x0000002e0c3c723c */ /* 0x040ff00000001840 */
[C---:B------:R-:W-:Y:S08]  /*6b90*/  HMMA.16816.F32 R172, R12.reuse, R38, R188 ;  /* 0x000000260cac723c */ /* 0x040ff000000018bc */
[----:B------:R-:W-:Y:S01]  /*6ba0*/  HMMA.16816.F32 R200, R12, R34, R184 ;  /* 0x000000220cc8723c */ /* 0x000fe200000018b8 */
[----:B------:R-:W2:Y:S07]  /*6bb0*/  LDSM.16.M88.4 R12, [R220+0x3000] ;  /* 0x00300000dc0c783b */ /* 0x000eae0000000200 */
[C---:B-1----:R-:W-:Y:S08]  /*6bc0*/  HMMA.16816.F32 R244, R4.reuse, R32, R196 ;  /* 0x0000002004f4723c */ /* 0x042ff000000018c4 */
[C---:B------:R-:W-:Y:S01]  /*6bd0*/  HMMA.16816.F32 R196, R4.reuse, R34, R8 ;  /* 0x0000002204c4723c */ /* 0x040fe20000001808 */
[----:B------:R-:W1:Y:S04]  /*6be0*/  LDSM.16.M88.4 R8, [R220+0x2000] ;  /* 0x00200000dc08783b */ /* 0x000e680000000200 */
[----:B------:R-:W-:Y:S03]  /*6bf0*/  LDSM.16.M88.4 R32, [R219+0x7000] ;  /* 0x00700000db20783b */ /* 0x000fe60000000200 */
        /* <DEDUP_REMOVED lines=9> */
[----:B------:R-:W3:Y:S03]  /*6c90*/  LDSM.16.M88.4 R36, [R219+0x7400] ;  /* 0x00740000db24783b */ /* 0x000ee60000000200 */
        /* <DEDUP_REMOVED lines=10> */
[C---:B------:R-:W-:Y:S08]  /*6d40*/  HMMA.16816.F32 R232, R8.reuse, R20, R240 ;  /* 0x0000001408e8723c */ /* 0x040ff000000018f0 */
[C---:B------:R-:W-:Y:S01]  /*6d50*/  HMMA.16816.F32 R240, R8.reuse, R22, R204 ;  /* 0x0000001608f0723c */ /* 0x040fe200000018cc */
[----:B------:R-:W-:Y:S07]  /*6d60*/  LDSM.16.M88.4 R20, [R217+0x8c00] ;  /* 0x008c0000d914783b */ /* 0x000fee0000000200 */
[----:B------:R-:W-:Y:S08]  /*6d70*/  HMMA.16816.F32 R236, R8, R24, R224 ;  /* 0x0000001808ec723c */ /* 0x000ff000000018e0 */
[----:B---3--:R-:W-:Y:S08]  /*6d80*/  HMMA.16816.F32 R204, R4, R36, R188 ;  /* 0x0000002404cc723c */ /* 0x008ff000000018bc */
[C---:B------:R-:W-:Y:S01]  /*6d90*/  HMMA.16816.F32 R172, R8.reuse, R30, R208 ;  /* 0x0000001e08ac723c */ /* 0x040fe200000018d0 */
[----:B------:R-:W-:Y:S07]  /*6da0*/  LDSM.16.M88.4 R28, [R217+0x8400] ;  /* 0x00840000d91c783b */ /* 0x000fee0000000200 */
[C---:B------:R-:W-:Y:S01]  /*6db0*/  HMMA.16816.F32 R228, R8.reuse, R26, R212 ;  /* 0x0000001a08e4723c */ /* 0x040fe200000018d4 */
[----:B------:R-:W-:Y:S07]  /*6dc0*/  LDSM.16.M88.4 R24, [R217+0x8800] ;  /* 0x00880000d918783b */ /* 0x000fee0000000200 */
[----:B------:R-:W-:Y:S08]  /*6dd0*/  HMMA.16816.F32 R224, R8, R18, R196 ;  /* 0x0000001208e0723c */ /* 0x000ff000000018c4 */
[C---:B------:R-:W-:Y:S08]  /*6de0*/  HMMA.16816.F32 R200, R4.reuse, R38, R64 ;  /* 0x0000002604c8723c */ /* 0x040ff00000001840 */
        /* <DEDUP_REMOVED lines=8> */
[----:B------:R-:W-:Y:S01]  /*6e70*/  HMMA.16816.F32 R60, R4, R46, R56 ;  /* 0x0000002e043c723c */ /* 0x000fe20000001838 */
[----:B------:R-:W1:Y:S07]  /*6e80*/  LDSM.16.M88.4 R4, [R220+0x5000] ;  /* 0x00500000dc04783b */ /* 0x000e6e0000000200 */
[C---:B--2---:R-:W-:Y:S08]  /*6e90*/  HMMA.16816.F32 R56, R12.reuse, R32, R48 ;  /* 0x000000200c38723c */ /* 0x044ff00000001830 */
[C---:B------:R-:W-:Y:S01]  /*6ea0*/  HMMA.16816.F32 R48, R12.reuse, R34, R172 ;  /* 0x000000220c30723c */ /* 0x040fe200000018ac */
[----:B------:R-:W-:Y:S07]  /*6eb0*/  LDSM.16.M88.4 R32, [R219+0x8000] ;  /* 0x00800000db20783b */ /* 0x000fee0000000200 */
        /* <DEDUP_REMOVED lines=16> */
[C---:B------:R-:W-:Y:S08]  /*6fc0*/  HMMA.16816.F32 R36, R8.reuse, R18, R48 ;  /* 0x000000120824723c */ /* 0x040ff00000001830 */
[C---:B------:R-:W-:Y:S01]  /*6fd0*/  HMMA.16816.F32 R188, R8.reuse, R16, R56 ;  /* 0x0000001008bc723c */ /* 0x040fe20000001838 */
[----:B------:R-:W3:Y:S07]  /*6fe0*/  LDSM.16.M88.4 R16, [R219+0x8400] ;  /* 0x00840000db10783b */ /* 0x000eee0000000200 */
[C---:B------:R-:W-:Y:S08]  /*6ff0*/  HMMA.16816.F32 R64, R8.reuse, R24, R180 ;  /* 0x000000180840723c */ /* 0x040ff000000018b4 */
[----:B------:R-:W-:Y:S08]  /*7000*/  HMMA.16816.F32 R184, R8, R26, R184 ;  /* 0x0000001a08b8723c */ /* 0x000ff000000018b8 */
[----:B--2---:R-:W-:Y:S08]  /*7010*/  HMMA.16816.F32 R60, R12, R32, R40 ;  /* 0x000000200c3c723c */ /* 0x004ff00000001828 */
[----:B-1----:R-:W-:Y:S08]  /*7020*/  HMMA.16816.F32 R24, R4, R34, R36 ;  /* 0x000000220418723c */ /* 0x002ff00000001824 */
[C---:B------:R-:W-:Y:S08]  /*7030*/  HMMA.16816.F32 R48, R8.reuse, R28, R172 ;  /* 0x0000001c0830723c */ /* 0x040ff000000018ac */
[C---:B------:R-:W-:Y:S07]  /*7040*/  HMMA.16816.F32 R56, R8.reuse, R30, R176 ;  /* 0x0000001e0838723c */ /* 0x040fee00000018b0 */
[----:B------:R-:W-:Y:S01]  /*7050*/  FSEL R176, R61, -INF , !P2 ;  /* 0xff8000003db07808 */ /* 0x000fe20005000000 */
[----:B------:R-:W-:Y:S01]  /*7060*/  HMMA.16816.F32 R192, R8, R20, R192 ;  /* 0x0000001408c0723c */ /* 0x000fe200000018c0 */
[----:B------:R-:W-:-:S02]  /*7070*/  FSEL R177, R63, -INF , !P0 ;  /* 0xff8000003fb17808 */ /* 0x000fc40004000000 */
[----:B------:R-:W-:-:S04]  /*7080*/  ISETP.GE.AND P0, PT, R3, R52, PT ;  /* 0x000000340300720c */ /* 0x000fc80003f06270 */
[----:B------:R-:W-:Y:S01]  /*7090*/  FSEL R63, R25, -INF , !P0 ;  /* 0xff800000193f7808 */ /* 0x000fe20004000000 */
[----:B------:R-:W-:Y:S01]  /*70a0*/  HMMA.16816.F32 R172, R8, R22, R44 ;  /* 0x0000001608ac723c */ /* 0x000fe2000000182c */
[----:B------:R-:W1:Y:S01]  /*70b0*/  LDSM.16.M88.4 R20, [R219+0x8800] ;  /* 0x00880000db14783b */ /* 0x000e620000000200 */
[----:B------:R-:W-:-:S05]  /*70c0*/  ISETP.GE.AND P0, PT, R3, R54, PT ;  /* 0x000000360300720c */ /* 0x000fca0003f06270 */
[----:B------:R-:W-:Y:S01]  /*70d0*/  IADD3 R8, R0, 0x8, RZ ;  /* 0x0000000800087810 */ /* 0x000fe20007ffe0ff */
[----:B------:R-:W-:Y:S03]  /*70e0*/  HMMA.16816.F32 R28, R12, R34, R208 ;  /* 0x000000220c1c723c */ /* 0x000fe600000018d0 */
[C---:B------:R-:W-:Y:S02]  /*70f0*/  ISETP.GE.AND P6, PT, R8.reuse, R52, PT ;  /* 0x000000340800720c */ /* 0x040fe40003fc6270 */
[-C--:B------:R-:W-:Y:S02]  /*7100*/  ISETP.GE.AND P3, PT, R8, R55.reuse, PT ;  /* 0x000000370800720c */ /* 0x080fe40003f66270 */
[----:B------:R-:W-:Y:S01]  /*7110*/  FSEL R61, R24, -INF , !P6 ;  /* 0xff800000183d7808 */ /* 0x000fe20007000000 */
[----:B---3--:R-:W-:Y:S01]  /*7120*/  HMMA.16816.F32 R36, R4, R16, R48 ;  /* 0x000000100424723c */ /* 0x008fe20000001830 */
[----:B------:R-:W-:-:S02]  /*7130*/  ISETP.GE.AND P6, PT, R3, R55, PT ;  /* 0x000000370300720c */ /* 0x000fc40003fc6270 */
[----:B------:R-:W-:Y:S02]  /*7140*/  FSEL R132, R26, -INF , !P3 ;  /* 0xff8000001a847808 */ /* 0x000fe40005800000 */
[----:B------:R-:W-:Y:S02]  /*7150*/  FSEL R133, R27, -INF , !P6 ;  /* 0xff8000001b857808 */ /* 0x000fe40007000000 */
[CC--:B------:R-:W-:Y:S01]  /*7160*/  ISETP.GE.AND P4, PT, R8.reuse, R53.reuse, PT ;  /* 0x000000350800720c */ /* 0x0c0fe20003f86270 */
[----:B------:R-:W-:Y:S01]  /*7170*/  HMMA.16816.F32 R44, R12, R16, R204 ;  /* 0x000000100c2c723c */ /* 0x000fe200000018cc */
[----:B------:R-:W-:Y:S02]  /*7180*/  ISETP.GE.AND P2, PT, R8, R54, PT ;  /* 0x000000360800720c */ /* 0x000fe40003f46270 */
[----:B------:R-:W-:Y:S02]  /*7190*/  ISETP.GE.AND P3, PT, R3, R53, PT ;  /* 0x000000350300720c */ /* 0x000fe40003f66270 */
[----:B------:R-:W-:-:S02]  /*71a0*/  IADD3 R8, R0, 0x10, RZ ;  /* 0x0000001000087810 */ /* 0x000fc40007ffe0ff */
[----:B------:R-:W-:Y:S01]  /*71b0*/  IADD3 R3, R0, 0x11, RZ ;  /* 0x0000001100037810 */ /* 0x000fe20007ffe0ff */
[-C--:B------:R-:W-:Y:S01]  /*71c0*/  HMMA.16816.F32 R48, R12, R18.reuse, R200 ;  /* 0x000000120c30723c */ /* 0x080fe200000018c8 */
[----:B------:R-:W-:Y:S02]  /*71d0*/  FSEL R137, R28, -INF , !P4 ;  /* 0xff8000001c897808 */ /* 0x000fe40006000000 */
[----:B------:R-:W-:Y:S02]  /*71e0*/  FSEL R139, R30, -INF , !P2 ;  /* 0xff8000001e8b7808 */ /* 0x000fe40005000000 */
[----:B------:R-:W-:Y:S02]  /*71f0*/  FSEL R138, R29, -INF , !P3 ;  /* 0xff8000001d8a7808 */ /* 0x000fe40005800000 */
[C---:B------:R-:W-:Y:S01]  /*7200*/  ISETP.GE.AND P6, PT, R8.reuse, R52, PT ;  /* 0x000000340800720c */ /* 0x040fe20003fc6270 */
[----:B------:R-:W-:Y:S01]  /*7210*/  HMMA.16816.F32 R24, R4, R18, R56 ;  /* 0x000000120418723c */ /* 0x000fe20000001838 */
[----:B------:R-:W2:Y:S01]  /*7220*/  LDSM.16.M88.4 R16, [R219+0x8c00] ;  /* 0x008c0000db10783b */ /* 0x000ea20000000200 */
[----:B------:R-:W-:Y:S01]  /*7230*/  ISETP.GE.AND P2, PT, R8, R55, PT ;  /* 0x000000370800720c */ /* 0x000fe20003f46270 */
[----:B------:R-:W-:-:S04]  /*7240*/  DEPBAR.LE SB0, 0x0 ;  /* 0x000080000000791a */ /* 0x000fc80000000000 */
[----:B------:R-:W-:Y:S01]  /*7250*/  FSEL R56, R31, -INF , !P0 ;  /* 0xff8000001f387808 */ /* 0x000fe20004000000 */
[-C--:B-1----:R-:W-:Y:S01]  /*7260*/  HMMA.16816.F32 R40, R12, R20.reuse, R196 ;  /* 0x000000140c28723c */ /* 0x082fe200000018c4 */
[----:B------:R-:W-:Y:S01]  /*7270*/  BAR.SYNC.DEFER_BLOCKING 0x0 ;  /* 0x0000000000007b1d */ /* 0x000fe20000010000 */
[----:B------:R-:W-:Y:S02]  /*7280*/  ISETP.GE.AND P0, PT, R3, R52, PT ;  /* 0x000000340300720c */ /* 0x000fe40003f06270 */
[----:B------:R-:W-:Y:S02]  /*7290*/  FSEL R181, R36, -INF , !P6 ;  /* 0xff80000024b57808 */ /* 0x000fe40007000000 */
[----:B------:R-:W-:Y:S02]  /*72a0*/  FSEL R183, R38, -INF , !P2 ;  /* 0xff80000026b77808 */ /* 0x000fe40005000000 */
[----:B------:R-:W-:Y:S01]  /*72b0*/  HMMA.16816.F32 R28, R4, R20, R64 ;  /* 0x00000014041c723c */ /* 0x000fe20000001840 */
[----:B------:R-:W-:-:S02]  /*72c0*/  FSEL R180, R37, -INF , !P0 ;  /* 0xff80000025b47808 */ /* 0x000fc40004000000 */
[C---:B------:R-:W-:Y:S02]  /*72d0*/  ISETP.GE.AND P4, PT, R8.reuse, R53, PT ;  /* 0x000000350800720c */ /* 0x040fe40003f86270 */
[-C--:B------:R-:W-:Y:S02]  /*72e0*/  ISETP.GE.AND P3, PT, R8, R54.reuse, PT ;  /* 0x000000360800720c */ /* 0x080fe40003f66270 */
[C---:B------:R-:W-:Y:S01]  /*72f0*/  ISETP.GE.AND P6, PT, R3.reuse, R55, PT ;  /* 0x000000370300720c */ /* 0x040fe20003fc6270 */
[----:B------:R-:W-:Y:S01]  /*7300*/  HMMA.16816.F32 R32, R4, R32, R188 ;  /* 0x000000200420723c */ /* 0x000fe200000018bc */
[C---:B------:R-:W-:Y:S02]  /*7310*/  ISETP.GE.AND P2, PT, R3.reuse, R53, PT ;  /* 0x000000350300720c */ /* 0x040fe40003f46270 */
[----:B------:R-:W-:Y:S02]  /*7320*/  ISETP.GE.AND P0, PT, R3, R54, PT ;  /* 0x000000360300720c */ /* 0x000fe40003f06270 */
[----:B------:R-:W-:-:S02]  /*7330*/  IADD3 R8, R0, 0x18, RZ ;  /* 0x0000001800087810 */ /* 0x000fc40007ffe0ff */
[----:B------:R-:W-:Y:S02]  /*7340*/  IADD3 R3, R0, 0x19, RZ ;  /* 0x0000001900037810 */ /* 0x000fe40007ffe0ff */
[----:B------:R-:W-:Y:S02]  /*7350*/  FSEL R182, R39, -INF , !P6 ;  /* 0xff80000027b67808 */ /* 0x000fe40007000000 */
[----:B------:R-:W-:Y:S01]  /*7360*/  FSEL R201, R46, -INF , !P3 ;  /* 0xff8000002ec97808 */ /* 0x000fe20005800000 */
[----:B------:R-:W-:Y:S01]  /*7370*/  HMMA.16816.F32 R36, R4, R22, R184 ;  /* 0x000000160424723c */ /* 0x000fe200000018b8 */
[----:B------:R-:W-:Y:S02]  /*7380*/  FSEL R196, R47, -INF , !P0 ;  /* 0xff8000002fc47808 */ /* 0x000fe40004000000 */
[C---:B------:R-:W-:Y:S02]  /*7390*/  ISETP.GE.AND P6, PT, R8.reuse, R52, PT ;  /* 0x000000340800720c */ /* 0x040fe40003fc6270 */
[----:B------:R-:W-:-:S02]  /*73a0*/  ISETP.GE.AND P3, PT, R8, R55, PT ;  /* 0x000000370800720c */ /* 0x000fc40003f66270 */
[----:B------:R-:W-:Y:S02]  /*73b0*/  ISETP.GE.AND P0, PT, R3, R52, PT ;  /* 0x000000340300720c */ /* 0x000fe40003f06270 */
[----:B------:R-:W-:Y:S02]  /*73c0*/  FSEL R179, R44, -INF , !P4 ;  /* 0xff8000002cb37808 */ /* 0x000fe40006000000 */
[----:B------:R-:W-:Y:S02]  /*73d0*/  FSEL R200, R45, -INF , !P2 ;  /* 0xff8000002dc87808 */ /* 0x000fe40005000000 */
[----:B------:R-:W-:Y:S01]  /*73e0*/  FSEL R58, R24, -INF , !P6 ;  /* 0xff800000183a7808 */ /* 0x000fe20007000000 */
[----:B------:R-:W-:Y:S01]  /*73f0*/  HMMA.16816.F32 R44, R12, R22, R212 ;  /* 0x000000160c2c723c */ /* 0x000fe200000018d4 */
[----:B------:R-:W-:Y:S02]  /*7400*/  FSEL R178, R26, -INF , !P3 ;  /* 0xff8000001ab27808 */ /* 0x000fe40005800000 */
[----:B------:R-:W-:-:S02]  /*7410*/  FSEL R57, R25, -INF , !P0 ;  /* 0xff80000019397808 */ /* 0x000fc40004000000 */
[C---:B------:R-:W-:Y:S02]  /*7420*/  ISETP.GE.AND P4, PT, R8.reuse, R53, PT ;  /* 0x000000350800720c */ /* 0x040fe40003f86270 */
[-C--:B------:R-:W-:Y:S01]  /*7430*/  ISETP.GE.AND P2, PT, R8, R54.reuse, PT ;  /* 0x000000360800720c */ /* 0x080fe20003f46270 */
[C---:B--2---:R-:W-:Y:S01]  /*7440*/  HMMA.16816.F32 R20, R4.reuse, R16, R192 ;  /* 0x000000100414723c */ /* 0x044fe200000018c0 */
[C---:B------:R-:W-:Y:S02]  /*7450*/  ISETP.GE.AND P6, PT, R3.reuse, R55, PT ;  /* 0x000000370300720c */ /* 0x040fe40003fc6270 */
[C---:B------:R-:W-:Y:S02]  /*7460*/  ISETP.GE.AND P3, PT, R3.reuse, R53, PT ;  /* 0x000000350300720c */ /* 0x040fe40003f66270 */
[----:B------:R-:W-:Y:S02]  /*7470*/  ISETP.GE.AND P0, PT, R3, R54, PT ;  /* 0x000000360300720c */ /* 0x000fe40003f06270 */
[C---:B------:R-:W-:Y:S01]  /*7480*/  IADD3 R8, R0.reuse, 0x20, RZ ;  /* 0x0000002000087810 */ /* 0x040fe20007ffe0ff */
[----:B------:R-:W-:Y:S01]  /*7490*/  HMMA.16816.F32 R4, R4, R18, R172 ;  /* 0x000000120404723c */ /* 0x000fe200000018ac */
[----:B------:R-:W-:-:S02]  /*74a0*/  IADD3 R3, R0, 0x21, RZ ;  /* 0x0000002100037810 */ /* 0x000fc40007ffe0ff */
[----:B------:R-:W-:Y:S02]  /*74b0*/  FSEL R59, R27, -INF , !P6 ;  /* 0xff8000001b3b7808 */ /* 0x000fe40007000000 */
[----:B------:R-:W-:Y:S02]  /*74c0*/  FSEL R50, R50, -INF , !P2 ;  /* 0xff80000032327808 */ /* 0x000fe40005000000 */
[----:B------:R-:W-:Y:S01]  /*74d0*/  FSEL R51, R51, -INF , !P0 ;  /* 0xff80000033337808 */ /* 0x000fe20004000000 */
[----:B------:R-:W-:Y:S01]  /*74e0*/  HMMA.16816.F32 R24, R12, R16, R224 ;  /* 0x000000100c18723c */ /* 0x000fe200000018e0 */
[CC--:B------:R-:W-:Y:S02]  /*74f0*/  ISETP.GE.AND P6, PT, R8.reuse, R52.reuse, PT ;  /* 0x000000340800720c */ /* 0x0c0fe40003fc6270 */
[----:B------:R-:W-:Y:S02]  /*7500*/  ISETP.GE.AND P2, PT, R8, R55, PT ;  /* 0x000000370800720c */ /* 0x000fe40003f46270 */
[----:B------:R-:W-:-:S02]  /*7510*/  ISETP.GE.AND P0, PT, R3, R52, PT ;  /* 0x000000340300720c */ /* 0x000fc40003f06270 */
[----:B------:R-:W-:Y:S01]  /*7520*/  FSEL R48, R48, -INF , !P4 ;  /* 0xff80000030307808 */ /* 0x000fe20006000000 */
[----:B------:R-:W-:Y:S01]  /*7530*/  HMMA.16816.F32 R12, R12, R18, R228 ;  /* 0x000000120c0c723c */ /* 0x000fe200000018e4 */
[----:B------:R-:W-:Y:S02]  /*7540*/  FSEL R49, R49, -INF , !P3 ;  /* 0xff80000031317808 */ /* 0x000fe40005800000 */
[----:B------:R-:W-:Y:S02]  /*7550*/  FSEL R184, R28, -INF , !P6 ;  /* 0xff8000001cb87808 */ /* 0x000fe40007000000 */
[----:B------:R-:W-:Y:S02]  /*7560*/  FSEL R197, R30, -INF , !P2 ;  /* 0xff8000001ec57808 */ /* 0x000fe40005000000 */
[----:B------:R-:W-:Y:S02]  /*7570*/  FSEL R187, R29, -INF , !P0 ;  /* 0xff8000001dbb7808 */ /* 0x000fe40004000000 */
[----:B------:R-:W-:-:S02]  /*7580*/  ISETP.GE.AND P4, PT, R8, R53, PT ;  /* 0x000000350800720c */ /* 0x000fc40003f86270 */
[-C--:B------:R-:W-:Y:S02]  /*7590*/  ISETP.GE.AND P3, PT, R8, R54.reuse, PT ;  /* 0x000000360800720c */ /* 0x080fe40003f66270 */
[C---:B------:R-:W-:Y:S02]  /*75a0*/  ISETP.GE.AND P6, PT, R3.reuse, R55, PT ;  /* 0x000000370300720c */ /* 0x040fe40003fc6270 */
[C---:B------:R-:W-:Y:S02]  /*75b0*/  ISETP.GE.AND P2, PT, R3.reuse, R53, PT ;  /* 0x000000350300720c */ /* 0x040fe40003f46270 */
[----:B------:R-:W-:Y:S02]  /*75c0*/  ISETP.GE.AND P0, PT, R3, R54, PT ;  /* 0x000000360300720c */ /* 0x000fe40003f06270 */
[C---:B------:R-:W-:Y:S02]  /*75d0*/  IADD3 R8, R0.reuse, 0x28, RZ ;  /* 0x0000002800087810 */ /* 0x040fe40007ffe0ff */
[----:B------:R-:W-:-:S02]  /*75e0*/  IADD3 R3, R0, 0x29, RZ ;  /* 0x0000002900037810 */ /* 0x000fc40007ffe0ff */
[----:B------:R-:W-:Y:S02]  /*75f0*/  FSEL R198, R31, -INF , !P6 ;  /* 0xff8000001fc67808 */ /* 0x000fe40007000000 */
[----:B------:R-:W-:Y:S02]  /*7600*/  FSEL R202, R42, -INF , !P3 ;  /* 0xff8000002aca7808 */ /* 0x000fe40005800000 */
[----:B------:R-:W-:Y:S02]  /*7610*/  FSEL R199, R43, -INF , !P0 ;  /* 0xff8000002bc77808 */ /* 0x000fe40004000000 */
[CC--:B------:R-:W-:Y:S02]  /*7620*/  ISETP.GE.AND P6, PT, R8.reuse, R52.reuse, PT ;  /* 0x000000340800720c */ /* 0x0c0fe40003fc6270 */
[----:B------:R-:W-:Y:S02]  /*7630*/  ISETP.GE.AND P3, PT, R8, R55, PT ;  /* 0x000000370800720c */ /* 0x000fe40003f66270 */
[----:B------:R-:W-:-:S02]  /*7640*/  ISETP.GE.AND P0, PT, R3, R52, PT ;  /* 0x000000340300720c */ /* 0x000fc40003f06270 */
        /* <DEDUP_REMOVED lines=11> */
[----:B------:R-:W-:-:S02]  /*7700*/  ISETP.GE.AND P0, PT, R3, R54, PT ;  /* 0x000000360300720c */ /* 0x000fc40003f06270 */
[----:B------:R-:W-:Y:S02]  /*7710*/  FSEL R194, R41, -INF , !P2 ;  /* 0xff80000029c27808 */ /* 0x000fe40005000000 */
[----:B------:R-:W-:Y:S02]  /*7720*/  FSEL R207, R27, -INF , !P0 ;  /* 0xff8000001bcf7808 */ /* 0x000fe40004000000 */
[----:B------:R-:W-:Y:S02]  /*7730*/  ISETP.GE.AND P0, PT, R0, R52, PT ;  /* 0x000000340000720c */ /* 0x000fe40003f06270 */
[C---:B------:R-:W-:Y:S02]  /*7740*/  ISETP.GE.AND P4, PT, R8.reuse, R53, PT ;  /* 0x000000350800720c */ /* 0x040fe40003f86270 */
[----:B------:R-:W-:Y:S02]  /*7750*/  ISETP.GE.AND P2, PT, R8, R54, PT ;  /* 0x000000360800720c */ /* 0x000fe40003f46270 */
[----:B------:R-:W-:-:S02]  /*7760*/  IADD3 R8, R0, 0x30, RZ ;  /* 0x0000003000087810 */ /* 0x000fc40007ffe0ff */
[----:B------:R-:W-:Y:S02]  /*7770*/  FSEL R17, R32, -INF , !P0 ;  /* 0xff80000020117808 */ /* 0x000fe40004000000 */
[----:B------:R-:W-:Y:S02]  /*7780*/  FSEL R188, R39, -INF , !P6 ;  /* 0xff80000027bc7808 */ /* 0x000fe40007000000 */
[----:B------:R-:W-:Y:S02]  /*7790*/  FSEL R191, R46, -INF , !P2 ;  /* 0xff8000002ebf7808 */ /* 0x000fe40005000000 */
[----:B------:R-:W-:Y:S02]  /*77a0*/  ISETP.GE.AND P0, PT, R0, R54, PT ;  /* 0x000000360000720c */ /* 0x000fe40003f06270 */
[C---:B------:R-:W-:Y:S02]  /*77b0*/  ISETP.GE.AND P6, PT, R8.reuse, R52, PT ;  /* 0x000000340800720c */ /* 0x040fe40003fc6270 */
        /* <DEDUP_REMOVED lines=9> */
[----:B------:R-:W-:Y:S02]  /*7850*/  IADD3 R3, R0, 0x38, RZ ;  /* 0x0000003800037810 */ /* 0x000fe40007ffe0ff */
[----:B------:R-:W-:Y:S02]  /*7860*/  FSEL R189, R44, -INF , !P4 ;  /* 0xff8000002cbd7808 */ /* 0x000fe40006000000 */
[----:B------:R-:W-:Y:S02]  /*7870*/  FSEL R208, R26, -INF , !P3 ;  /* 0xff8000001ad07808 */ /* 0x000fe40005800000 */
[----:B------:R-:W-:-:S02]  /*7880*/  FSEL R205, R25, -INF , !P2 ;  /* 0xff80000019cd7808 */ /* 0x000fc40005000000 */
[----:B------:R-:W-:Y:S02]  /*7890*/  FSEL R18, R33, -INF , !P5 ;  /* 0xff80000021127808 */ /* 0x000fe40006800000 */
[----:B------:R-:W-:Y:S02]  /*78a0*/  FSEL R20, R35, -INF , !P1 ;  /* 0xff80000023147808 */ /* 0x000fe40004800000 */
[-C--:B------:R-:W-:Y:S02]  /*78b0*/  ISETP.GE.AND P4, PT, R8, R53.reuse, PT ;  /* 0x000000350800720c */ /* 0x080fe40003f86270 */
[C---:B------:R-:W-:Y:S02]  /*78c0*/  ISETP.GE.AND P3, PT, R3.reuse, R53, PT ;  /* 0x000000350300720c */ /* 0x040fe40003f66270 */
[----:B------:R-:W-:Y:S02]  /*78d0*/  ISETP.GE.AND P2, PT, R3, R54, PT ;  /* 0x000000360300720c */ /* 0x000fe40003f46270 */
[----:B------:R-:W-:-:S02]  /*78e0*/  ISETP.GE.AND P5, PT, R0, R55, PT ;  /* 0x000000370000720c */ /* 0x000fc40003fa6270 */
[C---:B------:R-:W-:Y:S02]  /*78f0*/  ISETP.GE.AND P1, PT, R0.reuse, R53, PT ;  /* 0x000000350000720c */ /* 0x040fe40003f26270 */
[----:B------:R-:W-:Y:S02]  /*7900*/  IADD3 R0, R0, 0x39, RZ ;  /* 0x0000003900007810 */ /* 0x000fe40007ffe0ff */
[----:B------:R-:W-:Y:S02]  /*7910*/  FSEL R225, R23, -INF , !P6 ;  /* 0xff80000017e17808 */ /* 0x000fe40007000000 */
[----:B------:R-:W-:Y:S02]  /*7920*/  FSEL R206, R24, -INF , !P4 ;  /* 0xff80000018ce7808 */ /* 0x000fe40006000000 */
[----:B------:R-:W-:Y:S02]  /*7930*/  FSEL R19, R34, -INF , !P5 ;  /* 0xff80000022137808 */ /* 0x000fe40006800000 */
[----:B------:R-:W-:-:S02]  /*7940*/  FSEL R204, R12, -INF , !P3 ;  /* 0xff8000000ccc7808 */ /* 0x000fc40005800000 */
[----:B------:R-:W-:Y:S02]  /*7950*/  FSEL R210, R14, -INF , !P2 ;  /* 0xff8000000ed27808 */ /* 0x000fe40005000000 */
[----:B------:R-:W-:Y:S02]  /*7960*/  FSEL R21, R60, -INF , !P1 ;  /* 0xff8000003c157808 */ /* 0x000fe40004800000 */
[CC--:B------:R-:W-:Y:S02]  /*7970*/  ISETP.GE.AND P6, PT, R3.reuse, R52.reuse, PT ;  /* 0x000000340300720c */ /* 0x0c0fe40003fc6270 */
[-C--:B------:R-:W-:Y:S02]  /*7980*/  ISETP.GE.AND P4, PT, R3, R55.reuse, PT ;  /* 0x000000370300720c */ /* 0x080fe40003f86270 */
[C---:B------:R-:W-:Y:S02]  /*7990*/  ISETP.GE.AND P5, PT, R0.reuse, R52, PT ;  /* 0x000000340000720c */ /* 0x040fe40003fa6270 */
        /* <DEDUP_REMOVED lines=10> */
[----:B------:R-:W2:Y:S04]  /*7a40*/  LDL.64 R236, [R1+0x18] ;  /* 0x0000180001ec7983 */ /* 0x000ea80000100a00 */
[----:B------:R-:W3:Y:S01]  /*7a50*/  LDL.64 R238, [R1+0x10] ;  /* 0x0000100001ee7983 */ /* 0x000ee20000100a00 */
[----:B------:R-:W-:Y:S02]  /*7a60*/  UIADD3 UR31, UR28, -0x3, URZ ;  /* 0xfffffffd1c1f7890 */ /* 0x000fe4000fffe03f */
[----:B------:R-:W-:-:S02]  /*7a70*/  ULDC.64 UR4, c[0x0][0x198] ;  /* 0x0000660000047ab9 */ /* 0x000fc40000000a00 */
[----:B------:R-:W-:Y:S02]  /*7a80*/  USHF.R.S32.HI UR30, URZ, 0x1f, UR31 ;  /* 0x0000001f3f1e7899 */ /* 0x000fe4000801141f */
[----:B------:R-:W-:Y:S02]  /*7a90*/  UIMAD.WIDE.U32 UR32, UR31, UR4, URZ ;  /* 0x000000041f2072a5 */ /* 0x000fe4000f8e003f */
[----:B------:R-:W-:-:S04]  /*7aa0*/  UIMAD UR30, UR30, UR4, URZ ;  /* 0x000000041e1e72a4 */ /* 0x000fc8000f8e023f */
[----:B------:R-:W-:Y:S01]  /*7ab0*/  UIMAD UR5, UR31, UR5, UR30 ;  /* 0x000000051f0572a4 */ /* 0x000fe2000f8e021e */
[----:B------:R-:W-:Y:S02]  /*7ac0*/  IMAD.U32 R0, RZ, RZ, UR32 ;  /* 0x00000020ff007e24 */ /* 0x000fe4000f8e00ff */
[----:B------:R-:W-:Y:S01]  /*7ad0*/  IMAD.U32 R5, RZ, RZ, UR32 ;  /* 0x00000020ff057e24 */ /* 0x000fe2000f8e00ff */
[----:B------:R-:W-:-:S06]  /*7ae0*/  UIADD3 UR5, UR33, UR5, URZ ;  /* 0x0000000521057290 */ /* 0x000fcc000fffe03f */
[----:B------:R-:W-:Y:S01]  /*7af0*/  IMAD.U32 R3, RZ, RZ, UR5 ;  /* 0x00000005ff037e24 */ /* 0x000fe2000f8e00ff */
[----:B--2---:R-:W-:-:S04]  /*7b00*/  LEA R0, P0, R0, R236, 0x6 ;  /* 0x000000ec00007211 */ /* 0x004fc800078030ff */
[----:B------:R-:W-:Y:S02]  /*7b10*/  LEA R4, P1, R0, c[0x0][0x168], 0x1 ;  /* 0x00005a0000047a11 */ /* 0x000fe400078208ff */
[----:B---3--:R-:W-:Y:S02]  /*7b20*/  LEA.HI.X R3, R5, R239, R3, 0x6, P0 ;  /* 0x000000ef05037211 */ /* 0x008fe400000f3403 */
        /* <DEDUP_REMOVED lines=13> */
.L_x_340:
[----:B------:R-:W2:Y:S04]  /*7c00*/  LDL R0, [R1+0x40] ;  /* 0x0000400001007983 */ /* 0x000ea80000100800 */
[----:B------:R-:W3:Y:S04]  /*7c10*/  LDL R3, [R1+0x50] ;  /* 0x0000500001037983 */ /* 0x000ee80000100800 */
[----:B------:R-:W4:Y:S04]  /*7c20*/  LDL R8, [R1] ;  /* 0x0000000001087983 */ /* 0x000f280000100800 */
[----:B-1----:R-:W5:Y:S04]  /*7c30*/  LDL R4, [R1+0x4] ;  /* 0x0000040001047983 */ /* 0x002f680000100800 */
[----:B------:R-:W5:Y:S01]  /*7c40*/  LDL.LU R7, [R1+0x8] ;  /* 0x0000080001077983 */ /* 0x000f620000300800 */
[----:B------:R-:W-:Y:S01]  /*7c50*/  USHF.L.U32 UR4, UR29, 0x1, URZ ;  /* 0x000000011d047899 */ /* 0x000fe2000800063f */
[----:B------:R-:W-:-:S02]  /*7c60*/  FMNMX.FTZ R6, R136, R17, !PT ;  /* 0x0000001188067209 */ /* 0x000fc40007810000 */
[----:B------:R-:W-:Y:S01]  /*7c70*/  FMNMX.FTZ R9, R135, R19, !PT ;  /* 0x0000001387097209 */ /* 0x000fe20007810000 */
[----:B--2---:R-:W-:-:S04]  /*7c80*/  IMAD.WIDE.U32 R172, R0, -0x2daee0ad, RZ ;  /* 0xd2511f5300ac7825 */ /* 0x004fc800078e00ff */
[----:B------:R-:W-:Y:S02]  /*7c90*/  IMAD.U32 R0, RZ, RZ, UR27 ;  /* 0x0000001bff007e24 */ /* 0x000fe4000f8e00ff */
[----:B---3--:R-:W-:-:S03]  /*7ca0*/  IMAD.WIDE.U32 R226, R3, -0x326172a9, RZ ;  /* 0xcd9e8d5703e27825 */ /* 0x008fc600078e00ff */
[----:B------:R-:W-:Y:S02]  /*7cb0*/  LOP3.LUT R0, R173, UR4, R0, 0x96, !PT ;  /* 0x00000004ad007c12 */ /* 0x000fe4000f8e9600 */
[----:B----4-:R-:W-:Y:S01]  /*7cc0*/  LOP3.LUT R3, R227, R8, RZ, 0x3c, !PT ;  /* 0x00000008e3037212 */ /* 0x010fe200078e3cff */
[----:B-----5:R-:W-:-:S04]  /*7cd0*/  IMAD.WIDE.U32 R174, R4, -0x326172a9, RZ ;  /* 0xcd9e8d5704ae7825 */ /* 0x020fc800078e00ff */
[----:B------:R-:W-:-:S04]  /*7ce0*/  IMAD.WIDE.U32 R4, R0, -0x326172a9, RZ ;  /* 0xcd9e8d5700047825 */ /* 0x000fc800078e00ff */
[----:B------:R-:W-:Y:S01]  /*7cf0*/  IMAD.WIDE.U32 R42, R3, -0x2daee0ad, RZ ;  /* 0xd2511f53032a7825 */ /* 0x000fe200078e00ff */
[----:B------:R-:W-:Y:S02]  /*7d00*/  FMNMX.FTZ R3, R18, R6, !PT ;  /* 0x0000000612037209 */ /* 0x000fe40007810000 */
[----:B------:R-:W-:Y:S02]  /*7d10*/  LOP3.LUT R0, R175, R8, RZ, 0x3c, !PT ;  /* 0x00000008af007212 */ /* 0x000fe400078e3cff */
[----:B------:R-:W-:Y:S02]  /*7d20*/  LOP3.LUT R6, R5, UR15, R174, 0x96, !PT ;  /* 0x0000000f05067c12 */ /* 0x000fe4000f8e96ae */
[----:B------:R-:W-:Y:S02]  /*7d30*/  LOP3.LUT R10, R249, UR13, R4, 0x96, !PT ;  /* 0x0000000df90a7c12 */ /* 0x000fe4000f8e9604 */
[----:B------:R-:W-:Y:S01]  /*7d40*/  LOP3.LUT R8, R43, UR14, R172, 0x96, !PT ;  /* 0x0000000e2b087c12 */ /* 0x000fe2000f8e96ac */
[----:B------:R-:W-:Y:S01]  /*7d50*/  IMAD.MOV.U32 R25, RZ, RZ, R7 ;  /* 0x000000ffff197224 */ /* 0x000fe200078e0007 */
[----:B------:R-:W-:Y:S01]  /*7d60*/  FMNMX.FTZ R3, R61, R3, !PT ;  /* 0x000000033d037209 */ /* 0x000fe20007810000 */
[----:B------:R-:W-:-:S02]  /*7d70*/  IMAD R43, R0, -0x2daee0ad, RZ ;  /* 0xd2511f53002b7824 */ /* 0x000fc400078e02ff */
[----:B------:R-:W-:Y:S01]  /*7d80*/  IMAD.WIDE.U32 R6, R6, -0x2daee0ad, RZ ;  /* 0xd2511f5306067825 */ /* 0x000fe200078e00ff */
[----:B------:R-:W-:-:S03]  /*7d90*/  FMNMX.FTZ R0, R63, R3, !PT ;  /* 0x000000033f007209 */ /* 0x000fc60007810000 */
[----:B------:R-:W-:-:S04]  /*7da0*/  IMAD.WIDE.U32 R10, R10, -0x2daee0ad, RZ ;  /* 0xd2511f530a0a7825 */ /* 0x000fc800078e00ff */
[----:B------:R-:W-:Y:S01]  /*7db0*/  IMAD.WIDE.U32 R40, R8, -0x326172a9, RZ ;  /* 0xcd9e8d5708287825 */ /* 0x000fe200078e00ff */
[----:B------:R-:W-:Y:S02]  /*7dc0*/  LOP3.LUT R7, R7, UR12, R43, 0x96, !PT ;  /* 0x0000000c07077c12 */ /* 0x000fe4000f8e962b */
[----:B------:R-:W-:Y:S02]  /*7dd0*/  LOP3.LUT R14, R11, UR10, R6, 0x96, !PT ;  /* 0x0000000a0b0e7c12 */ /* 0x000fe4000f8e9606 */
[----:B------:R-:W-:Y:S02]  /*7de0*/  LOP3.LUT R5, R5, UR15, R226, 0x96, !PT ;  /* 0x0000000f05057c12 */ /* 0x000fe4000f8e96e2 */
[----:B------:R-:W-:Y:S02]  /*7df0*/  LOP3.LUT R8, R41, UR13, R4, 0x96, !PT ;  /* 0x0000000d29087c12 */ /* 0x000fe4000f8e9604 */
[----:B------:R-:W-:Y:S01]  /*7e00*/  FMNMX.FTZ R0, R181, R0, !PT ;  /* 0x00000000b5007209 */ /* 0x000fe20007810000 */
[----:B------:R-:W-:Y:S01]  /*7e10*/  IMAD.WIDE.U32 R6, R7, -0x326172a9, RZ ;  /* 0xcd9e8d5707067825 */ /* 0x000fe200078e00ff */
[----:B------:R-:W-:-:S02]  /*7e20*/  FMNMX.FTZ R3, R20, R9, !PT ;  /* 0x0000000914037209 */ /* 0x000fc40007810000 */
[----:B------:R-:W-:Y:S01]  /*7e30*/  FMNMX.FTZ R0, R180, R0, !PT ;  /* 0x00000000b4007209 */ /* 0x000fe20007810000 */
[----:B------:R-:W-:-:S04]  /*7e40*/  IMAD.WIDE.U32 R14, R14, -0x326172a9, RZ ;  /* 0xcd9e8d570e0e7825 */ /* 0x000fc800078e00ff */
[----:B------:R-:W-:Y:S01]  /*7e50*/  IMAD.WIDE.U32 R4, R5, -0x2daee0ad, RZ ;  /* 0xd2511f5305047825 */ /* 0x000fe200078e00ff */
[----:B------:R-:W-:-:S03]  /*7e60*/  FMNMX.FTZ R0, R58, R0, !PT ;  /* 0x000000003a007209 */ /* 0x000fc60007810000 */
[----:B------:R-:W-:Y:S01]  /*7e70*/  IMAD.WIDE.U32 R8, R8, -0x2daee0ad, RZ ;  /* 0xd2511f5308087825 */ /* 0x000fe200078e00ff */
[----:B------:R-:W-:-:S04]  /*7e80*/  LOP3.LUT R11, R15, UR9, R6, 0x96, !PT ;  /* 0x000000090f0b7c12 */ /* 0x000fc8000f8e9606 */
[----:B------:R-:W-:Y:S02]  /*7e90*/  LOP3.LUT R15, R9, UR10, R4, 0x96, !PT ;  /* 0x0000000a090f7c12 */ /* 0x000fe4000f8e9604 */
[----:B------:R-:W-:Y:S02]  /*7ea0*/  FMNMX.FTZ R9, R132, R3, !PT ;  /* 0x0000000384097209 */ /* 0x000fe40007810000 */
[----:B------:R-:W-:Y:S02]  /*7eb0*/  FMNMX.FTZ R3, R57, R0, !PT ;  /* 0x0000000039037209 */ /* 0x000fe40007810000 */
[----:B------:R-:W-:Y:S02]  /*7ec0*/  LOP3.LUT R5, R5, UR12, R42, 0x96, !PT ;  /* 0x0000000c05057c12 */ /* 0x000fe4000f8e962a */
[----:B------:R-:W-:Y:S02]  /*7ed0*/  FMNMX.FTZ R3, R184, R3, !PT ;  /* 0x00000003b8037209 */ /* 0x000fe40007810000 */
[----:B------:R-:W-:Y:S01]  /*7ee0*/  LOP3.LUT R7, R7, UR11, R248, 0x96, !PT ;  /* 0x0000000b07077c12 */ /* 0x000fe2000f8e96f8 */
[----:B------:R-:W-:Y:S01]  /*7ef0*/  IMAD.WIDE.U32 R4, R5, -0x326172a9, RZ ;  /* 0xcd9e8d5705047825 */ /* 0x000fe200078e00ff */
[----:B------:R-:W-:-:S02]  /*7f00*/  FMNMX.FTZ R3, R187, R3, !PT ;  /* 0x00000003bb037209 */ /* 0x000fc40007810000 */
[----:B------:R-:W-:Y:S01]  /*7f10*/  FMNMX.FTZ R0, R133, R9, !PT ;  /* 0x0000000985007209 */ /* 0x000fe20007810000 */
[----:B------:R-:W-:Y:S01]  /*7f20*/  IMAD.WIDE.U32 R6, R7, -0x2daee0ad, RZ ;  /* 0xd2511f5307067825 */ /* 0x000fe200078e00ff */
[----:B------:R-:W-:Y:S02]  /*7f30*/  FMNMX.FTZ R3, R185, R3, !PT ;  /* 0x00000003b9037209 */ /* 0x000fe40007810000 */
[----:B------:R-:W-:Y:S01]  /*7f40*/  LOP3.LUT R12, R5, UR11, R40, 0x96, !PT ;  /* 0x0000000b050c7c12 */ /* 0x000fe2000f8e9628 */
[----:B------:R-:W-:Y:S01]  /*7f50*/  IMAD.WIDE.U32 R38, R11, -0x2daee0ad, RZ ;  /* 0xd2511f530b267825 */ /* 0x000fe200078e00ff */
[----:B------:R-:W-:Y:S02]  /*7f60*/  FMNMX.FTZ R0, R183, R0, !PT ;  /* 0x00000000b7007209 */ /* 0x000fe40007810000 */
[----:B------:R-:W-:Y:S01]  /*7f70*/  FMNMX.FTZ R3, R186, R3, !PT ;  /* 0x00000003ba037209 */ /* 0x000fe20007810000 */
[----:B------:R-:W-:Y:S01]  /*7f80*/  IMAD.WIDE.U32 R12, R12, -0x2daee0ad, RZ ;  /* 0xd2511f530c0c7825 */ /* 0x000fe200078e00ff */
[----:B------:R-:W-:-:S02]  /*7f90*/  LOP3.LUT R16, R39, UR6, R6, 0x96, !PT ;  /* 0x0000000627107c12 */ /* 0x000fc4000f8e9606 */
[----:B------:R-:W-:Y:S02]  /*7fa0*/  FMNMX.FTZ R5, R134, R21, !PT ;  /* 0x0000001586057209 */ /* 0x000fe40007810000 */
[----:B------:R-:W-:Y:S01]  /*7fb0*/  LOP3.LUT R7, R7, UR8, R10, 0x96, !PT ;  /* 0x0000000807077c12 */ /* 0x000fe2000f8e960a */
[----:B------:R-:W-:Y:S01]  /*7fc0*/  IMAD.WIDE.U32 R10, R15, -0x326172a9, RZ ;  /* 0xcd9e8d570f0a7825 */ /* 0x000fe200078e00ff */
[----:B------:R-:W-:Y:S02]  /*7fd0*/  FMNMX.FTZ R6, R182, R0, !PT ;  /* 0x00000000b6067209 */ /* 0x000fe40007810000 */
[----:B------:R-:W-:Y:S02]  /*7fe0*/  FMNMX.FTZ R3, R215, R3, !PT ;  /* 0x00000003d7037209 */ /* 0x000fe40007810000 */
[----:B------:R-:W-:Y:S02]  /*7ff0*/  FMNMX.FTZ R0, R176, R5, !PT ;  /* 0x00000005b0007209 */ /* 0x000fe40007810000 */
[----:B------:R-:W-:-:S02]  /*8000*/  FMNMX.FTZ R5, R178, R6, !PT ;  /* 0x00000006b2057209 */ /* 0x000fc40007810000 */
[----:B------:R-:W-:Y:S02]  /*8010*/  LOP3.LUT R15, R13, UR8, R8, 0x96, !PT ;  /* 0x000000080d0f7c12 */ /* 0x000fe4000f8e9608 */
[----:B------:R-:W-:Y:S02]  /*8020*/  FMNMX.FTZ R3, R223, R3, !PT ;  /* 0x00000003df037209 */ /* 0x000fe40007810000 */
[----:B------:R-:W-:Y:S02]  /*8030*/  LOP3.LUT R13, R11, UR9, R4, 0x96, !PT ;  /* 0x000000090b0d7c12 */ /* 0x000fe4000f8e9604 */
[----:B------:R-:W-:Y:S02]  /*8040*/  FMNMX.FTZ R4, R137, R0, !PT ;  /* 0x0000000089047209 */ /* 0x000fe40007810000 */
[----:B------:R-:W-:Y:S01]  /*8050*/  FMNMX.FTZ R0, R59, R5, !PT ;  /* 0x000000053b007209 */ /* 0x000fe20007810000 */
[----:B------:R-:W-:Y:S01]  /*8060*/  IMAD.WIDE.U32 R6, R7, -0x326172a9, RZ ;  /* 0xcd9e8d5707067825 */ /* 0x000fe200078e00ff */
[----:B------:R-:W-:-:S02]  /*8070*/  FMNMX.FTZ R8, R211, R3, !PT ;  /* 0x00000003d3087209 */ /* 0x000fc40007810000 */
[----:B------:R-:W-:Y:S02]  /*8080*/  FMNMX.FTZ R11, R138, R4, !PT ;  /* 0x000000048a0b7209 */ /* 0x000fe40007810000 */
[----:B------:R-:W-:Y:S02]  /*8090*/  FMNMX.FTZ R9, R197, R0, !PT ;  /* 0x00000000c5097209 */ /* 0x000fe40007810000 */
[----:B------:R-:W-:Y:S02]  /*80a0*/  FMNMX.FTZ R8, R212, R8, !PT ;  /* 0x00000008d4087209 */ /* 0x000fe40007810000 */
[----:B------:R-:W-:Y:S02]  /*80b0*/  LOP3.LUT R39, R7, UR7, R14, 0x96, !PT ;  /* 0x0000000707277c12 */ /* 0x000fe4000f8e960e */
[----:B------:R-:W-:Y:S01]  /*80c0*/  FMNMX.FTZ R0, R179, R11, !PT ;  /* 0x0000000bb3007209 */ /* 0x000fe20007810000 */
[----:B------:R-:W-:Y:S01]  /*80d0*/  IMAD.WIDE.U32 R4, R16, -0x326172a9, RZ ;  /* 0xcd9e8d5710047825 */ /* 0x000fe200078e00ff */
[----:B------:R-:W-:Y:S01]  /*80e0*/  FMNMX.FTZ R7, R198, R9, !PT ;  /* 0x00000009c6077209 */ /* 0x000fe20007810000 */
[----:B------:R-:W1:Y:S01]  /*80f0*/  SHFL.BFLY PT, R16, R8, 0x2, 0x1f ;  /* 0x0c401f0008107f89 */ /* 0x000e6200000e0000 */
[----:B------:R-:W-:-:S02]  /*8100*/  FMNMX.FTZ R11, R200, R0, !PT ;  /* 0x00000000c80b7209 */ /* 0x000fc40007810000 */
[----:B------:R-:W-:Y:S01]  /*8110*/  FMNMX.FTZ R0, R192, R7, !PT ;  /* 0x00000007c0007209 */ /* 0x000fe20007810000 */
[----:B------:R-:W-:Y:S01]  /*8120*/  IMAD.WIDE.U32 R36, R13, -0x2daee0ad, RZ ;  /* 0xd2511f530d247825 */ /* 0x000fe200078e00ff */
[----:B------:R-:W-:Y:S02]  /*8130*/  LOP3.LUT R3, R5, UR17, R6, 0x96, !PT ;  /* 0x0000001105037c12 */ /* 0x000fe4000f8e9606 */
[----:B------:R-:W-:Y:S01]  /*8140*/  FMNMX.FTZ R0, R188, R0, !PT ;  /* 0x00000000bc007209 */ /* 0x000fe20007810000 */
[----:B------:R-:W-:Y:S01]  /*8150*/  IMAD.WIDE.U32 R6, R15, -0x326172a9, RZ ;  /* 0xcd9e8d570f067825 */ /* 0x000fe200078e00ff */
[C---:B------:R-:W-:Y:S02]  /*8160*/  LOP3.LUT R9, R4.reuse, 0xffff, RZ, 0xc0, !PT ;  /* 0x0000ffff04097812 */ /* 0x040fe400078ec0ff */
[----:B------:R-:W-:Y:S02]  /*8170*/  LOP3.LUT R15, R4, 0xff, RZ, 0xc0, !PT ;  /* 0x000000ff040f7812 */ /* 0x000fe400078ec0ff */
[----:B------:R-:W-:-:S02]  /*8180*/  SHF.R.U32.HI R13, RZ, 0x10, R4 ;  /* 0x00000010ff0d7819 */ /* 0x000fc40000011604 */
[----:B------:R-:W-:Y:S02]  /*8190*/  SHF.R.U32.HI R14, RZ, 0x18, R4 ;  /* 0x00000018ff0e7819 */ /* 0x000fe40000011604 */
[----:B------:R-:W-:Y:S02]  /*81a0*/  FMNMX.FTZ R0, R224, R0, !PT ;  /* 0x00000000e0007209 */ /* 0x000fe40007810000 */
[----:B------:R-:W-:Y:S02]  /*81b0*/  FMNMX.FTZ R4, R48, R11, !PT ;  /* 0x0000000b30047209 */ /* 0x000fe40007810000 */
[----:B------:R-:W-:Y:S02]  /*81c0*/  LOP3.LUT R5, R37, UR6, R12, 0x96, !PT ;  /* 0x0000000625057c12 */ /* 0x000fe4000f8e960c */
[----:B------:R-:W-:Y:S02]  /*81d0*/  LOP3.LUT R37, R7, UR7, R10, 0x96, !PT ;  /* 0x0000000707257c12 */ /* 0x000fe4000f8e960a */
[----:B------:R-:W-:-:S02]  /*81e0*/  FMNMX.FTZ R0, R225, R0, !PT ;  /* 0x00000000e1007209 */ /* 0x000fc40007810000 */
[----:B------:R-:W-:Y:S01]  /*81f0*/  FMNMX.FTZ R7, R49, R4, !PT ;  /* 0x0000000431077209 */ /* 0x000fe20007810000 */
[----:B------:R-:W-:Y:S01]  /*8200*/  IMAD.WIDE.U32 R4, R5, -0x326172a9, RZ ;  /* 0xcd9e8d5705047825 */ /* 0x000fe200078e00ff */
[----:B------:R-:W-:Y:S02]  /*8210*/  SHF.R.U32.HI R9, RZ, 0x8, R9 ;  /* 0x00000008ff097819 */ /* 0x000fe40000011609 */
[----:B------:R-:W-:Y:S02]  /*8220*/  FMNMX.FTZ R0, R213, R0, !PT ;  /* 0x00000000d5007209 */ /* 0x000fe40007810000 */
[----:B------:R-:W-:Y:S02]  /*8230*/  FMNMX.FTZ R10, R193, R7, !PT ;  /* 0x00000007c10a7209 */ /* 0x000fe40007810000 */
[----:B------:R-:W-:Y:S02]  /*8240*/  PRMT R24, R15, 0x5410, R9 ;  /* 0x000054100f187816 */ /* 0x000fe40000000009 */
[----:B------:R-:W-:-:S02]  /*8250*/  FMNMX.FTZ R7, R214, R0, !PT ;  /* 0x00000000d6077209 */ /* 0x000fc40007810000 */
[----:B------:R-:W-:Y:S02]  /*8260*/  LOP3.LUT R11, R13, 0xff, RZ, 0xc0, !PT ;  /* 0x000000ff0d0b7812 */ /* 0x000fe400078ec0ff */
[----:B------:R-:W-:Y:S02]  /*8270*/  LOP3.LUT R0, R5, UR17, R6, 0x96, !PT ;  /* 0x0000001105007c12 */ /* 0x000fe4000f8e9606 */
[----:B------:R-:W-:Y:S02]  /*8280*/  FMNMX.FTZ R9, R2, R62, !PT ;  /* 0x0000003e02097209 */ /* 0x000fe40007810000 */
[----:B------:R-:W-:Y:S02]  /*8290*/  FMNMX.FTZ R10, R194, R10, !PT ;  /* 0x0000000ac20a7209 */ /* 0x000fe40007810000 */
[----:B-1----:R-:W-:Y:S02]  /*82a0*/  FMNMX.FTZ R6, R8, R16, !PT ;  /* 0x0000001008067209 */ /* 0x002fe40007810000 */
[----:B------:R-:W-:-:S02]  /*82b0*/  FMNMX.FTZ R8, R177, R9, !PT ;  /* 0x00000009b1087209 */ /* 0x000fc40007810000 */
[----:B------:R-:W-:Y:S02]  /*82c0*/  PRMT R23, R11, 0x5410, R14 ;  /* 0x000054100b177816 */ /* 0x000fe4000000000e */
[----:B------:R-:W-:Y:S01]  /*82d0*/  FMNMX.FTZ R9, R189, R10, !PT ;  /* 0x0000000abd097209 */ /* 0x000fe20007810000 */
[----:B------:R-:W1:Y:S01]  /*82e0*/  SHFL.BFLY PT, R11, R7, 0x2, 0x1f ;  /* 0x0c401f00070b7f89 */ /* 0x000e6200000e0000 */
[----:B------:R-:W-:-:S03]  /*82f0*/  LOP3.LUT R12, R4, 0xffff, RZ, 0xc0, !PT ;  /* 0x0000ffff040c7812 */ /* 0x000fc600078ec0ff */
[----:B------:R-:W2:Y:S01]  /*8300*/  SHFL.BFLY PT, R10, R6, 0x1, 0x1f ;  /* 0x0c201f00060a7f89 */ /* 0x000ea200000e0000 */
[----:B------:R-:W-:Y:S02]  /*8310*/  FMNMX.FTZ R5, R139, R8, !PT ;  /* 0x000000088b057209 */ /* 0x000fe40007810000 */
[----:B------:R-:W-:Y:S02]  /*8320*/  FMNMX.FTZ R8, R190, R9, !PT ;  /* 0x00000009be087209 */ /* 0x000fe40007810000 */
[----:B------:R-:W-:Y:S02]  /*8330*/  LOP3.LUT R15, R4, 0xff, RZ, 0xc0, !PT ;  /* 0x000000ff040f7812 */ /* 0x000fe400078ec0ff */
[--C-:B------:R-:W-:Y:S02]  /*8340*/  SHF.R.U32.HI R14, RZ, 0x10, R4.reuse ;  /* 0x00000010ff0e7819 */ /* 0x100fe40000011604 */
[----:B------:R-:W-:Y:S02]  /*8350*/  SHF.R.U32.HI R13, RZ, 0x18, R4 ;  /* 0x00000018ff0d7819 */ /* 0x000fe40000011604 */
[----:B------:R-:W-:-:S02]  /*8360*/  LOP3.LUT R4, R3, 0xffff, RZ, 0xc0, !PT ;  /* 0x0000ffff03047812 */ /* 0x000fc400078ec0ff */
[----:B------:R-:W-:Y:S02]  /*8370*/  FMNMX.FTZ R8, R206, R8, !PT ;  /* 0x00000008ce087209 */ /* 0x000fe40007810000 */
[----:B------:R-:W-:Y:S02]  /*8380*/  FMNMX.FTZ R9, R56, R5, !PT ;  /* 0x0000000538097209 */ /* 0x000fe40007810000 */
[----:B------:R-:W-:Y:S02]  /*8390*/  SHF.R.U32.HI R5, RZ, 0x8, R4 ;  /* 0x00000008ff057819 */ /* 0x000fe40000011604 */
[----:B------:R-:W-:Y:S02]  /*83a0*/  LOP3.LUT R4, R3, 0xff, RZ, 0xc0, !PT ;  /* 0x000000ff03047812 */ /* 0x000fe400078ec0ff */
[----:B------:R-:W-:Y:S02]  /*83b0*/  FMNMX.FTZ R8, R205, R8, !PT ;  /* 0x00000008cd087209 */ /* 0x000fe40007810000 */
[----:B------:R-:W-:-:S02]  /*83c0*/  FMNMX.FTZ R9, R201, R9, !PT ;  /* 0x00000009c9097209 */ /* 0x000fc40007810000 */
[----:B------:R-:W-:Y:S02]  /*83d0*/  PRMT R22, R4, 0x5410, R5 ;  /* 0x0000541004167816 */ /* 0x000fe40000000005 */
[----:B------:R-:W-:Y:S02]  /*83e0*/  FMNMX.FTZ R4, R204, R8, !PT ;  /* 0x00000008cc047209 */ /* 0x000fe40007810000 */
[----:B------:R-:W-:Y:S02]  /*83f0*/  FMNMX.FTZ R9, R196, R9, !PT ;  /* 0x00000009c4097209 */ /* 0x000fe40007810000 */
[----:B------:R-:W-:Y:S02]  /*8400*/  FMNMX.FTZ R4, R203, R4, !PT ;  /* 0x00000004cb047209 */ /* 0x000fe40007810000 */
[----:B------:R-:W-:Y:S02]  /*8410*/  FMNMX.FTZ R9, R50, R9, !PT ;  /* 0x0000000932097209 */ /* 0x000fe40007810000 */
[----:B-1----:R-:W-:-:S02]  /*8420*/  FMNMX.FTZ R5, R7, R11, !PT ;  /* 0x0000000b07057209 */ /* 0x002fc40007810000 */
[----:B--2---:R-:W-:Y:S02]  /*8430*/  FMNMX.FTZ R246, R6, R10, !PT ;  /* 0x0000000a06f67209 */ /* 0x004fe40007810000 */
[--C-:B------:R-:W-:Y:S01]  /*8440*/  SHF.R.U32.HI R7, RZ, 0x10, R3.reuse ;  /* 0x00000010ff077819 */ /* 0x100fe20000011603 */
[----:B------:R-:W1:Y:S01]  /*8450*/  SHFL.BFLY PT, R10, R4, 0x2, 0x1f ;  /* 0x0c401f00040a7f89 */ /* 0x000e6200000e0000 */
[----:B------:R-:W-:Y:S02]  /*8460*/  SHF.R.U32.HI R8, RZ, 0x18, R3 ;  /* 0x00000018ff087819 */ /* 0x000fe40000011603 */
[----:B------:R-:W-:Y:S01]  /*8470*/  FMNMX.FTZ R3, R51, R9, !PT ;  /* 0x0000000933037209 */ /* 0x000fe20007810000 */
[----:B------:R-:W-:Y:S01]  /*8480*/  FMUL.FTZ R34, R246, c[0x0][0x23c] ;  /* 0x00008f00f6227a20 */ /* 0x000fe20000410000 */
[----:B------:R-:W-:Y:S02]  /*8490*/  LOP3.LUT R7, R7, 0xff, RZ, 0xc0, !PT ;  /* 0x000000ff07077812 */ /* 0x000fe400078ec0ff */
[----:B------:R-:W-:-:S02]  /*84a0*/  FMNMX.FTZ R3, R202, R3, !PT ;  /* 0x00000003ca037209 */ /* 0x000fc40007810000 */
[----:B------:R-:W-:Y:S02]  /*84b0*/  FSETP.NEU.FTZ.AND P3, PT, R246, -INF , PT ;  /* 0xff800000f600780b */ /* 0x000fe40003f7d000 */
[----:B------:R-:W-:Y:S02]  /*84c0*/  FMNMX.FTZ R3, R199, R3, !PT ;  /* 0x00000003c7037209 */ /* 0x000fe40007810000 */
[----:B------:R-:W-:Y:S02]  /*84d0*/  PRMT R9, R7, 0x5410, R8 ;  /* 0x0000541007097816 */ /* 0x000fe40000000008 */
[----:B------:R-:W-:Y:S01]  /*84e0*/  FSEL R34, R34, RZ, P3 ;  /* 0x000000ff22227208 */ /* 0x000fe20001800000 */
[----:B------:R-:W2:Y:S01]  /*84f0*/  SHFL.BFLY PT, R8, R5, 0x1, 0x1f ;  /* 0x0c201f0005087f89 */ /* 0x000ea200000e0000 */
[----:B------:R-:W-:-:S03]  /*8500*/  FMNMX.FTZ R3, R191, R3, !PT ;  /* 0x00000003bf037209 */ /* 0x000fc60007810000 */
[----:B------:R-:W-:Y:S01]  /*8510*/  FFMA.FTZ R6, R17, c[0x0][0x23c], -R34 ;  /* 0x00008f0011067a23 */ /* 0x000fe20000010822 */
[----:B------:R-:W-:-:S03]  /*8520*/  FMNMX.FTZ R3, R195, R3, !PT ;  /* 0x00000003c3037209 */ /* 0x000fc60007810000 */
[----:B------:R3:W-:Y:S01]  /*8530*/  MUFU.EX2 R26, R6 ;  /* 0x00000006001a7308 */ /* 0x0007e20000000800 */
[----:B------:R-:W-:Y:S01]  /*8540*/  FFMA.FTZ R7, R18, c[0x0][0x23c], -R34 ;  /* 0x00008f0012077a23 */ /* 0x000fe20000010822 */
[----:B---3--:R-:W-:Y:S02]  /*8550*/  FMNMX.FTZ R6, R208, R3, !PT ;  /* 0x00000003d0067209 */ /* 0x008fe40007810000 */
[----:B-1----:R-:W-:Y:S02]  /*8560*/  FMNMX.FTZ R3, R4, R10, !PT ;  /* 0x0000000a04037209 */ /* 0x002fe40007810000 */
[----:B------:R-:W-:-:S04]  /*8570*/  FMNMX.FTZ R4, R207, R6, !PT ;  /* 0x00000006cf047209 */ /* 0x000fc80007810000 */
[----:B------:R-:W-:Y:S01]  /*8580*/  FMNMX.FTZ R4, R210, R4, !PT ;  /* 0x00000004d2047209 */ /* 0x000fe20007810000 */
[----:B------:R1:W-:Y:S03]  /*8590*/  MUFU.EX2 R231, R7 ;  /* 0x0000000700e77308 */ /* 0x0003e60000000800 */
[----:B------:R-:W-:Y:S02]  /*85a0*/  FMNMX.FTZ R4, R209, R4, !PT ;  /* 0x00000004d1047209 */ /* 0x000fe40007810000 */
[----:B--2---:R-:W-:-:S03]  /*85b0*/  FMNMX.FTZ R245, R5, R8, !PT ;  /* 0x0000000805f57209 */ /* 0x004fc60007810000 */
[----:B------:R-:W-:Y:S01]  /*85c0*/  SHFL.BFLY PT, R8, R4, 0x2, 0x1f ;  /* 0x0c401f0004087f89 */ /* 0x000fe200000e0000 */
[C---:B------:R-:W-:Y:S01]  /*85d0*/  FSETP.NEU.FTZ.AND P2, PT, R245.reuse, -INF , PT ;  /* 0xff800000f500780b */ /* 0x040fe20003f5d000 */
[----:B------:R-:W-:Y:S02]  /*85e0*/  FMUL.FTZ R35, R245, c[0x0][0x23c] ;  /* 0x00008f00f5237a20 */ /* 0x000fe40000410000 */
[----:B-1----:R-:W1:Y:S03]  /*85f0*/  SHFL.BFLY PT, R7, R3, 0x1, 0x1f ;  /* 0x0c201f0003077f89 */ /* 0x002e6600000e0000 */
[----:B------:R-:W-:Y:S01]  /*8600*/  FSEL R35, R35, RZ, P2 ;  /* 0x000000ff23237208 */ /* 0x000fe20001000000 */
[----:B------:R-:W-:-:S04]  /*8610*/  FFMA.FTZ R5, R61, c[0x0][0x23c], -R34 ;  /* 0x00008f003d057a23 */ /* 0x000fc80000010822 */
[----:B------:R-:W-:Y:S01]  /*8620*/  FFMA.FTZ R6, R19, c[0x0][0x23c], -R35 ;  /* 0x00008f0013067a23 */ /* 0x000fe20000010823 */
[----:B------:R2:W-:Y:S08]  /*8630*/  MUFU.EX2 R236, R5 ;  /* 0x0000000500ec7308 */ /* 0x0005f00000000800 */
[----:B------:R3:W-:Y:S01]  /*8640*/  MUFU.EX2 R232, R6 ;  /* 0x0000000600e87308 */ /* 0x0007e20000000800 */
[----:B--2---:R-:W-:Y:S01]  /*8650*/  FFMA.FTZ R5, R63, c[0x0][0x23c], -R34 ;  /* 0x00008f003f057a23 */ /* 0x004fe20000010822 */
[----:B-1----:R-:W-:-:S06]  /*8660*/  FMNMX.FTZ R244, R3, R7, !PT ;  /* 0x0000000703f47209 */ /* 0x002fcc0007810000 */
[----:B------:R1:W2:Y:S01]  /*8670*/  MUFU.EX2 R28, R5 ;  /* 0x00000005001c7308 */ /* 0x0002a20000000800 */
[----:B---3--:R-:W-:Y:S01]  /*8680*/  FFMA.FTZ R6, R20, c[0x0][0x23c], -R35 ;  /* 0x00008f0014067a23 */ /* 0x008fe20000010823 */
[----:B------:R-:W-:-:S06]  /*8690*/  FMNMX.FTZ R3, R4, R8, !PT ;  /* 0x0000000804037209 */ /* 0x000fcc0007810000 */
[----:B------:R3:W-:Y:S01]  /*86a0*/  MUFU.EX2 R237, R6 ;  /* 0x0000000600ed7308 */ /* 0x0007e20000000800 */
[----:B-1----:R-:W-:-:S04]  /*86b0*/  SHF.R.U32.HI R5, RZ, 0x8, R12 ;  /* 0x00000008ff057819 */ /* 0x002fc8000001160c */
[----:B------:R-:W-:Y:S01]  /*86c0*/  PRMT R15, R15, 0x5410, R5 ;  /* 0x000054100f0f7816 */ /* 0x000fe20000000005 */
[----:B---3--:R-:W-:Y:S01]  /*86d0*/  FFMA.FTZ R6, R132, c[0x0][0x23c], -R35 ;  /* 0x00008f0084067a23 */ /* 0x008fe20000010823 */
[----:B------:R-:W-:Y:S01]  /*86e0*/  LOP3.LUT R5, R14, 0xff, RZ, 0xc0, !PT ;  /* 0x000000ff0e057812 */ /* 0x000fe200078ec0ff */
[----:B------:R-:W-:Y:S02]  /*86f0*/  FMUL.FTZ R32, R244, c[0x0][0x23c] ;  /* 0x00008f00f4207a20 */ /* 0x000fe40000410000 */
[----:B------:R1:W3:Y:S01]  /*8700*/  MUFU.EX2 R27, R6 ;  /* 0x00000006001b7308 */ /* 0x0002e20000000800 */
[----:B------:R-:W-:Y:S02]  /*8710*/  PRMT R18, R5, 0x5410, R13 ;  /* 0x0000541005127816 */ /* 0x000fe4000000000d */
[----:B------:R-:W-:Y:S02]  /*8720*/  LOP3.LUT R5, R0, 0xffff, RZ, 0xc0, !PT ;  /* 0x0000ffff00057812 */ /* 0x000fe400078ec0ff */
[----:B------:R-:W-:-:S02]  /*8730*/  FSETP.NEU.FTZ.AND P1, PT, R244, -INF , PT ;  /* 0xff800000f400780b */ /* 0x000fc40003f3d000 */
[----:B------:R-:W-:Y:S02]  /*8740*/  SHF.R.U32.HI R7, RZ, 0x8, R5 ;  /* 0x00000008ff077819 */ /* 0x000fe40000011605 */
[----:B------:R-:W-:Y:S01]  /*8750*/  FSEL R32, R32, RZ, P1 ;  /* 0x000000ff20207208 */ /* 0x000fe20000800000 */
[----:B-1----:R-:W1:Y:S01]  /*8760*/  SHFL.BFLY PT, R6, R3, 0x1, 0x1f ;  /* 0x0c201f0003067f89 */ /* 0x002e6200000e0000 */
[----:B------:R-:W-:Y:S01]  /*8770*/  LOP3.LUT R4, R0, 0xff, RZ, 0xc0, !PT ;  /* 0x000000ff00047812 */ /* 0x000fe200078ec0ff */
[----:B------:R-:W-:-:S03]  /*8780*/  FFMA.FTZ R5, R133, c[0x0][0x23c], -R35 ;  /* 0x00008f0085057a23 */ /* 0x000fc60000010823 */
[----:B------:R-:W-:Y:S01]  /*8790*/  PRMT R17, R4, 0x5410, R7 ;  /* 0x0000541004117816 */ /* 0x000fe20000000007 */
[----:B------:R-:W-:Y:S01]  /*87a0*/  FFMA.FTZ R4, R21, c[0x0][0x23c], -R32 ;  /* 0x00008f0015047a23 */ /* 0x000fe20000010820 */
[----:B------:R4:W5:Y:S08]  /*87b0*/  MUFU.EX2 R239, R5 ;  /* 0x0000000500ef7308 */ /* 0x0009700000000800 */
[----:B------:R1:W-:Y:S01]  /*87c0*/  MUFU.EX2 R228, R4 ;  /* 0x0000000400e47308 */ /* 0x0003e20000000800 */
[----:B----4-:R-:W-:-:S02]  /*87d0*/  SHF.R.U32.HI R5, RZ, 0x10, R0 ;  /* 0x00000010ff057819 */ /* 0x010fc40000011600 */
[----:B-1----:R-:W-:Y:S02]  /*87e0*/  SHF.R.U32.HI R4, RZ, 0x18, R0 ;  /* 0x00000018ff047819 */ /* 0x002fe40000011600 */
[----:B------:R-:W-:Y:S01]  /*87f0*/  LOP3.LUT R0, R5, 0xff, RZ, 0xc0, !PT ;  /* 0x000000ff05007812 */ /* 0x000fe200078ec0ff */
[----:B------:R-:W-:Y:S02]  /*8800*/  FFMA.FTZ R5, R176, c[0x0][0x23c], -R32 ;  /* 0x00008f00b0057a23 */ /* 0x000fe40000010820 */
[----:B------:R-:W1:Y:S01]  /*8810*/  LDC.U8 R176, c[0x0][0x2d8] ;  /* 0x0000b600ffb07b82 */ /* 0x000e620000000000 */
[----:B------:R-:W-:Y:S02]  /*8820*/  FMNMX.FTZ R235, R3, R6, !PT ;  /* 0x0000000603eb7209 */ /* 0x000fe40007810000 */
[----:B------:R-:W-:Y:S01]  /*8830*/  PRMT R16, R0, 0x5410, R4 ;  /* 0x0000541000107816 */ /* 0x000fe20000000004 */
[----:B------:R-:W-:Y:S01]  /*8840*/  FFMA.FTZ R0, R137, c[0x0][0x23c], -R32 ;  /* 0x00008f0089007a23 */ /* 0x000fe20000010820 */
[C---:B------:R-:W-:Y:S01]  /*8850*/  FSETP.NEU.FTZ.AND P0, PT, R235.reuse, -INF , PT ;  /* 0xff800000eb00780b */ /* 0x040fe20003f1d000 */
[----:B------:R-:W-:-:S02]  /*8860*/  FMUL.FTZ R33, R235, c[0x0][0x23c] ;  /* 0x00008f00eb217a20 */ /* 0x000fc40000410000 */
[----:B------:R4:W1:Y:S03]  /*8870*/  MUFU.EX2 R4, R0 ;  /* 0x0000000000047308 */ /* 0x0008660000000800 */
[----:B------:R-:W-:Y:S01]  /*8880*/  FSEL R33, R33, RZ, P0 ;  /* 0x000000ff21217208 */ /* 0x000fe20000000000 */
[----:B--2---:R-:W-:Y:S02]  /*8890*/  IMAD.MOV.U32 R137, RZ, RZ, R28 ;  /* 0x000000ffff897224 */ /* 0x004fe400078e001c */
[----:B------:R-:W-:Y:S01]  /*88a0*/  FFMA.FTZ R3, R138, c[0x0][0x23c], -R32 ;  /* 0x00008f008a037a23 */ /* 0x000fe20000010820 */
[----:B------:R-:W-:Y:S01]  /*88b0*/  LDSM.16.MT88.4 R28, [R216+0xb000] ;  /* 0x00b00000d81c783b */ /* 0x000fe20000004200 */
[----:B----4-:R-:W-:-:S05]  /*88c0*/  FSEL R0, R246, RZ, P3 ;  /* 0x000000fff6007208 */ /* 0x010fca0001800000 */
[----:B------:R-:W-:Y:S02]  /*88d0*/  FADD.FTZ R6, R136, -R0 ;  /* 0x8000000088067221 */ /* 0x000fe40000010000 */
[----:B------:R-:W-:Y:S01]  /*88e0*/  FFMA.FTZ R0, R62, c[0x0][0x23c], -R33 ;  /* 0x00008f003e007a23 */ /* 0x000fe20000010821 */
[----:B-1----:R-:W-:-:S03]  /*88f0*/  PRMT R176, R176, 0x7054, R176 ;  /* 0x00007054b0b07816 */ /* 0x002fc600000000b0 */
[----:B------:R1:W-:Y:S01]  /*8900*/  MUFU.EX2 R229, R0 ;  /* 0x0000000000e57308 */ /* 0x0003e20000000800 */
[----:B---3--:R-:W-:Y:S01]  /*8910*/  IMAD.MOV.U32 R136, RZ, RZ, R27 ;  /* 0x000000ffff887224 */ /* 0x008fe200078e001b */
[--C-:B------:R-:W-:Y:S02]  /*8920*/  HSET2.LE.AND R10, R24, R176.reuse, PT ;  /* 0x000000b0180a7233 */ /* 0x100fe40003803000 */
[----:B------:R-:W-:-:S04]  /*8930*/  HSET2.LE.AND R11, R23, R176, PT ;  /* 0x000000b0170b7233 */ /* 0x000fc80003803000 */
[----:B------:R2:W3:Y:S01]  /*8940*/  MUFU.EX2 R233, R3 ;  /* 0x0000000300e97308 */ /* 0x0004e20000000800 */
[----:B-1----:R-:W-:-:S07]  /*8950*/  FFMA.FTZ R0, R177, c[0x0][0x23c], -R33 ;  /* 0x00008f00b1007a23 */ /* 0x002fce0000010821 */
[----:B------:R1:W-:Y:S01]  /*8960*/  MUFU.EX2 R234, R0 ;  /* 0x0000000000ea7308 */ /* 0x0003e20000000800 */
[----:B--2---:R-:W-:Y:S01]  /*8970*/  FSEL R3, R245, RZ, P2 ;  /* 0x000000fff5037208 */ /* 0x004fe20001000000 */
[----:B------:R-:W-:-:S06]  /*8980*/  IMAD.MOV.U32 R177, RZ, RZ, R26 ;  /* 0x000000ffffb17224 */ /* 0x000fcc00078e001a */
[----:B------:R2:W-:Y:S01]  /*8990*/  MUFU.EX2 R238, R5 ;  /* 0x0000000500ee7308 */ /* 0x0005e20000000800 */
[----:B-1----:R-:W-:-:S04]  /*89a0*/  F2FP.PACK_AB R0, R137, R236 ;  /* 0x000000ec8900723e */ /* 0x002fc800000000ff */
[----:B------:R-:W-:Y:S02]  /*89b0*/  LOP3.LUT R10, R10, R0, RZ, 0xc0, !PT ;  /* 0x000000000a0a7212 */ /* 0x000fe400078ec0ff */
[----:B-----5:R-:W-:Y:S01]  /*89c0*/  F2FP.PACK_AB R0, R239, R136 ;  /* 0x00000088ef00723e */ /* 0x020fe200000000ff */
[----:B--2---:R-:W-:Y:S01]  /*89d0*/  FADD.FTZ R5, R135, -R3 ;  /* 0x8000000387057221 */ /* 0x004fe20000010000 */
[----:B------:R-:W-:Y:S01]  /*89e0*/  FSEL R3, R235, RZ, P0 ;  /* 0x000000ffeb037208 */ /* 0x000fe20000000000 */
[--C-:B------:R-:W-:Y:S01]  /*89f0*/  HSET2.LE.AND R8, R22, R176.reuse, PT ;  /* 0x000000b016087233 */ /* 0x100fe20003803000 */
[----:B------:R-:W-:Y:S01]  /*8a00*/  LOP3.LUT R11, R11, R0, RZ, 0xc0, !PT ;  /* 0x000000000b0b7212 */ /* 0x000fe200078ec0ff */
[----:B------:R-:W-:Y:S01]  /*8a10*/  HSET2.LE.AND R9, R9, R176, PT ;  /* 0x000000b009097233 */ /* 0x000fe20003803000 */
[----:B------:R-:W-:Y:S01]  /*8a20*/  F2FP.PACK_AB R0, R231, R177 ;  /* 0x000000b1e700723e */ /* 0x000fe200000000ff */
[----:B------:R-:W-:Y:S01]  /*8a30*/  FADD.FTZ R3, R2, -R3 ;  /* 0x8000000302037221 */ /* 0x000fe20000010000 */
[----:B------:R-:W-:Y:S01]  /*8a40*/  LDSM.16.MT88.4 R20, [R216+0xa000] ;  /* 0x00a00000d814783b */ /* 0x000fe20000004200 */
[----:B------:R-:W-:Y:S01]  /*8a50*/  FFMA.FTZ R2, R139, c[0x0][0x23c], -R33 ;  /* 0x00008f008b027a23 */ /* 0x000fe20000010821 */
[----:B------:R-:W-:-:S02]  /*8a60*/  LOP3.LUT R8, R8, R0, RZ, 0xc0, !PT ;  /* 0x0000000008087212 */ /* 0x000fc400078ec0ff */
[----:B------:R-:W-:Y:S01]  /*8a70*/  F2FP.PACK_AB R0, R237, R232 ;  /* 0x000000e8ed00723e */ /* 0x000fe200000000ff */
[----:B------:R1:W-:Y:S03]  /*8a80*/  MUFU.EX2 R247, R2 ;  /* 0x0000000200f77308 */ /* 0x0003e60000000800 */
[----:B------:R-:W-:Y:S01]  /*8a90*/  LOP3.LUT R9, R9, R0, RZ, 0xc0, !PT ;  /* 0x0000000009097212 */ /* 0x000fe200078ec0ff */
[----:B------:R-:W-:Y:S02]  /*8aa0*/  HSET2.LE.AND R0, R15, R176, PT ;  /* 0x000000b00f007233 */ /* 0x000fe40003803000 */
[----:B------:R-:W2:Y:S01]  /*8ab0*/  LDSM.16.MT88.4 R12, [R216+0x9000] ;  /* 0x00900000d80c783b */ /* 0x000ea20000004200 */
[----:B------:R-:W-:Y:S01]  /*8ac0*/  IMAD.MOV.U32 R138, RZ, RZ, R4 ;  /* 0x000000ffff8a7224 */ /* 0x000fe200078e0004 */
[----:B------:R-:W-:Y:S01]  /*8ad0*/  FSEL R4, R244, RZ, P1 ;  /* 0x000000fff4047208 */ /* 0x000fe20000800000 */
[----:B-1----:R-:W-:-:S04]  /*8ae0*/  FFMA.FTZ R2, R56, c[0x0][0x23c], -R33 ;  /* 0x00008f0038027a23 */ /* 0x002fc80000010821 */
[----:B------:R3:W1:Y:S01]  /*8af0*/  MUFU.EX2 R243, R2 ;  /* 0x0000000200f37308 */ /* 0x0006620000000800 */
[----:B------:R-:W-:Y:S02]  /*8b00*/  FADD.FTZ R4, R134, -R4 ;  /* 0x8000000486047221 */ /* 0x000fe40000010000 */
[----:B------:R-:W-:Y:S02]  /*8b10*/  FMUL.FTZ R6, R6, c[0x0][0x23c] ;  /* 0x00008f0006067a20 */ /* 0x000fe40000410000 */
[----:B------:R-:W-:Y:S02]  /*8b20*/  FMUL.FTZ R5, R5, c[0x0][0x23c] ;  /* 0x00008f0005057a20 */ /* 0x000fe40000410000 */
[----:B------:R-:W-:Y:S01]  /*8b30*/  FMUL.FTZ R4, R4, c[0x0][0x23c] ;  /* 0x00008f0004047a20 */ /* 0x000fe20000410000 */
[----:B------:R4:W5:Y:S01]  /*8b40*/  MUFU.EX2 R132, R6 ;  /* 0x0000000600847308 */ /* 0x0009620000000800 */
[----:B------:R-:W-:Y:S01]  /*8b50*/  FMUL.FTZ R3, R3, c[0x0][0x23c] ;  /* 0x00008f0003037a20 */ /* 0x000fe20000410000 */
[----:B---3--:R-:W-:-:S06]  /*8b60*/  F2FP.PACK_AB R2, R233, R138 ;  /* 0x0000008ae902723e */ /* 0x008fcc00000000ff */
[----:B------:R-:W3:Y:S01]  /*8b70*/  MUFU.EX2 R133, R5 ;  /* 0x0000000500857308 */ /* 0x000ee20000000800 */
[----:B----4-:R-:W-:Y:S01]  /*8b80*/  LOP3.LUT R6, R0, R2, RZ, 0xc0, !PT ;  /* 0x0000000200067212 */ /* 0x010fe200078ec0ff */
[----:B------:R-:W-:-:S06]  /*8b90*/  HSET2.LE.AND R0, R18, R176, PT ;  /* 0x000000b012007233 */ /* 0x000fcc0003803000 */
[----:B------:R4:W2:Y:S01]  /*8ba0*/  MUFU.EX2 R135, R4 ;  /* 0x0000000400877308 */ /* 0x0008a20000000800 */
[----:B-1----:R-:W-:-:S07]  /*8bb0*/  F2FP.PACK_AB R2, R243, R247 ;  /* 0x000000f7f302723e */ /* 0x002fce00000000ff */
[----:B------:R-:W1:Y:S01]  /*8bc0*/  MUFU.EX2 R134, R3 ;  /* 0x0000000300867308 */ /* 0x000e620000000800 */
[----:B------:R-:W-:Y:S01]  /*8bd0*/  LOP3.LUT R7, R0, R2, RZ, 0xc0, !PT ;  /* 0x0000000200077212 */ /* 0x000fe200078ec0ff */
[----:B------:R-:W-:Y:S01]  /*8be0*/  HSET2.LE.AND R0, R17, R176, PT ;  /* 0x000000b011007233 */ /* 0x000fe20003803000 */
[----:B------:R-:W-:-:S04]  /*8bf0*/  F2FP.PACK_AB R2, R238, R228 ;  /* 0x000000e4ee02723e */ /* 0x000fc800000000ff */
[----:B----4-:R-:W-:Y:S01]  /*8c00*/  LOP3.LUT R4, R0, R2, RZ, 0xc0, !PT ;  /* 0x0000000200047212 */ /* 0x010fe200078ec0ff */
[----:B------:R-:W-:Y:S01]  /*8c10*/  HSET2.LE.AND R2, R16, R176, PT ;  /* 0x000000b010027233 */ /* 0x000fe20003803000 */
[----:B------:R-:W-:Y:S01]  /*8c20*/  F2FP.PACK_AB R0, R234, R229 ;  /* 0x000000e5ea00723e */ /* 0x000fe200000000ff */
[-C--:B-----5:R-:W-:Y:S01]  /*8c30*/  FMUL.FTZ R140, R140, R132.reuse ;  /* 0x000000848c8c7220 */ /* 0x0a0fe20000410000 */
[----:B------:R-:W-:Y:S01]  /*8c40*/  LDSM.16.MT88.4 R16, [R218+0x9000] ;  /* 0x00900000da10783b */ /* 0x000fe20000004200 */
[----:B------:R-:W-:Y:S01]  /*8c50*/  FMUL.FTZ R141, R141, R132 ;  /* 0x000000848d8d7220 */ /* 0x000fe20000410000 */
[----:B------:R-:W-:Y:S01]  /*8c60*/  LOP3.LUT R5, R2, R0, RZ, 0xc0, !PT ;  /* 0x0000000002057212 */ /* 0x000fe200078ec0ff */
[-C--:B---3--:R-:W-:Y:S02]  /*8c70*/  FMUL.FTZ R142, R142, R133.reuse ;  /* 0x000000858e8e7220 */ /* 0x088fe40000410000 */
[----:B------:R-:W-:Y:S02]  /*8c80*/  FMUL.FTZ R143, R143, R133 ;  /* 0x000000858f8f7220 */ /* 0x000fe40000410000 */
[----:B--2---:R-:W-:-:S02]  /*8c90*/  FMUL.FTZ R144, R144, R135 ;  /* 0x0000008790907220 */ /* 0x004fc40000410000 */
[-C--:B------:R-:W-:Y:S02]  /*8ca0*/  FMUL.FTZ R145, R145, R135.reuse ;  /* 0x0000008791917220 */ /* 0x080fe40000410000 */
[-C--:B-1----:R-:W-:Y:S02]  /*8cb0*/  FMUL.FTZ R146, R146, R134.reuse ;  /* 0x0000008692927220 */ /* 0x082fe40000410000 */
[-C--:B------:R-:W-:Y:S02]  /*8cc0*/  FMUL.FTZ R147, R147, R134.reuse ;  /* 0x0000008693937220 */ /* 0x080fe40000410000 */
[-C--:B------:R-:W-:Y:S02]  /*8cd0*/  FMUL.FTZ R148, R148, R135.reuse ;  /* 0x0000008794947220 */ /* 0x080fe40000410000 */
[----:B------:R-:W-:Y:S02]  /*8ce0*/  FMUL.FTZ R149, R149, R135 ;  /* 0x0000008795957220 */ /* 0x000fe40000410000 */
[----:B------:R-:W-:-:S02]  /*8cf0*/  FMUL.FTZ R150, R150, R134 ;  /* 0x0000008696967220 */ /* 0x000fc40000410000 */
[----:B------:R-:W-:Y:S02]  /*8d00*/  FMUL.FTZ R151, R151, R134 ;  /* 0x0000008697977220 */ /* 0x000fe40000410000 */
[-C--:B------:R-:W-:Y:S02]  /*8d10*/  FMUL.FTZ R152, R152, R132.reuse ;  /* 0x0000008498987220 */ /* 0x080fe40000410000 */
[----:B------:R-:W-:Y:S02]  /*8d20*/  FMUL.FTZ R153, R153, R132 ;  /* 0x0000008499997220 */ /* 0x000fe40000410000 */
[-C--:B------:R-:W-:Y:S02]  /*8d30*/  FMUL.FTZ R154, R154, R133.reuse ;  /* 0x000000859a9a7220 */ /* 0x080fe40000410000 */
[----:B------:R-:W-:Y:S01]  /*8d40*/  FMUL.FTZ R155, R155, R133 ;  /* 0x000000859b9b7220 */ /* 0x000fe20000410000 */
[----:B------:R-:W-:Y:S01]  /*8d50*/  HMMA.16816.F32 R44, R8, R12, R140 ;  /* 0x0000000c082c723c */ /* 0x000fe2000000188c */
[----:B------:R-:W-:-:S02]  /*8d60*/  IMAD.MOV.U32 R230, RZ, RZ, R25 ;  /* 0x000000ffffe67224 */ /* 0x000fc400078e0019 */
[----:B------:R-:W-:Y:S05]  /*8d70*/  LDSM.16.MT88.4 R24, [R218+0xa000] ;  /* 0x00a00000da18783b */ /* 0x000fea0000004200 */
[C---:B------:R-:W-:Y:S08]  /*8d80*/  HMMA.16816.F32 R144, R4.reuse, R12, R144 ;  /* 0x0000000c0490723c */ /* 0x040ff00000001890 */
[-C--:B------:R-:W-:Y:S08]  /*8d90*/  HMMA.16816.F32 R148, R4, R14.reuse, R148 ;  /* 0x0000000e0494723c */ /* 0x080ff00000001894 */
[----:B------:R-:W-:Y:S01]  /*8da0*/  HMMA.16816.F32 R152, R8, R14, R152 ;  /* 0x0000000e0898723c */ /* 0x000fe20000001898 */
[----:B------:R-:W1:Y:S01]  /*8db0*/  LDSM.16.MT88.4 R12, [R218+0xb000] ;  /* 0x00b00000da0c783b */ /* 0x000e620000004200 */
[----:B------:R-:W-:-:S02]  /*8dc0*/  FFMA.FTZ R0, R181, c[0x0][0x23c], -R34 ;  /* 0x00008f00b5007a23 */ /* 0x000fc40000010822 */
[----:B------:R-:W-:Y:S02]  /*8dd0*/  IMAD.MOV.U32 R181, RZ, RZ, R237 ;  /* 0x000000ffffb57224 */ /* 0x000fe400078e00ed */
[----:B------:R2:W-:Y:S02]  /*8de0*/  MUFU.EX2 R237, R0 ;  /* 0x0000000000ed7308 */ /* 0x0005e40000000800 */
[----:B--2---:R-:W-:-:S06]  /*8df0*/  FFMA.FTZ R0, R180, c[0x0][0x23c], -R34 ;  /* 0x00008f00b4007a23 */ /* 0x004fcc0000010822 */
[----:B------:R2:W-:Y:S02]  /*8e00*/  MUFU.EX2 R240, R0 ;  /* 0x0000000000f07308 */ /* 0x0005e40000000800 */
[----:B--2---:R-:W-:-:S06]  /*8e10*/  FFMA.FTZ R0, R58, c[0x0][0x23c], -R34 ;  /* 0x00008f003a007a23 */ /* 0x004fcc0000010822 */
[----:B------:R2:W-:Y:S01]  /*8e20*/  MUFU.EX2 R241, R0 ;  /* 0x0000000000f17308 */ /* 0x0005e20000000800 */
[-C--:B------:R-:W-:Y:S02]  /*8e30*/  FMUL.FTZ R164, R164, R132.reuse ;  /* 0x00000084a4a47220 */ /* 0x080fe40000410000 */
[----:B------:R-:W-:Y:S02]  /*8e40*/  FMUL.FTZ R165, R165, R132 ;  /* 0x00000084a5a57220 */ /* 0x000fe40000410000 */
[----:B------:R-:W-:Y:S02]  /*8e50*/  FMUL.FTZ R166, R166, R133 ;  /* 0x00000085a6a67220 */ /* 0x000fe40000410000 */
[----:B--2---:R-:W-:-:S04]  /*8e60*/  FFMA.FTZ R0, R57, c[0x0][0x23c], -R34 ;  /* 0x00008f0039007a23 */ /* 0x004fc80000010822 */
[----:B------:R2:W3:Y:S01]  /*8e70*/  MUFU.EX2 R242, R0 ;  /* 0x0000000000f27308 */ /* 0x0004e20000000800 */
[----:B------:R-:W-:Y:S02]  /*8e80*/  FMUL.FTZ R167, R167, R133 ;  /* 0x00000085a7a77220 */ /* 0x000fe40000410000 */
[-C--:B------:R-:W-:Y:S02]  /*8e90*/  FMUL.FTZ R72, R72, R135.reuse ;  /* 0x0000008748487220 */ /* 0x080fe40000410000 */
[----:B------:R-:W-:Y:S02]  /*8ea0*/  FMUL.FTZ R73, R73, R135 ;  /* 0x0000008749497220 */ /* 0x000fe40000410000 */
[----:B------:R-:W-:Y:S02]  /*8eb0*/  FMUL.FTZ R74, R74, R134 ;  /* 0x000000864a4a7220 */ /* 0x000fe40000410000 */
[----:B--2---:R-:W-:Y:S02]  /*8ec0*/  FFMA.FTZ R0, R183, c[0x0][0x23c], -R35 ;  /* 0x00008f00b7007a23 */ /* 0x004fe40000010823 */
[----:B------:R-:W-:-:S02]  /*8ed0*/  IMAD.MOV.U32 R183, RZ, RZ, R234 ;  /* 0x000000ffffb77224 */ /* 0x000fc400078e00ea */
[----:B------:R2:W-:Y:S01]  /*8ee0*/  MUFU.EX2 R234, R0 ;  /* 0x0000000000ea7308 */ /* 0x0005e20000000800 */
[-C--:B------:R-:W-:Y:S02]  /*8ef0*/  FMUL.FTZ R75, R75, R134.reuse ;  /* 0x000000864b4b7220 */ /* 0x080fe40000410000 */
[-C--:B------:R-:W-:Y:S02]  /*8f00*/  FMUL.FTZ R76, R76, R135.reuse ;  /* 0x000000874c4c7220 */ /* 0x080fe40000410000 */
[-C--:B------:R-:W-:Y:S02]  /*8f10*/  FMUL.FTZ R77, R77, R135.reuse ;  /* 0x000000874d4d7220 */ /* 0x080fe40000410000 */
[----:B------:R-:W-:Y:S02]  /*8f20*/  FMUL.FTZ R88, R88, R135 ;  /* 0x0000008758587220 */ /* 0x000fe40000410000 */
[-C--:B------:R-:W-:Y:S02]  /*8f30*/  FMUL.FTZ R78, R78, R134.reuse ;  /* 0x000000864e4e7220 */ /* 0x080fe40000410000 */
[----:B------:R-:W-:-:S02]  /*8f40*/  FMUL.FTZ R79, R79, R134 ;  /* 0x000000864f4f7220 */ /* 0x000fc40000410000 */
[----:B--2---:R-:W-:Y:S02]  /*8f50*/  FFMA.FTZ R0, R182, c[0x0][0x23c], -R35 ;  /* 0x00008f00b6007a23 */ /* 0x004fe40000010823 */
[----:B------:R-:W-:Y:S02]  /*8f60*/  IMAD.MOV.U32 R182, RZ, RZ, R236 ;  /* 0x000000ffffb67224 */ /* 0x000fe400078e00ec */
[-C--:B------:R-:W-:Y:S01]  /*8f70*/  FMUL.FTZ R89, R89, R135.reuse ;  /* 0x0000008759597220 */ /* 0x080fe20000410000 */
[----:B------:R2:W4:Y:S01]  /*8f80*/  MUFU.EX2 R236, R0 ;  /* 0x0000000000ec7308 */ /* 0x0005220000000800 */
        /* <DEDUP_REMOVED lines=17> */
[----:B------:R-:W-:Y:S02]  /*90a0*/  FMUL.FTZ R163, R163, R134 ;  /* 0x00000086a3a37220 */ /* 0x000fe40000410000 */
        /* <DEDUP_REMOVED lines=12> */
[----:B--2---:R-:W-:Y:S02]  /*9170*/  FFMA.FTZ R0, R178, c[0x0][0x23c], -R35 ;  /* 0x00008f00b2007a23 */ /* 0x004fe40000010823 */
[----:B------:R-:W-:Y:S01]  /*9180*/  FFMA.FTZ R2, R179, c[0x0][0x23c], -R32 ;  /* 0x00008f00b3027a23 */ /* 0x000fe20000010820 */
[----:B-1----:R-:W-:Y:S01]  /*9190*/  HMMA.16816.F32 R64, R8, R12, R164 ;  /* 0x0000000c0840723c */ /* 0x002fe200000018a4 */
        /* <DEDUP_REMOVED lines=32> */
[----:B------:R-:W-:Y:S02]  /*93a0*/  IMAD.MOV.U32 R180, RZ, RZ, R238 ;  /* 0x000000ffffb47224 */ /* 0x000fe400078e00ee */
[-C--:B------:R-:W-:Y:S01]  /*93b0*/  FMUL.FTZ R168, R168, R132.reuse ;  /* 0x00000084a8a87220 */ /* 0x080fe20000410000 */
[----:B------:R1:W-:Y:S01]  /*93c0*/  MUFU.EX2 R238, R0 ;  /* 0x0000000000ee7308 */ /* 0x0003e20000000800 */
[----:B------:R-:W-:Y:S02]  /*93d0*/  FMUL.FTZ R169, R169, R132 ;  /* 0x00000084a9a97220 */ /* 0x000fe40000410000 */
[-C--:B------:R-:W-:Y:S02]  /*93e0*/  FMUL.FTZ R170, R170, R133.reuse ;  /* 0x00000085aaaa7220 */ /* 0x080fe40000410000 */
[----:B------:R-:W-:-:S02]  /*93f0*/  FMUL.FTZ R171, R171, R133 ;  /* 0x00000085abab7220 */ /* 0x000fc40000410000 */
[----:B------:R-:W-:Y:S01]  /*9400*/  IMAD.MOV.U32 R166, RZ, RZ, R233 ;  /* 0x000000ffffa67224 */ /* 0x000fe200078e00e9 */
[----:B------:R-:W-:Y:S01]  /*9410*/  HMMA.16816.F32 R72, R4, R16, R72 ;  /* 0x000000100448723c */ /* 0x000fe20000001848 */
[----:B------:R2:W-:Y:S01]  /*9420*/  MUFU.EX2 R233, R2 ;  /* 0x0000000200e97308 */ /* 0x0005e20000000800 */
[----:B------:R-:W-:Y:S02]  /*9430*/  IMAD.MOV.U32 R165, RZ, RZ, R239 ;  /* 0x000000ffffa57224 */ /* 0x000fe400078e00ef */
[----:B-1----:R-:W-:-:S04]  /*9440*/  FFMA.FTZ R0, R59, c[0x0][0x23c], -R35 ;  /* 0x00008f003b007a23 */ /* 0x002fc80000010823 */
[C---:B------:R-:W-:Y:S01]  /*9450*/  HMMA.16816.F32 R76, R4.reuse, R18, R76 ;  /* 0x00000012044c723c */ /* 0x040fe2000000184c */
[----:B------:R1:W-:Y:S07]  /*9460*/  MUFU.EX2 R239, R0 ;  /* 0x0000000000ef7308 */ /* 0x0003ee0000000800 */
[----:B------:R-:W-:Y:S01]  /*9470*/  HMMA.16816.F32 R88, R4, R20, R88 ;  /* 0x000000140458723c */ /* 0x000fe20000001858 */
[----:B--2---:R-:W-:-:S07]  /*9480*/  IMAD.WIDE.U32 R2, R37, -0x2daee0ad, RZ ;  /* 0xd2511f5325027825 */ /* 0x004fce00078e00ff */
[----:B------:R-:W-:Y:S01]  /*9490*/  HMMA.16816.F32 R92, R4, R22, R92 ;  /* 0x00000016045c723c */ /* 0x000fe2000000185c */
[----:B-1----:R-:W-:-:S07]  /*94a0*/  FFMA.FTZ R0, R200, c[0x0][0x23c], -R32 ;  /* 0x00008f00c8007a23 */ /* 0x002fce0000010820 */
[C---:B------:R-:W-:Y:S08]  /*94b0*/  HMMA.16816.F32 R104, R4.reuse, R24, R104 ;  /* 0x000000180468723c */ /* 0x040ff00000001868 */
[C---:B------:R-:W-:Y:S08]  /*94c0*/  HMMA.16816.F32 R156, R4.reuse, R26, R156 ;  /* 0x0000001a049c723c */ /* 0x040ff0000000189c */
[C---:B------:R-:W-:Y:S08]  /*94d0*/  HMMA.16816.F32 R160, R4.reuse, R28, R160 ;  /* 0x0000001c04a0723c */ /* 0x040ff000000018a0 */
[C---:B------:R-:W-:Y:S08]  /*94e0*/  HMMA.16816.F32 R116, R4.reuse, R30, R116 ;  /* 0x0000001e0474723c */ /* 0x040ff00000001874 */
[C---:B------:R-:W-:Y:S08]  /*94f0*/  HMMA.16816.F32 R124, R4.reuse, R12, R124 ;  /* 0x0000000c047c723c */ /* 0x040ff0000000187c */
[----:B------:R-:W-:Y:S01]  /*9500*/  HMMA.16816.F32 R128, R4, R14, R128 ;  /* 0x0000000e0480723c */ /* 0x000fe20000001880 */
[----:B------:R-:W-:-:S02]  /*9510*/  LOP3.LUT R12, R2, 0xffff, RZ, 0xc0, !PT ;  /* 0x0000ffff020c7812 */ /* 0x000fc400078ec0ff */
[----:B------:R-:W-:-:S04]  /*9520*/  LOP3.LUT R13, R2, 0xff, RZ, 0xc0, !PT ;  /* 0x000000ff020d7812 */ /* 0x000fc800078ec0ff */
[----:B------:R-:W-:Y:S01]  /*9530*/  IMAD.WIDE.U32 R4, R39, -0x2daee0ad, RZ ;  /* 0xd2511f5327047825 */ /* 0x000fe200078e00ff */
[----:B------:R-:W-:Y:S04]  /*9540*/  HMMA.16816.F32 R140, R8, R16, R68 ;  /* 0x00000010088c723c */ /* 0x000fe80000001844 */
[----:B------:R-:W-:-:S04]  /*9550*/  SHF.R.U32.HI R7, RZ, 0x10, R4 ;  /* 0x00000010ff077819 */ /* 0x000fc80000011604 */
[----:B------:R-:W-:Y:S01]  /*9560*/  HMMA.16816.F32 R80, R8, R18, R80 ;  /* 0x000000120850723c */ /* 0x000fe20000001850 */
[----:B------:R-:W-:-:S07]  /*9570*/  LOP3.LUT R6, R5, UR16, R38, 0x96, !PT ;  /* 0x0000001005067c12 */ /* 0x000fce000f8e9626 */
[C---:B------:R-:W-:Y:S08]  /*9580*/  HMMA.16816.F32 R84, R8.reuse, R20, R84 ;  /* 0x000000140854723c */ /* 0x040ff00000001854 */
[C---:B------:R-:W-:Y:S01]  /*9590*/  HMMA.16816.F32 R96, R8.reuse, R22, R96 ;  /* 0x000000160860723c */ /* 0x040fe20000001860 */
[----:B------:R-:W-:Y:S01]  /*95a0*/  IMAD.MOV.U32 R167, RZ, RZ, R232 ;  /* 0x000000ffffa77224 */ /* 0x000fe200078e00e8 */
[----:B------:R-:W1:Y:S06]  /*95b0*/  LDSM.16.MT88.4 R20, [R216+0x9400] ;  /* 0x00940000d814783b */ /* 0x000e6c0000004200 */
[C---:B------:R-:W-:Y:S08]  /*95c0*/  HMMA.16816.F32 R100, R8.reuse, R24, R100 ;  /* 0x000000180864723c */ /* 0x040ff00000001864 */
[C---:B------:R-:W-:Y:S01]  /*95d0*/  HMMA.16816.F32 R108, R8.reuse, R26, R108 ;  /* 0x0000001a086c723c */ /* 0x040fe2000000186c */
[----:B------:R-:W-:Y:S07]  /*95e0*/  LDSM.16.MT88.4 R24, [R218+0xa400] ;  /* 0x00a40000da18783b */ /* 0x000fee0000004200 */
[C---:B------:R-:W-:Y:S08]  /*95f0*/  HMMA.16816.F32 R112, R8.reuse, R28, R112 ;  /* 0x0000001c0870723c */ /* 0x040ff00000001870 */
[C---:B------:R-:W-:Y:S01]  /*9600*/  HMMA.16816.F32 R60, R8.reuse, R30, R120 ;  /* 0x0000001e083c723c */ /* 0x040fe20000001878 */
[----:B------:R-:W-:Y:S07]  /*9610*/  LDSM.16.MT88.4 R28, [R216+0xb400] ;  /* 0x00b40000d81c783b */ /* 0x000fee0000004200 */
[----:B------:R-:W-:Y:S07]  /*9620*/  HMMA.16816.F32 R56, R8, R14, R168 ;  /* 0x0000000e0838723c */ /* 0x000fee00000018a8 */
[----:B------:R-:W-:-:S02]  /*9630*/  SHF.R.U32.HI R10, RZ, 0x10, R2 ;  /* 0x00000010ff0a7819 */ /* 0x000fc40000011602 */
[----:B------:R-:W-:Y:S01]  /*9640*/  SHF.R.U32.HI R11, RZ, 0x18, R2 ;  /* 0x00000018ff0b7819 */ /* 0x000fe20000011602 */
[----:B------:R-:W-:Y:S01]  /*9650*/  FFMA.FTZ R2, R49, c[0x0][0x23c], -R32 ;  /* 0x00008f0031027a23 */ /* 0x000fe20000010820 */
[C---:B------:R-:W-:Y:S01]  /*9660*/  LOP3.LUT R8, R4.reuse, 0xffff, RZ, 0xc0, !PT ;  /* 0x0000ffff04087812 */ /* 0x040fe200078ec0ff */
[----:B------:R-:W-:Y:S01]  /*9670*/  IMAD.MOV.U32 R168, RZ, RZ, R231 ;  /* 0x000000ffffa87224 */ /* 0x000fe200078e00e7 */
[----:B------:R-:W-:Y:S01]  /*9680*/  LOP3.LUT R9, R4, 0xff, RZ, 0xc0, !PT ;  /* 0x000000ff04097812 */ /* 0x000fe200078ec0ff */
[----:B------:R2:W-:Y:S01]  /*9690*/  MUFU.EX2 R231, R0 ;  /* 0x0000000000e77308 */ /* 0x0005e20000000800 */
[----:B------:R-:W-:Y:S01]  /*96a0*/  SHF.R.U32.HI R5, RZ, 0x18, R4 ;  /* 0x00000018ff057819 */ /* 0x000fe20000011604 */
[----:B------:R-:W-:Y:S02]  /*96b0*/  IMAD.MOV.U32 R169, RZ, RZ, R230 ;  /* 0x000000ffffa97224 */ /* 0x000fe400078e00e6 */
[----:B------:R-:W-:-:S04]  /*96c0*/  FFMA.FTZ R4, R48, c[0x0][0x23c], -R32 ;  /* 0x00008f0030047a23 */ /* 0x000fc80000010820 */
[----:B------:R5:W-:Y:S01]  /*96d0*/  MUFU.EX2 R230, R2 ;  /* 0x0000000200e67308 */ /* 0x000be20000000800 */
[----:B------:R-:W-:Y:S02]  /*96e0*/  SHF.R.U32.HI R8, RZ, 0x8, R8 ;  /* 0x00000008ff087819 */ /* 0x000fe40000011608 */
[----:B--2---:R-:W-:Y:S02]  /*96f0*/  LOP3.LUT R0, R3, UR16, R36, 0x96, !PT ;  /* 0x0000001003007c12 */ /* 0x004fe4000f8e9624 */
[----:B------:R-:W-:-:S03]  /*9700*/  LOP3.LUT R3, R7, 0xff, RZ, 0xc0, !PT ;  /* 0x000000ff07037812 */ /* 0x000fc600078ec0ff */
[----:B------:R2:W1:Y:S01]  /*9710*/  MUFU.EX2 R232, R4 ;  /* 0x0000000400e87308 */ /* 0x0004620000000800 */
[----:B-----5:R-:W-:Y:S01]  /*9720*/  LOP3.LUT R2, R10, 0xff, RZ, 0xc0, !PT ;  /* 0x000000ff0a027812 */ /* 0x020fe200078ec0ff */
[----:B------:R-:W-:Y:S01]  /*9730*/  IMAD.MOV.U32 R171, RZ, RZ, R228 ;  /* 0x000000ffffab7224 */ /* 0x000fe200078e00e4 */
[----:B------:R-:W-:Y:S01]  /*9740*/  PRMT R15, R3, 0x5410, R5 ;  /* 0x00005410030f7816 */ /* 0x000fe20000000005 */
[----:B------:R-:W-:Y:S01]  /*9750*/  IMAD.MOV.U32 R170, RZ, RZ, R229 ;  /* 0x000000ffffaa7224 */ /* 0x000fe200078e00e5 */
[----:B------:R-:W-:Y:S01]  /*9760*/  SHF.R.U32.HI R5, RZ, 0x10, R6 ;  /* 0x00000010ff057819 */ /* 0x000fe20000011606 */
[----:B------:R-:W-:Y:S01]  /*9770*/  IMAD.MOV.U32 R48, RZ, RZ, R226 ;  /* 0x000000ffff307224 */ /* 0x000fe200078e00e2 */
[----:B------:R-:W-:Y:S01]  /*9780*/  SHF.R.U32.HI R3, RZ, 0x8, R12 ;  /* 0x00000008ff037819 */ /* 0x000fe2000001160c */
[----:B------:R-:W-:Y:S01]  /*9790*/  IMAD.MOV.U32 R49, RZ, RZ, R227 ;  /* 0x000000ffff317224 */ /* 0x000fe200078e00e3 */
[----:B------:R-:W-:Y:S01]  /*97a0*/  PRMT R16, R2, 0x5410, R11 ;  /* 0x0000541002107816 */ /* 0x000fe2000000000b */
[--C-:B------:R-:W-:Y:S01]  /*97b0*/  FFMA.FTZ R2, R50, c[0x0][0x23c], -R33.reuse ;  /* 0x00008f0032027a23 */ /* 0x100fe20000010821 */
[----:B------:R-:W-:Y:S01]  /*97c0*/  PRMT R14, R9, 0x5410, R8 ;  /* 0x00005410090e7816 */ /* 0x000fe20000000008 */
[----:B--2---:R-:W-:Y:S01]  /*97d0*/  FFMA.FTZ R4, R201, c[0x0][0x23c], -R33 ;  /* 0x00008f00c9047a23 */ /* 0x004fe20000010821 */
[C---:B------:R-:W-:Y:S01]  /*97e0*/  LOP3.LUT R7, R6.reuse, 0xffff, RZ, 0xc0, !PT ;  /* 0x0000ffff06077812 */ /* 0x040fe200078ec0ff */
[----:B------:R2:W-:Y:S01]  /*97f0*/  MUFU.EX2 R229, R2 ;  /* 0x0000000200e57308 */ /* 0x0005e20000000800 */
[----:B------:R-:W-:Y:S01]  /*9800*/  LOP3.LUT R9, R6, 0xff, RZ, 0xc0, !PT ;  /* 0x000000ff06097812 */ /* 0x000fe200078ec0ff */
[----:B------:R-:W-:Y:S01]  /*9810*/  LDSM.16.MT88.4 R36, [R218+0xb400] ;  /* 0x00b40000da24783b */ /* 0x000fe20000004200 */
[----:B------:R-:W-:-:S02]  /*9820*/  SHF.R.U32.HI R8, RZ, 0x18, R6 ;  /* 0x00000018ff087819 */ /* 0x000fc40000011606 */
[----:B------:R-:W-:-:S03]  /*9830*/  PRMT R12, R13, 0x5410, R3 ;  /* 0x000054100d0c7816 */ /* 0x000fc60000000003 */
[----:B------:R5:W-:Y:S01]  /*9840*/  MUFU.EX2 R228, R4 ;  /* 0x0000000400e47308 */ /* 0x000be20000000800 */
[----:B------:R-:W-:Y:S02]  /*9850*/  SHF.R.U32.HI R6, RZ, 0x8, R7 ;  /* 0x00000008ff067819 */ /* 0x000fe40000011607 */
[----:B------:R-:W-:Y:S02]  /*9860*/  LOP3.LUT R3, R0, 0xffff, RZ, 0xc0, !PT ;  /* 0x0000ffff00037812 */ /* 0x000fe400078ec0ff */
[----:B------:R-:W-:Y:S02]  /*9870*/  PRMT R9, R9, 0x5410, R6 ;  /* 0x0000541009097816 */ /* 0x000fe40000000006 */
[--C-:B--2---:R-:W-:Y:S02]  /*9880*/  SHF.R.U32.HI R2, RZ, 0x10, R0.reuse ;  /* 0x00000010ff027819 */ /* 0x104fe40000011600 */
[----:B------:R-:W-:Y:S02]  /*9890*/  SHF.R.U32.HI R6, RZ, 0x18, R0 ;  /* 0x00000018ff067819 */ /* 0x000fe40000011600 */
[----:B-----5:R-:W-:-:S04]  /*98a0*/  LOP3.LUT R4, R5, 0xff, RZ, 0xc0, !PT ;  /* 0x000000ff05047812 */ /* 0x020fc800078ec0ff */
[----:B------:R-:W-:Y:S02]  /*98b0*/  PRMT R8, R4, 0x5410, R8 ;  /* 0x0000541004087816 */ /* 0x000fe40000000008 */
[----:B------:R-:W-:Y:S02]  /*98c0*/  SHF.R.U32.HI R4, RZ, 0x8, R3 ;  /* 0x00000008ff047819 */ /* 0x000fe40000011603 */
[----:B------:R-:W-:Y:S02]  /*98d0*/  LOP3.LUT R3, R2, 0xff, RZ, 0xc0, !PT ;  /* 0x000000ff02037812 */ /* 0x000fe400078ec0ff */
[----:B------:R-:W-:Y:S01]  /*98e0*/  LOP3.LUT R7, R0, 0xff, RZ, 0xc0, !PT ;  /* 0x000000ff00077812 */ /* 0x000fe200078ec0ff */
[----:B------:R-:W-:Y:S01]  /*98f0*/  HSET2.LE.AND R0, R14, R176, PT ;  /* 0x000000b00e007233 */ /* 0x000fe20003803000 */
[----:B------:R-:W-:Y:S01]  /*9900*/  PRMT R14, R3, 0x5410, R6 ;  /* 0x00005410030e7816 */ /* 0x000fe20000000006 */
[----:B------:R-:W-:-:S04]  /*9910*/  FFMA.FTZ R3, R196, c[0x0][0x23c], -R33 ;  /* 0x00008f00c4037a23 */ /* 0x000fc80000010821 */
[----:B------:R2:W5:Y:S01]  /*9920*/  MUFU.EX2 R226, R3 ;  /* 0x0000000300e27308 */ /* 0x0005620000000800 */
[----:B------:R-:W-:Y:S01]  /*9930*/  FFMA.FTZ R5, R51, c[0x0][0x23c], -R33 ;  /* 0x00008f0033057a23 */ /* 0x000fe20000010821 */
[----:B---3--:R-:W-:Y:S01]  /*9940*/  F2FP.PACK_AB R2, R242, R241 ;  /* 0x000000f1f202723e */ /* 0x008fe200000000ff */
[--C-:B------:R-:W-:Y:S01]  /*9950*/  HSET2.LE.AND R12, R12, R176.reuse, PT ;  /* 0x000000b00c0c7233 */ /* 0x100fe20003803000 */
[----:B------:R-:W-:Y:S02]  /*9960*/  PRMT R13, R7, 0x5410, R4 ;  /* 0x00005410070d7816 */ /* 0x000fe40000000004 */
[----:B----4-:R-:W-:Y:S02]  /*9970*/  F2FP.PACK_AB R6, R236, R234 ;  /* 0x000000eaec06723e */ /* 0x010fe400000000ff */
[----:B------:R3:W4:Y:S01]  /*9980*/  MUFU.EX2 R227, R5 ;  /* 0x0000000500e37308 */ /* 0x0007220000000800 */
[----:B-1----:R-:W-:Y:S02]  /*9990*/  F2FP.PACK_AB R7, R230, R232 ;  /* 0x000000e8e607723e */ /* 0x002fe400000000ff */
[----:B------:R-:W-:Y:S01]  /*99a0*/  LOP3.LUT R10, R0, R2, RZ, 0xc0, !PT ;  /* 0x00000002000a7212 */ /* 0x000fe200078ec0ff */
[--C-:B------:R-:W-:Y:S01]  /*99b0*/  HSET2.LE.AND R0, R15, R176.reuse, PT ;  /* 0x000000b00f007233 */ /* 0x100fe20003803000 */
[----:B------:R-:W-:Y:S01]  /*99c0*/  F2FP.PACK_AB R2, R239, R238 ;  /* 0x000000eeef02723e */ /* 0x000fe200000000ff */
[--C-:B--2---:R-:W-:Y:S01]  /*99d0*/  HSET2.LE.AND R3, R9, R176.reuse, PT ;  /* 0x000000b009037233 */ /* 0x104fe20003803000 */
[----:B------:R-:W-:Y:S01]  /*99e0*/  F2FP.PACK_AB R4, R240, R237 ;  /* 0x000000edf004723e */ /* 0x000fe200000000ff */
[----:B---3--:R-:W-:-:S05]  /*99f0*/  HSET2.LE.AND R5, R8, R176, PT ;  /* 0x000000b008057233 */ /* 0x008fca0003803000 */
[----:B------:R-:W-:Y:S01]  /*9a00*/  LOP3.LUT R9, R5, R6, RZ, 0xc0, !PT ;  /* 0x0000000605097212 */ /* 0x000fe200078ec0ff */
[--C-:B------:R-:W-:Y:S01]  /*9a10*/  HSET2.LE.AND R5, R14, R176.reuse, PT ;  /* 0x000000b00e057233 */ /* 0x100fe20003803000 */
[----:B------:R-:W-:Y:S02]  /*9a20*/  LOP3.LUT R6, R12, R7, RZ, 0xc0, !PT ;  /* 0x000000070c067212 */ /* 0x000fe400078ec0ff */
[----:B-----5:R-:W-:Y:S02]  /*9a30*/  F2FP.PACK_AB R12, R226, R228 ;  /* 0x000000e4e20c723e */ /* 0x020fe400000000ff */
[----:B------:R-:W-:Y:S01]  /*9a40*/  LOP3.LUT R11, R0, R2, RZ, 0xc0, !PT ;  /* 0x00000002000b7212 */ /* 0x000fe200078ec0ff */
[--C-:B------:R-:W-:Y:S01]  /*9a50*/  HSET2.LE.AND R0, R16, R176.reuse, PT ;  /* 0x000000b010007233 */ /* 0x100fe20003803000 */
[----:B------:R-:W-:Y:S01]  /*9a60*/  LOP3.LUT R8, R3, R4, RZ, 0xc0, !PT ;  /* 0x0000000403087212 */ /* 0x000fe200078ec0ff */
[----:B------:R-:W-:Y:S01]  /*9a70*/  HSET2.LE.AND R3, R13, R176, PT ;  /* 0x000000b00d037233 */ /* 0x000fe20003803000 */
[----:B------:R-:W-:Y:S01]  /*9a80*/  LOP3.LUT R5, R5, R12, RZ, 0xc0, !PT ;  /* 0x0000000c05057212 */ /* 0x000fe200078ec0ff */
[----:B------:R-:W1:Y:S04]  /*9a90*/  LDSM.16.MT88.4 R16, [R218+0x9400] ;  /* 0x00940000da10783b */ /* 0x000e680000004200 */
[----:B------:R-:W2:Y:S01]  /*9aa0*/  LDSM.16.MT88.4 R12, [R216+0xa400] ;  /* 0x00a40000d80c783b */ /* 0x000ea20000004200 */
[----:B----4-:R-:W-:Y:S01]  /*9ab0*/  F2FP.PACK_AB R2, R227, R229 ;  /* 0x000000e5e302723e */ /* 0x010fe200000000ff */
[----:B------:R-:W-:-:S03]  /*9ac0*/  UIADD3 UR4, UR4, 0x1, URZ ;  /* 0x0000000104047890 */ /* 0x000fc6000fffe03f */
[----:B------:R-:W-:Y:S01]  /*9ad0*/  LOP3.LUT R7, R0, R2, RZ, 0xc0, !PT ;  /* 0x0000000200077212 */ /* 0x000fe200078ec0ff */
[----:B------:R-:W-:Y:S01]  /*9ae0*/  IMAD.U32 R0, RZ, RZ, UR27 ;  /* 0x0000001bff007e24 */ /* 0x000fe2000f8e00ff */
[----:B------:R-:W-:-:S04]  /*9af0*/  F2FP.PACK_AB R4, R231, R233 ;  /* 0x000000e9e704723e */ /* 0x000fc800000000ff */
[----:B------:R-:W-:Y:S02]  /*9b00*/  LOP3.LUT R0, R173, UR4, R0, 0x96, !PT ;  /* 0x00000004ad007c12 */ /* 0x000fe4000f8e9600 */
[----:B------:R-:W-:-:S03]  /*9b10*/  LOP3.LUT R4, R3, R4, RZ, 0xc0, !PT ;  /* 0x0000000403047212 */ /* 0x000fc600078ec0ff */
[----:B------:R-:W-:-:S04]  /*9b20*/  IMAD.WIDE.U32 R2, R0, -0x326172a9, RZ ;  /* 0xcd9e8d5700027825 */ /* 0x000fc800078e00ff */
[----:B------:R-:W-:Y:S01]  /*9b30*/  HMMA.16816.F32 R144, R4, R20, R144 ;  /* 0x000000140490723c */ /* 0x000fe20000001890 */
[----:B------:R-:W-:Y:S01]  /*9b40*/  LOP3.LUT R0, R3, UR15, R174, 0x96, !PT ;  /* 0x0000000f03007c12 */ /* 0x000fe2000f8e96ae */
[----:B------:R-:W-:Y:S02]  /*9b50*/  IMAD.MOV.U32 R179, RZ, RZ, R136 ;  /* 0x000000ffffb37224 */ /* 0x000fe400078e0088 */
[----:B------:R-:W-:-:S04]  /*9b60*/  IMAD.MOV.U32 R178, RZ, RZ, R138 ;  /* 0x000000ffffb27224 */ /* 0x000fc800078e008a */
[----:B------:R-:W-:Y:S01]  /*9b70*/  HMMA.16816.F32 R148, R4, R22, R148 ;  /* 0x000000160494723c */ /* 0x000fe20000001894 */
[----:B------:R-:W-:-:S07]  /*9b80*/  IMAD.MOV.U32 R164, RZ, RZ, R137 ;  /* 0x000000ffffa47224 */ /* 0x000fce00078e0089 */
[C---:B-1----:R-:W-:Y:S08]  /*9b90*/  HMMA.16816.F32 R72, R4.reuse, R16, R72 ;  /* 0x000000100448723c */ /* 0x042ff00000001848 */
        /* <DEDUP_REMOVED lines=10> */
[----:B------:R-:W-:Y:S01]  /*9c40*/  IMAD.WIDE.U32 R4, R0, -0x2daee0ad, RZ ;  /* 0xd2511f5300047825 */ /* 0x000fe200078e00ff */
[----:B------:R-:W-:Y:S01]  /*9c50*/  LOP3.LUT R7, R3, UR15, R48, 0x96, !PT ;  /* 0x0000000f03077c12 */ /* 0x000fe2000f8e9630 */
[----:B------:R-:W-:Y:S01]  /*9c60*/  HMMA.16816.F32 R136, R8, R12, R84 ;  /* 0x0000000c0888723c */ /* 0x000fe20000001854 */
[----:B------:R-:W-:Y:S01]  /*9c70*/  LOP3.LUT R0, R41, UR13, R2, 0x96, !PT ;  /* 0x0000000d29007c12 */ /* 0x000fe2000f8e9602 */
[----:B------:R-:W-:Y:S01]  /*9c80*/  FFMA.FTZ R3, R184, c[0x0][0x23c], -R34 ;  /* 0x00008f00b8037a23 */ /* 0x000fe20000010822 */
[----:B------:R-:W-:-:S04]  /*9c90*/  LOP3.LUT R5, R5, UR12, R43, 0x96, !PT ;  /* 0x0000000c05057c12 */ /* 0x000fc8000f8e962b */
[----:B------:R-:W-:Y:S01]  /*9ca0*/  IMAD.WIDE.U32 R12, R6, -0x2daee0ad, RZ ;  /* 0xd2511f53060c7825 */ /* 0x000fe200078e00ff */
[----:B------:R1:W-:Y:S04]  /*9cb0*/  MUFU.EX2 R201, R3 ;  /* 0x0000000300c97308 */ /* 0x0003e80000000800 */
[----:B------:R-:W-:Y:S01]  /*9cc0*/  LOP3.LUT R13, R13, UR10, R4, 0x96, !PT ;  /* 0x0000000a0d0d7c12 */ /* 0x000fe2000f8e9604 */
[----:B------:R-:W-:Y:S01]  /*9cd0*/  IMAD.WIDE.U32 R4, R5, -0x326172a9, RZ ;  /* 0xcd9e8d5705047825 */ /* 0x000fe200078e00ff */
[----:B------:R-:W-:Y:S03]  /*9ce0*/  HMMA.16816.F32 R68, R8, R20, R44 ;  /* 0x000000140844723c */ /* 0x000fe6000000182c */
[----:B------:R-:W-:-:S04]  /*9cf0*/  IMAD.WIDE.U32 R48, R13, -0x326172a9, RZ ;  /* 0xcd9e8d570d307825 */ /* 0x000fc800078e00ff */
[----:B-1----:R-:W-:-:S04]  /*9d00*/  IMAD.WIDE.U32 R2, R7, -0x2daee0ad, RZ ;  /* 0xd2511f5307027825 */ /* 0x002fc800078e00ff */
[----:B------:R-:W-:Y:S01]  /*9d10*/  IMAD.WIDE.U32 R6, R0, -0x2daee0ad, RZ ;  /* 0xd2511f5300067825 */ /* 0x000fe200078e00ff */
[----:B------:R-:W-:-:S04]  /*9d20*/  LOP3.LUT R3, R3, UR12, R42, 0x96, !PT ;  /* 0x0000000c03037c12 */ /* 0x000fc8000f8e962a */
[----:B------:R-:W-:Y:S01]  /*9d30*/  LOP3.LUT R0, R7, UR10, R2, 0x96, !PT ;  /* 0x0000000a07007c12 */ /* 0x000fe2000f8e9602 */
[----:B------:R-:W-:Y:S01]  /*9d40*/  FFMA.FTZ R7, R185, c[0x0][0x23c], -R34 ;  /* 0x00008f00b9077a23 */ /* 0x000fe20000010822 */
[----:B------:R-:W-:Y:S01]  /*9d50*/  LOP3.LUT R13, R5, UR11, R248, 0x96, !PT ;  /* 0x0000000b050d7c12 */ /* 0x000fe2000f8e96f8 */
[----:B------:R-:W-:Y:S01]  /*9d60*/  IMAD.WIDE.U32 R2, R3, -0x326172a9, RZ ;  /* 0xcd9e8d5703027825 */ /* 0x000fe200078e00ff */
[----:B------:R-:W-:-:S03]  /*9d70*/  LOP3.LUT R5, R49, UR9, R4, 0x96, !PT ;  /* 0x0000000931057c12 */ /* 0x000fc6000f8e9604 */
[----:B------:R-:W-:Y:S01]  /*9d80*/  IMAD.WIDE.U32 R44, R0, -0x326172a9, RZ ;  /* 0xcd9e8d57002c7825 */ /* 0x000fe200078e00ff */
[----:B------:R1:W-:Y:S01]  /*9d90*/  MUFU.EX2 R196, R7 ;  /* 0x0000000700c47308 */ /* 0x0003e20000000800 */
[----:B------:R-:W-:Y:S02]  /*9da0*/  LOP3.LUT R4, R3, UR11, R40, 0x96, !PT ;  /* 0x0000000b03047c12 */ /* 0x000fe4000f8e9628 */
[----:B------:R-:W-:Y:S01]  /*9db0*/  IMAD.WIDE.U32 R50, R5, -0x2daee0ad, RZ ;  /* 0xd2511f5305327825 */ /* 0x000fe200078e00ff */
[----:B------:R-:W-:Y:S03]  /*9dc0*/  HMMA.16816.F32 R96, R8, R14, R96 ;  /* 0x0000000e0860723c */ /* 0x000fe60000001860 */
[----:B------:R-:W-:-:S04]  /*9dd0*/  FFMA.FTZ R0, R186, c[0x0][0x23c], -R34 ;  /* 0x00008f00ba007a23 */ /* 0x000fc80000010822 */
[----:B------:R-:W-:Y:S01]  /*9de0*/  FFMA.FTZ R14, R187, c[0x0][0x23c], -R34 ;  /* 0x00008f00bb0e7a23 */ /* 0x000fe20000010822 */
[----:B-1----:R-:W-:Y:S01]  /*9df0*/  LOP3.LUT R7, R45, UR9, R2, 0x96, !PT ;  /* 0x000000092d077c12 */ /* 0x002fe2000f8e9602 */
[----:B------:R-:W-:Y:S01]  /*9e00*/  IMAD.WIDE.U32 R2, R13, -0x2daee0ad, RZ ;  /* 0xd2511f530d027825 */ /* 0x000fe200078e00ff */
[----:B------:R1:W2:Y:S04]  /*9e10*/  MUFU.EX2 R187, R0 ;  /* 0x0000000000bb7308 */ /* 0x0002a80000000800 */
[----:B------:R-:W-:Y:S01]  /*9e20*/  LOP3.LUT R2, R51, UR6, R2, 0x96, !PT ;  /* 0x0000000633027c12 */ /* 0x000fe2000f8e9602 */
[----:B------:R-:W-:Y:S01]  /*9e30*/  IMAD.WIDE.U32 R4, R4, -0x2daee0ad, RZ ;  /* 0xd2511f5304047825 */ /* 0x000fe200078e00ff */
[----:B------:R-:W-:-:S03]  /*9e40*/  LOP3.LUT R13, R3, UR8, R12, 0x96, !PT ;  /* 0x00000008030d7c12 */ /* 0x000fc6000f8e960c */
[----:B------:R-:W-:-:S04]  /*9e50*/  IMAD.WIDE.U32 R42, R7, -0x2daee0ad, RZ ;  /* 0xd2511f53072a7825 */ /* 0x000fc800078e00ff */
[----:B-1----:R-:W-:Y:S02]  /*9e60*/  FFMA.FTZ R0, R197, c[0x0][0x23c], -R35 ;  /* 0x00008f00c5007a23 */ /* 0x002fe40000010823 */
[----:B------:R-:W-:Y:S02]  /*9e70*/  IMAD.WIDE.U32 R2, R2, -0x326172a9, RZ ;  /* 0xcd9e8d5702027825 */ /* 0x000fe400078e00ff */
[----:B------:R1:W-:Y:S01]  /*9e80*/  MUFU.EX2 R186, R0 ;  /* 0x0000000000ba7308 */ /* 0x0003e20000000800 */
[----:B------:R-:W-:Y:S02]  /*9e90*/  LOP3.LUT R12, R43, UR6, R4, 0x96, !PT ;  /* 0x000000062b0c7c12 */ /* 0x000fe4000f8e9604 */
[C---:B------:R-:W-:Y:S01]  /*9ea0*/  LOP3.LUT R4, R2.reuse, 0xffff, RZ, 0xc0, !PT ;  /* 0x0000ffff02047812 */ /* 0x040fe200078ec0ff */
[----:B------:R-:W-:Y:S01]  /*9eb0*/  IMAD.WIDE.U32 R46, R13, -0x326172a9, RZ ;  /* 0xcd9e8d570d2e7825 */ /* 0x000fe200078e00ff */
[----:B------:R-:W-:-:S03]  /*9ec0*/  LOP3.LUT R7, R2, 0xff, RZ, 0xc0, !PT ;  /* 0x000000ff02077812 */ /* 0x000fc600078ec0ff */
[----:B------:R3:W-:Y:S01]  /*9ed0*/  MUFU.EX2 R200, R14 ;  /* 0x0000000e00c87308 */ /* 0x0007e20000000800 */
[----:B-1----:R-:W-:-:S07]  /*9ee0*/  FFMA.FTZ R0, R198, c[0x0][0x23c], -R35 ;  /* 0x00008f00c6007a23 */ /* 0x002fce0000010823 */
[----:B------:R1:W-:Y:S01]  /*9ef0*/  MUFU.EX2 R185, R0 ;  /* 0x0000000000b97308 */ /* 0x0003e20000000800 */
[----:B---3--:R-:W-:Y:S01]  /*9f00*/  LOP3.LUT R14, R5, UR8, R6, 0x96, !PT ;  /* 0x00000008050e7c12 */ /* 0x008fe2000f8e9606 */
[----:B------:R-:W-:Y:S01]  /*9f10*/  FFMA.FTZ R5, R192, c[0x0][0x23c], -R35 ;  /* 0x00008f00c0057a23 */ /* 0x000fe20000010823 */
[----:B------:R-:W-:Y:S01]  /*9f20*/  SHF.R.U32.HI R6, RZ, 0x8, R4 ;  /* 0x00000008ff067819 */ /* 0x000fe20000011604 */
[----:B------:R-:W-:Y:S01]  /*9f30*/  HMMA.16816.F32 R140, R8, R16, R140 ;  /* 0x00000010088c723c */ /* 0x000fe2000000188c */
[--C-:B-1----:R-:W-:Y:S02]  /*9f40*/  SHF.R.U32.HI R0, RZ, 0x10, R2.reuse ;  /* 0x00000010ff007819 */ /* 0x102fe40000011602 */
[----:B------:R-:W-:Y:S02]  /*9f50*/  SHF.R.U32.HI R2, RZ, 0x18, R2 ;  /* 0x00000018ff027819 */ /* 0x000fe40000011602 */
[----:B------:R-:W-:Y:S01]  /*9f60*/  LOP3.LUT R4, R0, 0xff, RZ, 0xc0, !PT ;  /* 0x000000ff00047812 */ /* 0x000fe200078ec0ff */
[----:B------:R1:W-:Y:S01]  /*9f70*/  MUFU.EX2 R184, R5 ;  /* 0x0000000500b87308 */ /* 0x0003e20000000800 */
[----:B------:R-:W-:-:S02]  /*9f80*/  LOP3.LUT R0, R3, UR17, R46, 0x96, !PT ;  /* 0x0000001103007c12 */ /* 0x000fc4000f8e962e */
[----:B------:R-:W-:Y:S01]  /*9f90*/  PRMT R16, R4, 0x5410, R2 ;  /* 0x0000541004107816 */ /* 0x000fe20000000002 */
[----:B------:R-:W-:Y:S01]  /*9fa0*/  FFMA.FTZ R4, R193, c[0x0][0x23c], -R32 ;  /* 0x00008f00c1047a23 */ /* 0x000fe20000010820 */
[----:B------:R-:W-:Y:S01]  /*9fb0*/  HMMA.16816.F32 R120, R8, R22, R152 ;  /* 0x000000160878723c */ /* 0x000fe20000001898 */
[----:B------:R-:W-:Y:S01]  /*9fc0*/  IMAD.WIDE.U32 R2, R12, -0x326172a9, RZ ;  /* 0xcd9e8d570c027825 */ /* 0x000fe200078e00ff */
[----:B------:R-:W-:-:S03]  /*9fd0*/  PRMT R17, R7, 0x5410, R6 ;  /* 0x0000541007117816 */ /* 0x000fc60000000006 */
[----:B------:R-:W-:Y:S02]  /*9fe0*/  IMAD.MOV.U32 R20, RZ, RZ, R182 ;  /* 0x000000ffff147224 */ /* 0x000fe400078e00b6 */
[----:B------:R-:W-:Y:S02]  /*9ff0*/  IMAD.MOV.U32 R155, RZ, RZ, R183 ;  /* 0x000000ffff9b7224 */ /* 0x000fe400078e00b7 */
[----:B-1----:R-:W-:Y:S01]  /*a000*/  FFMA.FTZ R5, R188, c[0x0][0x23c], -R35 ;  /* 0x00008f00bc057a23 */ /* 0x002fe20000010823 */
[----:B------:R-:W-:Y:S01]  /*a010*/  HMMA.16816.F32 R80, R8, R18, R80 ;  /* 0x000000120850723c */ /* 0x000fe20000001850 */
[----:B------:R-:W-:Y:S01]  /*a020*/  IMAD.WIDE.U32 R40, R14, -0x326172a9, RZ ;  /* 0xcd9e8d570e287825 */ /* 0x000fe200078e00ff */
[----:B------:R1:W-:Y:S01]  /*a030*/  MUFU.EX2 R182, R4 ;  /* 0x0000000400b67308 */ /* 0x0003e20000000800 */
[----:B------:R-:W-:-:S05]  /*a040*/  LOP3.LUT R6, R0, 0xffff, RZ, 0xc0, !PT ;  /* 0x0000ffff00067812 */ /* 0x000fca00078ec0ff */
[----:B------:R-:W-:Y:S02]  /*a050*/  HMMA.16816.F32 R100, R8, R24, R100 ;  /* 0x000000180864723c */ /* 0x000fe40000001864 */
[----:B------:R3:W4:Y:S01]  /*a060*/  MUFU.EX2 R183, R5 ;  /* 0x0000000500b77308 */ /* 0x0007220000000800 */
[----:B------:R-:W-:Y:S01]  /*a070*/  IMAD.MOV.U32 R153, RZ, RZ, R181 ;  /* 0x000000ffff997224 */ /* 0x000fe200078e00b5 */
[----:B------:R-:W-:-:S04]  /*a080*/  LOP3.LUT R7, R2, 0xff, RZ, 0xc0, !PT ;  /* 0x000000ff02077812 */ /* 0x000fc800078ec0ff */
[----:B------:R-:W-:Y:S01]  /*a090*/  HMMA.16816.F32 R108, R8, R26, R108 ;  /* 0x0000001a086c723c */ /* 0x000fe2000000186c */
[----:B-1----:R-:W-:-:S07]  /*a0a0*/  FFMA.FTZ R4, R194, c[0x0][0x23c], -R32 ;  /* 0x00008f00c2047a23 */ /* 0x002fce0000010820 */
[C---:B------:R-:W-:Y:S01]  /*a0b0*/  HMMA.16816.F32 R112, R8.reuse, R28, R112 ;  /* 0x0000001c0870723c */ /* 0x040fe20000001870 */
[----:B---3--:R-:W-:Y:S01]  /*a0c0*/  SHF.R.U32.HI R5, RZ, 0x10, R0 ;  /* 0x00000010ff057819 */ /* 0x008fe20000011600 */
[----:B------:R1:W3:Y:S06]  /*a0d0*/  MUFU.EX2 R181, R4 ;  /* 0x0000000400b57308 */ /* 0x0002ec0000000800 */
[----:B------:R-:W-:Y:S01]  /*a0e0*/  HMMA.16816.F32 R60, R8, R30, R60 ;  /* 0x0000001e083c723c */ /* 0x000fe2000000183c */
[----:B------:R-:W-:-:S07]  /*a0f0*/  SHF.R.U32.HI R6, RZ, 0x8, R6 ;  /* 0x00000008ff067819 */ /* 0x000fce0000011606 */
[C---:B------:R-:W-:Y:S08]  /*a100*/  HMMA.16816.F32 R64, R8.reuse, R36, R64 ;  /* 0x000000240840723c */ /* 0x040ff00000001840 */
[----:B------:R-:W-:Y:S01]  /*a110*/  HMMA.16816.F32 R56, R8, R38, R56 ;  /* 0x000000260838723c */ /* 0x000fe20000001838 */
[----:B------:R-:W-:Y:S01]  /*a120*/  MOV R21, R179 ;  /* 0x000000b300157202 */ /* 0x000fe20000000f00 */
[----:B------:R-:W-:Y:S01]  /*a130*/  IMAD.MOV.U32 R188, RZ, RZ, R178 ;  /* 0x000000ffffbc7224 */ /* 0x000fe200078e00b2 */
[----:B------:R-:W-:Y:S01]  /*a140*/  LOP3.LUT R5, R5, 0xff, RZ, 0xc0, !PT ;  /* 0x000000ff05057812 */ /* 0x000fe200078ec0ff */
[----:B------:R-:W-:Y:S01]  /*a150*/  IMAD.MOV.U32 R154, RZ, RZ, R180 ;  /* 0x000000ffff9a7224 */ /* 0x000fe200078e00b4 */
[----:B------:R-:W5:Y:S02]  /*a160*/  LDSM.16.MT88.4 R24, [R216+0x9800] ;  /* 0x00980000d818783b */ /* 0x000f640000004200 */
[----:B------:R-:W-:-:S02]  /*a170*/  LOP3.LUT R9, R0, 0xff, RZ, 0xc0, !PT ;  /* 0x000000ff00097812 */ /* 0x000fc400078ec0ff */
[----:B------:R-:W-:Y:S01]  /*a180*/  SHF.R.U32.HI R8, RZ, 0x18, R0 ;  /* 0x00000018ff087819 */ /* 0x000fe20000011600 */
[----:B------:R-:W-:Y:S01]  /*a190*/  IMAD.MOV.U32 R194, RZ, RZ, R20 ;  /* 0x000000ffffc27224 */ /* 0x000fe200078e0014 */
[----:B------:R-:W-:Y:S01]  /*a1a0*/  LOP3.LUT R0, R2, 0xffff, RZ, 0xc0, !PT ;  /* 0x0000ffff02007812 */ /* 0x000fe200078ec0ff */
[----:B------:R-:W-:Y:S01]  /*a1b0*/  LDSM.16.MT88.4 R28, [R216+0xb800] ;  /* 0x00b80000d81c783b */ /* 0x000fe20000004200 */
[--C-:B------:R-:W-:Y:S02]  /*a1c0*/  SHF.R.U32.HI R11, RZ, 0x10, R2.reuse ;  /* 0x00000010ff0b7819 */ /* 0x100fe40000011602 */
[----:B------:R-:W-:Y:S01]  /*a1d0*/  SHF.R.U32.HI R10, RZ, 0x18, R2 ;  /* 0x00000018ff0a7819 */ /* 0x000fe20000011602 */
[----:B------:R-:W-:Y:S01]  /*a1e0*/  LDSM.16.MT88.4 R36, [R218+0xb800] ;  /* 0x00b80000da24783b */ /* 0x000fe20000004200 */
[----:B------:R-:W-:Y:S02]  /*a1f0*/  LOP3.LUT R2, R3, UR17, R40, 0x96, !PT ;  /* 0x0000001103027c12 */ /* 0x000fe4000f8e9628 */
[----:B-1----:R-:W-:Y:S01]  /*a200*/  SHF.R.U32.HI R4, RZ, 0x8, R0 ;  /* 0x00000008ff047819 */ /* 0x002fe20000011600 */
[----:B------:R-:W-:Y:S01]  /*a210*/  FFMA.FTZ R0, R189, c[0x0][0x23c], -R32 ;  /* 0x00008f00bd007a23 */ /* 0x000fe20000010820 */
[----:B------:R-:W-:-:S02]  /*a220*/  SHF.R.U32.HI R3, RZ, 0x10, R2 ;  /* 0x00000010ff037819 */ /* 0x000fc40000011602 */
[----:B------:R-:W-:Y:S01]  /*a230*/  PRMT R18, R7, 0x5410, R4 ;  /* 0x0000541007127816 */ /* 0x000fe20000000004 */
[----:B------:R1:W-:Y:S01]  /*a240*/  MUFU.EX2 R179, R0 ;  /* 0x0000000000b37308 */ /* 0x0003e20000000800 */
[----:B------:R-:W-:Y:S02]  /*a250*/  PRMT R9, R9, 0x5410, R6 ;  /* 0x0000541009097816 */ /* 0x000fe40000000006 */
[C---:B------:R-:W-:Y:S02]  /*a260*/  LOP3.LUT R4, R2.reuse, 0xffff, RZ, 0xc0, !PT ;  /* 0x0000ffff02047812 */ /* 0x040fe400078ec0ff */
[----:B------:R-:W-:Y:S02]  /*a270*/  LOP3.LUT R7, R2, 0xff, RZ, 0xc0, !PT ;  /* 0x000000ff02077812 */ /* 0x000fe400078ec0ff */
[----:B------:R-:W-:Y:S02]  /*a280*/  SHF.R.U32.HI R6, RZ, 0x18, R2 ;  /* 0x00000018ff067819 */ /* 0x000fe40000011602 */
[----:B------:R-:W-:-:S02]  /*a290*/  LOP3.LUT R2, R3, 0xff, RZ, 0xc0, !PT ;  /* 0x000000ff03027812 */ /* 0x000fc400078ec0ff */
[----:B------:R-:W-:Y:S02]  /*a2a0*/  SHF.R.U32.HI R4, RZ, 0x8, R4 ;  /* 0x00000008ff047819 */ /* 0x000fe40000011604 */
[----:B-1----:R-:W-:Y:S02]  /*a2b0*/  LOP3.LUT R0, R11, 0xff, RZ, 0xc0, !PT ;  /* 0x000000ff0b007812 */ /* 0x002fe400078ec0ff */
[----:B------:R-:W-:Y:S02]  /*a2c0*/  PRMT R13, R2, 0x5410, R6 ;  /* 0x00005410020d7816 */ /* 0x000fe40000000006 */
[----:B------:R-:W-:Y:S01]  /*a2d0*/  PRMT R15, R0, 0x5410, R10 ;  /* 0x00005410000f7816 */ /* 0x000fe2000000000a */
[----:B------:R-:W-:Y:S01]  /*a2e0*/  HSET2.LE.AND R0, R17, R176, PT ;  /* 0x000000b011007233 */ /* 0x000fe20003803000 */
[----:B--2---:R-:W-:Y:S01]  /*a2f0*/  F2FP.PACK_AB R2, R187, R196 ;  /* 0x000000c4bb02723e */ /* 0x004fe200000000ff */
[--C-:B------:R-:W-:Y:S01]  /*a300*/  FFMA.FTZ R3, R202, c[0x0][0x23c], -R33.reuse ;  /* 0x00008f00ca037a23 */ /* 0x100fe20000010821 */
[----:B------:R-:W-:Y:S01]  /*a310*/  PRMT R12, R7, 0x5410, R4 ;  /* 0x00005410070c7816 */ /* 0x000fe20000000004 */
[----:B------:R-:W-:Y:S01]  /*a320*/  FFMA.FTZ R7, R199, c[0x0][0x23c], -R33 ;  /* 0x00008f00c7077a23 */ /* 0x000fe20000010821 */
[----:B------:R-:W-:-:S02]  /*a330*/  PRMT R14, R5, 0x5410, R8 ;  /* 0x00005410050e7816 */ /* 0x000fc40000000008 */
[----:B------:R-:W-:Y:S01]  /*a340*/  LOP3.LUT R10, R0, R2, RZ, 0xc0, !PT ;  /* 0x00000002000a7212 */ /* 0x000fe200078ec0ff */
[----:B------:R-:W-:Y:S01]  /*a350*/  FFMA.FTZ R2, R191, c[0x0][0x23c], -R33 ;  /* 0x00008f00bf027a23 */ /* 0x000fe20000010821 */
[----:B------:R1:W-:Y:S01]  /*a360*/  MUFU.EX2 R51, R3 ;  /* 0x0000000300337308 */ /* 0x0003e20000000800 */
[----:B------:R-:W-:Y:S01]  /*a370*/  FFMA.FTZ R5, R190, c[0x0][0x23c], -R32 ;  /* 0x00008f00be057a23 */ /* 0x000fe20000010820 */
[----:B------:R-:W-:-:S06]  /*a380*/  HSET2.LE.AND R0, R14, R176, PT ;  /* 0x000000b00e007233 */ /* 0x000fcc0003803000 */
[----:B------:R-:W2:Y:S01]  /*a390*/  MUFU.EX2 R178, R7 ;  /* 0x0000000700b27308 */ /* 0x000ea20000000800 */
[----:B----4-:R-:W-:-:S07]  /*a3a0*/  F2FP.PACK_AB R4, R183, R184 ;  /* 0x000000b8b704723e */ /* 0x010fce00000000ff */
[----:B------:R4:W-:Y:S01]  /*a3b0*/  MUFU.EX2 R49, R2 ;  /* 0x0000000200317308 */ /* 0x0009e20000000800 */
[----:B-1----:R-:W-:-:S07]  /*a3c0*/  HSET2.LE.AND R3, R16, R176, PT ;  /* 0x000000b010037233 */ /* 0x002fce0003803000 */
[----:B------:R1:W1:Y:S01]  /*a3d0*/  MUFU.EX2 R180, R5 ;  /* 0x0000000500b47308 */ /* 0x0002620000000800 */
[----:B----4-:R-:W-:Y:S02]  /*a3e0*/  F2FP.PACK_AB R2, R185, R186 ;  /* 0x000000bab902723e */ /* 0x010fe400000000ff */
[----:B------:R-:W-:Y:S01]  /*a3f0*/  LOP3.LUT R11, R3, R4, RZ, 0xc0, !PT ;  /* 0x00000004030b7212 */ /* 0x000fe200078ec0ff */
[--C-:B-1----:R-:W-:Y:S01]  /*a400*/  HSET2.LE.AND R5, R9, R176.reuse, PT ;  /* 0x000000b009057233 */ /* 0x102fe20003803000 */
[----:B------:R-:W-:Y:S01]  /*a410*/  LOP3.LUT R9, R0, R2, RZ, 0xc0, !PT ;  /* 0x0000000200097212 */ /* 0x000fe200078ec0ff */
[--C-:B------:R-:W-:Y:S01]  /*a420*/  HSET2.LE.AND R0, R12, R176.reuse, PT ;  /* 0x000000b00c007233 */ /* 0x100fe20003803000 */
[----:B---3--:R-:W-:Y:S02]  /*a430*/  F2FP.PACK_AB R2, R181, R182 ;  /* 0x000000b6b502723e */ /* 0x008fe400000000ff */
[----:B------:R-:W-:Y:S02]  /*a440*/  F2FP.PACK_AB R6, R200, R201 ;  /* 0x000000c9c806723e */ /* 0x000fe400000000ff */
[----:B------:R-:W-:Y:S01]  /*a450*/  LOP3.LUT R4, R0, R2, RZ, 0xc0, !PT ;  /* 0x0000000200047212 */ /* 0x000fe200078ec0ff */
[--C-:B------:R-:W-:Y:S01]  /*a460*/  HSET2.LE.AND R0, R13, R176.reuse, PT ;  /* 0x000000b00d007233 */ /* 0x100fe20003803000 */
[----:B--2---:R-:W-:Y:S01]  /*a470*/  F2FP.PACK_AB R2, R178, R51 ;  /* 0x00000033b202723e */ /* 0x004fe200000000ff */
[----:B------:R-:W-:Y:S01]  /*a480*/  FFMA.FTZ R3, R195, c[0x0][0x23c], -R33 ;  /* 0x00008f00c3037a23 */ /* 0x000fe20000010821 */
[----:B------:R-:W-:Y:S01]  /*a490*/  LOP3.LUT R8, R5, R6, RZ, 0xc0, !PT ;  /* 0x0000000605087212 */ /* 0x000fe200078ec0ff */
[----:B------:R-:W-:Y:S01]  /*a4a0*/  IMAD.MOV.U32 R191, RZ, RZ, R177 ;  /* 0x000000ffffbf7224 */ /* 0x000fe200078e00b1 */
[----:B------:R-:W-:Y:S01]  /*a4b0*/  LOP3.LUT R5, R0, R2, RZ, 0xc0, !PT ;  /* 0x0000000200057212 */ /* 0x000fe200078ec0ff */
[----:B------:R-:W1:Y:S01]  /*a4c0*/  MUFU.EX2 R177, R3 ;  /* 0x0000000300b17308 */ /* 0x000e620000000800 */
[--C-:B------:R-:W-:Y:S01]  /*a4d0*/  HSET2.LE.AND R0, R18, R176.reuse, PT ;  /* 0x000000b012007233 */ /* 0x100fe20003803000 */
[----:B------:R-:W-:Y:S01]  /*a4e0*/  F2FP.PACK_AB R2, R180, R179 ;  /* 0x000000b3b402723e */ /* 0x000fe200000000ff */
[----:B------:R-:W-:Y:S01]  /*a4f0*/  IMAD.MOV.U32 R193, RZ, RZ, R21 ;  /* 0x000000ffffc17224 */ /* 0x000fe200078e0015 */
[----:B------:R-:W2:Y:S02]  /*a500*/  LDSM.16.MT88.4 R16, [R218+0x9800] ;  /* 0x00980000da10783b */ /* 0x000ea40000004200 */
[----:B------:R-:W-:Y:S01]  /*a510*/  LOP3.LUT R6, R0, R2, RZ, 0xc0, !PT ;  /* 0x0000000200067212 */ /* 0x000fe200078ec0ff */
[----:B------:R-:W-:Y:S01]  /*a520*/  HSET2.LE.AND R0, R15, R176, PT ;  /* 0x000000b00f007233 */ /* 0x000fe20003803000 */
[----:B------:R-:W-:Y:S04]  /*a530*/  LDSM.16.MT88.4 R20, [R218+0xa800] ;  /* 0x00a80000da14783b */ /* 0x000fe80000004200 */
[----:B------:R-:W3:Y:S01]  /*a540*/  LDSM.16.MT88.4 R12, [R216+0xa800] ;  /* 0x00a80000d80c783b */ /* 0x000ee20000004200 */
[----:B-1----:R-:W-:-:S04]  /*a550*/  F2FP.PACK_AB R2, R177, R49 ;  /* 0x00000031b102723e */ /* 0x002fc800000000ff */
[----:B------:R-:W-:Y:S01]  /*a560*/  LOP3.LUT R7, R0, R2, RZ, 0xc0, !PT ;  /* 0x0000000200077212 */ /* 0x000fe200078ec0ff */
[----:B------:R-:W-:-:S04]  /*a570*/  FFMA.FTZ R0, R206, c[0x0][0x23c], -R32 ;  /* 0x00008f00ce007a23 */ /* 0x000fc80000010820 */
[----:B------:R1:W-:Y:S01]  /*a580*/  MUFU.EX2 R43, R0 ;  /* 0x00000000002b7308 */ /* 0x0003e20000000800 */
[----:B------:R-:W-:Y:S01]  /*a590*/  LOP3.LUT R2, R41, UR7, R44, 0x96, !PT ;  /* 0x0000000729027c12 */ /* 0x000fe2000f8e962c */
[----:B-1----:R-:W-:-:S06]  /*a5a0*/  FFMA.FTZ R0, R205, c[0x0][0x23c], -R32 ;  /* 0x00008f00cd007a23 */ /* 0x002fcc0000010820 */
[----:B------:R1:W4:Y:S01]  /*a5b0*/  MUFU.EX2 R45, R0 ;  /* 0x00000000002d7308 */ /* 0x0003220000000800 */
[----:B------:R-:W-:-:S04]  /*a5c0*/  IMAD.WIDE.U32 R2, R2, -0x2daee0ad, RZ ;  /* 0xd2511f5302027825 */ /* 0x000fc800078e00ff */
[----:B-1----:R-:W-:-:S04]  /*a5d0*/  FFMA.FTZ R0, R204, c[0x0][0x23c], -R32 ;  /* 0x00008f00cc007a23 */ /* 0x002fc80000010820 */
[----:B------:R1:W-:Y:S01]  /*a5e0*/  MUFU.EX2 R46, R0 ;  /* 0x00000000002e7308 */ /* 0x0003e20000000800 */
[----:B-----5:R-:W-:Y:S01]  /*a5f0*/  HMMA.16816.F32 R172, R8, R24, R68 ;  /* 0x0000001808ac723c */ /* 0x020fe20000001844 */
[----:B-1----:R-:W-:-:S06]  /*a600*/  FFMA.FTZ R0, R203, c[0x0][0x23c], -R32 ;  /* 0x00008f00cb007a23 */ /* 0x002fcc0000010820 */
[----:B------:R1:W-:Y:S01]  /*a610*/  MUFU.EX2 R44, R0 ;  /* 0x00000000002c7308 */ /* 0x0003e20000000800 */
[C---:B------:R-:W-:Y:S08]  /*a620*/  HMMA.16816.F32 R144, R4.reuse, R24, R144 ;  /* 0x000000180490723c */ /* 0x040ff00000001890 */
[----:B------:R-:W-:Y:S01]  /*a630*/  HMMA.16816.F32 R148, R4, R26, R148 ;  /* 0x0000001a0494723c */ /* 0x000fe20000001894 */
[----:B-1----:R-:W-:-:S07]  /*a640*/  FFMA.FTZ R0, R208, c[0x0][0x23c], -R33 ;  /* 0x00008f00d0007a23 */ /* 0x002fce0000010821 */
[C---:B--2---:R-:W-:Y:S01]  /*a650*/  HMMA.16816.F32 R72, R4.reuse, R16, R72 ;  /* 0x000000100448723c */ /* 0x044fe20000001848 */
[----:B------:R1:W-:Y:S07]  /*a660*/  MUFU.EX2 R41, R0 ;  /* 0x0000000000297308 */ /* 0x0003ee0000000800 */
[C---:B------:R-:W-:Y:S08]  /*a670*/  HMMA.16816.F32 R76, R4.reuse, R18, R76 ;  /* 0x00000012044c723c */ /* 0x040ff0000000184c */
[----:B---3--:R-:W-:Y:S01]  /*a680*/  HMMA.16816.F32 R88, R4, R12, R88 ;  /* 0x0000000c0458723c */ /* 0x008fe20000001858 */
[----:B-1----:R-:W-:-:S02]  /*a690*/  LOP3.LUT R0, R3, UR16, R42, 0x96, !PT ;  /* 0x0000001003007c12 */ /* 0x002fc4000f8e962a */
[----:B------:R-:W-:-:S05]  /*a6a0*/  LOP3.LUT R3, R2, 0xffff, RZ, 0xc0, !PT ;  /* 0x0000ffff02037812 */ /* 0x000fca00078ec0ff */
[----:B------:R-:W-:Y:S01]  /*a6b0*/  HMMA.16816.F32 R92, R4, R14, R92 ;  /* 0x0000000e045c723c */ /* 0x000fe2000000185c */
[----:B------:R-:W-:-:S07]  /*a6c0*/  SHF.R.U32.HI R3, RZ, 0x8, R3 ;  /* 0x00000008ff037819 */ /* 0x000fce0000011603 */
[C---:B------:R-:W-:Y:S08]  /*a6d0*/  HMMA.16816.F32 R104, R4.reuse, R20, R104 ;  /* 0x000000140468723c */ /* 0x040ff00000001868 */
[C---:B------:R-:W-:Y:S08]  /*a6e0*/  HMMA.16816.F32 R156, R4.reuse, R22, R156 ;  /* 0x00000016049c723c */ /* 0x040ff0000000189c */
[C---:B------:R-:W-:Y:S08]  /*a6f0*/  HMMA.16816.F32 R160, R4.reuse, R28, R160 ;  /* 0x0000001c04a0723c */ /* 0x040ff000000018a0 */
[C---:B------:R-:W-:Y:S08]  /*a700*/  HMMA.16816.F32 R116, R4.reuse, R30, R116 ;  /* 0x0000001e0474723c */ /* 0x040ff00000001874 */
[C---:B------:R-:W-:Y:S08]  /*a710*/  HMMA.16816.F32 R124, R4.reuse, R36, R124 ;  /* 0x00000024047c723c */ /* 0x040ff0000000187c */
[----:B------:R-:W-:Y:S07]  /*a720*/  HMMA.16816.F32 R68, R4, R38, R128 ;  /* 0x000000260444723c */ /* 0x000fee0000001880 */
[----:B------:R-:W-:Y:S01]  /*a730*/  SHF.R.U32.HI R6, RZ, 0x10, R2 ;  /* 0x00000010ff067819 */ /* 0x000fe20000011602 */
[----:B------:R-:W-:Y:S01]  /*a740*/  FFMA.FTZ R4, R207, c[0x0][0x23c], -R33 ;  /* 0x00008f00cf047a23 */ /* 0x000fe20000010821 */
[----:B------:R-:W-:-:S02]  /*a750*/  LOP3.LUT R7, R2, 0xff, RZ, 0xc0, !PT ;  /* 0x000000ff02077812 */ /* 0x000fc400078ec0ff */
[----:B------:R-:W-:Y:S02]  /*a760*/  SHF.R.U32.HI R5, RZ, 0x18, R2 ;  /* 0x00000018ff057819 */ /* 0x000fe40000011602 */
[----:B------:R-:W-:Y:S01]  /*a770*/  LOP3.LUT R2, R6, 0xff, RZ, 0xc0, !PT ;  /* 0x000000ff06027812 */ /* 0x000fe200078ec0ff */
[----:B------:R-:W-:Y:S01]  /*a780*/  HMMA.16816.F32 R136, R8, R12, R136 ;  /* 0x0000000c0888723c */ /* 0x000fe20000001888 */
[----:B------:R1:W2:Y:S06]  /*a790*/  MUFU.EX2 R40, R4 ;  /* 0x0000000400287308 */ /* 0x0002ac0000000800 */
[----:B------:R-:W-:-:S02]  /*a7a0*/  PRMT R12, R7, 0x5410, R3 ;  /* 0x00005410070c7816 */ /* 0x000fc40000000003 */
[----:B------:R-:W-:Y:S02]  /*a7b0*/  PRMT R7, R2, 0x5410, R5 ;  /* 0x0000541002077816 */ /* 0x000fe40000000005 */
[----:B------:R-:W-:Y:S02]  /*a7c0*/  LOP3.LUT R2, R0, 0xffff, RZ, 0xc0, !PT ;  /* 0x0000ffff00027812 */ /* 0x000fe400078ec0ff */
[--C-:B------:R-:W-:Y:S01]  /*a7d0*/  SHF.R.U32.HI R3, RZ, 0x10, R0.reuse ;  /* 0x00000010ff037819 */ /* 0x100fe20000011600 */
[----:B-1----:R-:W-:Y:S01]  /*a7e0*/  FFMA.FTZ R4, R210, c[0x0][0x23c], -R33 ;  /* 0x00008f00d2047a23 */ /* 0x002fe20000010821 */
[----:B------:R-:W-:Y:S02]  /*a7f0*/  LOP3.LUT R6, R0, 0xff, RZ, 0xc0, !PT ;  /* 0x000000ff00067812 */ /* 0x000fe400078ec0ff */
[----:B------:R-:W-:Y:S01]  /*a800*/  SHF.R.U32.HI R5, RZ, 0x18, R0 ;  /* 0x00000018ff057819 */ /* 0x000fe20000011600 */
[----:B------:R1:W-:Y:S01]  /*a810*/  MUFU.EX2 R32, R4 ;  /* 0x0000000400207308 */ /* 0x0003e20000000800 */
[----:B------:R-:W-:-:S02]  /*a820*/  SHF.R.U32.HI R2, RZ, 0x8, R2 ;  /* 0x00000008ff027819 */ /* 0x000fc40000011602 */
[----:B------:R-:W-:Y:S01]  /*a830*/  LOP3.LUT R0, R3, 0xff, RZ, 0xc0, !PT ;  /* 0x000000ff03007812 */ /* 0x000fe200078ec0ff */
[----:B------:R-:W-:Y:S01]  /*a840*/  HMMA.16816.F32 R60, R8, R30, R60 ;  /* 0x0000001e083c723c */ /* 0x000fe2000000183c */
[----:B------:R-:W-:Y:S02]  /*a850*/  PRMT R3, R6, 0x5410, R2 ;  /* 0x0000541006037816 */ /* 0x000fe40000000002 */
[----:B------:R-:W-:Y:S01]  /*a860*/  PRMT R2, R0, 0x5410, R5 ;  /* 0x0000541000027816 */ /* 0x000fe20000000005 */
[----:B-1----:R-:W-:-:S04]  /*a870*/  FFMA.FTZ R4, R209, c[0x0][0x23c], -R33 ;  /* 0x00008f00d1047a23 */ /* 0x002fc80000010821 */
[----:B------:R2:W1:Y:S01]  /*a880*/  MUFU.EX2 R31, R4 ;  /* 0x00000004001f7308 */ /* 0x0004620000000800 */
[--C-:B------:R-:W-:Y:S01]  /*a890*/  HSET2.LE.AND R2, R2, R176.reuse, PT ;  /* 0x000000b002027233 */ /* 0x100fe20003803000 */
[----:B----4-:R-:W-:Y:S01]  /*a8a0*/  F2FP.PACK_AB R5, R45, R43 ;  /* 0x0000002b2d05723e */ /* 0x010fe200000000ff */
[----:B------:R-:W-:Y:S01]  /*a8b0*/  HSET2.LE.AND R3, R3, R176, PT ;  /* 0x000000b003037233 */ /* 0x000fe20003803000 */
[----:B------:R-:W-:Y:S01]  /*a8c0*/  IMAD.MOV.U32 R192, RZ, RZ, R164 ;  /* 0x000000ffffc07224 */ /* 0x000fe200078e00a4 */
[----:B------:R-:W-:Y:S01]  /*a8d0*/  MOV R197, R166 ;  /* 0x000000a600c57202 */ /* 0x000fe20000000f00 */
[----:B------:R-:W-:Y:S01]  /*a8e0*/  IMAD.MOV.U32 R198, RZ, RZ, R165 ;  /* 0x000000ffffc67224 */ /* 0x000fe200078e00a5 */
[----:B------:R-:W-:Y:S01]  /*a8f0*/  HMMA.16816.F32 R84, R8, R16, R140 ;  /* 0x000000100854723c */ /* 0x000fe2000000188c */
[----:B------:R-:W-:Y:S01]  /*a900*/  IMAD.MOV.U32 R199, RZ, RZ, R167 ;  /* 0x000000ffffc77224 */ /* 0x000fe200078e00a7 */
[----:B--2---:R-:W-:-:S04]  /*a910*/  F2FP.PACK_AB R4, R40, R41 ;  /* 0x000000292804723e */ /* 0x004fc800000000ff */
[----:B------:R-:W-:Y:S02]  /*a920*/  LOP3.LUT R129, R2, R4, RZ, 0xc0, !PT ;  /* 0x0000000402817212 */ /* 0x000fe400078ec0ff */
[----:B------:R-:W-:Y:S01]  /*a930*/  LOP3.LUT R2, R47, UR7, R48, 0x96, !PT ;  /* 0x000000072f027c12 */ /* 0x000fe2000f8e9630 */
[----:B------:R-:W-:Y:S01]  /*a940*/  HMMA.16816.F32 R100, R8, R20, R100 ;  /* 0x000000140864723c */ /* 0x000fe20000001864 */
[--C-:B------:R-:W-:Y:S01]  /*a950*/  HSET2.LE.AND R0, R12, R176.reuse, PT ;  /* 0x000000b00c007233 */ /* 0x100fe20003803000 */
[----:B------:R-:W-:Y:S01]  /*a960*/  LOP3.LUT R128, R3, R5, RZ, 0xc0, !PT ;  /* 0x0000000503807212 */ /* 0x000fe200078ec0ff */
[----:B------:R-:W-:Y:S01]  /*a970*/  HSET2.LE.AND R7, R7, R176, PT ;  /* 0x000000b007077233 */ /* 0x000fe20003803000 */
[----:B------:R-:W-:Y:S01]  /*a980*/  F2FP.PACK_AB R6, R44, R46 ;  /* 0x0000002e2c06723e */ /* 0x000fe200000000ff */
[----:B------:R-:W-:-:S03]  /*a990*/  IMAD.WIDE.U32 R2, R2, -0x2daee0ad, RZ ;  /* 0xd2511f5302027825 */ /* 0x000fc600078e00ff */
[----:B------:R-:W-:Y:S01]  /*a9a0*/  HMMA.16816.F32 R24, R8, R26, R120 ;  /* 0x0000001a0818723c */ /* 0x000fe20000001878 */
[----:B------:R-:W-:-:S07]  /*a9b0*/  LOP3.LUT R130, R0, R6, RZ, 0xc0, !PT ;  /* 0x0000000600827212 */ /* 0x000fce00078ec0ff */
[----:B------:R-:W-:Y:S01]  /*a9c0*/  HMMA.16816.F32 R112, R8, R28, R112 ;  /* 0x0000001c0870723c */ /* 0x000fe20000001870 */
[----:B------:R-:W-:-:S07]  /*a9d0*/  LOP3.LUT R4, R2, 0xffff, RZ, 0xc0, !PT ;  /* 0x0000ffff02047812 */ /* 0x000fce00078ec0ff */
[----:B------:R-:W-:Y:S01]  /*a9e0*/  HMMA.16816.F32 R64, R8, R36, R64 ;  /* 0x000000240840723c */ /* 0x000fe20000001840 */
[----:B------:R-:W-:-:S07]  /*a9f0*/  LOP3.LUT R5, R2, 0xff, RZ, 0xc0, !PT ;  /* 0x000000ff02057812 */ /* 0x000fce00078ec0ff */
[----:B------:R-:W-:Y:S01]  /*aa00*/  HMMA.16816.F32 R56, R8, R38, R56 ;  /* 0x000000260838723c */ /* 0x000fe20000001838 */
[----:B------:R-:W-:Y:S01]  /*aa10*/  SHF.R.U32.HI R6, RZ, 0x10, R2 ;  /* 0x00000010ff067819 */ /* 0x000fe20000011602 */
[----:B------:R-:W-:-:S06]  /*aa20*/  IMAD.MOV.U32 R195, RZ, RZ, R170 ;  /* 0x000000ffffc37224 */ /* 0x000fcc00078e00aa */
[C---:B------:R-:W-:Y:S08]  /*aa30*/  HMMA.16816.F32 R16, R8.reuse, R18, R80 ;  /* 0x000000120810723c */ /* 0x040ff00000001850 */
[C---:B------:R-:W-:Y:S08]  /*aa40*/  HMMA.16816.F32 R164, R8.reuse, R14, R96 ;  /* 0x0000000e08a4723c */ /* 0x040ff00000001860 */
[----:B------:R-:W-:Y:S01]  /*aa50*/  HMMA.16816.F32 R20, R8, R22, R108 ;  /* 0x000000160814723c */ /* 0x000fe2000000186c */
[----:B------:R-:W-:Y:S01]  /*aa60*/  LOP3.LUT R0, R3, UR16, R50, 0x96, !PT ;  /* 0x0000001003007c12 */ /* 0x000fe2000f8e9632 */
[----:B------:R-:W-:Y:S01]  /*aa70*/  IMAD.MOV.U32 R206, RZ, RZ, R171 ;  /* 0x000000ffffce7224 */ /* 0x000fe200078e00ab */
[----:B------:R-:W-:Y:S01]  /*aa80*/  SHF.R.U32.HI R4, RZ, 0x8, R4 ;  /* 0x00000008ff047819 */ /* 0x000fe20000011604 */
[----:B------:R-:W-:Y:S01]  /*aa90*/  IMAD.MOV.U32 R202, RZ, RZ, R153 ;  /* 0x000000ffffca7224 */ /* 0x000fe200078e0099 */
[----:B------:R-:W-:Y:S02]  /*aaa0*/  LDSM.16.MT88.4 R80, [R218+0x9c00] ;  /* 0x009c0000da50783b */ /* 0x000fe40000004200 */
[----:B-1----:R-:W-:Y:S01]  /*aab0*/  F2FP.PACK_AB R8, R31, R32 ;  /* 0x000000201f08723e */ /* 0x002fe200000000ff */
[----:B------:R-:W-:Y:S01]  /*aac0*/  FFMA.FTZ R9, R250, R132, R191 ;  /* 0x00000084fa097223 */ /* 0x000fe200000100bf */
[----:B------:R-:W-:Y:S02]  /*aad0*/  LDSM.16.MT88.4 R96, [R216+0xac00] ;  /* 0x00ac0000d860783b */ /* 0x000fe40000004200 */
[----:B------:R-:W-:-:S02]  /*aae0*/  LOP3.LUT R131, R7, R8, RZ, 0xc0, !PT ;  /* 0x0000000807837212 */ /* 0x000fc400078ec0ff */
[----:B------:R-:W-:Y:S01]  /*aaf0*/  SHF.R.U32.HI R7, RZ, 0x18, R2 ;  /* 0x00000018ff077819 */ /* 0x000fe20000011602 */
[--C-:B------:R-:W-:Y:S01]  /*ab00*/  FFMA.FTZ R2, R223, c[0x0][0x23c], -R34.reuse ;  /* 0x00008f00df027a23 */ /* 0x100fe20000010822 */
[----:B------:R-:W-:Y:S01]  /*ab10*/  LDSM.16.MT88.4 R108, [R218+0xac00] ;  /* 0x00ac0000da6c783b */ /* 0x000fe20000004200 */
[----:B------:R-:W-:Y:S02]  /*ab20*/  FFMA.FTZ R3, R215, c[0x0][0x23c], -R34 ;  /* 0x00008f00d7037a23 */ /* 0x000fe40000010822 */
[----:B------:R1:W-:Y:S01]  /*ab30*/  MUFU.EX2 R28, R2 ;  /* 0x00000002001c7308 */ /* 0x0003e20000000800 */
[----:B------:R-:W-:Y:S01]  /*ab40*/  IMAD.MOV.U32 R190, RZ, RZ, R154 ;  /* 0x000000ffffbe7224 */ /* 0x000fe200078e009a */
[----:B------:R-:W-:Y:S01]  /*ab50*/  LDSM.16.MT88.4 R120, [R216+0xbc00] ;  /* 0x00bc0000d878783b */ /* 0x000fe20000004200 */
[----:B------:R-:W-:Y:S01]  /*ab60*/  IMAD.MOV.U32 R189, RZ, RZ, R155 ;  /* 0x000000ffffbd7224 */ /* 0x000fe200078e009b */
[----:B------:R-:W-:Y:S01]  /*ab70*/  PRMT R8, R5, 0x5410, R4 ;  /* 0x0000541005087816 */ /* 0x000fe20000000004 */
[----:B------:R-:W-:Y:S01]  /*ab80*/  IMAD.MOV.U32 R191, RZ, RZ, R169 ;  /* 0x000000ffffbf7224 */ /* 0x000fe200078e00a9 */
[----:B------:R-:W2:Y:S02]  /*ab90*/  LDSM.16.MT88.4 R152, [R216+0x9c00] ;  /* 0x009c0000d898783b */ /* 0x000ea40000004200 */
[----:B------:R3:W-:Y:S02]  /*aba0*/  MUFU.EX2 R30, R3 ;  /* 0x00000003001e7308 */ /* 0x0007e40000000800 */
[----:B------:R-:W4:Y:S01]  /*abb0*/  LDSM.16.MT88.4 R12, [R218+0xbc00] ;  /* 0x00bc0000da0c783b */ /* 0x000f220000004200 */
[----:B-1----:R-:W-:-:S05]  /*abc0*/  FFMA.FTZ R2, R211, c[0x0][0x23c], -R34 ;  /* 0x00008f00d3027a23 */ /* 0x002fca0000010822 */
[----:B------:R1:W-:Y:S01]  /*abd0*/  MUFU.EX2 R29, R2 ;  /* 0x00000002001d7308 */ /* 0x0003e20000000800 */
[----:B---3--:R-:W-:-:S04]  /*abe0*/  LOP3.LUT R3, R6, 0xff, RZ, 0xc0, !PT ;  /* 0x000000ff06037812 */ /* 0x008fc800078ec0ff */
[----:B------:R-:W-:Y:S01]  /*abf0*/  PRMT R7, R3, 0x5410, R7 ;  /* 0x0000541003077816 */ /* 0x000fe20000000007 */
[----:B------:R-:W-:Y:S02]  /*ac00*/  FFMA.FTZ R3, R224, c[0x0][0x23c], -R35 ;  /* 0x00008f00e0037a23 */ /* 0x000fe40000010823 */
[----:B-1----:R-:W-:-:S04]  /*ac10*/  FFMA.FTZ R2, R212, c[0x0][0x23c], -R34 ;  /* 0x00008f00d4027a23 */ /* 0x002fc80000010822 */
[----:B------:R1:W3:Y:S08]  /*ac20*/  MUFU.EX2 R250, R2 ;  /* 0x0000000200fa7308 */ /* 0x0002f00000000800 */
[----:B------:R5:W-:Y:S01]  /*ac30*/  MUFU.EX2 R10, R3 ;  /* 0x00000003000a7308 */ /* 0x000be20000000800 */
[----:B-1----:R-:W-:-:S04]  /*ac40*/  LOP3.LUT R2, R0, 0xffff, RZ, 0xc0, !PT ;  /* 0x0000ffff00027812 */ /* 0x002fc800078ec0ff */
[----:B------:R-:W-:Y:S02]  /*ac50*/  SHF.R.U32.HI R4, RZ, 0x8, R2 ;  /* 0x00000008ff047819 */ /* 0x000fe40000011602 */
[----:B------:R-:W-:Y:S01]  /*ac60*/  LOP3.LUT R2, R0, 0xff, RZ, 0xc0, !PT ;  /* 0x000000ff00027812 */ /* 0x000fe200078ec0ff */
[----:B-----5:R-:W-:-:S03]  /*ac70*/  FFMA.FTZ R3, R213, c[0x0][0x23c], -R35 ;  /* 0x00008f00d5037a23 */ /* 0x020fc60000010823 */
[----:B------:R-:W-:Y:S01]  /*ac80*/  PRMT R5, R2, 0x5410, R4 ;  /* 0x0000541002057816 */ /* 0x000fe20000000004 */
[----:B------:R1:W-:Y:S01]  /*ac90*/  MUFU.EX2 R11, R3 ;  /* 0x00000003000b7308 */ /* 0x0003e20000000800 */
[--C-:B------:R-:W-:Y:S01]  /*aca0*/  SHF.R.U32.HI R2, RZ, 0x10, R0.reuse ;  /* 0x00000010ff027819 */ /* 0x100fe20000011600 */
[----:B------:R-:W-:Y:S01]  /*acb0*/  FFMA.FTZ R6, R251, R133, R199 ;  /* 0x00000085fb067223 */ /* 0x000fe200000100c7 */
[----:B------:R-:W-:Y:S01]  /*acc0*/  SHF.R.U32.HI R0, RZ, 0x18, R0 ;  /* 0x00000018ff007819 */ /* 0x000fe20000011600 */
[--C-:B------:R-:W-:Y:S01]  /*acd0*/  FFMA.FTZ R4, R225, c[0x0][0x23c], -R35.reuse ;  /* 0x00008f00e1047a23 */ /* 0x100fe20000010823 */
[----:B------:R-:W-:Y:S01]  /*ace0*/  LOP3.LUT R2, R2, 0xff, RZ, 0xc0, !PT ;  /* 0x000000ff02027812 */ /* 0x000fe200078ec0ff */
[----:B-1----:R-:W-:-:S04]  /*acf0*/  FFMA.FTZ R3, R214, c[0x0][0x23c], -R35 ;  /* 0x00008f00d6037a23 */ /* 0x002fc80000010823 */
[----:B------:R1:W5:Y:S01]  /*ad00*/  MUFU.EX2 R251, R3 ;  /* 0x0000000300fb7308 */ /* 0x0003620000000800 */
[----:B------:R-:W-:Y:S01]  /*ad10*/  PRMT R2, R2, 0x5410, R0 ;  /* 0x0000541002027816 */ /* 0x000fe20000000000 */
[--C-:B------:R-:W-:Y:S02]  /*ad20*/  HSET2.LE.AND R0, R8, R176.reuse, PT ;  /* 0x000000b008007233 */ /* 0x100fe40003803000 */
[----:B-1----:R-:W-:-:S04]  /*ad30*/  HSET2.LE.AND R3, R7, R176, PT ;  /* 0x000000b007037233 */ /* 0x002fc80003803000 */
[----:B------:R1:W1:Y:S01]  /*ad40*/  MUFU.EX2 R7, R4 ;  /* 0x0000000400077308 */ /* 0x0002620000000800 */
[----:B------:R-:W-:Y:S01]  /*ad50*/  IMAD.MOV.U32 R199, RZ, RZ, R168 ;  /* 0x000000ffffc77224 */ /* 0x000fe200078e00a8 */
[--C-:B-1----:R-:W-:Y:S02]  /*ad60*/  HSET2.LE.AND R4, R5, R176.reuse, PT ;  /* 0x000000b005047233 */ /* 0x102fe40003803000 */
[----:B------:R-:W-:Y:S01]  /*ad70*/  HSET2.LE.AND R5, R2, R176, PT ;  /* 0x000000b002057233 */ /* 0x000fe20003803000 */
[----:B---3--:R-:W-:-:S04]  /*ad80*/  F2FP.PACK_AB R2, R250, R29 ;  /* 0x0000001dfa02723e */ /* 0x008fc800000000ff */
[----:B------:R-:W-:Y:S02]  /*ad90*/  LOP3.LUT R170, R0, R2, RZ, 0xc0, !PT ;  /* 0x0000000200aa7212 */ /* 0x000fe400078ec0ff */
[----:B-----5:R-:W-:Y:S02]  /*ada0*/  F2FP.PACK_AB R0, R251, R11 ;  /* 0x0000000bfb00723e */ /* 0x020fe400000000ff */
[----:B------:R-:W-:Y:S02]  /*adb0*/  F2FP.PACK_AB R2, R28, R30 ;  /* 0x0000001e1c02723e */ /* 0x000fe400000000ff */
[----:B------:R-:W-:Y:S02]  /*adc0*/  LOP3.LUT R171, R3, R0, RZ, 0xc0, !PT ;  /* 0x0000000003ab7212 */ /* 0x000fe400078ec0ff */
[----:B------:R-:W-:Y:S02]  /*add0*/  F2FP.PACK_AB R0, R7, R10 ;  /* 0x0000000a0700723e */ /* 0x000fe400000000ff */
[----:B------:R-:W-:Y:S01]  /*ade0*/  LOP3.LUT R168, R4, R2, RZ, 0xc0, !PT ;  /* 0x0000000204a87212 */ /* 0x000fe200078ec0ff */
[----:B------:R-:W-:Y:S01]  /*adf0*/  FFMA.FTZ R2, R252, R135, R206 ;  /* 0x00000087fc027223 */ /* 0x000fe200000100ce */
[----:B------:R-:W-:Y:S01]  /*ae00*/  LOP3.LUT R169, R5, R0, RZ, 0xc0, !PT ;  /* 0x0000000005a97212 */ /* 0x000fe200078ec0ff */
[----:B------:R-:W-:-:S02]  /*ae10*/  FFMA.FTZ R0, R191, R134, R195 ;  /* 0x00000086bf007223 */ /* 0x000fc400000100c3 */
        /* <DEDUP_REMOVED lines=54> */
[----:B------:R-:W-:-:S04]  /*b180*/  FADD.FTZ R0, R32, R3 ;  /* 0x0000000320007221 */ /* 0x000fc80000010000 */
[----:B------:R-:W-:Y:S01]  /*b190*/  FADD.FTZ R247, R31, R0 ;  /* 0x000000001ff77221 */ /* 0x000fe20000010000 */
[----:B------:R-:W-:-:S04]  /*b1a0*/  UISETP.GE.AND UP0, UPT, UR28, 0x3, UPT ;  /* 0x000000031c00788c */ /* 0x000fc8000bf06270 */
[----:B------:R1:W-:Y:S02]  /*b1b0*/  STL [R1+0x8], R247 ;  /* 0x000008f701007387 */ /* 0x0003e40000100800 */
[----:B------:R-:W-:Y:S01]  /*b1c0*/  PLOP3.LUT P0, PT, PT, PT, UP0, 0x80, 0x0 ;  /* 0x000000000000781c */ /* 0x000fe20003f0f008 */
[----:B--2---:R-:W-:Y:S01]  /*b1d0*/  HMMA.16816.F32 R144, R128, R152, R144 ;  /* 0x000000988090723c */ /* 0x004fe20000001890 */
[----:B------:R-:W-:-:S07]  /*b1e0*/  FADD.FTZ R5, R29, R6 ;  /* 0x000000061d057221 */ /* 0x000fce0000010000 */
        /* <DEDUP_REMOVED lines=9> */
[----:B----4-:R-:W-:Y:S01]  /*b280*/  HMMA.16816.F32 R124, R128, R12, R124 ;  /* 0x0000000c807c723c */ /* 0x010fe2000000187c */
[----:B------:R-:W-:-:S07]  /*b290*/  FADD.FTZ R252, R44, R2 ;  /* 0x000000022cfc7221 */ /* 0x000fce0000010000 */
[----:B------:R-:W-:Y:S01]  /*b2a0*/  HMMA.16816.F32 R128, R128, R14, R68 ;  /* 0x0000000e8080723c */ /* 0x000fe20000001844 */
[----:B------:R-:W-:-:S07]  /*b2b0*/  FADD.FTZ R250, R250, R5 ;  /* 0x00000005fafa7221 */ /* 0x000fce0000010000 */
[----:B------:R-:W-:Y:S01]  /*b2c0*/  HMMA.16816.F32 R68, R168, R80, R84 ;  /* 0x00000050a844723c */ /* 0x000fe20000001854 */
[----:B------:R-:W-:-:S07]  /*b2d0*/  FADD.FTZ R251, R251, R4 ;  /* 0x00000004fbfb7221 */ /* 0x000fce0000010000 */
[----:B------:R-:W-:Y:S01]  /*b2e0*/  HMMA.16816.F32 R84, R168, R96, R136 ;  /* 0x00000060a854723c */ /* 0x000fe20000001888 */
[----:B------:R-:W-:Y:S02]  /*b2f0*/  IMAD.MOV.U32 R135, RZ, RZ, R245 ;  /* 0x000000ffff877224 */ /* 0x000fe400078e00f5 */
[----:B------:R-:W-:-:S05]  /*b300*/  IMAD.MOV.U32 R2, RZ, RZ, R235 ;  /* 0x000000ffff027224 */ /* 0x000fca00078e00eb */
        /* <DEDUP_REMOVED lines=13> */
[----:B-1----:R-:W2:Y:S04]  /*b3e0*/  LDL.64 R188, [R1+0x48] ;  /* 0x0000480001bc7983 */ /* 0x002ea80000100a00 */
[----:B------:R-:W3:Y:S01]  /*b3f0*/  LDL.64 R192, [R1+0x38] ;  /* 0x0000380001c07983 */ /* 0x000ee20000100a00 */
[----:B------:R-:W-:Y:S01]  /*b400*/  UIADD3 UR29, UR28, -0x3, URZ ;  /* 0xfffffffd1c1d7890 */ /* 0x000fe2000fffe03f */
[----:B------:R-:W-:-:S04]  /*b410*/  DEPBAR.LE SB0, 0x0 ;  /* 0x000080000000791a */ /* 0x000fc80000000000 */
[----:B------:R-:W-:Y:S01]  /*b420*/  USHF.R.S32.HI UR30, URZ, 0x1f, UR29 ;  /* 0x0000001f3f1e7899 */ /* 0x000fe2000801141d */
[----:B------:R-:W1:Y:S01]  /*b430*/  S2R R223, SR_TID.X ;  /* 0x0000000000df7919 */ /* 0x000e620000002100 */
        /* <DEDUP_REMOVED lines=9> */
[----:B------:R-:W-:Y:S02]  /*b4d0*/  IMAD.U32 R3, RZ, RZ, UR5 ;  /* 0x00000005ff037e24 */ /* 0x000fe4000f8e00ff */
[----:B-1----:R-:W-:-:S05]  /*b4e0*/  IMAD.SHL.U32 R223, R223, 0x2, RZ ;  /* 0x00000002dfdf7824 */ /* 0x002fca00078e00ff */
[----:B------:R-:W-:Y:S01]  /*b4f0*/  LOP3.LUT R223, R223, 0x6, RZ, 0xc0, !PT ;  /* 0x00000006dfdf7812 */ /* 0x000fe200078ec0ff */
[----:B------:R-:W-:Y:S01]  /*b500*/  BAR.SYNC.DEFER_BLOCKING 0x0 ;  /* 0x0000000000007b1d */ /* 0x000fe20000010000 */
[----:B--2---:R-:W-:-:S04]  /*b510*/  LEA R0, P0, R4, R188, 0x6 ;  /* 0x000000bc04007211 */ /* 0x004fc800078030ff */
[----:B------:R-:W-:Y:S02]  /*b520*/  LEA R2, P1, R0, c[0x0][0x170], 0x1 ;  /* 0x00005c0000027a11 */ /* 0x000fe400078208ff */
[----:B---3--:R-:W-:Y:S02]  /*b530*/  LEA.HI.X R3, R4, R193, R3, 0x6, P0 ;  /* 0x000000c104037211 */ /* 0x008fe400000f3403 */
[----:B------:R-:W-:Y:S02]  /*b540*/  IADD3 R4, P0, R2, UR22, RZ ;  /* 0x0000001602047c10 */ /* 0x000fe4000ff1e0ff */
[----:B------:R-:W-:Y:S01]  /*b550*/  LEA.HI.X R3, R0, c[0x0][0x174], R3, 0x1, P1 ;  /* 0x00005d0000037a11 */ /* 0x000fe200008f0c03 */
[----:B------:R-:W-:-:S03]  /*b560*/  IMAD.U32 R0, RZ, RZ, UR4 ;  /* 0x00000004ff007e24 */ /* 0x000fc6000f8e00ff */
[----:B------:R-:W-:Y:S01]  /*b570*/  IADD3.X R5, R3, UR21, RZ, P0, !PT ;  /* 0x0000001503057c10 */ /* 0x000fe200087fe4ff */
[----:B------:R-:W-:Y:S01]  /*b580*/  @!PT LDS RZ, [RZ] ;  /* 0x00000000fffff984 */ /* 0x000fe20000000800 */
[----:B------:R-:W-:Y:S01]  /*b590*/  @!PT LDS RZ, [RZ] ;  /* 0x00000000fffff984 */ /* 0x000fe20000000800 */
[----:B------:R-:W-:Y:S01]  /*b5a0*/  @!PT LDS RZ, [RZ] ;  /* 0x00000000fffff984 */ /* 0x000fe20000000800 */
[----:B------:R1:W-:Y:S01]  /*b5b0*/  LDGSTS.E.BYPASS.LTC128B.128 [R222+0x9000], [R2.64] ;  /* 0x0900000002de7fae */ /* 0x0003e2000b901d58 */
[----:B------:R-:W-:-:S03]  /*b5c0*/  IMAD R0, R0, 0x40, R223 ;  /* 0x0000004000007824 */ /* 0x000fc600078e02df */
[----:B------:R1:W-:Y:S02]  /*b5d0*/  LDGSTS.E.BYPASS.LTC128B.128 [R222+0xa000], [R2.64+0x40] ;  /* 0x0a00004002de7fae */ /* 0x0003e4000b901d58 */
[C---:B------:R-:W-:Y:S02]  /*b5e0*/  ISETP.GE.AND P6, PT, R0.reuse, R52, PT ;  /* 0x000000340000720c */ /* 0x040fe40003fc6270 */
[----:B------:R1:W-:Y:S01]  /*b5f0*/  LDGSTS.E.BYPASS.LTC128B.128 [R222+0xb000], [R2.64+0x80] ;  /* 0x0b00008002de7fae */ /* 0x0003e2000b901d58 */
[----:B------:R-:W-:-:S03]  /*b600*/  ISETP.GE.AND P0, PT, R0, R55, PT ;  /* 0x000000370000720c */ /* 0x000fc60003f06270 */
[----:B------:R2:W-:Y:S04]  /*b610*/  LDGSTS.E.BYPASS.LTC128B.128 [R222+0x9800], [R4.64] ;  /* 0x0980000004de7fae */ /* 0x0005e8000b901d58 */
[----:B------:R2:W-:Y:S04]  /*b620*/  LDGSTS.E.BYPASS.LTC128B.128 [R222+0xa800], [R4.64+0x40] ;  /* 0x0a80004004de7fae */ /* 0x0005e8000b901d58 */
[----:B------:R2:W-:Y:S04]  /*b630*/  LDGSTS.E.BYPASS.LTC128B.128 [R222+0xb800], [R4.64+0x80] ;  /* 0x0b80008004de7fae */ /* 0x0005e8000b901d58 */
[----:B------:R-:W-:Y:S04]  /*b640*/  LDSM.16.M88.4 R8, [R217+0x6000] ;  /* 0x00600000d908783b */ /* 0x000fe80000000200 */
[----:B------:R-:W3:Y:S04]  /*b650*/  LDSM.16.M88.4 R48, [R220] ;  /* 0x00000000dc30783b */ /* 0x000ee80000000200 */
[----:B------:R-:W-:Y:S01]  /*b660*/  LDSM.16.M88.4 R12, [R219+0x6000] ;  /* 0x00600000db0c783b */ /* 0x000fe20000000200 */
[----:B-1----:R-:W-:-:S03]  /*b670*/  IADD3 R2, R0, 0x1, RZ ;  /* 0x0000000100027810 */ /* 0x002fc60007ffe0ff */
[----:B------:R-:W-:Y:S01]  /*b680*/  LDSM.16.M88.4 R40, [R221+0x1000] ;  /* 0x00100000dd28783b */ /* 0x000fe20000000200 */
[----:B------:R-:W-:Y:S02]  /*b690*/  IADD3 R3, R0, 0x18, RZ ;  /* 0x0000001800037810 */ /* 0x000fe40007ffe0ff */
[C---:B------:R-:W-:Y:S01]  /*b6a0*/  ISETP.GE.AND P1, PT, R2.reuse, R52, PT ;  /* 0x000000340200720c */ /* 0x040fe20003f26270 */
[----:B------:R-:W-:Y:S01]  /*b6b0*/  LDSM.16.M88.4 R44, [R221] ;  /* 0x00000000dd2c783b */ /* 0x000fe20000000200 */
[C---:B------:R-:W-:Y:S02]  /*b6c0*/  ISETP.GE.AND P5, PT, R2.reuse, R55, PT ;  /* 0x000000370200720c */ /* 0x040fe40003fa6270 */
[C---:B------:R-:W-:Y:S01]  /*b6d0*/  ISETP.GE.AND P2, PT, R2.reuse, R53, PT ;  /* 0x000000350200720c */ /* 0x040fe20003f46270 */
[----:B------:R-:W1:Y:S01]  /*b6e0*/  LDSM.16.M88.4 R16, [R217+0x6400] ;  /* 0x00640000d910783b */ /* 0x000e620000000200 */
[----:B------:R-:W-:Y:S02]  /*b6f0*/  ISETP.GE.AND P3, PT, R2, R54, PT ;  /* 0x000000360200720c */ /* 0x000fe40003f66270 */
[----:B------:R-:W-:Y:S01]  /*b700*/  IADD3 R2, R0, 0x8, RZ ;  /* 0x0000000800027810 */ /* 0x000fe20007ffe0ff */
[----:B--2---:R-:W2:Y:S03]  /*b710*/  LDSM.16.M88.4 R4, [R220+0x1000] ;  /* 0x00100000dc04783b */ /* 0x004ea60000000200 */
[----:B------:R-:W-:Y:S01]  /*b720*/  ISETP.GE.AND P4, PT, R2, R52, PT ;  /* 0x000000340200720c */ /* 0x000fe20003f86270 */
[----:B------:R-:W-:Y:S04]  /*b730*/  LDSM.16.M88.4 R32, [R220+0x3000] ;  /* 0x00300000dc20783b */ /* 0x000fe80000000200 */
[----:B------:R-:W-:Y:S04]  /*b740*/  LDSM.16.M88.4 R36, [R220+0x2000] ;  /* 0x00200000dc24783b */ /* 0x000fe80000000200 */
[----:B------:R-:W-:Y:S04]  /*b750*/  LDSM.16.M88.4 R60, [R217+0x7400] ;  /* 0x00740000d93c783b */ /* 0x000fe80000000200 */
[----:B------:R-:W0:Y:S01]  /*b760*/  LDGDEPBAR ;  /* 0x00000000000079af */ /* 0x000e220000000000 */
[C---:B---3--:R-:W-:Y:S08]  /*b770*/  HMMA.16816.F32 R24, R48.reuse, R8, RZ ;  /* 0x000000083018723c */ /* 0x048ff000000018ff */
[C---:B------:R-:W-:Y:S08]  /*b780*/  HMMA.16816.F32 R28, R48.reuse, R10, RZ ;  /* 0x0000000a301c723c */ /* 0x040ff000000018ff */
[----:B-1----:R-:W-:Y:S08]  /*b790*/  HMMA.16816.F32 R64, R48, R18, RZ ;  /* 0x000000123040723c */ /* 0x002ff000000018ff */
[----:B--2---:R-:W-:Y:S08]  /*b7a0*/  HMMA.16816.F32 R20, R4, R8, RZ ;  /* 0x000000080414723c */ /* 0x004ff000000018ff */
[----:B------:R-:W-:Y:S08]  /*b7b0*/  HMMA.16816.F32 R196, R44, R12, R24 ;  /* 0x0000000c2cc4723c */ /* 0x000ff00000001818 */
[----:B------:R-:W-:Y:S01]  /*b7c0*/  HMMA.16816.F32 R56, R4, R10, RZ ;  /* 0x0000000a0438723c */ /* 0x000fe200000018ff */
[----:B------:R-:W-:Y:S07]  /*b7d0*/  LDSM.16.M88.4 R8, [R217+0x7000] ;  /* 0x00700000d908783b */ /* 0x000fee0000000200 */
[----:B------:R-:W-:Y:S01]  /*b7e0*/  HMMA.16816.F32 R180, R40, R12, R20 ;  /* 0x0000000c28b4723c */ /* 0x000fe20000001814 */
[----:B------:R-:W1:Y:S07]  /*b7f0*/  LDSM.16.M88.4 R20, [R219+0x6400] ;  /* 0x00640000db14783b */ /* 0x000e6e0000000200 */
[-C--:B------:R-:W-:Y:S08]  /*b800*/  HMMA.16816.F32 R24, R48, R16.reuse, RZ ;  /* 0x000000103018723c */ /* 0x080ff000000018ff */
[C---:B------:R-:W-:Y:S08]  /*b810*/  HMMA.16816.F32 R136, R4.reuse, R16, RZ ;  /* 0x000000100488723c */ /* 0x040ff000000018ff */
[----:B------:R-:W-:Y:S08]  /*b820*/  HMMA.16816.F32 R132, R4, R18, RZ ;  /* 0x000000120484723c */ /* 0x000ff000000018ff */
[-C--:B------:R-:W-:Y:S01]  /*b830*/  HMMA.16816.F32 R176, R40, R14.reuse, R56 ;  /* 0x0000000e28b0723c */ /* 0x080fe20000001838 */
[----:B------:R-:W-:Y:S07]  /*b840*/  LDSM.16.M88.4 R56, [R219+0x7000] ;  /* 0x00700000db38783b */ /* 0x000fee0000000200 */
[C---:B------:R-:W-:Y:S01]  /*b850*/  HMMA.16816.F32 R172, R44.reuse, R14, R28 ;  /* 0x0000000e2cac723c */ /* 0x040fe2000000181c */
[----:B------:R-:W-:Y:S04]  /*b860*/  LDSM.16.M88.4 R28, [R221+0x2000] ;  /* 0x00200000dd1c783b */ /* 0x000fe80000000200 */
[----:B------:R-:W-:Y:S03]  /*b870*/  LDSM.16.M88.4 R12, [R219+0x7400] ;  /* 0x00740000db0c783b */ /* 0x000fe60000000200 */
[-C--:B-1----:R-:W-:Y:S01]  /*b880*/  HMMA.16816.F32 R16, R44, R20.reuse, R24 ;  /* 0x000000142c10723c */ /* 0x082fe20000001818 */
[----:B------:R-:W1:Y:S07]  /*b890*/  LDSM.16.M88.4 R24, [R221+0x3000] ;  /* 0x00300000dd18783b */ /* 0x000e6e0000000200 */
[C---:B------:R-:W-:Y:S08]  /*b8a0*/  HMMA.16816.F32 R136, R40.reuse, R20, R136 ;  /* 0x000000142888723c */ /* 0x040ff00000001888 */
[-C--:B------:R-:W-:Y:S08]  /*b8b0*/  HMMA.16816.F32 R204, R40, R22.reuse, R132 ;  /* 0x0000001628cc723c */ /* 0x080ff00000001884 */
[----:B------:R-:W-:Y:S01]  /*b8c0*/  HMMA.16816.F32 R132, R44, R22, R64 ;  /* 0x000000162c84723c */ /* 0x000fe20000001840 */
[----:B------:R-:W-:Y:S07]  /*b8d0*/  LDSM.16.M88.4 R20, [R220+0x4000] ;  /* 0x00400000dc14783b */ /* 0x000fee0000000200 */
[-C--:B------:R-:W-:Y:S08]  /*b8e0*/  HMMA.16816.F32 R64, R32, R8.reuse, R180 ;  /* 0x000000082040723c */ /* 0x080ff000000018b4 */
[----:B------:R-:W-:Y:S08]  /*b8f0*/  HMMA.16816.F32 R196, R36, R8, R196 ;  /* 0x0000000824c4723c */ /* 0x000ff000000018c4 */
[-C--:B------:R-:W-:Y:S08]  /*b900*/  HMMA.16816.F32 R192, R32, R10.reuse, R176 ;  /* 0x0000000a20c0723c */ /* 0x080ff000000018b0 */
[C---:B------:R-:W-:Y:S01]  /*b910*/  HMMA.16816.F32 R188, R36.reuse, R10, R172 ;  /* 0x0000000a24bc723c */ /* 0x040fe200000018ac */
[----:B------:R-:W-:Y:S07]  /*b920*/  LDSM.16.M88.4 R8, [R217+0x8000] ;  /* 0x00800000d908783b */ /* 0x000fee0000000200 */
[-C--:B------:R-:W-:Y:S01]  /*b930*/  HMMA.16816.F32 R184, R36, R60.reuse, R16 ;  /* 0x0000003c24b8723c */ /* 0x080fe20000001810 */
[----:B------:R-:W-:Y:S07]  /*b940*/  LDSM.16.M88.4 R16, [R220+0x5000] ;  /* 0x00500000dc10783b */ /* 0x000fee0000000200 */
[C---:B------:R-:W-:Y:S01]  /*b950*/  HMMA.16816.F32 R200, R32.reuse, R60, R136 ;  /* 0x0000003c20c8723c */ /* 0x040fe20000001888 */
[----:B------:R-:W2:Y:S07]  /*b960*/  LDSM.16.M88.4 R136, [R217+0x8400] ;  /* 0x00840000d988783b */ /* 0x000eae0000000200 */
[-C--:B------:R-:W-:Y:S08]  /*b970*/  HMMA.16816.F32 R204, R32, R62.reuse, R204 ;  /* 0x0000003e20cc723c */ /* 0x080ff000000018cc */
[----:B------:R-:W-:Y:S08]  /*b980*/  HMMA.16816.F32 R180, R36, R62, R132 ;  /* 0x0000003e24b4723c */ /* 0x000ff00000001884 */
[-C--:B-1----:R-:W-:Y:S01]  /*b990*/  HMMA.16816.F32 R176, R24, R56.reuse, R64 ;  /* 0x0000003818b0723c */ /* 0x082fe20000001840 */
[----:B------:R-:W1:Y:S07]  /*b9a0*/  LDSM.16.M88.4 R64, [R217+0x6c00] ;  /* 0x006c0000d940783b */ /* 0x000e6e0000000200 */
[----:B------:R-:W-:Y:S08]  /*b9b0*/  HMMA.16816.F32 R172, R28, R56, R196 ;  /* 0x000000381cac723c */ /* 0x000ff000000018c4 */
[-C--:B------:R-:W-:Y:S08]  /*b9c0*/  HMMA.16816.F32 R132, R24, R58.reuse, R192 ;  /* 0x0000003a1884723c */ /* 0x080ff000000018c0 */
[C---:B------:R-:W-:Y:S08]  /*b9d0*/  HMMA.16816.F32 R60, R28.reuse, R58, R188 ;  /* 0x0000003a1c3c723c */ /* 0x040ff000000018bc */
[-C--:B------:R-:W-:Y:S08]  /*b9e0*/  HMMA.16816.F32 R56, R28, R12.reuse, R184 ;  /* 0x0000000c1c38723c */ /* 0x080ff000000018b8 */
[C---:B------:R-:W-:Y:S08]  /*b9f0*/  HMMA.16816.F32 R196, R24.reuse, R12, R200 ;  /* 0x0000000c18c4723c */ /* 0x040ff000000018c8 */
[-C--:B------:R-:W-:Y:S08]  /*ba00*/  HMMA.16816.F32 R200, R24, R14.reuse, R204 ;  /* 0x0000000e18c8723c */ /* 0x080ff000000018cc */
[----:B------:R-:W-:Y:S01]  /*ba10*/  HMMA.16816.F32 R188, R28, R14, R180 ;  /* 0x0000000e1cbc723c */ /* 0x000fe200000018b4 */
[----:B------:R-:W-:Y:S07]  /*ba20*/  LDSM.16.M88.4 R12, [R221+0x4000] ;  /* 0x00400000dd0c783b */ /* 0x000fee0000000200 */
[----:B--2---:R-:W-:Y:S01]  /*ba30*/  HMMA.16816.F32 R224, R20, R136, R56 ;  /* 0x0000008814e0723c */ /* 0x004fe20000001838 */
[----:B------:R-:W2:Y:S07]  /*ba40*/  LDSM.16.M88.4 R56, [R219+0x8000] ;  /* 0x00800000db38783b */ /* 0x000eae0000000200 */
[-C--:B------:R-:W-:Y:S08]  /*ba50*/  HMMA.16816.F32 R204, R16, R8.reuse, R176 ;  /* 0x0000000810cc723c */ /* 0x080ff000000018b0 */
[----:B------:R-:W-:Y:S08]  /*ba60*/  HMMA.16816.F32 R192, R20, R8, R172 ;  /* 0x0000000814c0723c */ /* 0x000ff000000018ac */
[-C--:B------:R-:W-:Y:S01]  /*ba70*/  HMMA.16816.F32 R184, R16, R10.reuse, R132 ;  /* 0x0000000a10b8723c */ /* 0x080fe20000001884 */
[----:B------:R-:W-:Y:S07]  /*ba80*/  LDSM.16.M88.4 R132, [R219+0x6c00] ;  /* 0x006c0000db84783b */ /* 0x000fee0000000200 */
[----:B------:R-:W-:Y:S01]  /*ba90*/  HMMA.16816.F32 R180, R20, R10, R60 ;  /* 0x0000000a14b4723c */ /* 0x000fe2000000183c */
[----:B------:R-:W3:Y:S04]  /*baa0*/  LDSM.16.M88.4 R8, [R221+0x5000] ;  /* 0x00500000dd08783b */ /* 0x000ee80000000200 */
[----:B------:R-:W4:Y:S03]  /*bab0*/  LDSM.16.M88.4 R60, [R217+0x6800] ;  /* 0x00680000d93c783b */ /* 0x000f260000000200 */
[-C--:B-1----:R-:W-:Y:S08]  /*bac0*/  HMMA.16816.F32 R176, R48, R64.reuse, RZ ;  /* 0x0000004030b0723c */ /* 0x082ff000000018ff */
[----:B------:R-:W-:Y:S08]  /*bad0*/  HMMA.16816.F32 R172, R4, R64, RZ ;  /* 0x0000004004ac723c */ /* 0x000ff000000018ff */
[----:B------:R-:W-:Y:S08]  /*bae0*/  HMMA.16816.F32 R212, R16, R136, R196 ;  /* 0x0000008810d4723c */ /* 0x000ff000000018c4 */
[C---:B--2---:R-:W-:Y:S08]  /*baf0*/  HMMA.16816.F32 R196, R12.reuse, R56, R192 ;  /* 0x000000380cc4723c */ /* 0x044ff000000018c0 */
[----:B------:R-:W-:Y:S08]  /*bb00*/  HMMA.16816.F32 R180, R12, R58, R180 ;  /* 0x0000003a0cb4723c */ /* 0x000ff000000018b4 */
[C---:B---3--:R-:W-:Y:S08]  /*bb10*/  HMMA.16816.F32 R204, R8.reuse, R56, R204 ;  /* 0x0000003808cc723c */ /* 0x048ff000000018cc */
[----:B------:R-:W-:Y:S01]  /*bb20*/  HMMA.16816.F32 R192, R8, R58, R184 ;  /* 0x0000003a08c0723c */ /* 0x000fe200000018b8 */
[----:B------:R-:W-:-:S02]  /*bb30*/  FSEL R196, R196, -INF , !P6 ;  /* 0xff800000c4c47808 */ /* 0x000fc40007000000 */
[----:B------:R-:W-:Y:S02]  /*bb40*/  FSEL R197, R197, -INF , !P1 ;  /* 0xff800000c5c57808 */ /* 0x000fe40004800000 */
[----:B------:R-:W-:Y:S02]  /*bb50*/  FSEL R198, R198, -INF , !P0 ;  /* 0xff800000c6c67808 */ /* 0x000fe40004000000 */
[----:B------:R-:W-:Y:S01]  /*bb60*/  FSEL R199, R199, -INF , !P5 ;  /* 0xff800000c7c77808 */ /* 0x000fe20006800000 */
[----:B------:R-:W-:Y:S01]  /*bb70*/  HMMA.16816.F32 R228, R44, R132, R176 ;  /* 0x000000842ce4723c */ /* 0x000fe200000018b0 */
[C---:B------:R-:W-:Y:S02]  /*bb80*/  ISETP.GE.AND P6, PT, R2.reuse, R55, PT ;  /* 0x000000370200720c */ /* 0x040fe40003fc6270 */
[C---:B------:R-:W-:Y:S02]  /*bb90*/  ISETP.GE.AND P1, PT, R2.reuse, R53, PT ;  /* 0x000000350200720c */ /* 0x040fe40003f26270 */
[----:B------:R-:W-:-:S02]  /*bba0*/  ISETP.GE.AND P0, PT, R2, R54, PT ;  /* 0x000000360200720c */ /* 0x000fc40003f06270 */
[CC--:B------:R-:W-:Y:S01]  /*bbb0*/  ISETP.GE.AND P5, PT, R0.reuse, R53.reuse, PT ;  /* 0x000000350000720c */ /* 0x0c0fe20003fa6270 */
[----:B------:R-:W-:Y:S01]  /*bbc0*/  HMMA.16816.F32 R208, R40, R132, R172 ;  /* 0x0000008428d0723c */ /* 0x000fe200000018ac */
[----:B------:R-:W-:Y:S02]  /*bbd0*/  IADD3 R2, R0, 0x9, RZ ;  /* 0x0000000900027810 */ /* 0x000fe40007ffe0ff */
[----:B------:R-:W-:Y:S02]  /*bbe0*/  FSEL R205, R205, -INF , !P2 ;  /* 0xff800000cdcd7808 */ /* 0x000fe40005000000 */
[----:B------:R-:W-:Y:S02]  /*bbf0*/  FSEL R204, R204, -INF , !P5 ;  /* 0xff800000cccc7808 */ /* 0x000fe40006800000 */
[----:B------:R-:W-:Y:S01]  /*bc00*/  ISETP.GE.AND P2, PT, R0, R54, PT ;  /* 0x000000360000720c */ /* 0x000fe20003f46270 */
[----:B----4-:R-:W-:Y:S01]  /*bc10*/  HMMA.16816.F32 R56, R4, R60, RZ ;  /* 0x0000003c0438723c */ /* 0x010fe200000018ff */
[----:B------:R-:W-:-:S02]  /*bc20*/  ISETP.GE.AND P5, PT, R2, R53, PT ;  /* 0x000000350200720c */ /* 0x000fc40003fa6270 */
[----:B------:R-:W-:Y:S02]  /*bc30*/  FSEL R206, R206, -INF , !P2 ;  /* 0xff800000cece7808 */ /* 0x000fe40005000000 */
[----:B------:R-:W-:Y:S02]  /*bc40*/  FSEL R223, R192, -INF , !P1 ;  /* 0xff800000c0df7808 */ /* 0x000fe40004800000 */
[----:B------:R-:W-:Y:S01]  /*bc50*/  FSEL R232, R193, -INF , !P5 ;  /* 0xff800000c1e87808 */ /* 0x000fe20006800000 */
[----:B------:R-:W-:Y:S01]  /*bc60*/  HMMA.16816.F32 R176, R4, R62, RZ ;  /* 0x0000003e04b0723c */ /* 0x000fe200000018ff */
[C---:B------:R-:W-:Y:S02]  /*bc70*/  ISETP.GE.AND P2, PT, R2.reuse, R54, PT ;  /* 0x000000360200720c */ /* 0x040fe40003f46270 */
[C---:B------:R-:W-:Y:S02]  /*bc80*/  ISETP.GE.AND P1, PT, R2.reuse, R52, PT ;  /* 0x000000340200720c */ /* 0x040fe40003f26270 */
[----:B------:R-:W-:-:S02]  /*bc90*/  ISETP.GE.AND P5, PT, R2, R55, PT ;  /* 0x000000370200720c */ /* 0x000fc40003fa6270 */
[----:B------:R-:W-:Y:S01]  /*bca0*/  FSEL R233, R194, -INF , !P0 ;  /* 0xff800000c2e97808 */ /* 0x000fe20004000000 */
[----:B------:R-:W-:Y:S01]  /*bcb0*/  HMMA.16816.F32 R172, R4, R66, RZ ;  /* 0x0000004204ac723c */ /* 0x000fe200000018ff */
[----:B------:R-:W1:Y:S01]  /*bcc0*/  LDSM.16.M88.4 R4, [R219+0x6800] ;  /* 0x00680000db04783b */ /* 0x000e620000000200 */
[----:B------:R-:W-:Y:S02]  /*bcd0*/  FSEL R234, R195, -INF , !P2 ;  /* 0xff800000c3ea7808 */ /* 0x000fe40005000000 */
[----:B------:R-:W-:Y:S02]  /*bce0*/  FSEL R192, R180, -INF , !P4 ;  /* 0xff800000b4c07808 */ /* 0x000fe40006000000 */
[----:B------:R-:W-:Y:S02]  /*bcf0*/  FSEL R193, R181, -INF , !P1 ;  /* 0xff800000b5c17808 */ /* 0x000fe40004800000 */
[----:B------:R-:W-:Y:S01]  /*bd00*/  HMMA.16816.F32 R240, R20, R138, R188 ;  /* 0x0000008a14f0723c */ /* 0x000fe200000018bc */
[----:B------:R-:W-:-:S02]  /*bd10*/  FSEL R194, R182, -INF , !P6 ;  /* 0xff800000b6c27808 */ /* 0x000fc40007000000 */
[----:B------:R-:W-:Y:S02]  /*bd20*/  FSEL R195, R183, -INF , !P5 ;  /* 0xff800000b7c37808 */ /* 0x000fe40006800000 */
[----:B------:R-:W-:Y:S02]  /*bd30*/  IADD3 R2, R0, 0x10, RZ ;  /* 0x0000001000027810 */ /* 0x000fe40007ffe0ff */
[----:B------:R-:W-:Y:S01]  /*bd40*/  FSEL R207, R207, -INF , !P3 ;  /* 0xff800000cfcf7808 */ /* 0x000fe20005800000 */
[----:B------:R-:W-:Y:S01]  /*bd50*/  HMMA.16816.F32 R184, R48, R60, RZ ;  /* 0x0000003c30b8723c */ /* 0x000fe200000018ff */
[C---:B------:R-:W-:Y:S02]  /*bd60*/  ISETP.GE.AND P3, PT, R2.reuse, R52, PT ;  /* 0x000000340200720c */ /* 0x040fe40003f66270 */
[C---:B------:R-:W-:Y:S02]  /*bd70*/  ISETP.GE.AND P4, PT, R2.reuse, R55, PT ;  /* 0x000000370200720c */ /* 0x040fe40003f86270 */
[----:B------:R-:W-:-:S02]  /*bd80*/  ISETP.GE.AND P1, PT, R2, R53, PT ;  /* 0x000000350200720c */ /* 0x000fc40003f26270 */
[----:B------:R-:W-:Y:S01]  /*bd90*/  ISETP.GE.AND P0, PT, R2, R54, PT ;  /* 0x000000360200720c */ /* 0x000fe20003f06270 */
[----:B------:R-:W-:Y:S01]  /*bda0*/  HMMA.16816.F32 R188, R48, R62, RZ ;  /* 0x0000003e30bc723c */ /* 0x000fe200000018ff */
[----:B------:R-:W-:-:S04]  /*bdb0*/  IADD3 R2, R0, 0x11, RZ ;  /* 0x0000001100027810 */ /* 0x000fc80007ffe0ff */
[C---:B------:R-:W-:Y:S02]  /*bdc0*/  ISETP.GE.AND P6, PT, R2.reuse, R52, PT ;  /* 0x000000340200720c */ /* 0x040fe40003fc6270 */
[C---:B------:R-:W-:Y:S01]  /*bdd0*/  ISETP.GE.AND P2, PT, R2.reuse, R55, PT ;  /* 0x000000370200720c */ /* 0x040fe20003f46270 */
[----:B------:R-:W-:Y:S01]  /*bde0*/  HMMA.16816.F32 R236, R16, R138, R200 ;  /* 0x0000008a10ec723c */ /* 0x000fe200000018c8 */
[----:B------:R-:W-:Y:S01]  /*bdf0*/  LDSM.16.M88.4 R136, [R219+0x8400] ;  /* 0x00840000db88783b */ /* 0x000fe20000000200 */
[----:B------:R-:W-:-:S06]  /*be00*/  ISETP.GE.AND P5, PT, R2, R53, PT ;  /* 0x000000350200720c */ /* 0x000fcc0003fa6270 */
[----:B------:R-:W-:Y:S01]  /*be10*/  HMMA.16816.F32 R200, R48, R66, RZ ;  /* 0x0000004230c8723c */ /* 0x000fe200000018ff */
[----:B------:R-:W2:Y:S07]  /*be20*/  LDSM.16.M88.4 R48, [R217+0x7800] ;  /* 0x00780000d930783b */ /* 0x000eae0000000200 */
[C---:B-1----:R-:W-:Y:S08]  /*be30*/  HMMA.16816.F32 R64, R40.reuse, R4, R56 ;  /* 0x000000042840723c */ /* 0x042ff00000001838 */
[C---:B------:R-:W-:Y:S08]  /*be40*/  HMMA.16816.F32 R60, R40.reuse, R6, R176 ;  /* 0x00000006283c723c */ /* 0x040ff000000018b0 */
[----:B------:R-:W-:Y:S01]  /*be50*/  HMMA.16816.F32 R56, R40, R134, R172 ;  /* 0x000000862838723c */ /* 0x000fe200000018ac */
[----:B------:R-:W-:Y:S07]  /*be60*/  LDSM.16.M88.4 R40, [R219+0x7c00] ;  /* 0x007c0000db28783b */ /* 0x000fee0000000200 */
[C---:B------:R-:W-:Y:S08]  /*be70*/  HMMA.16816.F32 R172, R44.reuse, R4, R184 ;  /* 0x000000042cac723c */ /* 0x040ff000000018b8 */
[----:B------:R-:W-:Y:S01]  /*be80*/  HMMA.16816.F32 R176, R44, R6, R188 ;  /* 0x000000062cb0723c */ /* 0x000fe200000018bc */
[----:B------:R-:W1:Y:S07]  /*be90*/  LDSM.16.M88.4 R4, [R217+0x7c00] ;  /* 0x007c0000d904783b */ /* 0x000e6e0000000200 */
[C---:B--2---:R-:W-:Y:S08]  /*bea0*/  HMMA.16816.F32 R64, R32.reuse, R48, R64 ;  /* 0x000000302040723c */ /* 0x044ff00000001840 */
[----:B------:R-:W-:Y:S08]  /*beb0*/  HMMA.16816.F32 R60, R32, R50, R60 ;  /* 0x00000032203c723c */ /* 0x000ff0000000183c */
[----:B------:R-:W-:Y:S08]  /*bec0*/  HMMA.16816.F32 R132, R44, R134, R200 ;  /* 0x000000862c84723c */ /* 0x000ff000000018c8 */
[C---:B------:R-:W-:Y:S08]  /*bed0*/  HMMA.16816.F32 R44, R36.reuse, R48, R172 ;  /* 0x00000030242c723c */ /* 0x040ff000000018ac */
[----:B------:R-:W-:Y:S08]  /*bee0*/  HMMA.16816.F32 R172, R36, R50, R176 ;  /* 0x0000003224ac723c */ /* 0x000ff000000018b0 */
[C---:B-1----:R-:W-:Y:S08]  /*bef0*/  HMMA.16816.F32 R180, R32.reuse, R4, R208 ;  /* 0x0000000420b4723c */ /* 0x042ff000000018d0 */
[----:B------:R-:W-:Y:S01]  /*bf00*/  HMMA.16816.F32 R56, R32, R6, R56 ;  /* 0x000000062038723c */ /* 0x000fe20000001838 */
[----:B------:R-:W1:Y:S07]  /*bf10*/  LDSM.16.M88.4 R32, [R219+0x7800] ;  /* 0x00780000db20783b */ /* 0x000e6e0000000200 */
[C---:B------:R-:W-:Y:S08]  /*bf20*/  HMMA.16816.F32 R176, R36.reuse, R4, R228 ;  /* 0x0000000424b0723c */ /* 0x040ff000000018e4 */
[----:B------:R-:W-:Y:S01]  /*bf30*/  HMMA.16816.F32 R48, R36, R6, R132 ;  /* 0x000000062430723c */ /* 0x000fe20000001884 */
[----:B------:R-:W2:Y:S07]  /*bf40*/  LDSM.16.M88.4 R4, [R217+0x8c00] ;  /* 0x008c0000d904783b */ /* 0x000eae0000000200 */
[C---:B------:R-:W-:Y:S08]  /*bf50*/  HMMA.16816.F32 R132, R24.reuse, R40, R180 ;  /* 0x000000281884723c */ /* 0x040ff000000018b4 */
[----:B------:R-:W-:Y:S08]  /*bf60*/  HMMA.16816.F32 R56, R24, R42, R56 ;  /* 0x0000002a1838723c */ /* 0x000ff00000001838 */
[----:B------:R-:W-:Y:S08]  /*bf70*/  HMMA.16816.F32 R224, R12, R136, R224 ;  /* 0x000000880ce0723c */ /* 0x000ff000000018e0 */
[C---:B-1----:R-:W-:Y:S08]  /*bf80*/  HMMA.16816.F32 R64, R24.reuse, R32, R64 ;  /* 0x000000201840723c */ /* 0x042ff00000001840 */
[----:B------:R-:W-:Y:S01]  /*bf90*/  HMMA.16816.F32 R60, R24, R34, R60 ;  /* 0x00000022183c723c */ /* 0x000fe2000000183c */
[----:B------:R-:W1:Y:S07]  /*bfa0*/  LDSM.16.M88.4 R24, [R217+0x8800] ;  /* 0x00880000d918783b */ /* 0x000e6e0000000200 */
[----:B------:R-:W-:Y:S01]  /*bfb0*/  HMMA.16816.F32 R44, R28, R32, R44 ;  /* 0x000000201c2c723c */ /* 0x000fe2000000182c */
[----:B------:R-:W-:-:S02]  /*bfc0*/  FSEL R224, R224, -INF , !P3 ;  /* 0xff800000e0e07808 */ /* 0x000fc40005800000 */
[----:B------:R-:W-:Y:S02]  /*bfd0*/  ISETP.GE.AND P3, PT, R2, R54, PT ;  /* 0x000000360200720c */ /* 0x000fe40003f66270 */
[----:B------:R-:W-:Y:S02]  /*bfe0*/  IADD3 R2, R0, 0x19, RZ ;  /* 0x0000001900027810 */ /* 0x000fe40007ffe0ff */
[----:B------:R-:W-:Y:S01]  /*bff0*/  FSEL R227, R227, -INF , !P2 ;  /* 0xff800000e3e37808 */ /* 0x000fe20005000000 */
[----:B------:R-:W-:Y:S01]  /*c000*/  HMMA.16816.F32 R36, R28, R34, R172 ;  /* 0x000000221c24723c */ /* 0x000fe200000018ac */
[C---:B------:R-:W-:Y:S02]  /*c010*/  ISETP.GE.AND P2, PT, R3.reuse, R53, PT ;  /* 0x000000350300720c */ /* 0x040fe40003f46270 */
[----:B------:R-:W-:Y:S02]  /*c020*/  FSEL R226, R226, -INF , !P4 ;  /* 0xff800000e2e27808 */ /* 0x000fe40006000000 */
[----:B------:R-:W-:-:S02]  /*c030*/  ISETP.GE.AND P4, PT, R3, R52, PT ;  /* 0x000000340300720c */ /* 0x000fc40003f86270 */
[----:B------:R-:W-:Y:S01]  /*c040*/  FSEL R225, R225, -INF , !P6 ;  /* 0xff800000e1e17808 */ /* 0x000fe20007000000 */
[----:B------:R-:W-:Y:S01]  /*c050*/  HMMA.16816.F32 R32, R28, R40, R176 ;  /* 0x000000281c20723c */ /* 0x000fe200000018b0 */
[----:B------:R-:W-:-:S07]  /*c060*/  ISETP.GE.AND P6, PT, R3, R55, PT ;  /* 0x000000370300720c */ /* 0x000fce0003fc6270 */
[----:B------:R-:W-:Y:S01]  /*c070*/  HMMA.16816.F32 R40, R28, R42, R48 ;  /* 0x0000002a1c28723c */ /* 0x000fe20000001830 */
[----:B------:R-:W3:Y:S07]  /*c080*/  LDSM.16.M88.4 R28, [R219+0x8800] ;  /* 0x00880000db1c783b */ /* 0x000eee0000000200 */
[C---:B--2---:R-:W-:Y:S08]  /*c090*/  HMMA.16816.F32 R132, R16.reuse, R4, R132 ;  /* 0x000000041084723c */ /* 0x044ff00000001884 */
[C---:B-1----:R-:W-:Y:S08]  /*c0a0*/  HMMA.16816.F32 R64, R16.reuse, R24, R64 ;  /* 0x000000181040723c */ /* 0x042ff00000001840 */
[C---:B------:R-:W-:Y:S08]  /*c0b0*/  HMMA.16816.F32 R60, R16.reuse, R26, R60 ;  /* 0x0000001a103c723c */ /* 0x040ff0000000183c */
[----:B------:R-:W-:Y:S08]  /*c0c0*/  HMMA.16816.F32 R56, R16, R6, R56 ;  /* 0x000000061038723c */ /* 0x000ff00000001838 */
[C---:B------:R-:W-:Y:S08]  /*c0d0*/  HMMA.16816.F32 R16, R20.reuse, R24, R44 ;  /* 0x000000181410723c */ /* 0x040ff0000000182c */
[C---:B------:R-:W-:Y:S08]  /*c0e0*/  HMMA.16816.F32 R44, R20.reuse, R26, R36 ;  /* 0x0000001a142c723c */ /* 0x040ff00000001824 */
[C---:B------:R-:W-:Y:S08]  /*c0f0*/  HMMA.16816.F32 R36, R20.reuse, R4, R32 ;  /* 0x000000041424723c */ /* 0x040ff00000001820 */
[----:B------:R-:W-:Y:S01]  /*c100*/  HMMA.16816.F32 R40, R20, R6, R40 ;  /* 0x000000061428723c */ /* 0x000fe20000001828 */
[----:B------:R-:W1:Y:S01]  /*c110*/  LDSM.16.M88.4 R4, [R219+0x8c00] ;  /* 0x008c0000db04783b */ /* 0x000e620000000200 */
[----:B------:R-:W-:-:S06]  /*c120*/  DEPBAR.LE SB0, 0x0 ;  /* 0x000080000000791a */ /* 0x000fcc0000000000 */
[C---:B------:R-:W-:Y:S08]  /*c130*/  HMMA.16816.F32 R212, R8.reuse, R136, R212 ;  /* 0x0000008808d4723c */ /* 0x040ff000000018d4 */
[-C--:B------:R-:W-:Y:S08]  /*c140*/  HMMA.16816.F32 R24, R8, R138.reuse, R236 ;  /* 0x0000008a0818723c */ /* 0x080ff000000018ec */
[C---:B------:R-:W-:Y:S08]  /*c150*/  HMMA.16816.F32 R136, R12.reuse, R138, R240 ;  /* 0x0000008a0c88723c */ /* 0x040ff000000018f0 */
[----:B---3--:R-:W-:Y:S01]  /*c160*/  HMMA.16816.F32 R16, R12, R28, R16 ;  /* 0x0000001c0c10723c */ /* 0x008fe20000001810 */
[----:B------:R-:W-:Y:S01]  /*c170*/  FSEL R174, R213, -INF , !P5 ;  /* 0xff800000d5ae7808 */ /* 0x000fe20006800000 */
[----:B------:R-:W-:Y:S01]  /*c180*/  BAR.SYNC.DEFER_BLOCKING 0x0 ;  /* 0x0000000000007b1d */ /* 0x000fe20000010000 */
[----:B------:R-:W-:-:S02]  /*c190*/  ISETP.GE.AND P5, PT, R2, R53, PT ;  /* 0x000000350200720c */ /* 0x000fc40003fa6270 */
[----:B------:R-:W-:Y:S02]  /*c1a0*/  FSEL R175, R212, -INF , !P1 ;  /* 0xff800000d4af7808 */ /* 0x000fe40004800000 */
[----:B------:R-:W-:Y:S01]  /*c1b0*/  FSEL R176, R214, -INF , !P0 ;  /* 0xff800000d6b07808 */ /* 0x000fe20004000000 */
[C---:B------:R-:W-:Y:S01]  /*c1c0*/  HMMA.16816.F32 R20, R8.reuse, R28, R64 ;  /* 0x0000001c0814723c */ /* 0x040fe20000001840 */
[----:B------:R-:W-:Y:S02]  /*c1d0*/  FSEL R172, R24, -INF , !P2 ;  /* 0xff80000018ac7808 */ /* 0x000fe40005000000 */
[----:B------:R-:W-:Y:S02]  /*c1e0*/  FSEL R173, R25, -INF , !P5 ;  /* 0xff80000019ad7808 */ /* 0x000fe40006800000 */
[----:B------:R-:W-:Y:S02]  /*c1f0*/  ISETP.GE.AND P1, PT, R3, R54, PT ;  /* 0x000000360300720c */ /* 0x000fe40003f26270 */
[C---:B------:R-:W-:Y:S01]  /*c200*/  ISETP.GE.AND P2, PT, R2.reuse, R52, PT ;  /* 0x000000340200720c */ /* 0x040fe20003f46270 */
[----:B------:R-:W-:Y:S01]  /*c210*/  HMMA.16816.F32 R32, R8, R30, R60 ;  /* 0x0000001e0820723c */ /* 0x000fe2000000183c */
[----:B------:R-:W-:-:S02]  /*c220*/  ISETP.GE.AND P5, PT, R2, R55, PT ;  /* 0x000000370200720c */ /* 0x000fc40003fa6270 */
[----:B------:R-:W-:Y:S02]  /*c230*/  ISETP.GE.AND P0, PT, R2, R54, PT ;  /* 0x000000360200720c */ /* 0x000fe40003f06270 */
[----:B------:R-:W-:Y:S02]  /*c240*/  IADD3 R2, R0, 0x20, RZ ;  /* 0x0000002000027810 */ /* 0x000fe40007ffe0ff */
[----:B------:R-:W-:Y:S01]  /*c250*/  FSEL R65, R215, -INF , !P3 ;  /* 0xff800000d7417808 */ /* 0x000fe20005800000 */
[----:B------:R-:W-:Y:S01]  /*c260*/  HMMA.16816.F32 R28, R12, R30, R44 ;  /* 0x0000001e0c1c723c */ /* 0x000fe2000000182c */
[----:B------:R-:W-:Y:S02]  /*c270*/  FSEL R66, R136, -INF , !P4 ;  /* 0xff80000088427808 */ /* 0x000fe40006000000 */
[----:B------:R-:W-:Y:S02]  /*c280*/  FSEL R137, R137, -INF , !P2 ;  /* 0xff80000089897808 */ /* 0x000fe40005000000 */
[----:B------:R-:W-:-:S02]  /*c290*/  FSEL R64, R26, -INF , !P1 ;  /* 0xff8000001a407808 */ /* 0x000fc40004800000 */
[C---:B------:R-:W-:Y:S02]  /*c2a0*/  ISETP.GE.AND P3, PT, R2.reuse, R52, PT ;  /* 0x000000340200720c */ /* 0x040fe40003f66270 */
[C---:B------:R-:W-:Y:S02]  /*c2b0*/  ISETP.GE.AND P4, PT, R2.reuse, R55, PT ;  /* 0x000000370200720c */ /* 0x040fe40003f86270 */
[C---:B------:R-:W-:Y:S02]  /*c2c0*/  ISETP.GE.AND P2, PT, R2.reuse, R53, PT ;  /* 0x000000350200720c */ /* 0x040fe40003f46270 */
[----:B------:R-:W-:Y:S02]  /*c2d0*/  ISETP.GE.AND P1, PT, R2, R54, PT ;  /* 0x000000360200720c */ /* 0x000fe40003f26270 */
[----:B------:R-:W-:Y:S02]  /*c2e0*/  IADD3 R2, R0, 0x21, RZ ;  /* 0x0000002100027810 */ /* 0x000fe40007ffe0ff */
[----:B------:R-:W-:-:S02]  /*c2f0*/  FSEL R60, R27, -INF , !P0 ;  /* 0xff8000001b3c7808 */ /* 0x000fc40004000000 */
[----:B------:R-:W-:Y:S01]  /*c300*/  FSEL R138, R138, -INF , !P6 ;  /* 0xff8000008a8a7808 */ /* 0x000fe20007000000 */
[C---:B-1----:R-:W-:Y:S01]  /*c310*/  HMMA.16816.F32 R24, R12.reuse, R4, R36 ;  /* 0x000000040c18723c */ /* 0x042fe20000001824 */
[C---:B------:R-:W-:Y:S02]  /*c320*/  ISETP.GE.AND P6, PT, R2.reuse, R52, PT ;  /* 0x000000340200720c */ /* 0x040fe40003fc6270 */
[----:B------:R-:W-:Y:S02]  /*c330*/  ISETP.GE.AND P0, PT, R2, R55, PT ;  /* 0x000000370200720c */ /* 0x000fe40003f06270 */
[----:B------:R-:W-:Y:S02]  /*c340*/  FSEL R189, R16, -INF , !P3 ;  /* 0xff80000010bd7808 */ /* 0x000fe40005800000 */
[----:B------:R-:W-:Y:S01]  /*c350*/  FSEL R188, R17, -INF , !P6 ;  /* 0xff80000011bc7808 */ /* 0x000fe20007000000 */
[----:B------:R-:W-:Y:S01]  /*c360*/  HMMA.16816.F32 R12, R12, R6, R40 ;  /* 0x000000060c0c723c */ /* 0x000fe20000001828 */
[----:B------:R-:W-:-:S02]  /*c370*/  FSEL R200, R18, -INF , !P4 ;  /* 0xff80000012c87808 */ /* 0x000fc40006000000 */
[----:B------:R-:W-:Y:S02]  /*c380*/  FSEL R202, R19, -INF , !P0 ;  /* 0xff80000013ca7808 */ /* 0x000fe40004000000 */
[----:B------:R-:W-:Y:S02]  /*c390*/  IADD3 R3, R0, 0x28, RZ ;  /* 0x0000002800037810 */ /* 0x000fe40007ffe0ff */
[----:B------:R-:W-:Y:S01]  /*c3a0*/  FSEL R139, R139, -INF , !P5 ;  /* 0xff8000008b8b7808 */ /* 0x000fe20006800000 */
[----:B------:R-:W-:Y:S01]  /*c3b0*/  HMMA.16816.F32 R16, R8, R4, R132 ;  /* 0x000000040810723c */ /* 0x000fe20000001884 */
[CC--:B------:R-:W-:Y:S02]  /*c3c0*/  ISETP.GE.AND P5, PT, R2.reuse, R53.reuse, PT ;  /* 0x000000350200720c */ /* 0x0c0fe40003fa6270 */
[----:B------:R-:W-:Y:S02]  /*c3d0*/  ISETP.GE.AND P3, PT, R2, R54, PT ;  /* 0x000000360200720c */ /* 0x000fe40003f66270 */
[----:B------:R-:W-:-:S02]  /*c3e0*/  ISETP.GE.AND P0, PT, R3, R53, PT ;  /* 0x000000350300720c */ /* 0x000fc40003f06270 */
[----:B------:R-:W-:Y:S01]  /*c3f0*/  IADD3 R2, R0, 0x29, RZ ;  /* 0x0000002900027810 */ /* 0x000fe20007ffe0ff */
[----:B------:R-:W-:Y:S01]  /*c400*/  HMMA.16816.F32 R8, R8, R6, R56 ;  /* 0x000000060808723c */ /* 0x000fe20000001838 */
[----:B------:R-:W-:Y:S02]  /*c410*/  FSEL R177, R21, -INF , !P5 ;  /* 0xff80000015b17808 */ /* 0x000fe40006800000 */
[----:B------:R-:W-:Y:S02]  /*c420*/  FSEL R178, R32, -INF , !P0 ;  /* 0xff80000020b27808 */ /* 0x000fe40004000000 */
[C---:B------:R-:W-:Y:S02]  /*c430*/  ISETP.GE.AND P6, PT, R3.reuse, R52, PT ;  /* 0x000000340300720c */ /* 0x040fe40003fc6270 */
[C---:B------:R-:W-:Y:S02]  /*c440*/  ISETP.GE.AND P4, PT, R3.reuse, R55, PT ;  /* 0x000000370300720c */ /* 0x040fe40003f86270 */
[----:B------:R-:W-:-:S02]  /*c450*/  ISETP.GE.AND P5, PT, R3, R54, PT ;  /* 0x000000360300720c */ /* 0x000fc40003fa6270 */
[-C--:B------:R-:W-:Y:S02]  /*c460*/  ISETP.GE.AND P0, PT, R2, R52.reuse, PT ;  /* 0x000000340200720c */ /* 0x080fe40003f06270 */
[----:B------:R-:W-:Y:S02]  /*c470*/  IADD3 R3, R0, 0x31, RZ ;  /* 0x0000003100037810 */ /* 0x000fe40007ffe0ff */
[----:B------:R-:W-:Y:S02]  /*c480*/  FSEL R61, R20, -INF , !P2 ;  /* 0xff800000143d7808 */ /* 0x000fe40005000000 */
[----:B------:R-:W-:Y:S02]  /*c490*/  FSEL R185, R29, -INF , !P0 ;  /* 0xff8000001db97808 */ /* 0x000fe40004000000 */
[----:B------:R-:W-:Y:S02]  /*c4a0*/  ISETP.GE.AND P2, PT, R2, R53, PT ;  /* 0x000000350200720c */ /* 0x000fe40003f46270 */
[----:B------:R-:W-:-:S02]  /*c4b0*/  ISETP.GE.AND P0, PT, R3, R52, PT ;  /* 0x000000340300720c */ /* 0x000fc40003f06270 */
[----:B------:R-:W-:Y:S02]  /*c4c0*/  IADD3 R4, R0, 0x30, RZ ;  /* 0x0000003000047810 */ /* 0x000fe40007ffe0ff */
[----:B------:R-:W-:Y:S02]  /*c4d0*/  FSEL R179, R33, -INF , !P2 ;  /* 0xff80000021b37808 */ /* 0x000fe40005000000 */
[----:B------:R-:W-:Y:S02]  /*c4e0*/  FSEL R180, R22, -INF , !P1 ;  /* 0xff80000016b47808 */ /* 0x000fe40004800000 */
[----:B------:R-:W-:Y:S02]  /*c4f0*/  FSEL R214, R25, -INF , !P0 ;  /* 0xff80000019d67808 */ /* 0x000fe40004000000 */
[C---:B------:R-:W-:Y:S02]  /*c500*/  ISETP.GE.AND P2, PT, R2.reuse, R55, PT ;  /* 0x000000370200720c */ /* 0x040fe40003f46270 */
[----:B------:R-:W-:-:S02]  /*c510*/  ISETP.GE.AND P1, PT, R2, R54, PT ;  /* 0x000000360200720c */ /* 0x000fc40003f26270 */
[-C--:B------:R-:W-:Y:S02]  /*c520*/  ISETP.GE.AND P0, PT, R4, R53.reuse, PT ;  /* 0x000000350400720c */ /* 0x080fe40003f06270 */
[----:B------:R-:W-:Y:S02]  /*c530*/  IADD3 R2, R0, 0x38, RZ ;  /* 0x0000003800027810 */ /* 0x000fe40007ffe0ff */
[----:B------:R-:W-:Y:S02]  /*c540*/  FSEL R190, R16, -INF , !P0 ;  /* 0xff80000010be7808 */ /* 0x000fe40004000000 */
[----:B------:R-:W-:Y:S02]  /*c550*/  ISETP.GE.AND P0, PT, R2, R53, PT ;  /* 0x000000350200720c */ /* 0x000fe40003f06270 */
[----:B------:R-:W-:Y:S02]  /*c560*/  FSEL R187, R31, -INF , !P2 ;  /* 0xff8000001fbb7808 */ /* 0x000fe40005000000 */
[----:B------:R-:W-:-:S02]  /*c570*/  FSEL R201, R8, -INF , !P0 ;  /* 0xff80000008c97808 */ /* 0x000fc40004000000 */
[C---:B------:R-:W-:Y:S02]  /*c580*/  ISETP.GE.AND P0, PT, R3.reuse, R54, PT ;  /* 0x000000360300720c */ /* 0x040fe40003f06270 */
[----:B------:R-:W-:Y:S02]  /*c590*/  ISETP.GE.AND P2, PT, R3, R55, PT ;  /* 0x000000370300720c */ /* 0x000fe40003f46270 */
[----:B------:R-:W-:Y:S02]  /*c5a0*/  FSEL R208, R19, -INF , !P0 ;  /* 0xff80000013d07808 */ /* 0x000fe40004000000 */
[----:B------:R-:W-:Y:S02]  /*c5b0*/  FSEL R183, R35, -INF , !P1 ;  /* 0xff80000023b77808 */ /* 0x000fe40004800000 */
[----:B------:R-:W-:Y:S02]  /*c5c0*/  FSEL R231, R27, -INF , !P2 ;  /* 0xff8000001be77808 */ /* 0x000fe40005000000 */
[----:B------:R-:W-:-:S02]  /*c5d0*/  PLOP3.LUT P0, PT, PT, PT, UP0, 0x80, 0x0 ;  /* 0x000000000000781c */ /* 0x000fc40003f0f008 */
[----:B------:R-:W-:Y:S02]  /*c5e0*/  ISETP.GE.AND P1, PT, R4, R55, PT ;  /* 0x000000370400720c */ /* 0x000fe40003f26270 */
[----:B------:R-:W-:Y:S02]  /*c5f0*/  ISETP.GE.AND P2, PT, R3, R53, PT ;  /* 0x000000350300720c */ /* 0x000fe40003f46270 */
[----:B------:R-:W-:Y:S02]  /*c600*/  IADD3 R0, R0, 0x39, RZ ;  /* 0x0000003900007810 */ /* 0x000fe40007ffe0ff */
[----:B------:R-:W-:Y:S02]  /*c610*/  FSEL R133, R23, -INF , !P3 ;  /* 0xff80000017857808 */ /* 0x000fe40005800000 */
[----:B------:R-:W-:Y:S02]  /*c620*/  FSEL R230, R26, -INF , !P1 ;  /* 0xff8000001ae67808 */ /* 0x000fe40004800000 */
[----:B------:R-:W-:-:S02]  /*c630*/  FSEL R191, R17, -INF , !P2 ;  /* 0xff80000011bf7808 */ /* 0x000fc40005000000 */
[C---:B------:R-:W-:Y:S02]  /*c640*/  ISETP.GE.AND P3, PT, R4.reuse, R52, PT ;  /* 0x000000340400720c */ /* 0x040fe40003f66270 */
[----:B------:R-:W-:Y:S02]  /*c650*/  ISETP.GE.AND P1, PT, R4, R54, PT ;  /* 0x000000360400720c */ /* 0x000fe40003f26270 */
[----:B------:R-:W-:Y:S02]  /*c660*/  ISETP.GE.AND P2, PT, R0, R53, PT ;  /* 0x000000350000720c */ /* 0x000fe40003f46270 */
[----:B------:R-:W-:Y:S02]  /*c670*/  FSEL R184, R28, -INF , !P6 ;  /* 0xff8000001cb87808 */ /* 0x000fe40007000000 */
[----:B------:R-:W-:Y:S02]  /*c680*/  FSEL R181, R34, -INF , !P5 ;  /* 0xff80000022b57808 */ /* 0x000fe40006800000 */
[----:B------:R-:W-:-:S02]  /*c690*/  FSEL R186, R30, -INF , !P4 ;  /* 0xff8000001eba7808 */ /* 0x000fc40006000000 */
[----:B------:R-:W-:Y:S02]  /*c6a0*/  FSEL R229, R24, -INF , !P3 ;  /* 0xff80000018e57808 */ /* 0x000fe40005800000 */
[----:B------:R-:W-:Y:S02]  /*c6b0*/  FSEL R203, R9, -INF , !P2 ;  /* 0xff80000009cb7808 */ /* 0x000fe40005000000 */
[----:B------:R-:W-:Y:S02]  /*c6c0*/  FSEL R209, R18, -INF , !P1 ;  /* 0xff80000012d17808 */ /* 0x000fe40004800000 */
[-C--:B------:R-:W-:Y:S02]  /*c6d0*/  ISETP.GE.AND P6, PT, R2, R52.reuse, PT ;  /* 0x000000340200720c */ /* 0x080fe40003fc6270 */
[----:B------:R-:W-:Y:S02]  /*c6e0*/  ISETP.GE.AND P5, PT, R0, R52, PT ;  /* 0x000000340000720c */ /* 0x000fe40003fa6270 */
[----:B------:R-:W-:-:S02]  /*c6f0*/  ISETP.GE.AND P4, PT, R2, R55, PT ;  /* 0x000000370200720c */ /* 0x000fc40003f86270 */
[----:B------:R-:W-:Y:S02]  /*c700*/  ISETP.GE.AND P3, PT, R0, R55, PT ;  /* 0x000000370000720c */ /* 0x000fe40003f66270 */
[-C--:B------:R-:W-:Y:S02]  /*c710*/  ISETP.GE.AND P2, PT, R2, R54.reuse, PT ;  /* 0x000000360200720c */ /* 0x080fe40003f46270 */
        /* <DEDUP_REMOVED lines=8> */
[----:B------:R-:W2:Y:S04]  /*c7a0*/  LDL.64 R48, [R1+0x18] ;  /* 0x0000180001307983 */ /* 0x000ea80000100a00 */
[----:B------:R-:W3:Y:S01]  /*c7b0*/  LDL.64 R50, [R1+0x10] ;  /* 0x0000100001327983 */ /* 0x000ee20000100a00 */
[----:B------:R-:W-:-:S02]  /*c7c0*/  UIADD3 UR31, UR28, -0x4, URZ ;  /* 0xfffffffc1c1f7890 */ /* 0x000fc4000fffe03f */
[----:B------:R-:W-:Y:S02]  /*c7d0*/  ULDC.64 UR4, c[0x0][0x198] ;  /* 0x0000660000047ab9 */ /* 0x000fe40000000a00 */
        /* <DEDUP_REMOVED lines=24> */
.L_x_341:
[----:B------:R-:W2:Y:S04]  /*c960*/  LDL R6, [R1+0x40] ;  /* 0x0000400001067983 */ /* 0x000ea80000100800 */
[----:B-1----:R-:W3:Y:S04]  /*c970*/  LDL R4, [R1+0x50] ;  /* 0x0000500001047983 */ /* 0x002ee80000100800 */
[----:B------:R-:W4:Y:S04]  /*c980*/  LDL R8, [R1+0x4] ;  /* 0x0000040001087983 */ /* 0x000f280000100800 */
[----:B------:R-:W5:Y:S01]  /*c990*/  LDL R7, [R1] ;  /* 0x0000000001077983 */ /* 0x000f620000100800 */
[----:B------:R-:W-:-:S02]  /*c9a0*/  FMNMX.FTZ R0, R246, R196, !PT ;  /* 0x000000c4f6007209 */ /* 0x000fc40007810000 */
[----:B------:R-:W-:Y:S02]  /*c9b0*/  FMNMX.FTZ R2, R245, R198, !PT ;  /* 0x000000c6f5027209 */ /* 0x000fe40007810000 */
[----:B------:R-:W-:Y:S01]  /*c9c0*/  FMNMX.FTZ R3, R244, R204, !PT ;  /* 0x000000ccf4037209 */ /* 0x000fe20007810000 */
[----:B------:R-:W-:Y:S01]  /*c9d0*/  USHF.L.U32 UR4, UR29, 0x1, URZ ;  /* 0x000000011d047899 */ /* 0x000fe2000800063f */
[----:B------:R-:W-:Y:S01]  /*c9e0*/  FMNMX.FTZ R0, R197, R0, !PT ;  /* 0x00000000c5007209 */ /* 0x000fe20007810000 */
[----:B------:R-:W-:Y:S01]  /*c9f0*/  IMAD.U32 R5, RZ, RZ, UR27 ;  /* 0x0000001bff057e24 */ /* 0x000fe2000f8e00ff */
[----:B------:R-:W1:Y:S01]  /*ca00*/  LDC.U8 R132, c[0x0][0x2d8] ;  /* 0x0000b600ff847b82 */ /* 0x000e620000000000 */
[----:B------:R-:W-:Y:S01]  /*ca10*/  IMAD.MOV.U32 R28, RZ, RZ, R247 ;  /* 0x000000ffff1c7224 */ /* 0x000fe200078e00f7 */
[----:B------:R-:W-:Y:S01]  /*ca20*/  FMNMX.FTZ R0, R192, R0, !PT ;  /* 0x00000000c0007209 */ /* 0x000fe20007810000 */
[----:B------:R-:W-:Y:S03]  /*ca30*/  LDSM.16.MT88.4 R36, [R218+0x9000] ;  /* 0x00900000da24783b */ /* 0x000fe60000004200 */
[----:B------:R-:W-:Y:S01]  /*ca40*/  FMNMX.FTZ R0, R193, R0, !PT ;  /* 0x00000000c1007209 */ /* 0x000fe20007810000 */
[----:B------:R-:W-:Y:S03]  /*ca50*/  LDSM.16.MT88.4 R32, [R216+0xb000] ;  /* 0x00b00000d820783b */ /* 0x000fe60000004200 */
[----:B------:R-:W-:-:S04]  /*ca60*/  FMNMX.FTZ R0, R224, R0, !PT ;  /* 0x00000000e0007209 */ /* 0x000fc80007810000 */
        /* <DEDUP_REMOVED lines=31> */
[----:B------:R-:W-:-:S04]  /*cc60*/  FMNMX.FTZ R0, R172, R0, !PT ;  /* 0x00000000ac007209 */ /* 0x000fc80007810000 */
[----:B------:R-:W-:Y:S01]  /*cc70*/  FMNMX.FTZ R0, R173, R0, !PT ;  /* 0x00000000ad007209 */ /* 0x000fe20007810000 */
[----:B------:R-:W1:Y:S02]  /*cc80*/  SHFL.BFLY PT, R14, R136, 0x1, 0x1f ;  /* 0x0c201f00880e7f89 */ /* 0x000e6400000e0000 */
[----:B-1----:R-:W-:-:S04]  /*cc90*/  FMNMX.FTZ R136, R136, R14, !PT ;  /* 0x0000000e88887209 */ /* 0x002fc80007810000 */
[C---:B------:R-:W-:Y:S01]  /*cca0*/  FSETP.NEU.FTZ.AND P3, PT, R136.reuse, -INF , PT ;  /* 0xff8000008800780b */ /* 0x040fe20003f7d000 */
[----:B------:R-:W-:-:S05]  /*ccb0*/  FMUL.FTZ R24, R136, c[0x0][0x23c] ;  /* 0x00008f0088187a20 */ /* 0x000fca0000410000 */
[----:B------:R-:W-:Y:S01]  /*ccc0*/  FSEL R24, R24, RZ, P3 ;  /* 0x000000ff18187208 */ /* 0x000fe20001800000 */
[----:B--2---:R-:W-:-:S04]  /*ccd0*/  IMAD.WIDE.U32 R62, R6, -0x2daee0ad, RZ ;  /* 0xd2511f53063e7825 */ /* 0x004fc800078e00ff */
[----:B---3--:R-:W-:Y:S01]  /*cce0*/  IMAD.WIDE.U32 R236, R4, -0x326172a9, RZ ;  /* 0xcd9e8d5704ec7825 */ /* 0x008fe200078e00ff */
[----:B------:R-:W-:-:S03]  /*ccf0*/  FMNMX.FTZ R4, R207, R3, !PT ;  /* 0x00000003cf047209 */ /* 0x000fc60007810000 */
[----:B----4-:R-:W-:Y:S01]  /*cd00*/  IMAD.WIDE.U32 R42, R8, -0x326172a9, RZ ;  /* 0xcd9e8d57082a7825 */ /* 0x010fe200078e00ff */
[----:B------:R-:W-:Y:S02]  /*cd10*/  LOP3.LUT R3, R63, UR4, R5, 0x96, !PT ;  /* 0x000000043f037c12 */ /* 0x000fe4000f8e9605 */
[----:B------:R-:W-:Y:S02]  /*cd20*/  FMNMX.FTZ R5, R231, R2, !PT ;  /* 0x00000002e7057209 */ /* 0x000fe40007810000 */
[-C--:B-----5:R-:W-:Y:S01]  /*cd30*/  LOP3.LUT R6, R43, R7.reuse, RZ, 0x3c, !PT ;  /* 0x000000072b067212 */ /* 0x0a0fe200078e3cff */
[----:B------:R-:W-:Y:S01]  /*cd40*/  IMAD.WIDE.U32 R2, R3, -0x326172a9, RZ ;  /* 0xcd9e8d5703027825 */ /* 0x000fe200078e00ff */
[----:B------:R-:W-:Y:S02]  /*cd50*/  LOP3.LUT R7, R237, R7, RZ, 0x3c, !PT ;  /* 0x00000007ed077212 */ /* 0x000fe400078e3cff */
[----:B------:R-:W-:Y:S02]  /*cd60*/  FMNMX.FTZ R9, R233, R4, !PT ;  /* 0x00000004e9097209 */ /* 0x000fe40007810000 */
[----:B------:R-:W-:Y:S01]  /*cd70*/  FMNMX.FTZ R4, R61, R0, !PT ;  /* 0x000000003d047209 */ /* 0x000fe20007810000 */
[----:B------:R-:W-:Y:S01]  /*cd80*/  IMAD.WIDE.U32 R44, R7, -0x2daee0ad, RZ ;  /* 0xd2511f53072c7825 */ /* 0x000fe200078e00ff */
[----:B------:R-:W-:-:S02]  /*cd90*/  FMNMX.FTZ R5, R228, R5, !PT ;  /* 0x00000005e4057209 */ /* 0x000fc40007810000 */
[----:B------:R-:W-:Y:S01]  /*cda0*/  LOP3.LUT R7, R3, UR15, R42, 0x96, !PT ;  /* 0x0000000f03077c12 */ /* 0x000fe2000f8e962a */
[----:B------:R-:W-:Y:S01]  /*cdb0*/  IMAD R182, R6, -0x2daee0ad, RZ ;  /* 0xd2511f5306b67824 */ /* 0x000fe200078e02ff */
[----:B------:R-:W-:Y:S02]  /*cdc0*/  LOP3.LUT R10, R249, UR13, R2, 0x96, !PT ;  /* 0x0000000df90a7c12 */ /* 0x000fe4000f8e9602 */
[----:B------:R-:W-:Y:S02]  /*cdd0*/  FMNMX.FTZ R6, R177, R4, !PT ;  /* 0x00000004b1067209 */ /* 0x000fe40007810000 */
[----:B------:R-:W-:Y:S01]  /*cde0*/  FMNMX.FTZ R0, R215, R5, !PT ;  /* 0x00000005d7007209 */ /* 0x000fe20007810000 */
[----:B------:R-:W-:Y:S01]  /*cdf0*/  IMAD.WIDE.U32 R4, R7, -0x2daee0ad, RZ ;  /* 0xd2511f5307047825 */ /* 0x000fe200078e00ff */
[----:B------:R-:W-:Y:S02]  /*ce00*/  LOP3.LUT R8, R45, UR14, R62, 0x96, !PT ;  /* 0x0000000e2d087c12 */ /* 0x000fe4000f8e963e */
[----:B------:R-:W-:Y:S01]  /*ce10*/  FMNMX.FTZ R6, R178, R6, !PT ;  /* 0x00000006b2067209 */ /* 0x000fe20007810000 */
[----:B------:R-:W-:Y:S01]  /*ce20*/  IMAD.WIDE.U32 R10, R10, -0x2daee0ad, RZ ;  /* 0xd2511f530a0a7825 */ /* 0x000fe200078e00ff */
[----:B------:R-:W-:-:S02]  /*ce30*/  FMNMX.FTZ R7, R234, R9, !PT ;  /* 0x00000009ea077209 */ /* 0x000fc40007810000 */
[----:B------:R-:W-:Y:S01]  /*ce40*/  FMNMX.FTZ R6, R179, R6, !PT ;  /* 0x00000006b3067209 */ /* 0x000fe20007810000 */
[----:B------:R-:W-:Y:S01]  /*ce50*/  IMAD.WIDE.U32 R26, R8, -0x326172a9, RZ ;  /* 0xcd9e8d57081a7825 */ /* 0x000fe200078e00ff */
[----:B------:R-:W-:Y:S02]  /*ce60*/  LOP3.LUT R8, R11, UR10, R4, 0x96, !PT ;  /* 0x0000000a0b087c12 */ /* 0x000fe4000f8e9604 */
[----:B------:R-:W-:Y:S02]  /*ce70*/  FMNMX.FTZ R4, R176, R7, !PT ;  /* 0x00000007b0047209 */ /* 0x000fe40007810000 */
[----:B------:R-:W-:Y:S02]  /*ce80*/  LOP3.LUT R9, R5, UR12, R182, 0x96, !PT ;  /* 0x0000000c05097c12 */ /* 0x000fe4000f8e96b6 */
[----:B------:R-:W-:Y:S02]  /*ce90*/  FMNMX.FTZ R134, R190, R6, !PT ;  /* 0x00000006be867209 */ /* 0x000fe40007810000 */
[----:B------:R-:W-:Y:S01]  /*cea0*/  FMNMX.FTZ R6, R65, R4, !PT ;  /* 0x0000000441067209 */ /* 0x000fe20007810000 */
[----:B------:R-:W1:Y:S01]  /*ceb0*/  SHFL.BFLY PT, R13, R0, 0x2, 0x1f ;  /* 0x0c401f00000d7f89 */ /* 0x000e6200000e0000 */
[----:B------:R-:W-:Y:S01]  /*cec0*/  LOP3.LUT R5, R3, UR15, R236, 0x96, !PT ;  /* 0x0000000f03057c12 */ /* 0x000fe2000f8e96ec */
[----:B------:R-:W-:Y:S01]  /*ced0*/  IMAD.WIDE.U32 R50, R8, -0x326172a9, RZ ;  /* 0xcd9e8d5708327825 */ /* 0x000fe200078e00ff */
[----:B------:R-:W-:-:S03]  /*cee0*/  LOP3.LUT R7, R27, UR13, R2, 0x96, !PT ;  /* 0x0000000d1b077c12 */ /* 0x000fc6000f8e9602 */
[----:B------:R-:W-:Y:S01]  /*cef0*/  IMAD.WIDE.U32 R2, R9, -0x326172a9, RZ ;  /* 0xcd9e8d5709027825 */ /* 0x000fe200078e00ff */
[----:B------:R-:W-:-:S04]  /*cf00*/  FMNMX.FTZ R6, R64, R6, !PT ;  /* 0x0000000640067209 */ /* 0x000fc80007810000 */
[----:B------:R-:W-:Y:S02]  /*cf10*/  LOP3.LUT R12, R51, UR9, R2, 0x96, !PT ;  /* 0x00000009330c7c12 */ /* 0x000fe4000f8e9602 */
[----:B------:R-:W-:Y:S01]  /*cf20*/  FMNMX.FTZ R2, R60, R6, !PT ;  /* 0x000000063c027209 */ /* 0x000fe20007810000 */
[----:B------:R-:W-:Y:S01]  /*cf30*/  IMAD.WIDE.U32 R4, R5, -0x2daee0ad, RZ ;  /* 0xd2511f5305047825 */ /* 0x000fe200078e00ff */
[----:B------:R-:W-:Y:S02]  /*cf40*/  LOP3.LUT R8, R3, UR11, R248, 0x96, !PT ;  /* 0x0000000b03087c12 */ /* 0x000fe4000f8e96f8 */
[----:B------:R-:W-:Y:S01]  /*cf50*/  FMNMX.FTZ R2, R180, R2, !PT ;  /* 0x00000002b4027209 */ /* 0x000fe20007810000 */
[----:B------:R-:W-:Y:S01]  /*cf60*/  IMAD.WIDE.U32 R6, R7, -0x2daee0ad, RZ ;  /* 0xd2511f5307067825 */ /* 0x000fe200078e00ff */
[----:B------:R-:W-:Y:S02]  /*cf70*/  LOP3.LUT R3, R5, UR12, R44, 0x96, !PT ;  /* 0x0000000c05037c12 */ /* 0x000fe4000f8e962c */
[----:B------:R-:W-:-:S02]  /*cf80*/  FMNMX.FTZ R5, R133, R2, !PT ;  /* 0x0000000285057209 */ /* 0x000fc40007810000 */
[----:B------:R-:W-:Y:S01]  /*cf90*/  FMNMX.FTZ R134, R191, R134, !PT ;  /* 0x00000086bf867209 */ /* 0x000fe20007810000 */
[----:B------:R-:W-:Y:S01]  /*cfa0*/  IMAD.WIDE.U32 R8, R8, -0x2daee0ad, RZ ;  /* 0xd2511f5308087825 */ /* 0x000fe200078e00ff */
[----:B------:R-:W-:Y:S02]  /*cfb0*/  LOP3.LUT R11, R7, UR10, R4, 0x96, !PT ;  /* 0x0000000a070b7c12 */ /* 0x000fe4000f8e9604 */
[----:B------:R-:W-:Y:S01]  /*cfc0*/  FMNMX.FTZ R4, R181, R5, !PT ;  /* 0x00000005b5047209 */ /* 0x000fe20007810000 */
[----:B------:R-:W-:Y:S01]  /*cfd0*/  IMAD.WIDE.U32 R2, R3, -0x326172a9, RZ ;  /* 0xcd9e8d5703027825 */ /* 0x000fe200078e00ff */
[----:B------:R-:W-:Y:S02]  /*cfe0*/  FMNMX.FTZ R134, R201, R134, !PT ;  /* 0x00000086c9867209 */ /* 0x000fe40007810000 */
[----:B------:R-:W-:Y:S02]  /*cff0*/  FMNMX.FTZ R7, R183, R4, !PT ;  /* 0x00000004b7077209 */ /* 0x000fe40007810000 */
[----:B------:R-:W-:-:S02]  /*d000*/  FMNMX.FTZ R134, R203, R134, !PT ;  /* 0x00000086cb867209 */ /* 0x000fc40007810000 */
[----:B------:R-:W-:Y:S01]  /*d010*/  LOP3.LUT R14, R9, UR8, R10, 0x96, !PT ;  /* 0x00000008090e7c12 */ /* 0x000fe2000f8e960a */
[----:B------:R-:W-:Y:S01]  /*d020*/  IMAD.WIDE.U32 R10, R11, -0x326172a9, RZ ;  /* 0xcd9e8d570b0a7825 */ /* 0x000fe200078e00ff */
[----:B------:R-:W-:Y:S02]  /*d030*/  LOP3.LUT R5, R3, UR11, R26, 0x96, !PT ;  /* 0x0000000b03057c12 */ /* 0x000fe4000f8e961a */
[----:B-1----:R-:W-:Y:S02]  /*d040*/  FMNMX.FTZ R0, R0, R13, !PT ;  /* 0x0000000d00007209 */ /* 0x002fe40007810000 */
[----:B------:R-:W-:Y:S01]  /*d050*/  FMNMX.FTZ R7, R209, R7, !PT ;  /* 0x00000007d1077209 */ /* 0x000fe20007810000 */
[----:B------:R-:W1:Y:S01]  /*d060*/  SHFL.BFLY PT, R15, R134, 0x2, 0x1f ;  /* 0x0c401f00860f7f89 */ /* 0x000e6200000e0000 */
[----:B------:R-:W-:Y:S01]  /*d070*/  IMAD.WIDE.U32 R4, R5, -0x2daee0ad, RZ ;  /* 0xd2511f5305047825 */ /* 0x000fe200078e00ff */
[----:B------:R-:W-:Y:S02]  /*d080*/  LOP3.LUT R9, R11, UR9, R2, 0x96, !PT ;  /* 0x000000090b097c12 */ /* 0x000fe4000f8e9602 */
[----:B------:R-:W2:Y:S01]  /*d090*/  SHFL.BFLY PT, R135, R0, 0x1, 0x1f ;  /* 0x0c201f0000877f89 */ /* 0x000ea200000e0000 */
[----:B------:R-:W-:-:S02]  /*d0a0*/  FMNMX.FTZ R2, R208, R7, !PT ;  /* 0x00000007d0027209 */ /* 0x000fc40007810000 */
[----:B------:R-:W-:Y:S02]  /*d0b0*/  LOP3.LUT R13, R5, UR8, R6, 0x96, !PT ;  /* 0x00000008050d7c12 */ /* 0x000fe4000f8e9606 */
[----:B------:R-:W-:-:S04]  /*d0c0*/  FMNMX.FTZ R6, R210, R2, !PT ;  /* 0x00000002d2067209 */ /* 0x000fc80007810000 */
[----:B------:R-:W-:Y:S01]  /*d0d0*/  FMNMX.FTZ R6, R211, R6, !PT ;  /* 0x00000006d3067209 */ /* 0x000fe20007810000 */
[----:B------:R-:W-:-:S04]  /*d0e0*/  IMAD.WIDE.U32 R46, R14, -0x326172a9, RZ ;  /* 0xcd9e8d570e2e7825 */ /* 0x000fc800078e00ff */
[----:B------:R-:W3:Y:S01]  /*d0f0*/  SHFL.BFLY PT, R14, R6, 0x2, 0x1f ;  /* 0x0c401f00060e7f89 */ /* 0x000ee200000e0000 */
[----:B------:R-:W-:-:S04]  /*d100*/  IMAD.WIDE.U32 R48, R12, -0x2daee0ad, RZ ;  /* 0xd2511f530c307825 */ /* 0x000fc800078e00ff */
[----:B------:R-:W-:Y:S01]  /*d110*/  FFMA.FTZ R3, R196, c[0x0][0x23c], -R24 ;  /* 0x00008f00c4037a23 */ /* 0x000fe20000010818 */
[----:B------:R-:W-:Y:S02]  /*d120*/  LOP3.LUT R8, R49, UR6, R8, 0x96, !PT ;  /* 0x0000000631087c12 */ /* 0x000fe4000f8e9608 */
[----:B-1----:R-:W-:Y:S01]  /*d130*/  FMNMX.FTZ R134, R134, R15, !PT ;  /* 0x0000000f86867209 */ /* 0x002fe20007810000 */
[----:B------:R1:W4:Y:S01]  /*d140*/  MUFU.EX2 R16, R3 ;  /* 0x0000000300107308 */ /* 0x0003220000000800 */
[----:B--2---:R-:W-:Y:S01]  /*d150*/  FMNMX.FTZ R135, R0, R135, !PT ;  /* 0x0000008700877209 */ /* 0x004fe20007810000 */
[--C-:B------:R-:W-:Y:S02]  /*d160*/  FFMA.FTZ R0, R197, c[0x0][0x23c], -R24.reuse ;  /* 0x00008f00c5007a23 */ /* 0x100fe40000010818 */
[----:B------:R-:W-:Y:S01]  /*d170*/  IMAD.WIDE.U32 R40, R9, -0x2daee0ad, RZ ;  /* 0xd2511f5309287825 */ /* 0x000fe200078e00ff */
[----:B------:R-:W2:Y:S03]  /*d180*/  SHFL.BFLY PT, R15, R134, 0x1, 0x1f ;  /* 0x0c201f00860f7f89 */ /* 0x000ea600000e0000 */
[----:B------:R-:W-:Y:S01]  /*d190*/  FFMA.FTZ R5, R193, c[0x0][0x23c], -R24 ;  /* 0x00008f00c1057a23 */ /* 0x000fe20000010818 */
[----:B------:R5:W-:Y:S01]  /*d1a0*/  MUFU.EX2 R239, R0 ;  /* 0x0000000000ef7308 */ /* 0x000be20000000800 */
[----:B-1----:R-:W-:-:S07]  /*d1b0*/  IMAD.WIDE.U32 R2, R8, -0x326172a9, RZ ;  /* 0xcd9e8d5708027825 */ /* 0x002fce00078e00ff */
[----:B------:R1:W1:Y:S01]  /*d1c0*/  MUFU.EX2 R29, R5 ;  /* 0x00000005001d7308 */ /* 0x0002620000000800 */
[C---:B------:R-:W-:Y:S02]  /*d1d0*/  LOP3.LUT R8, R2.reuse, 0xffff, RZ, 0xc0, !PT ;  /* 0x0000ffff02087812 */ /* 0x040fe400078ec0ff */
[----:B------:R-:W-:Y:S01]  /*d1e0*/  LOP3.LUT R12, R2, 0xff, RZ, 0xc0, !PT ;  /* 0x000000ff020c7812 */ /* 0x000fe200078ec0ff */
[----:B-----5:R-:W-:Y:S01]  /*d1f0*/  FFMA.FTZ R0, R192, c[0x0][0x23c], -R24 ;  /* 0x00008f00c0007a23 */ /* 0x020fe20000010818 */
[--C-:B------:R-:W-:Y:S02]  /*d200*/  SHF.R.U32.HI R7, RZ, 0x10, R2.reuse ;  /* 0x00000010ff077819 */ /* 0x100fe40000011602 */
[----:B------:R-:W-:Y:S02]  /*d210*/  SHF.R.U32.HI R11, RZ, 0x18, R2 ;  /* 0x00000018ff0b7819 */ /* 0x000fe40000011602 */
[----:B------:R-:W-:Y:S01]  /*d220*/  LOP3.LUT R2, R41, UR6, R4, 0x96, !PT ;  /* 0x0000000629027c12 */ /* 0x000fe2000f8e9604 */
[----:B------:R5:W-:Y:S01]  /*d230*/  MUFU.EX2 R197, R0 ;  /* 0x0000000000c57308 */ /* 0x000be20000000800 */
[----:B-1----:R-:W-:Y:S01]  /*d240*/  IMAD.WIDE.U32 R4, R13, -0x326172a9, RZ ;  /* 0xcd9e8d570d047825 */ /* 0x002fe200078e00ff */
[----:B------:R-:W-:-:S04]  /*d250*/  SHF.R.U32.HI R8, RZ, 0x8, R8 ;  /* 0x00000008ff087819 */ /* 0x000fc80000011608 */
[----:B------:R-:W-:Y:S02]  /*d260*/  LOP3.LUT R41, R5, UR7, R10, 0x96, !PT ;  /* 0x0000000705297c12 */ /* 0x000fe4000f8e960a */
[----:B---3--:R-:W-:Y:S01]  /*d270*/  FMNMX.FTZ R5, R6, R14, !PT ;  /* 0x0000000e06057209 */ /* 0x008fe20007810000 */
[----:B------:R-:W-:Y:S01]  /*d280*/  FMUL.FTZ R25, R135, c[0x0][0x23c] ;  /* 0x00008f0087197a20 */ /* 0x000fe20000410000 */
[----:B-----5:R-:W-:Y:S02]  /*d290*/  LOP3.LUT R0, R3, UR17, R46, 0x96, !PT ;  /* 0x0000001103007c12 */ /* 0x020fe4000f8e962e */
[----:B------:R-:W-:Y:S02]  /*d2a0*/  PRMT R22, R12, 0x5410, R8 ;  /* 0x000054100c167816 */ /* 0x000fe40000000008 */
[----:B------:R-:W-:Y:S02]  /*d2b0*/  LOP3.LUT R6, R0, 0xffff, RZ, 0xc0, !PT ;  /* 0x0000ffff00067812 */ /* 0x000fe400078ec0ff */
[----:B------:R-:W-:-:S02]  /*d2c0*/  FSETP.NEU.FTZ.AND P2, PT, R135, -INF , PT ;  /* 0xff8000008700780b */ /* 0x000fc40003f5d000 */
[----:B------:R-:W-:Y:S02]  /*d2d0*/  LOP3.LUT R8, R0, 0xff, RZ, 0xc0, !PT ;  /* 0x000000ff00087812 */ /* 0x000fe400078ec0ff */
[----:B------:R-:W-:Y:S02]  /*d2e0*/  SHF.R.U32.HI R6, RZ, 0x8, R6 ;  /* 0x00000008ff067819 */ /* 0x000fe40000011606 */
[----:B------:R-:W-:Y:S02]  /*d2f0*/  FSEL R25, R25, RZ, P2 ;  /* 0x000000ff19197208 */ /* 0x000fe40001000000 */
[----:B------:R-:W-:Y:S02]  /*d300*/  PRMT R20, R8, 0x5410, R6 ;  /* 0x0000541008147816 */ /* 0x000fe40000000006 */
[----:B------:R-:W1:Y:S01]  /*d310*/  SHFL.BFLY PT, R8, R5, 0x1, 0x1f ;  /* 0x0c201f0005087f89 */ /* 0x000e6200000e0000 */
[----:B------:R-:W-:Y:S01]  /*d320*/  LOP3.LUT R7, R7, 0xff, RZ, 0xc0, !PT ;  /* 0x000000ff07077812 */ /* 0x000fe200078ec0ff */
[----:B------:R-:W-:Y:S01]  /*d330*/  FFMA.FTZ R9, R198, c[0x0][0x23c], -R25 ;  /* 0x00008f00c6097a23 */ /* 0x000fe20000010819 */
[----:B--2---:R-:W-:Y:S01]  /*d340*/  FMNMX.FTZ R134, R134, R15, !PT ;  /* 0x0000000f86867209 */ /* 0x004fe20007810000 */
[----:B------:R-:W-:Y:S01]  /*d350*/  IMAD.WIDE.U32 R2, R2, -0x326172a9, RZ ;  /* 0xcd9e8d5702027825 */ /* 0x000fe200078e00ff */
[----:B------:R-:W-:Y:S01]  /*d360*/  PRMT R23, R7, 0x5410, R11 ;  /* 0x0000541007177816 */ /* 0x000fe2000000000b */
[----:B------:R2:W-:Y:S01]  /*d370*/  MUFU.EX2 R237, R9 ;  /* 0x0000000900ed7308 */ /* 0x0005e20000000800 */
[C---:B------:R-:W-:Y:S01]  /*d380*/  FSETP.NEU.FTZ.AND P1, PT, R134.reuse, -INF , PT ;  /* 0xff8000008600780b */ /* 0x040fe20003f3d000 */
[----:B------:R-:W-:Y:S01]  /*d390*/  FMUL.FTZ R18, R134, c[0x0][0x23c] ;  /* 0x00008f0086127a20 */ /* 0x000fe20000410000 */
[----:B------:R-:W-:-:S02]  /*d3a0*/  LOP3.LUT R12, R2, 0xff, RZ, 0xc0, !PT ;  /* 0x000000ff020c7812 */ /* 0x000fc400078ec0ff */
[--C-:B------:R-:W-:Y:S02]  /*d3b0*/  SHF.R.U32.HI R11, RZ, 0x10, R2.reuse ;  /* 0x00000010ff0b7819 */ /* 0x100fe40000011602 */
[----:B------:R-:W-:Y:S01]  /*d3c0*/  SHF.R.U32.HI R10, RZ, 0x18, R2 ;  /* 0x00000018ff0a7819 */ /* 0x000fe20000011602 */
[--C-:B------:R-:W-:Y:S01]  /*d3d0*/  FFMA.FTZ R7, R199, c[0x0][0x23c], -R25.reuse ;  /* 0x00008f00c7077a23 */ /* 0x100fe20000010819 */
[----:B------:R-:W-:Y:S02]  /*d3e0*/  LOP3.LUT R4, R3, UR17, R4, 0x96, !PT ;  /* 0x0000001103047c12 */ /* 0x000fe4000f8e9604 */
[----:B--2---:R-:W-:Y:S01]  /*d3f0*/  LOP3.LUT R9, R2, 0xffff, RZ, 0xc0, !PT ;  /* 0x0000ffff02097812 */ /* 0x004fe200078ec0ff */
[--C-:B------:R-:W-:Y:S01]  /*d400*/  FFMA.FTZ R2, R195, c[0x0][0x23c], -R25.reuse ;  /* 0x00008f00c3027a23 */ /* 0x100fe20000010819 */
[----:B------:R-:W-:Y:S01]  /*d410*/  FSEL R18, R18, RZ, P1 ;  /* 0x000000ff12127208 */ /* 0x000fe20000800000 */
[----:B------:R-:W-:Y:S02]  /*d420*/  FFMA.FTZ R3, R194, c[0x0][0x23c], -R25 ;  /* 0x00008f00c2037a23 */ /* 0x000fe40000010819 */
[----:B------:R2:W3:Y:S02]  /*d430*/  MUFU.EX2 R30, R2 ;  /* 0x00000002001e7308 */ /* 0x0004e40000000800 */
[----:B------:R-:W-:-:S06]  /*d440*/  FFMA.FTZ R6, R204, c[0x0][0x23c], -R18 ;  /* 0x00008f00cc067a23 */ /* 0x000fcc0000010812 */
[----:B------:R5:W-:Y:S01]  /*d450*/  MUFU.EX2 R192, R7 ;  /* 0x0000000700c07308 */ /* 0x000be20000000800 */
[----:B--2---:R-:W-:-:S07]  /*d460*/  SHF.R.U32.HI R2, RZ, 0x8, R9 ;  /* 0x00000008ff027819 */ /* 0x004fce0000011609 */
[----:B------:R2:W1:Y:S01]  /*d470*/  MUFU.EX2 R196, R3 ;  /* 0x0000000300c47308 */ /* 0x0004620000000800 */
[----:B------:R-:W-:Y:S01]  /*d480*/  PRMT R9, R12, 0x5410, R2 ;  /* 0x000054100c097816 */ /* 0x000fe20000000002 */
[----:B------:R-:W-:Y:S01]  /*d490*/  FFMA.FTZ R2, R205, c[0x0][0x23c], -R18 ;  /* 0x00008f00cd027a23 */ /* 0x000fe20000010812 */
[----:B-----5:R-:W-:-:S05]  /*d4a0*/  SHF.R.U32.HI R7, RZ, 0x18, R0 ;  /* 0x00000018ff077819 */ /* 0x020fca0000011600 */
[----:B------:R1:W-:Y:S01]  /*d4b0*/  MUFU.EX2 R198, R2 ;  /* 0x0000000200c67308 */ /* 0x0003e20000000800 */
[----:B--2---:R-:W-:Y:S02]  /*d4c0*/  SHF.R.U32.HI R3, RZ, 0x10, R0 ;  /* 0x00000010ff037819 */ /* 0x004fe40000011600 */
[----:B------:R-:W-:Y:S02]  /*d4d0*/  LOP3.LUT R0, R11, 0xff, RZ, 0xc0, !PT ;  /* 0x000000ff0b007812 */ /* 0x000fe400078ec0ff */
[----:B------:R-:W-:Y:S02]  /*d4e0*/  LOP3.LUT R3, R3, 0xff, RZ, 0xc0, !PT ;  /* 0x000000ff03037812 */ /* 0x000fe400078ec0ff */
[----:B------:R-:W-:Y:S02]  /*d4f0*/  PRMT R21, R0, 0x5410, R10 ;  /* 0x0000541000157816 */ /* 0x000fe4000000000a */
[----:B------:R-:W-:Y:S02]  /*d500*/  LOP3.LUT R0, R4, 0xffff, RZ, 0xc0, !PT ;  /* 0x0000ffff04007812 */ /* 0x000fe400078ec0ff */
[----:B-1----:R-:W-:Y:S01]  /*d510*/  FMNMX.FTZ R2, R5, R8, !PT ;  /* 0x0000000805027209 */ /* 0x002fe20007810000 */
[----:B------:R1:W-:Y:S01]  /*d520*/  MUFU.EX2 R247, R6 ;  /* 0x0000000600f77308 */ /* 0x0003e20000000800 */
[----:B------:R-:W-:-:S02]  /*d530*/  PRMT R13, R3, 0x5410, R7 ;  /* 0x00005410030d7816 */ /* 0x000fc40000000007 */
[----:B------:R-:W-:Y:S02]  /*d540*/  LOP3.LUT R7, R4, 0xff, RZ, 0xc0, !PT ;  /* 0x000000ff04077812 */ /* 0x000fe400078ec0ff */
[--C-:B------:R-:W-:Y:S01]  /*d550*/  SHF.R.U32.HI R3, RZ, 0x10, R4.reuse ;  /* 0x00000010ff037819 */ /* 0x100fe20000011604 */
[C---:B------:R-:W-:Y:S01]  /*d560*/  FMUL.FTZ R19, R2.reuse, c[0x0][0x23c] ;  /* 0x00008f0002137a20 */ /* 0x040fe20000410000 */
[----:B------:R-:W-:Y:S02]  /*d570*/  FSETP.NEU.FTZ.AND P0, PT, R2, -INF , PT ;  /* 0xff8000000200780b */ /* 0x000fe40003f1d000 */
[----:B------:R-:W-:Y:S02]  /*d580*/  LOP3.LUT R3, R3, 0xff, RZ, 0xc0, !PT ;  /* 0x000000ff03037812 */ /* 0x000fe400078ec0ff */
[----:B-1----:R-:W-:Y:S02]  /*d590*/  SHF.R.U32.HI R6, RZ, 0x18, R4 ;  /* 0x00000018ff067819 */ /* 0x002fe40000011604 */
[----:B------:R-:W-:Y:S01]  /*d5a0*/  SHF.R.U32.HI R4, RZ, 0x8, R0 ;  /* 0x00000008ff047819 */ /* 0x000fe20000011600 */
[----:B------:R-:W-:Y:S01]  /*d5b0*/  FFMA.FTZ R0, R223, c[0x0][0x23c], -R18 ;  /* 0x00008f00df007a23 */ /* 0x000fe20000010812 */
[----:B------:R-:W-:-:S03]  /*d5c0*/  FSEL R19, R19, RZ, P0 ;  /* 0x000000ff13137208 */ /* 0x000fc60000000000 */
[----:B------:R1:W-:Y:S01]  /*d5d0*/  MUFU.EX2 R67, R0 ;  /* 0x0000000000437308 */ /* 0x0003e20000000800 */
[----:B------:R-:W-:Y:S02]  /*d5e0*/  PRMT R17, R3, 0x5410, R6 ;  /* 0x0000541003117816 */ /* 0x000fe40000000006 */
[----:B------:R-:W-:Y:S01]  /*d5f0*/  FSEL R3, R136, RZ, P3 ;  /* 0x000000ff88037208 */ /* 0x000fe20001800000 */
[----:B-1----:R-:W-:-:S04]  /*d600*/  FFMA.FTZ R0, R232, c[0x0][0x23c], -R18 ;  /* 0x00008f00e8007a23 */ /* 0x002fc80000010812 */
[----:B------:R1:W2:Y:S01]  /*d610*/  MUFU.EX2 R31, R0 ;  /* 0x00000000001f7308 */ /* 0x0002a20000000800 */
[----:B------:R-:W-:Y:S01]  /*d620*/  FADD.FTZ R5, R246, -R3 ;  /* 0x80000003f6057221 */ /* 0x000fe20000010000 */
[----:B------:R-:W-:Y:S01]  /*d630*/  FSEL R3, R134, RZ, P1 ;  /* 0x000000ff86037208 */ /* 0x000fe20000800000 */
[----:B----4-:R-:W-:Y:S01]  /*d640*/  IMAD.MOV.U32 R193, RZ, RZ, R16 ;  /* 0x000000ffffc17224 */ /* 0x010fe200078e0010 */
[----:B------:R-:W-:Y:S02]  /*d650*/  PRMT R16, R7, 0x5410, R4 ;  /* 0x0000541007107816 */ /* 0x000fe40000000004 */
[----:B------:R-:W-:Y:S01]  /*d660*/  FSEL R4, R135, RZ, P2 ;  /* 0x000000ff87047208 */ /* 0x000fe20001000000 */
[----:B-1----:R-:W-:-:S04]  /*d670*/  FFMA.FTZ R0, R206, c[0x0][0x23c], -R19 ;  /* 0x00008f00ce007a23 */ /* 0x002fc80000010813 */
[----:B------:R1:W-:Y:S01]  /*d680*/  MUFU.EX2 R243, R0 ;  /* 0x0000000000f37308 */ /* 0x0003e20000000800 */
[----:B------:R-:W-:Y:S01]  /*d690*/  FADD.FTZ R6, R244, -R3 ;  /* 0x80000003f4067221 */ /* 0x000fe20000010000 */
[----:B------:R-:W-:Y:S01]  /*d6a0*/  PRMT R132, R132, 0x7054, R132 ;  /* 0x0000705484847816 */ /* 0x000fe20000000084 */
[----:B------:R-:W-:Y:S02]  /*d6b0*/  IMAD.MOV.U32 R244, RZ, RZ, R29 ;  /* 0x000000fffff47224 */ /* 0x000fe400078e001d */
[----:B------:R-:W-:Y:S02]  /*d6c0*/  FADD.FTZ R4, R245, -R4 ;  /* 0x80000004f5047221 */ /* 0x000fe40000010000 */
[----:B-1----:R-:W-:-:S04]  /*d6d0*/  FFMA.FTZ R0, R207, c[0x0][0x23c], -R19 ;  /* 0x00008f00cf007a23 */ /* 0x002fc80000010813 */
[----:B------:R1:W-:Y:S01]  /*d6e0*/  MUFU.EX2 R242, R0 ;  /* 0x0000000000f27308 */ /* 0x0003e20000000800 */
[--C-:B------:R-:W-:Y:S01]  /*d6f0*/  HSET2.LE.AND R14, R22, R132.reuse, PT ;  /* 0x00000084160e7233 */ /* 0x100fe20003803000 */
[----:B---3--:R-:W-:Y:S01]  /*d700*/  IMAD.MOV.U32 R245, RZ, RZ, R30 ;  /* 0x000000fffff57224 */ /* 0x008fe200078e001e */
[----:B------:R-:W-:Y:S01]  /*d710*/  HSET2.LE.AND R15, R23, R132, PT ;  /* 0x00000084170f7233 */ /* 0x000fe20003803000 */
[----:B-1----:R-:W-:-:S05]  /*d720*/  FSEL R0, R2, RZ, P0 ;  /* 0x000000ff02007208 */ /* 0x002fca0000000000 */
[----:B------:R-:W-:Y:S01]  /*d730*/  FADD.FTZ R7, R235, -R0 ;  /* 0x80000000eb077221 */ /* 0x000fe20000010000 */
[----:B------:R-:W-:-:S04]  /*d740*/  F2FP.PACK_AB R0, R244, R197 ;  /* 0x000000c5f400723e */ /* 0x000fc800000000ff */
[----:B------:R-:W-:Y:S02]  /*d750*/  LOP3.LUT R14, R14, R0, RZ, 0xc0, !PT ;  /* 0x000000000e0e7212 */ /* 0x000fe400078ec0ff */
[----:B------:R-:W-:Y:S01]  /*d760*/  F2FP.PACK_AB R0, R245, R196 ;  /* 0x000000c4f500723e */ /* 0x000fe200000000ff */
[----:B------:R-:W-:Y:S01]  /*d770*/  FFMA.FTZ R3, R233, c[0x0][0x23c], -R19 ;  /* 0x00008f00e9037a23 */ /* 0x000fe20000010813 */
[--C-:B------:R-:W-:Y:S02]  /*d780*/  HSET2.LE.AND R13, R13, R132.reuse, PT ;  /* 0x000000840d0d7233 */ /* 0x100fe40003803000 */
[----:B------:R-:W-:Y:S02]  /*d790*/  LOP3.LUT R15, R15, R0, RZ, 0xc0, !PT ;  /* 0x000000000f0f7212 */ /* 0x000fe400078ec0ff */
[----:B------:R-:W-:Y:S01]  /*d7a0*/  F2FP.PACK_AB R0, R192, R237 ;  /* 0x000000edc000723e */ /* 0x000fe200000000ff */
[----:B------:R1:W-:Y:S03]  /*d7b0*/  MUFU.EX2 R241, R3 ;  /* 0x0000000300f17308 */ /* 0x0003e60000000800 */
[----:B------:R-:W-:Y:S01]  /*d7c0*/  LOP3.LUT R13, R13, R0, RZ, 0xc0, !PT ;  /* 0x000000000d0d7212 */ /* 0x000fe200078ec0ff */
[----:B------:R-:W-:-:S02]  /*d7d0*/  HSET2.LE.AND R0, R9, R132, PT ;  /* 0x0000008409007233 */ /* 0x000fc40003803000 */
[----:B------:R-:W3:Y:S01]  /*d7e0*/  LDSM.16.MT88.4 R8, [R216+0x9000] ;  /* 0x00900000d808783b */ /* 0x000ee20000004200 */
[----:B------:R-:W-:Y:S01]  /*d7f0*/  HSET2.LE.AND R12, R20, R132, PT ;  /* 0x00000084140c7233 */ /* 0x000fe20003803000 */
[----:B-1----:R-:W-:-:S04]  /*d800*/  FFMA.FTZ R3, R234, c[0x0][0x23c], -R19 ;  /* 0x00008f00ea037a23 */ /* 0x002fc80000010813 */
[----:B------:R1:W4:Y:S01]  /*d810*/  MUFU.EX2 R240, R3 ;  /* 0x0000000300f07308 */ /* 0x0003220000000800 */
[----:B--2---:R-:W-:Y:S02]  /*d820*/  IMAD.MOV.U32 R246, RZ, RZ, R31 ;  /* 0x000000fffff67224 */ /* 0x004fe400078e001f */
[----:B------:R-:W-:Y:S02]  /*d830*/  FMUL.FTZ R56, R6, c[0x0][0x23c] ;  /* 0x00008f0006387a20 */ /* 0x000fe40000410000 */
[----:B------:R-:W-:Y:S02]  /*d840*/  FMUL.FTZ R59, R7, c[0x0][0x23c] ;  /* 0x00008f00073b7a20 */ /* 0x000fe40000410000 */
[----:B------:R-:W-:Y:S02]  /*d850*/  FMUL.FTZ R5, R5, c[0x0][0x23c] ;  /* 0x00008f0005057a20 */ /* 0x000fe40000410000 */
[----:B------:R-:W-:Y:S01]  /*d860*/  FMUL.FTZ R4, R4, c[0x0][0x23c] ;  /* 0x00008f0004047a20 */ /* 0x000fe20000410000 */
[----:B-1----:R-:W-:-:S04]  /*d870*/  F2FP.PACK_AB R3, R239, R193 ;  /* 0x000000c1ef03723e */ /* 0x002fc800000000ff */
[----:B------:R-:W-:Y:S02]  /*d880*/  LOP3.LUT R12, R12, R3, RZ, 0xc0, !PT ;  /* 0x000000030c0c7212 */ /* 0x000fe400078ec0ff */
[----:B------:R-:W-:Y:S01]  /*d890*/  F2FP.PACK_AB R3, R246, R67 ;  /* 0x00000043f603723e */ /* 0x000fe200000000ff */
[----:B------:R-:W1:Y:S03]  /*d8a0*/  MUFU.EX2 R58, R5 ;  /* 0x00000005003a7308 */ /* 0x000e660000000800 */
[----:B------:R-:W-:Y:S01]  /*d8b0*/  LOP3.LUT R6, R0, R3, RZ, 0xc0, !PT ;  /* 0x0000000300067212 */ /* 0x000fe200078ec0ff */
[--C-:B------:R-:W-:Y:S01]  /*d8c0*/  HSET2.LE.AND R0, R21, R132.reuse, PT ;  /* 0x0000008415007233 */ /* 0x100fe20003803000 */
[----:B----4-:R-:W-:Y:S01]  /*d8d0*/  F2FP.PACK_AB R3, R240, R241 ;  /* 0x000000f1f003723e */ /* 0x010fe200000000ff */
[----:B------:R-:W-:Y:S01]  /*d8e0*/  IMAD.MOV.U32 R238, RZ, RZ, R28 ;  /* 0x000000ffffee7224 */ /* 0x000fe200078e001c */
[----:B------:R-:W2:Y:S01]  /*d8f0*/  LDSM.16.MT88.4 R20, [R216+0xa000] ;  /* 0x00a00000d814783b */ /* 0x000ea20000004200 */
[----:B------:R4:W5:Y:S01]  /*d900*/  MUFU.EX2 R57, R4 ;  /* 0x0000000400397308 */ /* 0x0009620000000800 */
[----:B------:R-:W-:Y:S01]  /*d910*/  LOP3.LUT R7, R0, R3, RZ, 0xc0, !PT ;  /* 0x0000000300077212 */ /* 0x000fe200078ec0ff */
[----:B------:R-:W-:-:S06]  /*d920*/  HSET2.LE.AND R0, R16, R132, PT ;  /* 0x0000008410007233 */ /* 0x000fcc0003803000 */
[----:B------:R-:W3:Y:S01]  /*d930*/  MUFU.EX2 R56, R56 ;  /* 0x0000003800387308 */ /* 0x000ee20000000800 */
[----:B------:R-:W-:-:S07]  /*d940*/  F2FP.PACK_AB R3, R198, R247 ;  /* 0x000000f7c603723e */ /* 0x000fce00000000ff */
[----:B------:R-:W3:Y:S01]  /*d950*/  MUFU.EX2 R59, R59 ;  /* 0x0000003b003b7308 */ /* 0x000ee20000000800 */
[----:B----4-:R-:W-:Y:S01]  /*d960*/  LOP3.LUT R4, R0, R3, RZ, 0xc0, !PT ;  /* 0x0000000300047212 */ /* 0x010fe200078ec0ff */
[----:B------:R-:W-:Y:S01]  /*d970*/  HSET2.LE.AND R3, R17, R132, PT ;  /* 0x0000008411037233 */ /* 0x000fe20003803000 */
[----:B------:R-:W-:Y:S01]  /*d980*/  F2FP.PACK_AB R0, R242, R243 ;  /* 0x000000f3f200723e */ /* 0x000fe200000000ff */
[-C--:B-1----:R-:W-:Y:S01]  /*d990*/  FMUL.FTZ R140, R140, R58.reuse ;  /* 0x0000003a8c8c7220 */ /* 0x082fe20000410000 */
[----:B------:R-:W1:Y:S01]  /*d9a0*/  LDSM.16.MT88.4 R28, [R218+0xa000] ;  /* 0x00a00000da1c783b */ /* 0x000e620000004200 */
[----:B------:R-:W-:Y:S01]  /*d9b0*/  FMUL.FTZ R141, R141, R58 ;  /* 0x0000003a8d8d7220 */ /* 0x000fe20000410000 */
[----:B------:R-:W-:Y:S01]  /*d9c0*/  LOP3.LUT R5, R3, R0, RZ, 0xc0, !PT ;  /* 0x0000000003057212 */ /* 0x000fe200078ec0ff */
[-C--:B-----5:R-:W-:Y:S02]  /*d9d0*/  FMUL.FTZ R142, R142, R57.reuse ;  /* 0x000000398e8e7220 */ /* 0x0a0fe40000410000 */
[----:B------:R-:W-:-:S02]  /*d9e0*/  FMUL.FTZ R143, R143, R57 ;  /* 0x000000398f8f7220 */ /* 0x000fc40000410000 */
[-C--:B---3--:R-:W-:Y:S02]  /*d9f0*/  FMUL.FTZ R144, R144, R56.reuse ;  /* 0x0000003890907220 */ /* 0x088fe40000410000 */
[-C--:B------:R-:W-:Y:S02]  /*da00*/  FMUL.FTZ R145, R145, R56.reuse ;  /* 0x0000003891917220 */ /* 0x080fe40000410000 */
[-C--:B------:R-:W-:Y:S02]  /*da10*/  FMUL.FTZ R146, R146, R59.reuse ;  /* 0x0000003b92927220 */ /* 0x080fe40000410000 */
[----:B------:R-:W-:Y:S02]  /*da20*/  FMUL.FTZ R147, R147, R59 ;  /* 0x0000003b93937220 */ /* 0x000fe40000410000 */
[-C--:B------:R-:W-:Y:S02]  /*da30*/  FMUL.FTZ R148, R148, R56.reuse ;  /* 0x0000003894947220 */ /* 0x080fe40000410000 */
[----:B------:R-:W-:-:S02]  /*da40*/  FMUL.FTZ R149, R149, R56 ;  /* 0x0000003895957220 */ /* 0x000fc40000410000 */
[-C--:B------:R-:W-:Y:S02]  /*da50*/  FMUL.FTZ R150, R150, R59.reuse ;  /* 0x0000003b96967220 */ /* 0x080fe40000410000 */
[----:B------:R-:W-:Y:S02]  /*da60*/  FMUL.FTZ R151, R151, R59 ;  /* 0x0000003b97977220 */ /* 0x000fe40000410000 */
[-C--:B------:R-:W-:Y:S02]  /*da70*/  FMUL.FTZ R152, R152, R58.reuse ;  /* 0x0000003a98987220 */ /* 0x080fe40000410000 */
[----:B------:R-:W-:Y:S02]  /*da80*/  FMUL.FTZ R153, R153, R58 ;  /* 0x0000003a99997220 */ /* 0x000fe40000410000 */
[-C--:B------:R-:W-:Y:S02]  /*da90*/  FMUL.FTZ R154, R154, R57.reuse ;  /* 0x000000399a9a7220 */ /* 0x080fe40000410000 */
[----:B------:R-:W-:Y:S01]  /*daa0*/  FMUL.FTZ R155, R155, R57 ;  /* 0x000000399b9b7220 */ /* 0x000fe20000410000 */
[-C--:B------:R-:W-:Y:S08]  /*dab0*/  HMMA.16816.F32 R140, R12, R8.reuse, R140 ;  /* 0x000000080c8c723c */ /* 0x080ff0000000188c */
[C---:B------:R-:W-:Y:S08]  /*dac0*/  HMMA.16816.F32 R144, R4.reuse, R8, R144 ;  /* 0x000000080490723c */ /* 0x040ff00000001890 */
[-C--:B------:R-:W-:Y:S08]  /*dad0*/  HMMA.16816.F32 R148, R4, R10.reuse, R148 ;  /* 0x0000000a0494723c */ /* 0x080ff00000001894 */
[----:B------:R-:W-:Y:S01]  /*dae0*/  HMMA.16816.F32 R152, R12, R10, R152 ;  /* 0x0000000a0c98723c */ /* 0x000fe20000001898 */
[----:B------:R-:W3:Y:S01]  /*daf0*/  LDSM.16.MT88.4 R8, [R218+0xb000] ;  /* 0x00b00000da08783b */ /* 0x000ee20000004200 */
[----:B------:R-:W-:-:S02]  /*db00*/  FFMA.FTZ R0, R175, c[0x0][0x23c], -R18 ;  /* 0x00008f00af007a23 */ /* 0x000fc40000010812 */
[-C--:B------:R-:W-:Y:S02]  /*db10*/  FMUL.FTZ R72, R72, R56.reuse ;  /* 0x0000003848487220 */ /* 0x080fe40000410000 */
[-C--:B------:R-:W-:Y:S01]  /*db20*/  FMUL.FTZ R73, R73, R56.reuse ;  /* 0x0000003849497220 */ /* 0x080fe20000410000 */
[----:B------:R4:W-:Y:S01]  /*db30*/  MUFU.EX2 R235, R0 ;  /* 0x0000000000eb7308 */ /* 0x0009e20000000800 */
[-C--:B------:R-:W-:Y:S02]  /*db40*/  FMUL.FTZ R74, R74, R59.reuse ;  /* 0x0000003b4a4a7220 */ /* 0x080fe40000410000 */
[----:B------:R-:W-:Y:S02]  /*db50*/  FMUL.FTZ R75, R75, R59 ;  /* 0x0000003b4b4b7220 */ /* 0x000fe40000410000 */
[-C--:B------:R-:W-:Y:S02]  /*db60*/  FMUL.FTZ R76, R76, R56.reuse ;  /* 0x000000384c4c7220 */ /* 0x080fe40000410000 */
        /* <DEDUP_REMOVED lines=10> */
[----:B------:R-:W-:Y:S02]  /*dc10*/  FMUL.FTZ R95, R95, R59 ;  /* 0x0000003b5f5f7220 */ /* 0x000fe40000410000 */
        /* <DEDUP_REMOVED lines=24> */
[----:B----4-:R-:W-:Y:S02]  /*dda0*/  FFMA.FTZ R0, R174, c[0x0][0x23c], -R18 ;  /* 0x00008f00ae007a23 */ /* 0x010fe40000010812 */
[----:B------:R-:W-:Y:S01]  /*ddb0*/  IMAD.MOV.U32 R174, RZ, RZ, R237 ;  /* 0x000000ffffae7224 */ /* 0x000fe200078e00ed */
[----:B------:R-:W-:Y:S01]  /*ddc0*/  HMMA.16816.F32 R72, R4, R36, R72 ;  /* 0x000000240448723c */ /* 0x000fe20000001848 */
[----:B------:R4:W-:Y:S01]  /*ddd0*/  MUFU.EX2 R237, R0 ;  /* 0x0000000000ed7308 */ /* 0x0009e20000000800 */
[----:B------:R-:W-:-:S06]  /*dde0*/  FMUL.FTZ R164, R164, R58 ;  /* 0x0000003aa4a47220 */ /* 0x000fcc0000410000 */
[----:B------:R-:W-:Y:S01]  /*ddf0*/  HMMA.16816.F32 R76, R4, R38, R76 ;  /* 0x00000026044c723c */ /* 0x000fe2000000184c */
[----:B------:R-:W-:Y:S02]  /*de00*/  FMUL.FTZ R165, R165, R58 ;  /* 0x0000003aa5a57220 */ /* 0x000fe40000410000 */
[----:B------:R-:W-:-:S05]  /*de10*/  FMUL.FTZ R166, R166, R57 ;  /* 0x00000039a6a67220 */ /* 0x000fca0000410000 */
[----:B--2---:R-:W-:Y:S01]  /*de20*/  HMMA.16816.F32 R88, R4, R20, R88 ;  /* 0x000000140458723c */ /* 0x004fe20000001858 */
[----:B----4-:R-:W-:Y:S02]  /*de30*/  FFMA.FTZ R0, R172, c[0x0][0x23c], -R18 ;  /* 0x00008f00ac007a23 */ /* 0x010fe40000010812 */
[----:B------:R-:W-:-:S05]  /*de40*/  IMAD.MOV.U32 R172, RZ, RZ, R238 ;  /* 0x000000ffffac7224 */ /* 0x000fca00078e00ee */
[----:B------:R-:W-:Y:S01]  /*de50*/  HMMA.16816.F32 R92, R4, R22, R92 ;  /* 0x00000016045c723c */ /* 0x000fe2000000185c */
[----:B------:R2:W-:Y:S01]  /*de60*/  MUFU.EX2 R238, R0 ;  /* 0x0000000000ee7308 */ /* 0x0005e20000000800 */
[----:B------:R-:W-:-:S06]  /*de70*/  FMUL.FTZ R167, R167, R57 ;  /* 0x00000039a7a77220 */ /* 0x000fcc0000410000 */
[----:B-1----:R-:W-:Y:S01]  /*de80*/  HMMA.16816.F32 R104, R4, R28, R104 ;  /* 0x0000001c0468723c */ /* 0x002fe20000001868 */
[----:B------:R-:W-:-:S07]  /*de90*/  FMUL.FTZ R68, R68, R58 ;  /* 0x0000003a44447220 */ /* 0x000fce0000410000 */
[----:B------:R-:W-:Y:S01]  /*dea0*/  HMMA.16816.F32 R156, R4, R30, R156 ;  /* 0x0000001e049c723c */ /* 0x000fe2000000189c */
[----:B--2---:R-:W-:-:S07]  /*deb0*/  FFMA.FTZ R0, R173, c[0x0][0x23c], -R18 ;  /* 0x00008f00ad007a23 */ /* 0x004fce0000010812 */
[----:B------:R-:W-:Y:S01]  /*dec0*/  HMMA.16816.F32 R160, R4, R32, R160 ;  /* 0x0000002004a0723c */ /* 0x000fe200000018a0 */
[----:B------:R-:W-:-:S07]  /*ded0*/  FMUL.FTZ R69, R69, R58 ;  /* 0x0000003a45457220 */ /* 0x000fce0000410000 */
[----:B------:R-:W-:Y:S01]  /*dee0*/  HMMA.16816.F32 R116, R4, R34, R116 ;  /* 0x000000220474723c */ /* 0x000fe20000001874 */
[----:B------:R-:W-:-:S07]  /*def0*/  FMUL.FTZ R70, R70, R57 ;  /* 0x0000003946467220 */ /* 0x000fce0000410000 */
[----:B---3--:R-:W-:Y:S01]  /*df00*/  HMMA.16816.F32 R124, R4, R8, R124 ;  /* 0x00000008047c723c */ /* 0x008fe2000000187c */
[----:B------:R-:W-:-:S07]  /*df10*/  FMUL.FTZ R71, R71, R57 ;  /* 0x0000003947477220 */ /* 0x000fce0000410000 */
[----:B------:R-:W-:Y:S01]  /*df20*/  HMMA.16816.F32 R128, R4, R10, R128 ;  /* 0x0000000a0480723c */ /* 0x000fe20000001880 */
[----:B------:R-:W-:-:S06]  /*df30*/  FMUL.FTZ R80, R80, R58 ;  /* 0x0000003a50507220 */ /* 0x000fcc0000410000 */
[----:B------:R-:W-:-:S04]  /*df40*/  IMAD.WIDE.U32 R4, R41, -0x2daee0ad, RZ ;  /* 0xd2511f5329047825 */ /* 0x000fc800078e00ff */
[-C--:B------:R-:W-:Y:S01]  /*df50*/  FMUL.FTZ R81, R81, R58.reuse ;  /* 0x0000003a51517220 */ /* 0x080fe20000410000 */
[----:B------:R-:W-:Y:S01]  /*df60*/  LOP3.LUT R3, R4, 0xffff, RZ, 0xc0, !PT ;  /* 0x0000ffff04037812 */ /* 0x000fe200078ec0ff */
        /* <DEDUP_REMOVED lines=29> */
[----:B------:R-:W-:Y:S02]  /*e140*/  FMUL.FTZ R171, R171, R57 ;  /* 0x00000039abab7220 */ /* 0x000fe40000410000 */
[----:B------:R-:W-:Y:S01]  /*e150*/  IMAD.MOV.U32 R173, RZ, RZ, R239 ;  /* 0x000000ffffad7224 */ /* 0x000fe200078e00ef */
[----:B------:R-:W-:Y:S01]  /*e160*/  SHF.R.U32.HI R7, RZ, 0x8, R3 ;  /* 0x00000008ff077819 */ /* 0x000fe20000011603 */
[----:B------:R1:W2:Y:S01]  /*e170*/  MUFU.EX2 R239, R0 ;  /* 0x0000000000ef7308 */ /* 0x0002a20000000800 */
[----:B------:R-:W-:Y:S01]  /*e180*/  FFMA.FTZ R3, R60, c[0x0][0x23c], -R19 ;  /* 0x00008f003c037a23 */ /* 0x000fe20000010813 */
[----:B------:R-:W-:Y:S01]  /*e190*/  HMMA.16816.F32 R164, R12, R8, R164 ;  /* 0x000000080ca4723c */ /* 0x000fe200000018a4 */
[----:B------:R-:W-:Y:S02]  /*e1a0*/  IMAD.MOV.U32 R175, RZ, RZ, R193 ;  /* 0x000000ffffaf7224 */ /* 0x000fe400078e00c1 */
[----:B------:R-:W-:Y:S02]  /*e1b0*/  IMAD.MOV.U32 R60, RZ, RZ, R192 ;  /* 0x000000ffff3c7224 */ /* 0x000fe400078e00c0 */
[----:B------:R-:W-:-:S02]  /*e1c0*/  FFMA.FTZ R6, R64, c[0x0][0x23c], -R19 ;  /* 0x00008f0040067a23 */ /* 0x000fc40000010813 */
[----:B------:R-:W-:Y:S01]  /*e1d0*/  LOP3.LUT R8, R4, 0xff, RZ, 0xc0, !PT ;  /* 0x000000ff04087812 */ /* 0x000fe200078ec0ff */
[----:B------:R-:W-:Y:S01]  /*e1e0*/  HMMA.16816.F32 R68, R12, R36, R68 ;  /* 0x000000240c44723c */ /* 0x000fe20000001844 */
[----:B------:R-:W-:Y:S01]  /*e1f0*/  SHF.R.U32.HI R9, RZ, 0x18, R4 ;  /* 0x00000018ff097819 */ /* 0x000fe20000011604 */
[----:B------:R-:W-:Y:S01]  /*e200*/  IMAD.MOV.U32 R192, RZ, RZ, R42 ;  /* 0x000000ffffc07224 */ /* 0x000fe200078e002a */
[----:B-1----:R-:W-:Y:S01]  /*e210*/  LOP3.LUT R0, R5, UR16, R40, 0x96, !PT ;  /* 0x0000001005007c12 */ /* 0x002fe2000f8e9628 */
[----:B------:R-:W-:-:S04]  /*e220*/  IMAD.MOV.U32 R193, RZ, RZ, R43 ;  /* 0x000000ffffc17224 */ /* 0x000fc800078e002b */
[C---:B------:R-:W-:Y:S01]  /*e230*/  HMMA.16816.F32 R80, R12.reuse, R38, R80 ;  /* 0x000000260c50723c */ /* 0x040fe20000001850 */
[----:B------:R-:W-:Y:S01]  /*e240*/  SHF.R.U32.HI R5, RZ, 0x10, R4 ;  /* 0x00000010ff057819 */ /* 0x000fe20000011604 */
[----:B------:R-:W-:Y:S01]  /*e250*/  LDSM.16.MT88.4 R36, [R216+0xb400] ;  /* 0x00b40000d824783b */ /* 0x000fe20000004200 */
[----:B------:R-:W-:Y:S01]  /*e260*/  LOP3.LUT R4, R0, 0xffff, RZ, 0xc0, !PT ;  /* 0x0000ffff00047812 */ /* 0x000fe200078ec0ff */
[----:B------:R1:W-:Y:S02]  /*e270*/  MUFU.EX2 R234, R3 ;  /* 0x0000000300ea7308 */ /* 0x0003e40000000800 */
[----:B------:R-:W-:Y:S02]  /*e280*/  LDSM.16.MT88.4 R40, [R218+0xb400] ;  /* 0x00b40000da28783b */ /* 0x000fe40000004200 */
[----:B------:R-:W-:Y:S01]  /*e290*/  HMMA.16816.F32 R84, R12, R20, R84 ;  /* 0x000000140c54723c */ /* 0x000fe20000001854 */
[----:B------:R-:W-:-:S03]  /*e2a0*/  PRMT R8, R8, 0x5410, R7 ;  /* 0x0000541008087816 */ /* 0x000fc60000000007 */
[----:B------:R3:W4:Y:S04]  /*e2b0*/  MUFU.EX2 R233, R6 ;  /* 0x0000000600e97308 */ /* 0x0007280000000800 */
[----:B------:R-:W-:Y:S01]  /*e2c0*/  HMMA.16816.F32 R96, R12, R22, R96 ;  /* 0x000000160c60723c */ /* 0x000fe20000001860 */
[----:B------:R-:W5:Y:S01]  /*e2d0*/  LDSM.16.MT88.4 R20, [R216+0x9400] ;  /* 0x00940000d814783b */ /* 0x000f620000004200 */
[----:B-1----:R-:W-:-:S06]  /*e2e0*/  LOP3.LUT R3, R5, 0xff, RZ, 0xc0, !PT ;  /* 0x000000ff05037812 */ /* 0x002fcc00078ec0ff */
[----:B------:R-:W-:Y:S01]  /*e2f0*/  HMMA.16816.F32 R100, R12, R28, R100 ;  /* 0x0000001c0c64723c */ /* 0x000fe20000001864 */
[----:B------:R-:W-:-:S07]  /*e300*/  LOP3.LUT R5, R0, 0xff, RZ, 0xc0, !PT ;  /* 0x000000ff00057812 */ /* 0x000fce00078ec0ff */
[----:B------:R-:W-:Y:S01]  /*e310*/  HMMA.16816.F32 R108, R12, R30, R108 ;  /* 0x0000001e0c6c723c */ /* 0x000fe2000000186c */
[----:B------:R-:W-:Y:S01]  /*e320*/  LDSM.16.MT88.4 R28, [R216+0xa400] ;  /* 0x00a40000d81c783b */ /* 0x000fe20000004200 */
[----:B---3--:R-:W-:-:S06]  /*e330*/  SHF.R.U32.HI R6, RZ, 0x8, R4 ;  /* 0x00000008ff067819 */ /* 0x008fcc0000011604 */
[C---:B------:R-:W-:Y:S08]  /*e340*/  HMMA.16816.F32 R52, R12.reuse, R32, R112 ;  /* 0x000000200c34723c */ /* 0x040ff00000001870 */
[C---:B------:R-:W-:Y:S01]  /*e350*/  HMMA.16816.F32 R120, R12.reuse, R34, R120 ;  /* 0x000000220c78723c */ /* 0x040fe20000001878 */
[----:B------:R-:W-:Y:S07]  /*e360*/  LDSM.16.MT88.4 R32, [R218+0xa400] ;  /* 0x00a40000da20783b */ /* 0x000fee0000004200 */
[----:B------:R-:W-:Y:S01]  /*e370*/  HMMA.16816.F32 R168, R12, R10, R168 ;  /* 0x0000000a0ca8723c */ /* 0x000fe200000018a8 */
[----:B------:R-:W1:Y:S01]  /*e380*/  LDSM.16.MT88.4 R12, [R218+0x9400] ;  /* 0x00940000da0c783b */ /* 0x000e620000004200 */
[----:B------:R-:W-:Y:S01]  /*e390*/  PRMT R7, R3, 0x5410, R9 ;  /* 0x0000541003077816 */ /* 0x000fe20000000009 */
[--C-:B------:R-:W-:Y:S01]  /*e3a0*/  FFMA.FTZ R4, R176, c[0x0][0x23c], -R19.reuse ;  /* 0x00008f00b0047a23 */ /* 0x100fe20000010813 */
[----:B------:R-:W-:Y:S01]  /*e3b0*/  PRMT R9, R5, 0x5410, R6 ;  /* 0x0000541005097816 */ /* 0x000fe20000000006 */
[----:B------:R-:W-:-:S02]  /*e3c0*/  FFMA.FTZ R6, R65, c[0x0][0x23c], -R19 ;  /* 0x00008f0041067a23 */ /* 0x000fc40000010813 */
[----:B------:R3:W-:Y:S01]  /*e3d0*/  MUFU.EX2 R223, R4 ;  /* 0x0000000400df7308 */ /* 0x0007e20000000800 */
[----:B------:R-:W-:-:S07]  /*e3e0*/  SHF.R.U32.HI R3, RZ, 0x10, R0 ;  /* 0x00000010ff037819 */ /* 0x000fce0000011600 */
[----:B------:R5:W5:Y:S01]  /*e3f0*/  MUFU.EX2 R232, R6 ;  /* 0x0000000600e87308 */ /* 0x000b620000000800 */
[----:B------:R-:W-:Y:S01]  /*e400*/  SHF.R.U32.HI R5, RZ, 0x18, R0 ;  /* 0x00000018ff057819 */ /* 0x000fe20000011600 */
[--C-:B------:R-:W-:Y:S01]  /*e410*/  HSET2.LE.AND R0, R8, R132.reuse, PT ;  /* 0x0000008408007233 */ /* 0x100fe20003803000 */
[----:B---3--:R-:W-:Y:S02]  /*e420*/  LOP3.LUT R4, R3, 0xff, RZ, 0xc0, !PT ;  /* 0x000000ff03047812 */ /* 0x008fe400078ec0ff */
[----:B--2---:R-:W-:Y:S02]  /*e430*/  F2FP.PACK_AB R3, R239, R238 ;  /* 0x000000eeef03723e */ /* 0x004fe400000000ff */
[----:B------:R-:W-:Y:S01]  /*e440*/  PRMT R5, R4, 0x5410, R5 ;  /* 0x0000541004057816 */ /* 0x000fe20000000005 */
[--C-:B------:R-:W-:Y:S01]  /*e450*/  HSET2.LE.AND R7, R7, R132.reuse, PT ;  /* 0x0000008407077233 */ /* 0x100fe20003803000 */
[----:B----4-:R-:W-:Y:S02]  /*e460*/  F2FP.PACK_AB R4, R234, R233 ;  /* 0x000000e9ea04723e */ /* 0x010fe400000000ff */
[----:B-----5:R-:W-:Y:S01]  /*e470*/  LOP3.LUT R6, R0, R3, RZ, 0xc0, !PT ;  /* 0x0000000300067212 */ /* 0x020fe200078ec0ff */
[--C-:B------:R-:W-:Y:S01]  /*e480*/  HSET2.LE.AND R0, R9, R132.reuse, PT ;  /* 0x0000008409007233 */ /* 0x100fe20003803000 */
[----:B------:R-:W-:Y:S01]  /*e490*/  F2FP.PACK_AB R3, R237, R235 ;  /* 0x000000ebed03723e */ /* 0x000fe200000000ff */
[----:B------:R-:W-:Y:S01]  /*e4a0*/  HSET2.LE.AND R5, R5, R132, PT ;  /* 0x0000008405057233 */ /* 0x000fe20003803000 */
[----:B------:R-:W-:-:S02]  /*e4b0*/  F2FP.PACK_AB R8, R232, R223 ;  /* 0x000000dfe808723e */ /* 0x000fc400000000ff */
[----:B------:R-:W-:Y:S02]  /*e4c0*/  LOP3.LUT R7, R7, R4, RZ, 0xc0, !PT ;  /* 0x0000000407077212 */ /* 0x000fe400078ec0ff */
[----:B------:R-:W-:Y:S01]  /*e4d0*/  LOP3.LUT R4, R0, R3, RZ, 0xc0, !PT ;  /* 0x0000000300047212 */ /* 0x000fe200078ec0ff */
[----:B------:R-:W-:Y:S01]  /*e4e0*/  FFMA.FTZ R0, R224, c[0x0][0x23c], -R24 ;  /* 0x00008f00e0007a23 */ /* 0x000fe20000010818 */
[----:B------:R-:W-:Y:S02]  /*e4f0*/  LOP3.LUT R5, R5, R8, RZ, 0xc0, !PT ;  /* 0x0000000805057212 */ /* 0x000fe400078ec0ff */
[----:B------:R-:W-:Y:S01]  /*e500*/  LOP3.LUT R3, R47, UR7, R50, 0x96, !PT ;  /* 0x000000072f037c12 */ /* 0x000fe2000f8e9632 */
[----:B------:R2:W-:Y:S04]  /*e510*/  MUFU.EX2 R204, R0 ;  /* 0x0000000000cc7308 */ /* 0x0005e80000000800 */
[C---:B------:R-:W-:Y:S08]  /*e520*/  HMMA.16816.F32 R144, R4.reuse, R20, R144 ;  /* 0x000000140490723c */ /* 0x040ff00000001890 */
[----:B------:R-:W-:Y:S01]  /*e530*/  HMMA.16816.F32 R148, R4, R22, R148 ;  /* 0x000000160494723c */ /* 0x000fe20000001894 */
[----:B--2---:R-:W-:-:S07]  /*e540*/  FFMA.FTZ R0, R225, c[0x0][0x23c], -R24 ;  /* 0x00008f00e1007a23 */ /* 0x004fce0000010818 */
[C---:B-1----:R-:W-:Y:S01]  /*e550*/  HMMA.16816.F32 R72, R4.reuse, R12, R72 ;  /* 0x0000000c0448723c */ /* 0x042fe20000001848 */
[----:B------:R1:W-:Y:S07]  /*e560*/  MUFU.EX2 R205, R0 ;  /* 0x0000000000cd7308 */ /* 0x0003ee0000000800 */
[C---:B------:R-:W-:Y:S08]  /*e570*/  HMMA.16816.F32 R76, R4.reuse, R14, R76 ;  /* 0x0000000e044c723c */ /* 0x040ff0000000184c */
[----:B------:R-:W-:Y:S01]  /*e580*/  HMMA.16816.F32 R88, R4, R28, R88 ;  /* 0x0000001c0458723c */ /* 0x000fe20000001858 */
[----:B-1----:R-:W-:-:S07]  /*e590*/  FFMA.FTZ R0, R66, c[0x0][0x23c], -R24 ;  /* 0x00008f0042007a23 */ /* 0x002fce0000010818 */
[C---:B------:R-:W-:Y:S01]  /*e5a0*/  HMMA.16816.F32 R92, R4.reuse, R30, R92 ;  /* 0x0000001e045c723c */ /* 0x040fe2000000185c */
[----:B------:R1:W-:Y:S07]  /*e5b0*/  MUFU.EX2 R207, R0 ;  /* 0x0000000000cf7308 */ /* 0x0003ee0000000800 */
[C---:B------:R-:W-:Y:S08]  /*e5c0*/  HMMA.16816.F32 R104, R4.reuse, R32, R104 ;  /* 0x000000200468723c */ /* 0x040ff00000001868 */
[C---:B------:R-:W-:Y:S08]  /*e5d0*/  HMMA.16816.F32 R156, R4.reuse, R34, R156 ;  /* 0x00000022049c723c */ /* 0x040ff0000000189c */
[C---:B------:R-:W-:Y:S08]  /*e5e0*/  HMMA.16816.F32 R160, R4.reuse, R36, R160 ;  /* 0x0000002404a0723c */ /* 0x040ff000000018a0 */
[C---:B------:R-:W-:Y:S08]  /*e5f0*/  HMMA.16816.F32 R116, R4.reuse, R38, R116 ;  /* 0x000000260474723c */ /* 0x040ff00000001874 */
[C---:B------:R-:W-:Y:S08]  /*e600*/  HMMA.16816.F32 R124, R4.reuse, R40, R124 ;  /* 0x00000028047c723c */ /* 0x040ff0000000187c */
[----:B------:R-:W-:Y:S07]  /*e610*/  HMMA.16816.F32 R128, R4, R42, R128 ;  /* 0x0000002a0480723c */ /* 0x000fee0000001880 */
[----:B------:R-:W-:-:S05]  /*e620*/  IMAD.WIDE.U32 R4, R3, -0x2daee0ad, RZ ;  /* 0xd2511f5303047825 */ /* 0x000fca00078e00ff */
[C---:B------:R-:W-:Y:S02]  /*e630*/  LOP3.LUT R3, R4.reuse, 0xffff, RZ, 0xc0, !PT ;  /* 0x0000ffff04037812 */ /* 0x040fe400078ec0ff */
[----:B-1----:R-:W-:Y:S02]  /*e640*/  LOP3.LUT R0, R5, UR16, R48, 0x96, !PT ;  /* 0x0000001005007c12 */ /* 0x002fe4000f8e9630 */
[----:B------:R-:W-:Y:S02]  /*e650*/  LOP3.LUT R8, R4, 0xff, RZ, 0xc0, !PT ;  /* 0x000000ff04087812 */ /* 0x000fe400078ec0ff */
[--C-:B------:R-:W-:Y:S02]  /*e660*/  SHF.R.U32.HI R7, RZ, 0x10, R4.reuse ;  /* 0x00000010ff077819 */ /* 0x100fe40000011604 */
[----:B------:R-:W-:Y:S01]  /*e670*/  SHF.R.U32.HI R5, RZ, 0x18, R4 ;  /* 0x00000018ff057819 */ /* 0x000fe20000011604 */
[----:B------:R-:W-:Y:S01]  /*e680*/  FFMA.FTZ R4, R138, c[0x0][0x23c], -R25 ;  /* 0x00008f008a047a23 */ /* 0x000fe20000010819 */
[----:B------:R-:W-:Y:S01]  /*e690*/  SHF.R.U32.HI R3, RZ, 0x8, R3 ;  /* 0x00000008ff037819 */ /* 0x000fe20000011603 */
[----:B------:R-:W-:-:S02]  /*e6a0*/  FFMA.FTZ R6, R137, c[0x0][0x23c], -R24 ;  /* 0x00008f0089067a23 */ /* 0x000fc40000010818 */
[----:B------:R-:W-:Y:S01]  /*e6b0*/  IMAD.MOV.U32 R137, RZ, RZ, R198 ;  /* 0x000000ffff897224 */ /* 0x000fe200078e00c6 */
[----:B------:R-:W-:Y:S01]  /*e6c0*/  PRMT R8, R8, 0x5410, R3 ;  /* 0x0000541008087816 */ /* 0x000fe20000000003 */
[----:B------:R1:W-:Y:S01]  /*e6d0*/  MUFU.EX2 R198, R4 ;  /* 0x0000000400c67308 */ /* 0x0003e20000000800 */
[----:B------:R-:W-:-:S07]  /*e6e0*/  LOP3.LUT R3, R7, 0xff, RZ, 0xc0, !PT ;  /* 0x000000ff07037812 */ /* 0x000fce00078ec0ff */
[----:B------:R2:W3:Y:S01]  /*e6f0*/  MUFU.EX2 R206, R6 ;  /* 0x0000000600ce7308 */ /* 0x0004e20000000800 */
[----:B------:R-:W-:Y:S01]  /*e700*/  PRMT R7, R3, 0x5410, R5 ;  /* 0x0000541003077816 */ /* 0x000fe20000000005 */
[----:B-1----:R-:W-:Y:S01]  /*e710*/  FFMA.FTZ R4, R139, c[0x0][0x23c], -R25 ;  /* 0x00008f008b047a23 */ /* 0x002fe20000010819 */
[----:B------:R-:W-:-:S05]  /*e720*/  SHF.R.U32.HI R3, RZ, 0x10, R0 ;  /* 0x00000010ff037819 */ /* 0x000fca0000011600 */
[----:B------:R1:W4:Y:S01]  /*e730*/  MUFU.EX2 R199, R4 ;  /* 0x0000000400c77308 */ /* 0x0003220000000800 */
[----:B------:R-:W-:Y:S02]  /*e740*/  SHF.R.U32.HI R5, RZ, 0x18, R0 ;  /* 0x00000018ff057819 */ /* 0x000fe40000011600 */
[C---:B--2---:R-:W-:Y:S01]  /*e750*/  LOP3.LUT R6, R0.reuse, 0xff, RZ, 0xc0, !PT ;  /* 0x000000ff00067812 */ /* 0x044fe200078ec0ff */
[----:B------:R-:W-:Y:S01]  /*e760*/  IMAD.MOV.U32 R138, RZ, RZ, R197 ;  /* 0x000000ffff8a7224 */ /* 0x000fe200078e00c5 */
[----:B-1----:R-:W-:Y:S02]  /*e770*/  LOP3.LUT R4, R0, 0xffff, RZ, 0xc0, !PT ;  /* 0x0000ffff00047812 */ /* 0x002fe400078ec0ff */
[----:B------:R-:W-:Y:S02]  /*e780*/  LOP3.LUT R0, R3, 0xff, RZ, 0xc0, !PT ;  /* 0x000000ff03007812 */ /* 0x000fe400078ec0ff */
[----:B------:R-:W-:Y:S01]  /*e790*/  SHF.R.U32.HI R4, RZ, 0x8, R4 ;  /* 0x00000008ff047819 */ /* 0x000fe20000011604 */
[----:B------:R-:W-:Y:S01]  /*e7a0*/  FFMA.FTZ R3, R226, c[0x0][0x23c], -R25 ;  /* 0x00008f00e2037a23 */ /* 0x000fe20000010819 */
[----:B------:R-:W-:-:S02]  /*e7b0*/  PRMT R5, R0, 0x5410, R5 ;  /* 0x0000541000057816 */ /* 0x000fc40000000005 */
[----:B------:R-:W-:Y:S01]  /*e7c0*/  PRMT R6, R6, 0x5410, R4 ;  /* 0x0000541006067816 */ /* 0x000fe20000000004 */
[----:B------:R-:W-:Y:S01]  /*e7d0*/  FFMA.FTZ R4, R227, c[0x0][0x23c], -R25 ;  /* 0x00008f00e3047a23 */ /* 0x000fe20000010819 */
[----:B------:R3:W-:Y:S01]  /*e7e0*/  MUFU.EX2 R197, R3 ;  /* 0x0000000300c57308 */ /* 0x0007e20000000800 */
[----:B------:R-:W-:Y:S01]  /*e7f0*/  HSET2.LE.AND R0, R8, R132, PT ;  /* 0x0000008408007233 */ /* 0x000fe20003803000 */
[----:B------:R-:W-:-:S06]  /*e800*/  IMAD.MOV.U32 R225, RZ, RZ, R196 ;  /* 0x000000ffffe17224 */ /* 0x000fcc00078e00c4 */
[----:B------:R-:W1:Y:S01]  /*e810*/  MUFU.EX2 R196, R4 ;  /* 0x0000000400c47308 */ /* 0x000e620000000800 */
[----:B---3--:R-:W-:-:S04]  /*e820*/  F2FP.PACK_AB R3, R206, R207 ;  /* 0x000000cfce03723e */ /* 0x008fc800000000ff */
[----:B------:R-:W-:Y:S01]  /*e830*/  LOP3.LUT R10, R0, R3, RZ, 0xc0, !PT ;  /* 0x00000003000a7212 */ /* 0x000fe200078ec0ff */
[----:B------:R-:W-:Y:S01]  /*e840*/  HSET2.LE.AND R0, R7, R132, PT ;  /* 0x0000008407007233 */ /* 0x000fe20003803000 */
[----:B----4-:R-:W-:-:S04]  /*e850*/  F2FP.PACK_AB R3, R199, R198 ;  /* 0x000000c6c703723e */ /* 0x010fc800000000ff */
[----:B------:R-:W-:Y:S01]  /*e860*/  LOP3.LUT R11, R0, R3, RZ, 0xc0, !PT ;  /* 0x00000003000b7212 */ /* 0x000fe200078ec0ff */
[----:B------:R-:W-:Y:S01]  /*e870*/  HSET2.LE.AND R0, R6, R132, PT ;  /* 0x0000008406007233 */ /* 0x000fe20003803000 */
[----:B------:R-:W-:-:S04]  /*e880*/  F2FP.PACK_AB R3, R205, R204 ;  /* 0x000000cccd03723e */ /* 0x000fc800000000ff */
[----:B------:R-:W-:Y:S01]  /*e890*/  LOP3.LUT R8, R0, R3, RZ, 0xc0, !PT ;  /* 0x0000000300087212 */ /* 0x000fe200078ec0ff */
[----:B------:R-:W-:Y:S01]  /*e8a0*/  HSET2.LE.AND R0, R5, R132, PT ;  /* 0x0000008405007233 */ /* 0x000fe20003803000 */
[----:B-1----:R-:W-:Y:S01]  /*e8b0*/  F2FP.PACK_AB R3, R196, R197 ;  /* 0x000000c5c403723e */ /* 0x002fe200000000ff */
[----:B------:R-:W-:-:S03]  /*e8c0*/  UIADD3 UR4, UR4, 0x1, URZ ;  /* 0x0000000104047890 */ /* 0x000fc6000fffe03f */
[----:B------:R-:W-:Y:S01]  /*e8d0*/  LOP3.LUT R9, R0, R3, RZ, 0xc0, !PT ;  /* 0x0000000300097212 */ /* 0x000fe200078ec0ff */
[----:B------:R-:W-:-:S05]  /*e8e0*/  IMAD.U32 R0, RZ, RZ, UR27 ;  /* 0x0000001bff007e24 */ /* 0x000fca000f8e00ff */
[----:B------:R-:W-:Y:S01]  /*e8f0*/  LOP3.LUT R0, R63, UR4, R0, 0x96, !PT ;  /* 0x000000043f007c12 */ /* 0x000fe2000f8e9600 */
[----:B------:R-:W-:Y:S07]  /*e900*/  HMMA.16816.F32 R68, R8, R12, R68 ;  /* 0x0000000c0844723c */ /* 0x000fee0000001844 */
[----:B------:R-:W-:-:S05]  /*e910*/  IMAD.WIDE.U32 R12, R0, -0x326172a9, RZ ;  /* 0xcd9e8d57000c7825 */ /* 0x000fca00078e00ff */
[----:B------:R-:W-:Y:S02]  /*e920*/  LOP3.LUT R0, R13, UR15, R236, 0x96, !PT ;  /* 0x0000000f0d007c12 */ /* 0x000fe4000f8e96ec */
[----:B------:R-:W-:-:S03]  /*e930*/  LOP3.LUT R3, R27, UR13, R12, 0x96, !PT ;  /* 0x0000000d1b037c12 */ /* 0x000fc6000f8e960c */
[----:B------:R-:W-:-:S04]  /*e940*/  IMAD.WIDE.U32 R4, R0, -0x2daee0ad, RZ ;  /* 0xd2511f5300047825 */ /* 0x000fc800078e00ff */
[----:B------:R-:W-:Y:S01]  /*e950*/  IMAD.WIDE.U32 R6, R3, -0x2daee0ad, RZ ;  /* 0xd2511f5303067825 */ /* 0x000fe200078e00ff */
[----:B------:R-:W-:-:S03]  /*e960*/  LOP3.LUT R3, R5, UR12, R44, 0x96, !PT ;  /* 0x0000000c05037c12 */ /* 0x000fc6000f8e962c */
[----:B------:R-:W-:Y:S01]  /*e970*/  IMAD.MOV.U32 R227, RZ, RZ, R193 ;  /* 0x000000ffffe37224 */ /* 0x000fe200078e00c1 */
[----:B------:R-:W-:Y:S01]  /*e980*/  LOP3.LUT R0, R7, UR10, R4, 0x96, !PT ;  /* 0x0000000a07007c12 */ /* 0x000fe2000f8e9604 */
[----:B------:R-:W-:-:S04]  /*e990*/  IMAD.WIDE.U32 R4, R3, -0x326172a9, RZ ;  /* 0xcd9e8d5703047825 */ /* 0x000fc800078e00ff */
[----:B------:R-:W-:Y:S01]  /*e9a0*/  IMAD.MOV.U32 R226, RZ, RZ, R192 ;  /* 0x000000ffffe27224 */ /* 0x000fe200078e00c0 */
[----:B------:R-:W-:Y:S01]  /*e9b0*/  HMMA.16816.F32 R80, R8, R14, R80 ;  /* 0x0000000e0850723c */ /* 0x000fe20000001850 */
[----:B------:R-:W-:Y:S01]  /*e9c0*/  IMAD.WIDE.U32 R50, R0, -0x326172a9, RZ ;  /* 0xcd9e8d5700327825 */ /* 0x000fe200078e00ff */
[----:B------:R-:W-:Y:S01]  /*e9d0*/  LOP3.LUT R0, R5, UR11, R26, 0x96, !PT ;  /* 0x0000000b05007c12 */ /* 0x000fe2000f8e961a */
[----:B------:R-:W-:Y:S03]  /*e9e0*/  LDSM.16.MT88.4 R44, [R218+0xb800] ;  /* 0x00b80000da2c783b */ /* 0x000fe60000004200 */
[----:B------:R-:W-:Y:S01]  /*e9f0*/  LOP3.LUT R7, R51, UR9, R4, 0x96, !PT ;  /* 0x0000000933077c12 */ /* 0x000fe2000f8e9604 */
[----:B------:R-:W-:-:S04]  /*ea00*/  IMAD.WIDE.U32 R4, R0, -0x2daee0ad, RZ ;  /* 0xd2511f5300047825 */ /* 0x000fc800078e00ff */
[----:B------:R-:W-:Y:S02]  /*ea10*/  FFMA.FTZ R0, R177, c[0x0][0x23c], -R18 ;  /* 0x00008f00b1007a23 */ /* 0x000fe40000010812 */
[----:B------:R-:W-:Y:S01]  /*ea20*/  IMAD.WIDE.U32 R48, R7, -0x2daee0ad, RZ ;  /* 0xd2511f5307307825 */ /* 0x000fe200078e00ff */
[----:B------:R-:W-:Y:S01]  /*ea30*/  LOP3.LUT R6, R5, UR8, R6, 0x96, !PT ;  /* 0x0000000805067c12 */ /* 0x000fe2000f8e9606 */
[----:B------:R1:W-:Y:S02]  /*ea40*/  MUFU.EX2 R194, R0 ;  /* 0x0000000000c27308 */ /* 0x0003e40000000800 */
[----:B------:R-:W-:Y:S02]  /*ea50*/  FFMA.FTZ R3, R61, c[0x0][0x23c], -R18 ;  /* 0x00008f003d037a23 */ /* 0x000fe40000010812 */
[----:B------:R-:W-:-:S04]  /*ea60*/  IMAD.WIDE.U32 R26, R6, -0x326172a9, RZ ;  /* 0xcd9e8d57061a7825 */ /* 0x000fc800078e00ff */
[----:B------:R2:W3:Y:S01]  /*ea70*/  MUFU.EX2 R195, R3 ;  /* 0x0000000300c37308 */ /* 0x0004e20000000800 */
[----:B-1----:R-:W-:Y:S01]  /*ea80*/  LOP3.LUT R0, R49, UR6, R4, 0x96, !PT ;  /* 0x0000000631007c12 */ /* 0x002fe2000f8e9604 */
[----:B------:R-:W-:-:S04]  /*ea90*/  FFMA.FTZ R6, R179, c[0x0][0x23c], -R18 ;  /* 0x00008f00b3067a23 */ /* 0x000fc80000010812 */
[----:B------:R-:W-:-:S04]  /*eaa0*/  IMAD.WIDE.U32 R4, R0, -0x326172a9, RZ ;  /* 0xcd9e8d5700047825 */ /* 0x000fc800078e00ff */
[----:B--2---:R-:W-:Y:S01]  /*eab0*/  FFMA.FTZ R3, R178, c[0x0][0x23c], -R18 ;  /* 0x00008f00b2037a23 */ /* 0x004fe20000010812 */
[----:B------:R-:W-:Y:S01]  /*eac0*/  LOP3.LUT R0, R5, UR17, R26, 0x96, !PT ;  /* 0x0000001105007c12 */ /* 0x000fe2000f8e961a */
[----:B------:R1:W-:Y:S01]  /*ead0*/  MUFU.EX2 R192, R6 ;  /* 0x0000000600c07308 */ /* 0x0003e20000000800 */
[----:B------:R-:W-:-:S07]  /*eae0*/  LOP3.LUT R14, R4, 0xff, RZ, 0xc0, !PT ;  /* 0x000000ff040e7812 */ /* 0x000fce00078ec0ff */
[----:B------:R2:W-:Y:S01]  /*eaf0*/  MUFU.EX2 R193, R3 ;  /* 0x0000000300c17308 */ /* 0x0005e20000000800 */
[----:B-1----:R-:W-:Y:S02]  /*eb00*/  LOP3.LUT R6, R0, 0xffff, RZ, 0xc0, !PT ;  /* 0x0000ffff00067812 */ /* 0x002fe400078ec0ff */
[----:B--2---:R-:W-:Y:S02]  /*eb10*/  LOP3.LUT R3, R4, 0xffff, RZ, 0xc0, !PT ;  /* 0x0000ffff04037812 */ /* 0x004fe400078ec0ff */
[----:B------:R-:W-:Y:S02]  /*eb20*/  LOP3.LUT R5, R0, 0xff, RZ, 0xc0, !PT ;  /* 0x000000ff00057812 */ /* 0x000fe400078ec0ff */
[----:B------:R-:W-:Y:S02]  /*eb30*/  SHF.R.U32.HI R3, RZ, 0x8, R3 ;  /* 0x00000008ff037819 */ /* 0x000fe40000011603 */
[----:B------:R-:W-:Y:S02]  /*eb40*/  SHF.R.U32.HI R6, RZ, 0x8, R6 ;  /* 0x00000008ff067819 */ /* 0x000fe40000011606 */
[----:B------:R-:W-:Y:S01]  /*eb50*/  PRMT R17, R14, 0x5410, R3 ;  /* 0x000054100e117816 */ /* 0x000fe20000000003 */
[--C-:B------:R-:W-:Y:S01]  /*eb60*/  FFMA.FTZ R7, R180, c[0x0][0x23c], -R19.reuse ;  /* 0x00008f00b4077a23 */ /* 0x100fe20000010813 */
[----:B------:R-:W-:Y:S01]  /*eb70*/  PRMT R3, R5, 0x5410, R6 ;  /* 0x0000541005037816 */ /* 0x000fe20000000006 */
[----:B------:R-:W-:Y:S01]  /*eb80*/  FFMA.FTZ R5, R133, c[0x0][0x23c], -R19 ;  /* 0x00008f0085057a23 */ /* 0x000fe20000010813 */
[--C-:B------:R-:W-:Y:S01]  /*eb90*/  SHF.R.U32.HI R15, RZ, 0x10, R4.reuse ;  /* 0x00000010ff0f7819 */ /* 0x100fe20000011604 */
[----:B------:R-:W-:Y:S01]  /*eba0*/  IMAD.MOV.U32 R224, RZ, RZ, R67 ;  /* 0x000000ffffe07224 */ /* 0x000fe200078e0043 */
[----:B------:R-:W-:Y:S01]  /*ebb0*/  SHF.R.U32.HI R16, RZ, 0x18, R4 ;  /* 0x00000018ff107819 */ /* 0x000fe20000011604 */
[C---:B------:R-:W-:Y:S01]  /*ebc0*/  HMMA.16816.F32 R140, R8.reuse, R20, R140 ;  /* 0x00000014088c723c */ /* 0x040fe2000000188c */
[--C-:B------:R-:W-:Y:S01]  /*ebd0*/  SHF.R.U32.HI R4, RZ, 0x10, R0.reuse ;  /* 0x00000010ff047819 */ /* 0x100fe20000011600 */
[----:B------:R1:W-:Y:S06]  /*ebe0*/  MUFU.EX2 R179, R7 ;  /* 0x0000000700b37308 */ /* 0x0003ec0000000800 */
[C---:B------:R-:W-:Y:S01]  /*ebf0*/  HMMA.16816.F32 R64, R8.reuse, R22, R152 ;  /* 0x000000160840723c */ /* 0x040fe20000001898 */
[----:B------:R-:W-:Y:S01]  /*ec00*/  LDSM.16.MT88.4 R20, [R218+0x9800] ;  /* 0x00980000da14783b */ /* 0x000fe20000004200 */
[----:B------:R2:W4:Y:S06]  /*ec10*/  MUFU.EX2 R178, R5 ;  /* 0x0000000500b27308 */ /* 0x00052c0000000800 */
[C---:B------:R-:W-:Y:S08]  /*ec20*/  HMMA.16816.F32 R84, R8.reuse, R28, R84 ;  /* 0x0000001c0854723c */ /* 0x040ff00000001854 */
[----:B------:R-:W-:Y:S01]  /*ec30*/  HMMA.16816.F32 R96, R8, R30, R96 ;  /* 0x0000001e0860723c */ /* 0x000fe20000001860 */
[----:B------:R-:W5:Y:S01]  /*ec40*/  LDSM.16.MT88.4 R28, [R216+0x9800] ;  /* 0x00980000d81c783b */ /* 0x000f620000004200 */
[----:B-1----:R-:W-:Y:S01]  /*ec50*/  SHF.R.U32.HI R7, RZ, 0x18, R0 ;  /* 0x00000018ff077819 */ /* 0x002fe20000011600 */
[----:B------:R-:W-:Y:S01]  /*ec60*/  HSET2.LE.AND R0, R3, R132, PT ;  /* 0x0000008403007233 */ /* 0x000fe20003803000 */
[----:B--2---:R-:W-:-:S04]  /*ec70*/  LOP3.LUT R5, R4, 0xff, RZ, 0xc0, !PT ;  /* 0x000000ff04057812 */ /* 0x004fc800078ec0ff */
[----:B------:R-:W-:Y:S01]  /*ec80*/  HMMA.16816.F32 R100, R8, R32, R100 ;  /* 0x000000200864723c */ /* 0x000fe20000001864 */
[----:B------:R-:W-:Y:S01]  /*ec90*/  FFMA.FTZ R4, R181, c[0x0][0x23c], -R19 ;  /* 0x00008f00b5047a23 */ /* 0x000fe20000010813 */
[----:B---3--:R-:W-:-:S06]  /*eca0*/  F2FP.PACK_AB R3, R194, R195 ;  /* 0x000000c3c203723e */ /* 0x008fcc00000000ff */
[C---:B------:R-:W-:Y:S01]  /*ecb0*/  HMMA.16816.F32 R108, R8.reuse, R34, R108 ;  /* 0x00000022086c723c */ /* 0x040fe2000000186c */
[----:B------:R-:W1:Y:S07]  /*ecc0*/  LDSM.16.MT88.4 R32, [R216+0xa800] ;  /* 0x00a80000d820783b */ /* 0x000e6e0000004200 */
[C---:B------:R-:W-:Y:S08]  /*ecd0*/  HMMA.16816.F32 R52, R8.reuse, R36, R52 ;  /* 0x000000240834723c */ /* 0x040ff00000001834 */
[C---:B------:R-:W-:Y:S01]  /*ece0*/  HMMA.16816.F32 R120, R8.reuse, R38, R120 ;  /* 0x000000260878723c */ /* 0x040fe20000001878 */
[----:B------:R-:W2:Y:S07]  /*ecf0*/  LDSM.16.MT88.4 R36, [R218+0xa800] ;  /* 0x00a80000da24783b */ /* 0x000eae0000004200 */
[C---:B------:R-:W-:Y:S08]  /*ed00*/  HMMA.16816.F32 R164, R8.reuse, R40, R164 ;  /* 0x0000002808a4723c */ /* 0x040ff000000018a4 */
[----:B------:R-:W-:Y:S01]  /*ed10*/  HMMA.16816.F32 R168, R8, R42, R168 ;  /* 0x0000002a08a8723c */ /* 0x000fe200000018a8 */
[----:B------:R-:W3:Y:S01]  /*ed20*/  LDSM.16.MT88.4 R40, [R216+0xb800] ;  /* 0x00b80000d828783b */ /* 0x000ee20000004200 */
[----:B------:R1:W-:Y:S01]  /*ed30*/  MUFU.EX2 R177, R4 ;  /* 0x0000000400b17308 */ /* 0x0003e20000000800 */
[----:B------:R-:W-:-:S02]  /*ed40*/  PRMT R5, R5, 0x5410, R7 ;  /* 0x0000541005057816 */ /* 0x000fc40000000007 */
[----:B------:R-:W-:Y:S01]  /*ed50*/  LOP3.LUT R6, R15, 0xff, RZ, 0xc0, !PT ;  /* 0x000000ff0f067812 */ /* 0x000fe200078ec0ff */
[----:B------:R-:W-:Y:S01]  /*ed60*/  IMAD.MOV.U32 R236, RZ, RZ, R60 ;  /* 0x000000ffffec7224 */ /* 0x000fe200078e003c */
[----:B------:R-:W2:Y:S01]  /*ed70*/  LDSM.16.MT88.4 R152, [R216+0x9c00] ;  /* 0x009c0000d898783b */ /* 0x000ea20000004200 */
[----:B-1----:R-:W-:Y:S01]  /*ed80*/  LOP3.LUT R4, R0, R3, RZ, 0xc0, !PT ;  /* 0x0000000300047212 */ /* 0x002fe200078ec0ff */
[----:B------:R-:W-:Y:S01]  /*ed90*/  FFMA.FTZ R3, R183, c[0x0][0x23c], -R19 ;  /* 0x00008f00b7037a23 */ /* 0x000fe20000010813 */
[----:B------:R-:W-:-:S03]  /*eda0*/  HSET2.LE.AND R0, R5, R132, PT ;  /* 0x0000008405007233 */ /* 0x000fc60003803000 */
[----:B------:R4:W1:Y:S01]  /*edb0*/  MUFU.EX2 R176, R3 ;  /* 0x0000000300b07308 */ /* 0x0008620000000800 */
[----:B------:R-:W-:Y:S02]  /*edc0*/  PRMT R14, R6, 0x5410, R16 ;  /* 0x00005410060e7816 */ /* 0x000fe40000000010 */
[----:B----4-:R-:W-:-:S04]  /*edd0*/  F2FP.PACK_AB R3, R178, R179 ;  /* 0x000000b3b203723e */ /* 0x010fc800000000ff */
[----:B------:R-:W-:Y:S01]  /*ede0*/  LOP3.LUT R5, R0, R3, RZ, 0xc0, !PT ;  /* 0x0000000300057212 */ /* 0x000fe200078ec0ff */
[----:B------:R-:W-:Y:S01]  /*edf0*/  HSET2.LE.AND R0, R17, R132, PT ;  /* 0x0000008411007233 */ /* 0x000fe20003803000 */
[----:B------:R-:W-:-:S04]  /*ee00*/  F2FP.PACK_AB R3, R192, R193 ;  /* 0x000000c1c003723e */ /* 0x000fc800000000ff */
[----:B------:R-:W-:Y:S01]  /*ee10*/  LOP3.LUT R6, R0, R3, RZ, 0xc0, !PT ;  /* 0x0000000300067212 */ /* 0x000fe200078ec0ff */
[----:B------:R-:W-:Y:S01]  /*ee20*/  HSET2.LE.AND R0, R14, R132, PT ;  /* 0x000000840e007233 */ /* 0x000fe20003803000 */
[----:B-1----:R-:W-:-:S04]  /*ee30*/  F2FP.PACK_AB R3, R176, R177 ;  /* 0x000000b1b003723e */ /* 0x002fc800000000ff */
[----:B------:R-:W-:Y:S02]  /*ee40*/  LOP3.LUT R7, R0, R3, RZ, 0xc0, !PT ;  /* 0x0000000300077212 */ /* 0x000fe400078ec0ff */
[----:B------:R-:W-:Y:S02]  /*ee50*/  LOP3.LUT R0, R13, UR15, R226, 0x96, !PT ;  /* 0x0000000f0d007c12 */ /* 0x000fe4000f8e96e2 */
[----:B------:R-:W-:-:S03]  /*ee60*/  LOP3.LUT R3, R249, UR13, R12, 0x96, !PT ;  /* 0x0000000df9037c12 */ /* 0x000fc6000f8e960c */
[----:B-----5:R-:W-:Y:S02]  /*ee70*/  HMMA.16816.F32 R144, R4, R28, R144 ;  /* 0x0000001c0490723c */ /* 0x020fe40000001890 */
[----:B------:R-:W-:-:S06]  /*ee80*/  IMAD.WIDE.U32 R8, R3, -0x2daee0ad, RZ ;  /* 0xd2511f5303087825 */ /* 0x000fcc00078e00ff */
[C---:B------:R-:W-:Y:S08]  /*ee90*/  HMMA.16816.F32 R148, R4.reuse, R30, R148 ;  /* 0x0000001e0494723c */ /* 0x040ff00000001894 */
[C---:B------:R-:W-:Y:S08]  /*eea0*/  HMMA.16816.F32 R72, R4.reuse, R20, R72 ;  /* 0x000000140448723c */ /* 0x040ff00000001848 */
[C---:B------:R-:W-:Y:S08]  /*eeb0*/  HMMA.16816.F32 R76, R4.reuse, R22, R76 ;  /* 0x00000016044c723c */ /* 0x040ff0000000184c */
[C---:B------:R-:W-:Y:S08]  /*eec0*/  HMMA.16816.F32 R88, R4.reuse, R32, R88 ;  /* 0x000000200458723c */ /* 0x040ff00000001858 */
[C---:B------:R-:W-:Y:S08]  /*eed0*/  HMMA.16816.F32 R92, R4.reuse, R34, R92 ;  /* 0x00000022045c723c */ /* 0x040ff0000000185c */
[C---:B--2---:R-:W-:Y:S08]  /*eee0*/  HMMA.16816.F32 R104, R4.reuse, R36, R104 ;  /* 0x000000240468723c */ /* 0x044ff00000001868 */
[C---:B------:R-:W-:Y:S08]  /*eef0*/  HMMA.16816.F32 R156, R4.reuse, R38, R156 ;  /* 0x00000026049c723c */ /* 0x040ff0000000189c */
[C---:B---3--:R-:W-:Y:S08]  /*ef00*/  HMMA.16816.F32 R160, R4.reuse, R40, R160 ;  /* 0x0000002804a0723c */ /* 0x048ff000000018a0 */
[C---:B------:R-:W-:Y:S08]  /*ef10*/  HMMA.16816.F32 R116, R4.reuse, R42, R116 ;  /* 0x0000002a0474723c */ /* 0x040ff00000001874 */
[C---:B------:R-:W-:Y:S08]  /*ef20*/  HMMA.16816.F32 R124, R4.reuse, R44, R124 ;  /* 0x0000002c047c723c */ /* 0x040ff0000000187c */
[----:B------:R-:W-:Y:S07]  /*ef30*/  HMMA.16816.F32 R112, R4, R46, R128 ;  /* 0x0000002e0470723c */ /* 0x000fee0000001880 */
[----:B------:R-:W-:-:S05]  /*ef40*/  IMAD.WIDE.U32 R4, R0, -0x2daee0ad, RZ ;  /* 0xd2511f5300047825 */ /* 0x000fca00078e00ff */
[----:B------:R-:W-:Y:S02]  /*ef50*/  LOP3.LUT R3, R5, UR12, R182, 0x96, !PT ;  /* 0x0000000c05037c12 */ /* 0x000fe4000f8e96b6 */
[----:B------:R-:W-:-:S03]  /*ef60*/  LOP3.LUT R0, R9, UR10, R4, 0x96, !PT ;  /* 0x0000000a09007c12 */ /* 0x000fc6000f8e9604 */
        /* <DEDUP_REMOVED lines=8> */
[----:B------:R-:W-:-:S04]  /*eff0*/  FFMA.FTZ R3, R188, c[0x0][0x23c], -R24 ;  /* 0x00008f00bc037a23 */ /* 0x000fc80000010818 */
[----:B------:R-:W-:-:S04]  /*f000*/  IMAD.WIDE.U32 R4, R0, -0x326172a9, RZ ;  /* 0xcd9e8d5700047825 */ /* 0x000fc800078e00ff */
[----:B------:R-:W-:Y:S02]  /*f010*/  IMAD.MOV.U32 R180, RZ, RZ, R173 ;  /* 0x000000ffffb47224 */ /* 0x000fe400078e00ad */
[----:B------:R-:W-:Y:S01]  /*f020*/  FFMA.FTZ R6, R189, c[0x0][0x23c], -R24 ;  /* 0x00008f00bd067a23 */ /* 0x000fe20000010818 */
[----:B------:R1:W-:Y:S01]  /*f030*/  MUFU.EX2 R173, R3 ;  /* 0x0000000300ad7308 */ /* 0x0003e20000000800 */
[----:B------:R-:W-:Y:S02]  /*f040*/  IMAD.MOV.U32 R181, RZ, RZ, R172 ;  /* 0x000000ffffb57224 */ /* 0x000fe400078e00ac */
[----:B------:R-:W-:-:S05]  /*f050*/  FFMA.FTZ R0, R184, c[0x0][0x23c], -R24 ;  /* 0x00008f00b8007a23 */ /* 0x000fca0000010818 */
[----:B------:R2:W3:Y:S01]  /*f060*/  MUFU.EX2 R172, R6 ;  /* 0x0000000600ac7308 */ /* 0x0004e20000000800 */
[----:B-1----:R-:W-:-:S04]  /*f070*/  LOP3.LUT R3, R4, 0xffff, RZ, 0xc0, !PT ;  /* 0x0000ffff04037812 */ /* 0x002fc800078ec0ff */
[----:B------:R-:W-:Y:S02]  /*f080*/  SHF.R.U32.HI R3, RZ, 0x8, R3 ;  /* 0x00000008ff037819 */ /* 0x000fe40000011603 */
[----:B--2---:R-:W-:Y:S01]  /*f090*/  LOP3.LUT R6, R4, 0xff, RZ, 0xc0, !PT ;  /* 0x000000ff04067812 */ /* 0x004fe200078ec0ff */
[----:B------:R-:W-:Y:S02]  /*f0a0*/  IMAD.MOV.U32 R183, RZ, RZ, R174 ;  /* 0x000000ffffb77224 */ /* 0x000fe400078e00ae */
[----:B------:R1:W-:Y:S01]  /*f0b0*/  MUFU.EX2 R174, R0 ;  /* 0x0000000000ae7308 */ /* 0x0003e20000000800 */
[----:B------:R-:W-:Y:S01]  /*f0c0*/  PRMT R8, R6, 0x5410, R3 ;  /* 0x0000541006087816 */ /* 0x000fe20000000003 */
[----:B------:R-:W-:Y:S02]  /*f0d0*/  FFMA.FTZ R3, R200, c[0x0][0x23c], -R25 ;  /* 0x00008f00c8037a23 */ /* 0x000fe40000010819 */
[----:B------:R-:W-:Y:S01]  /*f0e0*/  IMAD.WIDE.U32 R16, R7, -0x326172a9, RZ ;  /* 0xcd9e8d5707107825 */ /* 0x000fe200078e00ff */
[----:B------:R-:W-:-:S03]  /*f0f0*/  SHF.R.U32.HI R6, RZ, 0x10, R4 ;  /* 0x00000010ff067819 */ /* 0x000fc60000011604 */
[----:B------:R-:W-:Y:S02]  /*f100*/  IMAD.MOV.U32 R227, RZ, RZ, R137 ;  /* 0x000000ffffe37224 */ /* 0x000fe400078e0089 */
[----:B------:R-:W-:Y:S01]  /*f110*/  IMAD.MOV.U32 R182, RZ, RZ, R175 ;  /* 0x000000ffffb67224 */ /* 0x000fe200078e00af */
[----:B------:R2:W-:Y:S01]  /*f120*/  MUFU.EX2 R137, R3 ;  /* 0x0000000300897308 */ /* 0x0005e20000000800 */
[----:B-1----:R-:W-:Y:S01]  /*f130*/  FFMA.FTZ R0, R185, c[0x0][0x23c], -R24 ;  /* 0x00008f00b9007a23 */ /* 0x002fe20000010818 */
[----:B------:R-:W-:-:S06]  /*f140*/  SHF.R.U32.HI R7, RZ, 0x18, R4 ;  /* 0x00000018ff077819 */ /* 0x000fcc0000011604 */
[----:B------:R1:W-:Y:S01]  /*f150*/  MUFU.EX2 R175, R0 ;  /* 0x0000000000af7308 */ /* 0x0003e20000000800 */
[----:B------:R-:W-:Y:S01]  /*f160*/  LOP3.LUT R4, R6, 0xff, RZ, 0xc0, !PT ;  /* 0x000000ff06047812 */ /* 0x000fe200078ec0ff */
[----:B--2---:R-:W-:-:S03]  /*f170*/  FFMA.FTZ R3, R202, c[0x0][0x23c], -R25 ;  /* 0x00008f00ca037a23 */ /* 0x004fc60000010819 */
[----:B------:R-:W-:-:S03]  /*f180*/  PRMT R7, R4, 0x5410, R7 ;  /* 0x0000541004077816 */ /* 0x000fc60000000007 */
[----:B------:R2:W4:Y:S01]  /*f190*/  MUFU.EX2 R139, R3 ;  /* 0x00000003008b7308 */ /* 0x0005220000000800 */
[----:B-1----:R-:W-:-:S04]  /*f1a0*/  LOP3.LUT R0, R5, UR17, R16, 0x96, !PT ;  /* 0x0000001105007c12 */ /* 0x002fc8000f8e9610 */
[--C-:B------:R-:W-:Y:S02]  /*f1b0*/  SHF.R.U32.HI R4, RZ, 0x10, R0.reuse ;  /* 0x00000010ff047819 */ /* 0x100fe40000011600 */
[C---:B------:R-:W-:Y:S02]  /*f1c0*/  LOP3.LUT R6, R0.reuse, 0xff, RZ, 0xc0, !PT ;  /* 0x000000ff00067812 */ /* 0x040fe400078ec0ff */
[----:B------:R-:W-:Y:S02]  /*f1d0*/  SHF.R.U32.HI R5, RZ, 0x18, R0 ;  /* 0x00000018ff057819 */ /* 0x000fe40000011600 */
[----:B--2---:R-:W-:-:S04]  /*f1e0*/  LOP3.LUT R3, R0, 0xffff, RZ, 0xc0, !PT ;  /* 0x0000ffff00037812 */ /* 0x004fc800078ec0ff */
[----:B------:R-:W-:Y:S02]  /*f1f0*/  SHF.R.U32.HI R0, RZ, 0x8, R3 ;  /* 0x00000008ff007819 */ /* 0x000fe40000011603 */
[----:B------:R-:W-:Y:S01]  /*f200*/  LOP3.LUT R3, R4, 0xff, RZ, 0xc0, !PT ;  /* 0x000000ff04037812 */ /* 0x000fe200078ec0ff */
[----:B------:R-:W-:Y:S01]  /*f210*/  FFMA.FTZ R4, R186, c[0x0][0x23c], -R25 ;  /* 0x00008f00ba047a23 */ /* 0x000fe20000010819 */
[----:B------:R-:W-:-:S03]  /*f220*/  PRMT R0, R6, 0x5410, R0 ;  /* 0x0000541006007816 */ /* 0x000fc60000000000 */
[----:B------:R1:W-:Y:S01]  /*f230*/  MUFU.EX2 R133, R4 ;  /* 0x0000000400857308 */ /* 0x0003e20000000800 */
[----:B------:R-:W-:Y:S01]  /*f240*/  PRMT R5, R3, 0x5410, R5 ;  /* 0x0000541003057816 */ /* 0x000fe20000000005 */
[----:B------:R-:W-:Y:S01]  /*f250*/  HSET2.LE.AND R0, R0, R132, PT ;  /* 0x0000008400007233 */ /* 0x000fe20003803000 */
[----:B---3--:R-:W-:Y:S01]  /*f260*/  F2FP.PACK_AB R3, R173, R172 ;  /* 0x000000acad03723e */ /* 0x008fe200000000ff */
[----:B------:R-:W-:Y:S02]  /*f270*/  IMAD.MOV.U32 R226, RZ, RZ, R138 ;  /* 0x000000ffffe27224 */ /* 0x000fe400078e008a */
[----:B-1----:R-:W-:-:S04]  /*f280*/  FFMA.FTZ R4, R187, c[0x0][0x23c], -R25 ;  /* 0x00008f00bb047a23 */ /* 0x002fc80000010819 */
[----:B------:R1:W2:Y:S02]  /*f290*/  MUFU.EX2 R138, R4 ;  /* 0x00000004008a7308 */ /* 0x0002a40000000800 */
[----:B-1----:R-:W-:Y:S01]  /*f2a0*/  LOP3.LUT R4, R0, R3, RZ, 0xc0, !PT ;  /* 0x0000000300047212 */ /* 0x002fe200078ec0ff */
[----:B------:R-:W-:Y:S01]  /*f2b0*/  HSET2.LE.AND R0, R5, R132, PT ;  /* 0x0000008405007233 */ /* 0x000fe20003803000 */
[----:B----4-:R-:W-:-:S04]  /*f2c0*/  F2FP.PACK_AB R3, R139, R137 ;  /* 0x000000898b03723e */ /* 0x010fc800000000ff */
[----:B------:R-:W-:Y:S01]  /*f2d0*/  LOP3.LUT R5, R0, R3, RZ, 0xc0, !PT ;  /* 0x0000000300057212 */ /* 0x000fe200078ec0ff */
[----:B------:R-:W-:Y:S01]  /*f2e0*/  HSET2.LE.AND R0, R8, R132, PT ;  /* 0x0000008408007233 */ /* 0x000fe20003803000 */
[----:B------:R-:W-:-:S04]  /*f2f0*/  F2FP.PACK_AB R3, R175, R174 ;  /* 0x000000aeaf03723e */ /* 0x000fc800000000ff */
[----:B------:R-:W-:Y:S01]  /*f300*/  LOP3.LUT R6, R0, R3, RZ, 0xc0, !PT ;  /* 0x0000000300067212 */ /* 0x000fe200078ec0ff */
[----:B------:R-:W-:Y:S01]  /*f310*/  HSET2.LE.AND R0, R7, R132, PT ;  /* 0x0000008407007233 */ /* 0x000fe20003803000 */
[----:B--2---:R-:W-:-:S04]  /*f320*/  F2FP.PACK_AB R3, R138, R133 ;  /* 0x000000858a03723e */ /* 0x004fc800000000ff */
[----:B------:R-:W-:Y:S01]  /*f330*/  LOP3.LUT R7, R0, R3, RZ, 0xc0, !PT ;  /* 0x0000000300077212 */ /* 0x000fe200078ec0ff */
[----:B------:R-:W-:-:S06]  /*f340*/  FFMA.FTZ R0, R190, c[0x0][0x23c], -R18 ;  /* 0x00008f00be007a23 */ /* 0x000fcc0000010812 */
[C---:B------:R-:W-:Y:S08]  /*f350*/  HMMA.16816.F32 R140, R4.reuse, R28, R140 ;  /* 0x0000001c048c723c */ /* 0x040ff0000000188c */
[----:B------:R-:W-:Y:S01]  /*f360*/  HMMA.16816.F32 R28, R4, R30, R64 ;  /* 0x0000001e041c723c */ /* 0x000fe20000001840 */
[----:B------:R1:W-:Y:S02]  /*f370*/  MUFU.EX2 R66, R0 ;  /* 0x0000000000427308 */ /* 0x0003e40000000800 */
[----:B-1----:R-:W-:-:S06]  /*f380*/  FFMA.FTZ R0, R191, c[0x0][0x23c], -R18 ;  /* 0x00008f00bf007a23 */ /* 0x002fcc0000010812 */
[----:B------:R1:W2:Y:S01]  /*f390*/  MUFU.EX2 R67, R0 ;  /* 0x0000000000437308 */ /* 0x0002a20000000800 */
[--C-:B------:R-:W-:Y:S02]  /*f3a0*/  FFMA.FTZ R3, R203, c[0x0][0x23c], -R18.reuse ;  /* 0x00008f00cb037a23 */ /* 0x100fe40000010812 */
[----:B-1----:R-:W-:-:S05]  /*f3b0*/  FFMA.FTZ R0, R201, c[0x0][0x23c], -R18 ;  /* 0x00008f00c9007a23 */ /* 0x002fca0000010812 */
[----:B------:R1:W-:Y:S01]  /*f3c0*/  MUFU.EX2 R65, R0 ;  /* 0x0000000000417308 */ /* 0x0003e20000000800 */
[----:B------:R-:W-:Y:S01]  /*f3d0*/  FFMA.FTZ R10, R208, c[0x0][0x23c], -R19 ;  /* 0x00008f00d00a7a23 */ /* 0x000fe20000010813 */
[----:B-1----:R-:W-:-:S05]  /*f3e0*/  LOP3.LUT R0, R27, UR7, R50, 0x96, !PT ;  /* 0x000000071b007c12 */ /* 0x002fca000f8e9632 */
[----:B------:R-:W-:-:S04]  /*f3f0*/  IMAD.WIDE.U32 R8, R0, -0x2daee0ad, RZ ;  /* 0xd2511f5300087825 */ /* 0x000fc800078e00ff */
[----:B------:R-:W-:-:S04]  /*f400*/  FFMA.FTZ R0, R209, c[0x0][0x23c], -R19 ;  /* 0x00008f00d1007a23 */ /* 0x000fc80000010813 */
[----:B------:R1:W-:Y:S01]  /*f410*/  MUFU.EX2 R63, R0 ;  /* 0x00000000003f7308 */ /* 0x0003e20000000800 */
[----:B------:R-:W-:-:S07]  /*f420*/  LOP3.LUT R11, R8, 0xffff, RZ, 0xc0, !PT ;  /* 0x0000ffff080b7812 */ /* 0x000fce00078ec0ff */
[----:B------:R3:W-:Y:S01]  /*f430*/  MUFU.EX2 R64, R3 ;  /* 0x0000000300407308 */ /* 0x0007e20000000800 */
[----:B-1----:R-:W-:Y:S01]  /*f440*/  LOP3.LUT R0, R9, UR16, R48, 0x96, !PT ;  /* 0x0000001009007c12 */ /* 0x002fe2000f8e9630 */
[----:B------:R-:W-:-:S06]  /*f450*/  FFMA.FTZ R9, R210, c[0x0][0x23c], -R19 ;  /* 0x00008f00d2097a23 */ /* 0x000fcc0000010813 */
[----:B------:R1:W4:Y:S01]  /*f460*/  MUFU.EX2 R61, R10 ;  /* 0x0000000a003d7308 */ /* 0x0003220000000800 */
[----:B------:R-:W-:Y:S02]  /*f470*/  LOP3.LUT R15, R8, 0xff, RZ, 0xc0, !PT ;  /* 0x000000ff080f7812 */ /* 0x000fe400078ec0ff */
[----:B---3--:R-:W-:-:S05]  /*f480*/  LOP3.LUT R3, R0, 0xffff, RZ, 0xc0, !PT ;  /* 0x0000ffff00037812 */ /* 0x008fca00078ec0ff */
[----:B------:R3:W-:Y:S01]  /*f490*/  MUFU.EX2 R51, R9 ;  /* 0x0000000900337308 */ /* 0x0007e20000000800 */
[--C-:B------:R-:W-:Y:S02]  /*f4a0*/  SHF.R.U32.HI R12, RZ, 0x10, R8.reuse ;  /* 0x00000010ff0c7819 */ /* 0x100fe40000011608 */
[----:B------:R-:W-:Y:S02]  /*f4b0*/  SHF.R.U32.HI R3, RZ, 0x8, R3 ;  /* 0x00000008ff037819 */ /* 0x000fe40000011603 */
[----:B------:R-:W-:Y:S02]  /*f4c0*/  SHF.R.U32.HI R14, RZ, 0x18, R8 ;  /* 0x00000018ff0e7819 */ /* 0x000fe40000011608 */
[----:B-1----:R-:W-:Y:S02]  /*f4d0*/  LOP3.LUT R10, R0, 0xff, RZ, 0xc0, !PT ;  /* 0x000000ff000a7812 */ /* 0x002fe400078ec0ff */
[--C-:B------:R-:W-:Y:S02]  /*f4e0*/  SHF.R.U32.HI R8, RZ, 0x10, R0.reuse ;  /* 0x00000010ff087819 */ /* 0x100fe40000011600 */
[----:B------:R-:W-:Y:S01]  /*f4f0*/  PRMT R3, R10, 0x5410, R3 ;  /* 0x000054100a037816 */ /* 0x000fe20000000003 */
[----:B---3--:R-:W-:Y:S01]  /*f500*/  FFMA.FTZ R9, R211, c[0x0][0x23c], -R19 ;  /* 0x00008f00d3097a23 */ /* 0x008fe20000010813 */
[----:B------:R-:W-:-:S03]  /*f510*/  SHF.R.U32.HI R13, RZ, 0x18, R0 ;  /* 0x00000018ff0d7819 */ /* 0x000fc60000011600 */
[----:B------:R1:W3:Y:S01]  /*f520*/  MUFU.EX2 R50, R9 ;  /* 0x0000000900327308 */ /* 0x0002e20000000800 */
[----:B------:R-:W-:Y:S01]  /*f530*/  HSET2.LE.AND R0, R3, R132, PT ;  /* 0x0000008403007233 */ /* 0x000fe20003803000 */
[----:B--2---:R-:W-:-:S04]  /*f540*/  F2FP.PACK_AB R3, R67, R66 ;  /* 0x000000424303723e */ /* 0x004fc800000000ff */
[----:B------:R-:W-:Y:S02]  /*f550*/  LOP3.LUT R128, R0, R3, RZ, 0xc0, !PT ;  /* 0x0000000300807212 */ /* 0x000fe400078ec0ff */
[----:B-1----:R-:W-:-:S04]  /*f560*/  LOP3.LUT R9, R8, 0xff, RZ, 0xc0, !PT ;  /* 0x000000ff08097812 */ /* 0x002fc800078ec0ff */
[----:B------:R-:W-:Y:S02]  /*f570*/  PRMT R9, R9, 0x5410, R13 ;  /* 0x0000541009097816 */ /* 0x000fe4000000000d */
[----:B----4-:R-:W-:-:S03]  /*f580*/  F2FP.PACK_AB R3, R61, R63 ;  /* 0x0000003f3d03723e */ /* 0x010fc600000000ff */
[----:B------:R-:W-:-:S05]  /*f590*/  HSET2.LE.AND R0, R9, R132, PT ;  /* 0x0000008409007233 */ /* 0x000fca0003803000 */
[----:B------:R-:W-:Y:S01]  /*f5a0*/  LOP3.LUT R129, R0, R3, RZ, 0xc0, !PT ;  /* 0x0000000300817212 */ /* 0x000fe200078ec0ff */
[----:B------:R-:W-:-:S04]  /*f5b0*/  FFMA.FTZ R0, R229, c[0x0][0x23c], -R24 ;  /* 0x00008f00e5007a23 */ /* 0x000fc80000010818 */
[----:B------:R1:W-:Y:S01]  /*f5c0*/  MUFU.EX2 R27, R0 ;  /* 0x00000000001b7308 */ /* 0x0003e20000000800 */
[----:B------:R-:W-:Y:S01]  /*f5d0*/  HMMA.16816.F32 R68, R4, R20, R68 ;  /* 0x000000140444723c */ /* 0x000fe20000001844 */
[----:B------:R-:W-:Y:S01]  /*f5e0*/  LOP3.LUT R10, R12, 0xff, RZ, 0xc0, !PT ;  /* 0x000000ff0c0a7812 */ /* 0x000fe200078ec0ff */
[----:B-1----:R-:W-:-:S05]  /*f5f0*/  FFMA.FTZ R0, R214, c[0x0][0x23c], -R24 ;  /* 0x00008f00d6007a23 */ /* 0x002fca0000010818 */
[----:B------:R1:W2:Y:S01]  /*f600*/  MUFU.EX2 R49, R0 ;  /* 0x0000000000317308 */ /* 0x0002a20000000800 */
[----:B------:R-:W-:Y:S01]  /*f610*/  HMMA.16816.F32 R84, R4, R32, R84 ;  /* 0x000000200454723c */ /* 0x000fe20000001854 */
[--C-:B------:R-:W-:Y:S01]  /*f620*/  FFMA.FTZ R3, R213, c[0x0][0x23c], -R24.reuse ;  /* 0x00008f00d5037a23 */ /* 0x100fe20000010818 */
[----:B------:R-:W-:Y:S01]  /*f630*/  SHF.R.U32.HI R11, RZ, 0x8, R11 ;  /* 0x00000008ff0b7819 */ /* 0x000fe2000001160b */
[----:B-1----:R-:W-:-:S04]  /*f640*/  FFMA.FTZ R0, R212, c[0x0][0x23c], -R24 ;  /* 0x00008f00d4007a23 */ /* 0x002fc80000010818 */
[----:B------:R1:W-:Y:S01]  /*f650*/  MUFU.EX2 R48, R0 ;  /* 0x0000000000307308 */ /* 0x0003e20000000800 */
[----:B------:R-:W-:Y:S01]  /*f660*/  HMMA.16816.F32 R100, R4, R36, R100 ;  /* 0x000000240464723c */ /* 0x000fe20000001864 */
[----:B------:R-:W-:-:S07]  /*f670*/  PRMT R10, R10, 0x5410, R14 ;  /* 0x000054100a0a7816 */ /* 0x000fce000000000e */
[----:B------:R-:W-:Y:S01]  /*f680*/  HMMA.16816.F32 R52, R4, R40, R52 ;  /* 0x000000280434723c */ /* 0x000fe20000001834 */
[----:B-1----:R-:W-:-:S07]  /*f690*/  LOP3.LUT R0, R17, UR7, R62, 0x96, !PT ;  /* 0x0000000711007c12 */ /* 0x002fce000f8e963e */
[----:B------:R-:W-:Y:S01]  /*f6a0*/  HMMA.16816.F32 R164, R4, R44, R164 ;  /* 0x0000002c04a4723c */ /* 0x000fe200000018a4 */
[----:B------:R1:W-:Y:S01]  /*f6b0*/  MUFU.EX2 R26, R3 ;  /* 0x00000003001a7308 */ /* 0x0003e20000000800 */
[----:B------:R-:W-:-:S06]  /*f6c0*/  PRMT R8, R15, 0x5410, R11 ;  /* 0x000054100f087816 */ /* 0x000fcc000000000b */
[C---:B------:R-:W-:Y:S08]  /*f6d0*/  HMMA.16816.F32 R20, R4.reuse, R22, R80 ;  /* 0x000000160414723c */ /* 0x040ff00000001850 */
[C---:B------:R-:W-:Y:S08]  /*f6e0*/  HMMA.16816.F32 R32, R4.reuse, R34, R96 ;  /* 0x000000220420723c */ /* 0x040ff00000001860 */
[C---:B------:R-:W-:Y:S01]  /*f6f0*/  HMMA.16816.F32 R36, R4.reuse, R38, R108 ;  /* 0x000000260424723c */ /* 0x040fe2000000186c */
[--C-:B------:R-:W-:Y:S01]  /*f700*/  HSET2.LE.AND R10, R10, R132.reuse, PT ;  /* 0x000000840a0a7233 */ /* 0x100fe20003803000 */
[----:B------:R-:W-:Y:S01]  /*f710*/  F2FP.PACK_AB R9, R64, R65 ;  /* 0x000000414009723e */ /* 0x000fe200000000ff */
[----:B------:R-:W-:Y:S01]  /*f720*/  FFMA.FTZ R12, R250, R58, R182 ;  /* 0x0000003afa0c7223 */ /* 0x000fe200000100b6 */
[----:B------:R-:W-:Y:S04]  /*f730*/  LDSM.16.MT88.4 R16, [R218+0xbc00] ;  /* 0x00bc0000da10783b */ /* 0x000fe80000004200 */
[C---:B------:R-:W-:Y:S08]  /*f740*/  HMMA.16816.F32 R40, R4.reuse, R42, R120 ;  /* 0x0000002a0428723c */ /* 0x040ff00000001878 */
[----:B------:R-:W-:Y:S01]  /*f750*/  HMMA.16816.F32 R44, R4, R46, R168 ;  /* 0x0000002e042c723c */ /* 0x000fe200000018a8 */
[----:B---3--:R-:W-:Y:S01]  /*f760*/  F2FP.PACK_AB R11, R50, R51 ;  /* 0x00000033320b723e */ /* 0x008fe200000000ff */
[----:B------:R-:W-:Y:S01]  /*f770*/  HSET2.LE.AND R8, R8, R132, PT ;  /* 0x0000008408087233 */ /* 0x000fe20003803000 */
[----:B------:R-:W3:Y:S04]  /*f780*/  LDSM.16.MT88.4 R80, [R218+0x9c00] ;  /* 0x009c0000da50783b */ /* 0x000ee80000004200 */
[----:B------:R-:W-:Y:S01]  /*f790*/  IMAD.WIDE.U32 R4, R0, -0x2daee0ad, RZ ;  /* 0xd2511f5300047825 */ /* 0x000fe200078e00ff */
[----:B------:R-:W4:Y:S03]  /*f7a0*/  LDSM.16.MT88.4 R96, [R216+0xac00] ;  /* 0x00ac0000d860783b */ /* 0x000f260000004200 */
[----:B------:R-:W-:Y:S01]  /*f7b0*/  FFMA.FTZ R6, R230, c[0x0][0x23c], -R25 ;  /* 0x00008f00e6067a23 */ /* 0x000fe20000010819 */
[----:B-1----:R-:W-:Y:S01]  /*f7c0*/  LOP3.LUT R3, R4, 0xffff, RZ, 0xc0, !PT ;  /* 0x0000ffff04037812 */ /* 0x002fe200078ec0ff */
[----:B------:R-:W1:Y:S02]  /*f7d0*/  LDSM.16.MT88.4 R108, [R218+0xac00] ;  /* 0x00ac0000da6c783b */ /* 0x000e640000004200 */
[----:B------:R5:W-:Y:S01]  /*f7e0*/  MUFU.EX2 R24, R6 ;  /* 0x0000000600187308 */ /* 0x000be20000000800 */
[----:B------:R-:W-:Y:S01]  /*f7f0*/  SHF.R.U32.HI R3, RZ, 0x8, R3 ;  /* 0x00000008ff037819 */ /* 0x000fe20000011603 */
[----:B------:R-:W1:Y:S01]  /*f800*/  LDSM.16.MT88.4 R120, [R216+0xbc00] ;  /* 0x00bc0000d878783b */ /* 0x000e620000004200 */
[----:B------:R-:W-:Y:S01]  /*f810*/  LOP3.LUT R0, R5, UR16, R60, 0x96, !PT ;  /* 0x0000001005007c12 */ /* 0x000fe2000f8e963c */
[----:B------:R-:W-:Y:S01]  /*f820*/  FFMA.FTZ R5, R231, c[0x0][0x23c], -R25 ;  /* 0x00008f00e7057a23 */ /* 0x000fe20000010819 */
[----:B------:R-:W-:-:S02]  /*f830*/  LOP3.LUT R131, R10, R11, RZ, 0xc0, !PT ;  /* 0x0000000b0a837212 */ /* 0x000fc400078ec0ff */
[----:B------:R-:W-:Y:S01]  /*f840*/  LOP3.LUT R130, R8, R9, RZ, 0xc0, !PT ;  /* 0x0000000908827212 */ /* 0x000fe200078ec0ff */
[----:B------:R2:W1:Y:S01]  /*f850*/  MUFU.EX2 R15, R5 ;  /* 0x00000005000f7308 */ /* 0x0004620000000800 */
[----:B------:R-:W-:Y:S02]  /*f860*/  SHF.R.U32.HI R7, RZ, 0x10, R4 ;  /* 0x00000010ff077819 */ /* 0x000fe40000011604 */
[----:B-----5:R-:W-:Y:S01]  /*f870*/  LOP3.LUT R6, R4, 0xff, RZ, 0xc0, !PT ;  /* 0x000000ff04067812 */ /* 0x020fe200078ec0ff */
[----:B------:R-:W-:-:S03]  /*f880*/  FFMA.FTZ R8, R215, c[0x0][0x23c], -R25 ;  /* 0x00008f00d7087a23 */ /* 0x000fc60000010819 */
[----:B------:R-:W-:Y:S01]  /*f890*/  PRMT R10, R6, 0x5410, R3 ;  /* 0x00005410060a7816 */ /* 0x000fe20000000003 */
[----:B------:R-:W-:Y:S01]  /*f8a0*/  FFMA.FTZ R3, R228, c[0x0][0x23c], -R25 ;  /* 0x00008f00e4037a23 */ /* 0x000fe20000010819 */
[----:B------:R-:W-:Y:S02]  /*f8b0*/  SHF.R.U32.HI R9, RZ, 0x18, R4 ;  /* 0x00000018ff097819 */ /* 0x000fe40000011604 */
[C---:B--2---:R-:W-:Y:S01]  /*f8c0*/  LOP3.LUT R5, R0.reuse, 0xffff, RZ, 0xc0, !PT ;  /* 0x0000ffff00057812 */ /* 0x044fe200078ec0ff */
[----:B------:R2:W-:Y:S01]  /*f8d0*/  MUFU.EX2 R14, R3 ;  /* 0x00000003000e7308 */ /* 0x0005e20000000800 */
[----:B------:R-:W-:Y:S02]  /*f8e0*/  LOP3.LUT R6, R0, 0xff, RZ, 0xc0, !PT ;  /* 0x000000ff00067812 */ /* 0x000fe400078ec0ff */
[----:B------:R-:W-:Y:S02]  /*f8f0*/  SHF.R.U32.HI R4, RZ, 0x18, R0 ;  /* 0x00000018ff047819 */ /* 0x000fe40000011600 */
[----:B------:R-:W-:-:S03]  /*f900*/  SHF.R.U32.HI R5, RZ, 0x8, R5 ;  /* 0x00000008ff057819 */ /* 0x000fc60000011605 */
[----:B------:R5:W1:Y:S01]  /*f910*/  MUFU.EX2 R13, R8 ;  /* 0x00000008000d7308 */ /* 0x000a620000000800 */
[----:B------:R-:W-:Y:S02]  /*f920*/  PRMT R5, R6, 0x5410, R5 ;  /* 0x0000541006057816 */ /* 0x000fe40000000005 */
[----:B--2---:R-:W-:Y:S02]  /*f930*/  SHF.R.U32.HI R3, RZ, 0x10, R0 ;  /* 0x00000010ff037819 */ /* 0x004fe40000011600 */
[----:B------:R-:W-:Y:S02]  /*f940*/  LOP3.LUT R0, R7, 0xff, RZ, 0xc0, !PT ;  /* 0x000000ff07007812 */ /* 0x000fe400078ec0ff */
[----:B------:R-:W-:Y:S02]  /*f950*/  LOP3.LUT R3, R3, 0xff, RZ, 0xc0, !PT ;  /* 0x000000ff03037812 */ /* 0x000fe400078ec0ff */
[----:B------:R-:W-:Y:S02]  /*f960*/  PRMT R0, R0, 0x5410, R9 ;  /* 0x0000541000007816 */ /* 0x000fe40000000009 */
[----:B------:R-:W-:-:S03]  /*f970*/  PRMT R4, R3, 0x5410, R4 ;  /* 0x0000541003047816 */ /* 0x000fc60000000004 */
[--C-:B-----5:R-:W-:Y:S01]  /*f980*/  HSET2.LE.AND R8, R0, R132.reuse, PT ;  /* 0x0000008400087233 */ /* 0x120fe20003803000 */
[----:B------:R-:W-:Y:S01]  /*f990*/  F2FP.PACK_AB R3, R49, R27 ;  /* 0x0000001b3103723e */ /* 0x000fe200000000ff */
[--C-:B------:R-:W-:Y:S01]  /*f9a0*/  HSET2.LE.AND R0, R5, R132.reuse, PT ;  /* 0x0000008405007233 */ /* 0x100fe20003803000 */
[----:B-1----:R-:W-:Y:S01]  /*f9b0*/  F2FP.PACK_AB R5, R15, R24 ;  /* 0x000000180f05723e */ /* 0x002fe200000000ff */
[----:B------:R-:W-:-:S03]  /*f9c0*/  HSET2.LE.AND R4, R4, R132, PT ;  /* 0x0000008404047233 */ /* 0x000fc60003803000 */
[----:B------:R-:W-:Y:S02]  /*f9d0*/  LOP3.LUT R168, R0, R3, RZ, 0xc0, !PT ;  /* 0x0000000300a87212 */ /* 0x000fe400078ec0ff */
[----:B------:R-:W-:Y:S01]  /*f9e0*/  F2FP.PACK_AB R0, R13, R14 ;  /* 0x0000000e0d00723e */ /* 0x000fe200000000ff */
[----:B------:R-:W-:Y:S01]  /*f9f0*/  HSET2.LE.AND R6, R10, R132, PT ;  /* 0x000000840a067233 */ /* 0x000fe20003803000 */
[----:B------:R-:W-:Y:S02]  /*fa00*/  F2FP.PACK_AB R7, R26, R48 ;  /* 0x000000301a07723e */ /* 0x000fe400000000ff */
[----:B------:R-:W-:Y:S01]  /*fa10*/  LOP3.LUT R171, R8, R0, RZ, 0xc0, !PT ;  /* 0x0000000008ab7212 */ /* 0x000fe200078ec0ff */
[----:B------:R-:W-:Y:S01]  /*fa20*/  FFMA.FTZ R0, R181, R59, R243 ;  /* 0x0000003bb5007223 */ /* 0x000fe200000100f3 */
[----:B------:R-:W-:Y:S01]  /*fa30*/  LOP3.LUT R169, R4, R5, RZ, 0xc0, !PT ;  /* 0x0000000504a97212 */ /* 0x000fe200078ec0ff */
[----:B------:R-:W-:Y:S01]  /*fa40*/  FADD.FTZ R4, R180, R12 ;  /* 0x0000000cb4047221 */ /* 0x000fe20000010000 */
[----:B------:R-:W-:Y:S01]  /*fa50*/  LOP3.LUT R170, R6, R7, RZ, 0xc0, !PT ;  /* 0x0000000706aa7212 */ /* 0x000fe200078ec0ff */
        /* <DEDUP_REMOVED lines=9> */
[----:B------:R-:W-:Y:S02]  /*faf0*/  FFMA.FTZ R11, R251, R57, R183 ;  /* 0x00000039fb0b7223 */ /* 0x000fe400000100b7 */
[----:B------:R-:W-:Y:S02]  /*fb00*/  FADD.FTZ R0, R233, R0 ;  /* 0x00000000e9007221 */ /* 0x000fe40000010000 */
[----:B------:R-:W-:Y:S02]  /*fb10*/  FFMA.FTZ R9, R252, R56, R247 ;  /* 0x00000038fc097223 */ /* 0x000fe400000100f7 */
        /* <DEDUP_REMOVED lines=30> */
[----:B------:R-:W-:Y:S01]  /*fd00*/  FADD.FTZ R3, R194, R3 ;  /* 0x00000003c2037221 */ /* 0x000fe20000010000 */
[----:B------:R-:W-:Y:S01]  /*fd10*/  UISETP.GE.AND UP0, UPT, UR28, 0x4, UPT ;  /* 0x000000041c00788c */ /* 0x000fe2000bf06270 */
[----:B------:R-:W-:Y:S01]  /*fd20*/  FADD.FTZ R7, R174, R5 ;  /* 0x00000005ae077221 */ /* 0x000fe20000010000 */
[----:B------:R1:W-:Y:S01]  /*fd30*/  STL [R1+0x8], R0 ;  /* 0x0000080001007387 */ /* 0x0003e20000100800 */
[----:B------:R-:W-:-:S02]  /*fd40*/  FADD.FTZ R6, R133, R4 ;  /* 0x0000000485067221 */ /* 0x000fc40000010000 */
[----:B------:R-:W-:Y:S02]  /*fd50*/  FADD.FTZ R5, R193, R3 ;  /* 0x00000003c1057221 */ /* 0x000fe40000010000 */
[----:B------:R-:W-:Y:S02]  /*fd60*/  FADD.FTZ R4, R175, R7 ;  /* 0x00000007af047221 */ /* 0x000fe40000010000 */
[----:B------:R-:W-:Y:S01]  /*fd70*/  FADD.FTZ R3, R138, R6 ;  /* 0x000000068a037221 */ /* 0x000fe20000010000 */
[----:B------:R-:W-:Y:S01]  /*fd80*/  PLOP3.LUT P0, PT, PT, PT, UP0, 0x80, 0x0 ;  /* 0x000000000000781c */ /* 0x000fe20003f0f008 */
[----:B------:R-:W-:Y:S02]  /*fd90*/  FADD.FTZ R5, R192, R5 ;  /* 0x00000005c0057221 */ /* 0x000fe40000010000 */
[----:B------:R-:W-:Y:S02]  /*fda0*/  FADD.FTZ R6, R27, R4 ;  /* 0x000000041b067221 */ /* 0x000fe40000010000 */
[----:B------:R-:W-:-:S02]  /*fdb0*/  FADD.FTZ R4, R24, R3 ;  /* 0x0000000318047221 */ /* 0x000fc40000010000 */
[----:B------:R-:W-:Y:S01]  /*fdc0*/  FADD.FTZ R3, R66, R5 ;  /* 0x0000000542037221 */ /* 0x000fe20000010000 */
[----:B------:R-:W-:Y:S01]  /*fdd0*/  HMMA.16816.F32 R144, R128, R152, R144 ;  /* 0x000000988090723c */ /* 0x000fe20000001890 */
[----:B------:R-:W-:Y:S02]  /*fde0*/  FADD.FTZ R5, R49, R6 ;  /* 0x0000000631057221 */ /* 0x000fe40000010000 */
[----:B------:R-:W-:Y:S02]  /*fdf0*/  FADD.FTZ R4, R15, R4 ;  /* 0x000000040f047221 */ /* 0x000fe40000010000 */
[----:B------:R-:W-:-:S03]  /*fe00*/  FADD.FTZ R3, R67, R3 ;  /* 0x0000000343037221 */ /* 0x000fc60000010000 */
[----:B------:R-:W-:Y:S01]  /*fe10*/  HMMA.16816.F32 R148, R128, R154, R148 ;  /* 0x0000009a8094723c */ /* 0x000fe20000001894 */
[----:B------:R-:W-:Y:S01]  /*fe20*/  FADD.FTZ R5, R48, R5 ;  /* 0x0000000530057221 */ /* 0x000fe20000010000 */
[----:B------:R-:W-:Y:S01]  /*fe30*/  @UP0 UIADD3 UR28, UR28, -0x4, URZ ;  /* 0xfffffffc1c1c0890 */ /* 0x000fe2000fffe03f */
[----:B------:R-:W-:Y:S02]  /*fe40*/  FADD.FTZ R4, R14, R4 ;  /* 0x000000040e047221 */ /* 0x000fe40000010000 */
[----:B------:R-:W-:-:S03]  /*fe50*/  FADD.FTZ R3, R65, R3 ;  /* 0x0000000341037221 */ /* 0x000fc60000010000 */
[----:B---3--:R-:W-:Y:S01]  /*fe60*/  HMMA.16816.F32 R72, R128, R80, R72 ;  /* 0x000000508048723c */ /* 0x008fe20000001848 */
[----:B------:R-:W-:-:S07]  /*fe70*/  FADD.FTZ R250, R26, R5 ;  /* 0x000000051afa7221 */ /* 0x000fce0000010000 */
[----:B------:R-:W-:Y:S01]  /*fe80*/  HMMA.16816.F32 R76, R128, R82, R76 ;  /* 0x00000052804c723c */ /* 0x000fe2000000184c */
[----:B------:R-:W-:-:S07]  /*fe90*/  FADD.FTZ R251, R13, R4 ;  /* 0x000000040dfb7221 */ /* 0x000fce0000010000 */
[----:B----4-:R-:W-:Y:S01]  /*fea0*/  HMMA.16816.F32 R88, R128, R96, R88 ;  /* 0x000000608058723c */ /* 0x010fe20000001858 */
[----:B------:R-:W-:-:S07]  /*feb0*/  FADD.FTZ R252, R64, R3 ;  /* 0x0000000340fc7221 */ /* 0x000fce0000010000 */
[C---:B------:R-:W-:Y:S08]  /*fec0*/  HMMA.16816.F32 R92, R128.reuse, R98, R92 ;  /* 0x00000062805c723c */ /* 0x040ff0000000185c */
[C---:B------:R-:W-:Y:S08]  /*fed0*/  HMMA.16816.F32 R104, R128.reuse, R108, R104 ;  /* 0x0000006c8068723c */ /* 0x040ff00000001868 */
        /* <DEDUP_REMOVED lines=18> */
.L_x_339:
[----:B-1----:R-:W-:-:S12]  /*10000*/  UIADD3 UR28, UR29, -0x1, URZ ;  /* 0xffffffff1d1c7890 */ /* 0x002fd8000fffe03f */
.L_x_342:
[----:B-1----:R-:W-:-:S13]  /*10010*/  ISETP.LE.AND P0, PT, RZ, UR28, PT ;  /* 0x0000001cff007c0c */ /* 0x002fda000bf03270 */
[----:B------:R-:W-:Y:S05]  /*10020*/  @!P0 BRA `(.L_x_343) ;  /* 0x000041d000008947 */ /* 0x000fea0003800000 */
[----:B------:R-:W2:Y:S01]  /*10030*/  LDL.LU R9, [R1+0x50] ;  /* 0x0000500001097983 */ /* 0x000ea20000300800 */
[----:B------:R-:W-:Y:S01]  /*10040*/  MOV R137, R2 ;  /* 0x0000000200897202 */ /* 0x000fe20000000f00 */
[----:B------:R-:W1:Y:S01]  /*10050*/  LDC.U8 R223, c[0x0][0x2d8] ;  /* 0x0000b600ffdf7b82 */ /* 0x000e620000000000 */
[----:B------:R-:W-:Y:S01]  /*10060*/  UMOV UR29, 0x5 ;  /* 0x00000005001d7882 */ /* 0x000fe20000000000 */
[----:B------:R-:W3:Y:S01]  /*10070*/  LDL.LU R8, [R1] ;  /* 0x0000000001087983 */ /* 0x000ee20000300800 */
[----:B------:R-:W-:Y:S01]  /*10080*/  ULDC.64 UR4, c[0x0][0x1a0] ;  /* 0x0000680000047ab9 */ /* 0x000fe20000000a00 */
[----:B------:R-:W-:Y:S01]  /*10090*/  MOV R132, R135 ;  /* 0x0000008700847202 */ /* 0x000fe20000000f00 */
[----:B------:R-:W-:Y:S01]  /*100a0*/  USHF.L.U64.HI UR5, UR4, UR29, UR5 ;  /* 0x0000001d04057299 */ /* 0x000fe20008010205 */
[----:B------:R-:W4:Y:S01]  /*100b0*/  LDL.LU R3, [R1+0x40] ;  /* 0x0000400001037983 */ /* 0x000f220000300800 */
[----:B------:R-:W-:Y:S01]  /*100c0*/  USHF.L.U32 UR4, UR4, 0x5, URZ ;  /* 0x0000000504047899 */ /* 0x000fe2000800063f */
[----:B------:R-:W-:Y:S01]  /*100d0*/  MOV R0, R136 ;  /* 0x0000008800007202 */ /* 0x000fe20000000f00 */
[----:B------:R-:W-:Y:S01]  /*100e0*/  IMAD.MOV.U32 R133, RZ, RZ, R134 ;  /* 0x000000ffff857224 */ /* 0x000fe200078e0086 */
[----:B------:R-:W5:Y:S01]  /*100f0*/  LDL.LU.64 R6, [R1+0x38] ;  /* 0x0000380001067983 */ /* 0x000f620000300a00 */
[----:B------:R-:W-:-:S02]  /*10100*/  USHF.L.U64.HI UR30, UR4, 0x1, UR5 ;  /* 0x00000001041e7899 */ /* 0x000fc40008010205 */
[----:B------:R-:W-:Y:S01]  /*10110*/  USHF.L.U32 UR31, UR4, 0x1, URZ ;  /* 0x00000001041f7899 */ /* 0x000fe2000800063f */
[----:B------:R-:W2:Y:S04]  /*10120*/  LDL.LU.64 R4, [R1+0x48] ;  /* 0x0000480001047983 */ /* 0x000ea80000300a00 */
[----:B------:R-:W3:Y:S01]  /*10130*/  LDL.LU R10, [R1+0x4] ;  /* 0x00000400010a7983 */ /* 0x000ee20000300800 */
[----:B-1----:R-:W-:Y:S01]  /*10140*/  PRMT R223, R223, 0x7054, R223 ;  /* 0x00007054dfdf7816 */ /* 0x002fe200000000df */
[----:B----4-:R-:W-:-:S04]  /*10150*/  IMAD.WIDE.U32 R224, R3, -0x2daee0ad, RZ ;  /* 0xd2511f5303e07825 */ /* 0x010fc800078e00ff */
[----:B-----5:R-:W-:Y:S01]  /*10160*/  IMAD.MOV.U32 R3, RZ, RZ, R7 ;  /* 0x000000ffff037224 */ /* 0x020fe200078e0007 */
[----:B--2---:R-:W-:-:S05]  /*10170*/  MOV R2, R4 ;  /* 0x0000000400027202 */ /* 0x004fca0000000f00 */
[----:B------:R1:W-:Y:S01]  /*10180*/  STL.64 [R1], R2 ;  /* 0x0000000201007387 */ /* 0x0003e20000100a00 */
[----:B---3--:R-:W-:-:S04]  /*10190*/  IMAD.WIDE.U32 R234, R10, -0x326172a9, RZ ;  /* 0xcd9e8d570aea7825 */ /* 0x008fc800078e00ff */
[----:B------:R-:W-:Y:S01]  /*101a0*/  IMAD.WIDE.U32 R232, R9, -0x326172a9, RZ ;  /* 0xcd9e8d5709e87825 */ /* 0x000fe200078e00ff */
[----:B------:R-:W-:-:S04]  /*101b0*/  LOP3.LUT R228, R235, R8, RZ, 0x3c, !PT ;  /* 0x00000008ebe47212 */ /* 0x000fc800078e3cff */
[----:B------:R-:W-:Y:S01]  /*101c0*/  LOP3.LUT R226, R233, R8, RZ, 0x3c, !PT ;  /* 0x00000008e9e27212 */ /* 0x000fe200078e3cff */
[----:B------:R-:W-:-:S04]  /*101d0*/  IMAD.WIDE.U32 R228, R228, -0x2daee0ad, RZ ;  /* 0xd2511f53e4e47825 */ /* 0x000fc800078e00ff */
[----:B------:R-:W-:Y:S01]  /*101e0*/  IMAD.WIDE.U32 R226, R226, -0x2daee0ad, RZ ;  /* 0xd2511f53e2e27825 */ /* 0x000fe200078e00ff */
[----:B------:R-:W-:Y:S05]  /*101f0*/  BRA `(.L_x_344) ;  /* 0x000001d000007947 */ /* 0x000fea0003800000 */
.L_x_346:
[----:B------:R-:W2:Y:S01]  /*10200*/  LDL.64 R230, [R1+0x18] ;  /* 0x0000180001e67983 */ /* 0x000ea20000100a00 */
[----:B------:R-:W-:Y:S02]  /*10210*/  ULDC.64 UR4, c[0x0][0x198] ;  /* 0x0000660000047ab9 */ /* 0x000fe40000000a00 */
[----:B------:R-:W-:Y:S01]  /*10220*/  UIADD3 UR32, UR28, -0x1, URZ ;  /* 0xffffffff1c207890 */ /* 0x000fe2000fffe03f */
[----:B------:R-:W3:Y:S03]  /*10230*/  LDL.64 R138, [R1+0x10] ;  /* 0x00001000018a7983 */ /* 0x000ee60000100a00 */
[----:B------:R-:W-:Y:S02]  /*10240*/  USHF.R.S32.HI UR29, URZ, 0x1f, UR32 ;  /* 0x0000001f3f1d7899 */ /* 0x000fe40008011420 */
[----:B------:R-:W-:Y:S02]  /*10250*/  UIMAD.WIDE.U32 UR34, UR32, UR4, URZ ;  /* 0x00000004202272a5 */ /* 0x000fe4000f8e003f */
[----:B------:R-:W-:Y:S04]  /*10260*/  UIMAD UR29, UR29, UR4, URZ ;  /* 0x000000041d1d72a4 */ /* 0x000fe8000f8e023f */
[----:B------:R-:W-:Y:S01]  /*10270*/  UIMAD UR29, UR32, UR5, UR29 ;  /* 0x00000005201d72a4 */ /* 0x000fe2000f8e021d */
[----:B------:R-:W-:Y:S02]  /*10280*/  IMAD.U32 R3, RZ, RZ, UR34 ;  /* 0x00000022ff037e24 */ /* 0x000fe4000f8e00ff */
[----:B------:R-:W-:Y:S01]  /*10290*/  IMAD.U32 R135, RZ, RZ, UR34 ;  /* 0x00000022ff877e24 */ /* 0x000fe2000f8e00ff */
[----:B------:R-:W-:Y:S06]  /*102a0*/  UIADD3 UR29, UR35, UR29, URZ ;  /* 0x0000001d231d7290 */ /* 0x000fec000fffe03f */
[----:B------:R-:W-:Y:S01]  /*102b0*/  IMAD.U32 R134, RZ, RZ, UR29 ;  /* 0x0000001dff867e24 */ /* 0x000fe2000f8e00ff */
[----:B--2---:R-:W-:Y:S04]  /*102c0*/  LEA R3, P1, R3, R230, 0x6 ;  /* 0x000000e603037211 */ /* 0x004fe800078230ff */
[----:B------:R-:W-:Y:S02]  /*102d0*/  LEA R2, P2, R3, c[0x0][0x168], 0x1 ;  /* 0x00005a0003027a11 */ /* 0x000fe400078408ff */
[----:B---3--:R-:W-:Y:S02]  /*102e0*/  LEA.HI.X R135, R135, R139, R134, 0x6, P1 ;  /* 0x0000008b87877211 */ /* 0x008fe400008f3486 */
        /* <DEDUP_REMOVED lines=14> */
.L_x_344:
[----:B-1----:R-:W2:Y:S01]  /*103d0*/  LDL.64 R2, [R1] ;  /* 0x0000000001027983 */ /* 0x002ea20000100a00 */
[----:B------:R-:W-:Y:S04]  /*103e0*/  DEPBAR.LE SB0, 0x0 ;  /* 0x000080000000791a */ /* 0x000fe80000000000 */
[----:B------:R-:W-:Y:S01]  /*103f0*/  USHF.R.S32.HI UR5, URZ, 0x1f, UR28 ;  /* 0x0000001f3f057899 */ /* 0x000fe2000801141c */
[----:B------:R-:W-:Y:S01]  /*10400*/  BAR.SYNC.DEFER_BLOCKING 0x0 ;  /* 0x0000000000007b1d */ /* 0x000fe20000010000 */
[----:B------:R-:W-:Y:S01]  /*10410*/  UIMAD UR4, UR21, UR28, URZ ;  /* 0x0000001c150472a4 */ /* 0x000fe2000f8e023f */
[----:B------:R-:W-:Y:S03]  /*10420*/  IMAD.U32 R4, RZ, RZ, UR28 ;  /* 0x0000001cff047e24 */ /* 0x000fe6000f8e00ff */
[----:B------:R-:W-:Y:S01]  /*10430*/  UIMAD UR4, UR5, UR22, UR4 ;  /* 0x00000016050472a4 */ /* 0x000fe2000f8e0204 */
[----:B--2---:R-:W-:Y:S05]  /*10440*/  IMAD.WIDE.U32 R4, R4, UR22, R2 ;  /* 0x0000001604047c25 */ /* 0x004fea000f8e0002 */
[C---:B------:R-:W-:Y:S02]  /*10450*/  LEA R2, P0, R4.reuse, c[0x0][0x170], 0x1 ;  /* 0x00005c0004027a11 */ /* 0x040fe400078008ff */
[----:B------:R-:W-:Y:S04]  /*10460*/  IADD3 R3, R5, UR4, RZ ;  /* 0x0000000405037c10 */ /* 0x000fe8000fffe0ff */
[----:B------:R-:W-:Y:S02]  /*10470*/  LEA.HI.X R3, R4, c[0x0][0x174], R3, 0x1, P0 ;  /* 0x00005d0004037a11 */ /* 0x000fe400000f0c03 */
[----:B------:R-:W-:Y:S03]  /*10480*/  IADD3 R4, P0, R2, UR31, RZ ;  /* 0x0000001f02047c10 */ /* 0x000fe6000ff1e0ff */
[----:B------:R-:W-:Y:S01]  /*10490*/  @!PT LDS RZ, [RZ] ;  /* 0x00000000fffff984 */ /* 0x000fe20000000800 */
[----:B------:R-:W-:Y:S01]  /*104a0*/  @!PT LDS RZ, [RZ] ;  /* 0x00000000fffff984 */ /* 0x000fe20000000800 */
[----:B------:R-:W-:Y:S01]  /*104b0*/  @!PT LDS RZ, [RZ] ;  /* 0x00000000fffff984 */ /* 0x000fe20000000800 */
[----:B------:R1:W-:Y:S01]  /*104c0*/  LDGSTS.E.BYPASS.LTC128B.128 [R222+0x9000], [R2.64] ;  /* 0x0900000002de7fae */ /* 0x0003e2000b901d58 */
[----:B------:R-:W-:Y:S02]  /*104d0*/  IADD3.X R5, R3, UR30, RZ, P0, !PT ;  /* 0x0000001e03057c10 */ /* 0x000fe400087fe4ff */
[----:B------:R-:W-:Y:S03]  /*104e0*/  ISETP.LT.AND P0, PT, RZ, UR28, PT ;  /* 0x0000001cff007c0c */ /* 0x000fe6000bf01270 */
[----:B------:R1:W-:Y:S06]  /*104f0*/  LDGSTS.E.BYPASS.LTC128B.128 [R222+0xa000], [R2.64+0x40] ;  /* 0x0a00004002de7fae */ /* 0x0003ec000b901d58 */
[----:B------:R1:W-:Y:S06]  /*10500*/  LDGSTS.E.BYPASS.LTC128B.128 [R222+0xb000], [R2.64+0x80] ;  /* 0x0b00008002de7fae */ /* 0x0003ec000b901d58 */
[----:B------:R2:W-:Y:S06]  /*10510*/  LDGSTS.E.BYPASS.LTC128B.128 [R222+0x9800], [R4.64] ;  /* 0x0980000004de7fae */ /* 0x0005ec000b901d58 */
[----:B------:R2:W-:Y:S06]  /*10520*/  LDGSTS.E.BYPASS.LTC128B.128 [R222+0xa800], [R4.64+0x40] ;  /* 0x0a80004004de7fae */ /* 0x0005ec000b901d58 */
[----:B------:R2:W-:Y:S06]  /*10530*/  LDGSTS.E.BYPASS.LTC128B.128 [R222+0xb800], [R4.64+0x80] ;  /* 0x0b80008004de7fae */ /* 0x0005ec000b901d58 */
        /* <DEDUP_REMOVED lines=12> */
[----:B------:R-:W1:Y:S01]  /*10600*/  LDSM.16.M88.4 R188, [R219+0x6400] ;  /* 0x00640000dbbc783b */ /* 0x000e620000000200 */
[-C--:B------:R-:W-:Y:S05]  /*10610*/  HMMA.16816.F32 R12, R60, R18.reuse, RZ ;  /* 0x000000123c0c723c */ /* 0x080fea00000018ff */
[----:B------:R-:W1:Y:S03]  /*10620*/  LDSM.16.M88.4 R192, [R219+0x6800] ;  /* 0x00680000dbc0783b */ /* 0x000e660000000200 */
[C---:B------:R-:W-:Y:S03]  /*10630*/  HMMA.16816.F32 R16, R64.reuse, R18, RZ ;  /* 0x000000124010723c */ /* 0x040fe600000018ff */
[----:B------:R-:W1:Y:S05]  /*10640*/  LDSM.16.M88.4 R196, [R219+0x6c00] ;  /* 0x006c0000dbc4783b */ /* 0x000e6a0000000200 */
[-C--:B----4-:R-:W-:Y:S01]  /*10650*/  HMMA.16816.F32 R20, R64, R32.reuse, RZ ;  /* 0x000000204014723c */ /* 0x090fe200000018ff */
[----:B------:R-:W-:Y:S06]  /*10660*/  LDSM.16.M88.4 R200, [R217+0x7000] ;  /* 0x00700000d9c8783b */ /* 0x000fec0000000200 */
[----:B------:R-:W-:Y:S01]  /*10670*/  LDSM.16.M88.4 R204, [R220+0x3000] ;  /* 0x00300000dccc783b */ /* 0x000fe20000000200 */
[C---:B------:R-:W-:Y:S05]  /*10680*/  HMMA.16816.F32 R24, R60.reuse, R32, RZ ;  /* 0x000000203c18723c */ /* 0x040fea00000018ff */
[----:B------:R-:W-:Y:S03]  /*10690*/  LDSM.16.M88.4 R208, [R219+0x7800] ;  /* 0x00780000dbd0783b */ /* 0x000fe60000000200 */
[-C--:B------:R-:W-:Y:S03]  /*106a0*/  HMMA.16816.F32 R28, R60, R34.reuse, RZ ;  /* 0x000000223c1c723c */ /* 0x080fe600000018ff */
[----:B------:R-:W-:Y:S05]  /*106b0*/  LDSM.16.M88.4 R212, [R219+0x7c00] ;  /* 0x007c0000dbd4783b */ /* 0x000fea0000000200 */
[C---:B------:R-:W-:Y:S08]  /*106c0*/  HMMA.16816.F32 R32, R64.reuse, R34, RZ ;  /* 0x000000224020723c */ /* 0x040ff000000018ff */
[-C--:B-----5:R-:W-:Y:S08]  /*106d0*/  HMMA.16816.F32 R36, R64, R48.reuse, RZ ;  /* 0x000000304024723c */ /* 0x0a0ff000000018ff */
[C---:B------:R-:W-:Y:S08]  /*106e0*/  HMMA.16816.F32 R40, R60.reuse, R48, RZ ;  /* 0x000000303c28723c */ /* 0x040ff000000018ff */
[-C--:B------:R-:W-:Y:S08]  /*106f0*/  HMMA.16816.F32 R44, R60, R50.reuse, RZ ;  /* 0x000000323c2c723c */ /* 0x080ff000000018ff */
[C---:B------:R-:W-:Y:S08]  /*10700*/  HMMA.16816.F32 R48, R64.reuse, R50, RZ ;  /* 0x000000324030723c */ /* 0x040ff000000018ff */
[-C--:B-1----:R-:W-:Y:S08]  /*10710*/  HMMA.16816.F32 R52, R64, R172.reuse, RZ ;  /* 0x000000ac4034723c */ /* 0x082ff000000018ff */
[C---:B------:R-:W-:Y:S08]  /*10720*/  HMMA.16816.F32 R56, R60.reuse, R172, RZ ;  /* 0x000000ac3c38723c */ /* 0x040ff000000018ff */
[-C--:B------:R-:W-:Y:S08]  /*10730*/  HMMA.16816.F32 R60, R60, R174.reuse, RZ ;  /* 0x000000ae3c3c723c */ /* 0x080ff000000018ff */
[----:B------:R-:W-:Y:S01]  /*10740*/  HMMA.16816.F32 R64, R64, R174, RZ ;  /* 0x000000ae4040723c */ /* 0x000fe200000018ff */
[----:B------:R-:W1:Y:S07]  /*10750*/  LDSM.16.M88.4 R172, [R220+0x2000] ;  /* 0x00200000dcac783b */ /* 0x000e6e0000000200 */
[-C--:B--2---:R-:W-:Y:S08]  /*10760*/  HMMA.16816.F32 R4, R176, R180.reuse, R4 ;  /* 0x000000b4b004723c */ /* 0x084ff00000001804 */
[C---:B---3--:R-:W-:Y:S08]  /*10770*/  HMMA.16816.F32 R8, R184.reuse, R180, R8 ;  /* 0x000000b4b808723c */ /* 0x048ff00000001808 */
        /* <DEDUP_REMOVED lines=16> */
[----:B------:R-:W3:Y:S07]  /*10880*/  LDSM.16.M88.4 R184, [R217+0x7800] ;  /* 0x00780000d9b8783b */ /* 0x000eee0000000200 */
[----:B------:R-:W-:Y:S01]  /*10890*/  HMMA.16816.F32 R64, R176, R198, R64 ;  /* 0x000000c6b040723c */ /* 0x000fe20000001840 */
[----:B------:R-:W4:Y:S06]  /*108a0*/  LDSM.16.M88.4 R176, [R221+0x2000] ;  /* 0x00200000ddb0783b */ /* 0x000f2c0000000200 */
[----:B------:R-:W5:Y:S01]  /*108b0*/  LDSM.16.M88.4 R196, [R221+0x3000] ;  /* 0x00300000ddc4783b */ /* 0x000f620000000200 */
[-C--:B-1----:R-:W-:Y:S08]  /*108c0*/  HMMA.16816.F32 R4, R172, R200.reuse, R4 ;  /* 0x000000c8ac04723c */ /* 0x082ff00000001804 */
[C---:B------:R-:W-:Y:S08]  /*108d0*/  HMMA.16816.F32 R8, R204.reuse, R200, R8 ;  /* 0x000000c8cc08723c */ /* 0x040ff00000001808 */
[-C--:B------:R-:W-:Y:S08]  /*108e0*/  HMMA.16816.F32 R12, R204, R202.reuse, R12 ;  /* 0x000000cacc0c723c */ /* 0x080ff0000000180c */
[C---:B------:R-:W-:Y:S01]  /*108f0*/  HMMA.16816.F32 R16, R172.reuse, R202, R16 ;  /* 0x000000caac10723c */ /* 0x040fe20000001810 */
[----:B------:R-:W1:Y:S07]  /*10900*/  LDSM.16.M88.4 R200, [R219+0x7400] ;  /* 0x00740000dbc8783b */ /* 0x000e6e0000000200 */
[-C--:B--2---:R-:W-:Y:S08]  /*10910*/  HMMA.16816.F32 R20, R172, R180.reuse, R20 ;  /* 0x000000b4ac14723c */ /* 0x084ff00000001814 */
        /* <DEDUP_REMOVED lines=17> */
[C---:B-----5:R-:W-:Y:S08]  /*10a30*/  HMMA.16816.F32 R8, R196.reuse, R192, R8 ;  /* 0x000000c0c408723c */ /* 0x060ff00000001808 */
        /* <DEDUP_REMOVED lines=18> */
[----:B------:R-:W5:Y:S06]  /*10b60*/  LDSM.16.M88.4 R176, [R221+0x4000] ;  /* 0x00400000ddb0783b */ /* 0x000f6c0000000200 */
        /* <DEDUP_REMOVED lines=37> */
.L_x_345:
[----:B-1----:R-:W-:Y:S01]  /*10dc0*/  FMNMX.FTZ R2, R4, R0, !PT ;  /* 0x0000000004027209 */ /* 0x002fe20007810000 */
[----:B------:R-:W-:Y:S01]  /*10dd0*/  USHF.L.U32 UR4, UR28, 0x1, URZ ;  /* 0x000000011c047899 */ /* 0x000fe2000800063f */
[----:B------:R-:W-:Y:S01]  /*10de0*/  LDSM.16.MT88.4 R176, [R216+0x9000] ;  /* 0x00900000d8b0783b */ /* 0x000fe20000004200 */
        /* <DEDUP_REMOVED lines=53> */
[----:B--2---:R-:W-:Y:S02]  /*11140*/  FMNMX.FTZ R2, R2, R134, !PT ;  /* 0x0000008602027209 */ /* 0x004fe40007810000 */
[----:B------:R-:W-:Y:S05]  /*11150*/  FMNMX.FTZ R134, R10, R137, !PT ;  /* 0x000000890a867209 */ /* 0x000fea0007810000 */
[----:B------:R-:W2:Y:S01]  /*11160*/  SHFL.BFLY PT, R172, R2, 0x1, 0x1f ;  /* 0x0c201f0002ac7f89 */ /* 0x000ea200000e0000 */
[----:B------:R-:W-:Y:S02]  /*11170*/  FMNMX.FTZ R135, R11, R134, !PT ;  /* 0x000000860b877209 */ /* 0x000fe40007810000 */
[----:B---3--:R-:W-:Y:S02]  /*11180*/  FMNMX.FTZ R134, R3, R138, !PT ;  /* 0x0000008a03867209 */ /* 0x008fe40007810000 */
[----:B------:R-:W-:Y:S03]  /*11190*/  FMNMX.FTZ R3, R14, R135, !PT ;  /* 0x000000870e037209 */ /* 0x000fe60007810000 */
[----:B------:R-:W3:Y:S01]  /*111a0*/  SHFL.BFLY PT, R138, R134, 0x1, 0x1f ;  /* 0x0c201f00868a7f89 */ /* 0x000ee200000e0000 */
[----:B------:R-:W-:Y:S02]  /*111b0*/  FMNMX.FTZ R3, R15, R3, !PT ;  /* 0x000000030f037209 */ /* 0x000fe40007810000 */
[----:B-1----:R-:W-:Y:S02]  /*111c0*/  FMNMX.FTZ R136, R136, R139, !PT ;  /* 0x0000008b88887209 */ /* 0x002fe40007810000 */
[----:B------:R-:W-:Y:S02]  /*111d0*/  FMNMX.FTZ R3, R26, R3, !PT ;  /* 0x000000031a037209 */ /* 0x000fe40007810000 */
[C---:B------:R-:W-:Y:S01]  /*111e0*/  FSETP.NEU.FTZ.AND P1, PT, R136.reuse, -INF , PT ;  /* 0xff8000008800780b */ /* 0x040fe20003f3d000 */
[C---:B------:R-:W-:Y:S01]  /*111f0*/  FADD.FTZ R0, -R136.reuse, R0 ;  /* 0x0000000088007221 */ /* 0x040fe20000010100 */
[----:B------:R-:W-:Y:S01]  /*11200*/  FMNMX.FTZ R3, R27, R3, !PT ;  /* 0x000000031b037209 */ /* 0x000fe20007810000 */
[----:B------:R-:W-:Y:S02]  /*11210*/  FMUL.FTZ R184, R136, c[0x0][0x23c] ;  /* 0x00008f0088b87a20 */ /* 0x000fe40000410000 */
[----:B------:R-:W-:Y:S01]  /*11220*/  FMUL.FTZ R0, R0, c[0x0][0x23c] ;  /* 0x00008f0000007a20 */ /* 0x000fe20000410000 */
[----:B------:R-:W-:Y:S02]  /*11230*/  FMNMX.FTZ R3, R30, R3, !PT ;  /* 0x000000031e037209 */ /* 0x000fe40007810000 */
[----:B--2---:R-:W-:Y:S02]  /*11240*/  FMNMX.FTZ R135, R2, R172, !PT ;  /* 0x000000ac02877209 */ /* 0x004fe40007810000 */
[----:B------:R-:W-:Y:S02]  /*11250*/  FMNMX.FTZ R2, R31, R3, !PT ;  /* 0x000000031f027209 */ /* 0x000fe40007810000 */
[----:B------:R1:W2:Y:S01]  /*11260*/  MUFU.EX2 R3, R0 ;  /* 0x0000000000037308 */ /* 0x0002a20000000800 */
[----:B------:R-:W-:Y:S01]  /*11270*/  FSEL R184, R184, RZ, P1 ;  /* 0x000000ffb8b87208 */ /* 0x000fe20000800000 */
[----:B------:R-:W-:Y:S01]  /*11280*/  FMUL.FTZ R185, R135, c[0x0][0x23c] ;  /* 0x00008f0087b97a20 */ /* 0x000fe20000410000 */
[----:B------:R-:W-:Y:S02]  /*11290*/  FMNMX.FTZ R2, R42, R2, !PT ;  /* 0x000000022a027209 */ /* 0x000fe40007810000 */
[----:B---3--:R-:W-:Y:S01]  /*112a0*/  FMNMX.FTZ R134, R134, R138, !PT ;  /* 0x0000008a86867209 */ /* 0x008fe20007810000 */
[--C-:B------:R-:W-:Y:S01]  /*112b0*/  FFMA.FTZ R16, R16, c[0x0][0x23c], -R184.reuse ;  /* 0x00008f0010107a23 */ /* 0x100fe200000108b8 */
[----:B------:R-:W-:Y:S01]  /*112c0*/  FMNMX.FTZ R2, R43, R2, !PT ;  /* 0x000000022b027209 */ /* 0x000fe20007810000 */
[--C-:B------:R-:W-:Y:S01]  /*112d0*/  FFMA.FTZ R17, R17, c[0x0][0x23c], -R184.reuse ;  /* 0x00008f0011117a23 */ /* 0x100fe200000108b8 */
[----:B------:R-:W-:Y:S01]  /*112e0*/  FSETP.NEU.FTZ.AND P1, PT, R135, -INF , PT ;  /* 0xff8000008700780b */ /* 0x000fe20003f3d000 */
[----:B------:R3:W-:Y:S01]  /*112f0*/  MUFU.EX2 R248, R16 ;  /* 0x0000001000f87308 */ /* 0x0007e20000000800 */
[----:B------:R-:W-:Y:S01]  /*11300*/  FMNMX.FTZ R2, R46, R2, !PT ;  /* 0x000000022e027209 */ /* 0x000fe20007810000 */
[--C-:B------:R-:W-:Y:S01]  /*11310*/  FFMA.FTZ R5, R5, c[0x0][0x23c], -R184.reuse ;  /* 0x00008f0005057a23 */ /* 0x100fe200000108b8 */
[----:B------:R-:W-:Y:S01]  /*11320*/  FSEL R185, R185, RZ, P1 ;  /* 0x000000ffb9b97208 */ /* 0x000fe20000800000 */
[----:B------:R-:W-:Y:S01]  /*11330*/  FMUL.FTZ R186, R134, c[0x0][0x23c] ;  /* 0x00008f0086ba7a20 */ /* 0x000fe20000410000 */
[----:B------:R-:W-:Y:S01]  /*11340*/  FMNMX.FTZ R2, R47, R2, !PT ;  /* 0x000000022f027209 */ /* 0x000fe20007810000 */
[----:B------:R-:W-:Y:S01]  /*11350*/  FFMA.FTZ R32, R32, c[0x0][0x23c], -R184 ;  /* 0x00008f0020207a23 */ /* 0x000fe200000108b8 */
[----:B------:R-:W-:Y:S01]  /*11360*/  FSETP.NEU.FTZ.AND P1, PT, R134, -INF , PT ;  /* 0xff8000008600780b */ /* 0x000fe20003f3d000 */
[--C-:B------:R-:W-:Y:S01]  /*11370*/  FFMA.FTZ R18, R18, c[0x0][0x23c], -R185.reuse ;  /* 0x00008f0012127a23 */ /* 0x100fe200000108b9 */
[----:B------:R-:W-:Y:S01]  /*11380*/  FMNMX.FTZ R2, R58, R2, !PT ;  /* 0x000000023a027209 */ /* 0x000fe20007810000 */
[----:B------:R4:W-:Y:S01]  /*11390*/  MUFU.EX2 R249, R17 ;  /* 0x0000001100f97308 */ /* 0x0009e20000000800 */
[--C-:B------:R-:W-:Y:S01]  /*113a0*/  FFMA.FTZ R19, R19, c[0x0][0x23c], -R185.reuse ;  /* 0x00008f0013137a23 */ /* 0x100fe200000108b9 */
[----:B------:R-:W-:Y:S01]  /*113b0*/  FSEL R186, R186, RZ, P1 ;  /* 0x000000ffbaba7208 */ /* 0x000fe20000800000 */
[--C-:B------:R-:W-:Y:S02]  /*113c0*/  FFMA.FTZ R50, R50, c[0x0][0x23c], -R185.reuse ;  /* 0x00008f0032327a23 */ /* 0x100fe400000108b9 */
[----:B-1----:R-:W-:Y:S02]  /*113d0*/  FADD.FTZ R0, -R135, R132 ;  /* 0x0000008487007221 */ /* 0x002fe40000010100 */
[--C-:B------:R-:W-:Y:S02]  /*113e0*/  FFMA.FTZ R8, R8, c[0x0][0x23c], -R186.reuse ;  /* 0x00008f0008087a23 */ /* 0x100fe400000108ba */
[----:B------:R-:W-:Y:S01]  /*113f0*/  FMUL.FTZ R0, R0, c[0x0][0x23c] ;  /* 0x00008f0000007a20 */ /* 0x000fe20000410000 */
[----:B------:R-:W-:Y:S01]  /*11400*/  MUFU.EX2 R246, R18 ;  /* 0x0000001200f67308 */ /* 0x000fe20000000800 */
[--C-:B------:R-:W-:Y:S02]  /*11410*/  FFMA.FTZ R9, R9, c[0x0][0x23c], -R186.reuse ;  /* 0x00008f0009097a23 */ /* 0x100fe400000108ba */
[----:B------:R-:W-:Y:S02]  /*11420*/  FFMA.FTZ R12, R12, c[0x0][0x23c], -R186 ;  /* 0x00008f000c0c7a23 */ /* 0x000fe400000108ba */
[----:B---3--:R-:W-:Y:S02]  /*11430*/  FFMA.FTZ R16, R4, c[0x0][0x23c], -R184 ;  /* 0x00008f0004107a23 */ /* 0x008fe400000108b8 */
[----:B------:R-:W-:Y:S02]  /*11440*/  IMAD.U32 R4, RZ, RZ, UR27 ;  /* 0x0000001bff047e24 */ /* 0x000fe4000f8e00ff */
[----:B------:R-:W-:Y:S01]  /*11450*/  FFMA.FTZ R13, R13, c[0x0][0x23c], -R186 ;  /* 0x00008f000d0d7a23 */ /* 0x000fe200000108ba */
[----:B------:R1:W3:Y:S01]  /*11460*/  MUFU.EX2 R132, R0 ;  /* 0x0000000000847308 */ /* 0x0002e20000000800 */
[C---:B--2---:R-:W-:Y:S02]  /*11470*/  FMUL.FTZ R68, R3.reuse, R68 ;  /* 0x0000004403447220 */ /* 0x044fe40000410000 */
[----:B------:R-:W-:Y:S01]  /*11480*/  FMUL.FTZ R69, R3, R69 ;  /* 0x0000004503457220 */ /* 0x000fe20000410000 */
[----:B----4-:R-:W-:Y:S01]  /*11490*/  LOP3.LUT R17, R225, UR4, R4, 0x96, !PT ;  /* 0x00000004e1117c12 */ /* 0x010fe2000f8e9604 */
[----:B------:R-:W-:Y:S01]  /*114a0*/  FMUL.FTZ R80, R3, R80 ;  /* 0x0000005003507220 */ /* 0x000fe20000410000 */
[----:B------:R-:W-:Y:S01]  /*114b0*/  LOP3.LUT R4, R227, UR14, R224, 0x96, !PT ;  /* 0x0000000ee3047c12 */ /* 0x000fe2000f8e96e0 */
[C---:B------:R-:W-:Y:S01]  /*114c0*/  FMUL.FTZ R81, R3.reuse, R81 ;  /* 0x0000005103517220 */ /* 0x040fe20000410000 */
[----:B------:R-:W-:Y:S01]  /*114d0*/  UIADD3 UR4, UR4, 0x1, URZ ;  /* 0x0000000104047890 */ /* 0x000fe2000fffe03f */
[C---:B------:R-:W-:Y:S01]  /*114e0*/  FMUL.FTZ R84, R3.reuse, R84 ;  /* 0x0000005403547220 */ /* 0x040fe20000410000 */
[----:B------:R2:W-:Y:S01]  /*114f0*/  MUFU.EX2 R238, R16 ;  /* 0x0000001000ee7308 */ /* 0x0005e20000000800 */
[----:B------:R-:W-:Y:S04]  /*11500*/  IMAD.WIDE.U32 R194, R4, -0x326172a9, RZ ;  /* 0xcd9e8d5704c27825 */ /* 0x000fe800078e00ff */
[--C-:B------:R-:W-:Y:S02]  /*11510*/  FFMA.FTZ R4, R6, c[0x0][0x23c], -R185.reuse ;  /* 0x00008f0006047a23 */ /* 0x100fe400000108b9 */
[----:B------:R-:W-:Y:S02]  /*11520*/  FMUL.FTZ R85, R3, R85 ;  /* 0x0000005503557220 */ /* 0x000fe40000410000 */
[----:B------:R-:W-:Y:S01]  /*11530*/  FFMA.FTZ R51, R51, c[0x0][0x23c], -R185 ;  /* 0x00008f0033337a23 */ /* 0x000fe200000108b9 */
[----:B------:R-:W4:Y:S01]  /*11540*/  MUFU.EX2 R247, R19 ;  /* 0x0000001300f77308 */ /* 0x000f220000000800 */
[----:B------:R-:W-:Y:S02]  /*11550*/  FFMA.FTZ R45, R45, c[0x0][0x23c], -R186 ;  /* 0x00008f002d2d7a23 */ /* 0x000fe400000108ba */
[----:B------:R-:W-:Y:S02]  /*11560*/  FFMA.FTZ R33, R33, c[0x0][0x23c], -R184 ;  /* 0x00008f0021217a23 */ /* 0x000fe400000108b8 */
[----:B-1----:R-:W-:Y:S02]  /*11570*/  FADD.FTZ R0, -R134, R133 ;  /* 0x0000008586007221 */ /* 0x002fe40000010100 */
[----:B---3--:R-:W-:Y:S02]  /*11580*/  FMUL.FTZ R70, R132, R70 ;  /* 0x0000004684467220 */ /* 0x008fe40000410000 */
[----:B------:R-:W-:Y:S01]  /*11590*/  FMUL.FTZ R0, R0, c[0x0][0x23c] ;  /* 0x00008f0000007a20 */ /* 0x000fe20000410000 */
[----:B------:R1:W-:Y:S01]  /*115a0*/  MUFU.EX2 R245, R5 ;  /* 0x0000000500f57308 */ /* 0x0003e20000000800 */
[C---:B------:R-:W-:Y:S02]  /*115b0*/  FMUL.FTZ R71, R132.reuse, R71 ;  /* 0x0000004784477220 */ /* 0x040fe40000410000 */
[C---:B------:R-:W-:Y:S01]  /*115c0*/  FMUL.FTZ R82, R132.reuse, R82 ;  /* 0x0000005284527220 */ /* 0x040fe20000410000 */
[----:B--2---:R-:W-:Y:S01]  /*115d0*/  LOP3.LUT R16, R229, UR14, R224, 0x96, !PT ;  /* 0x0000000ee5107c12 */ /* 0x004fe2000f8e96e0 */
[C---:B------:R-:W-:Y:S02]  /*115e0*/  FMUL.FTZ R83, R132.reuse, R83 ;  /* 0x0000005384537220 */ /* 0x040fe40000410000 */
[----:B------:R-:W-:Y:S02]  /*115f0*/  FMUL.FTZ R86, R132, R86 ;  /* 0x0000005684567220 */ /* 0x000fe40000410000 */
[----:B------:R-:W-:Y:S01]  /*11600*/  IMAD.WIDE.U32 R190, R16, -0x326172a9, RZ ;  /* 0xcd9e8d5710be7825 */ /* 0x000fe200078e00ff */
[----:B------:R2:W3:Y:S03]  /*11610*/  MUFU.EX2 R133, R0 ;  /* 0x0000000000857308 */ /* 0x0004e60000000800 */
[----:B------:R-:W-:Y:S01]  /*11620*/  FMUL.FTZ R87, R132, R87 ;  /* 0x0000005784577220 */ /* 0x000fe20000410000 */
[----:B----4-:R-:W-:Y:S01]  /*11630*/  F2FP.PACK_AB R175, R247, R246 ;  /* 0x000000f6f7af723e */ /* 0x010fe200000000ff */
[----:B------:R-:W-:Y:S04]  /*11640*/  IMAD.WIDE.U32 R18, R17, -0x326172a9, RZ ;  /* 0xcd9e8d5711127825 */ /* 0x000fe800078e00ff */
[--C-:B------:R-:W-:Y:S01]  /*11650*/  FFMA.FTZ R34, R34, c[0x0][0x23c], -R185.reuse ;  /* 0x00008f0022227a23 */ /* 0x100fe200000108b9 */
[----:B------:R4:W-:Y:S01]  /*11660*/  MUFU.EX2 R237, R4 ;  /* 0x0000000400ed7308 */ /* 0x0009e20000000800 */
[--C-:B------:R-:W-:Y:S01]  /*11670*/  LOP3.LUT R6, R191, UR13, R18.reuse, 0x96, !PT ;  /* 0x0000000dbf067c12 */ /* 0x100fe2000f8e9612 */
[--C-:B------:R-:W-:Y:S01]  /*11680*/  FFMA.FTZ R35, R35, c[0x0][0x23c], -R185.reuse ;  /* 0x00008f0023237a23 */ /* 0x100fe200000108b9 */
[----:B------:R-:W-:Y:S01]  /*11690*/  LOP3.LUT R16, R195, UR13, R18, 0x96, !PT ;  /* 0x0000000dc3107c12 */ /* 0x000fe2000f8e9612 */
[----:B------:R-:W-:Y:S01]  /*116a0*/  FFMA.FTZ R18, R7, c[0x0][0x23c], -R185 ;  /* 0x00008f0007127a23 */ /* 0x000fe200000108b9 */
[C---:B-1----:R-:W-:Y:S01]  /*116b0*/  LOP3.LUT R5, R19.reuse, UR15, R234, 0x96, !PT ;  /* 0x0000000f13057c12 */ /* 0x042fe2000f8e96ea */
[----:B------:R-:W-:Y:S01]  /*116c0*/  IMAD.WIDE.U32 R6, R6, -0x2daee0ad, RZ ;  /* 0xd2511f5306067825 */ /* 0x000fe200078e00ff */
[----:B------:R-:W-:Y:S03]  /*116d0*/  LOP3.LUT R17, R19, UR15, R232, 0x96, !PT ;  /* 0x0000000f13117c12 */ /* 0x000fe6000f8e96e8 */
[----:B------:R-:W1:Y:S01]  /*116e0*/  MUFU.EX2 R244, R18 ;  /* 0x0000001200f47308 */ /* 0x000e620000000800 */
[----:B------:R-:W-:Y:S01]  /*116f0*/  IMAD.WIDE.U32 R138, R5, -0x2daee0ad, RZ ;  /* 0xd2511f53058a7825 */ /* 0x000fe200078e00ff */
[----:B--2---:R-:W-:Y:S03]  /*11700*/  FMNMX.FTZ R0, R59, R2, !PT ;  /* 0x000000023b007209 */ /* 0x004fe60007810000 */
[----:B------:R-:W-:Y:S01]  /*11710*/  IMAD.WIDE.U32 R172, R17, -0x2daee0ad, RZ ;  /* 0xd2511f5311ac7825 */ /* 0x000fe200078e00ff */
[----:B------:R-:W-:Y:S02]  /*11720*/  LOP3.LUT R17, R7, UR10, R138, 0x96, !PT ;  /* 0x0000000a07117c12 */ /* 0x000fe4000f8e968a */
[----:B------:R-:W-:Y:S01]  /*11730*/  FMNMX.FTZ R0, R62, R0, !PT ;  /* 0x000000003e007209 */ /* 0x000fe20007810000 */
[----:B---3--:R-:W-:Y:S01]  /*11740*/  FMUL.FTZ R72, R133, R72 ;  /* 0x0000004885487220 */ /* 0x008fe20000410000 */
[----:B------:R2:W-:Y:S01]  /*11750*/  MUFU.EX2 R243, R8 ;  /* 0x0000000800f37308 */ /* 0x0005e20000000800 */
[----:B------:R-:W-:Y:S01]  /*11760*/  LOP3.LUT R7, R173, UR12, R226, 0x96, !PT ;  /* 0x0000000cad077c12 */ /* 0x000fe2000f8e96e2 */
[----:B------:R-:W-:Y:S01]  /*11770*/  IMAD.WIDE.U32 R188, R17, -0x326172a9, RZ ;  /* 0xcd9e8d5711bc7825 */ /* 0x000fe200078e00ff */
[----:B------:R-:W-:Y:S03]  /*11780*/  FMNMX.FTZ R0, R63, R0, !PT ;  /* 0x000000003f007209 */ /* 0x000fe60007810000 */
[----:B----4-:R-:W-:Y:S01]  /*11790*/  IMAD.WIDE.U32 R4, R16, -0x2daee0ad, RZ ;  /* 0xd2511f5310047825 */ /* 0x010fe200078e00ff */
[----:B------:R-:W-:Y:S01]  /*117a0*/  LOP3.LUT R16, R139, UR12, R228, 0x96, !PT ;  /* 0x0000000c8b107c12 */ /* 0x000fe2000f8e96e4 */
[----:B------:R-:W3:Y:S02]  /*117b0*/  SHFL.BFLY PT, R2, R0, 0x2, 0x1f ;  /* 0x0c401f0000027f89 */ /* 0x000ee400000e0000 */
[----:B------:R4:W-:Y:S01]  /*117c0*/  MUFU.EX2 R242, R9 ;  /* 0x0000000900f27308 */ /* 0x0009e20000000800 */
[----:B------:R-:W-:Y:S01]  /*117d0*/  LOP3.LUT R5, R5, UR10, R172, 0x96, !PT ;  /* 0x0000000a05057c12 */ /* 0x000fe2000f8e96ac */
[----:B------:R-:W-:Y:S01]  /*117e0*/  IMAD.WIDE.U32 R138, R16, -0x326172a9, RZ ;  /* 0xcd9e8d57108a7825 */ /* 0x000fe200078e00ff */
[----:B------:R-:W-:Y:S02]  /*117f0*/  F2FP.PACK_AB R172, R245, R238 ;  /* 0x000000eef5ac723e */ /* 0x000fe400000000ff */
[----:B-1----:R-:W-:Y:S01]  /*11800*/  F2FP.PACK_AB R173, R244, R237 ;  /* 0x000000edf4ad723e */ /* 0x002fe200000000ff */
[----:B------:R-:W-:Y:S01]  /*11810*/  IMAD.WIDE.U32 R18, R7, -0x326172a9, RZ ;  /* 0xcd9e8d5707127825 */ /* 0x000fe200078e00ff */
[----:B------:R-:W-:Y:S03]  /*11820*/  LOP3.LUT R16, R139, UR11, R190, 0x96, !PT ;  /* 0x0000000b8b107c12 */ /* 0x000fe6000f8e96be */
[----:B------:R-:W-:Y:S01]  /*11830*/  IMAD.WIDE.U32 R196, R5, -0x326172a9, RZ ;  /* 0xcd9e8d5705c47825 */ /* 0x000fe200078e00ff */
[----:B------:R-:W-:Y:S01]  /*11840*/  MUFU.EX2 R239, R12 ;  /* 0x0000000c00ef7308 */ /* 0x000fe20000000800 */
[----:B--2---:R-:W-:Y:S02]  /*11850*/  LOP3.LUT R8, R19, UR11, R194, 0x96, !PT ;  /* 0x0000000b13087c12 */ /* 0x004fe4000f8e96c2 */
[----:B------:R-:W-:Y:S01]  /*11860*/  IMAD.WIDE.U32 R16, R16, -0x2daee0ad, RZ ;  /* 0xd2511f5310107825 */ /* 0x000fe200078e00ff */
[----:B------:R-:W-:Y:S03]  /*11870*/  LOP3.LUT R5, R197, UR9, R18, 0x96, !PT ;  /* 0x00000009c5057c12 */ /* 0x000fe6000f8e9612 */
[----:B------:R-:W-:Y:S02]  /*11880*/  FMUL.FTZ R19, R132, R155 ;  /* 0x0000009b84137220 */ /* 0x000fe40000410000 */
[----:B------:R-:W-:Y:S01]  /*11890*/  IMAD.WIDE.U32 R198, R5, -0x2daee0ad, RZ ;  /* 0xd2511f5305c67825 */ /* 0x000fe200078e00ff */
[----:B---3--:R-:W-:Y:S01]  /*118a0*/  FMNMX.FTZ R0, R0, R2, !PT ;  /* 0x0000000200007209 */ /* 0x008fe20007810000 */
[----:B------:R-:W1:Y:S02]  /*118b0*/  MUFU.EX2 R236, R13 ;  /* 0x0000000d00ec7308 */ /* 0x000e640000000800 */
[----:B----4-:R-:W-:Y:S02]  /*118c0*/  IMAD.WIDE.U32 R8, R8, -0x2daee0ad, RZ ;  /* 0xd2511f5308087825 */ /* 0x010fe400078e00ff */
[----:B------:R-:W2:Y:S02]  /*118d0*/  SHFL.BFLY PT, R2, R0, 0x1, 0x1f ;  /* 0x0c201f0000027f89 */ /* 0x000ea400000e0000 */
[C---:B------:R-:W-:Y:S02]  /*118e0*/  FMUL.FTZ R73, R133.reuse, R73 ;  /* 0x0000004985497220 */ /* 0x040fe40000410000 */
[C---:B------:R-:W-:Y:S02]  /*118f0*/  FMUL.FTZ R76, R133.reuse, R76 ;  /* 0x0000004c854c7220 */ /* 0x040fe40000410000 */
[C---:B------:R-:W-:Y:S01]  /*11900*/  FMUL.FTZ R77, R133.reuse, R77 ;  /* 0x0000004d854d7220 */ /* 0x040fe20000410000 */
[----:B------:R3:W-:Y:S01]  /*11910*/  MUFU.EX2 R215, R32 ;  /* 0x0000002000d77308 */ /* 0x0007e20000000800 */
[C---:B------:R-:W-:Y:S02]  /*11920*/  FMUL.FTZ R88, R133.reuse, R88 ;  /* 0x0000005885587220 */ /* 0x040fe40000410000 */
[C---:B------:R-:W-:Y:S02]  /*11930*/  FMUL.FTZ R89, R133.reuse, R89 ;  /* 0x0000005985597220 */ /* 0x040fe40000410000 */
[C---:B------:R-:W-:Y:S02]  /*11940*/  FMUL.FTZ R92, R133.reuse, R92 ;  /* 0x0000005c855c7220 */ /* 0x040fe40000410000 */
[----:B------:R-:W-:Y:S02]  /*11950*/  FMUL.FTZ R93, R133, R93 ;  /* 0x0000005d855d7220 */ /* 0x000fe40000410000 */
[C---:B------:R-:W-:Y:S01]  /*11960*/  FMUL.FTZ R96, R3.reuse, R96 ;  /* 0x0000006003607220 */ /* 0x040fe20000410000 */
[----:B------:R4:W-:Y:S01]  /*11970*/  MUFU.EX2 R214, R33 ;  /* 0x0000002100d67308 */ /* 0x0009e20000000800 */
[----:B------:R-:W-:Y:S01]  /*11980*/  FMUL.FTZ R97, R3, R97 ;  /* 0x0000006103617220 */ /* 0x000fe20000410000 */
[----:B-1----:R-:W-:Y:S01]  /*11990*/  F2FP.PACK_AB R182, R236, R239 ;  /* 0x000000efecb6723e */ /* 0x002fe200000000ff */
[----:B------:R-:W-:Y:S02]  /*119a0*/  FMUL.FTZ R13, R133, R149 ;  /* 0x00000095850d7220 */ /* 0x000fe40000410000 */
[----:B------:R-:W-:Y:S01]  /*119b0*/  FMUL.FTZ R98, R132, R98 ;  /* 0x0000006284627220 */ /* 0x000fe20000410000 */
[----:B--2---:R-:W-:Y:S01]  /*119c0*/  FMNMX.FTZ R2, R0, R2, !PT ;  /* 0x0000000200027209 */ /* 0x004fe20007810000 */
[----:B------:R-:W-:Y:S01]  /*119d0*/  FMUL.FTZ R99, R132, R99 ;  /* 0x0000006384637220 */ /* 0x000fe20000410000 */
[----:B------:R-:W-:Y:S02]  /*119e0*/  LOP3.LUT R0, R189, UR9, R138, 0x96, !PT ;  /* 0x00000009bd007c12 */ /* 0x000fe4000f8e968a */
[----:B------:R-:W-:Y:S01]  /*119f0*/  MUFU.EX2 R213, R34 ;  /* 0x0000002200d57308 */ /* 0x000fe20000000800 */
[C---:B------:R-:W-:Y:S01]  /*11a00*/  FSETP.NEU.FTZ.AND P1, PT, R2.reuse, -INF , PT ;  /* 0xff8000000200780b */ /* 0x040fe20003f3d000 */
[----:B------:R-:W-:Y:S02]  /*11a10*/  FMUL.FTZ R187, R2, c[0x0][0x23c] ;  /* 0x00008f0002bb7a20 */ /* 0x000fe40000410000 */
[----:B------:R-:W-:Y:S01]  /*11a20*/  IMAD.WIDE.U32 R192, R0, -0x2daee0ad, RZ ;  /* 0xd2511f5300c07825 */ /* 0x000fe200078e00ff */
[----:B------:R-:W-:Y:S02]  /*11a30*/  LOP3.LUT R0, R9, UR8, R4, 0x96, !PT ;  /* 0x0000000809007c12 */ /* 0x000fe4000f8e9604 */
[----:B------:R-:W-:Y:S01]  /*11a40*/  FSEL R187, R187, RZ, P1 ;  /* 0x000000ffbbbb7208 */ /* 0x000fe20000800000 */
[----:B---3--:R-:W-:Y:S01]  /*11a50*/  FMUL.FTZ R32, R133, R156 ;  /* 0x0000009c85207220 */ /* 0x008fe20000410000 */
[----:B------:R-:W-:Y:S01]  /*11a60*/  LOP3.LUT R4, R199, UR6, R8, 0x96, !PT ;  /* 0x00000006c7047c12 */ /* 0x000fe2000f8e9608 */
[----:B------:R-:W-:Y:S01]  /*11a70*/  IMAD.WIDE.U32 R200, R0, -0x326172a9, RZ ;  /* 0xcd9e8d5700c87825 */ /* 0x000fe200078e00ff */
[----:B------:R-:W-:Y:S01]  /*11a80*/  LOP3.LUT R7, R193, UR6, R16, 0x96, !PT ;  /* 0x00000006c1077c12 */ /* 0x000fe2000f8e9610 */
[----:B------:R-:W-:Y:S01]  /*11a90*/  MUFU.EX2 R199, R50 ;  /* 0x0000003200c77308 */ /* 0x000fe20000000800 */
[----:B------:R-:W-:Y:S01]  /*11aa0*/  LOP3.LUT R16, R17, UR8, R6, 0x96, !PT ;  /* 0x0000000811107c12 */ /* 0x000fe2000f8e9606 */
[--C-:B------:R-:W-:Y:S02]  /*11ab0*/  FFMA.FTZ R10, R10, c[0x0][0x23c], -R187.reuse ;  /* 0x00008f000a0a7a23 */ /* 0x100fe400000108bb */
[--C-:B------:R-:W-:Y:S02]  /*11ac0*/  FFMA.FTZ R11, R11, c[0x0][0x23c], -R187.reuse ;  /* 0x00008f000b0b7a23 */ /* 0x100fe400000108bb */
[----:B------:R-:W-:Y:S04]  /*11ad0*/  IMAD.WIDE.U32 R138, R16, -0x326172a9, RZ ;  /* 0xcd9e8d57108a7825 */ /* 0x000fe800078e00ff */
[----:B------:R1:W-:Y:S01]  /*11ae0*/  MUFU.EX2 R241, R10 ;  /* 0x0000000a00f17308 */ /* 0x0003e20000000800 */
[----:B------:R-:W-:Y:S04]  /*11af0*/  IMAD.WIDE.U32 R4, R4, -0x326172a9, RZ ;  /* 0xcd9e8d5704047825 */ /* 0x000fe800078e00ff */
[----:B------:R-:W-:Y:S01]  /*11b00*/  IMAD.WIDE.U32 R6, R7, -0x326172a9, RZ ;  /* 0xcd9e8d5707067825 */ /* 0x000fe200078e00ff */
[----:B------:R-:W-:Y:S02]  /*11b10*/  LOP3.LUT R0, R5, UR17, R200, 0x96, !PT ;  /* 0x0000001105007c12 */ /* 0x000fe4000f8e96c8 */
[----:B------:R-:W-:Y:S01]  /*11b20*/  SHF.R.U32.HI R12, RZ, 0x18, R4 ;  /* 0x00000018ff0c7819 */ /* 0x000fe20000011604 */
[--C-:B------:R-:W-:Y:S01]  /*11b30*/  FFMA.FTZ R14, R14, c[0x0][0x23c], -R187.reuse ;  /* 0x00008f000e0e7a23 */ /* 0x100fe200000108bb */
[----:B------:R2:W3:Y:S01]  /*11b40*/  MUFU.EX2 R240, R11 ;  /* 0x0000000b00f07308 */ /* 0x0004e20000000800 */
[C---:B------:R-:W-:Y:S01]  /*11b50*/  LOP3.LUT R17, R6.reuse, 0xff, RZ, 0xc0, !PT ;  /* 0x000000ff06117812 */ /* 0x040fe200078ec0ff */
[--C-:B------:R-:W-:Y:S01]  /*11b60*/  FFMA.FTZ R15, R15, c[0x0][0x23c], -R187.reuse ;  /* 0x00008f000f0f7a23 */ /* 0x100fe200000108bb */
[--C-:B------:R-:W-:Y:S01]  /*11b70*/  SHF.R.U32.HI R16, RZ, 0x18, R6.reuse ;  /* 0x00000018ff107819 */ /* 0x100fe20000011606 */
[----:B----4-:R-:W-:Y:S01]  /*11b80*/  FMUL.FTZ R33, R133, R157 ;  /* 0x0000009d85217220 */ /* 0x010fe20000410000 */
[----:B------:R-:W-:Y:S01]  /*11b90*/  LOP3.LUT R9, R6, 0xffff, RZ, 0xc0, !PT ;  /* 0x0000ffff06097812 */ /* 0x000fe200078ec0ff */
[--C-:B------:R-:W-:Y:S01]  /*11ba0*/  FFMA.FTZ R46, R46, c[0x0][0x23c], -R187.reuse ;  /* 0x00008f002e2e7a23 */ /* 0x100fe200000108bb */
[----:B------:R-:W-:Y:S01]  /*11bb0*/  SHF.R.U32.HI R8, RZ, 0x10, R6 ;  /* 0x00000010ff087819 */ /* 0x000fe20000011606 */
[--C-:B------:R-:W-:Y:S01]  /*11bc0*/  FFMA.FTZ R58, R58, c[0x0][0x23c], -R187.reuse ;  /* 0x00008f003a3a7a23 */ /* 0x100fe200000108bb */
[----:B------:R-:W-:Y:S01]  /*11bd0*/  LOP3.LUT R6, R7, UR17, R138, 0x96, !PT ;  /* 0x0000001107067c12 */ /* 0x000fe2000f8e968a */
[----:B------:R-:W-:Y:S01]  /*11be0*/  MUFU.EX2 R231, R14 ;  /* 0x0000000e00e77308 */ /* 0x000fe20000000800 */
[----:B------:R-:W-:Y:S01]  /*11bf0*/  LOP3.LUT R7, R4, 0xffff, RZ, 0xc0, !PT ;  /* 0x0000ffff04077812 */ /* 0x000fe200078ec0ff */
[----:B------:R-:W-:Y:S01]  /*11c00*/  FFMA.FTZ R59, R59, c[0x0][0x23c], -R187 ;  /* 0x00008f003b3b7a23 */ /* 0x000fe200000108bb */
[----:B------:R-:W-:Y:S01]  /*11c10*/  LOP3.LUT R8, R8, 0xff, RZ, 0xc0, !PT ;  /* 0x000000ff08087812 */ /* 0x000fe200078ec0ff */
[C---:B------:R-:W-:Y:S01]  /*11c20*/  FMUL.FTZ R108, R3.reuse, R108 ;  /* 0x0000006c036c7220 */ /* 0x040fe20000410000 */
[----:B-1----:R-:W-:Y:S01]  /*11c30*/  SHF.R.U32.HI R10, RZ, 0x10, R4 ;  /* 0x00000010ff0a7819 */ /* 0x002fe20000011604 */
[----:B------:R-:W-:Y:S01]  /*11c40*/  FMUL.FTZ R109, R3, R109 ;  /* 0x0000006d036d7220 */ /* 0x000fe20000410000 */
[----:B------:R-:W-:Y:S01]  /*11c50*/  SHF.R.U32.HI R5, RZ, 0x8, R7 ;  /* 0x00000008ff057819 */ /* 0x000fe20000011607 */
[----:B------:R-:W-:Y:S01]  /*11c60*/  FMUL.FTZ R110, R132, R110 ;  /* 0x0000006e846e7220 */ /* 0x000fe20000410000 */
[----:B------:R-:W-:Y:S01]  /*11c70*/  PRMT R16, R8, 0x5410, R16 ;  /* 0x0000541008107816 */ /* 0x000fe20000000010 */
[----:B------:R-:W1:Y:S01]  /*11c80*/  MUFU.EX2 R230, R15 ;  /* 0x0000000f00e67308 */ /* 0x000e620000000800 */
[----:B------:R-:W-:Y:S01]  /*11c90*/  SHF.R.U32.HI R9, RZ, 0x8, R9 ;  /* 0x00000008ff097819 */ /* 0x000fe20000011609 */
[----:B------:R-:W-:Y:S01]  /*11ca0*/  FMUL.FTZ R111, R132, R111 ;  /* 0x0000006f846f7220 */ /* 0x000fe20000410000 */
[----:B------:R-:W-:Y:S01]  /*11cb0*/  SHF.R.U32.HI R7, RZ, 0x10, R6 ;  /* 0x00000010ff077819 */ /* 0x000fe20000011606 */
[C---:B------:R-:W-:Y:S01]  /*11cc0*/  FMUL.FTZ R124, R133.reuse, R124 ;  /* 0x0000007c857c7220 */ /* 0x040fe20000410000 */
[----:B--2---:R-:W-:Y:S01]  /*11cd0*/  LOP3.LUT R11, R4, 0xff, RZ, 0xc0, !PT ;  /* 0x000000ff040b7812 */ /* 0x004fe200078ec0ff */
[C---:B------:R-:W-:Y:S01]  /*11ce0*/  FMUL.FTZ R125, R133.reuse, R125 ;  /* 0x0000007d857d7220 */ /* 0x040fe20000410000 */
[----:B------:R-:W-:Y:S01]  /*11cf0*/  LOP3.LUT R4, R0, 0xffff, RZ, 0xc0, !PT ;  /* 0x0000ffff00047812 */ /* 0x000fe200078ec0ff */
[----:B------:R-:W-:Y:S01]  /*11d00*/  FMUL.FTZ R128, R133, R128 ;  /* 0x0000008085807220 */ /* 0x000fe20000410000 */
[----:B------:R-:W-:Y:S01]  /*11d10*/  PRMT R18, R11, 0x5410, R5 ;  /* 0x000054100b127816 */ /* 0x000fe20000000005 */
[----:B------:R-:W-:Y:S01]  /*11d20*/  MUFU.EX2 R212, R35 ;  /* 0x0000002300d47308 */ /* 0x000fe20000000800 */
[----:B------:R-:W-:Y:S01]  /*11d30*/  LOP3.LUT R5, R6, 0xffff, RZ, 0xc0, !PT ;  /* 0x0000ffff06057812 */ /* 0x000fe200078ec0ff */
[----:B------:R-:W-:Y:S01]  /*11d40*/  FMUL.FTZ R129, R133, R129 ;  /* 0x0000008185817220 */ /* 0x000fe20000410000 */
[----:B------:R-:W-:Y:S01]  /*11d50*/  LOP3.LUT R8, R0, 0xff, RZ, 0xc0, !PT ;  /* 0x000000ff00087812 */ /* 0x000fe200078ec0ff */
[----:B------:R-:W-:Y:S01]  /*11d60*/  FFMA.FTZ R49, R49, c[0x0][0x23c], -R184 ;  /* 0x00008f0031317a23 */ /* 0x000fe200000108b8 */
[----:B------:R-:W-:Y:S01]  /*11d70*/  SHF.R.U32.HI R4, RZ, 0x8, R4 ;  /* 0x00000008ff047819 */ /* 0x000fe20000011604 */
[--C-:B------:R-:W-:Y:S01]  /*11d80*/  FFMA.FTZ R36, R36, c[0x0][0x23c], -R184.reuse ;  /* 0x00008f0024247a23 */ /* 0x100fe200000108b8 */
[----:B------:R-:W-:Y:S01]  /*11d90*/  PRMT R17, R17, 0x5410, R9 ;  /* 0x0000541011117816 */ /* 0x000fe20000000009 */
[----:B------:R-:W-:Y:S01]  /*11da0*/  FFMA.FTZ R37, R37, c[0x0][0x23c], -R184 ;  /* 0x00008f0025257a23 */ /* 0x000fe200000108b8 */
[----:B------:R-:W-:Y:S01]  /*11db0*/  LOP3.LUT R11, R10, 0xff, RZ, 0xc0, !PT ;  /* 0x000000ff0a0b7812 */ /* 0x000fe200078ec0ff */
[----:B------:R-:W-:Y:S01]  /*11dc0*/  MUFU.EX2 R200, R49 ;  /* 0x0000003100c87308 */ /* 0x000fe20000000800 */
[----:B------:R-:W-:Y:S01]  /*11dd0*/  LOP3.LUT R10, R6, 0xff, RZ, 0xc0, !PT ;  /* 0x000000ff060a7812 */ /* 0x000fe200078ec0ff */
[--C-:B------:R-:W-:Y:S01]  /*11de0*/  HSET2.LE.AND R174, R17, R223.reuse, PT ;  /* 0x000000df11ae7233 */ /* 0x100fe20003803000 */
[----:B------:R-:W-:Y:S01]  /*11df0*/  PRMT R8, R8, 0x5410, R4 ;  /* 0x0000541008087816 */ /* 0x000fe20000000004 */
[----:B------:R-:W-:Y:S01]  /*11e00*/  FMUL.FTZ R17, R3, R153 ;  /* 0x0000009903117220 */ /* 0x000fe20000410000 */
[----:B------:R-:W-:Y:S01]  /*11e10*/  SHF.R.U32.HI R9, RZ, 0x18, R6 ;  /* 0x00000018ff097819 */ /* 0x000fe20000011606 */
[----:B------:R-:W-:Y:S01]  /*11e20*/  FFMA.FTZ R39, R39, c[0x0][0x23c], -R185 ;  /* 0x00008f0027277a23 */ /* 0x000fe200000108b9 */
[----:B------:R-:W-:Y:S01]  /*11e30*/  SHF.R.U32.HI R6, RZ, 0x8, R5 ;  /* 0x00000008ff067819 */ /* 0x000fe20000011605 */
[--C-:B------:R-:W-:Y:S01]  /*11e40*/  HSET2.LE.AND R180, R8, R223.reuse, PT ;  /* 0x000000df08b47233 */ /* 0x100fe20003803000 */
[----:B------:R-:W-:Y:S01]  /*11e50*/  LOP3.LUT R5, R7, 0xff, RZ, 0xc0, !PT ;  /* 0x000000ff07057812 */ /* 0x000fe200078ec0ff */
[--C-:B------:R-:W-:Y:S01]  /*11e60*/  HSET2.LE.AND R8, R18, R223.reuse, PT ;  /* 0x000000df12087233 */ /* 0x100fe20003803000 */
[--C-:B------:R-:W-:Y:S01]  /*11e70*/  SHF.R.U32.HI R7, RZ, 0x18, R0.reuse ;  /* 0x00000018ff077819 */ /* 0x100fe20000011600 */
[----:B------:R-:W-:Y:S01]  /*11e80*/  FMUL.FTZ R18, R132, R154 ;  /* 0x0000009a84127220 */ /* 0x000fe20000410000 */
[----:B------:R-:W-:Y:S01]  /*11e90*/  SHF.R.U32.HI R4, RZ, 0x10, R0 ;  /* 0x00000010ff047819 */ /* 0x000fe20000011600 */
[----:B------:R-:W-:Y:S01]  /*11ea0*/  FADD.FTZ R0, -R2, R137 ;  /* 0x0000008902007221 */ /* 0x000fe20000010100 */
[----:B------:R-:W-:Y:S01]  /*11eb0*/  PRMT R10, R10, 0x5410, R6 ;  /* 0x000054100a0a7816 */ /* 0x000fe20000000006 */
[----:B------:R-:W-:Y:S01]  /*11ec0*/  MUFU.EX2 R197, R36 ;  /* 0x0000002400c57308 */ /* 0x000fe20000000800 */
[----:B------:R-:W-:Y:S01]  /*11ed0*/  LOP3.LUT R6, R4, 0xff, RZ, 0xc0, !PT ;  /* 0x000000ff04067812 */ /* 0x000fe200078ec0ff */
[----:B------:R-:W-:Y:S01]  /*11ee0*/  FMUL.FTZ R0, R0, c[0x0][0x23c] ;  /* 0x00008f0000007a20 */ /* 0x000fe20000410000 */
[----:B------:R-:W-:Y:S01]  /*11ef0*/  PRMT R9, R5, 0x5410, R9 ;  /* 0x0000541005097816 */ /* 0x000fe20000000009 */
[--C-:B------:R-:W-:Y:S01]  /*11f00*/  HSET2.LE.AND R5, R16, R223.reuse, PT ;  /* 0x000000df10057233 */ /* 0x100fe20003803000 */
[----:B------:R-:W-:Y:S01]  /*11f10*/  PRMT R6, R6, 0x5410, R7 ;  /* 0x0000541006067816 */ /* 0x000fe20000000007 */
[----:B------:R-:W-:Y:S01]  /*11f20*/  FMUL.FTZ R16, R3, R152 ;  /* 0x0000009803107220 */ /* 0x000fe20000410000 */
[----:B------:R-:W-:Y:S01]  /*11f30*/  F2FP.PACK_AB R4, R249, R248 ;  /* 0x000000f8f904723e */ /* 0x000fe200000000ff */
[----:B------:R-:W-:Y:S01]  /*11f40*/  FFMA.FTZ R43, R43, c[0x0][0x23c], -R187 ;  /* 0x00008f002b2b7a23 */ /* 0x000fe200000108bb */
[----:B------:R-:W-:Y:S01]  /*11f50*/  LOP3.LUT R175, R5, R175, RZ, 0xc0, !PT ;  /* 0x000000af05af7212 */ /* 0x000fe200078ec0ff */
[----:B------:R-:W2:Y:S01]  /*11f60*/  MUFU.EX2 R0, R0 ;  /* 0x0000000000007308 */ /* 0x000ea20000000800 */
[----:B------:R-:W-:Y:S01]  /*11f70*/  LOP3.LUT R174, R174, R4, RZ, 0xc0, !PT ;  /* 0x00000004aeae7212 */ /* 0x000fe200078ec0ff */
[--C-:B------:R-:W-:Y:S01]  /*11f80*/  HSET2.LE.AND R4, R10, R223.reuse, PT ;  /* 0x000000df0a047233 */ /* 0x100fe20003803000 */
[----:B---3--:R-:W-:Y:S01]  /*11f90*/  F2FP.PACK_AB R7, R240, R241 ;  /* 0x000000f1f007723e */ /* 0x008fe200000000ff */
[--C-:B------:R-:W-:Y:S01]  /*11fa0*/  HSET2.LE.AND R5, R9, R223.reuse, PT ;  /* 0x000000df09057233 */ /* 0x100fe20003803000 */
[----:B------:R-:W-:Y:S01]  /*11fb0*/  PRMT R11, R11, 0x5410, R12 ;  /* 0x000054100b0b7816 */ /* 0x000fe2000000000c */
[--C-:B------:R-:W-:Y:S01]  /*11fc0*/  HSET2.LE.AND R181, R6, R223.reuse, PT ;  /* 0x000000df06b57233 */ /* 0x100fe20003803000 */
[----:B------:R-:W-:Y:S01]  /*11fd0*/  F2FP.PACK_AB R6, R242, R243 ;  /* 0x000000f3f206723e */ /* 0x000fe200000000ff */
[----:B------:R-:W-:Y:S01]  /*11fe0*/  FMUL.FTZ R12, R133, R148 ;  /* 0x00000094850c7220 */ /* 0x000fe20000410000 */
[----:B------:R-:W-:Y:S01]  /*11ff0*/  LOP3.LUT R172, R4, R172, RZ, 0xc0, !PT ;  /* 0x000000ac04ac7212 */ /* 0x000fe200078ec0ff */
[----:B------:R-:W-:Y:S01]  /*12000*/  FMUL.FTZ R4, R3, R140 ;  /* 0x0000008c03047220 */ /* 0x000fe20000410000 */
[----:B------:R-:W-:Y:S01]  /*12010*/  LOP3.LUT R173, R5, R173, RZ, 0xc0, !PT ;  /* 0x000000ad05ad7212 */ /* 0x000fe200078ec0ff */
[----:B------:R-:W-:Y:S01]  /*12020*/  FMUL.FTZ R5, R3, R141 ;  /* 0x0000008d03057220 */ /* 0x000fe20000410000 */
[----:B------:R-:W-:Y:S01]  /*12030*/  LOP3.LUT R180, R180, R6, RZ, 0xc0, !PT ;  /* 0x00000006b4b47212 */ /* 0x000fe200078ec0ff */
[C---:B------:R-:W-:Y:S01]  /*12040*/  FMUL.FTZ R6, R132.reuse, R142 ;  /* 0x0000008e84067220 */ /* 0x040fe20000410000 */
[----:B------:R-:W-:Y:S01]  /*12050*/  LOP3.LUT R181, R181, R7, RZ, 0xc0, !PT ;  /* 0x00000007b5b57212 */ /* 0x000fe200078ec0ff */
[----:B------:R-:W-:Y:S01]  /*12060*/  FMUL.FTZ R7, R132, R143 ;  /* 0x0000008f84077220 */ /* 0x000fe20000410000 */
[--C-:B------:R-:W-:Y:S01]  /*12070*/  HSET2.LE.AND R9, R11, R223.reuse, PT ;  /* 0x000000df0b097233 */ /* 0x100fe20003803000 */
[----:B------:R-:W3:Y:S01]  /*12080*/  LDSM.16.MT88.4 R140, [R218+0x9000] ;  /* 0x00900000da8c783b */ /* 0x000ee20000004200 */
[----:B-1----:R-:W-:Y:S01]  /*12090*/  F2FP.PACK_AB R183, R230, R231 ;  /* 0x000000e7e6b7723e */ /* 0x002fe200000000ff */
[----:B------:R-:W-:Y:S01]  /*120a0*/  MUFU.EX2 R193, R39 ;  /* 0x0000002700c17308 */ /* 0x000fe20000000800 */
[----:B------:R-:W-:Y:S01]  /*120b0*/  LOP3.LUT R182, R8, R182, RZ, 0xc0, !PT ;  /* 0x000000b608b67212 */ /* 0x000fe200078ec0ff */
[----:B------:R-:W-:Y:S01]  /*120c0*/  FMUL.FTZ R8, R133, R144 ;  /* 0x0000009085087220 */ /* 0x000fe20000410000 */
[-C--:B------:R-:W-:Y:S01]  /*120d0*/  HMMA.16816.F32 R4, R172, R176.reuse, R4 ;  /* 0x000000b0ac04723c */ /* 0x080fe20000001804 */
[C---:B--2---:R-:W-:Y:S01]  /*120e0*/  FMUL.FTZ R10, R0.reuse, R146 ;  /* 0x00000092000a7220 */ /* 0x044fe20000410000 */
[----:B------:R-:W-:Y:S01]  /*120f0*/  LOP3.LUT R183, R9, R183, RZ, 0xc0, !PT ;  /* 0x000000b709b77212 */ /* 0x000fe200078ec0ff */
[----:B------:R-:W-:Y:S01]  /*12100*/  FMUL.FTZ R9, R133, R145 ;  /* 0x0000009185097220 */ /* 0x000fe20000410000 */
[----:B------:R-:W-:Y:S01]  /*12110*/  LOP3.LUT R137, R139, UR7, R188, 0x96, !PT ;  /* 0x000000078b897c12 */ /* 0x000fe2000f8e96bc */
[C---:B------:R-:W-:Y:S01]  /*12120*/  FMUL.FTZ R11, R0.reuse, R147 ;  /* 0x00000093000b7220 */ /* 0x040fe20000410000 */
[----:B------:R-:W-:Y:S01]  /*12130*/  LOP3.LUT R138, R201, UR7, R196, 0x96, !PT ;  /* 0x00000007c98a7c12 */ /* 0x000fe2000f8e96c4 */
[----:B------:R-:W1:Y:S01]  /*12140*/  LDSM.16.MT88.4 R144, [R216+0xa000] ;  /* 0x00a00000d890783b */ /* 0x000e620000004200 */
[C---:B------:R-:W-:Y:S01]  /*12150*/  FMUL.FTZ R34, R0.reuse, R158 ;  /* 0x0000009e00227220 */ /* 0x040fe20000410000 */
[----:B------:R-:W-:Y:S03]  /*12160*/  MUFU.EX2 R196, R37 ;  /* 0x0000002500c47308 */ /* 0x000fe60000000800 */
[C---:B------:R-:W-:Y:S01]  /*12170*/  HMMA.16816.F32 R8, R180.reuse, R176, R8 ;  /* 0x000000b0b408723c */ /* 0x040fe20000001808 */
[C---:B------:R-:W-:Y:S02]  /*12180*/  FMUL.FTZ R14, R0.reuse, R150 ;  /* 0x00000096000e7220 */ /* 0x040fe40000410000 */
[C---:B------:R-:W-:Y:S02]  /*12190*/  FMUL.FTZ R15, R0.reuse, R151 ;  /* 0x00000097000f7220 */ /* 0x040fe40000410000 */
[C---:B------:R-:W-:Y:S02]  /*121a0*/  FMUL.FTZ R35, R0.reuse, R159 ;  /* 0x0000009f00237220 */ /* 0x040fe40000410000 */
[----:B------:R-:W-:Y:S01]  /*121b0*/  LDSM.16.MT88.4 R156, [R218+0x9400] ;  /* 0x00940000da9c783b */ /* 0x000fe20000004200 */
[C---:B------:R-:W-:Y:S01]  /*121c0*/  FMUL.FTZ R74, R0.reuse, R74 ;  /* 0x0000004a004a7220 */ /* 0x040fe20000410000 */
[----:B------:R-:W-:Y:S01]  /*121d0*/  MUFU.EX2 R189, R43 ;  /* 0x0000002b00bd7308 */ /* 0x000fe20000000800 */
[-C--:B------:R-:W-:Y:S02]  /*121e0*/  HMMA.16816.F32 R12, R180, R178.reuse, R12 ;  /* 0x000000b2b40c723c */ /* 0x080fe4000000180c */
[C---:B------:R-:W-:Y:S02]  /*121f0*/  FMUL.FTZ R75, R0.reuse, R75 ;  /* 0x0000004b004b7220 */ /* 0x040fe40000410000 */
[C---:B------:R-:W-:Y:S02]  /*12200*/  FMUL.FTZ R78, R0.reuse, R78 ;  /* 0x0000004e004e7220 */ /* 0x040fe40000410000 */
[C---:B------:R-:W-:Y:S02]  /*12210*/  FMUL.FTZ R79, R0.reuse, R79 ;  /* 0x0000004f004f7220 */ /* 0x040fe40000410000 */
[C---:B------:R-:W-:Y:S01]  /*12220*/  HMMA.16816.F32 R16, R172.reuse, R178, R16 ;  /* 0x000000b2ac10723c */ /* 0x040fe20000001810 */
[C---:B------:R-:W-:Y:S03]  /*12230*/  FMUL.FTZ R90, R0.reuse, R90 ;  /* 0x0000005a005a7220 */ /* 0x040fe60000410000 */
[C---:B------:R-:W-:Y:S02]  /*12240*/  FMUL.FTZ R91, R0.reuse, R91 ;  /* 0x0000005b005b7220 */ /* 0x040fe40000410000 */
[C---:B------:R-:W-:Y:S02]  /*12250*/  FMUL.FTZ R94, R0.reuse, R94 ;  /* 0x0000005e005e7220 */ /* 0x040fe40000410000 */
[-C--:B---3--:R-:W-:Y:S01]  /*12260*/  HMMA.16816.F32 R68, R172, R140.reuse, R68 ;  /* 0x0000008cac44723c */ /* 0x088fe20000001844 */
[----:B------:R-:W-:Y:S03]  /*12270*/  FMUL.FTZ R95, R0, R95 ;  /* 0x0000005f005f7220 */ /* 0x000fe60000410000 */
[----:B------:R-:W-:Y:S04]  /*12280*/  IMAD.WIDE.U32 R138, R138, -0x2daee0ad, RZ ;  /* 0xd2511f538a8a7825 */ /* 0x000fe800078e00ff */
[C---:B------:R-:W-:Y:S01]  /*12290*/  HMMA.16816.F32 R72, R180.reuse, R140, R72 ;  /* 0x0000008cb448723c */ /* 0x040fe20000001848 */
[----:B------:R-:W-:Y:S03]  /*122a0*/  LOP3.LUT R151, R138, 0xff, RZ, 0xc0, !PT ;  /* 0x000000ff8a977812 */ /* 0x000fe600078ec0ff */
[C---:B------:R-:W-:Y:S02]  /*122b0*/  FMUL.FTZ R126, R0.reuse, R126 ;  /* 0x0000007e007e7220 */ /* 0x040fe40000410000 */
[C---:B------:R-:W-:Y:S02]  /*122c0*/  FMUL.FTZ R127, R0.reuse, R127 ;  /* 0x0000007f007f7220 */ /* 0x040fe40000410000 */
[-C--:B------:R-:W-:Y:S01]  /*122d0*/  HMMA.16816.F32 R76, R180, R142.reuse, R76 ;  /* 0x0000008eb44c723c */ /* 0x080fe2000000184c */
[C---:B------:R-:W-:Y:S03]  /*122e0*/  FMUL.FTZ R130, R0.reuse, R130 ;  /* 0x0000008200827220 */ /* 0x040fe60000410000 */
[----:B------:R-:W-:Y:S02]  /*122f0*/  FMUL.FTZ R131, R0, R131 ;  /* 0x0000008300837220 */ /* 0x000fe40000410000 */
[--C-:B------:R-:W-:Y:S02]  /*12300*/  FFMA.FTZ R44, R44, c[0x0][0x23c], -R186.reuse ;  /* 0x00008f002c2c7a23 */ /* 0x100fe400000108ba */
[C---:B------:R-:W-:Y:S01]  /*12310*/  HMMA.16816.F32 R80, R172.reuse, R142, R80 ;  /* 0x0000008eac50723c */ /* 0x040fe20000001850 */
[----:B------:R-:W2:Y:S01]  /*12320*/  LDSM.16.MT88.4 R140, [R218+0xa000] ;  /* 0x00a00000da8c783b */ /* 0x000ea20000004200 */
[----:B------:R-:W-:Y:S02]  /*12330*/  MUFU.EX2 R188, R44 ;  /* 0x0000002c00bc7308 */ /* 0x000fe40000000800 */
[--C-:B------:R-:W-:Y:S02]  /*12340*/  FFMA.FTZ R57, R57, c[0x0][0x23c], -R186.reuse ;  /* 0x00008f0039397a23 */ /* 0x100fe400000108ba */
[----:B------:R-:W-:Y:S02]  /*12350*/  FFMA.FTZ R60, R60, c[0x0][0x23c], -R186 ;  /* 0x00008f003c3c7a23 */ /* 0x000fe400000108ba */
[-C--:B-1----:R-:W-:Y:S01]  /*12360*/  HMMA.16816.F32 R84, R172, R144.reuse, R84 ;  /* 0x00000090ac54723c */ /* 0x082fe20000001854 */
[C---:B------:R-:W-:Y:S03]  /*12370*/  FMUL.FTZ R100, R3.reuse, R100 ;  /* 0x0000006403647220 */ /* 0x040fe60000410000 */
[----:B------:R-:W-:Y:S02]  /*12380*/  FMUL.FTZ R101, R3, R101 ;  /* 0x0000006503657220 */ /* 0x000fe40000410000 */
[C---:B------:R-:W-:Y:S02]  /*12390*/  FMUL.FTZ R102, R132.reuse, R102 ;  /* 0x0000006684667220 */ /* 0x040fe40000410000 */
[C---:B------:R-:W-:Y:S01]  /*123a0*/  HMMA.16816.F32 R88, R180.reuse, R144, R88 ;  /* 0x00000090b458723c */ /* 0x040fe20000001858 */
[----:B------:R-:W-:Y:S03]  /*123b0*/  FMUL.FTZ R103, R132, R103 ;  /* 0x0000006784677220 */ /* 0x000fe60000410000 */
[C---:B------:R-:W-:Y:S02]  /*123c0*/  FMUL.FTZ R104, R133.reuse, R104 ;  /* 0x0000006885687220 */ /* 0x040fe40000410000 */
[----:B------:R-:W-:Y:S02]  /*123d0*/  FMUL.FTZ R105, R133, R105 ;  /* 0x0000006985697220 */ /* 0x000fe40000410000 */
[-C--:B------:R-:W-:Y:S01]  /*123e0*/  HMMA.16816.F32 R92, R180, R146.reuse, R92 ;  /* 0x00000092b45c723c */ /* 0x080fe2000000185c */
[C---:B------:R-:W-:Y:S03]  /*123f0*/  FMUL.FTZ R106, R0.reuse, R106 ;  /* 0x0000006a006a7220 */ /* 0x040fe60000410000 */
[----:B------:R-:W-:Y:S02]  /*12400*/  FMUL.FTZ R107, R0, R107 ;  /* 0x0000006b006b7220 */ /* 0x000fe40000410000 */
[C---:B------:R-:W-:Y:S02]  /*12410*/  FMUL.FTZ R112, R3.reuse, R112 ;  /* 0x0000007003707220 */ /* 0x040fe40000410000 */
[C---:B------:R-:W-:Y:S01]  /*12420*/  HMMA.16816.F32 R96, R172.reuse, R146, R96 ;  /* 0x00000092ac60723c */ /* 0x040fe20000001860 */
[----:B------:R-:W1:Y:S03]  /*12430*/  LDSM.16.MT88.4 R144, [R216+0xb000] ;  /* 0x00b00000d890783b */ /* 0x000e660000004200 */
[----:B------:R-:W-:Y:S02]  /*12440*/  FMUL.FTZ R113, R3, R113 ;  /* 0x0000007103717220 */ /* 0x000fe40000410000 */
[C---:B------:R-:W-:Y:S02]  /*12450*/  FMUL.FTZ R114, R132.reuse, R114 ;  /* 0x0000007284727220 */ /* 0x040fe40000410000 */
[----:B------:R-:W-:Y:S01]  /*12460*/  FMUL.FTZ R115, R132, R115 ;  /* 0x0000007384737220 */ /* 0x000fe20000410000 */
[-C--:B--2---:R-:W-:Y:S03]  /*12470*/  HMMA.16816.F32 R100, R172, R140.reuse, R100 ;  /* 0x0000008cac64723c */ /* 0x084fe60000001864 */
[--C-:B------:R-:W-:Y:S02]  /*12480*/  FFMA.FTZ R20, R20, c[0x0][0x23c], -R184.reuse ;  /* 0x00008f0014147a23 */ /* 0x100fe400000108b8 */
[----:B------:R-:W-:Y:S02]  /*12490*/  FFMA.FTZ R21, R21, c[0x0][0x23c], -R184 ;  /* 0x00008f0015157a23 */ /* 0x000fe400000108b8 */
[--C-:B------:R-:W-:Y:S01]  /*124a0*/  FFMA.FTZ R22, R22, c[0x0][0x23c], -R185.reuse ;  /* 0x00008f0016167a23 */ /* 0x100fe200000108b9 */
[C---:B------:R-:W-:Y:S01]  /*124b0*/  HMMA.16816.F32 R104, R180.reuse, R140, R104 ;  /* 0x0000008cb468723c */ /* 0x040fe20000001868 */
[----:B------:R2:W-:Y:S03]  /*124c0*/  MUFU.EX2 R211, R20 ;  /* 0x0000001400d37308 */ /* 0x0005e60000000800 */
[--C-:B------:R-:W-:Y:S02]  /*124d0*/  FFMA.FTZ R28, R28, c[0x0][0x23c], -R186.reuse ;  /* 0x00008f001c1c7a23 */ /* 0x100fe400000108ba */
[----:B------:R-:W-:Y:S02]  /*124e0*/  FFMA.FTZ R29, R29, c[0x0][0x23c], -R186 ;  /* 0x00008f001d1d7a23 */ /* 0x000fe400000108ba */
[-C--:B------:R-:W-:Y:S01]  /*124f0*/  HMMA.16816.F32 R32, R180, R142.reuse, R32 ;  /* 0x0000008eb420723c */ /* 0x080fe20000001820 */
[----:B------:R-:W-:Y:S02]  /*12500*/  IMAD.WIDE.U32 R140, R137, -0x2daee0ad, RZ ;  /* 0xd2511f53898c7825 */ /* 0x000fe400078e00ff */
[----:B------:R3:W4:Y:S02]  /*12510*/  MUFU.EX2 R210, R21 ;  /* 0x0000001500d27308 */ /* 0x0007240000000800 */
[----:B------:R-:W-:Y:S01]  /*12520*/  FFMA.FTZ R137, R23, c[0x0][0x23c], -R185 ;  /* 0x00008f0017897a23 */ /* 0x000fe200000108b9 */
[----:B------:R-:W-:Y:S01]  /*12530*/  LOP3.LUT R148, R141, UR16, R192, 0x96, !PT ;  /* 0x000000108d947c12 */ /* 0x000fe2000f8e96c0 */
[----:B------:R-:W-:Y:S01]  /*12540*/  FMUL.FTZ R23, R0, R163 ;  /* 0x000000a300177220 */ /* 0x000fe20000410000 */
[C---:B------:R-:W-:Y:S01]  /*12550*/  HMMA.16816.F32 R108, R172.reuse, R142, R108 ;  /* 0x0000008eac6c723c */ /* 0x040fe2000000186c */
[C---:B------:R-:W-:Y:S03]  /*12560*/  LOP3.LUT R149, R140.reuse, 0xffff, RZ, 0xc0, !PT ;  /* 0x0000ffff8c957812 */ /* 0x040fe600078ec0ff */
[----:B------:R-:W-:Y:S01]  /*12570*/  LOP3.LUT R150, R140, 0xff, RZ, 0xc0, !PT ;  /* 0x000000ff8c967812 */ /* 0x000fe200078ec0ff */
[----:B------:R5:W-:Y:S01]  /*12580*/  MUFU.EX2 R209, R22 ;  /* 0x0000001600d17308 */ /* 0x000be20000000800 */
[--C-:B------:R-:W-:Y:S01]  /*12590*/  SHF.R.U32.HI R152, RZ, 0x10, R140.reuse ;  /* 0x00000010ff987819 */ /* 0x100fe2000001168c */
[--C-:B------:R-:W-:Y:S01]  /*125a0*/  FFMA.FTZ R30, R30, c[0x0][0x23c], -R187.reuse ;  /* 0x00008f001e1e7a23 */ /* 0x100fe200000108bb */
[-C--:B-1----:R-:W-:Y:S01]  /*125b0*/  HMMA.16816.F32 R112, R172, R144.reuse, R112 ;  /* 0x00000090ac70723c */ /* 0x082fe20000001870 */
[----:B--2---:R-:W-:Y:S03]  /*125c0*/  FMUL.FTZ R20, R133, R160 ;  /* 0x000000a085147220 */ /* 0x004fe60000410000 */
[----:B------:R-:W-:Y:S01]  /*125d0*/  SHF.R.U32.HI R154, RZ, 0x18, R140 ;  /* 0x00000018ff9a7819 */ /* 0x000fe2000001168c */
[----:B------:R-:W-:Y:S01]  /*125e0*/  FFMA.FTZ R31, R31, c[0x0][0x23c], -R187 ;  /* 0x00008f001f1f7a23 */ /* 0x000fe200000108bb */
[----:B------:R-:W1:Y:S01]  /*125f0*/  LDSM.16.MT88.4 R140, [R218+0xb000] ;  /* 0x00b00000da8c783b */ /* 0x000e620000004200 */
[----:B------:R2:W-:Y:S01]  /*12600*/  MUFU.EX2 R206, R28 ;  /* 0x0000001c00ce7308 */ /* 0x0005e20000000800 */
[C---:B------:R-:W-:Y:S04]  /*12610*/  FMUL.FTZ R116, R133.reuse, R116 ;  /* 0x0000007485747220 */ /* 0x040fe80000410000 */
[C---:B---3--:R-:W-:Y:S02]  /*12620*/  FMUL.FTZ R21, R133.reuse, R161 ;  /* 0x000000a185157220 */ /* 0x048fe40000410000 */
[----:B------:R-:W-:Y:S02]  /*12630*/  FMUL.FTZ R117, R133, R117 ;  /* 0x0000007585757220 */ /* 0x000fe40000410000 */
[C---:B------:R-:W-:Y:S01]  /*12640*/  FMUL.FTZ R118, R0.reuse, R118 ;  /* 0x0000007600767220 */ /* 0x040fe20000410000 */
[----:B------:R3:W1:Y:S01]  /*12650*/  MUFU.EX2 R208, R137 ;  /* 0x0000008900d07308 */ /* 0x0006620000000800 */
[C---:B------:R-:W-:Y:S02]  /*12660*/  FMUL.FTZ R119, R0.reuse, R119 ;  /* 0x0000007700777220 */ /* 0x040fe40000410000 */
[C---:B------:R-:W-:Y:S02]  /*12670*/  FMUL.FTZ R120, R3.reuse, R120 ;  /* 0x0000007803787220 */ /* 0x040fe40000410000 */
[----:B-----5:R-:W-:Y:S02]  /*12680*/  FMUL.FTZ R22, R0, R162 ;  /* 0x000000a200167220 */ /* 0x020fe40000410000 */
[----:B------:R-:W-:Y:S02]  /*12690*/  FMUL.FTZ R121, R3, R121 ;  /* 0x0000007903797220 */ /* 0x000fe40000410000 */
[C---:B------:R-:W-:Y:S01]  /*126a0*/  FMUL.FTZ R122, R132.reuse, R122 ;  /* 0x0000007a847a7220 */ /* 0x040fe20000410000 */
[----:B------:R5:W-:Y:S01]  /*126b0*/  MUFU.EX2 R207, R29 ;  /* 0x0000001d00cf7308 */ /* 0x000be20000000800 */
[----:B------:R-:W-:Y:S01]  /*126c0*/  FMUL.FTZ R123, R132, R123 ;  /* 0x0000007b847b7220 */ /* 0x000fe20000410000 */
[C---:B------:R-:W-:Y:S01]  /*126d0*/  HMMA.16816.F32 R20, R180.reuse, R144, R20 ;  /* 0x00000090b414723c */ /* 0x040fe20000001814 */
[--C-:B------:R-:W-:Y:S01]  /*126e0*/  FFMA.FTZ R24, R24, c[0x0][0x23c], -R186.reuse ;  /* 0x00008f0018187a23 */ /* 0x100fe200000108ba */
[----:B--2---:R-:W-:Y:S01]  /*126f0*/  SHF.R.U32.HI R28, RZ, 0x8, R149 ;  /* 0x00000008ff1c7819 */ /* 0x004fe20000011695 */
[----:B------:R-:W-:Y:S01]  /*12700*/  FFMA.FTZ R25, R25, c[0x0][0x23c], -R186 ;  /* 0x00008f0019197a23 */ /* 0x000fe200000108ba */
[----:B------:R-:W-:Y:S01]  /*12710*/  SHF.R.U32.HI R149, RZ, 0x18, R138 ;  /* 0x00000018ff957819 */ /* 0x000fe2000001168a */
[--C-:B------:R-:W-:Y:S01]  /*12720*/  FFMA.FTZ R26, R26, c[0x0][0x23c], -R187.reuse ;  /* 0x00008f001a1a7a23 */ /* 0x100fe200000108bb */
[----:B------:R-:W-:Y:S01]  /*12730*/  PRMT R153, R150, 0x5410, R28 ;  /* 0x0000541096997816 */ /* 0x000fe2000000001c */
[----:B------:R-:W-:Y:S01]  /*12740*/  FFMA.FTZ R27, R27, c[0x0][0x23c], -R187 ;  /* 0x00008f001b1b7a23 */ /* 0x000fe200000108bb */
[-C--:B------:R-:W-:Y:S01]  /*12750*/  HMMA.16816.F32 R116, R180, R146.reuse, R116 ;  /* 0x00000092b474723c */ /* 0x080fe20000001874 */
[----:B------:R2:W-:Y:S03]  /*12760*/  MUFU.EX2 R205, R30 ;  /* 0x0000001e00cd7308 */ /* 0x0005e60000000800 */
[----:B---3--:R-:W-:Y:S01]  /*12770*/  LOP3.LUT R137, R139, UR16, R198, 0x96, !PT ;  /* 0x000000108b897c12 */ /* 0x008fe2000f8e96c6 */
[----:B------:R-:W-:Y:S01]  /*12780*/  FFMA.FTZ R38, R38, c[0x0][0x23c], -R185 ;  /* 0x00008f0026267a23 */ /* 0x000fe200000108b9 */
[----:B------:R-:W-:Y:S01]  /*12790*/  LOP3.LUT R28, R148, 0xffff, RZ, 0xc0, !PT ;  /* 0x0000ffff941c7812 */ /* 0x000fe200078ec0ff */
[--C-:B------:R-:W-:Y:S01]  /*127a0*/  FFMA.FTZ R40, R40, c[0x0][0x23c], -R186.reuse ;  /* 0x00008f0028287a23 */ /* 0x100fe200000108ba */
[C---:B------:R-:W-:Y:S01]  /*127b0*/  HMMA.16816.F32 R120, R172.reuse, R146, R120 ;  /* 0x00000092ac78723c */ /* 0x040fe20000001878 */
[----:B------:R-:W-:Y:S02]  /*127c0*/  LOP3.LUT R139, R138, 0xffff, RZ, 0xc0, !PT ;  /* 0x0000ffff8a8b7812 */ /* 0x000fe400078ec0ff */
[----:B------:R3:W1:Y:S01]  /*127d0*/  MUFU.EX2 R204, R31 ;  /* 0x0000001f00cc7308 */ /* 0x0006620000000800 */
[----:B------:R-:W-:Y:S01]  /*127e0*/  LOP3.LUT R144, R148, 0xff, RZ, 0xc0, !PT ;  /* 0x000000ff94907812 */ /* 0x000fe200078ec0ff */
[----:B------:R-:W-:Y:S01]  /*127f0*/  FFMA.FTZ R41, R41, c[0x0][0x23c], -R186 ;  /* 0x00008f0029297a23 */ /* 0x000fe200000108ba */
[----:B-----5:R-:W-:Y:S01]  /*12800*/  SHF.R.U32.HI R29, RZ, 0x10, R138 ;  /* 0x00000010ff1d7819 */ /* 0x020fe2000001168a */
[----:B------:R-:W-:Y:S01]  /*12810*/  FFMA.FTZ R42, R42, c[0x0][0x23c], -R187 ;  /* 0x00008f002a2a7a23 */ /* 0x000fe200000108bb */
[----:B------:R-:W-:Y:S01]  /*12820*/  SHF.R.U32.HI R138, RZ, 0x10, R148 ;  /* 0x00000010ff8a7819 */ /* 0x000fe20000011694 */
[----:B------:R-:W-:Y:S03]  /*12830*/  FFMA.FTZ R65, R65, c[0x0][0x23c], -R184 ;  /* 0x00008f0041417a23 */ /* 0x000fe600000108b8 */
[----:B------:R-:W-:Y:S01]  /*12840*/  SHF.R.U32.HI R148, RZ, 0x18, R148 ;  /* 0x00000018ff947819 */ /* 0x000fe20000011694 */
[----:B------:R5:W-:Y:S01]  /*12850*/  MUFU.EX2 R203, R24 ;  /* 0x0000001800cb7308 */ /* 0x000be20000000800 */
[----:B------:R-:W-:Y:S01]  /*12860*/  LOP3.LUT R147, R152, 0xff, RZ, 0xc0, !PT ;  /* 0x000000ff98937812 */ /* 0x000fe200078ec0ff */
[--C-:B------:R-:W-:Y:S01]  /*12870*/  FFMA.FTZ R56, R56, c[0x0][0x23c], -R186.reuse ;  /* 0x00008f0038387a23 */ /* 0x100fe200000108ba */
[----:B------:R-:W-:Y:S01]  /*12880*/  SHF.R.U32.HI R146, RZ, 0x8, R139 ;  /* 0x00000008ff927819 */ /* 0x000fe2000001168b */
[----:B--2---:R-:W-:Y:S01]  /*12890*/  FMUL.FTZ R30, R132, R166 ;  /* 0x000000a6841e7220 */ /* 0x004fe20000410000 */
[----:B------:R-:W-:Y:S01]  /*128a0*/  LOP3.LUT R145, R29, 0xff, RZ, 0xc0, !PT ;  /* 0x000000ff1d917812 */ /* 0x000fe200078ec0ff */
[----:B------:R-:W-:Y:S01]  /*128b0*/  FMUL.FTZ R29, R3, R165 ;  /* 0x000000a5031d7220 */ /* 0x000fe20000410000 */
[----:B------:R-:W-:Y:S01]  /*128c0*/  LOP3.LUT R138, R138, 0xff, RZ, 0xc0, !PT ;  /* 0x000000ff8a8a7812 */ /* 0x000fe200078ec0ff */
[----:B------:R-:W-:Y:S01]  /*128d0*/  FFMA.FTZ R186, R61, c[0x0][0x23c], -R186 ;  /* 0x00008f003dba7a23 */ /* 0x000fe200000108ba */
[----:B------:R-:W-:Y:S01]  /*128e0*/  SHF.R.U32.HI R139, RZ, 0x8, R28 ;  /* 0x00000008ff8b7819 */ /* 0x000fe2000001161c */
[----:B------:R2:W2:Y:S01]  /*128f0*/  MUFU.EX2 R202, R25 ;  /* 0x0000001900ca7308 */ /* 0x0004a20000000800 */
[----:B------:R-:W-:Y:S01]  /*12900*/  PRMT R155, R145, 0x5410, R149 ;  /* 0x00005410919b7816 */ /* 0x000fe20000000095 */
[----:B------:R-:W-:Y:S01]  /*12910*/  FMUL.FTZ R28, R3, R164 ;  /* 0x000000a4031c7220 */ /* 0x000fe20000410000 */
[----:B------:R-:W-:Y:S01]  /*12920*/  PRMT R154, R147, 0x5410, R154 ;  /* 0x00005410939a7816 */ /* 0x000fe2000000009a */
[----:B---3--:R-:W-:Y:S01]  /*12930*/  FMUL.FTZ R31, R132, R167 ;  /* 0x000000a7841f7220 */ /* 0x008fe20000410000 */
[----:B------:R-:W-:Y:S01]  /*12940*/  PRMT R147, R151, 0x5410, R146 ;  /* 0x0000541097937816 */ /* 0x000fe20000000092 */
[--C-:B------:R-:W-:Y:S01]  /*12950*/  HSET2.LE.AND R155, R155, R223.reuse, PT ;  /* 0x000000df9b9b7233 */ /* 0x100fe20003803000 */
[----:B------:R-:W-:Y:S01]  /*12960*/  PRMT R145, R144, 0x5410, R139 ;  /* 0x0000541090917816 */ /* 0x000fe2000000008b */
[--C-:B------:R-:W-:Y:S01]  /*12970*/  HSET2.LE.AND R146, R153, R223.reuse, PT ;  /* 0x000000df99927233 */ /* 0x100fe20003803000 */
[----:B------:R-:W-:Y:S01]  /*12980*/  PRMT R144, R138, 0x5410, R148 ;  /* 0x000054108a907816 */ /* 0x000fe20000000094 */
[----:B------:R3:W-:Y:S01]  /*12990*/  MUFU.EX2 R167, R26 ;  /* 0x0000001a00a77308 */ /* 0x0007e20000000800 */
[-C--:B-1----:R-:W-:Y:S01]  /*129a0*/  HMMA.16816.F32 R28, R172, R140.reuse, R28 ;  /* 0x0000008cac1c723c */ /* 0x082fe2000000181c */
[----:B------:R-:W1:Y:S01]  /*129b0*/  LDSM.16.MT88.4 R148, [R216+0x9400] ;  /* 0x00940000d894783b */ /* 0x000e620000004200 */
[--C-:B------:R-:W-:Y:S01]  /*129c0*/  FFMA.FTZ R64, R64, c[0x0][0x23c], -R184.reuse ;  /* 0x00008f0040407a23 */ /* 0x100fe200000108b8 */
[C---:B-----5:R-:W-:Y:S01]  /*129d0*/  LOP3.LUT R24, R137.reuse, 0xffff, RZ, 0xc0, !PT ;  /* 0x0000ffff89187812 */ /* 0x060fe200078ec0ff */
[--C-:B------:R-:W-:Y:S01]  /*129e0*/  FFMA.FTZ R48, R48, c[0x0][0x23c], -R184.reuse ;  /* 0x00008f0030307a23 */ /* 0x100fe200000108b8 */
[----:B------:R-:W-:Y:S01]  /*129f0*/  LOP3.LUT R139, R137, 0xff, RZ, 0xc0, !PT ;  /* 0x000000ff898b7812 */ /* 0x000fe200078ec0ff */
[--C-:B------:R-:W-:Y:S01]  /*12a00*/  FFMA.FTZ R52, R52, c[0x0][0x23c], -R184.reuse ;  /* 0x00008f0034347a23 */ /* 0x100fe200000108b8 */
[--C-:B------:R-:W-:Y:S01]  /*12a10*/  SHF.R.U32.HI R138, RZ, 0x18, R137.reuse ;  /* 0x00000018ff8a7819 */ /* 0x100fe20000011689 */
[C---:B------:R-:W-:Y:S01]  /*12a20*/  HMMA.16816.F32 R124, R180.reuse, R140, R124 ;  /* 0x0000008cb47c723c */ /* 0x040fe2000000187c */
[----:B------:R5:W1:Y:S03]  /*12a30*/  MUFU.EX2 R166, R27 ;  /* 0x0000001b00a67308 */ /* 0x000a660000000800 */
[----:B------:R-:W-:Y:S01]  /*12a40*/  FFMA.FTZ R184, R53, c[0x0][0x23c], -R184 ;  /* 0x00008f0035b87a23 */ /* 0x000fe200000108b8 */
[----:B--2---:R-:W-:Y:S01]  /*12a50*/  SHF.R.U32.HI R25, RZ, 0x10, R137 ;  /* 0x00000010ff197819 */ /* 0x004fe20000011689 */
[----:B------:R-:W-:Y:S01]  /*12a60*/  FFMA.FTZ R54, R54, c[0x0][0x23c], -R185 ;  /* 0x00008f0036367a23 */ /* 0x000fe200000108b9 */
[----:B------:R-:W-:Y:S01]  /*12a70*/  SHF.R.U32.HI R137, RZ, 0x8, R24 ;  /* 0x00000008ff897819 */ /* 0x000fe20000011618 */
[-C--:B------:R-:W-:Y:S01]  /*12a80*/  HMMA.16816.F32 R128, R180, R142.reuse, R128 ;  /* 0x0000008eb480723c */ /* 0x080fe20000001880 */
[----:B------:R-:W-:Y:S02]  /*12a90*/  LOP3.LUT R25, R25, 0xff, RZ, 0xc0, !PT ;  /* 0x000000ff19197812 */ /* 0x000fe400078ec0ff */
[----:B------:R2:W1:Y:S01]  /*12aa0*/  MUFU.EX2 R201, R48 ;  /* 0x0000003000c97308 */ /* 0x0004620000000800 */
[----:B------:R-:W-:Y:S01]  /*12ab0*/  F2FP.PACK_AB R24, R214, R215 ;  /* 0x000000d7d618723e */ /* 0x000fe200000000ff */
[--C-:B------:R-:W-:Y:S01]  /*12ac0*/  HSET2.LE.AND R140, R147, R223.reuse, PT ;  /* 0x000000df938c7233 */ /* 0x100fe20003803000 */
[----:B------:R-:W-:Y:S01]  /*12ad0*/  PRMT R153, R25, 0x5410, R138 ;  /* 0x0000541019997816 */ /* 0x000fe2000000008a */
[C---:B------:R-:W-:Y:S01]  /*12ae0*/  FMUL.FTZ R25, R3.reuse, R169 ;  /* 0x000000a903197220 */ /* 0x040fe20000410000 */
[----:B------:R-:W-:Y:S01]  /*12af0*/  LOP3.LUT R146, R146, R24, RZ, 0xc0, !PT ;  /* 0x0000001892927212 */ /* 0x000fe200078ec0ff */
[----:B------:R-:W-:Y:S03]  /*12b00*/  FMUL.FTZ R24, R3, R168 ;  /* 0x000000a803187220 */ /* 0x000fe60000410000 */
[----:B---3--:R-:W-:Y:S01]  /*12b10*/  FMUL.FTZ R26, R132, R170 ;  /* 0x000000aa841a7220 */ /* 0x008fe20000410000 */
[----:B------:R-:W-:Y:S01]  /*12b20*/  PRMT R152, R139, 0x5410, R137 ;  /* 0x000054108b987816 */ /* 0x000fe20000000089 */
[--C-:B------:R-:W-:Y:S01]  /*12b30*/  HSET2.LE.AND R137, R154, R223.reuse, PT ;  /* 0x000000df9a897233 */ /* 0x100fe20003803000 */
[----:B------:R-:W-:Y:S01]  /*12b40*/  F2FP.PACK_AB R147, R212, R213 ;  /* 0x000000d5d493723e */ /* 0x000fe200000000ff */
[--C-:B------:R-:W-:Y:S01]  /*12b50*/  HSET2.LE.AND R138, R145, R223.reuse, PT ;  /* 0x000000df918a7233 */ /* 0x100fe20003803000 */
[----:B-----5:R-:W-:Y:S01]  /*12b60*/  FMUL.FTZ R27, R132, R171 ;  /* 0x000000ab841b7220 */ /* 0x020fe20000410000 */
[--C-:B------:R-:W-:Y:S01]  /*12b70*/  HSET2.LE.AND R139, R144, R223.reuse, PT ;  /* 0x000000df908b7233 */ /* 0x100fe20003803000 */
[----:B----4-:R-:W-:Y:S01]  /*12b80*/  F2FP.PACK_AB R144, R210, R211 ;  /* 0x000000d3d290723e */ /* 0x010fe200000000ff */
[----:B------:R3:W4:Y:S01]  /*12b90*/  MUFU.EX2 R198, R51 ;  /* 0x0000003300c67308 */ /* 0x0007220000000800 */
[----:B------:R-:W-:Y:S01]  /*12ba0*/  F2FP.PACK_AB R145, R208, R209 ;  /* 0x000000d1d091723e */ /* 0x000fe200000000ff */
[--C-:B------:R-:W-:Y:S01]  /*12bb0*/  HSET2.LE.AND R152, R152, R223.reuse, PT ;  /* 0x000000df98987233 */ /* 0x100fe20003803000 */
[----:B------:R-:W-:Y:S01]  /*12bc0*/  LOP3.LUT R147, R137, R147, RZ, 0xc0, !PT ;  /* 0x0000009389937212 */ /* 0x000fe200078ec0ff */
[----:B------:R-:W-:Y:S01]  /*12bd0*/  HMMA.16816.F32 R24, R172, R142, R24 ;  /* 0x0000008eac18723c */ /* 0x000fe20000001818 */
[----:B------:R-:W-:Y:S01]  /*12be0*/  LOP3.LUT R144, R138, R144, RZ, 0xc0, !PT ;  /* 0x000000908a907212 */ /* 0x000fe200078ec0ff */
[--C-:B------:R-:W-:Y:S01]  /*12bf0*/  HSET2.LE.AND R153, R153, R223.reuse, PT ;  /* 0x000000df99997233 */ /* 0x100fe20003803000 */
[----:B------:R-:W-:Y:S01]  /*12c00*/  LOP3.LUT R145, R139, R145, RZ, 0xc0, !PT ;  /* 0x000000918b917212 */ /* 0x000fe200078ec0ff */
[----:B--2---:R-:W-:Y:S01]  /*12c10*/  IMAD.U32 R48, RZ, RZ, UR27 ;  /* 0x0000001bff307e24 */ /* 0x004fe2000f8e00ff */
[----:B------:R-:W-:Y:S01]  /*12c20*/  F2FP.PACK_AB R138, R204, R205 ;  /* 0x000000cdcc8a723e */ /* 0x000fe200000000ff */
[----:B------:R-:W-:Y:S01]  /*12c30*/  MUFU.EX2 R183, R45 ;  /* 0x0000002d00b77308 */ /* 0x000fe20000000800 */
[----:B------:R-:W-:Y:S01]  /*12c40*/  F2FP.PACK_AB R154, R207, R206 ;  /* 0x000000cecf9a723e */ /* 0x000fe200000000ff */
[--C-:B------:R-:W-:Y:S01]  /*12c50*/  FFMA.FTZ R66, R66, c[0x0][0x23c], -R185.reuse ;  /* 0x00008f0042427a23 */ /* 0x100fe200000108b9 */
[----:B------:R-:W-:Y:S01]  /*12c60*/  LOP3.LUT R155, R155, R138, RZ, 0xc0, !PT ;  /* 0x0000008a9b9b7212 */ /* 0x000fe200078ec0ff */
[-C--:B-1----:R-:W-:Y:S02]  /*12c70*/  HMMA.16816.F32 R4, R144, R148.reuse, R4 ;  /* 0x000000949004723c */ /* 0x082fe40000001804 */
[----:B------:R-:W-:Y:S01]  /*12c80*/  F2FP.PACK_AB R137, R202, R203 ;  /* 0x000000cbca89723e */ /* 0x000fe200000000ff */
[--C-:B------:R-:W-:Y:S01]  /*12c90*/  FFMA.FTZ R67, R67, c[0x0][0x23c], -R185.reuse ;  /* 0x00008f0043437a23 */ /* 0x100fe200000108b9 */
[----:B------:R-:W-:Y:S01]  /*12ca0*/  F2FP.PACK_AB R138, R166, R167 ;  /* 0x000000a7a68a723e */ /* 0x000fe200000000ff */
[----:B------:R-:W-:Y:S01]  /*12cb0*/  FFMA.FTZ R185, R55, c[0x0][0x23c], -R185 ;  /* 0x00008f0037b97a23 */ /* 0x000fe200000108b9 */
[----:B------:R-:W-:Y:S01]  /*12cc0*/  LOP3.LUT R154, R140, R154, RZ, 0xc0, !PT ;  /* 0x0000009a8c9a7212 */ /* 0x000fe200078ec0ff */
[----:B------:R-:W-:Y:S01]  /*12cd0*/  MUFU.EX2 R182, R46 ;  /* 0x0000002e00b67308 */ /* 0x000fe20000000800 */
[----:B------:R-:W-:Y:S01]  /*12ce0*/  LOP3.LUT R152, R152, R137, RZ, 0xc0, !PT ;  /* 0x0000008998987212 */ /* 0x000fe200078ec0ff */
[----:B------:R-:W1:Y:S03]  /*12cf0*/  LDSM.16.MT88.4 R140, [R216+0xa400] ;  /* 0x00a40000d88c783b */ /* 0x000e660000004200 */
[----:B------:R-:W-:Y:S01]  /*12d00*/  LOP3.LUT R153, R153, R138, RZ, 0xc0, !PT ;  /* 0x0000008a99997212 */ /* 0x000fe200078ec0ff */
[----:B------:R-:W-:Y:S01]  /*12d10*/  FFMA.FTZ R62, R62, c[0x0][0x23c], -R187 ;  /* 0x00008f003e3e7a23 */ /* 0x000fe200000108bb */
[----:B------:R-:W-:Y:S01]  /*12d20*/  LOP3.LUT R48, R225, UR4, R48, 0x96, !PT ;  /* 0x00000004e1307c12 */ /* 0x000fe2000f8e9630 */
[----:B------:R-:W-:Y:S02]  /*12d30*/  FFMA.FTZ R132, R132, R251, R237 ;  /* 0x000000fb84847223 */ /* 0x000fe400000100ed */
[----:B------:R-:W-:Y:S01]  /*12d40*/  MUFU.EX2 R172, R58 ;  /* 0x0000003a00ac7308 */ /* 0x000fe20000000800 */
[----:B------:R-:W-:Y:S01]  /*12d50*/  FFMA.FTZ R133, R133, R252, R243 ;  /* 0x000000fc85857223 */ /* 0x000fe200000100f3 */
[C---:B------:R-:W-:Y:S01]  /*12d60*/  HMMA.16816.F32 R8, R152.reuse, R148, R8 ;  /* 0x000000949808723c */ /* 0x040fe20000001808 */
[----:B------:R-:W-:Y:S05]  /*12d70*/  IMAD.WIDE.U32 R48, R48, -0x326172a9, RZ ;  /* 0xcd9e8d5730307825 */ /* 0x000fea00078e00ff */
[----:B------:R-:W-:Y:S02]  /*12d80*/  LOP3.LUT R36, R49, UR15, R234, 0x96, !PT ;  /* 0x0000000f31247c12 */ /* 0x000fe4000f8e96ea */
[-C--:B------:R-:W-:Y:S01]  /*12d90*/  HMMA.16816.F32 R12, R152, R150.reuse, R12 ;  /* 0x00000096980c723c */ /* 0x080fe2000000180c */
[----:B------:R-:W-:Y:S01]  /*12da0*/  LOP3.LUT R138, R191, UR13, R48, 0x96, !PT ;  /* 0x0000000dbf8a7c12 */ /* 0x000fe2000f8e9630 */
[----:B------:R-:W-:Y:S02]  /*12db0*/  MUFU.EX2 R173, R57 ;  /* 0x0000003900ad7308 */ /* 0x000fe40000000800 */
[----:B------:R-:W-:Y:S02]  /*12dc0*/  LOP3.LUT R37, R49, UR15, R232, 0x96, !PT ;  /* 0x0000000f31257c12 */ /* 0x000fe4000f8e96e8 */
[----:B------:R-:W-:Y:S02]  /*12dd0*/  IMAD.WIDE.U32 R138, R138, -0x2daee0ad, RZ ;  /* 0xd2511f538a8a7825 */ /* 0x000fe400078e00ff */
[C---:B------:R-:W-:Y:S01]  /*12de0*/  HMMA.16816.F32 R16, R144.reuse, R150, R16 ;  /* 0x000000969010723c */ /* 0x040fe20000001810 */
[----:B------:R-:W2:Y:S03]  /*12df0*/  LDSM.16.MT88.4 R148, [R218+0xa400] ;  /* 0x00a40000da94783b */ /* 0x000ea60000004200 */
[----:B------:R-:W-:Y:S04]  /*12e00*/  MUFU.EX2 R191, R41 ;  /* 0x0000002900bf7308 */ /* 0x000fe80000000800 */
[-C--:B------:R-:W-:Y:S06]  /*12e10*/  HMMA.16816.F32 R68, R144, R156.reuse, R68 ;  /* 0x0000009c9044723c */ /* 0x080fec0000001844 */
[----:B------:R-:W-:Y:S02]  /*12e20*/  MUFU.EX2 R179, R65 ;  /* 0x0000004100b37308 */ /* 0x000fe40000000800 */
[C---:B------:R-:W-:Y:S07]  /*12e30*/  HMMA.16816.F32 R72, R152.reuse, R156, R72 ;  /* 0x0000009c9848723c */ /* 0x040fee0000001848 */
[----:B------:R-:W-:Y:S01]  /*12e40*/  IMAD.WIDE.U32 R156, R37, -0x2daee0ad, RZ ;  /* 0xd2511f53259c7825 */ /* 0x000fe200078e00ff */
[-C--:B------:R-:W-:Y:S01]  /*12e50*/  HMMA.16816.F32 R76, R152, R158.reuse, R76 ;  /* 0x0000009e984c723c */ /* 0x080fe2000000184c */
[----:B------:R-:W-:Y:S07]  /*12e60*/  MUFU.EX2 R174, R56 ;  /* 0x0000003800ae7308 */ /* 0x000fee0000000800 */
[C---:B------:R-:W-:Y:S03]  /*12e70*/  HMMA.16816.F32 R80, R144.reuse, R158, R80 ;  /* 0x0000009e9050723c */ /* 0x040fe60000001850 */
[----:B------:R-:W-:Y:S04]  /*12e80*/  MUFU.EX2 R180, R64 ;  /* 0x0000004000b47308 */ /* 0x000fe80000000800 */
[----:B------:R-:W-:Y:S01]  /*12e90*/  IMAD.WIDE.U32 R158, R36, -0x2daee0ad, RZ ;  /* 0xd2511f53249e7825 */ /* 0x000fe200078e00ff */
[-C--:B-1----:R-:W-:Y:S04]  /*12ea0*/  HMMA.16816.F32 R84, R144, R140.reuse, R84 ;  /* 0x0000008c9054723c */ /* 0x082fe80000001854 */
[----:B------:R-:W-:Y:S01]  /*12eb0*/  LOP3.LUT R137, R139, UR10, R158, 0x96, !PT ;  /* 0x0000000a8b897c12 */ /* 0x000fe2000f8e969e */
[----:B------:R-:W-:Y:S03]  /*12ec0*/  MUFU.EX2 R192, R40 ;  /* 0x0000002800c07308 */ /* 0x000fe60000000800 */
[C---:B------:R-:W-:Y:S07]  /*12ed0*/  HMMA.16816.F32 R88, R152.reuse, R140, R88 ;  /* 0x0000008c9858723c */ /* 0x040fee0000001858 */
[----:B------:R-:W-:Y:S01]  /*12ee0*/  LOP3.LUT R141, R195, UR13, R48, 0x96, !PT ;  /* 0x0000000dc38d7c12 */ /* 0x000fe2000f8e9630 */
[-C--:B------:R-:W-:Y:S01]  /*12ef0*/  HMMA.16816.F32 R92, R152, R142.reuse, R92 ;  /* 0x0000008e985c723c */ /* 0x080fe2000000185c */
[----:B------:R1:W2:Y:S01]  /*12f00*/  MUFU.EX2 R195, R38 ;  /* 0x0000002600c37308 */ /* 0x0002a20000000800 */
[----:B---3--:R-:W3:Y:S02]  /*12f10*/  LDSM.16.MT88.4 R48, [R216+0xb400] ;  /* 0x00b40000d830783b */ /* 0x008ee40000004200 */
[----:B------:R-:W-:Y:S01]  /*12f20*/  IMAD.WIDE.U32 R36, R141, -0x2daee0ad, RZ ;  /* 0xd2511f538d247825 */ /* 0x000fe200078e00ff */
[----:B------:R-:W-:Y:S03]  /*12f30*/  LOP3.LUT R140, R159, UR12, R228, 0x96, !PT ;  /* 0x0000000c9f8c7c12 */ /* 0x000fe6000f8e96e4 */
[C---:B------:R-:W-:Y:S01]  /*12f40*/  HMMA.16816.F32 R96, R144.reuse, R142, R96 ;  /* 0x0000008e9060723c */ /* 0x040fe20000001860 */
[----:B------:R-:W-:Y:S02]  /*12f50*/  LOP3.LUT R37, R37, UR10, R156, 0x96, !PT ;  /* 0x0000000a25257c12 */ /* 0x000fe4000f8e969c */
[----:B------:R-:W-:Y:S01]  /*12f60*/  MUFU.EX2 R176, R52 ;  /* 0x0000003400b07308 */ /* 0x000fe20000000800 */
[----:B------:R-:W-:Y:S04]  /*12f70*/  IMAD.WIDE.U32 R158, R137, -0x326172a9, RZ ;  /* 0xcd9e8d57899e7825 */ /* 0x000fe800078e00ff */
[-C--:B--2---:R-:W-:Y:S01]  /*12f80*/  HMMA.16816.F32 R100, R144, R148.reuse, R100 ;  /* 0x000000949064723c */ /* 0x084fe20000001864 */
[----:B------:R-:W-:Y:S04]  /*12f90*/  IMAD.WIDE.U32 R142, R140, -0x326172a9, RZ ;  /* 0xcd9e8d578c8e7825 */ /* 0x000fe800078e00ff */
[----:B------:R-:W-:Y:S01]  /*12fa0*/  IMAD.WIDE.U32 R162, R37, -0x326172a9, RZ ;  /* 0xcd9e8d5725a27825 */ /* 0x000fe200078e00ff */
[----:B------:R-:W-:Y:S01]  /*12fb0*/  LOP3.LUT R37, R159, UR9, R142, 0x96, !PT ;  /* 0x000000099f257c12 */ /* 0x000fe2000f8e968e */
[----:B------:R2:W-:Y:S01]  /*12fc0*/  MUFU.EX2 R175, R54 ;  /* 0x0000003600af7308 */ /* 0x0005e20000000800 */
[C---:B------:R-:W-:Y:S01]  /*12fd0*/  HMMA.16816.F32 R104, R152.reuse, R148, R104 ;  /* 0x000000949868723c */ /* 0x040fe20000001868 */
[----:B-1----:R-:W-:Y:S03]  /*12fe0*/  LOP3.LUT R38, R157, UR12, R226, 0x96, !PT ;  /* 0x0000000c9d267c12 */ /* 0x002fe6000f8e96e2 */
[----:B------:R-:W-:Y:S02]  /*12ff0*/  LOP3.LUT R140, R143, UR11, R190, 0x96, !PT ;  /* 0x0000000b8f8c7c12 */ /* 0x000fe4000f8e96be */
[----:B------:R-:W-:Y:S02]  /*13000*/  IMAD.WIDE.U32 R156, R38, -0x326172a9, RZ ;  /* 0xcd9e8d57269c7825 */ /* 0x000fe400078e00ff */
[-C--:B------:R-:W-:Y:S01]  /*13010*/  HMMA.16816.F32 R32, R152, R150.reuse, R32 ;  /* 0x000000969820723c */ /* 0x080fe20000001820 */
[----:B------:R1:W-:Y:S03]  /*13020*/  MUFU.EX2 R190, R42 ;  /* 0x0000002a00be7308 */ /* 0x0003e60000000800 */
[----:B------:R-:W-:Y:S01]  /*13030*/  LOP3.LUT R38, R157, UR11, R194, 0x96, !PT ;  /* 0x0000000b9d267c12 */ /* 0x000fe2000f8e96c2 */
[----:B------:R-:W-:Y:S01]  /*13040*/  IMAD.WIDE.U32 R140, R140, -0x2daee0ad, RZ ;  /* 0xd2511f538c8c7825 */ /* 0x000fe200078e00ff */
[----:B------:R-:W-:Y:S01]  /*13050*/  LOP3.LUT R137, R163, UR9, R156, 0x96, !PT ;  /* 0x00000009a3897c12 */ /* 0x000fe2000f8e969c */
[----:B------:R-:W5:Y:S01]  /*13060*/  LDL.LU R194, [R1+0x8] ;  /* 0x0000080001c27983 */ /* 0x000f620000300800 */
[C---:B------:R-:W-:Y:S01]  /*13070*/  HMMA.16816.F32 R108, R144.reuse, R150, R108 ;  /* 0x00000096906c723c */ /* 0x040fe2000000186c */
[----:B------:R-:W-:Y:S02]  /*13080*/  IMAD.WIDE.U32 R38, R38, -0x2daee0ad, RZ ;  /* 0xd2511f5326267825 */ /* 0x000fe400078e00ff */
[----:B------:R-:W-:Y:S01]  /*13090*/  MUFU.EX2 R178, R66 ;  /* 0x0000004200b27308 */ /* 0x000fe20000000800 */
[----:B------:R-:W-:Y:S01]  /*130a0*/  LOP3.LUT R139, R141, UR8, R138, 0x96, !PT ;  /* 0x000000088d8b7c12 */ /* 0x000fe2000f8e968a */
[----:B------:R-:W-:Y:S01]  /*130b0*/  IMAD.WIDE.U32 R160, R137, -0x2daee0ad, RZ ;  /* 0xd2511f5389a07825 */ /* 0x000fe200078e00ff */
[----:B------:R-:W-:Y:S02]  /*130c0*/  LOP3.LUT R137, R39, UR8, R36, 0x96, !PT ;  /* 0x0000000827897c12 */ /* 0x000fe4000f8e9624 */
[-C--:B---3--:R-:W-:Y:S01]  /*130d0*/  HMMA.16816.F32 R112, R144, R48.reuse, R112 ;  /* 0x000000309070723c */ /* 0x088fe20000001870 */
[----:B------:R-:W-:Y:S03]  /*130e0*/  IMAD.WIDE.U32 R156, R37, -0x2daee0ad, RZ ;  /* 0xd2511f53259c7825 */ /* 0x000fe600078e00ff */
[----:B------:R-:W-:Y:S01]  /*130f0*/  LOP3.LUT R138, R161, UR6, R38, 0x96, !PT ;  /* 0x00000006a18a7c12 */ /* 0x000fe2000f8e9626 */
[----:B------:R-:W-:Y:S01]  /*13100*/  IMAD.WIDE.U32 R164, R139, -0x326172a9, RZ ;  /* 0xcd9e8d578ba47825 */ /* 0x000fe200078e00ff */
[----:B------:R-:W3:Y:S01]  /*13110*/  LDSM.16.MT88.4 R36, [R218+0xb400] ;  /* 0x00b40000da24783b */ /* 0x000ee20000004200 */
[----:B------:R-:W-:Y:S01]  /*13120*/  LOP3.LUT R40, R157, UR6, R140, 0x96, !PT ;  /* 0x000000069d287c12 */ /* 0x000fe2000f8e968c */
[C---:B------:R-:W-:Y:S01]  /*13130*/  HMMA.16816.F32 R20, R152.reuse, R48, R20 ;  /* 0x000000309814723c */ /* 0x040fe20000001814 */
[----:B------:R-:W-:Y:S01]  /*13140*/  IMAD.WIDE.U32 R138, R138, -0x326172a9, RZ ;  /* 0xcd9e8d578a8a7825 */ /* 0x000fe200078e00ff */
[----:B------:R-:W-:Y:S02]  /*13150*/  MUFU.EX2 R177, R67 ;  /* 0x0000004300b17308 */ /* 0x000fe40000000800 */
[----:B--2---:R-:W-:Y:S01]  /*13160*/  LOP3.LUT R54, R165, UR7, R158, 0x96, !PT ;  /* 0x00000007a5367c12 */ /* 0x004fe2000f8e969e */
[----:B------:R-:W-:Y:S01]  /*13170*/  IMAD.WIDE.U32 R40, R40, -0x326172a9, RZ ;  /* 0xcd9e8d5728287825 */ /* 0x000fe200078e00ff */
[----:B------:R-:W-:Y:S02]  /*13180*/  LOP3.LUT R140, R138, 0xff, RZ, 0xc0, !PT ;  /* 0x000000ff8a8c7812 */ /* 0x000fe400078ec0ff */
[-C--:B------:R-:W-:Y:S01]  /*13190*/  HMMA.16816.F32 R116, R152, R50.reuse, R116 ;  /* 0x000000329874723c */ /* 0x080fe20000001874 */
[----:B------:R-:W-:Y:S03]  /*131a0*/  SHF.R.U32.HI R49, RZ, 0x10, R138 ;  /* 0x00000010ff317819 */ /* 0x000fe6000001168a */
[C---:B------:R-:W-:Y:S01]  /*131b0*/  LOP3.LUT R141, R40.reuse, 0xffff, RZ, 0xc0, !PT ;  /* 0x0000ffff288d7812 */ /* 0x040fe200078ec0ff */
[----:B------:R-:W-:Y:S01]  /*131c0*/  IMAD.WIDE.U32 R150, R137, -0x326172a9, RZ ;  /* 0xcd9e8d5789967825 */ /* 0x000fe200078e00ff */
[--C-:B------:R-:W-:Y:S01]  /*131d0*/  SHF.R.U32.HI R142, RZ, 0x10, R40.reuse ;  /* 0x00000010ff8e7819 */ /* 0x100fe20000011628 */
[----:B------:R-:W-:Y:S01]  /*131e0*/  MUFU.EX2 R184, R184 ;  /* 0x000000b800b87308 */ /* 0x000fe20000000800 */
[C---:B------:R-:W-:Y:S01]  /*131f0*/  HMMA.16816.F32 R120, R144.reuse, R50, R120 ;  /* 0x000000329078723c */ /* 0x040fe20000001878 */
[----:B------:R-:W-:Y:S03]  /*13200*/  LOP3.LUT R148, R40, 0xff, RZ, 0xc0, !PT ;  /* 0x000000ff28947812 */ /* 0x000fe600078ec0ff */
[----:B------:R-:W-:Y:S01]  /*13210*/  SHF.R.U32.HI R143, RZ, 0x18, R40 ;  /* 0x00000018ff8f7819 */ /* 0x000fe20000011628 */
[----:B------:R-:W-:Y:S01]  /*13220*/  IMAD.WIDE.U32 R54, R54, -0x2daee0ad, RZ ;  /* 0xd2511f5336367825 */ /* 0x000fe200078e00ff */
[----:B------:R-:W-:Y:S02]  /*13230*/  LOP3.LUT R40, R41, UR17, R164, 0x96, !PT ;  /* 0x0000001129287c12 */ /* 0x000fe4000f8e96a4 */
[----:B------:R-:W-:Y:S01]  /*13240*/  LOP3.LUT R41, R138, 0xffff, RZ, 0xc0, !PT ;  /* 0x0000ffff8a297812 */ /* 0x000fe200078ec0ff */
[----:B------:R-:W-:Y:S03]  /*13250*/  MUFU.EX2 R185, R185 ;  /* 0x000000b900b97308 */ /* 0x000fe60000000800 */
[----:B-1----:R-:W-:Y:S02]  /*13260*/  SHF.R.U32.HI R42, RZ, 0x8, R41 ;  /* 0x00000008ff2a7819 */ /* 0x002fe40000011629 */
[----:B------:R-:W-:Y:S02]  /*13270*/  LOP3.LUT R41, R49, 0xff, RZ, 0xc0, !PT ;  /* 0x000000ff31297812 */ /* 0x000fe400078ec0ff */
[----:B------:R-:W-:Y:S02]  /*13280*/  SHF.R.U32.HI R137, RZ, 0x18, R138 ;  /* 0x00000018ff897819 */ /* 0x000fe4000001168a */
[----:B------:R-:W-:Y:S01]  /*13290*/  LOP3.LUT R138, R139, UR17, R150, 0x96, !PT ;  /* 0x000000118b8a7c12 */ /* 0x000fe2000f8e9696 */
[----:B------:R-:W-:Y:S01]  /*132a0*/  MUFU.EX2 R186, R186 ;  /* 0x000000ba00ba7308 */ /* 0x000fe20000000800 */
[----:B------:R-:W-:Y:S01]  /*132b0*/  PRMT R150, R41, 0x5410, R137 ;  /* 0x0000541029967816 */ /* 0x000fe20000000089 */
[-C--:B---3--:R-:W-:Y:S01]  /*132c0*/  HMMA.16816.F32 R28, R144, R36.reuse, R28 ;  /* 0x00000024901c723c */ /* 0x088fe2000000181c */
[C---:B------:R-:W-:Y:S02]  /*132d0*/  LOP3.LUT R41, R40.reuse, 0xffff, RZ, 0xc0, !PT ;  /* 0x0000ffff28297812 */ /* 0x040fe400078ec0ff */
[----:B------:R-:W-:Y:S02]  /*132e0*/  SHF.R.U32.HI R48, RZ, 0x8, R141 ;  /* 0x00000008ff307819 */ /* 0x000fe4000001168d */
[----:B------:R-:W-:Y:S02]  /*132f0*/  LOP3.LUT R137, R40, 0xff, RZ, 0xc0, !PT ;  /* 0x000000ff28897812 */ /* 0x000fe400078ec0ff */
[----:B------:R-:W-:Y:S01]  /*13300*/  SHF.R.U32.HI R41, RZ, 0x8, R41 ;  /* 0x00000008ff297819 */ /* 0x000fe20000011629 */
[C---:B------:R-:W-:Y:S01]  /*13310*/  HMMA.16816.F32 R124, R152.reuse, R36, R124 ;  /* 0x00000024987c723c */ /* 0x040fe2000000187c */
[----:B------:R-:W-:Y:S02]  /*13320*/  PRMT R148, R148, 0x5410, R48 ;  /* 0x0000541094947816 */ /* 0x000fe40000000030 */
[----:B------:R-:W1:Y:S01]  /*13330*/  LDSM.16.MT88.4 R48, [R216+0x9800] ;  /* 0x00980000d830783b */ /* 0x000e620000004200 */
[----:B------:R-:W-:Y:S02]  /*13340*/  PRMT R149, R140, 0x5410, R42 ;  /* 0x000054108c957816 */ /* 0x000fe4000000002a */
[----:B------:R-:W-:Y:S01]  /*13350*/  PRMT R140, R137, 0x5410, R41 ;  /* 0x00005410898c7816 */ /* 0x000fe20000000029 */
[--C-:B------:R-:W-:Y:S01]  /*13360*/  FFMA.FTZ R41, R47, c[0x0][0x23c], -R187.reuse ;  /* 0x00008f002f297a23 */ /* 0x100fe200000108bb */
[-C--:B------:R-:W-:Y:S01]  /*13370*/  HMMA.16816.F32 R128, R152, R38.reuse, R128 ;  /* 0x000000269880723c */ /* 0x080fe20000001880 */
[----:B------:R-:W-:Y:S02]  /*13380*/  LOP3.LUT R43, R142, 0xff, RZ, 0xc0, !PT ;  /* 0x000000ff8e2b7812 */ /* 0x000fe400078ec0ff */
[----:B------:R2:W3:Y:S01]  /*13390*/  MUFU.EX2 R181, R41 ;  /* 0x0000002900b57308 */ /* 0x0004e20000000800 */
[--C-:B------:R-:W-:Y:S01]  /*133a0*/  SHF.R.U32.HI R44, RZ, 0x18, R40.reuse ;  /* 0x00000018ff2c7819 */ /* 0x100fe20000011628 */
[----:B------:R-:W-:Y:S01]  /*133b0*/  LDSM.16.MT88.4 R152, [R216+0x9c00] ;  /* 0x009c0000d898783b */ /* 0x000fe20000004200 */
[----:B------:R-:W-:Y:S01]  /*133c0*/  SHF.R.U32.HI R42, RZ, 0x10, R40 ;  /* 0x00000010ff2a7819 */ /* 0x000fe20000011628 */
[----:B------:R-:W-:Y:S01]  /*133d0*/  FFMA.FTZ R187, R63, c[0x0][0x23c], -R187 ;  /* 0x00008f003fbb7a23 */ /* 0x000fe200000108bb */
[----:B------:R-:W-:Y:S01]  /*133e0*/  HMMA.16816.F32 R24, R144, R38, R24 ;  /* 0x000000269018723c */ /* 0x000fe20000001818 */
[C---:B------:R-:W-:Y:S03]  /*133f0*/  LOP3.LUT R40, R138.reuse, 0xffff, RZ, 0xc0, !PT ;  /* 0x0000ffff8a287812 */ /* 0x040fe600078ec0ff */
[----:B------:R-:W-:Y:S01]  /*13400*/  PRMT R143, R43, 0x5410, R143 ;  /* 0x000054102b8f7816 */ /* 0x000fe2000000008f */
[----:B------:R-:W-:Y:S01]  /*13410*/  MUFU.EX2 R187, R187 ;  /* 0x000000bb00bb7308 */ /* 0x000fe20000000800 */
[----:B------:R-:W-:Y:S01]  /*13420*/  LOP3.LUT R43, R138, 0xff, RZ, 0xc0, !PT ;  /* 0x000000ff8a2b7812 */ /* 0x000fe200078ec0ff */
[--C-:B------:R-:W-:Y:S01]  /*13430*/  HSET2.LE.AND R39, R149, R223.reuse, PT ;  /* 0x000000df95277233 */ /* 0x100fe20003803000 */
[----:B------:R-:W-:Y:S04]  /*13440*/  SHF.R.U32.HI R40, RZ, 0x8, R40 ;  /* 0x00000008ff287819 */ /* 0x000fe80000011628 */
[----:B------:R-:W-:Y:S02]  /*13450*/  LOP3.LUT R42, R42, 0xff, RZ, 0xc0, !PT ;  /* 0x000000ff2a2a7812 */ /* 0x000fe400078ec0ff */
[----:B------:R-:W-:Y:S01]  /*13460*/  PRMT R137, R43, 0x5410, R40 ;  /* 0x000054102b897816 */ /* 0x000fe20000000028 */
[--C-:B------:R-:W-:Y:S01]  /*13470*/  HSET2.LE.AND R43, R143, R223.reuse, PT ;  /* 0x000000df8f2b7233 */ /* 0x100fe20003803000 */
[----:B------:R-:W-:Y:S02]  /*13480*/  SHF.R.U32.HI R40, RZ, 0x10, R138 ;  /* 0x00000010ff287819 */ /* 0x000fe4000001168a */
[----:B------:R-:W-:Y:S01]  /*13490*/  PRMT R139, R42, 0x5410, R44 ;  /* 0x000054102a8b7816 */ /* 0x000fe2000000002c */
[--C-:B------:R-:W-:Y:S01]  /*134a0*/  HSET2.LE.AND R42, R148, R223.reuse, PT ;  /* 0x000000df942a7233 */ /* 0x100fe20003803000 */
[----:B------:R-:W-:Y:S01]  /*134b0*/  LOP3.LUT R40, R40, 0xff, RZ, 0xc0, !PT ;  /* 0x000000ff28287812 */ /* 0x000fe200078ec0ff */
[--C-:B------:R-:W-:Y:S01]  /*134c0*/  HSET2.LE.AND R137, R137, R223.reuse, PT ;  /* 0x000000df89897233 */ /* 0x100fe20003803000 */
[----:B------:R-:W-:Y:S01]  /*134d0*/  SHF.R.U32.HI R138, RZ, 0x18, R138 ;  /* 0x00000018ff8a7819 */ /* 0x000fe2000001168a */
[--C-:B--2---:R-:W-:Y:S01]  /*134e0*/  HSET2.LE.AND R41, R139, R223.reuse, PT ;  /* 0x000000df8b297233 */ /* 0x104fe20003803000 */
[----:B------:R-:W-:Y:S01]  /*134f0*/  F2FP.PACK_AB R36, R200, R201 ;  /* 0x000000c9c824723e */ /* 0x000fe200000000ff */
[----:B------:R-:W2:Y:S01]  /*13500*/  LDSM.16.MT88.4 R44, [R218+0x9800] ;  /* 0x00980000da2c783b */ /* 0x000ea20000004200 */
[----:B----4-:R-:W-:Y:S02]  /*13510*/  F2FP.PACK_AB R37, R198, R199 ;  /* 0x000000c7c625723e */ /* 0x010fe400000000ff */
[----:B------:R-:W-:Y:S01]  /*13520*/  PRMT R148, R40, 0x5410, R138 ;  /* 0x0000541028947816 */ /* 0x000fe2000000008a */
[--C-:B------:R-:W-:Y:S01]  /*13530*/  HSET2.LE.AND R40, R140, R223.reuse, PT ;  /* 0x000000df8c287233 */ /* 0x100fe20003803000 */
[----:B------:R-:W-:Y:S02]  /*13540*/  LOP3.LUT R42, R42, R36, RZ, 0xc0, !PT ;  /* 0x000000242a2a7212 */ /* 0x000fe400078ec0ff */
[----:B------:R-:W-:Y:S01]  /*13550*/  LOP3.LUT R43, R43, R37, RZ, 0xc0, !PT ;  /* 0x000000252b2b7212 */ /* 0x000fe200078ec0ff */
[----:B------:R-:W4:Y:S01]  /*13560*/  LDSM.16.MT88.4 R140, [R216+0xa800] ;  /* 0x00a80000d88c783b */ /* 0x000f220000004200 */
[----:B------:R-:W-:Y:S02]  /*13570*/  F2FP.PACK_AB R36, R196, R197 ;  /* 0x000000c5c424723e */ /* 0x000fe400000000ff */
[----:B------:R-:W-:Y:S02]  /*13580*/  F2FP.PACK_AB R37, R193, R195 ;  /* 0x000000c3c125723e */ /* 0x000fe400000000ff */
[----:B------:R-:W-:Y:S02]  /*13590*/  F2FP.PACK_AB R138, R191, R192 ;  /* 0x000000c0bf8a723e */ /* 0x000fe400000000ff */
[----:B------:R-:W-:Y:S02]  /*135a0*/  LOP3.LUT R40, R40, R36, RZ, 0xc0, !PT ;  /* 0x0000002428287212 */ /* 0x000fe400078ec0ff */
[----:B------:R-:W-:Y:S01]  /*135b0*/  LOP3.LUT R41, R41, R37, RZ, 0xc0, !PT ;  /* 0x0000002529297212 */ /* 0x000fe200078ec0ff */
[--C-:B------:R-:W-:Y:S01]  /*135c0*/  HSET2.LE.AND R37, R148, R223.reuse, PT ;  /* 0x000000df94257233 */ /* 0x100fe20003803000 */
[----:B------:R-:W-:Y:S01]  /*135d0*/  LOP3.LUT R36, R137, R138, RZ, 0xc0, !PT ;  /* 0x0000008a89247212 */ /* 0x000fe200078ec0ff */
[--C-:B------:R-:W-:Y:S01]  /*135e0*/  HSET2.LE.AND R138, R150, R223.reuse, PT ;  /* 0x000000df968a7233 */ /* 0x100fe20003803000 */
[----:B---3--:R-:W-:Y:S02]  /*135f0*/  F2FP.PACK_AB R139, R181, R182 ;  /* 0x000000b6b58b723e */ /* 0x008fe400000000ff */
[----:B------:R-:W-:Y:S01]  /*13600*/  F2FP.PACK_AB R38, R189, R190 ;  /* 0x000000bebd26723e */ /* 0x000fe200000000ff */
[-C--:B-1----:R-:W-:Y:S01]  /*13610*/  HMMA.16816.F32 R4, R40, R48.reuse, R4 ;  /* 0x000000302804723c */ /* 0x082fe20000001804 */
[----:B------:R-:W-:Y:S02]  /*13620*/  F2FP.PACK_AB R137, R183, R188 ;  /* 0x000000bcb789723e */ /* 0x000fe400000000ff */
[----:B------:R-:W-:Y:S02]  /*13630*/  LOP3.LUT R37, R37, R38, RZ, 0xc0, !PT ;  /* 0x0000002625257212 */ /* 0x000fe400078ec0ff */
[----:B------:R-:W-:Y:S02]  /*13640*/  LOP3.LUT R38, R39, R137, RZ, 0xc0, !PT ;  /* 0x0000008927267212 */ /* 0x000fe400078ec0ff */
[----:B------:R-:W-:Y:S01]  /*13650*/  LOP3.LUT R39, R138, R139, RZ, 0xc0, !PT ;  /* 0x0000008b8a277212 */ /* 0x000fe200078ec0ff */
[----:B------:R1:W-:Y:S01]  /*13660*/  MUFU.EX2 R137, R62 ;  /* 0x0000003e00897308 */ /* 0x0003e20000000800 */
[----:B------:R-:W-:Y:S03]  /*13670*/  LOP3.LUT R56, R55, UR16, R156, 0x96, !PT ;  /* 0x0000001037387c12 */ /* 0x000fe6000f8e969c */
[C---:B------:R-:W-:Y:S02]  /*13680*/  LOP3.LUT R65, R54.reuse, 0xffff, RZ, 0xc0, !PT ;  /* 0x0000ffff36417812 */ /* 0x040fe400078ec0ff */
[C---:B------:R-:W-:Y:S01]  /*13690*/  HMMA.16816.F32 R8, R36.reuse, R48, R8 ;  /* 0x000000302408723c */ /* 0x040fe20000001808 */
[----:B------:R-:W-:Y:S02]  /*136a0*/  SHF.R.U32.HI R64, RZ, 0x10, R54 ;  /* 0x00000010ff407819 */ /* 0x000fe40000011636 */
[----:B------:R-:W-:Y:S01]  /*136b0*/  LOP3.LUT R52, R151, UR7, R162, 0x96, !PT ;  /* 0x0000000797347c12 */ /* 0x000fe2000f8e96a2 */
[----:B------:R3:W3:Y:S01]  /*136c0*/  MUFU.EX2 R139, R59 ;  /* 0x0000003b008b7308 */ /* 0x0006e20000000800 */
[----:B------:R-:W-:Y:S02]  /*136d0*/  LOP3.LUT R67, R54, 0xff, RZ, 0xc0, !PT ;  /* 0x000000ff36437812 */ /* 0x000fe400078ec0ff */
[----:B------:R-:W-:Y:S01]  /*136e0*/  SHF.R.U32.HI R66, RZ, 0x18, R54 ;  /* 0x00000018ff427819 */ /* 0x000fe20000011636 */
[-C--:B------:R-:W-:Y:S01]  /*136f0*/  HMMA.16816.F32 R12, R36, R50.reuse, R12 ;  /* 0x00000032240c723c */ /* 0x080fe2000000180c */
[----:B------:R-:W-:Y:S05]  /*13700*/  IMAD.WIDE.U32 R52, R52, -0x2daee0ad, RZ ;  /* 0xd2511f5334347825 */ /* 0x000fea00078e00ff */
[----:B------:R-:W-:Y:S01]  /*13710*/  SHF.R.U32.HI R55, RZ, 0x18, R52 ;  /* 0x00000018ff377819 */ /* 0x000fe20000011634 */
[----:B------:R3:W3:Y:S01]  /*13720*/  MUFU.EX2 R138, R60 ;  /* 0x0000003c008a7308 */ /* 0x0006e20000000800 */
[C---:B------:R-:W-:Y:S01]  /*13730*/  HMMA.16816.F32 R16, R40.reuse, R50, R16 ;  /* 0x000000322810723c */ /* 0x040fe20000001810 */
[----:B------:R-:W3:Y:S03]  /*13740*/  LDSM.16.MT88.4 R48, [R218+0xa800] ;  /* 0x00a80000da30783b */ /* 0x000ee60000004200 */
[C---:B------:R-:W-:Y:S01]  /*13750*/  LOP3.LUT R57, R52.reuse, 0xff, RZ, 0xc0, !PT ;  /* 0x000000ff34397812 */ /* 0x040fe200078ec0ff */
[----:B-1----:R-:W-:Y:S01]  /*13760*/  FFMA.FTZ R62, R3, R250, R238 ;  /* 0x000000fa033e7223 */ /* 0x002fe200000100ee */
[----:B------:R-:W-:Y:S02]  /*13770*/  LOP3.LUT R54, R53, UR16, R160, 0x96, !PT ;  /* 0x0000001035367c12 */ /* 0x000fe4000f8e96a0 */
[-C--:B--2---:R-:W-:Y:S01]  /*13780*/  HMMA.16816.F32 R68, R40, R44.reuse, R68 ;  /* 0x0000002c2844723c */ /* 0x084fe20000001844 */
[----:B------:R-:W-:Y:S07]  /*13790*/  F2FP.PACK_AB R3, R179, R180 ;  /* 0x000000b4b303723e */ /* 0x000fee00000000ff */
[C---:B------:R-:W-:Y:S08]  /*137a0*/  HMMA.16816.F32 R72, R36.reuse, R44, R72 ;  /* 0x0000002c2448723c */ /* 0x040ff00000001848 */
[-C--:B------:R-:W-:Y:S08]  /*137b0*/  HMMA.16816.F32 R76, R36, R46.reuse, R76 ;  /* 0x0000002e244c723c */ /* 0x080ff0000000184c */
[C---:B------:R-:W-:Y:S01]  /*137c0*/  HMMA.16816.F32 R80, R40.reuse, R46, R80 ;  /* 0x0000002e2850723c */ /* 0x040fe20000001850 */
[----:B------:R-:W1:Y:S07]  /*137d0*/  LDSM.16.MT88.4 R44, [R216+0xb800] ;  /* 0x00b80000d82c783b */ /* 0x000e6e0000004200 */
[-C--:B----4-:R-:W-:Y:S08]  /*137e0*/  HMMA.16816.F32 R84, R40, R140.reuse, R84 ;  /* 0x0000008c2854723c */ /* 0x090ff00000001854 */
[C---:B------:R-:W-:Y:S08]  /*137f0*/  HMMA.16816.F32 R88, R36.reuse, R140, R88 ;  /* 0x0000008c2458723c */ /* 0x040ff00000001858 */
[-C--:B------:R-:W-:Y:S08]  /*13800*/  HMMA.16816.F32 R92, R36, R142.reuse, R92 ;  /* 0x0000008e245c723c */ /* 0x080ff0000000185c */
[C---:B------:R-:W-:Y:S08]  /*13810*/  HMMA.16816.F32 R96, R40.reuse, R142, R96 ;  /* 0x0000008e2860723c */ /* 0x040ff00000001860 */
[-C--:B---3--:R-:W-:Y:S08]  /*13820*/  HMMA.16816.F32 R100, R40, R48.reuse, R100 ;  /* 0x000000302864723c */ /* 0x088ff00000001864 */
[C---:B------:R-:W-:Y:S08]  /*13830*/  HMMA.16816.F32 R104, R36.reuse, R48, R104 ;  /* 0x000000302468723c */ /* 0x040ff00000001868 */
[-C--:B------:R-:W-:Y:S08]  /*13840*/  HMMA.16816.F32 R32, R36, R50.reuse, R32 ;  /* 0x000000322420723c */ /* 0x080ff00000001820 */
[C---:B------:R-:W-:Y:S01]  /*13850*/  HMMA.16816.F32 R108, R40.reuse, R50, R108 ;  /* 0x00000032286c723c */ /* 0x040fe2000000186c */
[----:B------:R-:W2:Y:S07]  /*13860*/  LDSM.16.MT88.4 R48, [R218+0xb800] ;  /* 0x00b80000da30783b */ /* 0x000eae0000004200 */
[-C--:B-1----:R-:W-:Y:S08]  /*13870*/  HMMA.16816.F32 R112, R40, R44.reuse, R112 ;  /* 0x0000002c2870723c */ /* 0x082ff00000001870 */
[C---:B------:R-:W-:Y:S07]  /*13880*/  HMMA.16816.F32 R20, R36.reuse, R44, R20 ;  /* 0x0000002c2414723c */ /* 0x040fee0000001814 */
[----:B------:R-:W-:Y:S01]  /*13890*/  SHF.R.U32.HI R44, RZ, 0x10, R52 ;  /* 0x00000010ff2c7819 */ /* 0x000fe20000011634 */
[-C--:B------:R-:W-:Y:S01]  /*138a0*/  HMMA.16816.F32 R116, R36, R46.reuse, R116 ;  /* 0x0000002e2474723c */ /* 0x080fe20000001874 */
[----:B------:R-:W-:Y:S03]  /*138b0*/  LOP3.LUT R45, R52, 0xffff, RZ, 0xc0, !PT ;  /* 0x0000ffff342d7812 */ /* 0x000fe600078ec0ff */
[----:B------:R-:W-:Y:S02]  /*138c0*/  LOP3.LUT R44, R44, 0xff, RZ, 0xc0, !PT ;  /* 0x000000ff2c2c7812 */ /* 0x000fe400078ec0ff */
[----:B------:R-:W-:Y:S02]  /*138d0*/  SHF.R.U32.HI R53, RZ, 0x8, R65 ;  /* 0x00000008ff357819 */ /* 0x000fe40000011641 */
[C---:B------:R-:W-:Y:S01]  /*138e0*/  HMMA.16816.F32 R120, R40.reuse, R46, R120 ;  /* 0x0000002e2878723c */ /* 0x040fe20000001878 */
[----:B------:R-:W-:Y:S03]  /*138f0*/  PRMT R65, R44, 0x5410, R55 ;  /* 0x000054102c417816 */ /* 0x000fe60000000037 */
[----:B------:R-:W-:Y:S02]  /*13900*/  LOP3.LUT R52, R64, 0xff, RZ, 0xc0, !PT ;  /* 0x000000ff40347812 */ /* 0x000fe400078ec0ff */
[----:B------:R-:W-:Y:S02]  /*13910*/  SHF.R.U32.HI R45, RZ, 0x8, R45 ;  /* 0x00000008ff2d7819 */ /* 0x000fe4000001162d */
[----:B------:R-:W-:Y:S01]  /*13920*/  LOP3.LUT R46, R56, 0xffff, RZ, 0xc0, !PT ;  /* 0x0000ffff382e7812 */ /* 0x000fe200078ec0ff */
[-C--:B--2---:R-:W-:Y:S03]  /*13930*/  HMMA.16816.F32 R28, R40, R48.reuse, R28 ;  /* 0x00000030281c723c */ /* 0x084fe6000000181c */
[----:B------:R-:W-:Y:S02]  /*13940*/  SHF.R.U32.HI R46, RZ, 0x8, R46 ;  /* 0x00000008ff2e7819 */ /* 0x000fe4000001162e */
[----:B------:R-:W-:Y:S01]  /*13950*/  PRMT R64, R57, 0x5410, R45 ;  /* 0x0000541039407816 */ /* 0x000fe2000000002d */
[----:B-----5:R-:W-:Y:S01]  /*13960*/  FFMA.FTZ R0, R0, R194, R241 ;  /* 0x000000c200007223 */ /* 0x020fe200000100f1 */
[----:B------:R-:W-:Y:S01]  /*13970*/  SHF.R.U32.HI R47, RZ, 0x10, R56 ;  /* 0x00000010ff2f7819 */ /* 0x000fe20000011638 */
[C---:B------:R-:W-:Y:S01]  /*13980*/  HMMA.16816.F32 R124, R36.reuse, R48, R124 ;  /* 0x00000030247c723c */ /* 0x040fe2000000187c */
[----:B------:R-:W-:Y:S03]  /*13990*/  LOP3.LUT R44, R54, 0xffff, RZ, 0xc0, !PT ;  /* 0x0000ffff362c7812 */ /* 0x000fe600078ec0ff */
[----:B------:R-:W-:Y:S01]  /*139a0*/  LOP3.LUT R47, R47, 0xff, RZ, 0xc0, !PT ;  /* 0x000000ff2f2f7812 */ /* 0x000fe200078ec0ff */
[----:B------:R-:W-:Y:S01]  /*139b0*/  FADD.FTZ R0, R240, R0 ;  /* 0x00000000f0007221 */ /* 0x000fe20000010000 */
[----:B------:R-:W-:Y:S01]  /*139c0*/  PRMT R67, R67, 0x5410, R53 ;  /* 0x0000541043437816 */ /* 0x000fe20000000035 */
[--C-:B------:R-:W-:Y:S01]  /*139d0*/  HSET2.LE.AND R48, R65, R223.reuse, PT ;  /* 0x000000df41307233 */ /* 0x100fe20003803000 */
[-C--:B------:R-:W-:Y:S01]  /*139e0*/  HMMA.16816.F32 R128, R36, R50.reuse, R128 ;  /* 0x000000322480723c */ /* 0x080fe20000001880 */
[----:B------:R-:W-:Y:S03]  /*139f0*/  LOP3.LUT R53, R56, 0xff, RZ, 0xc0, !PT ;  /* 0x000000ff38357812 */ /* 0x000fe600078ec0ff */
[----:B------:R-:W-:Y:S01]  /*13a00*/  SHF.R.U32.HI R56, RZ, 0x18, R56 ;  /* 0x00000018ff387819 */ /* 0x000fe20000011638 */
[--C-:B------:R-:W-:Y:S01]  /*13a10*/  HSET2.LE.AND R170, R67, R223.reuse, PT ;  /* 0x000000df43aa7233 */ /* 0x100fe20003803000 */
[----:B------:R-:W-:Y:S01]  /*13a20*/  SHF.R.U32.HI R44, RZ, 0x8, R44 ;  /* 0x00000008ff2c7819 */ /* 0x000fe2000001162c */
[----:B------:R-:W-:Y:S01]  /*13a30*/  FADD.FTZ R0, R231, R0 ;  /* 0x00000000e7007221 */ /* 0x000fe20000010000 */
[----:B------:R-:W-:Y:S01]  /*13a40*/  HMMA.16816.F32 R24, R40, R50, R24 ;  /* 0x000000322818723c */ /* 0x000fe20000001818 */
[----:B------:R-:W-:Y:S01]  /*13a50*/  PRMT R66, R52, 0x5410, R66 ;  /* 0x0000541034427816 */ /* 0x000fe20000000042 */
[----:B------:R-:W-:Y:S02]  /*13a60*/  LDSM.16.MT88.4 R40, [R216+0xbc00] ;  /* 0x00bc0000d828783b */ /* 0x000fe40000004200 */
[----:B------:R-:W-:Y:S01]  /*13a70*/  LOP3.LUT R52, R54, 0xff, RZ, 0xc0, !PT ;  /* 0x000000ff36347812 */ /* 0x000fe200078ec0ff */
[----:B------:R-:W-:Y:S01]  /*13a80*/  FADD.FTZ R0, R230, R0 ;  /* 0x00000000e6007221 */ /* 0x000fe20000010000 */
[----:B------:R-:W-:Y:S01]  /*13a90*/  SHF.R.U32.HI R45, RZ, 0x10, R54 ;  /* 0x00000010ff2d7819 */ /* 0x000fe20000011636 */
[--C-:B------:R-:W-:Y:S01]  /*13aa0*/  HSET2.LE.AND R171, R66, R223.reuse, PT ;  /* 0x000000df42ab7233 */ /* 0x100fe20003803000 */
[----:B------:R-:W-:Y:S01]  /*13ab0*/  PRMT R168, R53, 0x5410, R46 ;  /* 0x0000541035a87816 */ /* 0x000fe2000000002e */
[----:B------:R-:W-:Y:S03]  /*13ac0*/  FADD.FTZ R0, R167, R0 ;  /* 0x00000000a7007221 */ /* 0x000fe60000010000 */
[----:B------:R-:W-:Y:S01]  /*13ad0*/  PRMT R169, R47, 0x5410, R56 ;  /* 0x000054102fa97816 */ /* 0x000fe20000000038 */
[--C-:B------:R-:W-:Y:S01]  /*13ae0*/  HSET2.LE.AND R168, R168, R223.reuse, PT ;  /* 0x000000dfa8a87233 */ /* 0x100fe20003803000 */
[----:B------:R-:W-:Y:S01]  /*13af0*/  SHF.R.U32.HI R54, RZ, 0x18, R54 ;  /* 0x00000018ff367819 */ /* 0x000fe20000011636 */
[----:B------:R-:W-:Y:S01]  /*13b00*/  LDSM.16.MT88.4 R56, [R218+0xac00] ;  /* 0x00ac0000da38783b */ /* 0x000fe20000004200 */
[----:B------:R-:W-:Y:S01]  /*13b10*/  LOP3.LUT R45, R45, 0xff, RZ, 0xc0, !PT ;  /* 0x000000ff2d2d7812 */ /* 0x000fe200078ec0ff */
[--C-:B------:R-:W-:Y:S01]  /*13b20*/  HSET2.LE.AND R169, R169, R223.reuse, PT ;  /* 0x000000dfa9a97233 */ /* 0x100fe20003803000 */
[----:B------:R-:W-:Y:S01]  /*13b30*/  PRMT R60, R52, 0x5410, R44 ;  /* 0x00005410343c7816 */ /* 0x000fe2000000002c */
[----:B------:R-:W-:Y:S01]  /*13b40*/  FADD.FTZ R0, R166, R0 ;  /* 0x00000000a6007221 */ /* 0x000fe20000010000 */
[----:B------:R-:W-:Y:S02]  /*13b50*/  LOP3.LUT R170, R170, R3, RZ, 0xc0, !PT ;  /* 0x00000003aaaa7212 */ /* 0x000fe400078ec0ff */
[----:B------:R-:W-:Y:S01]  /*13b60*/  F2FP.PACK_AB R3, R177, R178 ;  /* 0x000000b2b103723e */ /* 0x000fe200000000ff */
[--C-:B------:R-:W-:Y:S01]  /*13b70*/  HSET2.LE.AND R38, R60, R223.reuse, PT ;  /* 0x000000df3c267233 */ /* 0x100fe20003803000 */
[----:B------:R-:W-:Y:S01]  /*13b80*/  F2FP.PACK_AB R36, R184, R176 ;  /* 0x000000b0b824723e */ /* 0x000fe200000000ff */
[----:B------:R-:W-:Y:S01]  /*13b90*/  FADD.FTZ R0, R205, R0 ;  /* 0x00000000cd007221 */ /* 0x000fe20000010000 */
[----:B------:R-:W-:Y:S02]  /*13ba0*/  F2FP.PACK_AB R37, R185, R175 ;  /* 0x000000afb925723e */ /* 0x000fe400000000ff */
[----:B------:R-:W-:Y:S02]  /*13bb0*/  PRMT R61, R45, 0x5410, R54 ;  /* 0x000054102d3d7816 */ /* 0x000fe40000000036 */
[----:B------:R-:W1:Y:S01]  /*13bc0*/  LDSM.16.MT88.4 R44, [R218+0x9c00] ;  /* 0x009c0000da2c783b */ /* 0x000e620000004200 */
[----:B------:R-:W-:Y:S02]  /*13bd0*/  F2FP.PACK_AB R39, R173, R174 ;  /* 0x000000aead27723e */ /* 0x000fe400000000ff */
[----:B------:R-:W-:Y:S02]  /*13be0*/  LOP3.LUT R171, R171, R3, RZ, 0xc0, !PT ;  /* 0x00000003abab7212 */ /* 0x000fe400078ec0ff */
[----:B------:R-:W-:Y:S02]  /*13bf0*/  LOP3.LUT R168, R168, R36, RZ, 0xc0, !PT ;  /* 0x00000024a8a87212 */ /* 0x000fe400078ec0ff */
[----:B------:R-:W-:Y:S01]  /*13c00*/  LOP3.LUT R169, R169, R37, RZ, 0xc0, !PT ;  /* 0x00000025a9a97212 */ /* 0x000fe200078ec0ff */
[--C-:B------:R-:W-:Y:S01]  /*13c10*/  HSET2.LE.AND R37, R61, R223.reuse, PT ;  /* 0x000000df3d257233 */ /* 0x100fe20003803000 */
[----:B------:R-:W-:Y:S01]  /*13c20*/  LOP3.LUT R36, R38, R39, RZ, 0xc0, !PT ;  /* 0x0000002726247212 */ /* 0x000fe200078ec0ff */
[----:B------:R-:W-:Y:S01]  /*13c30*/  HSET2.LE.AND R38, R64, R223, PT ;  /* 0x000000df40267233 */ /* 0x000fe20003803000 */
[----:B------:R-:W-:Y:S01]  /*13c40*/  F2FP.PACK_AB R3, R139, R172 ;  /* 0x000000ac8b03723e */ /* 0x000fe200000000ff */
[----:B------:R-:W2:Y:S01]  /*13c50*/  LDSM.16.MT88.4 R52, [R216+0xac00] ;  /* 0x00ac0000d834783b */ /* 0x000ea20000004200 */
[----:B------:R-:W-:Y:S01]  /*13c60*/  F2FP.PACK_AB R39, R186, R138 ;  /* 0x0000008aba27723e */ /* 0x000fe200000000ff */
[-C--:B------:R-:W-:Y:S01]  /*13c70*/  HMMA.16816.F32 R140, R168, R152.reuse, R4 ;  /* 0x00000098a88c723c */ /* 0x080fe20000001804 */
[----:B------:R-:W-:Y:S02]  /*13c80*/  F2FP.PACK_AB R49, R187, R137 ;  /* 0x00000089bb31723e */ /* 0x000fe400000000ff */
[----:B------:R-:W-:Y:S01]  /*13c90*/  LOP3.LUT R37, R37, R3, RZ, 0xc0, !PT ;  /* 0x0000000325257212 */ /* 0x000fe200078ec0ff */
[----:B------:R-:W-:Y:S01]  /*13ca0*/  FADD.FTZ R3, R242, R133 ;  /* 0x00000085f2037221 */ /* 0x000fe20000010000 */
[----:B------:R-:W-:Y:S01]  /*13cb0*/  LOP3.LUT R38, R38, R39, RZ, 0xc0, !PT ;  /* 0x0000002726267212 */ /* 0x000fe200078ec0ff */
[----:B------:R-:W3:Y:S01]  /*13cc0*/  LDSM.16.MT88.4 R4, [R218+0xbc00] ;  /* 0x00bc0000da04783b */ /* 0x000ee20000004200 */
[----:B------:R-:W-:Y:S01]  /*13cd0*/  LOP3.LUT R39, R48, R49, RZ, 0xc0, !PT ;  /* 0x0000003130277212 */ /* 0x000fe200078ec0ff */
[----:B------:R-:W-:Y:S04]  /*13ce0*/  FADD.FTZ R3, R239, R3 ;  /* 0x00000003ef037221 */ /* 0x000fe80000010000 */
[----:B------:R-:W-:Y:S02]  /*13cf0*/  FADD.FTZ R3, R236, R3 ;  /* 0x00000003ec037221 */ /* 0x000fe40000010000 */
[C---:B------:R-:W-:Y:S01]  /*13d00*/  HMMA.16816.F32 R144, R36.reuse, R152, R8 ;  /* 0x000000982490723c */ /* 0x040fe20000001808 */
[----:B------:R-:W-:Y:S02]  /*13d10*/  IMAD.MOV.U32 R133, RZ, RZ, R134 ;  /* 0x000000ffff857224 */ /* 0x000fe400078e0086 */
[----:B------:R-:W-:Y:S04]  /*13d20*/  FADD.FTZ R3, R203, R3 ;  /* 0x00000003cb037221 */ /* 0x000fe80000010000 */
[----:B------:R-:W-:Y:S01]  /*13d30*/  FADD.FTZ R3, R202, R3 ;  /* 0x00000003ca037221 */ /* 0x000fe20000010000 */
[-C--:B------:R-:W-:Y:S01]  /*13d40*/  HMMA.16816.F32 R148, R36, R154.reuse, R12 ;  /* 0x0000009a2494723c */ /* 0x080fe2000000180c */
[----:B------:R-:W-:Y:S03]  /*13d50*/  FADD.FTZ R8, R245, R62 ;  /* 0x0000003ef5087221 */ /* 0x000fe60000010000 */
        /* <DEDUP_REMOVED lines=16> */
[----:B------:R-:W-:Y:S02]  /*13e60*/  FADD.FTZ R9, R208, R9 ;  /* 0x00000009d0097221 */ /* 0x000fe40000010000 */
[----:B------:R-:W-:Y:S02]  /*13e70*/  IMAD.MOV.U32 R132, RZ, RZ, R135 ;  /* 0x000000ffff847224 */ /* 0x000fe400078e0087 */
[C---:B------:R-:W-:Y:S01]  /*13e80*/  HMMA.16816.F32 R80, R168.reuse, R46, R80 ;  /* 0x0000002ea850723c */ /* 0x040fe20000001850 */
[----:B------:R-:W-:Y:S03]  /*13e90*/  FADD.FTZ R8, R213, R9 ;  /* 0x00000009d5087221 */ /* 0x000fe60000010000 */
[----:B------:R-:W-:Y:S02]  /*13ea0*/  FADD.FTZ R9, R204, R0 ;  /* 0x00000000cc097221 */ /* 0x000fe40000010000 */
[----:B------:R-:W-:Y:S02]  /*13eb0*/  FADD.FTZ R0, R192, R10 ;  /* 0x0000000ac0007221 */ /* 0x000fe40000010000 */
[-C--:B--2---:R-:W-:Y:S01]  /*13ec0*/  HMMA.16816.F32 R84, R168, R52.reuse, R84 ;  /* 0x00000034a854723c */ /* 0x084fe20000001854 */
        /* <DEDUP_REMOVED lines=10> */
[----:B------:R-:W-:Y:S02]  /*13f70*/  FADD.FTZ R3, R193, R3 ;  /* 0x00000003c1037221 */ /* 0x000fe40000010000 */
[C---:B------:R-:W-:Y:S01]  /*13f80*/  HMMA.16816.F32 R96, R168.reuse, R54, R96 ;  /* 0x00000036a860723c */ /* 0x040fe20000001860 */
[----:B------:R-:W-:Y:S03]  /*13f90*/  FADD.FTZ R0, R181, R0 ;  /* 0x00000000b5007221 */ /* 0x000fe60000010000 */
[----:B------:R-:W-:Y:S04]  /*13fa0*/  FADD.FTZ R3, R199, R3 ;  /* 0x00000003c7037221 */ /* 0x000fe80000010000 */
[-C--:B------:R-:W-:Y:S01]  /*13fb0*/  HMMA.16816.F32 R100, R168, R56.reuse, R100 ;  /* 0x00000038a864723c */ /* 0x080fe20000001864 */
[----:B------:R-:W-:Y:S04]  /*13fc0*/  FADD.FTZ R9, R198, R3 ;  /* 0x00000003c6097221 */ /* 0x000fe80000010000 */
[----:B------:R-:W-:Y:S03]  /*13fd0*/  FADD.FTZ R9, R175, R9 ;  /* 0x00000009af097221 */ /* 0x000fe60000010000 */
        /* <DEDUP_REMOVED lines=8> */
[C---:B------:R-:W-:Y:S07]  /*14060*/  HMMA.16816.F32 R124, R36.reuse, R4, R124 ;  /* 0x00000004247c723c */ /* 0x040fee000000187c */
[----:B------:R-:W-:Y:S01]  /*14070*/  FADD.FTZ R4, R201, R10 ;  /* 0x0000000ac9047221 */ /* 0x000fe20000010000 */
[-C--:B------:R-:W-:Y:S01]  /*14080*/  HMMA.16816.F32 R128, R36, R6.reuse, R128 ;  /* 0x000000062480723c */ /* 0x080fe20000001880 */
[----:B------:R-:W-:Y:S03]  /*14090*/  FADD.FTZ R5, R188, R8 ;  /* 0x00000008bc057221 */ /* 0x000fe60000010000 */
[----:B------:R-:W-:Y:S02]  /*140a0*/  FADD.FTZ R4, R200, R4 ;  /* 0x00000004c8047221 */ /* 0x000fe40000010000 */
[----:B------:R-:W-:Y:S02]  /*140b0*/  FADD.FTZ R3, R183, R5 ;  /* 0x00000005b7037221 */ /* 0x000fe40000010000 */
[----:B------:R-:W-:Y:S01]  /*140c0*/  FADD.FTZ R4, R176, R4 ;  /* 0x00000004b0047221 */ /* 0x000fe20000010000 */
[----:B------:R-:W-:Y:S03]  /*140d0*/  HMMA.16816.F32 R168, R168, R6, R24 ;  /* 0x00000006a8a8723c */ /* 0x000fe60000001818 */
[----:B------:R-:W-:Y:S02]  /*140e0*/  FADD.FTZ R8, R174, R3 ;  /* 0x00000003ae087221 */ /* 0x000fe40000010000 */
[----:B------:R-:W-:Y:S02]  /*140f0*/  FADD.FTZ R5, R172, R0 ;  /* 0x00000000ac057221 */ /* 0x000fe40000010000 */
[----:B------:R-:W-:Y:S02]  /*14100*/  FADD.FTZ R10, R184, R4 ;  /* 0x00000004b80a7221 */ /* 0x000fe40000010000 */
[----:B------:R-:W-:Y:S03]  /*14110*/  FADD.FTZ R3, R185, R9 ;  /* 0x00000009b9037221 */ /* 0x000fe60000010000 */
        /* <DEDUP_REMOVED lines=11> */
[----:B------:R-:W-:Y:S02]  /*141d0*/  IMAD.MOV.U32 R137, RZ, RZ, R2 ;  /* 0x000000ffff897224 */ /* 0x000fe400078e0002 */
[----:B-1----:R-:W-:Y:S01]  /*141e0*/  IMAD.MOV.U32 R0, RZ, RZ, R136 ;  /* 0x000000ffff007224 */ /* 0x002fe200078e0088 */
[----:B------:R-:W-:-:S05]  /*141f0*/  @P0 BRA `(.L_x_344) ;  /* 0xffffc1d000000947 */ /* 0x000fca000383ffff */
.L_x_343:
[----:B------:R-:W2:Y:S01]  /*14200*/  LDL.LU R8, [R1+0x8] ;  /* 0x0000080001087983 */ /* 0x000ea20000300800 */
[----:B------:R-:W1:Y:S01]  /*14210*/  S2UR UR6, SR_CTAID.Y ;  /* 0x00000000000679c3 */ /* 0x000e620000002600 */
[----:B------:R-:W-:Y:S01]  /*14220*/  UISETP.NE.AND UP0, UPT, UR23, -0x1, UPT ;  /* 0xffffffff1700788c */ /* 0x000fe2000bf05270 */
[----:B------:R-:W-:Y:S01]  /*14230*/  BSSY B0, `(.L_x_347) ;  /* 0x0000172000007945 */ /* 0x000fe20003800000 */
[----:B------:R-:W3:Y:S01]  /*14240*/  SHFL.BFLY PT, R3, R250, 0x2, 0x1f ;  /* 0x0c401f00fa037f89 */ /* 0x000ee200000e0000 */
[----:B------:R-:W-:-:S02]  /*14250*/  ULDC.64 UR4, c[0x0][0x1e8] ;  /* 0x00007a0000047ab9 */ /* 0x000fc40000000a00 */
[----:B------:R-:W-:Y:S01]  /*14260*/  ULDC.U8 UR9, c[0x0][0x328] ;  /* 0x0000ca0000097ab9 */ /* 0x000fe20000000000 */
[----:B------:R-:W4:Y:S01]  /*14270*/  SHFL.BFLY PT, R0, R251, 0x2, 0x1f ;  /* 0x0c401f00fb007f89 */ /* 0x000f2200000e0000 */
[----:B------:R-:W-:Y:S01]  /*14280*/  UISETP.NE.AND UP3, UPT, UR9, URZ, UPT ;  /* 0x0000003f0900728c */ /* 0x000fe2000bf65270 */
[----:B------:R-:W5:Y:S01]  /*14290*/  S2UR UR10, SR_CTAID.Z ;  /* 0x00000000000a79c3 */ /* 0x000f620000002700 */
[----:B------:R-:W-:Y:S01]  /*142a0*/  ULDC UR8, c[0x0][0x214] ;  /* 0x0000850000087ab9 */ /* 0x000fe20000000800 */
[----:B------:R-:W5:Y:S01]  /*142b0*/  SHFL.BFLY PT, R5, R252, 0x2, 0x1f ;  /* 0x0c401f00fc057f89 */ /* 0x000f6200000e0000 */
[----:B------:R-:W-:-:S04]  /*142c0*/  @UP0 UIMAD.WIDE.U32 UR12, UR23, UR4, URZ ;  /* 0x00000004170c02a5 */ /* 0x000fc8000f8e003f */
[----:B------:R-:W-:-:S03]  /*142d0*/  @UP0 UIMAD UR7, UR23, UR5, UR13 ;  /* 0x00000005170702a4 */ /* 0x000fc6000f8e020d */
[----:B------:R-:W-:Y:S02]  /*142e0*/  ULDC.64 UR4, c[0x0][0x1e0] ;  /* 0x0000780000047ab9 */ /* 0x000fe40000000a00 */
[----:B-1----:R-:W-:Y:S02]  /*142f0*/  @!UP0 USHF.R.S32.HI UR11, URZ, 0x1f, UR6 ;  /* 0x0000001f3f0b8899 */ /* 0x002fe40008011406 */
[----:B------:R-:W-:Y:S01]  /*14300*/  @!UP0 UIMAD.WIDE.U32 UR20, UR6, UR4, URZ ;  /* 0x00000004061482a5 */ /* 0x000fe2000f8e003f */
[----:B---3--:R-:W-:Y:S01]  /*14310*/  FADD.FTZ R3, R3, R250 ;  /* 0x000000fa03037221 */ /* 0x008fe20000010000 */
[----:B------:R-:W-:Y:S01]  /*14320*/  @!UP0 UIMAD UR11, UR11, UR4, URZ ;  /* 0x000000040b0b82a4 */ /* 0x000fe2000f8e023f */
[----:B----4-:R-:W-:-:S03]  /*14330*/  FADD.FTZ R0, R0, R251 ;  /* 0x000000fb00007221 */ /* 0x010fc60000010000 */
[----:B------:R-:W1:Y:S01]  /*14340*/  SHFL.BFLY PT, R4, R3, 0x1, 0x1f ;  /* 0x0c201f0003047f89 */ /* 0x000e6200000e0000 */
[----:B------:R-:W-:Y:S01]  /*14350*/  ULDC.U8 UR4, c[0x0][0x329] ;  /* 0x0000ca4000047ab9 */ /* 0x000fe20000000000 */
[----:B-----5:R-:W-:Y:S02]  /*14360*/  FADD.FTZ R5, R5, R252 ;  /* 0x000000fc05057221 */ /* 0x020fe40000010000 */
[----:B------:R-:W3:Y:S01]  /*14370*/  SHFL.BFLY PT, R7, R0, 0x1, 0x1f ;  /* 0x0c201f0000077f89 */ /* 0x000ee200000e0000 */
[----:B------:R-:W-:Y:S02]  /*14380*/  UISETP.NE.AND UP2, UPT, UR4, URZ, UPT ;  /* 0x0000003f0400728c */ /* 0x000fe4000bf45270 */
[----:B------:R-:W-:Y:S02]  /*14390*/  UISETP.EQ.AND UP3, UPT, UR4, URZ, UP3 ;  /* 0x0000003f0400728c */ /* 0x000fe40009f62270 */
[----:B------:R-:W-:Y:S02]  /*143a0*/  @!UP0 UIMAD UR11, UR6, UR5, UR11 ;  /* 0x00000005060b82a4 */ /* 0x000fe4000f8e020b */
[----:B------:R-:W-:-:S02]  /*143b0*/  ULDC UR4, c[0x0][0x1c0] ;  /* 0x0000700000047ab9 */ /* 0x000fc40000000800 */
[----:B------:R-:W-:Y:S02]  /*143c0*/  ULDC UR5, c[0x0][0x234] ;  /* 0x00008d0000057ab9 */ /* 0x000fe40000000800 */
[----:B------:R-:W-:Y:S02]  /*143d0*/  @!UP0 UIADD3 UR7, UR21, UR11, URZ ;  /* 0x0000000b15078290 */ /* 0x000fe4000fffe03f */
[----:B------:R-:W-:Y:S01]  /*143e0*/  @!UP2 UISETP.NE.AND UP1, UPT, UR9, URZ, UPT ;  /* 0x0000003f0900a28c */ /* 0x000fe2000bf25270 */
[----:B------:R-:W4:Y:S01]  /*143f0*/  S2UR UR9, SR_CTAID.X ;  /* 0x00000000000979c3 */ /* 0x000f220000002500 */
[----:B------:R-:W-:Y:S02]  /*14400*/  @UP2 ULDC UR14, c[0x0][0x210] ;  /* 0x00008400000e2ab9 */ /* 0x000fe40000000800 */
[----:B------:R-:W-:Y:S02]  /*14410*/  @UP2 UIMAD UR14, UR14, UR8, URZ ;  /* 0x000000080e0e22a4 */ /* 0x000fe4000f8e023f */
[----:B------:R-:W-:Y:S01]  /*14420*/  @!UP2 USEL UR14, UR8, UR5, !UP1 ;  /* 0x00000005080ea287 */ /* 0x000fe2000c800000 */
[----:B-1----:R-:W-:Y:S01]  /*14430*/  FADD.FTZ R51, R3, R4 ;  /* 0x0000000403337221 */ /* 0x002fe20000010000 */
[----:B------:R-:W-:Y:S01]  /*14440*/  MOV R4, 0x3f800000 ;  /* 0x3f80000000047802 */ /* 0x000fe20000000f00 */
[----:B------:R-:W-:Y:S01]  /*14450*/  @UP2 UMOV UR13, 0x1 ;  /* 0x00000001000d2882 */ /* 0x000fe20000000000 */
[----:B---3--:R-:W-:-:S02]  /*14460*/  FADD.FTZ R50, R0, R7 ;  /* 0x0000000700327221 */ /* 0x008fc40000010000 */
[----:B------:R-:W-:Y:S01]  /*14470*/  FSETP.NE.FTZ.AND P5, PT, R51, RZ, PT ;  /* 0x000000ff3300720b */ /* 0x000fe20003fb5000 */
[----:B------:R-:W-:Y:S01]  /*14480*/  @!UP2 UIMAD UR13, UR14, UR4, URZ ;  /* 0x000000040e0da2a4 */ /* 0x000fe2000f8e023f */
[----:B------:R-:W-:Y:S01]  /*14490*/  MOV R0, 0x3f800000 ;  /* 0x3f80000000007802 */ /* 0x000fe20000000f00 */
[----:B------:R-:W-:Y:S01]  /*144a0*/  @UP3 UIMAD UR16, UR6, UR8, URZ ;  /* 0x00000008061032a4 */ /* 0x000fe2000f8e023f */
[----:B------:R-:W-:Y:S01]  /*144b0*/  FSETP.NE.FTZ.AND P4, PT, R50, RZ, PT ;  /* 0x000000ff3200720b */ /* 0x000fe20003f95000 */
[----:B------:R-:W-:Y:S02]  /*144c0*/  @UP2 ULDC UR15, c[0x0][0x210] ;  /* 0x00008400000f2ab9 */ /* 0x000fe40000000800 */
[----:B------:R-:W-:Y:S02]  /*144d0*/  UIMAD UR4, UR6, UR13, URZ ;  /* 0x0000000d060472a4 */ /* 0x000fe4000f8e023f */
[----:B------:R-:W-:Y:S02]  /*144e0*/  @!UP2 UMOV UR15, 0x1 ;  /* 0x00000001000fa882 */ /* 0x000fe40000000000 */
[----:B------:R-:W-:-:S02]  /*144f0*/  @UP3 USEL UR16, UR16, UR23, !UP0 ;  /* 0x0000001710103287 */ /* 0x000fc4000c000000 */
[----:B------:R-:W1:Y:S01]  /*14500*/  @P5 MUFU.RCP R0, R51 ;  /* 0x0000003300005308 */ /* 0x000e620000001000 */
[----:B----4-:R-:W-:Y:S02]  /*14510*/  UIMAD UR9, UR9, UR15, URZ ;  /* 0x0000000f090972a4 */ /* 0x010fe4000f8e023f */
[----:B------:R-:W-:Y:S02]  /*14520*/  USEL UR4, UR4, URZ, !UP3 ;  /* 0x0000003f04047287 */ /* 0x000fe4000d800000 */
[----:B------:R-:W-:Y:S02]  /*14530*/  USHF.L.U32 UR9, UR9, 0x7, URZ ;  /* 0x0000000709097899 */ /* 0x000fe4000800063f */
[----:B------:R-:W-:Y:S01]  /*14540*/  UIMAD UR14, UR10, UR14, UR4 ;  /* 0x0000000e0a0e72a4 */ /* 0x000fe2000f8e0204 */
[----:B------:R-:W3:Y:S01]  /*14550*/  @P4 MUFU.RCP R4, R50 ;  /* 0x0000003200044308 */ /* 0x000ee20000001000 */
[----:B------:R-:W-:Y:S02]  /*14560*/  @!UP3 UMOV UR26, URZ ;  /* 0x0000003f001abc82 */ /* 0x000fe40008000000 */
[----:B------:R-:W-:-:S02]  /*14570*/  @UP3 UMOV UR26, UR16 ;  /* 0x00000010001a3c82 */ /* 0x000fc40008000000 */
[----:B------:R-:W-:Y:S02]  /*14580*/  @!UP3 UMOV UR27, URZ ;  /* 0x0000003f001bbc82 */ /* 0x000fe40008000000 */
[----:B------:R-:W-:Y:S01]  /*14590*/  USHF.R.S32.HI UR4, URZ, 0x1f, UR9 ;  /* 0x0000001f3f047899 */ /* 0x000fe20008011409 */
[----:B-1----:R-:W-:Y:S01]  /*145a0*/  FMUL.FTZ R0, R0, c[0x0][0x2dc] ;  /* 0x0000b70000007a20 */ /* 0x002fe20000410000 */
[----:B------:R-:W-:Y:S02]  /*145b0*/  @UP3 USHF.R.S32.HI UR27, URZ, 0x1f, UR16 ;  /* 0x0000001f3f1b3899 */ /* 0x000fe40008011410 */
[----:B------:R-:W-:Y:S01]  /*145c0*/  USHF.R.S32.HI UR5, URZ, 0x1f, UR14 ;  /* 0x0000001f3f057899 */ /* 0x000fe2000801140e */
[C---:B------:R-:W-:Y:S01]  /*145d0*/  FMUL.FTZ R43, R0.reuse, R69 ;  /* 0x00000045002b7220 */ /* 0x040fe20000410000 */
[----:B------:R-:W-:Y:S01]  /*145e0*/  UIADD3 UR9, UP2, UP1, UR9, UR26, UR14 ;  /* 0x0000001a09097290 */ /* 0x000fe2000f95e00e */
[----:B------:R-:W1:Y:S01]  /*145f0*/  S2R R69, SR_TID.X ;  /* 0x0000000000457919 */ /* 0x000e620000002100 */
[C---:B------:R-:W-:Y:S01]  /*14600*/  FMUL.FTZ R140, R0.reuse, R140 ;  /* 0x0000008c008c7220 */ /* 0x040fe20000410000 */
[----:B------:R-:W-:Y:S01]  /*14610*/  @!UP0 UMOV UR12, UR20 ;  /* 0x00000014000c8c82 */ /* 0x000fe20008000000 */
[C---:B------:R-:W-:Y:S01]  /*14620*/  FMUL.FTZ R47, R0.reuse, R141 ;  /* 0x0000008d002f7220 */ /* 0x040fe20000410000 */
[----:B------:R-:W-:Y:S01]  /*14630*/  UIADD3.X UR4, UR4, UR27, UR5, UP2, UP1 ;  /* 0x0000001b04047290 */ /* 0x000fe200097e2405 */
        /* <DEDUP_REMOVED lines=30> */
[----:B------:R-:W-:Y:S01]  /*14820*/  FMUL.FTZ R9, R0, R169 ;  /* 0x000000a900097220 */ /* 0x000fe20000410000 */
[----:B------:R-:W-:Y:S01]  /*14830*/  MOV R0, 0x3f800000 ;  /* 0x3f80000000007802 */ /* 0x000fe20000000f00 */
[----:B---3--:R-:W-:Y:S01]  /*14840*/  FMUL.FTZ R4, R4, c[0x0][0x2dc] ;  /* 0x0000b70004047a20 */ /* 0x008fe20000410000 */
[----:B------:R-:W-:Y:S02]  /*14850*/  F2FP.PACK_AB R13, R13, R164 ;  /* 0x000000a40d0d723e */ /* 0x000fe400000000ff */
[----:B------:R-:W-:Y:S01]  /*14860*/  F2FP.PACK_AB R9, R9, R168 ;  /* 0x000000a80909723e */ /* 0x000fe200000000ff */
[C---:B------:R-:W-:Y:S02]  /*14870*/  FMUL.FTZ R142, R4.reuse, R142 ;  /* 0x0000008e048e7220 */ /* 0x040fe40000410000 */
[C---:B------:R-:W-:Y:S02]  /*14880*/  FMUL.FTZ R46, R4.reuse, R143 ;  /* 0x0000008f042e7220 */ /* 0x040fe40000410000 */
        /* <DEDUP_REMOVED lines=28> */
[----:B------:R-:W-:Y:S01]  /*14a50*/  FMUL.FTZ R12, R4, R167 ;  /* 0x000000a7040c7220 */ /* 0x000fe20000410000 */
[----:B------:R-:W-:Y:S01]  /*14a60*/  F2FP.PACK_AB R16, R16, R122 ;  /* 0x0000007a1010723e */ /* 0x000fe200000000ff */
[----:B------:R-:W-:-:S03]  /*14a70*/  FMUL.FTZ R170, R4, R170 ;  /* 0x000000aa04aa7220 */ /* 0x000fc60000410000 */
[----:B------:R-:W-:Y:S01]  /*14a80*/  F2FP.PACK_AB R12, R12, R166 ;  /* 0x000000a60c0c723e */ /* 0x000fe200000000ff */
[----:B--2---:R-:W2:Y:S02]  /*14a90*/  SHFL.BFLY PT, R6, R8, 0x2, 0x1f ;  /* 0x0c401f0008067f89 */ /* 0x004ea400000e0000 */
[----:B--2---:R-:W-:Y:S02]  /*14aa0*/  FADD.FTZ R3, R6, R8 ;  /* 0x0000000806037221 */ /* 0x004fe40000010000 */
[----:B------:R-:W2:Y:S01]  /*14ab0*/  SHFL.BFLY PT, R6, R5, 0x1, 0x1f ;  /* 0x0c201f0005067f89 */ /* 0x000ea200000e0000 */
[----:B------:R-:W-:-:S03]  /*14ac0*/  FMUL.FTZ R8, R4, R171 ;  /* 0x000000ab04087220 */ /* 0x000fc60000410000 */
[----:B------:R-:W3:Y:S02]  /*14ad0*/  SHFL.BFLY PT, R7, R3, 0x1, 0x1f ;  /* 0x0c201f0003077f89 */ /* 0x000ee400000e0000 */
[----:B------:R-:W-:Y:S01]  /*14ae0*/  F2FP.PACK_AB R8, R8, R170 ;  /* 0x000000aa0808723e */ /* 0x000fe200000000ff */
[----:B--2---:R-:W-:Y:S01]  /*14af0*/  FADD.FTZ R133, R5, R6 ;  /* 0x0000000605857221 */ /* 0x004fe20000010000 */
[----:B-1----:R-:W-:Y:S01]  /*14b00*/  SHF.R.S32.HI R6, RZ, 0x1f, R69 ;  /* 0x0000001fff067819 */ /* 0x002fe20000011445 */
[----:B---3--:R-:W-:-:S03]  /*14b10*/  FADD.FTZ R132, R3, R7 ;  /* 0x0000000703847221 */ /* 0x008fc60000010000 */
[----:B------:R-:W-:Y:S02]  /*14b20*/  FSETP.NE.FTZ.AND P3, PT, R133, RZ, PT ;  /* 0x000000ff8500720b */ /* 0x000fe40003f75000 */
[----:B------:R-:W-:Y:S02]  /*14b30*/  MOV R3, 0x3f800000 ;  /* 0x3f80000000037802 */ /* 0x000fe40000000f00 */
[----:B------:R-:W-:Y:S02]  /*14b40*/  FSETP.NE.FTZ.AND P2, PT, R132, RZ, PT ;  /* 0x000000ff8400720b */ /* 0x000fe40003f55000 */
[CC--:B------:R-:W-:Y:S02]  /*14b50*/  LEA.HI R5, R6.reuse, R69.reuse, RZ, 0x2 ;  /* 0x0000004506057211 */ /* 0x0c0fe400078f10ff */
[----:B------:R-:W-:Y:S02]  /*14b60*/  LEA.HI R68, R6, R69, RZ, 0x5 ;  /* 0x0000004506447211 */ /* 0x000fe400078f28ff */
[----:B------:R-:W-:-:S02]  /*14b70*/  SHF.R.S32.HI R4, RZ, 0x2, R5 ;  /* 0x00000002ff047819 */ /* 0x000fc40000011405 */
[----:B------:R-:W-:Y:S01]  /*14b80*/  SHF.R.S32.HI R18, RZ, 0x5, R68 ;  /* 0x00000005ff127819 */ /* 0x000fe20000011444 */
[----:B------:R-:W1:Y:S08]  /*14b90*/  @P3 MUFU.RCP R3, R133 ;  /* 0x0000008500033308 */ /* 0x000e700000001000 */
[----:B------:R-:W2:Y:S01]  /*14ba0*/  @P2 MUFU.RCP R0, R132 ;  /* 0x0000008400002308 */ /* 0x000ea20000001000 */
[----:B-1----:R-:W-:-:S04]  /*14bb0*/  FMUL.FTZ R3, R3, c[0x0][0x2dc] ;  /* 0x0000b70003037a20 */ /* 0x002fc80000410000 */
[C---:B------:R-:W-:Y:S02]  /*14bc0*/  FMUL.FTZ R144, R3.reuse, R144 ;  /* 0x0000009003907220 */ /* 0x040fe40000410000 */
[C---:B------:R-:W-:Y:S02]  /*14bd0*/  FMUL.FTZ R49, R3.reuse, R145 ;  /* 0x0000009103317220 */ /* 0x040fe40000410000 */
        /* <DEDUP_REMOVED lines=32> */
[----:B------:R-:W-:Y:S01]  /*14de0*/  SHF.R.S32.HI R3, RZ, 0x1f, R4 ;  /* 0x0000001fff037819 */ /* 0x000fe20000011404 */
[----:B--2---:R-:W-:Y:S01]  /*14df0*/  FMUL.FTZ R0, R0, c[0x0][0x2dc] ;  /* 0x0000b70000007a20 */ /* 0x004fe20000410000 */
[----:B------:R-:W-:-:S02]  /*14e00*/  F2FP.PACK_AB R11, R11, R124 ;  /* 0x0000007c0b0b723e */ /* 0x000fc400000000ff */
[----:B------:R-:W-:Y:S01]  /*14e10*/  LEA.HI R3, R3, R4, RZ, 0x3 ;  /* 0x0000000403037211 */ /* 0x000fe200078f18ff */
[C---:B------:R-:W-:Y:S01]  /*14e20*/  FMUL.FTZ R146, R0.reuse, R146 ;  /* 0x0000009200927220 */ /* 0x040fe20000410000 */
[----:B------:R-:W-:Y:S01]  /*14e30*/  F2FP.PACK_AB R7, R7, R128 ;  /* 0x000000800707723e */ /* 0x000fe200000000ff */
[C---:B------:R-:W-:Y:S01]  /*14e40*/  FMUL.FTZ R147, R0.reuse, R147 ;  /* 0x0000009300937220 */ /* 0x040fe20000410000 */
[----:B------:R-:W-:Y:S01]  /*14e50*/  LOP3.LUT R3, R3, 0xfffffff8, RZ, 0xc0, !PT ;  /* 0xfffffff803037812 */ /* 0x000fe200078ec0ff */
[C---:B------:R-:W-:Y:S02]  /*14e60*/  FMUL.FTZ R150, R0.reuse, R150 ;  /* 0x0000009600967220 */ /* 0x040fe40000410000 */
[----:B------:R-:W-:Y:S01]  /*14e70*/  FMUL.FTZ R151, R0, R151 ;  /* 0x0000009700977220 */ /* 0x000fe20000410000 */
[----:B------:R-:W-:Y:S01]  /*14e80*/  IADD3 R3, R4, -R3, RZ ;  /* 0x8000000304037210 */ /* 0x000fe20007ffe0ff */
[C---:B------:R-:W-:Y:S01]  /*14e90*/  FMUL.FTZ R74, R0.reuse, R74 ;  /* 0x0000004a004a7220 */ /* 0x040fe20000410000 */
[----:B------:R-:W-:Y:S01]  /*14ea0*/  LOP3.LUT R4, R5, 0xfffffffc, RZ, 0xc0, !PT ;  /* 0xfffffffc05047812 */ /* 0x000fe200078ec0ff */
        /* <DEDUP_REMOVED lines=28> */
[----:B------:R-:W-:Y:S01]  /*15070*/  FMUL.FTZ R131, R0, R131 ;  /* 0x0000008300837220 */ /* 0x000fe20000410000 */
[----:B------:R-:W-:Y:S02]  /*15080*/  LEA.HI R0, R3, R3, RZ, 0x1 ;  /* 0x0000000303007211 */ /* 0x000fe400078f08ff */
[----:B------:R-:W-:Y:S02]  /*15090*/  F2FP.PACK_AB R10, R10, R126 ;  /* 0x0000007e0a0a723e */ /* 0x000fe400000000ff */
[----:B------:R-:W-:Y:S02]  /*150a0*/  SHF.R.S32.HI R6, RZ, 0x1, R0 ;  /* 0x00000001ff067819 */ /* 0x000fe40000011400 */
[----:B------:R-:W-:-:S02]  /*150b0*/  LOP3.LUT R5, R0, 0x3fffffe, RZ, 0xc0, !PT ;  /* 0x03fffffe00057812 */ /* 0x000fc400078ec0ff */
[----:B------:R-:W-:Y:S02]  /*150c0*/  IADD3 R0, -R4, R69, RZ ;  /* 0x0000004504007210 */ /* 0x000fe40007ffe1ff */
[----:B------:R-:W-:Y:S02]  /*150d0*/  SHF.L.U32 R4, R6, 0x6, RZ ;  /* 0x0000000606047819 */ /* 0x000fe400000006ff */
[----:B------:R-:W-:Y:S02]  /*150e0*/  IADD3 R3, R3, -R5, RZ ;  /* 0x8000000503037210 */ /* 0x000fe40007ffe0ff */
[----:B------:R-:W-:Y:S02]  /*150f0*/  LEA R0, R18, R0, 0x8 ;  /* 0x0000000012007211 */ /* 0x000fe400078e40ff */
[----:B------:R-:W-:Y:S02]  /*15100*/  LOP3.LUT R5, R4, 0xc0, RZ, 0xc0, !PT ;  /* 0x000000c004057812 */ /* 0x000fe400078ec0ff */
[----:B------:R-:W-:-:S02]  /*15110*/  LOP3.LUT R4, R6, 0x1, RZ, 0xc0, !PT ;  /* 0x0000000106047812 */ /* 0x000fc400078ec0ff */
[----:B------:R-:W-:Y:S02]  /*15120*/  LEA R0, R3, R0, 0x4 ;  /* 0x0000000003007211 */ /* 0x000fe400078e20ff */
[----:B------:R-:W-:Y:S02]  /*15130*/  LEA.HI R3, R5, R5, RZ, 0x1d ;  /* 0x0000000505037211 */ /* 0x000fe400078fe8ff */
[----:B------:R-:W-:Y:S02]  /*15140*/  ISETP.NE.U32.AND P1, PT, R4, 0x1, PT ;  /* 0x000000010400780c */ /* 0x000fe40003f25070 */
[----:B------:R-:W-:Y:S02]  /*15150*/  LEA R0, R0, R3, 0x1 ;  /* 0x0000000300007211 */ /* 0x000fe400078e08ff */
[----:B------:R-:W-:Y:S02]  /*15160*/  LOP3.LUT P0, RZ, R6, 0x2, RZ, 0xc0, !PT ;  /* 0x0000000206ff7812 */ /* 0x000fe4000780c0ff */
[----:B------:R-:W-:-:S02]  /*15170*/  SHF.L.U32 R0, R0, 0x1, RZ ;  /* 0x0000000100007819 */ /* 0x000fc400000006ff */
[----:B------:R-:W-:Y:S02]  /*15180*/  MOV R4, 0x20 ;  /* 0x0000002000047802 */ /* 0x000fe40000000f00 */
[----:B------:R-:W-:Y:S01]  /*15190*/  IADD3 R3, R0, -0x10, RZ ;  /* 0xfffffff000037810 */ /* 0x000fe20007ffe0ff */
[----:B------:R-:W-:Y:S01]  /*151a0*/  STS [R0], R47 ;  /* 0x0000002f00007388 */ /* 0x000fe20000000800 */
[----:B------:R-:W-:Y:S02]  /*151b0*/  SEL R4, R4, 0xffffffe0, !P0 ;  /* 0xffffffe004047807 */ /* 0x000fe40004000000 */
[C---:B------:R-:W-:Y:S01]  /*151c0*/  @P1 IADD3 R3, R0.reuse, 0x10, RZ ;  /* 0x0000001000031810 */ /* 0x040fe20007ffe0ff */
[----:B------:R-:W-:Y:S01]  /*151d0*/  STS [R0+0x200], R46 ;  /* 0x0002002e00007388 */ /* 0x000fe20000000800 */
[----:B------:R-:W-:Y:S02]  /*151e0*/  IADD3 R5, R0, R4, RZ ;  /* 0x0000000400057210 */ /* 0x000fe40007ffe0ff */
[----:B------:R-:W-:Y:S01]  /*151f0*/  IADD3 R4, R4, R3, RZ ;  /* 0x0000000304047210 */ /* 0x000fe20007ffe0ff */
[----:B------:R-:W-:Y:S01]  /*15200*/  STS [R3], R45 ;  /* 0x0000002d03007388 */ /* 0x000fe20000000800 */
[----:B------:R-:W-:-:S03]  /*15210*/  F2FP.PACK_AB R6, R131, R130 ;  /* 0x000000828306723e */ /* 0x000fc600000000ff */
[----:B------:R-:W-:Y:S04]  /*15220*/  STS [R3+0x200], R44 ;  /* 0x0002002c03007388 */ /* 0x000fe80000000800 */
        /* <DEDUP_REMOVED lines=39> */
[----:B------:R-:W-:Y:S01]  /*154a0*/  STS [R4+0x4200], R8 ;  /* 0x0042000804007388 */ /* 0x000fe20000000800 */
[----:B-1----:R-:W-:-:S03]  /*154b0*/  LOP3.LUT R0, R68, 0xffffffe0, RZ, 0xc0, !PT ;  /* 0xffffffe044007812 */ /* 0x002fc600078ec0ff */
[----:B------:R-:W-:Y:S01]  /*154c0*/  STS [R5+0x5000], R11 ;  /* 0x0050000b05007388 */ /* 0x000fe20000000800 */
[----:B------:R-:W-:-:S03]  /*154d0*/  IADD3 R0, -R0, R69, RZ ;  /* 0x0000004500007210 */ /* 0x000fc60007ffe1ff */
[----:B------:R1:W-:Y:S01]  /*154e0*/  STS [R5+0x5200], R10 ;  /* 0x0052000a05007388 */ /* 0x0003e20000000800 */
[----:B--2---:R-:W-:Y:S01]  /*154f0*/  @P4 MUFU.LG2 R3, R50 ;  /* 0x0000003200034308 */ /* 0x004fe20000000c00 */
[----:B------:R-:W-:Y:S02]  /*15500*/  LOP3.LUT P0, RZ, R0, 0x3, RZ, 0xc0, !PT ;  /* 0x0000000300ff7812 */ /* 0x000fe4000780c0ff */
[----:B------:R2:W-:Y:S01]  /*15510*/  STS [R4+0x5000], R7 ;  /* 0x0050000704007388 */ /* 0x0005e20000000800 */
[----:B---3--:R-:W-:Y:S02]  /*15520*/  MOV R13, 0x7f800000 ;  /* 0x7f800000000d7802 */ /* 0x008fe40000000f00 */
[----:B------:R-:W-:Y:S01]  /*15530*/  MOV R14, 0x7f800000 ;  /* 0x7f800000000e7802 */ /* 0x000fe20000000f00 */
[----:B------:R3:W-:Y:S01]  /*15540*/  STS [R4+0x5200], R6 ;  /* 0x0052000604007388 */ /* 0x0007e20000000800 */
[----:B------:R-:W1:Y:S01]  /*15550*/  @P2 MUFU.LG2 R0, R132 ;  /* 0x0000008400002308 */ /* 0x000e620000000c00 */
[----:B----4-:R-:W-:-:S02]  /*15560*/  MOV R12, 0x7f800000 ;  /* 0x7f800000000c7802 */ /* 0x010fc40000000f00 */
[----:B------:R-:W-:Y:S01]  /*15570*/  BAR.SYNC.DEFER_BLOCKING 0x0 ;  /* 0x0000000000007b1d */ /* 0x000fe20000010000 */
[----:B-----5:R-:W-:-:S05]  /*15580*/  MOV R9, 0x7f800000 ;  /* 0x7f80000000097802 */ /* 0x020fca0000000f00 */
[----:B-1----:R-:W1:Y:S01]  /*15590*/  @P3 MUFU.LG2 R5, R133 ;  /* 0x0000008500053308 */ /* 0x002e620000000c00 */
[----:B------:R-:W-:-:S04]  /*155a0*/  @P2 FMUL.FTZ R0, R0, 0.69314718246459960938 ;  /* 0x3f31721800002820 */ /* 0x000fc80000410000 */
[----:B------:R-:W-:-:S03]  /*155b0*/  @P2 FFMA.FTZ R12, R2, c[0x0][0x238], R0 ;  /* 0x00008e00020c2a23 */ /* 0x000fc60000010000 */
[----:B--2---:R-:W2:Y:S01]  /*155c0*/  @P5 MUFU.LG2 R7, R51 ;  /* 0x0000003300075308 */ /* 0x004ea20000000c00 */
[----:B---3--:R-:W-:Y:S01]  /*155d0*/  @P4 FMUL.FTZ R4, R3, 0.69314718246459960938 ;  /* 0x3f31721803044820 */ /* 0x008fe20000410000 */
[----:B------:R3:W4:Y:S03]  /*155e0*/  LDS.128 R28, [R222] ;  /* 0x00000000de1c7984 */ /* 0x0007260000000c00 */
[----:B------:R-:W-:Y:S01]  /*155f0*/  @P4 FFMA.FTZ R14, R135, c[0x0][0x238], R4 ;  /* 0x00008e00870e4a23 */ /* 0x000fe20000010004 */
[----:B------:R3:W3:Y:S01]  /*15600*/  LDS.128 R40, [R222+0x800] ;  /* 0x00080000de287984 */ /* 0x0006e20000000c00 */
[----:B-1----:R-:W-:-:S03]  /*15610*/  @P3 FMUL.FTZ R3, R5, 0.69314718246459960938 ;  /* 0x3f31721805033820 */ /* 0x002fc60000410000 */
[----:B------:R1:W1:Y:S01]  /*15620*/  LDS.128 R52, [R222+0x1000] ;  /* 0x00100000de347984 */ /* 0x0002620000000c00 */
[----:B------:R-:W-:-:S03]  /*15630*/  @P3 FFMA.FTZ R9, R134, c[0x0][0x238], R3 ;  /* 0x00008e0086093a23 */ /* 0x000fc60000010003 */
[----:B------:R1:W1:Y:S01]  /*15640*/  LDS.128 R64, [R222+0x1800] ;  /* 0x00180000de407984 */ /* 0x0002620000000c00 */
[----:B--2---:R-:W-:-:S03]  /*15650*/  @P5 FMUL.FTZ R6, R7, 0.69314718246459960938 ;  /* 0x3f31721807065820 */ /* 0x004fc60000410000 */
[----:B------:R2:W1:Y:S01]  /*15660*/  LDS.128 R24, [R222+0x2000] ;  /* 0x00200000de187984 */ /* 0x0004620000000c00 */
[----:B------:R-:W-:-:S03]  /*15670*/  @P5 FFMA.FTZ R13, R136, c[0x0][0x238], R6 ;  /* 0x00008e00880d5a23 */ /* 0x000fc60000010006 */
        /* <DEDUP_REMOVED lines=8> */
[----:B---34-:R-:W3:Y:S01]  /*15700*/  LDL.LU R137, [R1+0x5c] ;  /* 0x00005c0001897983 */ /* 0x018ee20000300800 */
[----:B------:R-:W-:-:S04]  /*15710*/  SHF.R.S32.HI R0, RZ, 0x1f, R18 ;  /* 0x0000001fff007819 */ /* 0x000fc80000011412 */
[----:B------:R-:W-:-:S04]  /*15720*/  LEA.HI R0, R0, R18, RZ, 0x2 ;  /* 0x0000001200007211 */ /* 0x000fc800078f10ff */
[----:B------:R-:W-:-:S05]  /*15730*/  LOP3.LUT R0, R0, 0xffffffc, RZ, 0xc0, !PT ;  /* 0x0ffffffc00007812 */ /* 0x000fca00078ec0ff */
[----:B------:R-:W-:-:S04]  /*15740*/  IMAD.IADD R0, R18, 0x1, -R0 ;  /* 0x0000000112007824 */ /* 0x000fc800078e0a00 */
[----:B---3--:R-:W-:-:S05]  /*15750*/  IMAD R0, R0, 0x10, R137 ;  /* 0x0000001000007824 */ /* 0x008fca00078e0289 */
        /* <DEDUP_REMOVED lines=14> */
[----:B------:R-:W-:Y:S02]  /*15840*/  @!P5 IADD3 R7, P0, R2, UR9, RZ ;  /* 0x000000090207dc10 */ /* 0x000fe4000ff1e0ff */
[----:B------:R-:W-:Y:S02]  /*15850*/  @!P6 LEA.HI.X R11, R0, c[0x0][0x204], R6, 0x2, P1 ;  /* 0x00008100000bea11 */ /* 0x000fe400008f1406 */
[----:B------:R-:W-:Y:S02]  /*15860*/  @!P5 LEA.HI.X.SX32 R2, R2, UR4, 0x1, P0 ;  /* 0x000000040202dc11 */ /* 0x000fe400080f0eff */
[----:B------:R-:W-:Y:S01]  /*15870*/  @!P4 IADD3 R0, P1, R5, UR9, RZ ;  /* 0x000000090500cc10 */ /* 0x000fe2000ff3e0ff */
[----:B------:R3:W-:Y:S01]  /*15880*/  @!P6 STG.E [R10.64], R13 ;  /* 0x0000000d0a00e986 */ /* 0x0007e2000c101918 */
[----:B------:R-:W-:-:S02]  /*15890*/  @!P5 LEA R6, P2, R7, c[0x0][0x200], 0x2 ;  /* 0x000080000706da11 */ /* 0x000fc400078410ff */
[----:B------:R-:W-:Y:S02]  /*158a0*/  @!P3 IADD3 R8, P0, R3, UR9, RZ ;  /* 0x000000090308bc10 */ /* 0x000fe4000ff1e0ff */
[----:B------:R-:W-:Y:S02]  /*158b0*/  @!P4 LEA.HI.X.SX32 R5, R5, UR4, 0x1, P1 ;  /* 0x000000040505cc11 */ /* 0x000fe400088f0eff */
[----:B------:R-:W-:Y:S02]  /*158c0*/  @!P5 LEA.HI.X R7, R7, c[0x0][0x204], R2, 0x2, P2 ;  /* 0x000081000707da11 */ /* 0x000fe400010f1402 */
[----:B------:R-:W-:Y:S02]  /*158d0*/  @!P3 LEA.HI.X.SX32 R3, R3, UR4, 0x1, P0 ;  /* 0x000000040303bc11 */ /* 0x000fe400080f0eff */
[----:B------:R-:W-:Y:S01]  /*158e0*/  @!P4 LEA R4, P1, R0, c[0x0][0x200], 0x2 ;  /* 0x000080000004ca11 */ /* 0x000fe200078210ff */
[----:B------:R3:W-:Y:S01]  /*158f0*/  @!P5 STG.E [R6.64], R14 ;  /* 0x0000000e0600d986 */ /* 0x0007e2000c101918 */
[----:B------:R-:W-:-:S02]  /*15900*/  @!P3 LEA R2, P0, R8, c[0x0][0x200], 0x2 ;  /* 0x000080000802ba11 */ /* 0x000fc400078010ff */
[----:B------:R-:W-:Y:S02]  /*15910*/  @!P4 LEA.HI.X R5, R0, c[0x0][0x204], R5, 0x2, P1 ;  /* 0x000081000005ca11 */ /* 0x000fe400008f1405 */
[----:B------:R-:W-:-:S03]  /*15920*/  @!P3 LEA.HI.X R3, R8, c[0x0][0x204], R3, 0x2, P0 ;  /* 0x000081000803ba11 */ /* 0x000fc600000f1403 */
[----:B------:R3:W-:Y:S04]  /*15930*/  @!P4 STG.E [R4.64], R9 ;  /* 0x000000090400c986 */ /* 0x0007e8000c101918 */
[----:B------:R3:W-:Y:S02]  /*15940*/  @!P3 STG.E [R2.64], R12 ;  /* 0x0000000c0200b986 */ /* 0x0007e4000c101918 */
.L_x_348:
[----:B---34-:R-:W-:Y:S05]  /*15950*/  BSYNC B0 ;  /* 0x0000000000007941 */ /* 0x018fea0003800000 */
.L_x_347:
[----:B------:R-:W3:Y:S04]  /*15960*/  LDL.LU.64 R10, [R1+0x30] ;  /* 0x00003000010a7983 */ /* 0x000ee80000300a00 */
[----:B------:R-:W4:Y:S01]  /*15970*/  S2R R8, SR_CTAID.Z ;  /* 0x0000000000087919 */ /* 0x000f220000002700 */
[----:B------:R-:W-:Y:S02]  /*15980*/  USHF.R.S32.HI UR6, URZ, 0x1f, UR10 ;  /* 0x0000001f3f067899 */ /* 0x000fe4000801140a */
[----:B------:R-:W-:Y:S01]  /*15990*/  ULDC.64 UR4, c[0x0][0x1f0] ;  /* 0x00007c0000047ab9 */ /* 0x000fe20000000a00 */
[----:B--2---:R-:W2:Y:S04]  /*159a0*/  LDL.LU.64 R4, [R1+0x20] ;  /* 0x0000200001047983 */ /* 0x004ea80000300a00 */
[----:B------:R1:W5:Y:S01]  /*159b0*/  LDL.64 R12, [R1+0x28] ;  /* 0x00002800010c7983 */ /* 0x0003620000100a00 */
[----:B------:R-:W-:Y:S01]  /*159c0*/  UIMAD UR4, UR6, UR4, URZ ;  /* 0x00000004060472a4 */ /* 0x000fe2000f8e023f */
[----:B------:R-:W-:Y:S03]  /*159d0*/  BSSY B0, `(.L_x_349) ;  /* 0x0000012000007945 */ /* 0x000fe60003800000 */
[----:B------:R-:W-:Y:S01]  /*159e0*/  UIMAD UR4, UR10, UR5, UR4 ;  /* 0x000000050a0472a4 */ /* 0x000fe2000f8e0204 */
[----:B---3--:R-:W-:-:S04]  /*159f0*/  IADD3 R2, P0, R10, UR12, RZ ;  /* 0x0000000c0a027c10 */ /* 0x008fc8000ff1e0ff */
[----:B------:R-:W-:Y:S02]  /*15a00*/  IADD3.X R3, R11, UR7, RZ, P0, !PT ;  /* 0x000000070b037c10 */ /* 0x000fe400087fe4ff */
[----:B--2---:R-:W-:-:S03]  /*15a10*/  ISETP.GE.AND P0, PT, R4, UR18, PT ;  /* 0x0000001204007c0c */ /* 0x004fc6000bf06270 */
[----:B----4-:R-:W-:-:S05]  /*15a20*/  IMAD.WIDE.U32 R8, R8, c[0x0][0x1f0], R2 ;  /* 0x00007c0008087a25 */ /* 0x010fca00078e0002 */
[----:B------:R-:W-:-:S05]  /*15a30*/  IADD3 R7, R9, UR4, RZ ;  /* 0x0000000409077c10 */ /* 0x000fca000fffe0ff */
[----:B------:R-:W-:Y:S05]  /*15a40*/  @P0 BRA `(.L_x_350) ;  /* 0x000000a000000947 */ /* 0x000fea0003800000 */
[----:B-1----:R-:W-:Y:S01]  /*15a50*/  MOV R6, R8 ;  /* 0x0000000800067202 */ /* 0x002fe20000000f00 */
[----:B-----5:R-:W-:-:S04]  /*15a60*/  IMAD R0, R13, c[0x0][0x1e8], RZ ;  /* 0x00007a000d007a24 */ /* 0x020fc800078e02ff */
[----:B------:R-:W-:-:S04]  /*15a70*/  IMAD.WIDE.U32 R4, R12, c[0x0][0x1e8], R6 ;  /* 0x00007a000c047a25 */ /* 0x000fc800078e0006 */
[----:B------:R-:W-:Y:S01]  /*15a80*/  IMAD R0, R12, c[0x0][0x1ec], R0 ;  /* 0x00007b000c007a24 */ /* 0x000fe200078e0200 */
[----:B------:R-:W-:-:S04]  /*15a90*/  LEA R2, P0, R4, c[0x0][0x1d0], 0x1 ;  /* 0x0000740004027a11 */ /* 0x000fc800078008ff */
[----:B------:R-:W-:-:S04]  /*15aa0*/  IADD3 R0, R5, R0, RZ ;  /* 0x0000000005007210 */ /* 0x000fc80007ffe0ff */
[----:B------:R-:W-:-:S05]  /*15ab0*/  LEA.HI.X R3, R4, c[0x0][0x1d4], R0, 0x1, P0 ;  /* 0x0000750004037a11 */ /* 0x000fca00000f0c00 */
[----:B------:R1:W-:Y:S04]  /*15ac0*/  STG.E.128 [R2.64], R28 ;  /* 0x0000001c02007986 */ /* 0x0003e8000c101d18 */
[----:B------:R1:W-:Y:S04]  /*15ad0*/  STG.E.128 [R2.64+0x40], R24 ;  /* 0x0000401802007986 */ /* 0x0003e8000c101d18 */
[----:B------:R1:W-:Y:S02]  /*15ae0*/  STG.E.128 [R2.64+0x80], R20 ;  /* 0x0000801402007986 */ /* 0x0003e4000c101d18 */
.L_x_350:
[----:B-1----:R-:W-:Y:S05]  /*15af0*/  BSYNC B0 ;  /* 0x0000000000007941 */ /* 0x002fea0003800000 */
.L_x_349:
[----:B------:R-:W2:Y:S01]  /*15b00*/  LDL.LU R0, [R1+0x44] ;  /* 0x0000440001007983 */ /* 0x000ea20000300800 */
[----:B------:R-:W-:Y:S01]  /*15b10*/  BSSY B0, `(.L_x_351) ;  /* 0x0000010000007945 */ /* 0x000fe20003800000 */
[----:B--2---:R-:W-:-:S13]  /*15b20*/  ISETP.GE.AND P0, PT, R0, UR18, PT ;  /* 0x0000001200007c0c */ /* 0x004fda000bf06270 */
[----:B------:R-:W-:Y:S05]  /*15b30*/  @P0 BRA `(.L_x_352) ;  /* 0x000000d000000947 */ /* 0x000fea0003800000 */
[----:B-----5:R-:W-:Y:S01]  /*15b40*/  IADD3 R10, P0, R12, 0x20, RZ ;  /* 0x000000200c0a7810 */ /* 0x020fe20007f1e0ff */
        /* <DEDUP_REMOVED lines=9> */
[----:B------:R1:W-:Y:S04]  /*15be0*/  STG.E.128 [R2.64], R40 ;  /* 0x0000002802007986 */ /* 0x0003e8000c101d18 */
[----:B------:R1:W-:Y:S04]  /*15bf0*/  STG.E.128 [R2.64+0x40], R36 ;  /* 0x0000402402007986 */ /* 0x0003e8000c101d18 */
[----:B------:R1:W-:Y:S02]  /*15c00*/  STG.E.128 [R2.64+0x80], R32 ;  /* 0x0000802002007986 */ /* 0x0003e4000c101d18 */
.L_x_352:
[----:B------:R-:W-:Y:S05]  /*15c10*/  BSYNC B0 ;  /* 0x0000000000007941 */ /* 0x000fea0003800000 */
.L_x_351:
[----:B------:R-:W2:Y:S01]  /*15c20*/  LDL.LU R0, [R1+0x54] ;  /* 0x0000540001007983 */ /* 0x000ea20000300800 */
[----:B------:R-:W-:Y:S01]  /*15c30*/  BSSY B0, `(.L_x_353) ;  /* 0x0000010000007945 */ /* 0x000fe20003800000 */
[----:B--2---:R-:W-:-:S13]  /*15c40*/  ISETP.GE.AND P0, PT, R0, UR18, PT ;  /* 0x0000001200007c0c */ /* 0x004fda000bf06270 */
[----:B------:R-:W-:Y:S05]  /*15c50*/  @P0 BRA `(.L_x_354) ;  /* 0x000000d000000947 */ /* 0x000fea0003800000 */
[----:B-----5:R-:W-:Y:S01]  /*15c60*/  IADD3 R10, P0, R12, 0x40, RZ ;  /* 0x000000400c0a7810 */ /* 0x020fe20007f1e0ff */
[----:B-1----:R-:W-:Y:S01]  /*15c70*/  IMAD.MOV.U32 R2, RZ, RZ, R8 ;  /* 0x000000ffff027224 */ /* 0x002fe200078e0008 */
        /* <DEDUP_REMOVED lines=11> */
.L_x_354:
[----:B------:R-:W-:Y:S05]  /*15d30*/  BSYNC B0 ;  /* 0x0000000000007941 */ /* 0x000fea0003800000 */
.L_x_353:
[----:B------:R-:W2:Y:S02]  /*15d40*/  LDL.LU R0, [R1+0x58] ;  /* 0x0000580001007983 */ /* 0x000ea40000300800 */
[----:B--2---:R-:W-:-:S13]  /*15d50*/  ISETP.GE.AND P0, PT, R0, UR18, PT ;  /* 0x0000001200007c0c */ /* 0x004fda000bf06270 */
[----:B------:R-:W-:Y:S05]  /*15d60*/  @P0 EXIT ;  /* 0x000000000000094d */ /* 0x000fea0003800000 */
        /* <DEDUP_REMOVED lines=14> */
.L_x_335:
[----:B------:R-:W-:Y:S01]  /*15e50*/  UISETP.NE.AND UP4, UPT, UR23, -0x1, UPT ;  /* 0xffffffff1700788c */ /* 0x000fe2000bf85270 */
[----:B------:R-:W-:Y:S01]  /*15e60*/  LEA.HI R6, R6, R161, RZ, 0x2 ;  /* 0x000000a106067211 */ /* 0x000fe200078f10ff */
[----:B------:R-:W-:Y:S01]  /*15e70*/  ULDC.U8 UR16, c[0x0][0x329] ;  /* 0x0000ca4000107ab9 */ /* 0x000fe20000000000 */
[----:B------:R-:W1:Y:S01]  /*15e80*/  S2R R12, SR_CTAID.Z ;  /* 0x00000000000c7919 */ /* 0x000e620000002700 */
[----:B------:R-:W-:Y:S01]  /*15e90*/  UISETP.NE.AND UP3, UPT, UR16, URZ, UPT ;  /* 0x0000003f1000728c */ /* 0x000fe2000bf65270 */
[----:B------:R-:W-:Y:S01]  /*15ea0*/  LOP3.LUT R0, R6, 0x1ffffffc, RZ, 0xc0, !PT ;  /* 0x1ffffffc06007812 */ /* 0x000fe200078ec0ff */
[----:B------:R-:W-:Y:S01]  /*15eb0*/  ULDC.64 UR8, c[0x0][0x1e8] ;  /* 0x00007a0000087ab9 */ /* 0x000fe20000000a00 */
[----:B------:R-:W2:Y:S01]  /*15ec0*/  S2R R4, SR_CTAID.X ;  /* 0x0000000000047919 */ /* 0x000ea20000002500 */
[----:B------:R-:W-:Y:S01]  /*15ed0*/  ULDC.U8 UR17, c[0x0][0x328] ;  /* 0x0000ca0000117ab9 */ /* 0x000fe20000000000 */
[----:B------:R-:W-:Y:S01]  /*15ee0*/  SHF.R.S32.HI R6, RZ, 0x2, R6 ;  /* 0x00000002ff067819 */ /* 0x000fe20000011406 */
[----:B------:R-:W-:Y:S01]  /*15ef0*/  UISETP.NE.AND UP2, UPT, UR17, URZ, UPT ;  /* 0x0000003f1100728c */ /* 0x000fe2000bf45270 */
[----:B------:R-:W-:Y:S01]  /*15f00*/  IMAD.IADD R0, R161, 0x1, -R0 ;  /* 0x00000001a1007824 */ /* 0x000fe200078e0a00 */
[----:B------:R-:W-:Y:S01]  /*15f10*/  @UP4 UIMAD.WIDE.U32 UR14, UR23, UR8, URZ ;  /* 0x00000008170e42a5 */ /* 0x000fe2000f8e003f */
[----:B------:R-:W-:Y:S01]  /*15f20*/  SHF.R.S32.HI R7, RZ, 0x1f, R6 ;  /* 0x0000001fff077819 */ /* 0x000fe20000011406 */
[----:B------:R-:W-:Y:S01]  /*15f30*/  @!UP4 USHF.R.S32.HI UR18, URZ, 0x1f, UR12 ;  /* 0x0000001f3f12c899 */ /* 0x000fe2000801140c */
[----:B------:R-:W-:Y:S01]  /*15f40*/  IMAD.SHL.U32 R0, R0, 0x8, RZ ;  /* 0x0000000800007824 */ /* 0x000fe200078e00ff */
[----:B------:R-:W-:Y:S01]  /*15f50*/  ULDC.64 UR4, c[0x0][0x1e0] ;  /* 0x0000780000047ab9 */ /* 0x000fe20000000a00 */
[----:B------:R-:W-:Y:S01]  /*15f60*/  BSSY B0, `(.L_x_355) ;  /* 0x0000038000007945 */ /* 0x000fe20003800000 */
[----:B------:R-:W-:-:S02]  /*15f70*/  @!UP4 UIMAD UR18, UR18, UR4, URZ ;  /* 0x000000041212c2a4 */ /* 0x000fc4000f8e023f */
[----:B------:R-:W-:Y:S02]  /*15f80*/  @UP4 UIMAD UR9, UR23, UR9, UR15 ;  /* 0x00000009170942a4 */ /* 0x000fe4000f8e020f */
[----:B------:R-:W-:Y:S02]  /*15f90*/  USHF.R.S32.HI UR15, URZ, 0x1f, UR11 ;  /* 0x0000001f3f0f7899 */ /* 0x000fe4000801140b */
[----:B------:R-:W-:Y:S02]  /*15fa0*/  @UP4 UMOV UR19, UR14 ;  /* 0x0000000e00134c82 */ /* 0x000fe40008000000 */
[----:B------:R-:W-:Y:S02]  /*15fb0*/  UISETP.EQ.AND UP2, UPT, UR16, URZ, UP2 ;  /* 0x0000003f1000728c */ /* 0x000fe40009742270 */
[----:B------:R-:W-:Y:S02]  /*15fc0*/  @!UP3 UISETP.NE.AND UP1, UPT, UR17, URZ, UPT ;  /* 0x0000003f1100b28c */ /* 0x000fe4000bf25270 */
[----:B------:R-:W-:-:S02]  /*15fd0*/  ULDC UR13, c[0x0][0x214] ;  /* 0x00008500000d7ab9 */ /* 0x000fc40000000800 */
[----:B------:R-:W-:Y:S02]  /*15fe0*/  @UP3 ULDC UR14, c[0x0][0x210] ;  /* 0x00008400000e3ab9 */ /* 0x000fe40000000800 */
[----:B------:R-:W-:Y:S02]  /*15ff0*/  @!UP4 UIMAD.WIDE.U32 UR20, UR12, UR4, URZ ;  /* 0x000000040c14c2a5 */ /* 0x000fe4000f8e003f */
[----:B------:R-:W-:Y:S02]  /*16000*/  ULDC UR8, c[0x0][0x234] ;  /* 0x00008d0000087ab9 */ /* 0x000fe40000000800 */
[----:B------:R-:W-:Y:S02]  /*16010*/  @!UP4 UIMAD UR18, UR12, UR5, UR18 ;  /* 0x000000050c12c2a4 */ /* 0x000fe4000f8e0212 */
[----:B------:R-:W-:Y:S02]  /*16020*/  @UP3 UIMAD UR14, UR14, UR13, URZ ;  /* 0x0000000d0e0e32a4 */ /* 0x000fe4000f8e023f */
[----:B------:R-:W-:-:S02]  /*16030*/  ULDC.64 UR4, c[0x0][0x1f0] ;  /* 0x00007c0000047ab9 */ /* 0x000fc40000000a00 */
[----:B------:R-:W-:Y:S02]  /*16040*/  UISETP.NE.OR UP0, UPT, UR23, -0x1, !UP2 ;  /* 0xffffffff1700788c */ /* 0x000fe4000d705670 */
[----:B------:R-:W-:Y:S02]  /*16050*/  @!UP3 USEL UR14, UR13, UR8, !UP1 ;  /* 0x000000080d0eb287 */ /* 0x000fe4000c800000 */
[----:B------:R-:W-:Y:S02]  /*16060*/  ULDC UR7, c[0x0][0x1c0] ;  /* 0x0000700000077ab9 */ /* 0x000fe40000000800 */
[----:B------:R-:W-:Y:S02]  /*16070*/  UIMAD UR4, UR15, UR4, URZ ;  /* 0x000000040f0472a4 */ /* 0x000fe4000f8e023f */
[----:B------:R-:W-:Y:S02]  /*16080*/  @!UP4 UMOV UR19, UR20 ;  /* 0x000000140013cc82 */ /* 0x000fe40008000000 */
[----:B------:R-:W-:Y:S01]  /*16090*/  @UP3 UMOV UR15, 0x1 ;  /* 0x00000001000f3882 */ /* 0x000fe20000000000 */
[----:B------:R-:W-:Y:S01]  /*160a0*/  IADD3 R2, P0, R0, UR19, RZ ;  /* 0x0000001300027c10 */ /* 0x000fe2000ff1e0ff */
[----:B------:R-:W-:-:S02]  /*160b0*/  @!UP3 UIMAD UR15, UR14, UR7, URZ ;  /* 0x000000070e0fb2a4 */ /* 0x000fc4000f8e023f */
[----:B------:R-:W-:Y:S02]  /*160c0*/  @!UP4 UIADD3 UR9, UR21, UR18, URZ ;  /* 0x000000121509c290 */ /* 0x000fe4000fffe03f */
[----:B------:R-:W-:Y:S02]  /*160d0*/  UIADD3 UR10, -UR6, UR10, URZ ;  /* 0x0000000a060a7290 */ /* 0x000fe4000fffe13f */
[----:B------:R-:W-:Y:S02]  /*160e0*/  UIMAD UR15, UR12, UR15, URZ ;  /* 0x0000000f0c0f72a4 */ /* 0x000fe4000f8e023f */
[----:B------:R-:W-:Y:S01]  /*160f0*/  @!UP0 UIMAD UR23, UR12, UR13, URZ ;  /* 0x0000000d0c1782a4 */ /* 0x000fe2000f8e023f */
[----:B------:R-:W-:Y:S01]  /*16100*/  LEA.HI.X.SX32 R3, R0, UR9, 0x1, P0 ;  /* 0x0000000900037c11 */ /* 0x000fe200080f0eff */
[----:B------:R-:W-:Y:S01]  /*16110*/  @UP3 ULDC UR16, c[0x0][0x210] ;  /* 0x0000840000103ab9 */ /* 0x000fe20000000800 */
[----:B------:R-:W-:Y:S01]  /*16120*/  ISETP.GE.AND P0, PT, R6, UR10, PT ;  /* 0x0000000a06007c0c */ /* 0x000fe2000bf06270 */
[----:B------:R-:W-:-:S02]  /*16130*/  USEL UR15, UR15, URZ, !UP2 ;  /* 0x0000003f0f0f7287 */ /* 0x000fc4000d000000 */
[----:B------:R-:W-:Y:S01]  /*16140*/  @!UP3 UMOV UR16, 0x1 ;  /* 0x000000010010b882 */ /* 0x000fe20000000000 */
[----:B-1----:R-:W-:Y:S01]  /*16150*/  IMAD.WIDE.U32 R12, R12, c[0x0][0x1f0], R2 ;  /* 0x00007c000c0c7a25 */ /* 0x002fe200078e0002 */
[----:B------:R-:W-:Y:S02]  /*16160*/  UIMAD UR6, UR6, UR16, URZ ;  /* 0x00000010060672a4 */ /* 0x000fe4000f8e023f */
[----:B------:R-:W-:Y:S01]  /*16170*/  UIMAD UR15, UR11, UR14, UR15 ;  /* 0x0000000e0b0f72a4 */ /* 0x000fe2000f8e020f */
[----:B--2---:R-:W-:Y:S01]  /*16180*/  IMAD.WIDE R2, R4, 0x80, R6 ;  /* 0x0000008004027825 */ /* 0x004fe200078e0206 */
[----:B------:R-:W-:Y:S02]  /*16190*/  @!UP2 UMOV UR26, URZ ;  /* 0x0000003f001aac82 */ /* 0x000fe40008000000 */
[----:B------:R-:W-:Y:S02]  /*161a0*/  @UP2 UMOV UR26, UR23 ;  /* 0x00000017001a2c82 */ /* 0x000fe40008000000 */
[----:B------:R-:W-:-:S02]  /*161b0*/  UIMAD UR4, UR11, UR5, UR4 ;  /* 0x000000050b0472a4 */ /* 0x000fc4000f8e0204 */
[----:B------:R-:W-:Y:S02]  /*161c0*/  @!UP2 UMOV UR27, URZ ;  /* 0x0000003f001bac82 */ /* 0x000fe40008000000 */
[----:B------:R-:W-:Y:S02]  /*161d0*/  USHF.R.S32.HI UR7, URZ, 0x1f, UR6 ;  /* 0x0000001f3f077899 */ /* 0x000fe40008011406 */
[----:B------:R-:W-:Y:S01]  /*161e0*/  @UP2 USHF.R.S32.HI UR27, URZ, 0x1f, UR23 ;  /* 0x0000001f3f1b2899 */ /* 0x000fe20008011417 */
[----:B------:R-:W-:Y:S01]  /*161f0*/  IADD3 R9, R13, UR4, RZ ;  /* 0x000000040d097c10 */ /* 0x000fe2000fffe0ff */
[----:B------:R-:W-:Y:S02]  /*16200*/  USHF.R.S32.HI UR8, URZ, 0x1f, UR15 ;  /* 0x0000001f3f087899 */ /* 0x000fe4000801140f */
[----:B------:R-:W-:-:S04]  /*16210*/  UIADD3 UR6, UP1, UP0, UR6, UR26, UR15 ;  /* 0x0000001a06067290 */ /* 0x000fc8000f83e00f */
[----:B------:R-:W-:Y:S01]  /*16220*/  UIADD3.X UR7, UR7, UR27, UR8, UP1, UP0 ;  /* 0x0000001b07077290 */ /* 0x000fe20008fe0408 */
[----:B------:R-:W-:Y:S06]  /*16230*/  @P0 BRA `(.L_x_356) ;  /* 0x000000a000000947 */ /* 0x000fec0003800000 */
        /* <DEDUP_REMOVED lines=10> */
.L_x_356:
[----:B------:R-:W-:Y:S05]  /*162e0*/  BSYNC B0 ;  /* 0x0000000000007941 */ /* 0x000fea0003800000 */
.L_x_355:
[----:B------:R-:W-:Y:S01]  /*162f0*/  IADD3 R15, R6, 0x20, RZ ;  /* 0x00000020060f7810 */ /* 0x000fe20007ffe0ff */
[----:B------:R-:W-:Y:S03]  /*16300*/  BSSY B0, `(.L_x_357) ;  /* 0x0000010000007945 */ /* 0x000fe60003800000 */
[----:B------:R-:W-:-:S13]  /*16310*/  ISETP.GE.AND P0, PT, R15, UR10, PT ;  /* 0x0000000a0f007c0c */ /* 0x000fda000bf06270 */
[----:B------:R-:W-:Y:S05]  /*16320*/  @P0 BRA `(.L_x_358) ;  /* 0x000000d000000947 */ /* 0x000fea0003800000 */
[----:B------:R-:W-:Y:S01]  /*16330*/  IADD3 R0, P0, R2, 0x20, RZ ;  /* 0x0000002002007810 */ /* 0x000fe20007f1e0ff */
[----:B------:R-:W-:Y:S01]  /*16340*/  IMAD.MOV.U32 R10, RZ, RZ, R12 ;  /* 0x000000ffff0a7224 */ /* 0x000fe200078e000c */
[----:B------:R-:W-:-:S03]  /*16350*/  MOV R11, R9 ;  /* 0x00000009000b7202 */ /* 0x000fc60000000f00 */
[----:B-1----:R-:W-:Y:S02]  /*16360*/  IMAD.X R4, RZ, RZ, R3, P0 ;  /* 0x000000ffff047224 */ /* 0x002fe400000e0603 */
[----:B------:R-:W-:-:S04]  /*16370*/  IMAD.WIDE.U32 R10, R0, c[0x0][0x1e8], R10 ;  /* 0x00007a00000a7a25 */ /* 0x000fc800078e000a */
[----:B------:R-:W-:-:S04]  /*16380*/  IMAD R4, R4, c[0x0][0x1e8], RZ ;  /* 0x00007a0004047a24 */ /* 0x000fc800078e02ff */
[----:B------:R-:W-:Y:S01]  /*16390*/  IMAD R0, R0, c[0x0][0x1ec], R4 ;  /* 0x00007b0000007a24 */ /* 0x000fe200078e0204 */
[----:B------:R-:W-:-:S04]  /*163a0*/  LEA R4, P0, R10, c[0x0][0x1d0], 0x1 ;  /* 0x000074000a047a11 */ /* 0x000fc800078008ff */
[----:B------:R-:W-:-:S04]  /*163b0*/  IADD3 R0, R0, R11, RZ ;  /* 0x0000000b00007210 */ /* 0x000fc80007ffe0ff */
[----:B------:R-:W-:-:S05]  /*163c0*/  LEA.HI.X R5, R10, c[0x0][0x1d4], R0, 0x1, P0 ;  /* 0x000075000a057a11 */ /* 0x000fca00000f0c00 */
[----:B------:R1:W-:Y:S04]  /*163d0*/  STG.E.128 [R4.64], RZ ;  /* 0x000000ff04007986 */ /* 0x0003e8000c101d18 */
[----:B------:R1:W-:Y:S04]  /*163e0*/  STG.E.128 [R4.64+0x40], RZ ;  /* 0x000040ff04007986 */ /* 0x0003e8000c101d18 */
[----:B------:R1:W-:Y:S02]  /*163f0*/  STG.E.128 [R4.64+0x80], RZ ;  /* 0x000080ff04007986 */ /* 0x0003e4000c101d18 */
.L_x_358:
[----:B------:R-:W-:Y:S05]  /*16400*/  BSYNC B0 ;  /* 0x0000000000007941 */ /* 0x000fea0003800000 */
.L_x_357:
        /* <DEDUP_REMOVED lines=17> */
.L_x_360:
[----:B------:R-:W-:Y:S05]  /*16520*/  BSYNC B0 ;  /* 0x0000000000007941 */ /* 0x000fea0003800000 */
.L_x_359:
[----:B------:R-:W-:Y:S01]  /*16530*/  IADD3 R10, R6, 0x60, RZ ;  /* 0x00000060060a7810 */ /* 0x000fe20007ffe0ff */
[----:B------:R-:W-:Y:S03]  /*16540*/  BSSY B0, `(.L_x_361) ;  /* 0x000000f000007945 */ /* 0x000fe60003800000 */
[----:B------:R-:W-:-:S13]  /*16550*/  ISETP.GE.AND P0, PT, R10, UR10, PT ;  /* 0x0000000a0a007c0c */ /* 0x000fda000bf06270 */
[----:B------:R-:W-:Y:S05]  /*16560*/  @P0 BRA `(.L_x_362) ;  /* 0x000000c000000947 */ /* 0x000fea0003800000 */
[----:B------:R-:W-:Y:S02]  /*16570*/  IADD3 R0, P0, R2, 0x60, RZ ;  /* 0x0000006002007810 */ /* 0x000fe40007f1e0ff */
[----:B------:R-:W-:Y:S02]  /*16580*/  MOV R8, R12 ;  /* 0x0000000c00087202 */ /* 0x000fe40000000f00 */
[----:B------:R-:W-:-:S03]  /*16590*/  IADD3.X R2, RZ, R3, RZ, P0, !PT ;  /* 0x00000003ff027210 */ /* 0x000fc600007fe4ff */
        /* <DEDUP_REMOVED lines=9> */
.L_x_362:
[----:B------:R-:W-:Y:S05]  /*16630*/  BSYNC B0 ;  /* 0x0000000000007941 */ /* 0x000fea0003800000 */
.L_x_361:
[----:B------:R-:W-:-:S04]  /*16640*/  LOP3.LUT P6, RZ, R161, 0x3, RZ, 0xc0, !PT ;  /* 0x00000003a1ff7812 */ /* 0x000fc800078cc0ff */
[----:B------:R-:W-:Y:S02]  /*16650*/  ISETP.GE.OR P5, PT, R6, UR10, P6 ;  /* 0x0000000a06007c0c */ /* 0x000fe4000b7a6670 */
[----:B------:R-:W-:Y:S02]  /*16660*/  ISETP.GE.OR P4, PT, R15, UR10, P6 ;  /* 0x0000000a0f007c0c */ /* 0x000fe4000b786670 */
[----:B------:R-:W-:Y:S02]  /*16670*/  ISETP.GE.OR P3, PT, R14, UR10, P6 ;  /* 0x0000000a0e007c0c */ /* 0x000fe4000b766670 */
[----:B------:R-:W-:-:S07]  /*16680*/  ISETP.GE.OR P6, PT, R10, UR10, P6 ;  /* 0x0000000a0a007c0c */ /* 0x000fce000b7c6670 */
[----:B------:R-:W-:Y:S02]  /*16690*/  @!P5 IMAD R0, R6, UR16, RZ ;  /* 0x000000100600dc24 */ /* 0x000fe4000f8e02ff */
[----:B--2---:R-:W-:Y:S02]  /*166a0*/  @!P4 IMAD R3, R15, UR16, RZ ;  /* 0x000000100f03cc24 */ /* 0x004fe4000f8e02ff */
[----:B-1----:R-:W-:Y:S01]  /*166b0*/  @!P3 IMAD R5, R14, UR16, RZ ;  /* 0x000000100e05bc24 */ /* 0x002fe2000f8e02ff */
        /* <DEDUP_REMOVED lines=19> */
[----:B-1----:R-:W-:-:S05]  /*167f0*/  IMAD R0, R10, UR16, RZ ;  /* 0x000000100a007c24 */ /* 0x002fca000f8e02ff */
[----:B------:R-:W-:-:S04]  /*16800*/  IADD3 R3, P0, R0, UR6, RZ ;  /* 0x0000000600037c10 */ /* 0x000fc8000ff1e0ff */
[----:B------:R-:W-:Y:S02]  /*16810*/  LEA.HI.X.SX32 R0, R0, UR7, 0x1, P0 ;  /* 0x0000000700007c11 */ /* 0x000fe400080f0eff */
[----:B------:R-:W-:-:S04]  /*16820*/  LEA R2, P0, R3, c[0x0][0x200], 0x2 ;  /* 0x0000800003027a11 */ /* 0x000fc800078010ff */
[----:B------:R-:W-:Y:S01]  /*16830*/  LEA.HI.X R3, R3, c[0x0][0x204], R0, 0x2, P0 ;  /* 0x0000810003037a11 */ /* 0x000fe200000f1400 */
[----:B------:R-:W-:-:S05]  /*16840*/  IMAD.MOV.U32 R0, RZ, RZ, 0x7f800000 ;  /* 0x7f800000ff007424 */ /* 0x000fca00078e00ff */
[----:B------:R-:W-:Y:S01]  /*16850*/  STG.E [R2.64], R0 ;  /* 0x0000000002007986 */ /* 0x000fe2000c101918 */
[----:B------:R-:W-:Y:S05]  /*16860*/  EXIT ;  /* 0x000000000000794d */ /* 0x000fea0003800000 */
.L_x_363:
        /* <DEDUP_REMOVED lines=9> */
.L_x_989:


//--------------------- .text._ZN5flash16flash_fwd_kernelI23Flash_fwd_kernel_traitsILi96ELi128ELi64ELi4ELb0ELb0EN7cutlass6half_tE19Flash_kernel_traitsILi96ELi128ELi64ELi4ES3_EELb0ELb1ELb0ELb0ELb0ELb1ELb1ELb0EEEvNS_16Flash_fwd_paramsE --------------------------
	.section	.text._ZN5flash16flash_fwd_kernelI23Flash_fwd_kernel_traitsILi96ELi128ELi64ELi4ELb0ELb0EN7cutlass6half_tE19Flash_kernel_traitsILi96ELi128ELi64ELi4ES3_EELb0ELb1ELb0ELb0ELb0ELb1ELb1ELb0EEEvNS_16Flash_fwd_paramsE,"ax",@progbits
	.sectioninfo	@"SHI_REGISTERS=255"
	.align	128
        .global         _ZN5flash16flash_fwd_kernelI23Flash_fwd_kernel_traitsILi96ELi128ELi64ELi4ELb0ELb0EN7cutlass6half_tE19Flash_kernel_traitsILi96ELi128ELi64ELi4ES3_EELb0ELb1ELb0ELb0ELb0ELb1ELb1ELb0EEEvNS_16Flash_fwd_paramsE
        .type           _ZN5flash16flash_fwd_kernelI23Flash_fwd_kernel_traitsILi96ELi128ELi64ELi4ELb0ELb0EN7cutlass6half_tE19Flash_kernel_traitsILi96ELi128ELi64ELi4ES3_EELb0ELb1ELb0ELb0ELb0ELb1ELb1ELb0EEEvNS_16Flash_fwd_paramsE,@function
        .size           _ZN5flash16flash_fwd_kernelI23Flash_fwd_kernel_traitsILi96ELi128ELi64ELi4ELb0ELb0EN7cutlass6half_tE19Flash_kernel_traitsILi96ELi128ELi64ELi4ES3_EELb0ELb1ELb0ELb0ELb0ELb1ELb1ELb0EEEvNS_16Flash_fwd_paramsE,(.L_x_990 - _ZN5flash16flash_fwd_kernelI23Flash_fwd_kernel_traitsILi96ELi128ELi64ELi4ELb0ELb0EN7cutlass6half_tE19Flash_kernel_traitsILi96ELi128ELi64ELi4ES3_EELb0ELb1ELb0ELb0ELb0ELb1ELb1ELb0EEEvNS_16Flash_fwd_paramsE)
        .other          _ZN5flash16flash_fwd_kernelI23Flash_fwd_kernel_traitsILi96ELi128ELi64ELi4ELb0ELb0EN7cutlass6half_tE19Flash_kernel_traitsILi96ELi128ELi64ELi4ES3_EELb0ELb1ELb0ELb0ELb0ELb1ELb1ELb0EEEvNS_16Flash_fwd_paramsE,@"STO_CUDA_ENTRY STV_DEFAULT"
_ZN5flash16flash_fwd_kernelI23Flash_fwd_kernel_traitsILi96ELi128ELi64ELi4ELb0ELb0EN7cutlass6half_tE19Flash_kernel_traitsILi96ELi128ELi64ELi4ES3_EELb0ELb1ELb0ELb0ELb0ELb1ELb1ELb0EEEvNS_16Flash_fwd_paramsE:
.text._ZN5flash16flash_fwd_kernelI23Flash_fwd_kernel_traitsILi96ELi128ELi64ELi4ELb0ELb0EN7cutlass6half_tE19Flash_kernel_traitsILi96ELi128ELi64ELi4ES3_EELb0ELb1ELb0ELb0ELb0ELb1ELb1ELb0EEEvNS_16Flash_fwd_paramsE:
[----:B------:R-:W-:Y:S02]  /*0000*/  MOV R1, c[0x0][0x28] ;  /* 0x00000a0000017a02 */ /* 0x000fe40000000f00 */
[----:B------:R-:W1:Y:S01]  /*0010*/  S2R R12, SR_CTAID.Y ;  /* 0x00000000000c7919 */ /* 0x000e620000002600 */
[----:B------:R-:W2:Y:S01]  /*0020*/  LDC.U8 R0, c[0x0][0x312] ;  /* 0x0000c480ff007b82 */ /* 0x000ea20000000000 */
[----:B------:R-:W-:Y:S01]  /*0030*/  ISETP.NE.U32.AND P2, PT, RZ, c[0x0][0x240], PT ;  /* 0x00009000ff007a0c */ /* 0x000fe20003f45070 */
[----:B------:R-:W-:Y:S01]  /*0040*/  IMAD.MOV.U32 R6, RZ, RZ, 0x4 ;  /* 0x00000004ff067424 */ /* 0x000fe200078e00ff */
[----:B------:R-:W-:Y:S01]  /*0050*/  ULDC.64 UR14, c[0x0][0x118] ;  /* 0x00004600000e7ab9 */ /* 0x000fe20000000a00 */
[----:B------:R-:W-:Y:S01]  /*0060*/  IMAD.MOV.U32 R9, RZ, RZ, -0x1 ;  /* 0xffffffffff097424 */ /* 0x000fe200078e00ff */
[----:B------:R-:W-:Y:S02]  /*0070*/  ISETP.NE.AND.EX P2, PT, RZ, c[0x0][0x244], PT, P2 ;  /* 0x00009100ff007a0c */ /* 0x000fe40003f45320 */
[----:B------:R-:W-:Y:S02]  /*0080*/  ISETP.EQ.U32.AND P1, PT, RZ, c[0x0][0x248], PT ;  /* 0x00009200ff007a0c */ /* 0x000fe40003f22070 */
[----:B------:R-:W-:Y:S01]  /*0090*/  ISETP.NE.U32.AND P0, PT, RZ, c[0x0][0x250], PT ;  /* 0x00009400ff007a0c */ /* 0x000fe20003f05070 */
[----:B------:R-:W-:Y:S01]  /*00a0*/  IMAD.MOV.U32 R8, RZ, RZ, -0x1 ;  /* 0xffffffffff087424 */ /* 0x000fe200078e00ff */
[----:B------:R-:W-:-:S02]  /*00b0*/  IADD3 R1, R1, -0x70, RZ ;  /* 0xffffff9001017810 */ /* 0x000fc40007ffe0ff */
[----:B------:R-:W-:Y:S01]  /*00c0*/  ISETP.NE.AND.EX P0, PT, RZ, c[0x0][0x254], PT, P0 ;  /* 0x00009500ff007a0c */ /* 0x000fe20003f05300 */
[----:B-1----:R-:W-:Y:S01]  /*00d0*/  IMAD.WIDE R2, R12, R6, c[0x0][0x240] ;  /* 0x000090000c027625 */ /* 0x002fe200078e0206 */
[----:B--2---:R-:W-:-:S04]  /*00e0*/  ISETP.NE.AND P3, PT, R0, RZ, PT ;  /* 0x000000ff0000720c */ /* 0x004fc80003f65270 */
[----:B------:R1:W2:Y:S01]  /*00f0*/  @P2 LDG.E R9, [R2.64] ;  /* 0x0000000e02092981 */ /* 0x0002a2000c1e1900 */
[----:B------:R-:W-:Y:S01]  /*0100*/  ISETP.EQ.OR.EX P1, PT, RZ, c[0x0][0x24c], !P3, P1 ;  /* 0x00009300ff007a0c */ /* 0x000fe20005f22710 */
[----:B------:R-:W-:Y:S02]  /*0110*/  IMAD.WIDE R4, R12, R6, c[0x0][0x248] ;  /* 0x000092000c047625 */ /* 0x000fe400078e0206 */
[----:B------:R1:W3:Y:S10]  /*0120*/  @P2 LDG.E R0, [R2.64+0x4] ;  /* 0x0000040e02002981 */ /* 0x0002f4000c1e1900 */
[----:B------:R4:W5:Y:S01]  /*0130*/  @!P1 LDG.E R8, [R4.64] ;  /* 0x0000000e04089981 */ /* 0x000962000c1e1900 */
[----:B------:R-:W-:-:S03]  /*0140*/  IMAD.MOV.U32 R7, RZ, RZ, RZ ;  /* 0x000000ffff077224 */ /* 0x000fc600078e00ff */
[----:B------:R-:W2:Y:S04]  /*0150*/  S2R R22, SR_CTAID.X ;  /* 0x0000000000167919 */ /* 0x000ea80000002500 */
[----:B------:R-:W2:Y:S01]  /*0160*/  S2R R21, SR_CTAID.Z ;  /* 0x0000000000157919 */ /* 0x000ea20000002700 */
[----:B-1----:R-:W-:-:S05]  /*0170*/  @P0 IMAD.WIDE R2, R12, R6, c[0x0][0x250] ;  /* 0x000094000c020625 */ /* 0x002fca00078e0206 */
[----:B------:R4:W5:Y:S01]  /*0180*/  @P0 LDG.E R7, [R2.64] ;  /* 0x0000000e02070981 */ /* 0x000962000c1e1900 */
[----:B------:R-:W-:-:S04]  /*0190*/  ISETP.NE.U32.AND P0, PT, RZ, c[0x0][0x248], PT ;  /* 0x00009200ff007a0c */ /* 0x000fc80003f05070 */
[----:B------:R-:W-:Y:S01]  /*01a0*/  ISETP.NE.AND.EX P0, PT, RZ, c[0x0][0x24c], PT, P0 ;  /* 0x00009300ff007a0c */ /* 0x000fe20003f05300 */
[----:B--2---:R4:W-:Y:S01]  /*01b0*/  STL [R1+0x18], R9 ;  /* 0x0000180901007387 */ /* 0x0049e20000100800 */
[----:B---3--:R-:W-:Y:S02]  /*01c0*/  @P2 IMAD.IADD R101, R0, 0x1, -R9 ;  /* 0x0000000100652824 */ /* 0x008fe400078e0a09 */
[----:B------:R-:W-:-:S09]  /*01d0*/  @!P2 IMAD.MOV.U32 R101, RZ, RZ, c[0x0][0x214] ;  /* 0x00008500ff65a624 */ /* 0x000fd200078e00ff */
[----:B------:R-:W-:Y:S05]  /*01e0*/  @!P0 BRA `(.L_x_364) ;  /* 0x0000004000008947 */ /* 0x000fea0003800000 */
[----:B------:R-:W2:Y:S02]  /*01f0*/  @P3 LDG.E R0, [R4.64+0x4] ;  /* 0x0000040e04003981 */ /* 0x000ea4000c1e1900 */
[----:B--2--5:R-:W-:-:S06]  /*0200*/  @P3 IADD3 R0, R0, -R8, RZ ;  /* 0x8000000800003210 */ /* 0x024fcc0007ffe0ff */
[----:B------:R1:W5:Y:S01]  /*0210*/  @!P3 LDG.E R0, [R4.64] ;  /* 0x0000000e0400b981 */ /* 0x000362000c1e1900 */
[----:B------:R-:W-:Y:S05]  /*0220*/  BRA `(.L_x_365) ;  /* 0x0000001000007947 */ /* 0x000fea0003800000 */
.L_x_364:
[----:B------:R-:W-:Y:S02]  /*0230*/  MOV R0, c[0x0][0x218] ;  /* 0x0000860000007a02 */ /* 0x000fe40000000f00 */
.L_x_365:
[----:B------:R-:W-:-:S04]  /*0240*/  ISETP.NE.U32.AND P2, PT, RZ, c[0x0][0x258], PT ;  /* 0x00009600ff007a0c */ /* 0x000fc80003f45070 */
[----:B------:R-:W-:-:S13]  /*0250*/  ISETP.NE.AND.EX P2, PT, RZ, c[0x0][0x25c], PT, P2 ;  /* 0x00009700ff007a0c */ /* 0x000fda0003f45320 */
[----:B----4-:R-:W-:-:S06]  /*0260*/  @P2 IMAD.WIDE R2, R12, R6, c[0x0][0x258] ;  /* 0x000096000c022625 */ /* 0x010fcc00078e0206 */
        /* <DEDUP_REMOVED lines=10> */
[----:B------:R-:W2:Y:S01]  /*0310*/  S2R R160, SR_TID.X ;  /* 0x0000000000a07919 */ /* 0x000ea20000002100 */
[----:B------:R-:W-:Y:S02]  /*0320*/  IADD3 R2, R100, 0x3f, RZ ;  /* 0x0000003f64027810 */ /* 0x000fe40007ffe0ff */
[----:B------:R-:W-:Y:S02]  /*0330*/  IADD3 R0, R0, c[0x0][0x2e8], R100 ;  /* 0x0000ba0000007a10 */ /* 0x000fe40007ffe064 */
[----:B------:R-:W-:Y:S02]  /*0340*/  SHF.R.S32.HI R3, RZ, 0x1f, R2 ;  /* 0x0000001fff037819 */ /* 0x000fe40000011402 */
[----:B-1----:R-:W-:Y:S02]  /*0350*/  SHF.R.S32.HI R4, RZ, 0x1f, R0 ;  /* 0x0000001fff047819 */ /* 0x002fe40000011400 */
[----:B------:R-:W-:-:S02]  /*0360*/  LEA.HI R2, R3, R2, RZ, 0x6 ;  /* 0x0000000203027211 */ /* 0x000fc400078f30ff */
[----:B------:R-:W-:Y:S02]  /*0370*/  LEA.HI R0, R4, R0, RZ, 0x6 ;  /* 0x0000000004007211 */ /* 0x000fe400078f30ff */
[----:B------:R-:W-:Y:S02]  /*0380*/  SHF.R.S32.HI R2, RZ, 0x6, R2 ;  /* 0x00000006ff027819 */ /* 0x000fe40000011402 */
[----:B------:R-:W-:-:S04]  /*0390*/  SHF.R.S32.HI R0, RZ, 0x6, R0 ;  /* 0x00000006ff007819 */ /* 0x000fc80000011400 */
[----:B------:R-:W-:-:S04]  /*03a0*/  IMNMX R251, R2, R0, PT ;  /* 0x0000000002fb7217 */ /* 0x000fc80003800200 */
[----:B------:R-:W-:-:S13]  /*03b0*/  ISETP.GE.AND P0, PT, R251, 0x1, PT ;  /* 0x00000001fb00780c */ /* 0x000fda0003f06270 */
[----:B------:R-:W-:Y:S05]  /*03c0*/  @!P0 BRA `(.L_x_366) ;  /* 0x00012a3000008947 */ /* 0x000fea0003800000 */
[----:B--2---:R-:W-:Y:S02]  /*03d0*/  ISETP.NE.AND P1, PT, R9, -0x1, PT ;  /* 0xffffffff0900780c */ /* 0x004fe40003f25270 */
[----:B------:R-:W-:-:S11]  /*03e0*/  ISETP.NE.AND P0, PT, R8, -0x1, PT ;  /* 0xffffffff0800780c */ /* 0x000fd60003f05270 */
[----:B------:R-:W-:Y:S01]  /*03f0*/  @!P1 SHF.R.S32.HI R4, RZ, 0x1f, R12 ;  /* 0x0000001fff049819 */ /* 0x000fe2000001140c */
[----:B------:R-:W-:Y:S01]  /*0400*/  @P1 IMAD.WIDE.U32 R2, R9, c[0x0][0x190], RZ ;  /* 0x0000640009021a25 */ /* 0x000fe200078e00ff */
[----:B------:R-:W-:-:S03]  /*0410*/  @P0 IADD3 R0, R7, R8, RZ ;  /* 0x0000000807000210 */ /* 0x000fc60007ffe0ff */
[----:B------:R-:W-:Y:S02]  /*0420*/  @!P1 IMAD R6, R4, c[0x0][0x178], RZ ;  /* 0x00005e0004069a24 */ /* 0x000fe400078e02ff */
[----:B------:R-:W-:Y:S01]  /*0430*/  @P1 IMAD R11, R9, c[0x0][0x194], R3 ;  /* 0x00006500090b1a24 */ /* 0x000fe200078e0203 */
[----:B------:R-:W-:Y:S01]  /*0440*/  @P1 MOV R9, R2 ;  /* 0x0000000200091202 */ /* 0x000fe20000000f00 */
[----:B------:R-:W-:-:S04]  /*0450*/  @P0 IMAD.WIDE.U32 R2, R0, c[0x0][0x198], RZ ;  /* 0x0000660000020a25 */ /* 0x000fc800078e00ff */
[----:B------:R-:W-:Y:S01]  /*0460*/  @!P1 IMAD.WIDE.U32 R4, R12, c[0x0][0x178], RZ ;  /* 0x00005e000c049a25 */ /* 0x000fe200078e00ff */
[----:B------:R-:W-:-:S03]  /*0470*/  @P0 MOV R13, R2 ;  /* 0x00000002000d0202 */ /* 0x000fc60000000f00 */
[----:B------:R-:W-:Y:S01]  /*0480*/  @!P1 IMAD R6, R12, c[0x0][0x17c], R6 ;  /* 0x00005f000c069a24 */ /* 0x000fe200078e0206 */
[----:B------:R-:W-:Y:S01]  /*0490*/  @!P1 MOV R9, R4 ;  /* 0x0000000400099202 */ /* 0x000fe20000000f00 */
[----:B------:R-:W-:-:S03]  /*04a0*/  @P0 IMAD R19, R0, c[0x0][0x19c], R3 ;  /* 0x0000670000130a24 */ /* 0x000fc600078e0203 */
[----:B------:R-:W-:Y:S01]  /*04b0*/  @!P1 IADD3 R11, R5, R6, RZ ;  /* 0x00000006050b9210 */ /* 0x000fe20007ffe0ff */
[----:B------:R-:W-:Y:S05]  /*04c0*/  @P0 BRA `(.L_x_367) ;  /* 0x000000b000000947 */ /* 0x000fea0003800000 */
[----:B------:R-:W-:Y:S01]  /*04d0*/  SHF.R.S32.HI R0, RZ, 0x1f, R7 ;  /* 0x0000001fff007819 */ /* 0x000fe20000011407 */
[----:B------:R-:W-:Y:S01]  /*04e0*/  IMAD.WIDE.U32 R2, R7, c[0x0][0x198], RZ ;  /* 0x0000660007027a25 */ /* 0x000fe200078e00ff */
[----:B------:R-:W-:-:S03]  /*04f0*/  SHF.R.S32.HI R4, RZ, 0x1f, R12 ;  /* 0x0000001fff047819 */ /* 0x000fc6000001140c */
[----:B------:R-:W-:Y:S02]  /*0500*/  IMAD R0, R0, c[0x0][0x198], RZ ;  /* 0x0000660000007a24 */ /* 0x000fe400078e02ff */
[----:B------:R-:W-:Y:S02]  /*0510*/  IMAD R4, R4, c[0x0][0x180], RZ ;  /* 0x0000600004047a24 */ /* 0x000fe400078e02ff */
[----:B------:R-:W-:-:S05]  /*0520*/  IMAD R0, R7, c[0x0][0x19c], R0 ;  /* 0x0000670007007a24 */ /* 0x000fca00078e0200 */
[----:B------:R-:W-:Y:S01]  /*0530*/  IADD3 R3, R3, R0, RZ ;  /* 0x0000000003037210 */ /* 0x000fe20007ffe0ff */
[----:B------:R-:W-:-:S04]  /*0540*/  IMAD R0, R12, c[0x0][0x184], R4 ;  /* 0x000061000c007a24 */ /* 0x000fc800078e0204 */
[----:B------:R-:W-:-:S05]  /*0550*/  IMAD.WIDE.U32 R2, R12, c[0x0][0x180], R2 ;  /* 0x000060000c027a25 */ /* 0x000fca00078e0002 */
[----:B------:R-:W-:Y:S02]  /*0560*/  IADD3 R19, R3, R0, RZ ;  /* 0x0000000003137210 */ /* 0x000fe40007ffe0ff */
[----:B------:R-:W-:Y:S02]  /*0570*/  MOV R13, R2 ;  /* 0x00000002000d7202 */ /* 0x000fe40000000f00 */
.L_x_367:
[----:B------:R-:W-:Y:S02]  /*0580*/  IABS R4, c[0x0][0x1c8] ;  /* 0x0000720000047a13 */ /* 0x000fe40000000000 */
[----:B------:R-:W-:Y:S02]  /*0590*/  IABS R5, R21 ;  /* 0x0000001500057213 */ /* 0x000fe40000000000 */
[----:B------:R-:W1:Y:S08]  /*05a0*/  I2F.RP R2, R4 ;  /* 0x0000000400027306 */ /* 0x000e700000209400 */
[----:B-1----:R-:W1:Y:S02]  /*05b0*/  MUFU.RCP R2, R2 ;  /* 0x0000000200027308 */ /* 0x002e640000001000 */
[----:B-1----:R-:W-:-:S06]  /*05c0*/  IADD3 R2, R2, 0xffffffe, RZ ;  /* 0x0ffffffe02027810 */ /* 0x002fcc0007ffe0ff */
[----:B------:R-:W1:Y:S02]  /*05d0*/  F2I.FTZ.U32.TRUNC.NTZ R3, R2 ;  /* 0x0000000200037305 */ /* 0x000e64000021f000 */
[----:B-1----:R-:W-:Y:S02]  /*05e0*/  IMAD.MOV R0, RZ, RZ, -R3 ;  /* 0x000000ffff007224 */ /* 0x002fe400078e0a03 */
[----:B------:R-:W-:Y:S02]  /*05f0*/  IMAD.MOV.U32 R2, RZ, RZ, RZ ;  /* 0x000000ffff027224 */ /* 0x000fe400078e00ff */
[----:B------:R-:W-:-:S04]  /*0600*/  IMAD R0, R0, R4, RZ ;  /* 0x0000000400007224 */ /* 0x000fc800078e02ff */
[----:B------:R-:W-:-:S04]  /*0610*/  IMAD.HI.U32 R0, R3, R0, R2 ;  /* 0x0000000003007227 */ /* 0x000fc800078e0002 */
[----:B------:R-:W-:Y:S01]  /*0620*/  IMAD.MOV.U32 R3, RZ, RZ, R5 ;  /* 0x000000ffff037224 */ /* 0x000fe200078e0005 */
[----:B------:R-:W-:-:S03]  /*0630*/  SHF.R.S32.HI R5, RZ, 0x1f, R21 ;  /* 0x0000001fff057819 */ /* 0x000fc60000011415 */
[----:B------:R-:W-:-:S05]  /*0640*/  IMAD.HI.U32 R0, R0, R3, RZ ;  /* 0x0000000300007227 */ /* 0x000fca00078e00ff */
[----:B------:R-:W-:-:S05]  /*0650*/  IADD3 R2, -R0, RZ, RZ ;  /* 0x000000ff00027210 */ /* 0x000fca0007ffe1ff */
[----:B------:R-:W-:-:S05]  /*0660*/  IMAD R2, R4, R2, R3 ;  /* 0x0000000204027224 */ /* 0x000fca00078e0203 */
[----:B------:R-:W-:-:S13]  /*0670*/  ISETP.GT.U32.AND P2, PT, R4, R2, PT ;  /* 0x000000020400720c */ /* 0x000fda0003f44070 */
[----:B------:R-:W-:Y:S01]  /*0680*/  @!P2 IMAD.IADD R2, R2, 0x1, -R4 ;  /* 0x000000010202a824 */ /* 0x000fe200078e0a04 */
[----:B------:R-:W-:Y:S02]  /*0690*/  @!P2 IADD3 R0, R0, 0x1, RZ ;  /* 0x000000010000a810 */ /* 0x000fe40007ffe0ff */
[----:B------:R-:W-:Y:S02]  /*06a0*/  ISETP.NE.AND P2, PT, RZ, c[0x0][0x1c8], PT ;  /* 0x00007200ff007a0c */ /* 0x000fe40003f45270 */
[----:B------:R-:W-:Y:S01]  /*06b0*/  ISETP.GE.U32.AND P3, PT, R2, R4, PT ;  /* 0x000000040200720c */ /* 0x000fe20003f66070 */
[----:B------:R-:W-:Y:S01]  /*06c0*/  @P0 IMAD.IADD R4, R7, 0x1, R8 ;  /* 0x0000000107040824 */ /* 0x000fe200078e0208 */
[----:B------:R-:W-:-:S04]  /*06d0*/  LOP3.LUT R2, R21, c[0x0][0x1c8], RZ, 0x3c, !PT ;  /* 0x0000720015027a12 */ /* 0x000fc800078e3cff */
[----:B------:R-:W-:Y:S01]  /*06e0*/  ISETP.GE.AND P1, PT, R2, RZ, PT ;  /* 0x000000ff0200720c */ /* 0x000fe20003f26270 */
[----:B------:R-:W-:-:S04]  /*06f0*/  @P0 IMAD.WIDE.U32 R2, R4, c[0x0][0x1a0], RZ ;  /* 0x0000680004020a25 */ /* 0x000fc800078e00ff */
[----:B------:R-:W-:Y:S01]  /*0700*/  @P0 IMAD R20, R4, c[0x0][0x1a4], R3 ;  /* 0x0000690004140a24 */ /* 0x000fe200078e0203 */
[----:B------:R-:W-:Y:S02]  /*0710*/  @P0 MOV R16, R2 ;  /* 0x0000000200100202 */ /* 0x000fe40000000f00 */
[----:B------:R-:W-:-:S04]  /*0720*/  @P3 IADD3 R0, R0, 0x1, RZ ;  /* 0x0000000100003810 */ /* 0x000fc80007ffe0ff */
[----:B------:R-:W-:-:S05]  /*0730*/  MOV R17, R0 ;  /* 0x0000000000117202 */ /* 0x000fca0000000f00 */
        /* <DEDUP_REMOVED lines=14> */
.L_x_368:
[----:B------:R-:W-:Y:S01]  /*0820*/  SHF.R.S32.HI R14, RZ, 0x1f, R160 ;  /* 0x0000001fff0e7819 */ /* 0x000fe200000114a0 */
[----:B------:R-:W-:Y:S01]  /*0830*/  IMAD.IADD R27, R101, 0x1, -R162 ;  /* 0x00000001651b7824 */ /* 0x000fe200078e0aa2 */
[----:B------:R-:W-:Y:S01]  /*0840*/  UMOV UR11, 0x6 ;  /* 0x00000006000b7882 */ /* 0x000fe20000000000 */
[----:B------:R-:W-:Y:S01]  /*0850*/  IMAD R5, R5, c[0x0][0x1a8], RZ ;  /* 0x00006a0005057a24 */ /* 0x000fe200078e02ff */
[CC--:B------:R-:W-:Y:S01]  /*0860*/  LEA.HI R4, R14.reuse, R160.reuse, RZ, 0x2 ;  /* 0x000000a00e047211 */ /* 0x0c0fe200078f10ff */
[----:B------:R-:W-:Y:S01]  /*0870*/  ULDC.64 UR6, c[0x0][0x198] ;  /* 0x0000660000067ab9 */ /* 0x000fe20000000a00 */
[-C--:B------:R-:W-:Y:S01]  /*0880*/  LEA.HI R26, R14, R160.reuse, RZ, 0x3 ;  /* 0x000000a00e1a7211 */ /* 0x080fe200078f18ff */
[----:B------:R-:W-:Y:S01]  /*0890*/  ULDC.64 UR4, c[0x0][0x1a0] ;  /* 0x0000680000047ab9 */ /* 0x000fe20000000a00 */
[----:B------:R-:W-:Y:S01]  /*08a0*/  LOP3.LUT R0, R4, 0xfffffffc, RZ, 0xc0, !PT ;  /* 0xfffffffc04007812 */ /* 0x000fe200078ec0ff */
[----:B------:R-:W-:Y:S01]  /*08b0*/  IMAD R5, R21, c[0x0][0x1ac], R5 ;  /* 0x00006b0015057a24 */ /* 0x000fe200078e0205 */
[----:B------:R-:W-:Y:S01]  /*08c0*/  SHF.R.S32.HI R24, RZ, 0x3, R26 ;  /* 0x00000003ff187819 */ /* 0x000fe2000001141a */
[----:B------:R-:W-:Y:S01]  /*08d0*/  USHF.L.U64.HI UR9, UR6, UR11, UR7 ;  /* 0x0000000b06097299 */ /* 0x000fe20008010207 */
[----:B------:R-:W-:Y:S01]  /*08e0*/  SHF.R.S32.HI R28, RZ, 0x2, R4 ;  /* 0x00000002ff1c7819 */ /* 0x000fe20000011404 */
[----:B------:R-:W-:Y:S01]  /*08f0*/  IMAD.IADD R0, R160, 0x1, -R0 ;  /* 0x00000001a0007824 */ /* 0x000fe200078e0a00 */
[----:B------:R-:W-:Y:S01]  /*0900*/  LEA.HI R161, R14, R160, RZ, 0x5 ;  /* 0x000000a00ea17211 */ /* 0x000fe200078f28ff */
[----:B------:R-:W-:Y:S01]  /*0910*/  IMAD.SHL.U32 R2, R24, 0x40, RZ ;  /* 0x0000004018027824 */ /* 0x000fe200078e00ff */
[----:B------:R-:W-:Y:S01]  /*0920*/  IADD3 R15, R28, 0x20, RZ ;  /* 0x000000201c0f7810 */ /* 0x000fe20007ffe0ff */
[----:B------:R-:W-:Y:S01]  /*0930*/  IMAD.SHL.U32 R30, R0, 0x8, RZ ;  /* 0x00000008001e7824 */ /* 0x000fe200078e00ff */
[-C--:B------:R-:W-:Y:S01]  /*0940*/  ISETP.GE.AND P3, PT, R28, R27.reuse, PT ;  /* 0x0000001b1c00720c */ /* 0x080fe20003f66270 */
[----:B------:R-:W-:Y:S01]  /*0950*/  USHF.L.U64.HI UR11, UR4, UR11, UR5 ;  /* 0x0000000b040b7299 */ /* 0x000fe20008010205 */
[----:B------:R-:W-:Y:S01]  /*0960*/  LOP3.LUT R0, R2, 0xc0, RZ, 0xc0, !PT ;  /* 0x000000c002007812 */ /* 0x000fe200078ec0ff */
[----:B------:R-:W-:Y:S01]  /*0970*/  USHF.L.U32 UR12, UR4, 0x6, URZ ;  /* 0x00000006040c7899 */ /* 0x000fe2000800063f */
[----:B------:R-:W-:Y:S01]  /*0980*/  ISETP.GE.AND P2, PT, R15, R27, PT ;  /* 0x0000001b0f00720c */ /* 0x000fe20003f46270 */
[----:B------:R-:W-:Y:S01]  /*0990*/  USHF.L.U32 UR10, UR6, 0x6, URZ ;  /* 0x00000006060a7899 */ /* 0x000fe2000800063f */
[----:B------:R-:W-:Y:S01]  /*09a0*/  LOP3.LUT R3, R0, 0x18, R30, 0xf8, !PT ;  /* 0x0000001800037812 */ /* 0x000fe200078ef81e */
[----:B------:R-:W-:Y:S01]  /*09b0*/  UMOV UR8, 0x5 ;  /* 0x0000000500087882 */ /* 0x000fe20000000000 */
[----:B------:R-:W-:Y:S01]  /*09c0*/  SHF.R.U32.HI R0, RZ, 0x3, R0 ;  /* 0x00000003ff007819 */ /* 0x000fe20000011600 */
[----:B------:R-:W-:Y:S01]  /*09d0*/  USHF.L.U64.HI UR7, UR6, UR8, UR7 ;  /* 0x0000000806077299 */ /* 0x000fe20008010207 */
[----:B------:R-:W-:Y:S01]  /*09e0*/  IADD3 R2, P0, R30, R9, RZ ;  /* 0x000000091e027210 */ /* 0x000fe20007f1e0ff */
[----:B------:R-:W-:Y:S01]  /*09f0*/  USHF.L.U32 UR6, UR6, 0x5, URZ ;  /* 0x0000000506067899 */ /* 0x000fe2000800063f */
[----:B------:R-:W-:Y:S01]  /*0a00*/  SHF.R.S32.HI R31, RZ, 0x1f, R30 ;  /* 0x0000001fff1f7819 */ /* 0x000fe2000001141e */
[----:B------:R-:W-:Y:S01]  /*0a10*/  USHF.L.U64.HI UR5, UR4, UR8, UR5 ;  /* 0x0000000804057299 */ /* 0x000fe20008010205 */
[--C-:B------:R-:W-:Y:S01]  /*0a20*/  SHF.R.S32.HI R29, RZ, 0x1f, R28.reuse ;  /* 0x0000001fff1d7819 */ /* 0x100fe2000001141c */
[----:B------:R-:W-:Y:S01]  /*0a30*/  USHF.L.U32 UR4, UR4, 0x5, URZ ;  /* 0x0000000504047899 */ /* 0x000fe2000800063f */
[----:B------:R-:W-:Y:S01]  /*0a40*/  LOP3.LUT R10, R3, R0, RZ, 0x3c, !PT ;  /* 0x00000000030a7212 */ /* 0x000fe200078e3cff */
[----:B------:R-:W-:Y:S01]  /*0a50*/  IMAD.X R3, R31, 0x1, R11, P0 ;  /* 0x000000011f037824 */ /* 0x000fe200000e060b */
[----:B------:R-:W-:Y:S01]  /*0a60*/  LEA.HI R0, R4, R28, RZ, 0x1 ;  /* 0x0000001c04007211 */ /* 0x000fe200078f08ff */
[----:B------:R-:W-:Y:S01]  /*0a70*/  IMAD.WIDE R32, R22, 0x80, R28 ;  /* 0x0000008016207825 */ /* 0x000fe200078e021c */
[----:B------:R-:W-:Y:S01]  /*0a80*/  SHF.R.S32.HI R158, RZ, 0x5, R161 ;  /* 0x00000005ff9e7819 */ /* 0x000fe200000114a1 */
[----:B------:R-:W-:Y:S01]  /*0a90*/  STL.64 [R1+0x38], R28 ;  /* 0x0000381c01007387 */ /* 0x000fe20000100a00 */
[----:B------:R-:W-:Y:S01]  /*0aa0*/  LOP3.LUT R0, R0, 0x7fffffe, RZ, 0xc0, !PT ;  /* 0x07fffffe00007812 */ /* 0x000fe200078ec0ff */
[----:B------:R-:W-:Y:S01]  /*0ab0*/  IMAD.WIDE.U32 R2, R21, c[0x0][0x1a8], R2 ;  /* 0x00006a0015027a25 */ /* 0x000fe200078e0002 */
[----:B------:R-:W-:Y:S01]  /*0ac0*/  @!P2 IADD3 R7, P0, R32, 0x20, RZ ;  /* 0x000000202007a810 */ /* 0x000fe20007f1e0ff */
[----:B------:R-:W-:Y:S01]  /*0ad0*/  STL.64 [R1+0x40], R32 ;  /* 0x0000402001007387 */ /* 0x000fe20000100a00 */
[----:B------:R-:W-:Y:S01]  /*0ae0*/  IADD3 R159, R251, -0x1, RZ ;  /* 0xfffffffffb9f7810 */ /* 0x000fe20007ffe0ff */
[C---:B------:R-:W-:Y:S01]  /*0af0*/  IMAD.IADD R4, R28.reuse, 0x1, -R0 ;  /* 0x000000011c047824 */ /* 0x040fe200078e0a00 */
[C---:B------:R-:W-:Y:S01]  /*0b00*/  IADD3 R34, R28.reuse, 0x40, RZ ;  /* 0x000000401c227810 */ /* 0x040fe20007ffe0ff */
[----:B------:R-:W-:Y:S01]  /*0b10*/  @!P3 IMAD R0, R33, c[0x0][0x190], RZ ;  /* 0x000064002100ba24 */ /* 0x000fe200078e02ff */
[----:B------:R-:W-:Y:S01]  /*0b20*/  SHF.R.S32.HI R11, RZ, 0x1f, R159 ;  /* 0x0000001fff0b7819 */ /* 0x000fe2000001149f */
[----:B------:R-:W-:Y:S01]  /*0b30*/  IMAD.IADD R3, R3, 0x1, R5 ;  /* 0x0000000103037824 */ /* 0x000fe200078e0205 */
[----:B------:R-:W-:Y:S01]  /*0b40*/  IADD3 R18, R28, 0x60, RZ ;  /* 0x000000601c127810 */ /* 0x000fe20007ffe0ff */
[----:B------:R-:W-:Y:S01]  /*0b50*/  IMAD R5, R158, 0x8, R4 ;  /* 0x000000089e057824 */ /* 0x000fe200078e0204 */
[----:B------:R-:W-:Y:S01]  /*0b60*/  ISETP.GE.AND P1, PT, R34, R27, PT ;  /* 0x0000001b2200720c */ /* 0x000fe20003f26270 */
[----:B------:R-:W-:Y:S01]  /*0b70*/  @!P2 IMAD.X R4, RZ, RZ, R33, P0 ;  /* 0x000000ffff04a224 */ /* 0x000fe200000e0621 */
[----:B------:R-:W-:Y:S01]  /*0b80*/  STL.64 [R1+0x50], R30 ;  /* 0x0000501e01007387 */ /* 0x000fe20000100a00 */
[----:B------:R-:W-:-:S02]  /*0b90*/  IMAD R6, R159, UR11, RZ ;  /* 0x0000000b9f067c24 */ /* 0x000fc4000f8e02ff */
[C---:B------:R-:W-:Y:S01]  /*0ba0*/  @!P3 IMAD R0, R32.reuse, c[0x0][0x194], R0 ;  /* 0x000065002000ba24 */ /* 0x040fe200078e0200 */
[----:B------:R-:W-:Y:S01]  /*0bb0*/  STL [R1+0x48], R27 ;  /* 0x0000481b01007387 */ /* 0x000fe20000100800 */
[----:B------:R-:W-:-:S03]  /*0bc0*/  @!P3 IMAD.WIDE.U32 R8, R32, c[0x0][0x190], R2 ;  /* 0x000064002008ba25 */ /* 0x000fc600078e0002 */
[----:B------:R-:W-:Y:S01]  /*0bd0*/  STL [R1+0x60], R15 ;  /* 0x0000600f01007387 */ /* 0x000fe20000100800 */
[----:B------:R-:W-:Y:S02]  /*0be0*/  @!P2 IMAD R4, R4, c[0x0][0x190], RZ ;  /* 0x000064000404aa24 */ /* 0x000fe400078e02ff */
[----:B------:R-:W-:Y:S01]  /*0bf0*/  IMAD R25, R11, UR12, R6 ;  /* 0x0000000c0b197c24 */ /* 0x000fe2000f8e0206 */
[C---:B------:R-:W-:Y:S01]  /*0c00*/  @!P3 LEA R6, P0, R8.reuse, c[0x0][0x160], 0x1 ;  /* 0x000058000806ba11 */ /* 0x040fe200078008ff */
[----:B------:R-:W-:Y:S01]  /*0c10*/  @!P3 IMAD.IADD R0, R9, 0x1, R0 ;  /* 0x000000010900b824 */ /* 0x000fe200078e0200 */
[----:B------:R-:W-:Y:S01]  /*0c20*/  STL [R1+0x64], R34 ;  /* 0x0000642201007387 */ /* 0x000fe20000100800 */
[----:B------:R-:W-:Y:S02]  /*0c30*/  IMAD.U32 R10, R5, 0x20, R10 ;  /* 0x00000020050a7824 */ /* 0x000fe400078e000a */
[C---:B------:R-:W-:Y:S01]  /*0c40*/  @!P2 IMAD R9, R7.reuse, c[0x0][0x194], R4 ;  /* 0x000065000709aa24 */ /* 0x040fe200078e0204 */
[----:B------:R1:W-:Y:S01]  /*0c50*/  STL [R1+0x68], R18 ;  /* 0x0000681201007387 */ /* 0x0003e20000100800 */
[----:B------:R-:W-:Y:S01]  /*0c60*/  @!P2 IMAD.WIDE.U32 R4, R7, c[0x0][0x190], R2 ;  /* 0x000064000704aa25 */ /* 0x000fe200078e0002 */
[----:B------:R-:W-:-:S02]  /*0c70*/  @!P3 LEA.HI.X R7, R8, c[0x0][0x164], R0, 0x1, P0 ;  /* 0x000059000807ba11 */ /* 0x000fc400000f0c00 */
[----:B------:R-:W-:Y:S01]  /*0c80*/  ISETP.GE.AND P0, PT, R18, R27, PT ;  /* 0x0000001b1200720c */ /* 0x000fe20003f06270 */
[----:B------:R-:W-:Y:S01]  /*0c90*/  IMAD R12, R159, UR9, RZ ;  /* 0x000000099f0c7c24 */ /* 0x000fe2000f8e02ff */
[----:B------:R-:W-:Y:S01]  /*0ca0*/  @!P2 LEA R8, P4, R4, c[0x0][0x160], 0x1 ;  /* 0x000058000408aa11 */ /* 0x000fe200078808ff */
[----:B------:R-:W-:Y:S02]  /*0cb0*/  @!P2 IMAD.IADD R0, R5, 0x1, R9 ;  /* 0x000000010500a824 */ /* 0x000fe400078e0209 */
[----:B------:R-:W-:Y:S01]  /*0cc0*/  IMAD R23, R11, UR10, R12 ;  /* 0x0000000a0b177c24 */ /* 0x000fe2000f8e020c */
[----:B------:R-:W-:Y:S01]  /*0cd0*/  LEA.HI R11, R14, R160, RZ, 0x4 ;  /* 0x000000a00e0b7211 */ /* 0x000fe200078f20ff */
[----:B------:R-:W-:Y:S01]  /*0ce0*/  IMAD.SHL.U32 R226, R10, 0x2, RZ ;  /* 0x000000020ae27824 */ /* 0x000fe200078e00ff */
[----:B------:R-:W-:Y:S01]  /*0cf0*/  @!P2 LEA.HI.X R9, R4, c[0x0][0x164], R0, 0x1, P4 ;  /* 0x000059000409aa11 */ /* 0x000fe200020f0c00 */
[----:B------:R-:W-:Y:S01]  /*0d00*/  IMAD R0, R159, -0x40, R100 ;  /* 0xffffffc09f007824 */ /* 0x000fe200078e0264 */
[----:B------:R-:W-:Y:S01]  /*0d10*/  SHF.R.S32.HI R4, RZ, 0x4, R11 ;  /* 0x00000004ff047819 */ /* 0x000fe2000001140b */
[----:B------:R-:W-:Y:S01]  /*0d20*/  IMAD.MOV.U32 R252, RZ, RZ, R159 ;  /* 0x000000fffffc7224 */ /* 0x000fe200078e009f */
[----:B------:R-:W-:Y:S01]  /*0d30*/  @!PT LDS RZ, [RZ] ;  /* 0x00000000fffff984 */ /* 0x000fe20000000800 */
[----:B------:R-:W-:Y:S01]  /*0d40*/  @!PT LDS RZ, [RZ] ;  /* 0x00000000fffff984 */ /* 0x000fe20000000800 */
[----:B------:R-:W-:Y:S01]  /*0d50*/  @!PT LDS RZ, [RZ] ;  /* 0x00000000fffff984 */ /* 0x000fe20000000800 */
[----:B------:R2:W-:Y:S01]  /*0d60*/  @!P3 LDGSTS.E.BYPASS.LTC128B.128 [R226], [R6.64] ;  /* 0x0000000006e2bfae */ /* 0x0005e2000b901d4e */
[----:B------:R-:W-:-:S02]  /*0d70*/  LOP3.LUT R10, R11, 0xfffffff0, RZ, 0xc0, !PT ;  /* 0xfffffff00b0a7812 */ /* 0x000fc400078ec0ff */
[----:B------:R-:W-:Y:S01]  /*0d80*/  LEA.HI R5, R11, R4, RZ, 0x1 ;  /* 0x000000040b057211 */ /* 0x000fe200078f08ff */
[----:B------:R2:W-:Y:S01]  /*0d90*/  @!P3 LDGSTS.E.BYPASS.LTC128B.128 [R226+0x2000], [R6.64+0x40] ;  /* 0x0200004006e2bfae */ /* 0x0005e2000b901d4e */
[CC--:B------:R-:W-:Y:S02]  /*0da0*/  ISETP.GE.AND P6, PT, R28.reuse, R0.reuse, PT ;  /* 0x000000001c00720c */ /* 0x0c0fe40003fc6270 */
[-C--:B------:R-:W-:Y:S01]  /*0db0*/  ISETP.GE.AND P4, PT, R28, R0.reuse, PT ;  /* 0x000000001c00720c */ /* 0x080fe20003f86270 */
[----:B------:R2:W-:Y:S01]  /*0dc0*/  @!P3 LDGSTS.E.BYPASS.LTC128B.128 [R226+0x4000], [R6.64+0x80] ;  /* 0x0400008006e2bfae */ /* 0x0005e2000b901d4e */
[----:B------:R-:W-:Y:S02]  /*0dd0*/  @!P0 IADD3 R11, P3, R32, 0x60, RZ ;  /* 0x00000060200b8810 */ /* 0x000fe40007f7e0ff */
[----:B-1----:R-:W-:Y:S01]  /*0de0*/  SHF.R.S32.HI R18, RZ, 0x1f, R17 ;  /* 0x0000001fff127819 */ /* 0x002fe20000011411 */
[----:B------:R1:W-:Y:S02]  /*0df0*/  @!P2 LDGSTS.E.BYPASS.LTC128B.128 [R226+0x800], [R8.64] ;  /* 0x0080000008e2afae */ /* 0x0003e4000b901d4e */
[----:B------:R-:W-:Y:S01]  /*0e00*/  @!P0 IMAD.X R12, RZ, RZ, R33, P3 ;  /* 0x000000ffff0c8224 */ /* 0x000fe200018e0621 */
[----:B------:R-:W-:Y:S01]  /*0e10*/  ISETP.GE.AND P3, PT, R15, R0, PT ;  /* 0x000000000f00720c */ /* 0x000fe20003f66270 */
[----:B------:R1:W-:Y:S01]  /*0e20*/  @!P2 LDGSTS.E.BYPASS.LTC128B.128 [R226+0x2800], [R8.64+0x40] ;  /* 0x0280004008e2afae */ /* 0x0003e2000b901d4e */
[----:B------:R-:W-:-:S03]  /*0e30*/  IMAD R14, R18, c[0x0][0x1b0], RZ ;  /* 0x00006c00120e7a24 */ /* 0x000fc600078e02ff */
[----:B------:R1:W-:Y:S01]  /*0e40*/  @!P2 LDGSTS.E.BYPASS.LTC128B.128 [R226+0x4800], [R8.64+0x80] ;  /* 0x0480008008e2afae */ /* 0x0003e2000b901d4e */
[----:B------:R-:W-:Y:S01]  /*0e50*/  IMAD R14, R17, c[0x0][0x1b4], R14 ;  /* 0x00006d00110e7a24 */ /* 0x000fe200078e020e */
[----:B--2---:R-:W-:Y:S02]  /*0e60*/  @!P1 IADD3 R7, P5, R32, 0x40, RZ ;  /* 0x0000004020079810 */ /* 0x004fe40007fbe0ff */
[----:B------:R-:W-:-:S03]  /*0e70*/  LOP3.LUT R6, R5, 0xfffffffe, RZ, 0xc0, !PT ;  /* 0xfffffffe05067812 */ /* 0x000fc600078ec0ff */
[----:B------:R-:W-:Y:S01]  /*0e80*/  @!P1 IMAD.X R5, RZ, RZ, R33, P5 ;  /* 0x000000ffff059224 */ /* 0x000fe200028e0621 */
[----:B------:R-:W-:Y:S01]  /*0e90*/  ISETP.GE.AND P5, PT, R15, R0, PT ;  /* 0x000000000f00720c */ /* 0x000fe20003fa6270 */
[----:B------:R-:W-:Y:S02]  /*0ea0*/  IMAD.IADD R0, R160, 0x1, -R10 ;  /* 0x00000001a0007824 */ /* 0x000fe400078e0a0a */
[----:B------:R-:W-:Y:S02]  /*0eb0*/  IMAD.IADD R21, R4, 0x1, -R6 ;  /* 0x0000000104157824 */ /* 0x000fe400078e0a06 */
[----:B------:R-:W-:Y:S01]  /*0ec0*/  @!P1 IMAD R6, R5, c[0x0][0x190], RZ ;  /* 0x0000640005069a24 */ /* 0x000fe200078e02ff */
[----:B------:R-:W-:Y:S01]  /*0ed0*/  LEA.HI R15, R0, R0, RZ, 0x1 ;  /* 0x00000000000f7211 */ /* 0x000fe200078f08ff */
[----:B------:R-:W-:Y:S01]  /*0ee0*/  @!P0 IMAD.MOV.U32 R4, RZ, RZ, R2 ;  /* 0x000000ffff048224 */ /* 0x000fe200078e0002 */
[----:B-1----:R-:W-:Y:S01]  /*0ef0*/  SHF.R.S32.HI R9, RZ, 0x1f, R0 ;  /* 0x0000001fff097819 */ /* 0x002fe20000011400 */
[----:B------:R-:W-:-:S02]  /*0f00*/  @!P0 IMAD.MOV.U32 R5, RZ, RZ, R3 ;  /* 0x000000ffff058224 */ /* 0x000fc400078e0003 */
[----:B------:R-:W-:Y:S01]  /*0f10*/  @!P1 IMAD R10, R7, c[0x0][0x194], R6 ;  /* 0x00006500070a9a24 */ /* 0x000fe200078e0206 */
[----:B------:R-:W-:Y:S01]  /*0f20*/  LOP3.LUT R6, R15, 0x7fffffe, RZ, 0xc0, !PT ;  /* 0x07fffffe0f067812 */ /* 0x000fe200078ec0ff */
[----:B------:R-:W-:Y:S01]  /*0f30*/  @!P1 IMAD.WIDE.U32 R2, R7, c[0x0][0x190], R2 ;  /* 0x0000640007029a25 */ /* 0x000fe200078e0002 */
[----:B------:R-:W-:-:S03]  /*0f40*/  LEA.HI R22, R9, R0, RZ, 0x3 ;  /* 0x0000000009167211 */ /* 0x000fc600078f18ff */
[----:B------:R-:W-:Y:S01]  /*0f50*/  @!P0 IMAD R7, R12, c[0x0][0x190], RZ ;  /* 0x000064000c078a24 */ /* 0x000fe200078e02ff */
[C---:B------:R-:W-:Y:S01]  /*0f60*/  @!P1 LEA R8, P2, R2.reuse, c[0x0][0x160], 0x1 ;  /* 0x0000580002089a11 */ /* 0x040fe200078408ff */
[----:B------:R-:W-:Y:S02]  /*0f70*/  @!P1 IMAD.IADD R3, R3, 0x1, R10 ;  /* 0x0000000103039824 */ /* 0x000fe400078e020a */
[C---:B------:R-:W-:Y:S02]  /*0f80*/  @!P0 IMAD R7, R11.reuse, c[0x0][0x194], R7 ;  /* 0x000065000b078a24 */ /* 0x040fe400078e0207 */
[----:B------:R-:W-:Y:S01]  /*0f90*/  @!P0 IMAD.WIDE.U32 R4, R11, c[0x0][0x190], R4 ;  /* 0x000064000b048a25 */ /* 0x000fe200078e0004 */
[----:B------:R-:W-:Y:S02]  /*0fa0*/  @!P1 LEA.HI.X R9, R2, c[0x0][0x164], R3, 0x1, P2 ;  /* 0x0000590002099a11 */ /* 0x000fe400010f0c03 */
[----:B------:R-:W-:Y:S01]  /*0fb0*/  LOP3.LUT R11, R26, 0xfffffff8, RZ, 0xc0, !PT ;  /* 0xfffffff81a0b7812 */ /* 0x000fe200078ec0ff */
[----:B------:R-:W-:Y:S01]  /*0fc0*/  IMAD.IADD R103, R0, 0x1, -R6 ;  /* 0x0000000100677824 */ /* 0x000fe200078e0a06 */
[----:B------:R-:W-:Y:S01]  /*0fd0*/  @!P0 LEA R6, P2, R4, c[0x0][0x160], 0x1 ;  /* 0x0000580004068a11 */ /* 0x000fe200078408ff */
[----:B------:R-:W-:Y:S01]  /*0fe0*/  @!P0 IMAD.IADD R0, R5, 0x1, R7 ;  /* 0x0000000105008824 */ /* 0x000fe200078e0207 */
[----:B------:R1:W-:Y:S01]  /*0ff0*/  @!P1 LDGSTS.E.BYPASS.LTC128B.128 [R226+0x1000], [R8.64] ;  /* 0x0100000008e29fae */ /* 0x0003e2000b901d4e */
[----:B------:R-:W-:-:S02]  /*1000*/  IMAD R5, R29, c[0x0][0x198], RZ ;  /* 0x000066001d057a24 */ /* 0x000fc400078e02ff */
[----:B------:R-:W-:Y:S01]  /*1010*/  IMAD.WIDE.U32 R2, R28, c[0x0][0x198], R30 ;  /* 0x000066001c027a25 */ /* 0x000fe200078e001e */
[----:B------:R-:W-:Y:S01]  /*1020*/  @!P0 LEA.HI.X R7, R4, c[0x0][0x164], R0, 0x1, P2 ;  /* 0x0000590004078a11 */ /* 0x000fe200010f0c00 */
[----:B------:R1:W-:Y:S02]  /*1030*/  @!P1 LDGSTS.E.BYPASS.LTC128B.128 [R226+0x3000], [R8.64+0x40] ;  /* 0x0300004008e29fae */ /* 0x0003e4000b901d4e */
[----:B------:R-:W-:Y:S01]  /*1040*/  IMAD R10, R28, c[0x0][0x19c], R5 ;  /* 0x000067001c0a7a24 */ /* 0x000fe200078e0205 */
[----:B------:R-:W-:Y:S01]  /*1050*/  IADD3 R2, P2, R13, R2, RZ ;  /* 0x000000020d027210 */ /* 0x000fe20007f5e0ff */
[----:B------:R-:W-:Y:S01]  /*1060*/  IMAD.IADD R11, R160, 0x1, -R11 ;  /* 0x00000001a00b7824 */ /* 0x000fe200078e0a0b */
[----:B------:R1:W-:Y:S01]  /*1070*/  @!P1 LDGSTS.E.BYPASS.LTC128B.128 [R226+0x5000], [R8.64+0x80] ;  /* 0x0500008008e29fae */ /* 0x0003e2000b901d4e */
[----:B------:R-:W-:Y:S01]  /*1080*/  IMAD R12, R29, c[0x0][0x1a0], RZ ;  /* 0x000068001d0c7a24 */ /* 0x000fe200078e02ff */
[----:B------:R-:W-:Y:S01]  /*1090*/  IADD3.X R3, R19, R3, R10, P2, !PT ;  /* 0x0000000313037210 */ /* 0x000fe200017fe40a */
[----:B------:R-:W-:Y:S01]  /*10a0*/  IMAD.WIDE.U32 R4, R28, c[0x0][0x1a0], R30 ;  /* 0x000068001c047a25 */ /* 0x000fe200078e001e */
[----:B------:R-:W-:Y:S01]  /*10b0*/  LEA.HI R0, R11, R11, RZ, 0x1 ;  /* 0x0000000b0b007211 */ /* 0x000fe200078f08ff */
[----:B------:R2:W-:Y:S02]  /*10c0*/  @!P0 LDGSTS.E.BYPASS.LTC128B.128 [R226+0x1800], [R6.64] ;  /* 0x0180000006e28fae */ /* 0x0005e4000b901d4e */
[----:B------:R-:W-:Y:S01]  /*10d0*/  IMAD.WIDE.U32 R2, R17, c[0x0][0x1b0], R2 ;  /* 0x00006c0011027a25 */ /* 0x000fe200078e0002 */
[----:B------:R-:W-:Y:S01]  /*10e0*/  LOP3.LUT R13, R0, 0x7fffffe, RZ, 0xc0, !PT ;  /* 0x07fffffe000d7812 */ /* 0x000fe200078ec0ff */
[----:B------:R2:W-:Y:S01]  /*10f0*/  @!P0 LDGSTS.E.BYPASS.LTC128B.128 [R226+0x3800], [R6.64+0x40] ;  /* 0x0380004006e28fae */ /* 0x0005e2000b901d4e */
[----:B------:R-:W-:Y:S01]  /*1100*/  IADD3 R10, P2, R16, R4, RZ ;  /* 0x00000004100a7210 */ /* 0x000fe20007f5e0ff */
[----:B------:R-:W-:Y:S01]  /*1110*/  IMAD.IADD R165, R3, 0x1, R14 ;  /* 0x0000000103a57824 */ /* 0x000fe200078e020e */
[----:B------:R-:W-:Y:S01]  /*1120*/  SHF.R.S32.HI R4, RZ, 0x1f, R15 ;  /* 0x0000001fff047819 */ /* 0x000fe2000001140f */
[----:B------:R-:W-:Y:S01]  /*1130*/  IMAD.MOV.U32 R164, RZ, RZ, R2 ;  /* 0x000000ffffa47224 */ /* 0x000fe200078e0002 */
[----:B------:R3:W-:Y:S01]  /*1140*/  STL.64 [R1+0x30], R2 ;  /* 0x0000300201007387 */ /* 0x0007e20000100a00 */
[----:B------:R-:W-:-:S02]  /*1150*/  IMAD R12, R28, c[0x0][0x1a4], R12 ;  /* 0x000069001c0c7a24 */ /* 0x000fc400078e020c */
[----:B------:R-:W-:Y:S01]  /*1160*/  IMAD.IADD R19, R11, 0x1, -R13 ;  /* 0x000000010b137824 */ /* 0x000fe200078e0a0d */
[----:B------:R-:W-:Y:S01]  /*1170*/  SHF.R.S32.HI R13, RZ, 0x1, R15 ;  /* 0x00000001ff0d7819 */ /* 0x000fe2000001140f */
[----:B------:R2:W-:Y:S01]  /*1180*/  @!P0 LDGSTS.E.BYPASS.LTC128B.128 [R226+0x5800], [R6.64+0x80] ;  /* 0x0580008006e28fae */ /* 0x0005e2000b901d4e */
[----:B------:R-:W-:Y:S01]  /*1190*/  IADD3.X R11, R20, R5, R12, P2, !PT ;  /* 0x00000005140b7210 */ /* 0x000fe200017fe40c */
[----:B------:R-:W-:Y:S01]  /*11a0*/  IMAD.SHL.U32 R15, R24, 0x8, RZ ;  /* 0x00000008180f7824 */ /* 0x000fe200078e00ff */
[----:B------:R-:W-:Y:S01]  /*11b0*/  LEA.HI R5, R4, R13, RZ, 0x2 ;  /* 0x0000000d04057211 */ /* 0x000fe200078f10ff */
[----:B------:R-:W-:Y:S01]  /*11c0*/  STL.64 [R1+0x28], R164 ;  /* 0x000028a401007387 */ /* 0x000fe20000100a00 */
[----:B------:R-:W-:Y:S01]  /*11d0*/  SHF.R.S32.HI R20, RZ, 0x1, R0 ;  /* 0x00000001ff147819 */ /* 0x000fe20000011400 */
[----:B------:R-:W-:Y:S01]  /*11e0*/  IMAD.WIDE.U32 R10, R17, c[0x0][0x1b8], R10 ;  /* 0x00006e00110a7a25 */ /* 0x000fe200078e000a */
[----:B------:R-:W-:-:S03]  /*11f0*/  LOP3.LUT R16, R5, 0xfffffffc, RZ, 0xc0, !PT ;  /* 0xfffffffc05107812 */ /* 0x000fc600078ec0ff */
[----:B------:R-:W-:Y:S01]  /*1200*/  IMAD.SHL.U32 R0, R20, 0x40, RZ ;  /* 0x0000004014007824 */ /* 0x000fe200078e00ff */
[----:B------:R-:W-:Y:S01]  /*1210*/  STL.64 [R1+0x58], R10 ;  /* 0x0000580a01007387 */ /* 0x000fe20000100a00 */
[----:B------:R-:W-:Y:S02]  /*1220*/  IMAD.IADD R16, R13, 0x1, -R16 ;  /* 0x000000010d107824 */ /* 0x000fe400078e0a10 */
[----:B------:R-:W-:Y:S01]  /*1230*/  IMAD.MOV.U32 R26, RZ, RZ, R10 ;  /* 0x000000ffff1a7224 */ /* 0x000fe200078e000a */
[----:B------:R-:W-:-:S04]  /*1240*/  LOP3.LUT R0, R0, 0xc0, RZ, 0xc0, !PT ;  /* 0x000000c000007812 */ /* 0x000fc800078ec0ff */
[----:B------:R-:W-:Y:S02]  /*1250*/  LOP3.LUT R15, R0, 0x8, R15, 0xf8, !PT ;  /* 0x00000008000f7812 */ /* 0x000fe400078ef80f */
[----:B------:R-:W-:Y:S01]  /*1260*/  SHF.R.U32.HI R14, RZ, 0x3, R0 ;  /* 0x00000003ff0e7819 */ /* 0x000fe20000011600 */
[----:B---3--:R-:W-:-:S03]  /*1270*/  IMAD.WIDE.U32 R2, R159, UR10, R164 ;  /* 0x0000000a9f027c25 */ /* 0x008fc6000f8e00a4 */
[----:B------:R-:W-:Y:S01]  /*1280*/  LOP3.LUT R14, R15, R14, RZ, 0x3c, !PT ;  /* 0x0000000e0f0e7212 */ /* 0x000fe200078e3cff */
[----:B------:R-:W-:Y:S01]  /*1290*/  IMAD.IADD R12, R3, 0x1, R23 ;  /* 0x00000001030c7824 */ /* 0x000fe200078e0217 */
[----:B------:R-:W-:Y:S01]  /*12a0*/  @!P6 LEA R4, P2, R2, c[0x0][0x168], 0x1 ;  /* 0x00005a000204ea11 */ /* 0x000fe200078408ff */
[----:B------:R-:W-:Y:S02]  /*12b0*/  IMAD R0, R18, c[0x0][0x1b8], RZ ;  /* 0x00006e0012007a24 */ /* 0x000fe400078e02ff */
[----:B--2---:R-:W-:Y:S01]  /*12c0*/  IMAD R7, R21, 0x8, R19 ;  /* 0x0000000815077824 */ /* 0x004fe200078e0213 */
[C---:B------:R-:W-:Y:S02]  /*12d0*/  @!P6 LEA.HI.X R5, R2.reuse, c[0x0][0x16c], R12, 0x1, P2 ;  /* 0x00005b000205ea11 */ /* 0x040fe400010f0c0c */
[----:B------:R-:W-:-:S03]  /*12e0*/  @!P5 IADD3 R3, P2, R2, UR6, RZ ;  /* 0x000000060203dc10 */ /* 0x000fc6000ff5e0ff */
[----:B------:R2:W-:Y:S01]  /*12f0*/  @!P6 LDGSTS.E.BYPASS.LTC128B.128 [R226+0x6000], [R4.64] ;  /* 0x0600000004e2efae */ /* 0x0005e2000b901d4e */
[----:B------:R-:W-:Y:S01]  /*1300*/  @!P5 IADD3.X R13, R12, UR7, RZ, P2, !PT ;  /* 0x000000070c0ddc10 */ /* 0x000fe200097fe4ff */
[----:B------:R-:W-:Y:S01]  /*1310*/  IMAD R12, R17, c[0x0][0x1bc], R0 ;  /* 0x00006f00110c7a24 */ /* 0x000fe200078e0200 */
[C---:B------:R-:W-:Y:S01]  /*1320*/  @!P5 LEA R2, P2, R3.reuse, c[0x0][0x168], 0x1 ;  /* 0x00005a000302da11 */ /* 0x040fe200078408ff */
[----:B------:R2:W-:Y:S01]  /*1330*/  @!P6 LDGSTS.E.BYPASS.LTC128B.128 [R226+0x7000], [R4.64+0x40] ;  /* 0x0700004004e2efae */ /* 0x0005e2000b901d4e */
[----:B------:R-:W-:Y:S02]  /*1340*/  IMAD.SHL.U32 R0, R16, 0x40, RZ ;  /* 0x0000004010007824 */ /* 0x000fe400078e00ff */
[----:B------:R-:W-:Y:S01]  /*1350*/  @!P5 LEA.HI.X R3, R3, c[0x0][0x16c], R13, 0x1, P2 ;  /* 0x00005b000303da11 */ /* 0x000fe200010f0c0d */
[----:B------:R2:W-:Y:S01]  /*1360*/  @!P6 LDGSTS.E.BYPASS.LTC128B.128 [R226+0x8000], [R4.64+0x80] ;  /* 0x0800008004e2efae */ /* 0x0005e2000b901d4e */
[----:B------:R-:W-:Y:S01]  /*1370*/  IMAD.IADD R27, R11, 0x1, R12 ;  /* 0x000000010b1b7824 */ /* 0x000fe200078e020c */
[----:B------:R-:W-:-:S02]  /*1380*/  LOP3.LUT R0, R0, 0xc0, RZ, 0xc0, !PT ;  /* 0x000000c000007812 */ /* 0x000fc400078ec0ff */
[----:B------:R3:W-:Y:S04]  /*1390*/  @!P5 LDGSTS.E.BYPASS.LTC128B.128 [R226+0x6800], [R2.64] ;  /* 0x0680000002e2dfae */ /* 0x0007e8000b901d4e */
[----:B------:R3:W-:Y:S04]  /*13a0*/  @!P5 LDGSTS.E.BYPASS.LTC128B.128 [R226+0x7800], [R2.64+0x40] ;  /* 0x0780004002e2dfae */ /* 0x0007e8000b901d4e */
[----:B------:R3:W-:Y:S04]  /*13b0*/  @!P5 LDGSTS.E.BYPASS.LTC128B.128 [R226+0x8800], [R2.64+0x80] ;  /* 0x0880008002e2dfae */ /* 0x0007e8000b901d4e */
[----:B------:R-:W0:Y:S04]  /*13c0*/  LDGDEPBAR ;  /* 0x00000000000079af */ /* 0x000e280000000000 */
[----:B------:R-:W-:Y:S01]  /*13d0*/  STL.64 [R1], R26 ;  /* 0x0000001a01007387 */ /* 0x000fe20000100a00 */
[----:B--2---:R-:W-:-:S02]  /*13e0*/  IMAD.SHL.U32 R5, R22, 0x20, RZ ;  /* 0x0000002016057824 */ /* 0x004fc400078e00ff */
[----:B------:R-:W-:-:S03]  /*13f0*/  IMAD.SHL.U32 R4, R21, 0x8, RZ ;  /* 0x0000000815047824 */ /* 0x000fc600078e00ff */
[----:B------:R-:W-:Y:S02]  /*1400*/  LOP3.LUT R102, R5, 0xffffff00, RZ, 0xc0, !PT ;  /* 0xffffff0005667812 */ /* 0x000fe400078ec0ff */
[----:B------:R-:W-:Y:S02]  /*1410*/  LOP3.LUT R6, R0, 0x8, R4, 0xf8, !PT ;  /* 0x0000000800067812 */ /* 0x000fe400078ef804 */
[----:B------:R-:W-:Y:S01]  /*1420*/  SHF.R.U32.HI R5, RZ, 0x3, R0 ;  /* 0x00000003ff057819 */ /* 0x000fe20000011600 */
[----:B-1----:R-:W-:Y:S02]  /*1430*/  IMAD R8, R158, 0x200, R102 ;  /* 0x000002009e087824 */ /* 0x002fe400078e0266 */
[----:B---3--:R-:W-:Y:S01]  /*1440*/  IMAD.WIDE.U32 R2, R159, UR12, R26 ;  /* 0x0000000c9f027c25 */ /* 0x008fe2000f8e001a */
[----:B------:R-:W-:-:S04]  /*1450*/  DEPBAR.LE SB0, 0x0 ;  /* 0x000080000000791a */ /* 0x000fc80000000000 */
[----:B------:R-:W-:Y:S01]  /*1460*/  BAR.SYNC.DEFER_BLOCKING 0x0 ;  /* 0x0000000000007b1d */ /* 0x000fe20000010000 */
[----:B------:R-:W-:Y:S01]  /*1470*/  IMAD.IADD R0, R3, 0x1, R25 ;  /* 0x0000000103007824 */ /* 0x000fe200078e0219 */
[C---:B------:R-:W-:Y:S01]  /*1480*/  @!P4 LEA R4, P1, R2.reuse, c[0x0][0x170], 0x1 ;  /* 0x00005c000204ca11 */ /* 0x040fe200078208ff */
[----:B------:R-:W-:Y:S01]  /*1490*/  IMAD R8, R103, 0x20, R8 ;  /* 0x0000002067087824 */ /* 0x000fe200078e0208 */
[----:B------:R-:W-:Y:S02]  /*14a0*/  @!P3 IADD3 R3, P0, R2, UR4, RZ ;  /* 0x000000040203bc10 */ /* 0x000fe4000ff1e0ff */
[----:B------:R-:W-:Y:S02]  /*14b0*/  LOP3.LUT R157, R6, R5, RZ, 0x3c, !PT ;  /* 0x00000005069d7212 */ /* 0x000fe400078e3cff */
[----:B------:R-:W-:Y:S02]  /*14c0*/  @!P4 LEA.HI.X R5, R2, c[0x0][0x174], R0, 0x1, P1 ;  /* 0x00005d000205ca11 */ /* 0x000fe400008f0c00 */
[----:B------:R-:W-:Y:S01]  /*14d0*/  @!P3 IADD3.X R2, R0, UR5, RZ, P0, !PT ;  /* 0x000000050002bc10 */ /* 0x000fe200087fe4ff */
[----:B------:R-:W-:Y:S01]  /*14e0*/  IMAD.U32 R0, R7, 0x20, R14 ;  /* 0x0000002007007824 */ /* 0x000fe200078e000e */
[----:B------:R-:W-:-:S02]  /*14f0*/  @!P3 LEA R6, P0, R3, c[0x0][0x170], 0x1 ;  /* 0x00005c000306ba11 */ /* 0x000fc400078008ff */
[----:B------:R-:W-:Y:S01]  /*1500*/  LOP3.LUT P1, RZ, R16, 0x2, RZ, 0xc0, !PT ;  /* 0x0000000210ff7812 */ /* 0x000fe2000782c0ff */
[----:B------:R-:W-:Y:S01]  /*1510*/  IMAD.SHL.U32 R221, R0, 0x2, RZ ;  /* 0x0000000200dd7824 */ /* 0x000fe200078e00ff */
[----:B------:R-:W-:Y:S01]  /*1520*/  @!P3 LEA.HI.X R7, R3, c[0x0][0x174], R2, 0x1, P0 ;  /* 0x00005d000307ba11 */ /* 0x000fe200000f0c02 */
[----:B------:R-:W-:Y:S01]  /*1530*/  IMAD.IADD R2, R157, 0x1, R8 ;  /* 0x000000019d027824 */ /* 0x000fe200078e0208 */
[----:B------:R-:W-:-:S03]  /*1540*/  LOP3.LUT P0, RZ, R20, 0x2, RZ, 0xc0, !PT ;  /* 0x0000000214ff7812 */ /* 0x000fc6000780c0ff */
[----:B------:R-:W-:Y:S02]  /*1550*/  IMAD.SHL.U32 R224, R2, 0x2, RZ ;  /* 0x0000000202e07824 */ /* 0x000fe400078e00ff */
[----:B------:R-:W-:Y:S01]  /*1560*/  IMAD.MOV.U32 R2, RZ, RZ, 0x10 ;  /* 0x00000010ff027424 */ /* 0x000fe200078e00ff */
[----:B------:R-:W-:Y:S04]  /*1570*/  @P4 STS [R226+0x9000], RZ ;  /* 0x009000ffe2004388 */ /* 0x000fe80000000800 */
[----:B------:R-:W-:Y:S01]  /*1580*/  @P4 STS [R226+0x9004], RZ ;  /* 0x009004ffe2004388 */ /* 0x000fe20000000800 */
[C---:B------:R-:W-:Y:S02]  /*1590*/  SEL R0, R2.reuse, 0xfffffff0, !P0 ;  /* 0xfffffff002007807 */ /* 0x040fe40004000000 */
[----:B------:R-:W-:Y:S01]  /*15a0*/  SEL R2, R2, 0xfffffff0, !P1 ;  /* 0xfffffff002027807 */ /* 0x000fe20004800000 */
[----:B------:R-:W-:Y:S02]  /*15b0*/  @P4 STS.64 [R226+0x9008], RZ ;  /* 0x009008ffe2004388 */ /* 0x000fe40000000a00 */
[----:B------:R-:W-:-:S02]  /*15c0*/  IMAD R223, R0, 0x2, R221 ;  /* 0x0000000200df7824 */ /* 0x000fc400078e02dd */
[----:B------:R-:W-:Y:S01]  /*15d0*/  @P4 STS.128 [R226+0xa000], RZ ;  /* 0x00a000ffe2004388 */ /* 0x000fe20000000c00 */
[----:B------:R-:W-:-:S03]  /*15e0*/  IMAD R225, R2, 0x2, R224 ;  /* 0x0000000202e17824 */ /* 0x000fc600078e02e0 */
        /* <DEDUP_REMOVED lines=17> */
[----:B------:R-:W2:Y:S04]  /*1700*/  LDSM.16.M88.4 R8, [R224] ;  /* 0x00000000e008783b */ /* 0x000ea80000000200 */
[----:B------:R-:W-:Y:S04]  /*1710*/  LDSM.16.M88.4 R32, [R223+0x6000] ;  /* 0x00600000df20783b */ /* 0x000fe80000000200 */
[----:B------:R-:W-:Y:S04]  /*1720*/  LDSM.16.M88.4 R28, [R225] ;  /* 0x00000000e11c783b */ /* 0x000fe80000000200 */
[----:B------:R-:W-:Y:S04]  /*1730*/  LDSM.16.M88.4 R24, [R225+0x1000] ;  /* 0x00100000e118783b */ /* 0x000fe80000000200 */
[----:B------:R-:W-:Y:S04]  /*1740*/  LDSM.16.M88.4 R48, [R221+0x7000] ;  /* 0x00700000dd30783b */ /* 0x000fe80000000200 */
[----:B-1----:R-:W1:Y:S04]  /*1750*/  LDSM.16.M88.4 R4, [R224+0x1000] ;  /* 0x00100000e004783b */ /* 0x002e680000000200 */
[----:B------:R-:W3:Y:S04]  /*1760*/  LDSM.16.M88.4 R20, [R224+0x2000] ;  /* 0x00200000e014783b */ /* 0x000ee80000000200 */
[----:B------:R-:W4:Y:S04]  /*1770*/  LDSM.16.M88.4 R16, [R224+0x3000] ;  /* 0x00300000e010783b */ /* 0x000f280000000200 */
[----:B------:R-:W5:Y:S04]  /*1780*/  LDSM.16.M88.4 R72, [R221+0x6400] ;  /* 0x00640000dd48783b */ /* 0x000f680000000200 */
[----:B------:R-:W3:Y:S01]  /*1790*/  LDSM.16.M88.4 R80, [R221+0x6800] ;  /* 0x00680000dd50783b */ /* 0x000ee20000000200 */
[C---:B--2---:R-:W-:Y:S03]  /*17a0*/  HMMA.16816.F32 R36, R8.reuse, R12, RZ ;  /* 0x0000000c0824723c */ /* 0x044fe600000018ff */
[----:B------:R-:W2:Y:S04]  /*17b0*/  LDSM.16.M88.4 R76, [R221+0x6c00] ;  /* 0x006c0000dd4c783b */ /* 0x000ea80000000200 */
[----:B------:R-:W-:Y:S01]  /*17c0*/  LDSM.16.M88.4 R68, [R223+0x7000] ;  /* 0x00700000df44783b */ /* 0x000fe20000000200 */
[----:B------:R-:W-:Y:S03]  /*17d0*/  HMMA.16816.F32 R44, R8, R14, RZ ;  /* 0x0000000e082c723c */ /* 0x000fe600000018ff */
[----:B------:R-:W-:Y:S04]  /*17e0*/  LDSM.16.M88.4 R56, [R221+0x8000] ;  /* 0x00800000dd38783b */ /* 0x000fe80000000200 */
[----:B------:R-:W-:Y:S04]  /*17f0*/  LDSM.16.M88.4 R64, [R223+0x6400] ;  /* 0x00640000df40783b */ /* 0x000fe80000000200 */
[----:B------:R-:W-:Y:S01]  /*1800*/  LDSM.16.M88.4 R60, [R223+0x6800] ;  /* 0x00680000df3c783b */ /* 0x000fe20000000200 */
[----:B-1----:R-:W-:Y:S03]  /*1810*/  HMMA.16816.F32 R40, R4, R12, RZ ;  /* 0x0000000c0428723c */ /* 0x002fe600000018ff */
[----:B------:R-:W-:Y:S04]  /*1820*/  LDSM.16.M88.4 R88, [R223+0x8000] ;  /* 0x00800000df58783b */ /* 0x000fe80000000200 */
[----:B------:R-:W0:Y:S01]  /*1830*/  LDGDEPBAR ;  /* 0x00000000000079af */ /* 0x000e220000000000 */
[----:B------:R-:W-:Y:S08]  /*1840*/  HMMA.16816.F32 R36, R28, R32, R36 ;  /* 0x000000201c24723c */ /* 0x000ff00000001824 */
[----:B------:R-:W-:Y:S01]  /*1850*/  HMMA.16816.F32 R52, R4, R14, RZ ;  /* 0x0000000e0434723c */ /* 0x000fe200000018ff */
[----:B------:R-:W1:Y:S07]  /*1860*/  LDSM.16.M88.4 R12, [R225+0x2000] ;  /* 0x00200000e10c783b */ /* 0x000e6e0000000200 */
[----:B------:R-:W-:Y:S08]  /*1870*/  HMMA.16816.F32 R40, R24, R32, R40 ;  /* 0x000000201828723c */ /* 0x000ff00000001828 */
[----:B------:R-:W-:Y:S01]  /*1880*/  HMMA.16816.F32 R96, R28, R34, R44 ;  /* 0x000000221c60723c */ /* 0x000fe2000000182c */
[----:B------:R-:W1:Y:S07]  /*1890*/  LDSM.16.M88.4 R44, [R225+0x3000] ;  /* 0x00300000e12c783b */ /* 0x000e6e0000000200 */
[-C--:B---3--:R-:W-:Y:S08]  /*18a0*/  HMMA.16816.F32 R36, R20, R48.reuse, R36 ;  /* 0x000000301424723c */ /* 0x088ff00000001824 */
[----:B----4-:R-:W-:Y:S01]  /*18b0*/  HMMA.16816.F32 R92, R16, R48, R40 ;  /* 0x00000030105c723c */ /* 0x010fe20000001828 */
[----:B------:R-:W3:Y:S07]  /*18c0*/  LDSM.16.M88.4 R40, [R224+0x4000] ;  /* 0x00400000e028783b */ /* 0x000eee0000000200 */
[----:B------:R-:W-:Y:S01]  /*18d0*/  HMMA.16816.F32 R112, R24, R34, R52 ;  /* 0x000000221870723c */ /* 0x000fe20000001834 */
[----:B------:R-:W4:Y:S04]  /*18e0*/  LDSM.16.M88.4 R52, [R223+0x6c00] ;  /* 0x006c0000df34783b */ /* 0x000f280000000200 */
[----:B------:R-:W-:Y:S03]  /*18f0*/  LDSM.16.M88.4 R32, [R225+0x4000] ;  /* 0x00400000e120783b */ /* 0x000fe60000000200 */
[C---:B-----5:R-:W-:Y:S08]  /*1900*/  HMMA.16816.F32 R84, R4.reuse, R72, RZ ;  /* 0x000000480454723c */ /* 0x060ff000000018ff */
[C---:B------:R-:W-:Y:S08]  /*1910*/  HMMA.16816.F32 R120, R4.reuse, R80, RZ ;  /* 0x000000500478723c */ /* 0x040ff000000018ff */
[C---:B--2---:R-:W-:Y:S08]  /*1920*/  HMMA.16816.F32 R124, R4.reuse, R76, RZ ;  /* 0x0000004c047c723c */ /* 0x044ff000000018ff */
[C---:B------:R-:W-:Y:S08]  /*1930*/  HMMA.16816.F32 R128, R4.reuse, R74, RZ ;  /* 0x0000004a0480723c */ /* 0x040ff000000018ff */
[C---:B------:R-:W-:Y:S08]  /*1940*/  HMMA.16816.F32 R132, R4.reuse, R82, RZ ;  /* 0x000000520484723c */ /* 0x040ff000000018ff */
[----:B------:R-:W-:Y:S08]  /*1950*/  HMMA.16816.F32 R116, R4, R78, RZ ;  /* 0x0000004e0474723c */ /* 0x000ff000000018ff */
[----:B-1----:R-:W-:Y:S01]  /*1960*/  HMMA.16816.F32 R4, R12, R68, R36 ;  /* 0x000000440c04723c */ /* 0x002fe20000001824 */
[----:B------:R-:W1:Y:S07]  /*1970*/  LDSM.16.M88.4 R36, [R224+0x5000] ;  /* 0x00500000e024783b */ /* 0x000e6e0000000200 */
[C---:B------:R-:W-:Y:S08]  /*1980*/  HMMA.16816.F32 R108, R8.reuse, R72, RZ ;  /* 0x00000048086c723c */ /* 0x040ff000000018ff */
[C---:B------:R-:W-:Y:S08]  /*1990*/  HMMA.16816.F32 R148, R8.reuse, R74, RZ ;  /* 0x0000004a0894723c */ /* 0x040ff000000018ff */
[C---:B------:R-:W-:Y:S08]  /*19a0*/  HMMA.16816.F32 R104, R8.reuse, R80, RZ ;  /* 0x000000500868723c */ /* 0x040ff000000018ff */
[C---:B------:R-:W-:Y:S08]  /*19b0*/  HMMA.16816.F32 R144, R8.reuse, R82, RZ ;  /* 0x000000520890723c */ /* 0x040ff000000018ff */
[C---:B------:R-:W-:Y:S08]  /*19c0*/  HMMA.16816.F32 R140, R8.reuse, R76, RZ ;  /* 0x0000004c088c723c */ /* 0x040ff000000018ff */
[----:B------:R-:W-:Y:S08]  /*19d0*/  HMMA.16816.F32 R136, R8, R78, RZ ;  /* 0x0000004e0888723c */ /* 0x000ff000000018ff */
[-C--:B------:R-:W-:Y:S08]  /*19e0*/  HMMA.16816.F32 R112, R16, R50.reuse, R112 ;  /* 0x000000321070723c */ /* 0x080ff00000001870 */
[----:B------:R-:W-:Y:S01]  /*19f0*/  HMMA.16816.F32 R72, R20, R50, R96 ;  /* 0x000000321448723c */ /* 0x000fe20000001860 */
[----:B------:R-:W2:Y:S07]  /*1a00*/  LDSM.16.M88.4 R48, [R221+0x7400] ;  /* 0x00740000dd30783b */ /* 0x000eae0000000200 */
[----:B------:R-:W-:Y:S08]  /*1a10*/  HMMA.16816.F32 R8, R44, R68, R92 ;  /* 0x000000442c08723c */ /* 0x000ff0000000185c */
[----:B---3--:R-:W-:Y:S01]  /*1a20*/  HMMA.16816.F32 R76, R40, R56, R4 ;  /* 0x00000038284c723c */ /* 0x008fe20000001804 */
[----:B------:R-:W3:Y:S07]  /*1a30*/  LDSM.16.M88.4 R4, [R225+0x5000] ;  /* 0x00500000e104783b */ /* 0x000eee0000000200 */
[----:B------:R-:W-:Y:S08]  /*1a40*/  HMMA.16816.F32 R80, R28, R64, R108 ;  /* 0x000000401c50723c */ /* 0x000ff0000000186c */
[C---:B------:R-:W-:Y:S08]  /*1a50*/  HMMA.16816.F32 R152, R24.reuse, R60, R120 ;  /* 0x0000003c1898723c */ /* 0x040ff00000001878 */
[C---:B------:R-:W-:Y:S08]  /*1a60*/  HMMA.16816.F32 R96, R24.reuse, R64, R84 ;  /* 0x000000401860723c */ /* 0x040ff00000001854 */
[C---:B----4-:R-:W-:Y:S08]  /*1a70*/  HMMA.16816.F32 R124, R24.reuse, R52, R124 ;  /* 0x00000034187c723c */ /* 0x050ff0000000187c */
[C---:B------:R-:W-:Y:S08]  /*1a80*/  HMMA.16816.F32 R120, R24.reuse, R66, R128 ;  /* 0x000000421878723c */ /* 0x040ff00000001880 */
[C---:B------:R-:W-:Y:S08]  /*1a90*/  HMMA.16816.F32 R132, R24.reuse, R62, R132 ;  /* 0x0000003e1884723c */ /* 0x040ff00000001884 */
[----:B------:R-:W-:Y:S01]  /*1aa0*/  HMMA.16816.F32 R116, R24, R54, R116 ;  /* 0x000000361874723c */ /* 0x000fe20000001874 */
[----:B------:R-:W4:Y:S07]  /*1ab0*/  LDSM.16.M88.4 R24, [R223+0x7400] ;  /* 0x00740000df18783b */ /* 0x000f2e0000000200 */
[----:B-1----:R-:W-:Y:S08]  /*1ac0*/  HMMA.16816.F32 R8, R36, R56, R8 ;  /* 0x000000382408723c */ /* 0x002ff00000001808 */
[----:B------:R-:W-:Y:S08]  /*1ad0*/  HMMA.16816.F32 R72, R12, R70, R72 ;  /* 0x000000460c48723c */ /* 0x000ff00000001848 */
[----:B------:R-:W-:Y:S08]  /*1ae0*/  HMMA.16816.F32 R84, R32, R88, R76 ;  /* 0x000000582054723c */ /* 0x000ff0000000184c */
[C---:B------:R-:W-:Y:S08]  /*1af0*/  HMMA.16816.F32 R140, R28.reuse, R52, R140 ;  /* 0x000000341c8c723c */ /* 0x040ff0000000188c */
[----:B------:R-:W-:Y:S08]  /*1b00*/  HMMA.16816.F32 R136, R28, R54, R136 ;  /* 0x000000361c88723c */ /* 0x000ff00000001888 */
[----:B--2---:R-:W-:Y:S01]  /*1b10*/  HMMA.16816.F32 R52, R20, R48, R80 ;  /* 0x000000301434723c */ /* 0x004fe20000001850 */
[----:B------:R-:W-:-:S04]  /*1b20*/  FMUL.FTZ R0, R84, c[0x0][0x2ec] ;  /* 0x0000bb0054007a20 */ /* 0x000fc80000410000 */
[----:B------:R1:W-:Y:S03]  /*1b30*/  MUFU.TANH R129, R0 ;  /* 0x0000000000817308 */ /* 0x0003e60000002400 */
[----:B------:R-:W-:Y:S08]  /*1b40*/  HMMA.16816.F32 R68, R44, R70, R112 ;  /* 0x000000462c44723c */ /* 0x000ff00000001870 */
[----:B------:R-:W-:Y:S01]  /*1b50*/  HMMA.16816.F32 R104, R28, R60, R104 ;  /* 0x0000003c1c68723c */ /* 0x000fe20000001868 */
[----:B-1----:R-:W-:-:S07]  /*1b60*/  FMUL.FTZ R0, R85, c[0x0][0x2ec] ;  /* 0x0000bb0055007a20 */ /* 0x002fce0000410000 */
[C---:B------:R-:W-:Y:S01]  /*1b70*/  HMMA.16816.F32 R92, R28.reuse, R66, R148 ;  /* 0x000000421c5c723c */ /* 0x040fe20000001894 */
[----:B------:R1:W-:Y:S07]  /*1b80*/  MUFU.TANH R128, R0 ;  /* 0x0000000000807308 */ /* 0x0003ee0000002400 */
[----:B------:R-:W-:Y:S08]  /*1b90*/  HMMA.16816.F32 R144, R28, R62, R144 ;  /* 0x0000003e1c90723c */ /* 0x000ff00000001890 */
[----:B---3--:R-:W-:Y:S01]  /*1ba0*/  HMMA.16816.F32 R76, R4, R88, R8 ;  /* 0x00000058044c723c */ /* 0x008fe20000001808 */
[----:B------:R-:W2:Y:S01]  /*1bb0*/  LDSM.16.M88.4 R8, [R221+0x8400] ;  /* 0x00840000dd08783b */ /* 0x000ea20000000200 */
[----:B-1----:R-:W-:-:S06]  /*1bc0*/  FMUL.FTZ R0, R86, c[0x0][0x2ec] ;  /* 0x0000bb0056007a20 */ /* 0x002fcc0000410000 */
[----:B------:R-:W-:Y:S08]  /*1bd0*/  HMMA.16816.F32 R28, R40, R58, R72 ;  /* 0x0000003a281c723c */ /* 0x000ff00000001848 */
[----:B------:R-:W-:Y:S08]  /*1be0*/  HMMA.16816.F32 R80, R16, R48, R96 ;  /* 0x000000301050723c */ /* 0x000ff00000001860 */
[----:B----4-:R-:W-:Y:S01]  /*1bf0*/  HMMA.16816.F32 R60, R12, R24, R52 ;  /* 0x000000180c3c723c */ /* 0x010fe20000001834 */
[----:B------:R-:W1:Y:S07]  /*1c00*/  LDSM.16.M88.4 R52, [R223+0x8400] ;  /* 0x00840000df34783b */ /* 0x000e6e0000000200 */
[----:B------:R-:W-:Y:S08]  /*1c10*/  HMMA.16816.F32 R68, R36, R58, R68 ;  /* 0x0000003a2444723c */ /* 0x000ff00000001844 */
[----:B------:R-:W-:Y:S01]  /*1c20*/  HMMA.16816.F32 R72, R16, R50, R120 ;  /* 0x000000321048723c */ /* 0x000fe20000001878 */
[----:B------:R3:W-:Y:S07]  /*1c30*/  MUFU.TANH R122, R0 ;  /* 0x00000000007a7308 */ /* 0x0007ee0000002400 */
[----:B------:R-:W-:Y:S08]  /*1c40*/  HMMA.16816.F32 R64, R32, R90, R28 ;  /* 0x0000005a2040723c */ /* 0x000ff0000000181c */
[----:B------:R-:W-:Y:S01]  /*1c50*/  HMMA.16816.F32 R56, R20, R50, R92 ;  /* 0x000000321438723c */ /* 0x000fe2000000185c */
[----:B---3--:R-:W-:Y:S01]  /*1c60*/  FMUL.FTZ R0, R87, c[0x0][0x2ec] ;  /* 0x0000bb0057007a20 */ /* 0x008fe20000410000 */
[----:B------:R-:W3:Y:S03]  /*1c70*/  LDSM.16.M88.4 R48, [R221+0x7800] ;  /* 0x00780000dd30783b */ /* 0x000ee60000000200 */
[----:B------:R4:W5:Y:S03]  /*1c80*/  MUFU.TANH R115, R0 ;  /* 0x0000000000737308 */ /* 0x0009660000002400 */
[----:B------:R-:W-:Y:S08]  /*1c90*/  HMMA.16816.F32 R28, R44, R24, R80 ;  /* 0x000000182c1c723c */ /* 0x000ff00000001850 */
[----:B--2---:R-:W-:Y:S01]  /*1ca0*/  HMMA.16816.F32 R60, R40, R8, R60 ;  /* 0x00000008283c723c */ /* 0x004fe2000000183c */
[----:B----4-:R-:W-:-:S07]  /*1cb0*/  FMUL.FTZ R0, R76, c[0x0][0x2ec] ;  /* 0x0000bb004c007a20 */ /* 0x010fce0000410000 */
[----:B------:R-:W-:Y:S01]  /*1cc0*/  HMMA.16816.F32 R80, R4, R90, R68 ;  /* 0x0000005a0450723c */ /* 0x000fe20000001844 */
[----:B------:R2:W-:Y:S07]  /*1cd0*/  MUFU.TANH R121, R0 ;  /* 0x0000000000797308 */ /* 0x0005ee0000002400 */
[-C--:B------:R-:W-:Y:S08]  /*1ce0*/  HMMA.16816.F32 R68, R44, R26.reuse, R72 ;  /* 0x0000001a2c44723c */ /* 0x080ff00000001848 */
[----:B------:R-:W-:Y:S01]  /*1cf0*/  HMMA.16816.F32 R56, R12, R26, R56 ;  /* 0x0000001a0c38723c */ /* 0x000fe20000001838 */
[----:B--2---:R-:W-:-:S04]  /*1d00*/  FMUL.FTZ R0, R77, c[0x0][0x2ec] ;  /* 0x0000bb004d007a20 */ /* 0x004fc80000410000 */
[----:B------:R2:W4:Y:S03]  /*1d10*/  MUFU.TANH R114, R0 ;  /* 0x0000000000727308 */ /* 0x0005260000002400 */
[----:B------:R-:W-:Y:S01]  /*1d20*/  HMMA.16816.F32 R24, R36, R8, R28 ;  /* 0x000000082418723c */ /* 0x000fe2000000181c */
[----:B------:R-:W4:Y:S07]  /*1d30*/  LDSM.16.M88.4 R28, [R223+0x7800] ;  /* 0x00780000df1c783b */ /* 0x000f2e0000000200 */
[----:B-1----:R-:W-:Y:S01]  /*1d40*/  HMMA.16816.F32 R60, R32, R52, R60 ;  /* 0x00000034203c723c */ /* 0x002fe2000000183c */
[----:B--2---:R-:W-:-:S07]  /*1d50*/  FMUL.FTZ R0, R78, c[0x0][0x2ec] ;  /* 0x0000bb004e007a20 */ /* 0x004fce0000410000 */
[----:B------:R-:W-:Y:S01]  /*1d60*/  HMMA.16816.F32 R56, R40, R10, R56 ;  /* 0x0000000a2838723c */ /* 0x000fe20000001838 */
[----:B------:R1:W-:Y:S07]  /*1d70*/  MUFU.TANH R120, R0 ;  /* 0x0000000000787308 */ /* 0x0003ee0000002400 */
[----:B---3--:R-:W-:Y:S08]  /*1d80*/  HMMA.16816.F32 R84, R16, R48, R152 ;  /* 0x000000301054723c */ /* 0x008ff00000001898 */
[----:B------:R-:W-:Y:S01]  /*1d90*/  HMMA.16816.F32 R68, R36, R10, R68 ;  /* 0x0000000a2444723c */ /* 0x000fe20000001844 */
[----:B-1----:R-:W-:Y:S01]  /*1da0*/  FMUL.FTZ R0, R79, c[0x0][0x2ec] ;  /* 0x0000bb004f007a20 */ /* 0x002fe20000410000 */
[----:B------:R-:W-:Y:S03]  /*1db0*/  LDSM.16.M88.4 R8, [R221+0x7c00] ;  /* 0x007c0000dd08783b */ /* 0x000fe60000000200 */
[----:B------:R1:W2:Y:S03]  /*1dc0*/  MUFU.TANH R112, R0 ;  /* 0x0000000000707308 */ /* 0x0002a60000002400 */
[----:B------:R-:W-:Y:S01]  /*1dd0*/  HMMA.16816.F32 R76, R4, R52, R24 ;  /* 0x00000034044c723c */ /* 0x000fe20000001818 */
[----:B------:R-:W3:Y:S07]  /*1de0*/  LDSM.16.M88.4 R24, [R221+0x8800] ;  /* 0x00880000dd18783b */ /* 0x000eee0000000200 */
[----:B------:R-:W-:Y:S01]  /*1df0*/  HMMA.16816.F32 R72, R20, R50, R144 ;  /* 0x000000321448723c */ /* 0x000fe20000001890 */
[----:B-1----:R-:W-:-:S07]  /*1e00*/  FMUL.FTZ R0, R64, c[0x0][0x2ec] ;  /* 0x0000bb0040007a20 */ /* 0x002fce0000410000 */
[----:B------:R-:W-:Y:S01]  /*1e10*/  HMMA.16816.F32 R68, R4, R54, R68 ;  /* 0x000000360444723c */ /* 0x000fe20000001844 */
[----:B------:R1:W1:Y:S02]  /*1e20*/  MUFU.TANH R111, R0 ;  /* 0x00000000006f7308 */ /* 0x0002640000002400 */
[----:B-1----:R-:W-:-:S06]  /*1e30*/  FMUL.FTZ R0, R65, c[0x0][0x2ec] ;  /* 0x0000bb0041007a20 */ /* 0x002fcc0000410000 */
[----:B------:R1:W-:Y:S02]  /*1e40*/  MUFU.TANH R113, R0 ;  /* 0x0000000000717308 */ /* 0x0003e40000002400 */
[----:B-1----:R-:W-:-:S06]  /*1e50*/  FMUL.FTZ R0, R66, c[0x0][0x2ec] ;  /* 0x0000bb0042007a20 */ /* 0x002fcc0000410000 */
[----:B------:R1:W1:Y:S02]  /*1e60*/  MUFU.TANH R109, R0 ;  /* 0x00000000006d7308 */ /* 0x0002640000002400 */
[----:B-1----:R-:W-:Y:S02]  /*1e70*/  FMUL.FTZ R0, R67, c[0x0][0x2ec] ;  /* 0x0000bb0043007a20 */ /* 0x002fe40000410000 */
[----:B------:R-:W-:Y:S04]  /*1e80*/  HMMA.16816.F32 R64, R20, R48, R104 ;  /* 0x000000301440723c */ /* 0x000fe80000001868 */
[----:B------:R1:W-:Y:S02]  /*1e90*/  MUFU.TANH R110, R0 ;  /* 0x00000000006e7308 */ /* 0x0003e40000002400 */
[----:B-1----:R-:W-:-:S06]  /*1ea0*/  FMUL.FTZ R0, R80, c[0x0][0x2ec] ;  /* 0x0000bb0050007a20 */ /* 0x002fcc0000410000 */
[----:B------:R1:W1:Y:S11]  /*1eb0*/  MUFU.TANH R108, R0 ;  /* 0x00000000006c7308 */ /* 0x0002760000002400 */
[----:B------:R-:W-:Y:S01]  /*1ec0*/  @!UPT UIADD3 URZ, URZ, URZ, URZ ;  /* 0x0000003f3f3ff290 */ /* 0x000fe2000fffe03f */
[----:B----4-:R-:W-:Y:S01]  /*1ed0*/  HMMA.16816.F32 R64, R12, R28, R64 ;  /* 0x0000001c0c40723c */ /* 0x010fe20000001840 */
[----:B-1----:R-:W-:-:S04]  /*1ee0*/  FMUL.FTZ R0, R81, c[0x0][0x2ec] ;  /* 0x0000bb0051007a20 */ /* 0x002fc80000410000 */
[----:B------:R1:W-:Y:S02]  /*1ef0*/  MUFU.TANH R104, R0 ;  /* 0x0000000000687308 */ /* 0x0003e40000002400 */
[----:B-1----:R-:W-:-:S06]  /*1f00*/  FMUL.FTZ R0, R82, c[0x0][0x2ec] ;  /* 0x0000bb0052007a20 */ /* 0x002fcc0000410000 */
[----:B------:R1:W4:Y:S02]  /*1f10*/  MUFU.TANH R97, R0 ;  /* 0x0000000000617308 */ /* 0x0003240000002400 */
[----:B-1----:R-:W-:Y:S02]  /*1f20*/  FMUL.FTZ R0, R83, c[0x0][0x2ec] ;  /* 0x0000bb0053007a20 */ /* 0x002fe40000410000 */
[----:B------:R-:W-:Y:S01]  /*1f30*/  HMMA.16816.F32 R80, R16, R50, R132 ;  /* 0x000000321050723c */ /* 0x000fe20000001884 */
[----:B------:R-:W1:Y:S03]  /*1f40*/  LDSM.16.M88.4 R48, [R223+0x8800] ;  /* 0x00880000df30783b */ /* 0x000e660000000200 */
[----:B------:R2:W1:Y:S02]  /*1f50*/  MUFU.TANH R99, R0 ;  /* 0x0000000000637308 */ /* 0x0004640000002400 */
[----:B--2---:R-:W-:-:S06]  /*1f60*/  FMUL.FTZ R0, R60, c[0x0][0x2ec] ;  /* 0x0000bb003c007a20 */ /* 0x004fcc0000410000 */
[----:B------:R2:W1:Y:S02]  /*1f70*/  MUFU.TANH R96, R0 ;  /* 0x0000000000607308 */ /* 0x0004640000002400 */
[----:B--2---:R-:W-:-:S06]  /*1f80*/  FMUL.FTZ R0, R61, c[0x0][0x2ec] ;  /* 0x0000bb003d007a20 */ /* 0x004fcc0000410000 */
[----:B------:R2:W-:Y:S02]  /*1f90*/  MUFU.TANH R98, R0 ;  /* 0x0000000000627308 */ /* 0x0005e40000002400 */
[----:B--2---:R-:W-:-:S06]  /*1fa0*/  FMUL.FTZ R0, R62, c[0x0][0x2ec] ;  /* 0x0000bb003e007a20 */ /* 0x004fcc0000410000 */
[----:B------:R2:W1:Y:S02]  /*1fb0*/  MUFU.TANH R156, R0 ;  /* 0x00000000009c7308 */ /* 0x0004640000002400 */
[----:B--2---:R-:W-:Y:S02]  /*1fc0*/  FMUL.FTZ R0, R63, c[0x0][0x2ec] ;  /* 0x0000bb003f007a20 */ /* 0x004fe40000410000 */
[----:B------:R-:W-:Y:S04]  /*1fd0*/  HMMA.16816.F32 R60, R32, R54, R56 ;  /* 0x00000036203c723c */ /* 0x000fe80000001838 */
[----:B------:R2:W-:Y:S04]  /*1fe0*/  MUFU.TANH R169, R0 ;  /* 0x0000000000a97308 */ /* 0x0005e80000002400 */
[----:B------:R-:W-:Y:S08]  /*1ff0*/  HMMA.16816.F32 R56, R44, R28, R84 ;  /* 0x0000001c2c38723c */ /* 0x000ff00000001854 */
[----:B---3--:R-:W-:Y:S01]  /*2000*/  HMMA.16816.F32 R52, R40, R24, R64 ;  /* 0x000000182834723c */ /* 0x008fe20000001840 */
[----:B--2---:R-:W-:-:S04]  /*2010*/  FMUL.FTZ R0, R76, c[0x0][0x2ec] ;  /* 0x0000bb004c007a20 */ /* 0x004fc80000410000 */
[----:B------:R2:W3:Y:S03]  /*2020*/  MUFU.TANH R94, R0 ;  /* 0x00000000005e7308 */ /* 0x0004e60000002400 */
[----:B------:R-:W-:Y:S01]  /*2030*/  HMMA.16816.F32 R84, R16, R10, R116 ;  /* 0x0000000a1054723c */ /* 0x000fe20000001874 */
[----:B--2---:R-:W-:-:S04]  /*2040*/  FMUL.FTZ R0, R77, c[0x0][0x2ec] ;  /* 0x0000bb004d007a20 */ /* 0x004fc80000410000 */
[----:B------:R2:W-:Y:S02]  /*2050*/  MUFU.TANH R95, R0 ;  /* 0x00000000005f7308 */ /* 0x0005e40000002400 */
[----:B--2---:R-:W-:-:S06]  /*2060*/  FMUL.FTZ R0, R78, c[0x0][0x2ec] ;  /* 0x0000bb004e007a20 */ /* 0x004fcc0000410000 */
[----:B------:R2:W1:Y:S02]  /*2070*/  MUFU.TANH R105, R0 ;  /* 0x0000000000697308 */ /* 0x0004640000002400 */
[----:B--2---:R-:W-:Y:S02]  /*2080*/  FMUL.FTZ R0, R79, c[0x0][0x2ec] ;  /* 0x0000bb004f007a20 */ /* 0x004fe40000410000 */
[----:B------:R-:W-:Y:S04]  /*2090*/  HMMA.16816.F32 R76, R16, R8, R124 ;  /* 0x00000008104c723c */ /* 0x000fe8000000187c */
[----:B------:R2:W2:Y:S04]  /*20a0*/  MUFU.TANH R93, R0 ;  /* 0x00000000005d7308 */ /* 0x0004a80000002400 */
[----:B------:R-:W-:Y:S08]  /*20b0*/  HMMA.16816.F32 R16, R36, R24, R56 ;  /* 0x000000182410723c */ /* 0x000ff00000001838 */
[----:B-1----:R-:W-:Y:S01]  /*20c0*/  HMMA.16816.F32 R56, R32, R48, R52 ;  /* 0x000000302038723c */ /* 0x002fe20000001834 */
[----:B--2---:R-:W-:-:S04]  /*20d0*/  FMUL.FTZ R0, R60, c[0x0][0x2ec] ;  /* 0x0000bb003c007a20 */ /* 0x004fc80000410000 */
[----:B------:R1:W2:Y:S03]  /*20e0*/  MUFU.TANH R92, R0 ;  /* 0x00000000005c7308 */ /* 0x0002a60000002400 */
[-C--:B------:R-:W-:Y:S01]  /*20f0*/  HMMA.16816.F32 R52, R12, R30.reuse, R72 ;  /* 0x0000001e0c34723c */ /* 0x080fe20000001848 */
[----:B------:R-:W2:Y:S07]  /*2100*/  LDSM.16.M88.4 R72, [R223+0x7c00] ;  /* 0x007c0000df48783b */ /* 0x000eae0000000200 */
[----:B------:R-:W-:Y:S01]  /*2110*/  HMMA.16816.F32 R28, R44, R30, R80 ;  /* 0x0000001e2c1c723c */ /* 0x000fe20000001850 */
[----:B-1----:R-:W-:-:S07]  /*2120*/  FMUL.FTZ R0, R61, c[0x0][0x2ec] ;  /* 0x0000bb003d007a20 */ /* 0x002fce0000410000 */
[----:B------:R-:W-:Y:S01]  /*2130*/  HMMA.16816.F32 R64, R4, R48, R16 ;  /* 0x000000300440723c */ /* 0x000fe20000001810 */
[----:B------:R-:W-:Y:S01]  /*2140*/  FMUL.FTZ R3, R58, c[0x0][0x2ec] ;  /* 0x0000bb003a037a20 */ /* 0x000fe20000410000 */
[----:B------:R1:W-:Y:S06]  /*2150*/  MUFU.TANH R106, R0 ;  /* 0x00000000006a7308 */ /* 0x0003ec0000002400 */
[-C--:B------:R-:W-:Y:S01]  /*2160*/  HMMA.16816.F32 R16, R40, R26.reuse, R52 ;  /* 0x0000001a2810723c */ /* 0x080fe20000001834 */
[----:B------:R-:W2:Y:S01]  /*2170*/  LDSM.16.M88.4 R52, [R221+0x8c00] ;  /* 0x008c0000dd34783b */ /* 0x000ea20000000200 */
[----:B------:R3:W-:Y:S06]  /*2180*/  MUFU.TANH R186, R3 ;  /* 0x0000000300ba7308 */ /* 0x0007ec0000002400 */
[----:B------:R-:W-:Y:S01]  /*2190*/  HMMA.16816.F32 R28, R36, R26, R28 ;  /* 0x0000001a241c723c */ /* 0x000fe2000000181c */
[----:B-1----:R-:W-:-:S04]  /*21a0*/  FMUL.FTZ R0, R62, c[0x0][0x2ec] ;  /* 0x0000bb003e007a20 */ /* 0x002fc80000410000 */
[----:B------:R1:W1:Y:S01]  /*21b0*/  MUFU.TANH R91, R0 ;  /* 0x00000000005b7308 */ /* 0x0002620000002400 */
[----:B---3--:R-:W-:Y:S02]  /*21c0*/  IMAD R3, R158, 0x10, R162 ;  /* 0x000000109e037824 */ /* 0x008fe400078e02a2 */
[----:B-1----:R-:W-:Y:S02]  /*21d0*/  FMUL.FTZ R0, R63, c[0x0][0x2ec] ;  /* 0x0000bb003f007a20 */ /* 0x002fe40000410000 */
[C---:B------:R-:W-:Y:S03]  /*21e0*/  HMMA.16816.F32 R60, R20.reuse, R8, R140 ;  /* 0x00000008143c723c */ /* 0x040fe6000000188c */
[----:B------:R1:W-:Y:S04]  /*21f0*/  MUFU.TANH R107, R0 ;  /* 0x00000000006b7308 */ /* 0x0003e80000002400 */
[----:B------:R-:W-:Y:S01]  /*2200*/  FMUL.FTZ R8, R59, c[0x0][0x2ec] ;  /* 0x0000bb003b087a20 */ /* 0x000fe20000410000 */
[----:B------:R-:W-:Y:S03]  /*2210*/  HMMA.16816.F32 R20, R20, R10, R136 ;  /* 0x0000000a1414723c */ /* 0x000fe60000001888 */
[----:B------:R3:W-:Y:S04]  /*2220*/  MUFU.TANH R187, R8 ;  /* 0x0000000800bb7308 */ /* 0x0007e80000002400 */
[----:B------:R-:W-:-:S02]  /*2230*/  FMUL.FTZ R10, R67, c[0x0][0x2ec] ;  /* 0x0000bb00430a7a20 */ /* 0x000fc40000410000 */
[----:B-1----:R-:W-:Y:S02]  /*2240*/  FMUL.FTZ R0, R68, c[0x0][0x2ec] ;  /* 0x0000bb0044007a20 */ /* 0x002fe40000410000 */
[----:B------:R-:W-:Y:S01]  /*2250*/  MUFU.TANH R82, R10 ;  /* 0x0000000a00527308 */ /* 0x000fe20000002400 */
[----:B------:R-:W-:-:S04]  /*2260*/  IMAD R68, R103, 0x20, R102 ;  /* 0x0000002067447824 */ /* 0x000fc800078e0266 */
[----:B--2---:R-:W-:Y:S03]  /*2270*/  HMMA.16816.F32 R24, R12, R72, R60 ;  /* 0x000000480c18723c */ /* 0x004fe6000000183c */
[----:B------:R1:W2:Y:S01]  /*2280*/  MUFU.TANH R89, R0 ;  /* 0x0000000000597308 */ /* 0x0002a20000002400 */
[----:B---3--:R-:W-:-:S04]  /*2290*/  FMUL.FTZ R8, R64, c[0x0][0x2ec] ;  /* 0x0000bb0040087a20 */ /* 0x008fc80000410000 */
[----:B------:R-:W-:Y:S01]  /*22a0*/  HMMA.16816.F32 R60, R12, R74, R20 ;  /* 0x0000004a0c3c723c */ /* 0x000fe20000001814 */
[----:B------:R-:W3:Y:S01]  /*22b0*/  LDSM.16.M88.4 R20, [R223+0x8c00] ;  /* 0x008c0000df14783b */ /* 0x000ee20000000200 */
[----:B------:R-:W-:-:S04]  /*22c0*/  DEPBAR.LE SB0, 0x0 ;  /* 0x000080000000791a */ /* 0x000fc80000000000 */
[----:B------:R2:W-:Y:S01]  /*22d0*/  MUFU.TANH R171, R8 ;  /* 0x0000000800ab7308 */ /* 0x0005e20000002400 */
[----:B-1----:R-:W-:-:S07]  /*22e0*/  FMUL.FTZ R0, R69, c[0x0][0x2ec] ;  /* 0x0000bb0045007a20 */ /* 0x002fce0000410000 */
[----:B------:R1:W-:Y:S02]  /*22f0*/  MUFU.TANH R90, R0 ;  /* 0x00000000005a7308 */ /* 0x0003e40000002400 */
[----:B------:R-:W-:Y:S01]  /*2300*/  HMMA.16816.F32 R24, R40, R52, R24 ;  /* 0x000000342818723c */ /* 0x000fe20000001818 */
[----:B--2---:R-:W-:-:S07]  /*2310*/  FMUL.FTZ R8, R66, c[0x0][0x2ec] ;  /* 0x0000bb0042087a20 */ /* 0x004fce0000410000 */
[----:B------:R-:W-:Y:S01]  /*2320*/  HMMA.16816.F32 R40, R40, R54, R60 ;  /* 0x000000362828723c */ /* 0x000fe2000000183c */
[----:B------:R-:W-:Y:S01]  /*2330*/  MUFU.TANH R13, R8 ;  /* 0x00000008000d7308 */ /* 0x000fe20000002400 */
[----:B-1----:R-:W-:-:S07]  /*2340*/  FMUL.FTZ R0, R70, c[0x0][0x2ec] ;  /* 0x0000bb0046007a20 */ /* 0x002fce0000410000 */
[----:B------:R1:W2:Y:S07]  /*2350*/  MUFU.TANH R88, R0 ;  /* 0x0000000000587308 */ /* 0x0002ae0000002400 */
[----:B---3--:R-:W-:Y:S01]  /*2360*/  HMMA.16816.F32 R24, R32, R20, R24 ;  /* 0x000000142018723c */ /* 0x008fe20000001818 */
[----:B-1----:R-:W-:-:S04]  /*2370*/  FMUL.FTZ R0, R71, c[0x0][0x2ec] ;  /* 0x0000bb0047007a20 */ /* 0x002fc80000410000 */
[----:B------:R1:W-:Y:S11]  /*2380*/  MUFU.TANH R83, R0 ;  /* 0x0000000000537308 */ /* 0x0003f60000002400 */
[----:B------:R-:W-:Y:S08]  /*2390*/  @!UPT UIADD3 URZ, URZ, URZ, URZ ;  /* 0x0000003f3f3ff290 */ /* 0x000ff0000fffe03f */
[----:B------:R-:W-:Y:S02]  /*23a0*/  FMUL.FTZ R27, R27, c[0x0][0x2ec] ;  /* 0x0000bb001b1b7a20 */ /* 0x000fe40000410000 */
[----:B-1----:R-:W-:-:S04]  /*23b0*/  FMUL.FTZ R0, R56, c[0x0][0x2ec] ;  /* 0x0000bb0038007a20 */ /* 0x002fc80000410000 */
[----:B------:R-:W-:Y:S08]  /*23c0*/  MUFU.TANH R27, R27 ;  /* 0x0000001b001b7308 */ /* 0x000ff00000002400 */
[----:B------:R1:W-:Y:S02]  /*23d0*/  MUFU.TANH R184, R0 ;  /* 0x0000000000b87308 */ /* 0x0003e40000002400 */
[----:B-1----:R-:W-:-:S02]  /*23e0*/  FMUL.FTZ R0, R57, c[0x0][0x2ec] ;  /* 0x0000bb0039007a20 */ /* 0x002fc40000410000 */
[-C--:B------:R-:W-:Y:S04]  /*23f0*/  HMMA.16816.F32 R56, R32, R50.reuse, R16 ;  /* 0x000000322038723c */ /* 0x080fe80000001810 */
[----:B------:R1:W3:Y:S04]  /*2400*/  MUFU.TANH R181, R0 ;  /* 0x0000000000b57308 */ /* 0x0002e80000002400 */
[----:B------:R-:W-:Y:S08]  /*2410*/  HMMA.16816.F32 R48, R4, R50, R28 ;  /* 0x000000320430723c */ /* 0x000ff0000000181c */
[----:B------:R-:W-:Y:S01]  /*2420*/  HMMA.16816.F32 R28, R44, R72, R76 ;  /* 0x000000482c1c723c */ /* 0x000fe2000000184c */
[----:B-1----:R-:W-:-:S05]  /*2430*/  LOP3.LUT R0, R161, 0xffffffe0, RZ, 0xc0, !PT ;  /* 0xffffffe0a1007812 */ /* 0x002fca00078ec0ff */
[C---:B------:R-:W-:Y:S02]  /*2440*/  IMAD.IADD R0, R160.reuse, 0x1, -R0 ;  /* 0x00000001a0007824 */ /* 0x040fe400078e0a00 */
[----:B------:R-:W-:Y:S01]  /*2450*/  HMMA.16816.F32 R44, R44, R74, R84 ;  /* 0x0000004a2c2c723c */ /* 0x000fe20000001854 */
[----:B------:R-:W-:Y:S02]  /*2460*/  IMAD.SHL.U32 R160, R160, 0x2, RZ ;  /* 0x00000002a0a07824 */ /* 0x000fe400078e00ff */
[----:B------:R-:W-:-:S04]  /*2470*/  SHF.R.S32.HI R9, RZ, 0x1f, R0 ;  /* 0x0000001fff097819 */ /* 0x000fc80000011400 */
[----:B------:R-:W-:Y:S01]  /*2480*/  LEA.HI R0, R9, R0, RZ, 0x2 ;  /* 0x0000000009007211 */ /* 0x000fe200078f10ff */
[----:B------:R-:W-:Y:S01]  /*2490*/  FMUL.FTZ R12, R49, c[0x0][0x2ec] ;  /* 0x0000bb00310c7a20 */ /* 0x000fe20000410000 */
[----:B------:R-:W-:Y:S01]  /*24a0*/  LOP3.LUT R9, R160, 0x6, RZ, 0xc0, !PT ;  /* 0x00000006a0097812 */ /* 0x000fe200078ec0ff */
[----:B------:R-:W-:Y:S01]  /*24b0*/  HMMA.16816.F32 R32, R32, R22, R40 ;  /* 0x000000162020723c */ /* 0x000fe20000001828 */
[----:B------:R-:W-:-:S04]  /*24c0*/  SHF.R.S32.HI R163, RZ, 0x2, R0 ;  /* 0x00000002ffa37819 */ /* 0x000fc80000011400 */
[----:B------:R-:W-:Y:S01]  /*24d0*/  IADD3 R0, R3, 0x1, R163 ;  /* 0x0000000103007810 */ /* 0x000fe20007ffe0a3 */
[----:B------:R-:W-:Y:S01]  /*24e0*/  FMUL.FTZ R3, R65, c[0x0][0x2ec] ;  /* 0x0000bb0041037a20 */ /* 0x000fe20000410000 */
[----:B------:R1:W-:Y:S02]  /*24f0*/  STL [R1+0x6c], R163 ;  /* 0x00006ca301007387 */ /* 0x0003e40000100800 */
[----:B------:R-:W-:Y:S01]  /*2500*/  IADD3 R0, R100, R0, -R101 ;  /* 0x0000000064007210 */ /* 0x000fe20007ffe865 */
[----:B------:R2:W1:Y:S11]  /*2510*/  MUFU.TANH R172, R3 ;  /* 0x0000000300ac7308 */ /* 0x0004760000002400 */
[----:B------:R-:W-:Y:S03]  /*2520*/  @!UPT UIADD3 URZ, URZ, URZ, URZ ;  /* 0x0000003f3f3ff290 */ /* 0x000fe6000fffe03f */
[----:B------:R-:W-:Y:S01]  /*2530*/  FMUL.FTZ R32, R32, c[0x0][0x2ec] ;  /* 0x0000bb0020207a20 */ /* 0x000fe20000410000 */
[----:B--2---:R-:W-:Y:S01]  /*2540*/  IADD3 R3, R0, c[0x0][0x2e8], RZ ;  /* 0x0000ba0000037a10 */ /* 0x004fe20007ffe0ff */
[----:B------:R-:W-:-:S03]  /*2550*/  IMAD R0, R159, 0x40, R9 ;  /* 0x000000409f007824 */ /* 0x000fc600078e0209 */
[C---:B------:R-:W-:Y:S01]  /*2560*/  IADD3 R8, R3.reuse, 0x8, RZ ;  /* 0x0000000803087810 */ /* 0x040fe20007ffe0ff */
[----:B------:R-:W-:Y:S01]  /*2570*/  MUFU.TANH R32, R32 ;  /* 0x0000002000207308 */ /* 0x000fe20000002400 */
[CC--:B------:R-:W-:Y:S02]  /*2580*/  IMNMX R14, R3.reuse, R100.reuse, PT ;  /* 0x00000064030e7217 */ /* 0x0c0fe40003800200 */
[C---:B------:R-:W-:Y:S02]  /*2590*/  IADD3 R9, R3.reuse, 0x40, RZ ;  /* 0x0000004003097810 */ /* 0x040fe40007ffe0ff */
[----:B------:R-:W-:Y:S02]  /*25a0*/  IADD3 R3, R3, 0x48, RZ ;  /* 0x0000004803037810 */ /* 0x000fe40007ffe0ff */
[-C--:B------:R-:W-:Y:S02]  /*25b0*/  IMNMX R15, R8, R100.reuse, PT ;  /* 0x00000064080f7217 */ /* 0x080fe40003800200 */
[-C--:B------:R-:W-:Y:S01]  /*25c0*/  IMNMX R17, R9, R100.reuse, PT ;  /* 0x0000006409117217 */ /* 0x080fe20003800200 */
[----:B------:R-:W-:Y:S01]  /*25d0*/  FMUL.FTZ R9, R56, c[0x0][0x2ec] ;  /* 0x0000bb0038097a20 */ /* 0x000fe20000410000 */
[----:B------:R-:W-:-:S02]  /*25e0*/  IMNMX R16, R3, R100, PT ;  /* 0x0000006403107217 */ /* 0x000fc40003800200 */
[C---:B------:R-:W-:Y:S01]  /*25f0*/  IADD3 R8, R0.reuse, 0x1, RZ ;  /* 0x0000000100087810 */ /* 0x040fe20007ffe0ff */
[----:B------:R2:W1:Y:S01]  /*2600*/  MUFU.TANH R80, R9 ;  /* 0x0000000900507308 */ /* 0x0004620000002400 */
[----:B------:R-:W-:Y:S02]  /*2610*/  IADD3 R3, R0, 0x8, RZ ;  /* 0x0000000800037810 */ /* 0x000fe40007ffe0ff */
[C---:B------:R-:W-:Y:S02]  /*2620*/  ISETP.GE.AND P1, PT, R8.reuse, R14, PT ;  /* 0x0000000e0800720c */ /* 0x040fe40003f26270 */
[C---:B------:R-:W-:Y:S02]  /*2630*/  ISETP.GE.AND P0, PT, R8.reuse, R15, PT ;  /* 0x0000000f0800720c */ /* 0x040fe40003f06270 */
[C---:B------:R-:W-:Y:S02]  /*2640*/  ISETP.GE.AND P4, PT, R8.reuse, R17, PT ;  /* 0x000000110800720c */ /* 0x040fe40003f86270 */
[----:B------:R-:W-:Y:S01]  /*2650*/  ISETP.GE.AND P2, PT, R8, R16, PT ;  /* 0x000000100800720c */ /* 0x000fe20003f46270 */
[----:B------:R-:W-:Y:S01]  /*2660*/  FMUL.FTZ R8, R57, c[0x0][0x2ec] ;  /* 0x0000bb0039087a20 */ /* 0x000fe20000410000 */
[----:B------:R-:W-:-:S02]  /*2670*/  ISETP.GE.AND P6, PT, R3, R14, PT ;  /* 0x0000000e0300720c */ /* 0x000fc40003fc6270 */
[----:B-----5:R-:W-:Y:S01]  /*2680*/  FSEL R66, R115, -INF , !P0 ;  /* 0xff80000073427808 */ /* 0x020fe20004000000 */
[----:B------:R5:W-:Y:S01]  /*2690*/  MUFU.TANH R81, R8 ;  /* 0x0000000800517308 */ /* 0x000be20000002400 */
[----:B------:R-:W-:Y:S01]  /*26a0*/  FSEL R56, R114, -INF , !P4 ;  /* 0xff80000072387808 */ /* 0x000fe20006000000 */
[----:B--2---:R-:W-:Y:S01]  /*26b0*/  FMUL.FTZ R9, R59, c[0x0][0x2ec] ;  /* 0x0000bb003b097a20 */ /* 0x004fe20000410000 */
[----:B------:R-:W-:Y:S02]  /*26c0*/  FSEL R57, R112, -INF , !P2 ;  /* 0xff80000070397808 */ /* 0x000fe40005000000 */
[----:B------:R-:W-:Y:S02]  /*26d0*/  FSEL R65, R111, -INF , !P6 ;  /* 0xff8000006f417808 */ /* 0x000fe40007000000 */
[----:B------:R-:W-:Y:S01]  /*26e0*/  FSEL R64, R128, -INF , !P1 ;  /* 0xff80000080407808 */ /* 0x000fe20004800000 */
[----:B------:R-:W-:Y:S01]  /*26f0*/  MUFU.TANH R71, R9 ;  /* 0x0000000900477308 */ /* 0x000fe20000002400 */
[----:B------:R-:W-:Y:S01]  /*2700*/  BAR.SYNC.DEFER_BLOCKING 0x0 ;  /* 0x0000000000007b1d */ /* 0x000fe20000010000 */
[----:B------:R-:W-:-:S02]  /*2710*/  ISETP.GE.AND P5, PT, R3, R15, PT ;  /* 0x0000000f0300720c */ /* 0x000fc40003fa6270 */
[C---:B------:R-:W-:Y:S02]  /*2720*/  ISETP.GE.AND P3, PT, R3.reuse, R17, PT ;  /* 0x000000110300720c */ /* 0x040fe40003f66270 */
[----:B------:R-:W-:Y:S01]  /*2730*/  ISETP.GE.AND P1, PT, R3, R16, PT ;  /* 0x000000100300720c */ /* 0x000fe20003f26270 */
[----:B------:R-:W-:Y:S01]  /*2740*/  FMUL.FTZ R3, R58, c[0x0][0x2ec] ;  /* 0x0000bb003a037a20 */ /* 0x000fe20000410000 */
[----:B-----5:R-:W-:Y:S02]  /*2750*/  IADD3 R8, R0, 0x9, RZ ;  /* 0x0000000900087810 */ /* 0x020fe40007ffe0ff */
[----:B------:R-:W-:Y:S01]  /*2760*/  FSEL R67, R109, -INF , !P5 ;  /* 0xff8000006d437808 */ /* 0x000fe20006800000 */
[----:B------:R2:W5:Y:S01]  /*2770*/  MUFU.TANH R70, R3 ;  /* 0x0000000300467308 */ /* 0x0005620000002400 */
[C---:B------:R-:W-:Y:S02]  /*2780*/  ISETP.GE.AND P0, PT, R8.reuse, R14, PT ;  /* 0x0000000e0800720c */ /* 0x040fe40003f06270 */
[----:B------:R-:W-:-:S02]  /*2790*/  ISETP.GE.AND P4, PT, R8, R15, PT ;  /* 0x0000000f0800720c */ /* 0x000fc40003f86270 */
[C---:B------:R-:W-:Y:S02]  /*27a0*/  ISETP.GE.AND P2, PT, R8.reuse, R17, PT ;  /* 0x000000110800720c */ /* 0x040fe40003f46270 */
[----:B------:R-:W-:Y:S01]  /*27b0*/  ISETP.GE.AND P6, PT, R8, R16, PT ;  /* 0x000000100800720c */ /* 0x000fe20003fc6270 */
[----:B------:R-:W-:Y:S01]  /*27c0*/  FMUL.FTZ R8, R48, c[0x0][0x2ec] ;  /* 0x0000bb0030087a20 */ /* 0x000fe20000410000 */
[----:B------:R-:W-:Y:S02]  /*27d0*/  FSEL R48, R108, -INF , !P3 ;  /* 0xff8000006c307808 */ /* 0x000fe40005800000 */
[----:B----4-:R-:W-:Y:S01]  /*27e0*/  FSEL R58, R97, -INF , !P1 ;  /* 0xff800000613a7808 */ /* 0x010fe20004800000 */
[----:B------:R4:W1:Y:S01]  /*27f0*/  MUFU.TANH R69, R8 ;  /* 0x0000000800457308 */ /* 0x0008620000002400 */
[----:B------:R-:W-:Y:S02]  /*2800*/  FSEL R59, R113, -INF , !P0 ;  /* 0xff800000713b7808 */ /* 0x000fe40004000000 */
[----:B------:R-:W-:-:S02]  /*2810*/  FSEL R49, R99, -INF , !P6 ;  /* 0xff80000063317808 */ /* 0x000fc40007000000 */
[----:B--2---:R-:W-:-:S04]  /*2820*/  IADD3 R3, R0, 0x10, RZ ;  /* 0x0000001000037810 */ /* 0x004fc80007ffe0ff */
[C---:B------:R-:W-:Y:S02]  /*2830*/  ISETP.GE.AND P5, PT, R3.reuse, R14, PT ;  /* 0x0000000e0300720c */ /* 0x040fe40003fa6270 */
[C---:B------:R-:W-:Y:S02]  /*2840*/  ISETP.GE.AND P3, PT, R3.reuse, R15, PT ;  /* 0x0000000f0300720c */ /* 0x040fe40003f66270 */
[C---:B------:R-:W-:Y:S02]  /*2850*/  ISETP.GE.AND P1, PT, R3.reuse, R17, PT ;  /* 0x000000110300720c */ /* 0x040fe40003f26270 */
[----:B------:R-:W-:Y:S01]  /*2860*/  ISETP.GE.AND P0, PT, R3, R16, PT ;  /* 0x000000100300720c */ /* 0x000fe20003f06270 */
[----:B----4-:R-:W-:Y:S01]  /*2870*/  HMMA.16816.F32 R8, R36, R52, R28 ;  /* 0x000000342408723c */ /* 0x010fe2000000181c */
[----:B------:R-:W-:Y:S01]  /*2880*/  IADD3 R3, R0, 0x11, RZ ;  /* 0x0000001100037810 */ /* 0x000fe20007ffe0ff */
[----:B------:R2:W-:Y:S01]  /*2890*/  MUFU.TANH R31, R12 ;  /* 0x0000000c001f7308 */ /* 0x0005e20000002400 */
[----:B------:R-:W-:-:S02]  /*28a0*/  FSEL R137, R96, -INF , !P5 ;  /* 0xff80000060897808 */ /* 0x000fc40006800000 */
[C---:B------:R-:W-:Y:S02]  /*28b0*/  ISETP.GE.AND P6, PT, R3.reuse, R17, PT ;  /* 0x000000110300720c */ /* 0x040fe40003fc6270 */
[----:B------:R-:W-:Y:S01]  /*28c0*/  FSEL R52, R110, -INF , !P4 ;  /* 0xff8000006e347808 */ /* 0x000fe20006000000 */
[----:B------:R-:W-:Y:S01]  /*28d0*/  HMMA.16816.F32 R36, R36, R54, R44 ;  /* 0x000000362424723c */ /* 0x000fe2000000182c */
[----:B------:R-:W-:Y:S02]  /*28e0*/  FSEL R28, R104, -INF , !P2 ;  /* 0xff800000681c7808 */ /* 0x000fe40005000000 */
[C---:B------:R-:W-:Y:S02]  /*28f0*/  ISETP.GE.AND P4, PT, R3.reuse, R14, PT ;  /* 0x0000000e0300720c */ /* 0x040fe40003f86270 */
[C---:B------:R-:W-:Y:S02]  /*2900*/  ISETP.GE.AND P2, PT, R3.reuse, R15, PT ;  /* 0x0000000f0300720c */ /* 0x040fe40003f46270 */
[----:B------:R-:W-:-:S02]  /*2910*/  ISETP.GE.AND P5, PT, R3, R16, PT ;  /* 0x000000100300720c */ /* 0x000fc40003fa6270 */
[----:B------:R-:W-:Y:S01]  /*2920*/  IADD3 R3, R0, 0x18, RZ ;  /* 0x0000001800037810 */ /* 0x000fe20007ffe0ff */
[----:B--2---:R-:W-:Y:S01]  /*2930*/  FMUL.FTZ R12, R50, c[0x0][0x2ec] ;  /* 0x0000bb00320c7a20 */ /* 0x004fe20000410000 */
[----:B------:R-:W-:Y:S02]  /*2940*/  FSEL R156, R156, -INF , !P3 ;  /* 0xff8000009c9c7808 */ /* 0x000fe40005800000 */
[----:B------:R-:W-:Y:S01]  /*2950*/  FSEL R53, R94, -INF , !P1 ;  /* 0xff8000005e357808 */ /* 0x000fe20004800000 */
[----:B------:R2:W4:Y:S01]  /*2960*/  MUFU.TANH R30, R12 ;  /* 0x0000000c001e7308 */ /* 0x0005220000002400 */
[----:B------:R-:W-:Y:S01]  /*2970*/  FSEL R105, R105, -INF , !P0 ;  /* 0xff80000069697808 */ /* 0x000fe20004000000 */
[----:B------:R-:W-:Y:S01]  /*2980*/  HMMA.16816.F32 R8, R4, R20, R8 ;  /* 0x000000140408723c */ /* 0x000fe20000001808 */
[----:B------:R-:W-:Y:S02]  /*2990*/  FSEL R138, R98, -INF , !P4 ;  /* 0xff800000628a7808 */ /* 0x000fe40006000000 */
[----:B------:R-:W-:-:S02]  /*29a0*/  ISETP.GE.AND P3, PT, R3, R14, PT ;  /* 0x0000000e0300720c */ /* 0x000fc40003f66270 */
[C---:B------:R-:W-:Y:S02]  /*29b0*/  ISETP.GE.AND P1, PT, R3.reuse, R15, PT ;  /* 0x0000000f0300720c */ /* 0x040fe40003f26270 */
[C---:B------:R-:W-:Y:S02]  /*29c0*/  ISETP.GE.AND P0, PT, R3.reuse, R17, PT ;  /* 0x000000110300720c */ /* 0x040fe40003f06270 */
[----:B------:R-:W-:Y:S02]  /*29d0*/  ISETP.GE.AND P4, PT, R3, R16, PT ;  /* 0x000000100300720c */ /* 0x000fe40003f86270 */
[----:B------:R-:W-:Y:S02]  /*29e0*/  IADD3 R3, R0, 0x19, RZ ;  /* 0x0000001900037810 */ /* 0x000fe40007ffe0ff */
[----:B------:R-:W-:Y:S01]  /*29f0*/  FSEL R169, R169, -INF , !P2 ;  /* 0xff800000a9a97808 */ /* 0x000fe20005000000 */
[----:B--2---:R-:W-:Y:S01]  /*2a00*/  FMUL.FTZ R12, R51, c[0x0][0x2ec] ;  /* 0x0000bb00330c7a20 */ /* 0x004fe20000410000 */
[----:B------:R-:W-:-:S02]  /*2a10*/  FSEL R51, R95, -INF , !P6 ;  /* 0xff8000005f337808 */ /* 0x000fc40007000000 */
[----:B------:R-:W-:Y:S01]  /*2a20*/  FSEL R101, R93, -INF , !P5 ;  /* 0xff8000005d657808 */ /* 0x000fe20006800000 */
[----:B------:R2:W1:Y:S01]  /*2a30*/  MUFU.TANH R29, R12 ;  /* 0x0000000c001d7308 */ /* 0x0004620000002400 */
[----:B------:R-:W-:Y:S02]  /*2a40*/  FSEL R136, R92, -INF , !P3 ;  /* 0xff8000005c887808 */ /* 0x000fe40005800000 */
[C---:B------:R-:W-:Y:S02]  /*2a50*/  ISETP.GE.AND P2, PT, R3.reuse, R14, PT ;  /* 0x0000000e0300720c */ /* 0x040fe40003f46270 */
[C---:B------:R-:W-:Y:S01]  /*2a60*/  ISETP.GE.AND P6, PT, R3.reuse, R15, PT ;  /* 0x0000000f0300720c */ /* 0x040fe20003fc6270 */
[----:B------:R-:W-:Y:S01]  /*2a70*/  FMUL.FTZ R8, R8, c[0x0][0x2ec] ;  /* 0x0000bb0008087a20 */ /* 0x000fe20000410000 */
[----:B------:R-:W-:Y:S01]  /*2a80*/  ISETP.GE.AND P5, PT, R3, R17, PT ;  /* 0x000000110300720c */ /* 0x000fe20003fa6270 */
[----:B------:R-:W-:Y:S01]  /*2a90*/  FMUL.FTZ R9, R9, c[0x0][0x2ec] ;  /* 0x0000bb0009097a20 */ /* 0x000fe20000410000 */
[----:B------:R-:W-:Y:S01]  /*2aa0*/  ISETP.GE.AND P3, PT, R3, R16, PT ;  /* 0x000000100300720c */ /* 0x000fe20003f66270 */
[----:B------:R1:W-:Y:S01]  /*2ab0*/  MUFU.TANH R19, R8 ;  /* 0x0000000800137308 */ /* 0x0003e20000002400 */
[----:B------:R-:W-:Y:S01]  /*2ac0*/  IADD3 R3, R0, 0x20, RZ ;  /* 0x0000002000037810 */ /* 0x000fe20007ffe0ff */
[----:B------:R-:W-:Y:S01]  /*2ad0*/  FMUL.FTZ R10, R10, c[0x0][0x2ec] ;  /* 0x0000bb000a0a7a20 */ /* 0x000fe20000410000 */
[----:B------:R-:W-:Y:S01]  /*2ae0*/  FSEL R139, R91, -INF , !P1 ;  /* 0xff8000005b8b7808 */ /* 0x000fe20004800000 */
[----:B------:R-:W-:Y:S01]  /*2af0*/  FMUL.FTZ R11, R11, c[0x0][0x2ec] ;  /* 0x0000bb000b0b7a20 */ /* 0x000fe20000410000 */
[----:B------:R-:W-:Y:S01]  /*2b00*/  FSEL R50, R89, -INF , !P0 ;  /* 0xff80000059327808 */ /* 0x000fe20004000000 */
[----:B--2---:R-:W-:Y:S01]  /*2b10*/  FMUL.FTZ R12, R24, c[0x0][0x2ec] ;  /* 0x0000bb00180c7a20 */ /* 0x004fe20000410000 */
[----:B------:R-:W-:Y:S01]  /*2b20*/  FSEL R100, R88, -INF , !P4 ;  /* 0xff80000058647808 */ /* 0x000fe20006000000 */
[----:B------:R-:W-:Y:S01]  /*2b30*/  MUFU.TANH R18, R9 ;  /* 0x0000000900127308 */ /* 0x000fe20000002400 */
[----:B------:R-:W-:-:S02]  /*2b40*/  FSEL R106, R106, -INF , !P2 ;  /* 0xff8000006a6a7808 */ /* 0x000fc40005000000 */
[C---:B------:R-:W-:Y:S02]  /*2b50*/  ISETP.GE.AND P1, PT, R3.reuse, R14, PT ;  /* 0x0000000e0300720c */ /* 0x040fe40003f26270 */
[C---:B------:R-:W-:Y:S02]  /*2b60*/  ISETP.GE.AND P0, PT, R3.reuse, R15, PT ;  /* 0x0000000f0300720c */ /* 0x040fe40003f06270 */
[C---:B------:R-:W-:Y:S01]  /*2b70*/  ISETP.GE.AND P4, PT, R3.reuse, R17, PT ;  /* 0x000000110300720c */ /* 0x040fe20003f86270 */
[----:B------:R2:W-:Y:S01]  /*2b80*/  MUFU.TANH R24, R12 ;  /* 0x0000000c00187308 */ /* 0x0005e20000002400 */
[----:B------:R-:W-:Y:S02]  /*2b90*/  ISETP.GE.AND P2, PT, R3, R16, PT ;  /* 0x000000100300720c */ /* 0x000fe40003f46270 */
[----:B------:R-:W-:Y:S02]  /*2ba0*/  IADD3 R3, R0, 0x21, RZ ;  /* 0x0000002100037810 */ /* 0x000fe40007ffe0ff */
[----:B------:R-:W-:-:S02]  /*2bb0*/  FSEL R107, R107, -INF , !P6 ;  /* 0xff8000006b6b7808 */ /* 0x000fc40007000000 */
[-C--:B------:R-:W-:Y:S02]  /*2bc0*/  ISETP.GE.AND P6, PT, R3, R14.reuse, PT ;  /* 0x0000000e0300720c */ /* 0x080fe40003fc6270 */
[----:B-1----:R-:W-:Y:S02]  /*2bd0*/  IADD3 R8, R0, 0x28, RZ ;  /* 0x0000002800087810 */ /* 0x002fe40007ffe0ff */
[----:B------:R-:W-:Y:S02]  /*2be0*/  FSEL R186, R186, -INF , !P0 ;  /* 0xff800000baba7808 */ /* 0x000fe40004000000 */
[----:B------:R-:W-:Y:S02]  /*2bf0*/  FSEL R171, R171, -INF , !P4 ;  /* 0xff800000abab7808 */ /* 0x000fe40006000000 */
[----:B------:R-:W-:Y:S01]  /*2c00*/  FSEL R178, R13, -INF , !P2 ;  /* 0xff8000000db27808 */ /* 0x000fe20005000000 */
[----:B--2---:R-:W-:Y:S01]  /*2c10*/  FMUL.FTZ R12, R25, c[0x0][0x2ec] ;  /* 0x0000bb00190c7a20 */ /* 0x004fe20000410000 */
[----:B---3--:R-:W-:Y:S01]  /*2c20*/  FSEL R181, R181, -INF , !P6 ;  /* 0xff800000b5b57808 */ /* 0x008fe20007000000 */
[----:B------:R-:W-:Y:S01]  /*2c30*/  MUFU.TANH R13, R11 ;  /* 0x0000000b000d7308 */ /* 0x000fe20000002400 */
[----:B------:R-:W-:-:S02]  /*2c40*/  ISETP.GE.AND P0, PT, R8, R14, PT ;  /* 0x0000000e0800720c */ /* 0x000fc40003f06270 */
[C---:B------:R-:W-:Y:S02]  /*2c50*/  ISETP.GE.AND P4, PT, R8.reuse, R15, PT ;  /* 0x0000000f0800720c */ /* 0x040fe40003f86270 */
[C---:B------:R-:W-:Y:S02]  /*2c60*/  ISETP.GE.AND P2, PT, R8.reuse, R17, PT ;  /* 0x000000110800720c */ /* 0x040fe40003f46270 */
[----:B------:R-:W-:Y:S01]  /*2c70*/  ISETP.GE.AND P6, PT, R8, R16, PT ;  /* 0x000000100800720c */ /* 0x000fe20003fc6270 */
[----:B------:R1:W-:Y:S01]  /*2c80*/  MUFU.TANH R21, R12 ;  /* 0x0000000c00157308 */ /* 0x0003e20000002400 */
[----:B------:R-:W-:Y:S02]  /*2c90*/  FSEL R41, R90, -INF , !P5 ;  /* 0xff8000005a297808 */ /* 0x000fe40006800000 */
[----:B------:R-:W-:Y:S02]  /*2ca0*/  FSEL R42, R83, -INF , !P3 ;  /* 0xff800000532a7808 */ /* 0x000fe40005800000 */
[----:B------:R-:W-:-:S02]  /*2cb0*/  FSEL R184, R184, -INF , !P1 ;  /* 0xff800000b8b87808 */ /* 0x000fc40004800000 */
[C---:B------:R-:W-:Y:S02]  /*2cc0*/  ISETP.GE.AND P5, PT, R3.reuse, R15, PT ;  /* 0x0000000f0300720c */ /* 0x040fe40003fa6270 */
[C---:B------:R-:W-:Y:S02]  /*2cd0*/  ISETP.GE.AND P3, PT, R3.reuse, R17, PT ;  /* 0x000000110300720c */ /* 0x040fe40003f66270 */
[----:B------:R-:W-:Y:S02]  /*2ce0*/  ISETP.GE.AND P1, PT, R3, R16, PT ;  /* 0x000000100300720c */ /* 0x000fe40003f26270 */
[----:B------:R-:W-:Y:S02]  /*2cf0*/  IADD3 R3, R0, 0x29, RZ ;  /* 0x0000002900037810 */ /* 0x000fe40007ffe0ff */
[----:B------:R-:W-:Y:S01]  /*2d00*/  FSEL R187, R187, -INF , !P5 ;  /* 0xff800000bbbb7808 */ /* 0x000fe20006800000 */
[----:B-1----:R-:W-:Y:S01]  /*2d10*/  FMUL.FTZ R12, R26, c[0x0][0x2ec] ;  /* 0x0000bb001a0c7a20 */ /* 0x002fe20000410000 */
[----:B------:R-:W-:-:S02]  /*2d20*/  FSEL R172, R172, -INF , !P3 ;  /* 0xff800000acac7808 */ /* 0x000fc40005800000 */
[----:B------:R-:W-:Y:S01]  /*2d30*/  FSEL R179, R82, -INF , !P1 ;  /* 0xff80000052b37808 */ /* 0x000fe20004800000 */
[----:B------:R-:W1:Y:S01]  /*2d40*/  MUFU.TANH R20, R12 ;  /* 0x0000000c00147308 */ /* 0x000e620000002400 */
[----:B------:R-:W-:Y:S02]  /*2d50*/  FSEL R182, R80, -INF , !P0 ;  /* 0xff80000050b67808 */ /* 0x000fe40004000000 */
[C---:B------:R-:W-:Y:S02]  /*2d60*/  ISETP.GE.AND P5, PT, R3.reuse, R14, PT ;  /* 0x0000000e0300720c */ /* 0x040fe40003fa6270 */
[C---:B------:R-:W-:Y:S02]  /*2d70*/  ISETP.GE.AND P3, PT, R3.reuse, R15, PT ;  /* 0x0000000f0300720c */ /* 0x040fe40003f66270 */
[C---:B------:R-:W-:Y:S01]  /*2d80*/  ISETP.GE.AND P1, PT, R3.reuse, R17, PT ;  /* 0x000000110300720c */ /* 0x040fe20003f26270 */
[----:B------:R2:W3:Y:S01]  /*2d90*/  MUFU.TANH R12, R10 ;  /* 0x0000000a000c7308 */ /* 0x0004e20000002400 */
[----:B------:R-:W-:-:S02]  /*2da0*/  ISETP.GE.AND P0, PT, R3, R16, PT ;  /* 0x000000100300720c */ /* 0x000fc40003f06270 */
[----:B------:R-:W-:Y:S02]  /*2db0*/  IADD3 R3, R0, 0x30, RZ ;  /* 0x0000003000037810 */ /* 0x000fe40007ffe0ff */
[----:B-----5:R-:W-:Y:S02]  /*2dc0*/  FSEL R185, R70, -INF , !P4 ;  /* 0xff80000046b97808 */ /* 0x020fe40006000000 */
[----:B------:R-:W-:Y:S02]  /*2dd0*/  FSEL R170, R69, -INF , !P2 ;  /* 0xff80000045aa7808 */ /* 0x000fe40005000000 */
[----:B----4-:R-:W-:Y:S02]  /*2de0*/  FSEL R176, R30, -INF , !P6 ;  /* 0xff8000001eb07808 */ /* 0x010fe40007000000 */
[----:B------:R-:W-:Y:S02]  /*2df0*/  FSEL R180, R81, -INF , !P5 ;  /* 0xff80000051b47808 */ /* 0x000fe40006800000 */
[----:B------:R-:W-:-:S02]  /*2e00*/  FSEL R183, R71, -INF , !P3 ;  /* 0xff80000047b77808 */ /* 0x000fc40005800000 */
[C---:B------:R-:W-:Y:S01]  /*2e10*/  ISETP.GE.AND P4, PT, R3.reuse, R14, PT ;  /* 0x0000000e0300720c */ /* 0x040fe20003f86270 */
[----:B--2---:R-:W-:Y:S01]  /*2e20*/  HMMA.16816.F32 R8, R4, R22, R36 ;  /* 0x000000160408723c */ /* 0x004fe20000001824 */
[C---:B------:R-:W-:Y:S02]  /*2e30*/  ISETP.GE.AND P2, PT, R3.reuse, R15, PT ;  /* 0x0000000f0300720c */ /* 0x040fe40003f46270 */
[C---:B------:R-:W-:Y:S02]  /*2e40*/  ISETP.GE.AND P6, PT, R3.reuse, R17, PT ;  /* 0x000000110300720c */ /* 0x040fe40003fc6270 */
[----:B------:R-:W-:Y:S02]  /*2e50*/  ISETP.GE.AND P5, PT, R3, R16, PT ;  /* 0x000000100300720c */ /* 0x000fe40003fa6270 */
[----:B------:R-:W-:Y:S01]  /*2e60*/  FMUL.FTZ R4, R33, c[0x0][0x2ec] ;  /* 0x0000bb0021047a20 */ /* 0x000fe20000410000 */
[----:B------:R-:W-:Y:S01]  /*2e70*/  IADD3 R3, R0, 0x38, RZ ;  /* 0x0000003800037810 */ /* 0x000fe20007ffe0ff */
[----:B------:R-:W-:Y:S01]  /*2e80*/  FMUL.FTZ R6, R34, c[0x0][0x2ec] ;  /* 0x0000bb0022067a20 */ /* 0x000fe20000410000 */
[----:B------:R-:W-:Y:S01]  /*2e90*/  FSEL R177, R29, -INF , !P0 ;  /* 0xff8000001db17808 */ /* 0x000fe20004000000 */
[----:B------:R2:W-:Y:S01]  /*2ea0*/  MUFU.TANH R7, R4 ;  /* 0x0000000400077308 */ /* 0x0005e20000002400 */
[----:B-1----:R-:W-:Y:S01]  /*2eb0*/  FSEL R203, R20, -INF , !P2 ;  /* 0xff80000014cb7808 */ /* 0x002fe20005000000 */
[----:B------:R-:W-:Y:S01]  /*2ec0*/  FMUL.FTZ R5, R35, c[0x0][0x2ec] ;  /* 0x0000bb0023057a20 */ /* 0x000fe20000410000 */
[----:B------:R-:W-:-:S02]  /*2ed0*/  FSEL R191, R19, -INF , !P6 ;  /* 0xff80000013bf7808 */ /* 0x000fc40007000000 */
[----:B---3--:R-:W-:Y:S02]  /*2ee0*/  FSEL R194, R12, -INF , !P5 ;  /* 0xff8000000cc27808 */ /* 0x008fe40006800000 */
[C---:B------:R-:W-:Y:S01]  /*2ef0*/  ISETP.GE.AND P2, PT, R3.reuse, R14, PT ;  /* 0x0000000e0300720c */ /* 0x040fe20003f46270 */
[----:B------:R-:W1:Y:S01]  /*2f00*/  MUFU.TANH R6, R6 ;  /* 0x0000000600067308 */ /* 0x000e620000002400 */
[C---:B------:R-:W-:Y:S02]  /*2f10*/  ISETP.GE.AND P6, PT, R3.reuse, R15, PT ;  /* 0x0000000f0300720c */ /* 0x040fe40003fc6270 */
[----:B------:R-:W-:Y:S02]  /*2f20*/  ISETP.GE.AND P5, PT, R3, R17, PT ;  /* 0x000000110300720c */ /* 0x000fe40003fa6270 */
[----:B------:R-:W-:Y:S01]  /*2f30*/  FMUL.FTZ R8, R8, c[0x0][0x2ec] ;  /* 0x0000bb0008087a20 */ /* 0x000fe20000410000 */
[----:B------:R-:W-:Y:S01]  /*2f40*/  FSEL R168, R31, -INF , !P1 ;  /* 0xff8000001fa87808 */ /* 0x000fe20004800000 */
[----:B------:R-:W-:Y:S01]  /*2f50*/  FMUL.FTZ R10, R10, c[0x0][0x2ec] ;  /* 0x0000bb000a0a7a20 */ /* 0x000fe20000410000 */
[----:B--2---:R-:W-:Y:S01]  /*2f60*/  IADD3 R4, R0, 0x31, RZ ;  /* 0x0000003100047810 */ /* 0x004fe20007ffe0ff */
[----:B------:R-:W-:Y:S01]  /*2f70*/  FMUL.FTZ R11, R11, c[0x0][0x2ec] ;  /* 0x0000bb000b0b7a20 */ /* 0x000fe20000410000 */
[----:B------:R-:W-:Y:S01]  /*2f80*/  MUFU.TANH R5, R5 ;  /* 0x0000000500057308 */ /* 0x000fe20000002400 */
[----:B------:R-:W-:-:S02]  /*2f90*/  FSEL R197, R24, -INF , !P4 ;  /* 0xff80000018c57808 */ /* 0x000fc40006000000 */
[C---:B------:R-:W-:Y:S02]  /*2fa0*/  ISETP.GE.AND P3, PT, R4.reuse, R14, PT ;  /* 0x0000000e0400720c */ /* 0x040fe40003f66270 */
[----:B------:R-:W-:Y:S02]  /*2fb0*/  ISETP.GE.AND P0, PT, R4, R17, PT ;  /* 0x000000110400720c */ /* 0x000fe40003f06270 */
[----:B------:R-:W-:Y:S01]  /*2fc0*/  FSEL R196, R21, -INF , !P3 ;  /* 0xff80000015c47808 */ /* 0x000fe20005800000 */
[----:B------:R-:W2:Y:S01]  /*2fd0*/  MUFU.TANH R8, R8 ;  /* 0x0000000800087308 */ /* 0x000ea20000002400 */
[----:B------:R-:W-:Y:S01]  /*2fe0*/  ISETP.GE.AND P3, PT, R3, R16, PT ;  /* 0x000000100300720c */ /* 0x000fe20003f66270 */
[----:B------:R-:W-:Y:S01]  /*2ff0*/  FMUL.FTZ R3, R9, c[0x0][0x2ec] ;  /* 0x0000bb0009037a20 */ /* 0x000fe20000410000 */
[----:B------:R-:W-:Y:S02]  /*3000*/  FSEL R190, R18, -INF , !P0 ;  /* 0xff80000012be7808 */ /* 0x000fe40004000000 */
[----:B------:R-:W-:-:S02]  /*3010*/  ISETP.GE.AND P0, PT, R0, R15, PT ;  /* 0x0000000f0000720c */ /* 0x000fc40003f06270 */
[----:B------:R-:W-:Y:S01]  /*3020*/  ISETP.GE.AND P1, PT, R4, R15, PT ;  /* 0x0000000f0400720c */ /* 0x000fe20003f26270 */
[----:B------:R-:W3:Y:S01]  /*3030*/  MUFU.TANH R10, R10 ;  /* 0x0000000a000a7308 */ /* 0x000ee20000002400 */
[----:B------:R-:W-:Y:S02]  /*3040*/  FSEL R40, R122, -INF , !P0 ;  /* 0xff8000007a287808 */ /* 0x000fe40004000000 */
[----:B------:R-:W-:Y:S02]  /*3050*/  ISETP.GE.AND P0, PT, R251, 0x2, PT ;  /* 0x00000002fb00780c */ /* 0x000fe40003f06270 */
[----:B------:R-:W-:Y:S02]  /*3060*/  ISETP.GE.AND P4, PT, R4, R16, PT ;  /* 0x000000100400720c */ /* 0x000fe40003f86270 */
[----:B------:R-:W-:Y:S01]  /*3070*/  FSEL R202, R27, -INF , !P1 ;  /* 0xff8000001bca7808 */ /* 0x000fe20004800000 */
[----:B------:R-:W4:Y:S01]  /*3080*/  MUFU.TANH R3, R3 ;  /* 0x0000000300037308 */ /* 0x000f220000002400 */
[----:B------:R-:W-:-:S02]  /*3090*/  FSEL R195, R13, -INF , !P4 ;  /* 0xff8000000dc37808 */ /* 0x000fc40006000000 */
[----:B------:R-:W-:Y:S02]  /*30a0*/  FSEL R199, R32, -INF , !P2 ;  /* 0xff80000020c77808 */ /* 0x000fe40005000000 */
[C---:B------:R-:W-:Y:S02]  /*30b0*/  ISETP.GE.AND P1, PT, R0.reuse, R14, PT ;  /* 0x0000000e0000720c */ /* 0x040fe40003f26270 */
[C---:B------:R-:W-:Y:S01]  /*30c0*/  ISETP.GE.AND P4, PT, R0.reuse, R17, PT ;  /* 0x000000110000720c */ /* 0x040fe20003f86270 */
[----:B------:R-:W5:Y:S01]  /*30d0*/  MUFU.TANH R11, R11 ;  /* 0x0000000b000b7308 */ /* 0x000f620000002400 */
[C---:B------:R-:W-:Y:S02]  /*30e0*/  ISETP.GE.AND P2, PT, R0.reuse, R16, PT ;  /* 0x000000100000720c */ /* 0x040fe40003f46270 */
[----:B------:R-:W-:Y:S02]  /*30f0*/  IADD3 R0, R0, 0x39, RZ ;  /* 0x0000003900007810 */ /* 0x000fe40007ffe0ff */
[----:B-1----:R-:W-:-:S02]  /*3100*/  FSEL R201, R6, -INF , !P6 ;  /* 0xff80000006c97808 */ /* 0x002fc40007000000 */
[----:B--2---:R-:W-:Y:S02]  /*3110*/  FSEL R189, R8, -INF , !P5 ;  /* 0xff80000008bd7808 */ /* 0x004fe40006800000 */
[----:B---3--:R-:W-:Y:S02]  /*3120*/  FSEL R192, R10, -INF , !P3 ;  /* 0xff8000000ac07808 */ /* 0x008fe40005800000 */
[----:B------:R-:W-:Y:S02]  /*3130*/  FSEL R19, R129, -INF , !P1 ;  /* 0xff80000081137808 */ /* 0x000fe40004800000 */
[C---:B------:R-:W-:Y:S02]  /*3140*/  ISETP.GE.AND P6, PT, R0.reuse, R14, PT ;  /* 0x0000000e0000720c */ /* 0x040fe40003fc6270 */
[C---:B------:R-:W-:Y:S02]  /*3150*/  ISETP.GE.AND P5, PT, R0.reuse, R15, PT ;  /* 0x0000000f0000720c */ /* 0x040fe40003fa6270 */
[----:B------:R-:W-:-:S02]  /*3160*/  ISETP.GE.AND P3, PT, R0, R17, PT ;  /* 0x000000110000720c */ /* 0x000fc40003f66270 */
[----:B------:R-:W-:Y:S01]  /*3170*/  ISETP.GE.AND P1, PT, R0, R16, PT ;  /* 0x000000100000720c */ /* 0x000fe20003f26270 */
[----:B------:R-:W-:Y:S01]  /*3180*/  IMAD.IADD R0, R157, 0x1, R68 ;  /* 0x000000019d007824 */ /* 0x000fe200078e0244 */
[----:B------:R-:W-:Y:S02]  /*3190*/  FSEL R12, R121, -INF , !P4 ;  /* 0xff800000790c7808 */ /* 0x000fe40006000000 */
[----:B------:R-:W-:Y:S02]  /*31a0*/  FSEL R18, R120, -INF , !P2 ;  /* 0xff80000078127808 */ /* 0x000fe40005000000 */
[----:B------:R-:W-:Y:S02]  /*31b0*/  FSEL R198, R7, -INF , !P6 ;  /* 0xff80000007c67808 */ /* 0x000fe40007000000 */
[----:B------:R-:W-:Y:S02]  /*31c0*/  FSEL R200, R5, -INF , !P5 ;  /* 0xff80000005c87808 */ /* 0x000fe40006800000 */
[----:B----4-:R-:W-:-:S02]  /*31d0*/  FSEL R188, R3, -INF , !P3 ;  /* 0xff80000003bc7808 */ /* 0x010fc40005800000 */
[----:B-----5:R-:W-:Y:S01]  /*31e0*/  FSEL R193, R11, -INF , !P1 ;  /* 0xff8000000bc17808 */ /* 0x020fe20004800000 */
[----:B------:R-:W-:Y:S05]  /*31f0*/  @!P0 BRA `(.L_x_369) ;  /* 0x0000016000008947 */ /* 0x000fea0003800000 */
[----:B------:R-:W-:Y:S01]  /*3200*/  IADD3 R8, R251, -0x2, RZ ;  /* 0xfffffffefb087810 */ /* 0x000fe20007ffe0ff */
[----:B------:R-:W-:Y:S02]  /*3210*/  IMAD.U32 R10, RZ, RZ, UR6 ;  /* 0x00000006ff0a7e24 */ /* 0x000fe4000f8e00ff */
[----:B------:R-:W-:Y:S01]  /*3220*/  IMAD.U32 R7, RZ, RZ, UR7 ;  /* 0x00000007ff077e24 */ /* 0x000fe2000f8e00ff */
[----:B------:R-:W-:Y:S01]  /*3230*/  SHF.R.S32.HI R4, RZ, 0x1f, R8 ;  /* 0x0000001fff047819 */ /* 0x000fe20000011408 */
[C---:B------:R-:W-:Y:S02]  /*3240*/  IMAD R3, R8.reuse, UR9, RZ ;  /* 0x0000000908037c24 */ /* 0x040fe4000f8e02ff */
[----:B------:R-:W-:-:S04]  /*3250*/  IMAD.WIDE.U32 R8, R8, UR10, R164 ;  /* 0x0000000a08087c25 */ /* 0x000fc8000f8e00a4 */
[----:B------:R-:W-:Y:S01]  /*3260*/  IMAD R3, R4, UR10, R3 ;  /* 0x0000000a04037c24 */ /* 0x000fe2000f8e0203 */
        /* <DEDUP_REMOVED lines=15> */
.L_x_369:
[----:B------:R-:W-:Y:S02]  /*3360*/  FMNMX.FTZ R3, R12, R56, !PT ;  /* 0x000000380c037209 */ /* 0x000fe40007810000 */
[----:B-1----:R-:W-:-:S02]  /*3370*/  FMNMX.FTZ R5, R19, R64, !PT ;  /* 0x0000004013057209 */ /* 0x002fc40007810000 */
[----:B------:R-:W-:Y:S02]  /*3380*/  FMNMX.FTZ R3, R48, R3, !PT ;  /* 0x0000000330037209 */ /* 0x000fe40007810000 */
[----:B------:R-:W-:Y:S02]  /*3390*/  FMNMX.FTZ R5, R65, R5, !PT ;  /* 0x0000000541057209 */ /* 0x000fe40007810000 */
[----:B------:R-:W-:Y:S02]  /*33a0*/  FMNMX.FTZ R3, R28, R3, !PT ;  /* 0x000000031c037209 */ /* 0x000fe40007810000 */
[----:B------:R-:W-:Y:S02]  /*33b0*/  SHF.L.U32 R220, R0, 0x1, RZ ;  /* 0x0000000100dc7819 */ /* 0x000fe400000006ff */
[----:B------:R-:W-:Y:S02]  /*33c0*/  FMNMX.FTZ R3, R53, R3, !PT ;  /* 0x0000000335037209 */ /* 0x000fe40007810000 */
[----:B------:R-:W-:Y:S01]  /*33d0*/  LEA R222, R2, R220, 0x1 ;  /* 0x000000dc02de7211 */ /* 0x000fe200078e08ff */
[----:B------:R-:W-:Y:S01]  /*33e0*/  LDSM.16.MT88.4 R24, [R220+0xa000] ;  /* 0x00a00000dc18783b */ /* 0x000fe20000004200 */
[----:B------:R-:W-:-:S03]  /*33f0*/  FMNMX.FTZ R3, R51, R3, !PT ;  /* 0x0000000333037209 */ /* 0x000fc60007810000 */
[----:B------:R-:W-:Y:S01]  /*3400*/  LDSM.16.MT88.4 R20, [R222+0x9000] ;  /* 0x00900000de14783b */ /* 0x000fe20000004200 */
[----:B------:R-:W-:Y:S02]  /*3410*/  FMNMX.FTZ R4, R50, R3, !PT ;  /* 0x0000000332047209 */ /* 0x000fe40007810000 */
        /* <DEDUP_REMOVED lines=54> */
[----:B------:R-:W1:Y:S01]  /*3780*/  SHFL.BFLY PT, R6, R3, 0x2, 0x1f ;  /* 0x0c401f0003067f89 */ /* 0x000e6200000e0000 */
[----:B--2---:R-:W-:-:S02]  /*3790*/  FMNMX.FTZ R102, R102, R8, !PT ;  /* 0x0000000866667209 */ /* 0x004fc40007810000 */
[----:B------:R-:W-:Y:S01]  /*37a0*/  FMNMX.FTZ R4, R185, R4, !PT ;  /* 0x00000004b9047209 */ /* 0x000fe20007810000 */
[----:B------:R-:W2:Y:S01]  /*37b0*/  SHFL.BFLY PT, R8, R7, 0x1, 0x1f ;  /* 0x0c201f0007087f89 */ /* 0x000ea200000e0000 */
[C---:B------:R-:W-:Y:S01]  /*37c0*/  FSETP.NEU.FTZ.AND P1, PT, R102.reuse, -INF , PT ;  /* 0xff8000006600780b */ /* 0x040fe20003f3d000 */
[----:B------:R-:W-:Y:S01]  /*37d0*/  FMUL.FTZ R13, R102, c[0x0][0x23c] ;  /* 0x00008f00660d7a20 */ /* 0x000fe20000410000 */
[----:B------:R-:W-:-:S04]  /*37e0*/  FMNMX.FTZ R4, R183, R4, !PT ;  /* 0x00000004b7047209 */ /* 0x000fc80007810000 */
[----:B------:R-:W-:Y:S02]  /*37f0*/  FMNMX.FTZ R4, R203, R4, !PT ;  /* 0x00000004cb047209 */ /* 0x000fe40007810000 */
[----:B------:R-:W-:Y:S02]  /*3800*/  FSEL R13, R13, RZ, P1 ;  /* 0x000000ff0d0d7208 */ /* 0x000fe40000800000 */
[----:B------:R-:W-:-:S03]  /*3810*/  FMNMX.FTZ R4, R202, R4, !PT ;  /* 0x00000004ca047209 */ /* 0x000fc60007810000 */
[----:B------:R-:W-:Y:S01]  /*3820*/  FFMA.FTZ R5, R12, c[0x0][0x23c], -R13 ;  /* 0x00008f000c057a23 */ /* 0x000fe2000001080d */
[----:B------:R-:W-:-:S03]  /*3830*/  FMNMX.FTZ R4, R201, R4, !PT ;  /* 0x00000004c9047209 */ /* 0x000fc60007810000 */
[----:B------:R1:W-:Y:S01]  /*3840*/  MUFU.EX2 R9, R5 ;  /* 0x0000000500097308 */ /* 0x0003e20000000800 */
[----:B------:R-:W-:Y:S02]  /*3850*/  FMNMX.FTZ R4, R200, R4, !PT ;  /* 0x00000004c8047209 */ /* 0x000fe40007810000 */
[----:B-1----:R-:W-:Y:S01]  /*3860*/  FMNMX.FTZ R5, R3, R6, !PT ;  /* 0x0000000603057209 */ /* 0x002fe20007810000 */
[----:B------:R-:W-:Y:S01]  /*3870*/  FFMA.FTZ R6, R56, c[0x0][0x23c], -R13 ;  /* 0x00008f0038067a23 */ /* 0x000fe2000001080d */
[----:B--2---:R-:W-:Y:S02]  /*3880*/  FMNMX.FTZ R3, R7, R8, !PT ;  /* 0x0000000807037209 */ /* 0x004fe40007810000 */
[----:B------:R-:W1:Y:S01]  /*3890*/  SHFL.BFLY PT, R7, R4, 0x2, 0x1f ;  /* 0x0c401f0004077f89 */ /* 0x000e6200000e0000 */
[----:B------:R2:W-:Y:S01]  /*38a0*/  MUFU.EX2 R249, R6 ;  /* 0x0000000600f97308 */ /* 0x0005e20000000800 */
[C---:B------:R-:W-:Y:S01]  /*38b0*/  FSETP.NEU.FTZ.AND P1, PT, R3.reuse, -INF , PT ;  /* 0xff8000000300780b */ /* 0x040fe20003f3d000 */
[----:B------:R-:W-:Y:S01]  /*38c0*/  FMUL.FTZ R12, R3, c[0x0][0x23c] ;  /* 0x00008f00030c7a20 */ /* 0x000fe20000410000 */
[----:B------:R-:W3:Y:S04]  /*38d0*/  SHFL.BFLY PT, R8, R5, 0x1, 0x1f ;  /* 0x0c201f0005087f89 */ /* 0x000ee800000e0000 */
[----:B------:R-:W-:-:S05]  /*38e0*/  FSEL R12, R12, RZ, P1 ;  /* 0x000000ff0c0c7208 */ /* 0x000fca0000800000 */
[--C-:B------:R-:W-:Y:S02]  /*38f0*/  FFMA.FTZ R0, R57, c[0x0][0x23c], -R12.reuse ;  /* 0x00008f0039007a23 */ /* 0x100fe4000001080c */
[----:B------:R-:W-:Y:S02]  /*3900*/  FFMA.FTZ R2, R49, c[0x0][0x23c], -R12 ;  /* 0x00008f0031027a23 */ /* 0x000fe4000001080c */
[----:B------:R4:W-:Y:S01]  /*3910*/  MUFU.EX2 R246, R0 ;  /* 0x0000000000f67308 */ /* 0x0009e20000000800 */
[----:B--2---:R-:W-:Y:S01]  /*3920*/  FFMA.FTZ R6, R48, c[0x0][0x23c], -R13 ;  /* 0x00008f0030067a23 */ /* 0x004fe2000001080d */
[----:B-1----:R-:W-:-:S06]  /*3930*/  FMNMX.FTZ R4, R4, R7, !PT ;  /* 0x0000000704047209 */ /* 0x002fcc0007810000 */
[----:B------:R1:W-:Y:S01]  /*3940*/  MUFU.EX2 R250, R6 ;  /* 0x0000000600fa7308 */ /* 0x0003e20000000800 */
[----:B---3--:R-:W-:Y:S02]  /*3950*/  FMNMX.FTZ R104, R5, R8, !PT ;  /* 0x0000000805687209 */ /* 0x008fe40007810000 */
[----:B------:R-:W2:Y:S02]  /*3960*/  SHFL.BFLY PT, R5, R4, 0x1, 0x1f ;  /* 0x0c201f0004057f89 */ /* 0x000ea400000e0000 */
[----:B------:R-:W-:Y:S01]  /*3970*/  FSETP.NEU.FTZ.AND P1, PT, R104, -INF , PT ;  /* 0xff8000006800780b */ /* 0x000fe20003f3d000 */
[----:B----4-:R-:W-:Y:S02]  /*3980*/  FFMA.FTZ R0, R58, c[0x0][0x23c], -R12 ;  /* 0x00008f003a007a23 */ /* 0x010fe4000001080c */
[----:B------:R-:W-:Y:S01]  /*3990*/  MUFU.EX2 R247, R2 ;  /* 0x0000000200f77308 */ /* 0x000fe20000000800 */
[----:B-1----:R-:W-:-:S07]  /*39a0*/  FFMA.FTZ R6, R28, c[0x0][0x23c], -R13 ;  /* 0x00008f001c067a23 */ /* 0x002fce000001080d */
[----:B------:R1:W3:Y:S01]  /*39b0*/  MUFU.EX2 R245, R0 ;  /* 0x0000000000f57308 */ /* 0x0002e20000000800 */
[----:B------:R-:W4:Y:S07]  /*39c0*/  LDSM.16.MT88.4 R28, [R220+0x9000] ;  /* 0x00900000dc1c783b */ /* 0x000f2e0000004200 */
[----:B------:R5:W4:Y:S01]  /*39d0*/  MUFU.EX2 R43, R6 ;  /* 0x00000006002b7308 */ /* 0x000b220000000800 */
[----:B--2---:R-:W-:Y:S01]  /*39e0*/  FMNMX.FTZ R103, R4, R5, !PT ;  /* 0x0000000504677209 */ /* 0x004fe20007810000 */
[----:B-1----:R-:W-:Y:S01]  /*39f0*/  FMUL.FTZ R0, R104, c[0x0][0x23c] ;  /* 0x00008f0068007a20 */ /* 0x002fe20000410000 */
[----:B---3--:R-:W-:-:S04]  /*3a00*/  F2FP.PACK_AB R7, R247, R245 ;  /* 0x000000f5f707723e */ /* 0x008fc800000000ff */
[----:B------:R-:W-:Y:S02]  /*3a10*/  FSEL R0, R0, RZ, P1 ;  /* 0x000000ff00007208 */ /* 0x000fe40000800000 */
[----:B------:R-:W-:Y:S01]  /*3a20*/  FSETP.NEU.FTZ.AND P1, PT, R103, -INF , PT ;  /* 0xff8000006700780b */ /* 0x000fe20003f3d000 */
[----:B-----5:R-:W-:Y:S02]  /*3a30*/  FFMA.FTZ R6, R18, c[0x0][0x23c], -R12 ;  /* 0x00008f0012067a23 */ /* 0x020fe4000001080c */
[--C-:B------:R-:W-:Y:S01]  /*3a40*/  FFMA.FTZ R2, R19, c[0x0][0x23c], -R0.reuse ;  /* 0x00008f0013027a23 */ /* 0x100fe20000010800 */
[----:B------:R-:W-:Y:S01]  /*3a50*/  MOV R19, R9 ;  /* 0x0000000900137202 */ /* 0x000fe20000000f00 */
[----:B------:R-:W-:Y:S01]  /*3a60*/  FFMA.FTZ R8, R65, c[0x0][0x23c], -R0 ;  /* 0x00008f0041087a23 */ /* 0x000fe20000010800 */
[----:B------:R4:W1:Y:S01]  /*3a70*/  MUFU.EX2 R248, R6 ;  /* 0x0000000600f87308 */ /* 0x0008620000000800 */
[----:B------:R-:W-:Y:S01]  /*3a80*/  FFMA.FTZ R18, R176, c[0x0][0x23c], -R12 ;  /* 0x00008f00b0127a23 */ /* 0x000fe2000001080c */
[----:B------:R-:W-:-:S06]  /*3a90*/  F2FP.PACK_AB R4, R249, R19 ;  /* 0x00000013f904723e */ /* 0x000fcc00000000ff */
[----:B------:R2:W-:Y:S08]  /*3aa0*/  MUFU.EX2 R242, R2 ;  /* 0x0000000200f27308 */ /* 0x0005f00000000800 */
[----:B------:R3:W-:Y:S01]  /*3ab0*/  MUFU.EX2 R243, R8 ;  /* 0x0000000800f37308 */ /* 0x0007e20000000800 */
[----:B----4-:R-:W-:Y:S02]  /*3ac0*/  F2FP.PACK_AB R6, R43, R250 ;  /* 0x000000fa2b06723e */ /* 0x010fe400000000ff */
[----:B-1----:R-:W-:Y:S01]  /*3ad0*/  F2FP.PACK_AB R5, R246, R248 ;  /* 0x000000f8f605723e */ /* 0x002fe200000000ff */
[----:B--2---:R-:W-:-:S04]  /*3ae0*/  FFMA.FTZ R2, R64, c[0x0][0x23c], -R0 ;  /* 0x00008f0040027a23 */ /* 0x004fc80000010800 */
[----:B------:R1:W-:Y:S02]  /*3af0*/  MUFU.EX2 R206, R18 ;  /* 0x0000001200ce7308 */ /* 0x0003e40000000800 */
[----:B------:R-:W-:Y:S01]  /*3b00*/  HMMA.16816.F32 R124, R4, R28, RZ ;  /* 0x0000001c047c723c */ /* 0x000fe200000018ff */
[----:B---3--:R-:W-:-:S05]  /*3b10*/  FFMA.FTZ R8, R59, c[0x0][0x23c], -R0 ;  /* 0x00008f003b087a23 */ /* 0x008fca0000010800 */
[----:B------:R2:W-:Y:S02]  /*3b20*/  MUFU.EX2 R237, R2 ;  /* 0x0000000200ed7308 */ /* 0x0005e40000000800 */
[C---:B------:R-:W-:Y:S06]  /*3b30*/  HMMA.16816.F32 R120, R4.reuse, R20, RZ ;  /* 0x000000140478723c */ /* 0x040fec00000018ff */
[----:B------:R-:W3:Y:S02]  /*3b40*/  MUFU.EX2 R244, R8 ;  /* 0x0000000800f47308 */ /* 0x000ee40000000800 */
[----:B------:R-:W-:Y:S01]  /*3b50*/  HMMA.16816.F32 R116, R4, R24, RZ ;  /* 0x000000180474723c */ /* 0x000fe200000018ff */
[----:B-1----:R-:W-:-:S02]  /*3b60*/  FFMA.FTZ R18, R177, c[0x0][0x23c], -R12 ;  /* 0x00008f00b1127a23 */ /* 0x002fc4000001080c */
[----:B--2---:R-:W-:-:S05]  /*3b70*/  FMUL.FTZ R2, R103, c[0x0][0x23c] ;  /* 0x00008f0067027a20 */ /* 0x004fca0000410000 */
[----:B------:R-:W-:Y:S01]  /*3b80*/  HMMA.16816.F32 R112, R4, R32, RZ ;  /* 0x000000200470723c */ /* 0x000fe200000018ff */
[----:B------:R1:W-:Y:S01]  /*3b90*/  MUFU.EX2 R207, R18 ;  /* 0x0000001200cf7308 */ /* 0x0003e20000000800 */
[----:B------:R-:W-:Y:S02]  /*3ba0*/  FSEL R2, R2, RZ, P1 ;  /* 0x000000ff02027208 */ /* 0x000fe40000800000 */
[----:B---3--:R-:W-:-:S04]  /*3bb0*/  F2FP.PACK_AB R10, R244, R243 ;  /* 0x000000f3f40a723e */ /* 0x008fc800000000ff */
[----:B------:R-:W-:Y:S01]  /*3bc0*/  HMMA.16816.F32 R108, R4, R36, RZ ;  /* 0x00000024046c723c */ /* 0x000fe200000018ff */
[----:B------:R-:W-:-:S04]  /*3bd0*/  FFMA.FTZ R8, R40, c[0x0][0x23c], -R2 ;  /* 0x00008f0028087a23 */ /* 0x000fc80000010802 */
[----:B------:R2:W-:Y:S03]  /*3be0*/  MUFU.EX2 R234, R8 ;  /* 0x0000000800ea7308 */ /* 0x0005e60000000800 */
[----:B------:R-:W-:Y:S01]  /*3bf0*/  HMMA.16816.F32 R96, R4, R44, RZ ;  /* 0x0000002c0460723c */ /* 0x000fe200000018ff */
[----:B-1----:R-:W-:-:S04]  /*3c00*/  FFMA.FTZ R18, R184, c[0x0][0x23c], -R0 ;  /* 0x00008f00b8127a23 */ /* 0x002fc80000010800 */
[----:B------:R1:W-:Y:S03]  /*3c10*/  MUFU.EX2 R205, R18 ;  /* 0x0000001200cd7308 */ /* 0x0003e60000000800 */
[----:B------:R-:W-:Y:S01]  /*3c20*/  HMMA.16816.F32 R92, R4, R30, RZ ;  /* 0x0000001e045c723c */ /* 0x000fe200000018ff */
[----:B--2---:R-:W-:-:S07]  /*3c30*/  FFMA.FTZ R8, R66, c[0x0][0x23c], -R2 ;  /* 0x00008f0042087a23 */ /* 0x004fce0000010802 */
[----:B------:R-:W-:Y:S01]  /*3c40*/  HMMA.16816.F32 R88, R4, R22, RZ ;  /* 0x000000160458723c */ /* 0x000fe200000018ff */
[----:B------:R2:W3:Y:S01]  /*3c50*/  MUFU.EX2 R233, R8 ;  /* 0x0000000800e97308 */ /* 0x0004e20000000800 */
[----:B-1----:R-:W-:-:S06]  /*3c60*/  FFMA.FTZ R18, R181, c[0x0][0x23c], -R0 ;  /* 0x00008f00b5127a23 */ /* 0x002fcc0000010800 */
[C---:B------:R-:W-:Y:S01]  /*3c70*/  HMMA.16816.F32 R84, R4.reuse, R26, RZ ;  /* 0x0000001a0454723c */ /* 0x040fe200000018ff */
[----:B------:R1:W-:Y:S07]  /*3c80*/  MUFU.EX2 R204, R18 ;  /* 0x0000001200cc7308 */ /* 0x0003ee0000000800 */
[----:B------:R-:W-:Y:S01]  /*3c90*/  HMMA.16816.F32 R80, R4, R34, RZ ;  /* 0x000000220450723c */ /* 0x000fe200000018ff */
[----:B--2---:R-:W-:Y:S01]  /*3ca0*/  FFMA.FTZ R8, R67, c[0x0][0x23c], -R2 ;  /* 0x00008f0043087a23 */ /* 0x004fe20000010802 */
[----:B---3--:R-:W-:-:S03]  /*3cb0*/  F2FP.PACK_AB R9, R233, R234 ;  /* 0x000000eae909723e */ /* 0x008fc600000000ff */
[----:B------:R2:W-:Y:S03]  /*3cc0*/  MUFU.EX2 R236, R8 ;  /* 0x0000000800ec7308 */ /* 0x0005e60000000800 */
[----:B------:R-:W-:Y:S01]  /*3cd0*/  HMMA.16816.F32 R76, R4, R38, RZ ;  /* 0x00000026044c723c */ /* 0x000fe200000018ff */
[----:B-1----:R-:W-:-:S04]  /*3ce0*/  FFMA.FTZ R18, R182, c[0x0][0x23c], -R0 ;  /* 0x00008f00b6127a23 */ /* 0x002fc80000010800 */
[----:B------:R1:W-:Y:S03]  /*3cf0*/  MUFU.EX2 R184, R18 ;  /* 0x0000001200b87308 */ /* 0x0003e60000000800 */
[----:B------:R-:W-:Y:S01]  /*3d00*/  HMMA.16816.F32 R68, R4, R46, RZ ;  /* 0x0000002e0444723c */ /* 0x000fe200000018ff */
[----:B--2---:R-:W-:-:S06]  /*3d10*/  FFMA.FTZ R8, R52, c[0x0][0x23c], -R2 ;  /* 0x00008f0034087a23 */ /* 0x004fcc0000010802 */
[----:B------:R-:W-:Y:S01]  /*3d20*/  FFMA.FTZ R4, R53, c[0x0][0x23c], -R13 ;  /* 0x00008f0035047a23 */ /* 0x000fe2000001080d */
[----:B------:R2:W3:Y:S01]  /*3d30*/  MUFU.EX2 R241, R8 ;  /* 0x0000000800f17308 */ /* 0x0004e20000000800 */
[----:B-1----:R-:W-:-:S07]  /*3d40*/  FFMA.FTZ R18, R180, c[0x0][0x23c], -R0 ;  /* 0x00008f00b4127a23 */ /* 0x002fce0000010800 */
[----:B------:R1:W-:Y:S01]  /*3d50*/  MUFU.EX2 R235, R4 ;  /* 0x0000000400eb7308 */ /* 0x0003e20000000800 */
[----:B--2---:R-:W-:-:S07]  /*3d60*/  F2FP.PACK_AB R8, R237, R242 ;  /* 0x000000f2ed08723e */ /* 0x004fce00000000ff */
[----:B------:R2:W-:Y:S01]  /*3d70*/  MUFU.EX2 R182, R18 ;  /* 0x0000001200b67308 */ /* 0x0005e20000000800 */
[----:B---3--:R-:W-:Y:S01]  /*3d80*/  F2FP.PACK_AB R11, R241, R236 ;  /* 0x000000ecf10b723e */ /* 0x008fe200000000ff */
[----:B-1----:R-:W-:-:S06]  /*3d90*/  FFMA.FTZ R4, R51, c[0x0][0x23c], -R13 ;  /* 0x00008f0033047a23 */ /* 0x002fcc000001080d */
[C---:B------:R-:W-:Y:S01]  /*3da0*/  HMMA.16816.F32 R72, R8.reuse, R28, RZ ;  /* 0x0000001c0848723c */ /* 0x040fe200000018ff */
[----:B------:R1:W-:Y:S07]  /*3db0*/  MUFU.EX2 R240, R4 ;  /* 0x0000000400f07308 */ /* 0x0003ee0000000800 */
[----:B------:R-:W-:Y:S01]  /*3dc0*/  HMMA.16816.F32 R140, R8, R30, RZ ;  /* 0x0000001e088c723c */ /* 0x000fe200000018ff */
[----:B------:R-:W-:Y:S01]  /*3dd0*/  LDSM.16.MT88.4 R28, [R220+0x9400] ;  /* 0x00940000dc1c783b */ /* 0x000fe20000004200 */
[----:B--2---:R-:W-:-:S04]  /*3de0*/  FFMA.FTZ R18, R186, c[0x0][0x23c], -R2 ;  /* 0x00008f00ba127a23 */ /* 0x004fc80000010802 */
[----:B------:R2:W-:Y:S02]  /*3df0*/  MUFU.EX2 R181, R18 ;  /* 0x0000001200b57308 */ /* 0x0005e40000000800 */
[----:B------:R-:W-:Y:S01]  /*3e00*/  HMMA.16816.F32 R64, R8, R20, RZ ;  /* 0x000000140840723c */ /* 0x000fe200000018ff */
[----:B-1----:R-:W-:-:S05]  /*3e10*/  FFMA.FTZ R4, R50, c[0x0][0x23c], -R13 ;  /* 0x00008f0032047a23 */ /* 0x002fca000001080d */
[----:B------:R1:W-:Y:S02]  /*3e20*/  MUFU.EX2 R239, R4 ;  /* 0x0000000400ef7308 */ /* 0x0003e40000000800 */
[----:B------:R-:W-:Y:S01]  /*3e30*/  HMMA.16816.F32 R132, R8, R22, RZ ;  /* 0x000000160884723c */ /* 0x000fe200000018ff */
[----:B------:R-:W3:Y:S01]  /*3e40*/  LDSM.16.MT88.4 R20, [R220+0xa400] ;  /* 0x00a40000dc14783b */ /* 0x000ee20000004200 */
[----:B--2---:R-:W-:Y:S01]  /*3e50*/  FFMA.FTZ R18, R187, c[0x0][0x23c], -R2 ;  /* 0x00008f00bb127a23 */ /* 0x004fe20000010802 */
[----:B------:R-:W-:-:S05]  /*3e60*/  MOV R187, R19 ;  /* 0x0000001300bb7202 */ /* 0x000fca0000000f00 */
[----:B------:R-:W-:Y:S01]  /*3e70*/  HMMA.16816.F32 R60, R8, R24, RZ ;  /* 0x00000018083c723c */ /* 0x000fe200000018ff */
[----:B------:R2:W-:Y:S01]  /*3e80*/  MUFU.EX2 R180, R18 ;  /* 0x0000001200b47308 */ /* 0x0005e20000000800 */
[----:B-1----:R-:W-:-:S06]  /*3e90*/  FFMA.FTZ R4, R41, c[0x0][0x23c], -R13 ;  /* 0x00008f0029047a23 */ /* 0x002fcc000001080d */
[C---:B------:R-:W-:Y:S01]  /*3ea0*/  HMMA.16816.F32 R128, R8.reuse, R26, RZ ;  /* 0x0000001a0880723c */ /* 0x040fe200000018ff */
[----:B------:R-:W-:Y:S01]  /*3eb0*/  LDSM.16.MT88.4 R24, [R222+0x9400] ;  /* 0x00940000de18783b */ /* 0x000fe20000004200 */
[----:B------:R1:W4:Y:S06]  /*3ec0*/  MUFU.EX2 R238, R4 ;  /* 0x0000000400ee7308 */ /* 0x00032c0000000800 */
[----:B------:R-:W-:Y:S01]  /*3ed0*/  HMMA.16816.F32 R56, R8, R32, RZ ;  /* 0x000000200838723c */ /* 0x000fe200000018ff */
[----:B--2---:R-:W-:-:S07]  /*3ee0*/  FFMA.FTZ R18, R185, c[0x0][0x23c], -R2 ;  /* 0x00008f00b9127a23 */ /* 0x004fce0000010802 */
[C---:B------:R-:W-:Y:S01]  /*3ef0*/  HMMA.16816.F32 R144, R8.reuse, R34, RZ ;  /* 0x000000220890723c */ /* 0x040fe200000018ff */
[----:B------:R-:W-:Y:S01]  /*3f00*/  LDSM.16.MT88.4 R32, [R222+0xa400] ;  /* 0x00a40000de20783b */ /* 0x000fe20000004200 */
[----:B-1----:R-:W-:Y:S01]  /*3f10*/  FFMA.FTZ R4, R105, c[0x0][0x23c], -R12 ;  /* 0x00008f0069047a23 */ /* 0x002fe2000001080c */
[----:B------:R-:W-:Y:S02]  /*3f20*/  MOV R105, R43 ;  /* 0x0000002b00697202 */ /* 0x000fe40000000f00 */
[----:B----4-:R-:W-:Y:S01]  /*3f30*/  F2FP.PACK_AB R6, R238, R239 ;  /* 0x000000efee06723e */ /* 0x010fe200000000ff */
[----:B------:R1:W-:Y:S02]  /*3f40*/  MUFU.EX2 R229, R4 ;  /* 0x0000000400e57308 */ /* 0x0003e40000000800 */
[----:B------:R-:W-:Y:S01]  /*3f50*/  HMMA.16816.F32 R52, R8, R36, RZ ;  /* 0x000000240834723c */ /* 0x000fe200000018ff */
[----:B------:R-:W-:-:S07]  /*3f60*/  MOV R186, R105 ;  /* 0x0000006900ba7202 */ /* 0x000fce0000000f00 */
[----:B------:R-:W-:Y:S01]  /*3f70*/  HMMA.16816.F32 R148, R8, R38, RZ ;  /* 0x000000260894723c */ /* 0x000fe200000018ff */
[----:B------:R-:W2:Y:S01]  /*3f80*/  LDSM.16.MT88.4 R36, [R220+0xb400] ;  /* 0x00b40000dc24783b */ /* 0x000ea20000004200 */
[----:B-1----:R-:W-:-:S06]  /*3f90*/  FFMA.FTZ R4, R101, c[0x0][0x23c], -R12 ;  /* 0x00008f0065047a23 */ /* 0x002fcc000001080c */
[C---:B------:R-:W-:Y:S01]  /*3fa0*/  HMMA.16816.F32 R48, R8.reuse, R44, RZ ;  /* 0x0000002c0830723c */ /* 0x040fe200000018ff */
[----:B------:R1:W4:Y:S07]  /*3fb0*/  MUFU.EX2 R232, R4 ;  /* 0x0000000400e87308 */ /* 0x00032e0000000800 */
[----:B------:R-:W-:Y:S07]  /*3fc0*/  HMMA.16816.F32 R152, R8, R46, RZ ;  /* 0x0000002e0898723c */ /* 0x000fee00000018ff */
[----:B------:R-:W-:-:S02]  /*3fd0*/  FFMA.FTZ R8, R136, c[0x0][0x23c], -R0 ;  /* 0x00008f0088087a23 */ /* 0x000fc40000010800 */
[----:B-1----:R-:W-:Y:S02]  /*3fe0*/  FFMA.FTZ R4, R100, c[0x0][0x23c], -R12 ;  /* 0x00008f0064047a23 */ /* 0x002fe4000001080c */
[----:B------:R1:W-:Y:S01]  /*3ff0*/  MUFU.EX2 R219, R8 ;  /* 0x0000000800db7308 */ /* 0x0003e20000000800 */
[----:B----4-:R-:W-:-:S07]  /*4000*/  F2FP.PACK_AB R5, R232, R229 ;  /* 0x000000e5e805723e */ /* 0x010fce00000000ff */
[----:B------:R4:W-:Y:S01]  /*4010*/  MUFU.EX2 R231, R4 ;  /* 0x0000000400e77308 */ /* 0x0009e20000000800 */
[----:B-1----:R-:W-:-:S07]  /*4020*/  FFMA.FTZ R8, R106, c[0x0][0x23c], -R0 ;  /* 0x00008f006a087a23 */ /* 0x002fce0000010800 */
[----:B------:R1:W-:Y:S01]  /*4030*/  MUFU.EX2 R218, R8 ;  /* 0x0000000800da7308 */ /* 0x0003e20000000800 */
[----:B----4-:R-:W-:Y:S02]  /*4040*/  FFMA.FTZ R4, R42, c[0x0][0x23c], -R12 ;  /* 0x00008f002a047a23 */ /* 0x010fe4000001080c */
[----:B------:R-:W4:Y:S05]  /*4050*/  LDSM.16.MT88.4 R40, [R222+0xb400] ;  /* 0x00b40000de28783b */ /* 0x000f2a0000004200 */
[----:B------:R5:W2:Y:S01]  /*4060*/  MUFU.EX2 R230, R4 ;  /* 0x0000000400e67308 */ /* 0x000aa20000000800 */
[----:B-1----:R-:W-:-:S07]  /*4070*/  FFMA.FTZ R8, R156, c[0x0][0x23c], -R2 ;  /* 0x00008f009c087a23 */ /* 0x002fce0000010802 */
[----:B------:R1:W-:Y:S01]  /*4080*/  MUFU.EX2 R216, R8 ;  /* 0x0000000800d87308 */ /* 0x0003e20000000800 */
[----:B-----5:R-:W-:Y:S01]  /*4090*/  FFMA.FTZ R4, R137, c[0x0][0x23c], -R0 ;  /* 0x00008f0089047a23 */ /* 0x020fe20000010800 */
[----:B--2---:R-:W-:-:S06]  /*40a0*/  F2FP.PACK_AB R7, R230, R231 ;  /* 0x000000e7e607723e */ /* 0x004fcc00000000ff */
[----:B------:R2:W-:Y:S01]  /*40b0*/  MUFU.EX2 R228, R4 ;  /* 0x0000000400e47308 */ /* 0x0005e20000000800 */
[----:B-1----:R-:W-:-:S07]  /*40c0*/  FFMA.FTZ R8, R169, c[0x0][0x23c], -R2 ;  /* 0x00008f00a9087a23 */ /* 0x002fce0000010802 */
[----:B------:R1:W-:Y:S01]  /*40d0*/  MUFU.EX2 R217, R8 ;  /* 0x0000000800d97308 */ /* 0x0003e20000000800 */
[----:B--2---:R-:W-:-:S07]  /*40e0*/  FFMA.FTZ R4, R138, c[0x0][0x23c], -R0 ;  /* 0x00008f008a047a23 */ /* 0x004fce0000010800 */
[----:B------:R2:W5:Y:S01]  /*40f0*/  MUFU.EX2 R227, R4 ;  /* 0x0000000400e37308 */ /* 0x0005620000000800 */
[----:B-1----:R-:W-:-:S07]  /*4100*/  FFMA.FTZ R8, R139, c[0x0][0x23c], -R2 ;  /* 0x00008f008b087a23 */ /* 0x002fce0000010802 */
[----:B------:R1:W-:Y:S01]  /*4110*/  MUFU.EX2 R215, R8 ;  /* 0x0000000800d77308 */ /* 0x0003e20000000800 */
[----:B--2---:R-:W-:-:S07]  /*4120*/  F2FP.PACK_AB R4, R240, R235 ;  /* 0x000000ebf004723e */ /* 0x004fce00000000ff */
[C---:B---3--:R-:W-:Y:S01]  /*4130*/  HMMA.16816.F32 R156, R4.reuse, R20, R116 ;  /* 0x00000014049c723c */ /* 0x048fe20000001874 */
[--C-:B-1----:R-:W-:Y:S02]  /*4140*/  FFMA.FTZ R8, R107, c[0x0][0x23c], -R2.reuse ;  /* 0x00008f006b087a23 */ /* 0x102fe40000010802 */
[----:B------:R1:W-:Y:S05]  /*4150*/  MUFU.EX2 R107, R18 ;  /* 0x00000012006b7308 */ /* 0x0003ea0000000800 */
[C---:B------:R-:W-:Y:S03]  /*4160*/  HMMA.16816.F32 R116, R4.reuse, R36, R108 ;  /* 0x000000240474723c */ /* 0x040fe6000000186c */
[----:B------:R2:W3:Y:S05]  /*4170*/  MUFU.EX2 R214, R8 ;  /* 0x0000000800d67308 */ /* 0x0004ea0000000800 */
[----:B------:R-:W-:Y:S01]  /*4180*/  HMMA.16816.F32 R160, R4, R24, R120 ;  /* 0x0000001804a0723c */ /* 0x000fe20000001878 */
[----:B-1----:R-:W-:-:S07]  /*4190*/  FFMA.FTZ R18, R183, c[0x0][0x23c], -R2 ;  /* 0x00008f00b7127a23 */ /* 0x002fce0000010802 */
[----:B----4-:R-:W-:Y:S01]  /*41a0*/  HMMA.16816.F32 R108, R4, R40, R96 ;  /* 0x00000028046c723c */ /* 0x010fe20000001860 */
[----:B------:R-:W-:Y:S01]  /*41b0*/  MUFU.EX2 R106, R18 ;  /* 0x00000012006a7308 */ /* 0x000fe20000000800 */
[----:B--2---:R-:W-:-:S06]  /*41c0*/  FFMA.FTZ R8, R171, c[0x0][0x23c], -R13 ;  /* 0x00008f00ab087a23 */ /* 0x004fcc000001080d */
        /* <DEDUP_REMOVED lines=14> */
[----:B------:R1:W-:Y:S02]  /*42b0*/  MUFU.EX2 R210, R8 ;  /* 0x0000000800d27308 */ /* 0x0003e40000000800 */
[----:B-----5:R-:W-:Y:S02]  /*42c0*/  F2FP.PACK_AB R4, R227, R228 ;  /* 0x000000e4e304723e */ /* 0x020fe400000000ff */
[----:B------:R-:W-:Y:S02]  /*42d0*/  F2FP.PACK_AB R5, R217, R216 ;  /* 0x000000d8d905723e */ /* 0x000fe400000000ff */
[----:B------:R-:W-:Y:S02]  /*42e0*/  F2FP.PACK_AB R6, R218, R219 ;  /* 0x000000dbda06723e */ /* 0x000fe400000000ff */
[----:B---3--:R-:W-:-:S07]  /*42f0*/  F2FP.PACK_AB R7, R214, R215 ;  /* 0x000000d7d607723e */ /* 0x008fce00000000ff */
[----:B------:R-:W-:Y:S01]  /*4300*/  HMMA.16816.F32 R80, R4, R28, R72 ;  /* 0x0000001c0450723c */ /* 0x000fe20000001848 */
[----:B-1----:R-:W-:-:S04]  /*4310*/  FFMA.FTZ R8, R178, c[0x0][0x23c], -R12 ;  /* 0x00008f00b2087a23 */ /* 0x002fc8000001080c */
[----:B------:R1:W-:Y:S03]  /*4320*/  MUFU.EX2 R209, R8 ;  /* 0x0000000800d17308 */ /* 0x0003e60000000800 */
[C---:B------:R-:W-:Y:S08]  /*4330*/  HMMA.16816.F32 R76, R4.reuse, R24, R64 ;  /* 0x00000018044c723c */ /* 0x040ff00000001840 */
[----:B------:R-:W-:Y:S01]  /*4340*/  HMMA.16816.F32 R68, R4, R32, R56 ;  /* 0x000000200444723c */ /* 0x000fe20000001838 */
[----:B-1----:R-:W-:-:S07]  /*4350*/  FFMA.FTZ R8, R179, c[0x0][0x23c], -R12 ;  /* 0x00008f00b3087a23 */ /* 0x002fce000001080c */
[C---:B------:R-:W-:Y:S01]  /*4360*/  HMMA.16816.F32 R172, R4.reuse, R40, R48 ;  /* 0x0000002804ac723c */ /* 0x040fe20000001830 */
[----:B------:R1:W3:Y:S07]  /*4370*/  MUFU.EX2 R208, R8 ;  /* 0x0000000800d07308 */ /* 0x0002ee0000000800 */
[C---:B------:R-:W-:Y:S08]  /*4380*/  HMMA.16816.F32 R72, R4.reuse, R20, R60 ;  /* 0x000000140448723c */ /* 0x040ff0000000183c */
[C---:B------:R-:W-:Y:S01]  /*4390*/  HMMA.16816.F32 R64, R4.reuse, R36, R52 ;  /* 0x000000240440723c */ /* 0x040fe20000001834 */
[----:B-1----:R-:W-:Y:S07]  /*43a0*/  LDSM.16.MT88.4 R8, [R222+0x9800] ;  /* 0x00980000de08783b */ /* 0x002fee0000004200 */
[C---:B------:R-:W-:Y:S01]  /*43b0*/  HMMA.16816.F32 R48, R4.reuse, R22, R128 ;  /* 0x000000160430723c */ /* 0x040fe20000001880 */
[----:B------:R-:W1:Y:S07]  /*43c0*/  LDSM.16.MT88.4 R20, [R220+0x9800] ;  /* 0x00980000dc14783b */ /* 0x000e6e0000004200 */
[C---:B------:R-:W-:Y:S01]  /*43d0*/  HMMA.16816.F32 R56, R4.reuse, R38, R148 ;  /* 0x000000260438723c */ /* 0x040fe20000001894 */
[----:B------:R-:W4:Y:S07]  /*43e0*/  LDSM.16.MT88.4 R36, [R222+0xb800] ;  /* 0x00b80000de24783b */ /* 0x000f2e0000004200 */
[C---:B------:R-:W-:Y:S01]  /*43f0*/  HMMA.16816.F32 R60, R4.reuse, R30, R140 ;  /* 0x0000001e043c723c */ /* 0x040fe2000000188c */
[----:B------:R-:W-:Y:S04]  /*4400*/  LDSM.16.MT88.4 R28, [R222+0xa800] ;  /* 0x00a80000de1c783b */ /* 0x000fe80000004200 */
[----:B------:R-:W-:Y:S03]  /*4410*/  LDSM.16.MT88.4 R140, [R222+0x9c00] ;  /* 0x009c0000de8c783b */ /* 0x000fe60000004200 */
[C---:B------:R-:W-:Y:S01]  /*4420*/  HMMA.16816.F32 R52, R4.reuse, R26, R132 ;  /* 0x0000001a0434723c */ /* 0x040fe20000001884 */
[----:B------:R-:W5:Y:S07]  /*4430*/  LDSM.16.MT88.4 R24, [R220+0xa800] ;  /* 0x00a80000dc18783b */ /* 0x000f6e0000004200 */
[C---:B------:R-:W-:Y:S01]  /*4440*/  HMMA.16816.F32 R44, R4.reuse, R34, R144 ;  /* 0x00000022042c723c */ /* 0x040fe20000001890 */
[----:B------:R-:W4:Y:S07]  /*4450*/  LDSM.16.MT88.4 R32, [R220+0xb800] ;  /* 0x00b80000dc20783b */ /* 0x000f2e0000004200 */
[----:B------:R-:W-:Y:S07]  /*4460*/  HMMA.16816.F32 R40, R4, R42, R152 ;  /* 0x0000002a0428723c */ /* 0x000fee0000001898 */
[----:B--2---:R-:W-:-:S02]  /*4470*/  F2FP.PACK_AB R4, R212, R213 ;  /* 0x000000d5d404723e */ /* 0x004fc400000000ff */
[----:B---3--:R-:W-:Y:S02]  /*4480*/  F2FP.PACK_AB R5, R208, R209 ;  /* 0x000000d1d005723e */ /* 0x008fe400000000ff */
[----:B------:R-:W-:Y:S02]  /*4490*/  F2FP.PACK_AB R6, R210, R211 ;  /* 0x000000d3d206723e */ /* 0x000fe400000000ff */
[----:B------:R-:W-:-:S07]  /*44a0*/  F2FP.PACK_AB R7, R207, R206 ;  /* 0x000000cecf07723e */ /* 0x000fce00000000ff */
[C---:B-1----:R-:W-:Y:S08]  /*44b0*/  HMMA.16816.F32 R112, R4.reuse, R20, R164 ;  /* 0x000000140470723c */ /* 0x042ff000000018a4 */
[C---:B------:R-:W-:Y:S08]  /*44c0*/  HMMA.16816.F32 R132, R4.reuse, R8, R160 ;  /* 0x000000080484723c */ /* 0x040ff000000018a0 */
[C---:B----4-:R-:W-:Y:S08]  /*44d0*/  HMMA.16816.F32 R176, R4.reuse, R36, R108 ;  /* 0x0000002404b0723c */ /* 0x050ff0000000186c */
[C---:B-----5:R-:W-:Y:S01]  /*44e0*/  HMMA.16816.F32 R148, R4.reuse, R24, R156 ;  /* 0x000000180494723c */ /* 0x060fe2000000189c */
[----:B------:R-:W1:Y:S07]  /*44f0*/  LDSM.16.MT88.4 R156, [R220+0xac00] ;  /* 0x00ac0000dc9c783b */ /* 0x000e6e0000004200 */
[C---:B------:R-:W-:Y:S01]  /*4500*/  HMMA.16816.F32 R164, R4.reuse, R28, R124 ;  /* 0x0000001c04a4723c */ /* 0x040fe2000000187c */
[----:B------:R-:W-:Y:S07]  /*4510*/  LDSM.16.MT88.4 R124, [R220+0x9c00] ;  /* 0x009c0000dc7c783b */ /* 0x000fee0000004200 */
[C---:B------:R-:W-:Y:S08]  /*4520*/  HMMA.16816.F32 R160, R4.reuse, R32, R116 ;  /* 0x0000002004a0723c */ /* 0x040ff00000001874 */
[C---:B------:R-:W-:Y:S08]  /*4530*/  HMMA.16816.F32 R120, R4.reuse, R22, R120 ;  /* 0x000000160478723c */ /* 0x040ff00000001878 */
[C---:B------:R-:W-:Y:S08]  /*4540*/  HMMA.16816.F32 R136, R4.reuse, R10, R136 ;  /* 0x0000000a0488723c */ /* 0x040ff00000001888 */
[C---:B------:R-:W-:Y:S08]  /*4550*/  HMMA.16816.F32 R96, R4.reuse, R26, R96 ;  /* 0x0000001a0460723c */ /* 0x040ff00000001860 */
[C---:B------:R-:W-:Y:S08]  /*4560*/  HMMA.16816.F32 R168, R4.reuse, R30, R92 ;  /* 0x0000001e04a8723c */ /* 0x040ff0000000185c */
[C---:B------:R-:W-:Y:S08]  /*4570*/  HMMA.16816.F32 R88, R4.reuse, R34, R88 ;  /* 0x000000220458723c */ /* 0x040ff00000001858 */
[----:B------:R-:W-:Y:S07]  /*4580*/  HMMA.16816.F32 R108, R4, R38, R84 ;  /* 0x00000026046c723c */ /* 0x000fee0000001854 */
[----:B------:R-:W-:-:S02]  /*4590*/  F2FP.PACK_AB R4, R204, R205 ;  /* 0x000000cdcc04723e */ /* 0x000fc400000000ff */
[----:B------:R-:W-:Y:S02]  /*45a0*/  F2FP.PACK_AB R5, R180, R181 ;  /* 0x000000b5b405723e */ /* 0x000fe400000000ff */
[----:B------:R-:W-:Y:S02]  /*45b0*/  F2FP.PACK_AB R6, R182, R184 ;  /* 0x000000b8b606723e */ /* 0x000fe400000000ff */
[----:B------:R-:W-:-:S07]  /*45c0*/  F2FP.PACK_AB R7, R106, R107 ;  /* 0x0000006b6a07723e */ /* 0x000fce00000000ff */
[C---:B------:R-:W-:Y:S07]  /*45d0*/  HMMA.16816.F32 R128, R4.reuse, R8, R76 ;  /* 0x000000080480723c */ /* 0x040fee000000184c */
[--C-:B------:R-:W-:Y:S01]  /*45e0*/  FFMA.FTZ R8, R191, c[0x0][0x23c], -R13.reuse ;  /* 0x00008f00bf087a23 */ /* 0x100fe2000001080d */
[C---:B------:R-:W-:Y:S03]  /*45f0*/  HMMA.16816.F32 R48, R4.reuse, R26, R48 ;  /* 0x0000001a0430723c */ /* 0x040fe60000001830 */
[----:B------:R2:W-:Y:S05]  /*4600*/  MUFU.EX2 R105, R8 ;  /* 0x0000000800697308 */ /* 0x0005ea0000000800 */
[C---:B------:R-:W-:Y:S08]  /*4610*/  HMMA.16816.F32 R144, R4.reuse, R24, R72 ;  /* 0x000000180490723c */ /* 0x040ff00000001848 */
[----:B------:R-:W-:Y:S01]  /*4620*/  HMMA.16816.F32 R60, R4, R22, R60 ;  /* 0x00000016043c723c */ /* 0x000fe2000000183c */
[----:B--2---:R-:W-:-:S04]  /*4630*/  FFMA.FTZ R8, R190, c[0x0][0x23c], -R13 ;  /* 0x00008f00be087a23 */ /* 0x004fc8000001080d */
[----:B------:R2:W3:Y:S03]  /*4640*/  MUFU.EX2 R101, R8 ;  /* 0x0000000800657308 */ /* 0x0004e60000000800 */
[C---:B------:R-:W-:Y:S01]  /*4650*/  HMMA.16816.F32 R116, R4.reuse, R20, R80 ;  /* 0x000000140474723c */ /* 0x040fe20000001850 */
[----:B------:R-:W4:Y:S07]  /*4660*/  LDSM.16.MT88.4 R80, [R220+0xbc00] ;  /* 0x00bc0000dc50783b */ /* 0x000f2e0000004200 */
[----:B------:R-:W-:Y:S01]  /*4670*/  HMMA.16816.F32 R52, R4, R10, R52 ;  /* 0x0000000a0434723c */ /* 0x000fe20000001834 */
[----:B--2---:R-:W-:-:S07]  /*4680*/  FFMA.FTZ R8, R189, c[0x0][0x23c], -R13 ;  /* 0x00008f00bd087a23 */ /* 0x004fce000001080d */
[C---:B------:R-:W-:Y:S01]  /*4690*/  HMMA.16816.F32 R68, R4.reuse, R28, R68 ;  /* 0x0000001c0444723c */ /* 0x040fe20000001844 */
[----:B---3--:R-:W-:Y:S01]  /*46a0*/  F2FP.PACK_AB R92, R101, R105 ;  /* 0x00000069655c723e */ /* 0x008fe200000000ff */
[----:B------:R2:W-:Y:S06]  /*46b0*/  MUFU.EX2 R100, R8 ;  /* 0x0000000800647308 */ /* 0x0005ec0000000800 */
[C---:B------:R-:W-:Y:S08]  /*46c0*/  HMMA.16816.F32 R44, R4.reuse, R30, R44 ;  /* 0x0000001e042c723c */ /* 0x040ff0000000182c */
[----:B------:R-:W-:Y:S01]  /*46d0*/  HMMA.16816.F32 R64, R4, R32, R64 ;  /* 0x000000200440723c */ /* 0x000fe20000001840 */
[----:B--2---:R-:W-:-:S04]  /*46e0*/  FFMA.FTZ R8, R188, c[0x0][0x23c], -R13 ;  /* 0x00008f00bc087a23 */ /* 0x004fc8000001080d */
[----:B------:R2:W3:Y:S03]  /*46f0*/  MUFU.EX2 R27, R8 ;  /* 0x00000008001b7308 */ /* 0x0004e60000000800 */
[C---:B------:R-:W-:Y:S08]  /*4700*/  HMMA.16816.F32 R56, R4.reuse, R34, R56 ;  /* 0x000000220438723c */ /* 0x040ff00000001838 */
[----:B------:R-:W-:Y:S01]  /*4710*/  HMMA.16816.F32 R84, R4, R36, R172 ;  /* 0x000000240454723c */ /* 0x000fe200000018ac */
[----:B------:R-:W5:Y:S01]  /*4720*/  LDSM.16.MT88.4 R172, [R222+0xac00] ;  /* 0x00ac0000deac783b */ /* 0x000f620000004200 */
[----:B--2---:R-:W-:-:S06]  /*4730*/  FFMA.FTZ R8, R194, c[0x0][0x23c], -R12 ;  /* 0x00008f00c2087a23 */ /* 0x004fcc000001080c */
[----:B------:R-:W-:Y:S01]  /*4740*/  HMMA.16816.F32 R40, R4, R38, R40 ;  /* 0x000000260428723c */ /* 0x000fe20000001828 */
[----:B---3--:R-:W-:Y:S01]  /*4750*/  F2FP.PACK_AB R94, R27, R100 ;  /* 0x000000641b5e723e */ /* 0x008fe200000000ff */
[----:B------:R2:W-:Y:S05]  /*4760*/  MUFU.EX2 R26, R8 ;  /* 0x00000008001a7308 */ /* 0x0005ea0000000800 */
[----:B------:R-:W-:Y:S02]  /*4770*/  FFMA.FTZ R4, R199, c[0x0][0x23c], -R0 ;  /* 0x00008f00c7047a23 */ /* 0x000fe40000010800 */
[----:B------:R-:W-:Y:S02]  /*4780*/  FADD.FTZ R5, R187, R249 ;  /* 0x000000f9bb057221 */ /* 0x000fe40000010000 */
[----:B------:R-:W-:Y:S01]  /*4790*/  FADD.FTZ R6, R248, R246 ;  /* 0x000000f6f8067221 */ /* 0x000fe20000010000 */
[----:B------:R-:W-:Y:S01]  /*47a0*/  MUFU.EX2 R20, R4 ;  /* 0x0000000400147308 */ /* 0x000fe20000000800 */
[----:B------:R-:W-:-:S02]  /*47b0*/  FADD.FTZ R5, R250, R5 ;  /* 0x00000005fa057221 */ /* 0x000fc40000010000 */
[----:B------:R-:W-:Y:S02]  /*47c0*/  FADD.FTZ R6, R245, R6 ;  /* 0x00000006f5067221 */ /* 0x000fe40000010000 */
[----:B------:R-:W-:Y:S02]  /*47d0*/  FADD.FTZ R5, R186, R5 ;  /* 0x00000005ba057221 */ /* 0x000fe40000010000 */
[----:B--2---:R-:W-:Y:S02]  /*47e0*/  FFMA.FTZ R8, R195, c[0x0][0x23c], -R12 ;  /* 0x00008f00c3087a23 */ /* 0x004fe4000001080c */
[----:B------:R-:W-:Y:S02]  /*47f0*/  FADD.FTZ R6, R247, R6 ;  /* 0x00000006f7067221 */ /* 0x000fe40000010000 */
[----:B------:R2:W3:Y:S01]  /*4800*/  MUFU.EX2 R25, R8 ;  /* 0x0000000800197308 */ /* 0x0004e20000000800 */
[----:B------:R-:W-:Y:S02]  /*4810*/  FADD.FTZ R5, R235, R5 ;  /* 0x00000005eb057221 */ /* 0x000fe40000010000 */
[----:B------:R-:W-:-:S02]  /*4820*/  FADD.FTZ R6, R229, R6 ;  /* 0x00000006e5067221 */ /* 0x000fc40000010000 */
[----:B--2---:R-:W-:Y:S01]  /*4830*/  FFMA.FTZ R8, R192, c[0x0][0x23c], -R12 ;  /* 0x00008f00c0087a23 */ /* 0x004fe2000001080c */
[----:B---3--:R-:W-:-:S03]  /*4840*/  F2FP.PACK_AB R93, R25, R26 ;  /* 0x0000001a195d723e */ /* 0x008fc600000000ff */
[----:B------:R2:W-:Y:S02]  /*4850*/  MUFU.EX2 R23, R8 ;  /* 0x0000000800177308 */ /* 0x0005e40000000800 */
[----:B--2---:R-:W-:-:S06]  /*4860*/  FFMA.FTZ R8, R193, c[0x0][0x23c], -R12 ;  /* 0x00008f00c1087a23 */ /* 0x004fcc000001080c */
[----:B------:R2:W3:Y:S02]  /*4870*/  MUFU.EX2 R24, R8 ;  /* 0x0000000800187308 */ /* 0x0004e40000000800 */
[----:B--2---:R-:W-:Y:S01]  /*4880*/  FFMA.FTZ R8, R197, c[0x0][0x23c], -R0 ;  /* 0x00008f00c5087a23 */ /* 0x004fe20000010800 */
[----:B---3--:R-:W-:-:S05]  /*4890*/  F2FP.PACK_AB R95, R24, R23 ;  /* 0x00000017185f723e */ /* 0x008fca00000000ff */
[----:B------:R2:W-:Y:S02]  /*48a0*/  MUFU.EX2 R22, R8 ;  /* 0x0000000800167308 */ /* 0x0005e40000000800 */
[C---:B-1----:R-:W-:Y:S08]  /*48b0*/  HMMA.16816.F32 R152, R92.reuse, R158, R96 ;  /* 0x0000009e5c98723c */ /* 0x042ff00000001860 */
[----:B----4-:R-:W-:Y:S01]  /*48c0*/  HMMA.16816.F32 R72, R92, R80, R160 ;  /* 0x000000505c48723c */ /* 0x010fe200000018a0 */
[----:B--2---:R-:W-:-:S02]  /*48d0*/  FFMA.FTZ R8, R196, c[0x0][0x23c], -R0 ;  /* 0x00008f00c4087a23 */ /* 0x004fc40000010800 */
[----:B------:R-:W-:Y:S02]  /*48e0*/  FFMA.FTZ R0, R198, c[0x0][0x23c], -R0 ;  /* 0x00008f00c6007a23 */ /* 0x000fe40000010800 */
[----:B------:R1:W2:Y:S03]  /*48f0*/  MUFU.EX2 R21, R8 ;  /* 0x0000000800157308 */ /* 0x0002a60000000800 */
[C---:B------:R-:W-:Y:S05]  /*4900*/  HMMA.16816.F32 R112, R92.reuse, R124, R112 ;  /* 0x0000007c5c70723c */ /* 0x040fea0000001870 */
[----:B------:R3:W4:Y:S03]  /*4910*/  MUFU.EX2 R19, R0 ;  /* 0x0000000000137308 */ /* 0x0007260000000800 */
[----:B------:R-:W-:Y:S01]  /*4920*/  HMMA.16816.F32 R120, R92, R126, R120 ;  /* 0x0000007e5c78723c */ /* 0x000fe20000001878 */
[----:B-1----:R-:W1:Y:S01]  /*4930*/  LDSM.16.MT88.4 R8, [R222+0xbc00] ;  /* 0x00bc0000de08783b */ /* 0x002e620000004200 */
[----:B--2---:R-:W-:-:S06]  /*4940*/  F2FP.PACK_AB R96, R21, R22 ;  /* 0x000000161560723e */ /* 0x004fcc00000000ff */
[----:B------:R-:W-:Y:S01]  /*4950*/  HMMA.16816.F32 R132, R92, R140, R132 ;  /* 0x0000008c5c84723c */ /* 0x000fe20000001884 */
[----:B---3--:R-:W-:Y:S01]  /*4960*/  FFMA.FTZ R0, R203, c[0x0][0x23c], -R2 ;  /* 0x00008f00cb007a23 */ /* 0x008fe20000010802 */
[----:B----4-:R-:W-:-:S06]  /*4970*/  F2FP.PACK_AB R98, R19, R20 ;  /* 0x000000141362723e */ /* 0x010fcc00000000ff */
[C---:B------:R-:W-:Y:S01]  /*4980*/  HMMA.16816.F32 R136, R92.reuse, R142, R136 ;  /* 0x0000008e5c88723c */ /* 0x040fe20000001888 */
[----:B------:R2:W-:Y:S07]  /*4990*/  MUFU.EX2 R18, R0 ;  /* 0x0000000000127308 */ /* 0x0005ee0000000800 */
[C---:B------:R-:W-:Y:S08]  /*49a0*/  HMMA.16816.F32 R148, R92.reuse, R156, R148 ;  /* 0x0000009c5c94723c */ /* 0x040ff00000001894 */
[----:B-----5:R-:W-:Y:S01]  /*49b0*/  HMMA.16816.F32 R164, R92, R172, R164 ;  /* 0x000000ac5ca4723c */ /* 0x020fe200000018a4 */
[----:B--2---:R-:W-:-:S04]  /*49c0*/  FFMA.FTZ R0, R202, c[0x0][0x23c], -R2 ;  /* 0x00008f00ca007a23 */ /* 0x004fc80000010802 */
[----:B------:R2:W3:Y:S03]  /*49d0*/  MUFU.EX2 R13, R0 ;  /* 0x00000000000d7308 */ /* 0x0004e60000000800 */
[C---:B------:R-:W-:Y:S08]  /*49e0*/  HMMA.16816.F32 R168, R92.reuse, R174, R168 ;  /* 0x000000ae5ca8723c */ /* 0x040ff000000018a8 */
[----:B------:R-:W-:Y:S01]  /*49f0*/  HMMA.16816.F32 R76, R92, R82, R88 ;  /* 0x000000525c4c723c */ /* 0x000fe20000001858 */
[--C-:B--2---:R-:W-:Y:S01]  /*4a00*/  FFMA.FTZ R0, R201, c[0x0][0x23c], -R2.reuse ;  /* 0x00008f00c9007a23 */ /* 0x104fe20000010802 */
[----:B---3--:R-:W-:Y:S01]  /*4a10*/  F2FP.PACK_AB R97, R13, R18 ;  /* 0x000000120d61723e */ /* 0x008fe200000000ff */
[----:B------:R-:W-:-:S05]  /*4a20*/  FFMA.FTZ R2, R200, c[0x0][0x23c], -R2 ;  /* 0x00008f00c8027a23 */ /* 0x000fca0000010802 */
[C---:B-1----:R-:W-:Y:S01]  /*4a30*/  HMMA.16816.F32 R88, R92.reuse, R8, R176 ;  /* 0x000000085c58723c */ /* 0x042fe200000018b0 */
[----:B------:R1:W-:Y:S07]  /*4a40*/  MUFU.EX2 R12, R0 ;  /* 0x00000000000c7308 */ /* 0x0003ee0000000800 */
[----:B------:R-:W-:Y:S01]  /*4a50*/  HMMA.16816.F32 R92, R92, R10, R108 ;  /* 0x0000000a5c5c723c */ /* 0x000fe2000000186c */
[----:B------:R2:W3:Y:S01]  /*4a60*/  MUFU.EX2 R7, R2 ;  /* 0x0000000200077308 */ /* 0x0004e20000000800 */
[----:B-1----:R-:W-:-:S04]  /*4a70*/  FADD.FTZ R0, R242, R237 ;  /* 0x000000edf2007221 */ /* 0x002fc80000010000 */
[----:B------:R-:W-:Y:S02]  /*4a80*/  FADD.FTZ R0, R243, R0 ;  /* 0x00000000f3007221 */ /* 0x000fe40000010000 */
[----:B--2---:R-:W-:Y:S01]  /*4a90*/  FADD.FTZ R2, R234, R233 ;  /* 0x000000e9ea027221 */ /* 0x004fe20000010000 */
[----:B---3--:R-:W-:Y:S01]  /*4aa0*/  F2FP.PACK_AB R99, R7, R12 ;  /* 0x0000000c0763723e */ /* 0x008fe200000000ff */
        /* <DEDUP_REMOVED lines=59> */
[----:B------:R1:W-:Y:S01]  /*4e60*/  STL [R1+0x8], R250 ;  /* 0x000008fa01007387 */ /* 0x0003e20000100800 */
[----:B------:R-:W-:Y:S01]  /*4e70*/  FADD.FTZ R0, R24, R0 ;  /* 0x0000000018007221 */ /* 0x000fe20000010000 */
[----:B------:R-:W-:Y:S02]  /*4e80*/  HMMA.16816.F32 R96, R96, R10, R40 ;  /* 0x0000000a6060723c */ /* 0x000fe40000001828 */
[----:B------:R1:W-:Y:S04]  /*4e90*/  STL [R1+0x14], R2 ;  /* 0x0000140201007387 */ /* 0x0003e80000100800 */
[----:B------:R1:W-:Y:S04]  /*4ea0*/  STL [R1+0xc], R249 ;  /* 0x00000cf901007387 */ /* 0x0003e80000100800 */
[----:B------:R1:W-:Y:S01]  /*4eb0*/  STL [R1+0x10], R0 ;  /* 0x0000100001007387 */ /* 0x0003e20000100800 */
[----:B------:R-:W-:Y:S06]  /*4ec0*/  @!P0 BRA `(.L_x_370) ;  /* 0x0000898000008947 */ /* 0x000fec0003800000 */
[----:B------:R-:W2:Y:S01]  /*4ed0*/  LDL.64 R186, [R1] ;  /* 0x0000000001ba7983 */ /* 0x000ea20000100a00 */
[----:B------:R-:W-:Y:S01]  /*4ee0*/  IADD3 R252, R251, -0x2, RZ ;  /* 0xfffffffefbfc7810 */ /* 0x000fe20007ffe0ff */
[----:B------:R-:W-:-:S04]  /*4ef0*/  DEPBAR.LE SB0, 0x0 ;  /* 0x000080000000791a */ /* 0x000fc80000000000 */
[----:B-1----:R-:W-:Y:S01]  /*4f00*/  SHF.R.S32.HI R0, RZ, 0x1f, R252 ;  /* 0x0000001fff007819 */ /* 0x002fe200000114fc */
[----:B------:R-:W-:-:S04]  /*4f10*/  IMAD R2, R252, UR11, RZ ;  /* 0x0000000bfc027c24 */ /* 0x000fc8000f8e02ff */
[----:B------:R-:W-:Y:S02]  /*4f20*/  IMAD R0, R0, UR12, R2 ;  /* 0x0000000c00007c24 */ /* 0x000fe4000f8e0202 */
[----:B------:R-:W-:Y:S01]  /*4f30*/  IMAD.U32 R2, RZ, RZ, UR4 ;  /* 0x00000004ff027e24 */ /* 0x000fe2000f8e00ff */
[----:B------:R-:W-:Y:S01]  /*4f40*/  BAR.SYNC.DEFER_BLOCKING 0x0 ;  /* 0x0000000000007b1d */ /* 0x000fe20000010000 */
[----:B--2---:R-:W-:-:S04]  /*4f50*/  IMAD.WIDE.U32 R6, R252, UR12, R186 ;  /* 0x0000000cfc067c25 */ /* 0x004fc8000f8e00ba */
[----:B------:R-:W-:Y:S01]  /*4f60*/  IMAD.IADD R0, R7, 0x1, R0 ;  /* 0x0000000107007824 */ /* 0x000fe200078e0200 */
[----:B------:R-:W-:Y:S01]  /*4f70*/  LEA R4, P0, R6, c[0x0][0x170], 0x1 ;  /* 0x00005c0006047a11 */ /* 0x000fe200078008ff */
[----:B------:R-:W-:-:S03]  /*4f80*/  IMAD.U32 R7, RZ, RZ, UR4 ;  /* 0x00000004ff077e24 */ /* 0x000fc6000f8e00ff */
[----:B------:R-:W-:Y:S01]  /*4f90*/  LEA.HI.X R5, R6, c[0x0][0x174], R0, 0x1, P0 ;  /* 0x00005d0006057a11 */ /* 0x000fe200000f0c00 */
[----:B------:R-:W-:Y:S01]  /*4fa0*/  IMAD.U32 R0, RZ, RZ, UR5 ;  /* 0x00000005ff007e24 */ /* 0x000fe2000f8e00ff */
        /* <DEDUP_REMOVED lines=15> */
[----:B------:R-:W5:Y:S04]  /*50a0*/  LDSM.16.M88.4 R40, [R221+0x6400] ;  /* 0x00640000dd28783b */ /* 0x000f680000000200 */
[----:B------:R-:W4:Y:S04]  /*50b0*/  LDSM.16.M88.4 R32, [R221+0x6c00] ;  /* 0x006c0000dd20783b */ /* 0x000f280000000200 */
[----:B-1----:R-:W-:Y:S04]  /*50c0*/  LDSM.16.M88.4 R4, [R225+0x1000] ;  /* 0x00100000e104783b */ /* 0x002fe80000000200 */
[----:B------:R-:W1:Y:S04]  /*50d0*/  LDSM.16.M88.4 R56, [R223+0x6800] ;  /* 0x00680000df38783b */ /* 0x000e680000000200 */
[----:B------:R-:W1:Y:S04]  /*50e0*/  LDSM.16.M88.4 R52, [R223+0x6000] ;  /* 0x00600000df34783b */ /* 0x000e680000000200 */
[----:B------:R-:W1:Y:S04]  /*50f0*/  LDSM.16.M88.4 R48, [R223+0x6400] ;  /* 0x00640000df30783b */ /* 0x000e680000000200 */
[----:B------:R-:W1:Y:S04]  /*5100*/  LDSM.16.M88.4 R60, [R223+0x6c00] ;  /* 0x006c0000df3c783b */ /* 0x000e680000000200 */
[----:B------:R-:W1:Y:S01]  /*5110*/  LDSM.16.M88.4 R24, [R225] ;  /* 0x00000000e118783b */ /* 0x000e620000000200 */
[-C--:B--2---:R-:W-:Y:S03]  /*5120*/  HMMA.16816.F32 R192, R20, R28.reuse, RZ ;  /* 0x0000001c14c0723c */ /* 0x084fe600000018ff */
[----:B------:R-:W0:Y:S05]  /*5130*/  LDGDEPBAR ;  /* 0x00000000000079af */ /* 0x000e2a0000000000 */
[C---:B---3--:R-:W-:Y:S08]  /*5140*/  HMMA.16816.F32 R188, R8.reuse, R28, RZ ;  /* 0x0000001c08bc723c */ /* 0x048ff000000018ff */
[-C--:B------:R-:W-:Y:S08]  /*5150*/  HMMA.16816.F32 R184, R8, R30.reuse, RZ ;  /* 0x0000001e08b8723c */ /* 0x080ff000000018ff */
[----:B------:R-:W-:Y:S08]  /*5160*/  HMMA.16816.F32 R244, R20, R30, RZ ;  /* 0x0000001e14f4723c */ /* 0x000ff000000018ff */
[C---:B----4-:R-:W-:Y:S08]  /*5170*/  HMMA.16816.F32 R108, R8.reuse, R36, RZ ;  /* 0x00000024086c723c */ /* 0x050ff000000018ff */
[C---:B-----5:R-:W-:Y:S08]  /*5180*/  HMMA.16816.F32 R180, R8.reuse, R40, RZ ;  /* 0x0000002808b4723c */ /* 0x060ff000000018ff */
[C---:B------:R-:W-:Y:S08]  /*5190*/  HMMA.16816.F32 R44, R8.reuse, R32, RZ ;  /* 0x00000020082c723c */ /* 0x040ff000000018ff */
[C---:B------:R-:W-:Y:S08]  /*51a0*/  HMMA.16816.F32 R176, R8.reuse, R42, RZ ;  /* 0x0000002a08b0723c */ /* 0x040ff000000018ff */
[C---:B------:R-:W-:Y:S08]  /*51b0*/  HMMA.16816.F32 R64, R8.reuse, R38, RZ ;  /* 0x000000260840723c */ /* 0x040ff000000018ff */
[----:B------:R-:W-:Y:S08]  /*51c0*/  HMMA.16816.F32 R28, R8, R34, RZ ;  /* 0x00000022081c723c */ /* 0x000ff000000018ff */
[----:B------:R-:W-:Y:S08]  /*51d0*/  HMMA.16816.F32 R8, R20, R40, RZ ;  /* 0x000000281408723c */ /* 0x000ff000000018ff */
[----:B-1----:R-:W-:Y:S08]  /*51e0*/  HMMA.16816.F32 R228, R4, R56, R108 ;  /* 0x0000003804e4723c */ /* 0x002ff0000000186c */
[C---:B------:R-:W-:Y:S08]  /*51f0*/  HMMA.16816.F32 R196, R20.reuse, R36, RZ ;  /* 0x0000002414c4723c */ /* 0x040ff000000018ff */
[C---:B------:R-:W-:Y:S01]  /*5200*/  HMMA.16816.F32 R232, R20.reuse, R38, RZ ;  /* 0x0000002614e8723c */ /* 0x040fe200000018ff */
[----:B------:R-:W-:Y:S07]  /*5210*/  LDSM.16.M88.4 R36, [R221+0x7c00] ;  /* 0x007c0000dd24783b */ /* 0x000fee0000000200 */
[----:B------:R-:W-:Y:S08]  /*5220*/  HMMA.16816.F32 R204, R20, R32, RZ ;  /* 0x0000002014cc723c */ /* 0x000ff000000018ff */
        /* <DEDUP_REMOVED lines=8> */
[----:B------:R-:W1:Y:S07]  /*52b0*/  LDSM.16.M88.4 R4, [R224+0x3000] ;  /* 0x00300000e004783b */ /* 0x000e6e0000000200 */
[C---:B------:R-:W-:Y:S01]  /*52c0*/  HMMA.16816.F32 R236, R20.reuse, R42, RZ ;  /* 0x0000002a14ec723c */ /* 0x040fe200000018ff */
[----:B------:R-:W-:Y:S07]  /*52d0*/  LDSM.16.M88.4 R40, [R221+0x7800] ;  /* 0x00780000dd28783b */ /* 0x000fee0000000200 */
[----:B------:R-:W-:Y:S01]  /*52e0*/  HMMA.16816.F32 R32, R20, R34, RZ ;  /* 0x000000221420723c */ /* 0x000fe200000018ff */
[----:B------:R-:W2:Y:S07]  /*52f0*/  LDSM.16.M88.4 R20, [R221+0x7000] ;  /* 0x00700000dd14783b */ /* 0x000eae0000000200 */
[C---:B------:R-:W-:Y:S08]  /*5300*/  HMMA.16816.F32 R64, R24.reuse, R52, R192 ;  /* 0x000000341840723c */ /* 0x040ff000000018c0 */
[C---:B------:R-:W-:Y:S01]  /*5310*/  HMMA.16816.F32 R192, R24.reuse, R48, R8 ;  /* 0x0000003018c0723c */ /* 0x040fe20000001808 */
[----:B------:R-:W3:Y:S07]  /*5320*/  LDSM.16.M88.4 R8, [R224+0x2000] ;  /* 0x00200000e008783b */ /* 0x000eee0000000200 */
[C---:B------:R-:W-:Y:S01]  /*5330*/  HMMA.16816.F32 R28, R24.reuse, R54, R244 ;  /* 0x00000036181c723c */ /* 0x040fe200000018f4 */
[----:B------:R-:W-:Y:S07]  /*5340*/  LDSM.16.M88.4 R52, [R223+0x7000] ;  /* 0x00700000df34783b */ /* 0x000fee0000000200 */
[C---:B------:R-:W-:Y:S08]  /*5350*/  HMMA.16816.F32 R180, R24.reuse, R60, R204 ;  /* 0x0000003c18b4723c */ /* 0x040ff000000018cc */
[C---:B------:R-:W-:Y:S01]  /*5360*/  HMMA.16816.F32 R60, R24.reuse, R62, R32 ;  /* 0x0000003e183c723c */ /* 0x040fe20000001820 */
[----:B------:R-:W4:Y:S07]  /*5370*/  LDSM.16.M88.4 R32, [R225+0x2000] ;  /* 0x00200000e120783b */ /* 0x000f2e0000000200 */
[----:B------:R-:W-:Y:S01]  /*5380*/  HMMA.16816.F32 R176, R24, R50, R236 ;  /* 0x0000003218b0723c */ /* 0x000fe200000018ec */
[----:B------:R-:W-:Y:S07]  /*5390*/  LDSM.16.M88.4 R48, [R221+0x8000] ;  /* 0x00800000dd30783b */ /* 0x000fee0000000200 */
[C---:B-1----:R-:W-:Y:S08]  /*53a0*/  HMMA.16816.F32 R236, R4.reuse, R36, R216 ;  /* 0x0000002404ec723c */ /* 0x042ff000000018d8 */
[C---:B--2---:R-:W-:Y:S08]  /*53b0*/  HMMA.16816.F32 R188, R4.reuse, R20, R188 ;  /* 0x0000001404bc723c */ /* 0x044ff000000018bc */
[C---:B------:R-:W-:Y:S08]  /*53c0*/  HMMA.16816.F32 R240, R4.reuse, R44, R240 ;  /* 0x0000002c04f0723c */ /* 0x040ff000000018f0 */
[C---:B------:R-:W-:Y:S08]  /*53d0*/  HMMA.16816.F32 R228, R4.reuse, R40, R228 ;  /* 0x0000002804e4723c */ /* 0x040ff000000018e4 */
[C---:B------:R-:W-:Y:S08]  /*53e0*/  HMMA.16816.F32 R204, R4.reuse, R22, R212 ;  /* 0x0000001604cc723c */ /* 0x040ff000000018d4 */
[C---:B------:R-:W-:Y:S08]  /*53f0*/  HMMA.16816.F32 R208, R4.reuse, R46, R208 ;  /* 0x0000002e04d0723c */ /* 0x040ff000000018d0 */
[C---:B------:R-:W-:Y:S08]  /*5400*/  HMMA.16816.F32 R216, R4.reuse, R42, R200 ;  /* 0x0000002a04d8723c */ /* 0x040ff000000018c8 */
[----:B------:R-:W-:Y:S08]  /*5410*/  HMMA.16816.F32 R108, R4, R38, R108 ;  /* 0x00000026046c723c */ /* 0x000ff0000000186c */
[C---:B---3--:R-:W-:Y:S08]  /*5420*/  HMMA.16816.F32 R4, R8.reuse, R20, R64 ;  /* 0x000000140804723c */ /* 0x048ff00000001840 */
[----:B------:R-:W-:Y:S01]  /*5430*/  HMMA.16816.F32 R64, R8, R22, R28 ;  /* 0x000000160840723c */ /* 0x000fe2000000181c */
[----:B------:R-:W1:Y:S04]  /*5440*/  LDSM.16.M88.4 R28, [R225+0x3000] ;  /* 0x00300000e11c783b */ /* 0x000e680000000200 */
[----:B------:R-:W-:Y:S03]  /*5450*/  LDSM.16.M88.4 R20, [R224+0x5000] ;  /* 0x00500000e014783b */ /* 0x000fe60000000200 */
[----:B------:R-:W-:Y:S01]  /*5460*/  HMMA.16816.F32 R184, R24, R56, R196 ;  /* 0x0000003818b8723c */ /* 0x000fe200000018c4 */
[----:B------:R-:W-:-:S02]  /*5470*/  IMAD.MOV.U32 R107, RZ, RZ, R108 ;  /* 0x000000ffff6b7224 */ /* 0x000fc400078e006c */
[----:B------:R-:W-:Y:S02]  /*5480*/  IMAD.MOV.U32 R105, RZ, RZ, R109 ;  /* 0x000000ffff697224 */ /* 0x000fe400078e006d */
[----:B------:R-:W-:Y:S02]  /*5490*/  IMAD.MOV.U32 R13, RZ, RZ, R110 ;  /* 0x000000ffff0d7224 */ /* 0x000fe400078e006e */
[----:B------:R-:W-:Y:S01]  /*54a0*/  IMAD.MOV.U32 R12, RZ, RZ, R111 ;  /* 0x000000ffff0c7224 */ /* 0x000fe200078e006f */
[----:B------:R-:W-:Y:S01]  /*54b0*/  HMMA.16816.F32 R56, R24, R58, R232 ;  /* 0x0000003a1838723c */ /* 0x000fe200000018e8 */
[----:B------:R-:W2:Y:S07]  /*54c0*/  LDSM.16.M88.4 R24, [R224+0x4000] ;  /* 0x00400000e018783b */ /* 0x000eae0000000200 */
[----:B----4-:R-:W-:Y:S08]  /*54d0*/  HMMA.16816.F32 R4, R32, R52, R4 ;  /* 0x000000342004723c */ /* 0x010ff00000001804 */
[C---:B------:R-:W-:Y:S08]  /*54e0*/  HMMA.16816.F32 R192, R8.reuse, R44, R192 ;  /* 0x0000002c08c0723c */ /* 0x040ff000000018c0 */
[C---:B------:R-:W-:Y:S08]  /*54f0*/  HMMA.16816.F32 R196, R8.reuse, R46, R176 ;  /* 0x0000002e08c4723c */ /* 0x040ff000000018b0 */
[C---:B------:R-:W-:Y:S08]  /*5500*/  HMMA.16816.F32 R184, R8.reuse, R40, R184 ;  /* 0x0000002808b8723c */ /* 0x040ff000000018b8 */
[C---:B------:R-:W-:Y:S01]  /*5510*/  HMMA.16816.F32 R212, R8.reuse, R42, R56 ;  /* 0x0000002a08d4723c */ /* 0x040fe20000001838 */
[----:B------:R-:W-:Y:S07]  /*5520*/  LDSM.16.M88.4 R40, [R223+0x7400] ;  /* 0x00740000df28783b */ /* 0x000fee0000000200 */
[C---:B------:R-:W-:Y:S08]  /*5530*/  HMMA.16816.F32 R232, R8.reuse, R36, R180 ;  /* 0x0000002408e8723c */ /* 0x040ff000000018b4 */
[----:B------:R-:W-:Y:S01]  /*5540*/  HMMA.16816.F32 R244, R8, R38, R60 ;  /* 0x0000002608f4723c */ /* 0x000fe2000000183c */
[----:B------:R-:W-:Y:S04]  /*5550*/  LDSM.16.M88.4 R36, [R223+0x8000] ;  /* 0x00800000df24783b */ /* 0x000fe80000000200 */
[----:B------:R-:W3:Y:S03]  /*5560*/  LDSM.16.M88.4 R8, [R225+0x4000] ;  /* 0x00400000e108783b */ /* 0x000ee60000000200 */
[----:B-1----:R-:W-:Y:S08]  /*5570*/  HMMA.16816.F32 R56, R28, R52, R188 ;  /* 0x000000341c38723c */ /* 0x002ff000000018bc */
[----:B--2---:R-:W-:Y:S01]  /*5580*/  HMMA.16816.F32 R44, R24, R48, R4 ;  /* 0x00000030182c723c */ /* 0x004fe20000001804 */
[----:B------:R-:W1:Y:S07]  /*5590*/  LDSM.16.M88.4 R4, [R225+0x5000] ;  /* 0x00500000e104783b */ /* 0x000e6e0000000200 */
[-C--:B------:R-:W-:Y:S08]  /*55a0*/  HMMA.16816.F32 R108, R28, R54.reuse, R204 ;  /* 0x000000361c6c723c */ /* 0x080ff000000018cc */
[----:B------:R-:W-:Y:S08]  /*55b0*/  HMMA.16816.F32 R60, R32, R54, R64 ;  /* 0x00000036203c723c */ /* 0x000ff00000001840 */
[----:B------:R-:W-:Y:S08]  /*55c0*/  HMMA.16816.F32 R52, R20, R48, R56 ;  /* 0x000000301434723c */ /* 0x000ff00000001838 */
[----:B---3--:R-:W-:Y:S01]  /*55d0*/  HMMA.16816.F32 R56, R8, R36, R44 ;  /* 0x000000240838723c */ /* 0x008fe2000000182c */
[----:B------:R-:W2:Y:S07]  /*55e0*/  LDSM.16.M88.4 R44, [R223+0x7800] ;  /* 0x00780000df2c783b */ /* 0x000eae0000000200 */
[----:B------:R-:W-:Y:S08]  /*55f0*/  HMMA.16816.F32 R176, R32, R40, R192 ;  /* 0x0000002820b0723c */ /* 0x000ff000000018c0 */
[----:B-1----:R-:W-:Y:S08]  /*5600*/  HMMA.16816.F32 R64, R4, R36, R52 ;  /* 0x000000240440723c */ /* 0x002ff00000001834 */
[----:B------:R-:W-:Y:S01]  /*5610*/  HMMA.16816.F32 R52, R24, R50, R60 ;  /* 0x000000321834723c */ /* 0x000fe2000000183c */
[----:B------:R-:W-:-:S04]  /*5620*/  FMUL.FTZ R0, R56, c[0x0][0x2ec] ;  /* 0x0000bb0038007a20 */ /* 0x000fc80000410000 */
[----:B------:R1:W-:Y:S03]  /*5630*/  MUFU.TANH R248, R0 ;  /* 0x0000000000f87308 */ /* 0x0003e60000002400 */
[C---:B------:R-:W-:Y:S01]  /*5640*/  HMMA.16816.F32 R180, R28.reuse, R40, R240 ;  /* 0x000000281cb4723c */ /* 0x040fe200000018f0 */
[----:B------:R-:W3:Y:S07]  /*5650*/  S2R R242, SR_TID.X ;  /* 0x0000000000f27919 */ /* 0x000eee0000002100 */
[----:B------:R-:W-:Y:S01]  /*5660*/  HMMA.16816.F32 R200, R28, R42, R208 ;  /* 0x0000002a1cc8723c */ /* 0x000fe200000018d0 */
[----:B-1----:R-:W-:-:S07]  /*5670*/  FMUL.FTZ R0, R57, c[0x0][0x2ec] ;  /* 0x0000bb0039007a20 */ /* 0x002fce0000410000 */
[----:B------:R-:W-:Y:S01]  /*5680*/  HMMA.16816.F32 R188, R32, R42, R196 ;  /* 0x0000002a20bc723c */ /* 0x000fe200000018c4 */
[----:B------:R-:W1:Y:S01]  /*5690*/  LDSM.16.M88.4 R40, [R221+0x8400] ;  /* 0x00840000dd28783b */ /* 0x000e620000000200 */
[----:B------:R4:W5:Y:S06]  /*56a0*/  MUFU.TANH R101, R0 ;  /* 0x0000000000657308 */ /* 0x00096c0000002400 */
[----:B------:R-:W-:Y:S01]  /*56b0*/  HMMA.16816.F32 R48, R20, R50, R108 ;  /* 0x000000321430723c */ /* 0x000fe2000000186c */
[----:B---3--:R-:W-:-:S05]  /*56c0*/  IMAD.SHL.U32 R242, R242, 0x2, RZ ;  /* 0x00000002f2f27824 */ /* 0x008fca00078e00ff */
[----:B------:R-:W-:Y:S02]  /*56d0*/  LOP3.LUT R242, R242, 0x6, RZ, 0xc0, !PT ;  /* 0x00000006f2f27812 */ /* 0x000fe400078ec0ff */
[----:B------:R-:W-:Y:S01]  /*56e0*/  HMMA.16816.F32 R52, R8, R38, R52 ;  /* 0x000000260834723c */ /* 0x000fe20000001834 */
[----:B----4-:R-:W-:-:S04]  /*56f0*/  FMUL.FTZ R0, R58, c[0x0][0x2ec] ;  /* 0x0000bb003a007a20 */ /* 0x010fc80000410000 */
[----:B------:R3:W-:Y:S03]  /*5700*/  MUFU.TANH R243, R0 ;  /* 0x0000000000f37308 */ /* 0x0007e60000002400 */
[----:B--2---:R-:W-:Y:S08]  /*5710*/  HMMA.16816.F32 R108, R32, R44, R184 ;  /* 0x0000002c206c723c */ /* 0x004ff000000018b8 */
[----:B------:R-:W-:Y:S01]  /*5720*/  HMMA.16816.F32 R60, R4, R38, R48 ;  /* 0x00000026043c723c */ /* 0x000fe20000001830 */
[----:B------:R-:W-:Y:S01]  /*5730*/  LDSM.16.M88.4 R36, [R223+0x8400] ;  /* 0x00840000df24783b */ /* 0x000fe20000000200 */
[----:B---3--:R-:W-:-:S06]  /*5740*/  FMUL.FTZ R0, R59, c[0x0][0x2ec] ;  /* 0x0000bb003b007a20 */ /* 0x008fcc0000410000 */
[----:B------:R-:W-:Y:S01]  /*5750*/  HMMA.16816.F32 R184, R28, R44, R228 ;  /* 0x0000002c1cb8723c */ /* 0x000fe200000018e4 */
[----:B------:R2:W-:Y:S07]  /*5760*/  MUFU.TANH R228, R0 ;  /* 0x0000000000e47308 */ /* 0x0005ee0000002400 */
[-C--:B-1----:R-:W-:Y:S08]  /*5770*/  HMMA.16816.F32 R56, R24, R40.reuse, R176 ;  /* 0x000000281838723c */ /* 0x082ff000000018b0 */
[----:B------:R-:W-:Y:S01]  /*5780*/  HMMA.16816.F32 R48, R20, R40, R180 ;  /* 0x000000281430723c */ /* 0x000fe200000018b4 */
[----:B--2---:R-:W-:-:S04]  /*5790*/  FMUL.FTZ R0, R64, c[0x0][0x2ec] ;  /* 0x0000bb0040007a20 */ /* 0x004fc80000410000 */
[----:B------:R1:W-:Y:S03]  /*57a0*/  MUFU.TANH R241, R0 ;  /* 0x0000000000f17308 */ /* 0x0003e60000002400 */
[-C--:B------:R-:W-:Y:S08]  /*57b0*/  HMMA.16816.F32 R196, R28, R46.reuse, R216 ;  /* 0x0000002e1cc4723c */ /* 0x080ff000000018d8 */
[----:B------:R-:W-:Y:S01]  /*57c0*/  HMMA.16816.F32 R192, R32, R46, R212 ;  /* 0x0000002e20c0723c */ /* 0x000fe200000018d4 */
[----:B------:R-:W2:Y:S01]  /*57d0*/  LDSM.16.M88.4 R44, [R221+0x8800] ;  /* 0x00880000dd2c783b */ /* 0x000ea20000000200 */
[----:B-1----:R-:W-:-:S05]  /*57e0*/  FMUL.FTZ R0, R65, c[0x0][0x2ec] ;  /* 0x0000bb0041007a20 */ /* 0x002fca0000410000 */
[----:B------:R-:W-:Y:S01]  /*57f0*/  IMAD.MOV.U32 R212, RZ, RZ, R107 ;  /* 0x000000ffffd47224 */ /* 0x000fe200078e006b */
[----:B------:R1:W3:Y:S01]  /*5800*/  MUFU.TANH R106, R0 ;  /* 0x00000000006a7308 */ /* 0x0002e20000002400 */
[----:B------:R-:W-:Y:S02]  /*5810*/  IMAD.MOV.U32 R213, RZ, RZ, R105 ;  /* 0x000000ffffd57224 */ /* 0x000fe400078e0069 */
[----:B------:R-:W-:Y:S02]  /*5820*/  IMAD.MOV.U32 R214, RZ, RZ, R13 ;  /* 0x000000ffffd67224 */ /* 0x000fe400078e000d */
[----:B------:R-:W-:Y:S02]  /*5830*/  IMAD.MOV.U32 R215, RZ, RZ, R12 ;  /* 0x000000ffffd77224 */ /* 0x000fe400078e000c */
[----:B-1----:R-:W-:-:S04]  /*5840*/  FMUL.FTZ R0, R66, c[0x0][0x2ec] ;  /* 0x0000bb0042007a20 */ /* 0x002fc80000410000 */
[----:B------:R1:W-:Y:S01]  /*5850*/  MUFU.TANH R231, R0 ;  /* 0x0000000000e77308 */ /* 0x0003e20000002400 */
[----:B--2---:R-:W-:Y:S01]  /*5860*/  HMMA.16816.F32 R176, R20, R44, R184 ;  /* 0x0000002c14b0723c */ /* 0x004fe200000018b8 */
[----:B-1----:R-:W-:-:S07]  /*5870*/  FMUL.FTZ R0, R67, c[0x0][0x2ec] ;  /* 0x0000bb0043007a20 */ /* 0x002fce0000410000 */
[----:B------:R-:W-:Y:S01]  /*5880*/  HMMA.16816.F32 R64, R4, R36, R48 ;  /* 0x000000240440723c */ /* 0x000fe20000001830 */
[----:B------:R1:W-:Y:S07]  /*5890*/  MUFU.TANH R227, R0 ;  /* 0x0000000000e37308 */ /* 0x0003ee0000002400 */
[----:B------:R-:W-:Y:S01]  /*58a0*/  HMMA.16816.F32 R48, R24, R42, R188 ;  /* 0x0000002a1830723c */ /* 0x000fe200000018bc */
[----:B-1----:R-:W-:-:S04]  /*58b0*/  FMUL.FTZ R0, R52, c[0x0][0x2ec] ;  /* 0x0000bb0034007a20 */ /* 0x002fc80000410000 */
[----:B------:R1:W-:Y:S02]  /*58c0*/  MUFU.TANH R211, R0 ;  /* 0x0000000000d37308 */ /* 0x0003e40000002400 */
[----:B-1----:R-:W-:-:S06]  /*58d0*/  FMUL.FTZ R0, R53, c[0x0][0x2ec] ;  /* 0x0000bb0035007a20 */ /* 0x002fcc0000410000 */
[----:B------:R1:W-:Y:S02]  /*58e0*/  MUFU.TANH R216, R0 ;  /* 0x0000000000d87308 */ /* 0x0003e40000002400 */
[----:B-1----:R-:W-:-:S06]  /*58f0*/  FMUL.FTZ R0, R54, c[0x0][0x2ec] ;  /* 0x0000bb0036007a20 */ /* 0x002fcc0000410000 */
[----:B------:R1:W-:Y:S02]  /*5900*/  MUFU.TANH R100, R0 ;  /* 0x0000000000647308 */ /* 0x0003e40000002400 */
[----:B-1----:R-:W-:Y:S02]  /*5910*/  FMUL.FTZ R0, R55, c[0x0][0x2ec] ;  /* 0x0000bb0037007a20 */ /* 0x002fe40000410000 */
[----:B------:R-:W-:Y:S04]  /*5920*/  HMMA.16816.F32 R52, R8, R36, R56 ;  /* 0x000000240834723c */ /* 0x000fe80000001838 */
[----:B------:R1:W-:Y:S04]  /*5930*/  MUFU.TANH R210, R0 ;  /* 0x0000000000d27308 */ /* 0x0003e80000002400 */
[----:B------:R-:W-:Y:S01]  /*5940*/  HMMA.16816.F32 R56, R20, R42, R200 ;  /* 0x0000002a1438723c */ /* 0x000fe200000018c8 */
[----:B------:R-:W2:Y:S01]  /*5950*/  LDSM.16.M88.4 R40, [R223+0x8800] ;  /* 0x00880000df28783b */ /* 0x000ea20000000200 */
[----:B-1----:R-:W-:-:S04]  /*5960*/  FMUL.FTZ R0, R60, c[0x0][0x2ec] ;  /* 0x0000bb003c007a20 */ /* 0x002fc80000410000 */
[----:B------:R1:W4:Y:S02]  /*5970*/  MUFU.TANH R19, R0 ;  /* 0x0000000000137308 */ /* 0x0003240000002400 */
[----:B-1----:R-:W-:-:S06]  /*5980*/  FMUL.FTZ R0, R61, c[0x0][0x2ec] ;  /* 0x0000bb003d007a20 */ /* 0x002fcc0000410000 */
[----:B------:R1:W-:Y:S02]  /*5990*/  MUFU.TANH R209, R0 ;  /* 0x0000000000d17308 */ /* 0x0003e40000002400 */
[----:B-1----:R-:W-:-:S06]  /*59a0*/  FMUL.FTZ R0, R62, c[0x0][0x2ec] ;  /* 0x0000bb003e007a20 */ /* 0x002fcc0000410000 */
[----:B------:R1:W1:Y:S02]  /*59b0*/  MUFU.TANH R18, R0 ;  /* 0x0000000000127308 */ /* 0x0002640000002400 */
[----:B-1----:R-:W-:Y:S02]  /*59c0*/  FMUL.FTZ R0, R63, c[0x0][0x2ec] ;  /* 0x0000bb003f007a20 */ /* 0x002fe40000410000 */
[----:B------:R-:W-:Y:S04]  /*59d0*/  HMMA.16816.F32 R60, R24, R44, R108 ;  /* 0x0000002c183c723c */ /* 0x000fe8000000186c */
[----:B------:R1:W1:Y:S02]  /*59e0*/  MUFU.TANH R208, R0 ;  /* 0x0000000000d07308 */ /* 0x0002640000002400 */
[----:B-1----:R-:W-:-:S06]  /*59f0*/  FMUL.FTZ R0, R52, c[0x0][0x2ec] ;  /* 0x0000bb0034007a20 */ /* 0x002fcc0000410000 */
[----:B------:R1:W1:Y:S11]  /*5a00*/  MUFU.TANH R204, R0 ;  /* 0x0000000000cc7308 */ /* 0x0002760000002400 */
[----:B------:R-:W-:Y:S01]  /*5a10*/  @!UPT UIADD3 URZ, URZ, URZ, URZ ;  /* 0x0000003f3f3ff290 */ /* 0x000fe2000fffe03f */
[----:B--2---:R-:W-:Y:S01]  /*5a20*/  HMMA.16816.F32 R60, R8, R40, R60 ;  /* 0x00000028083c723c */ /* 0x004fe2000000183c */
[----:B-1----:R-:W-:-:S04]  /*5a30*/  FMUL.FTZ R0, R53, c[0x0][0x2ec] ;  /* 0x0000bb0035007a20 */ /* 0x002fc80000410000 */
[----:B------:R1:W-:Y:S02]  /*5a40*/  MUFU.TANH R201, R0 ;  /* 0x0000000000c97308 */ /* 0x0003e40000002400 */
[----:B-1----:R-:W-:-:S06]  /*5a50*/  FMUL.FTZ R0, R54, c[0x0][0x2ec] ;  /* 0x0000bb0036007a20 */ /* 0x002fcc0000410000 */
[----:B------:R1:W2:Y:S02]  /*5a60*/  MUFU.TANH R200, R0 ;  /* 0x0000000000c87308 */ /* 0x0002a40000002400 */
[----:B-1----:R-:W-:Y:S02]  /*5a70*/  FMUL.FTZ R0, R55, c[0x0][0x2ec] ;  /* 0x0000bb0037007a20 */ /* 0x002fe40000410000 */
[-C--:B------:R-:W-:Y:S01]  /*5a80*/  HMMA.16816.F32 R52, R8, R38.reuse, R48 ;  /* 0x000000260834723c */ /* 0x080fe20000001830 */
[----:B------:R-:W1:Y:S03]  /*5a90*/  LDSM.16.M88.4 R48, [R223+0x7c00] ;  /* 0x007c0000df30783b */ /* 0x000e660000000200 */
[----:B------:R2:W-:Y:S04]  /*5aa0*/  MUFU.TANH R205, R0 ;  /* 0x0000000000cd7308 */ /* 0x0005e80000002400 */
[C---:B------:R-:W-:Y:S08]  /*5ab0*/  HMMA.16816.F32 R36, R4.reuse, R38, R56 ;  /* 0x000000260424723c */ /* 0x040ff00000001838 */
[----:B------:R-:W-:Y:S01]  /*5ac0*/  HMMA.16816.F32 R56, R4, R40, R176 ;  /* 0x000000280438723c */ /* 0x000fe200000018b0 */
[----:B--2---:R-:W-:-:S04]  /*5ad0*/  FMUL.FTZ R0, R64, c[0x0][0x2ec] ;  /* 0x0000bb0040007a20 */ /* 0x004fc80000410000 */
[----:B------:R2:W1:Y:S02]  /*5ae0*/  MUFU.TANH R181, R0 ;  /* 0x0000000000b57308 */ /* 0x0004640000002400 */
[----:B--2---:R-:W-:Y:S11]  /*5af0*/  FMUL.FTZ R0, R65, c[0x0][0x2ec] ;  /* 0x0000bb0041007a20 */ /* 0x004ff60000410000 */
[----:B------:R-:W-:Y:S06]  /*5b00*/  @!UPT UIADD3 URZ, URZ, URZ, URZ ;  /* 0x0000003f3f3ff290 */ /* 0x000fec000fffe03f */
[----:B------:R-:W-:Y:S01]  /*5b10*/  FMUL.FTZ R2, R59, c[0x0][0x2ec] ;  /* 0x0000bb003b027a20 */ /* 0x000fe20000410000 */
[C---:B-1----:R-:W-:Y:S01]  /*5b20*/  HMMA.16816.F32 R108, R28.reuse, R48, R236 ;  /* 0x000000301c6c723c */ /* 0x042fe200000018ec */
[----:B------:R1:W-:Y:S07]  /*5b30*/  MUFU.TANH R191, R0 ;  /* 0x0000000000bf7308 */ /* 0x0003ee0000002400 */
[----:B------:R-:W-:Y:S01]  /*5b40*/  HMMA.16816.F32 R28, R28, R50, R212 ;  /* 0x000000321c1c723c */ /* 0x000fe200000018d4 */
[----:B------:R-:W-:Y:S01]  /*5b50*/  MUFU.TANH R176, R2 ;  /* 0x0000000200b07308 */ /* 0x000fe20000002400 */
[----:B-1----:R-:W-:-:S07]  /*5b60*/  FMUL.FTZ R0, R66, c[0x0][0x2ec] ;  /* 0x0000bb0042007a20 */ /* 0x002fce0000410000 */
[----:B------:R1:W2:Y:S02]  /*5b70*/  MUFU.TANH R183, R0 ;  /* 0x0000000000b77308 */ /* 0x0002a40000002400 */
[----:B-1----:R-:W-:Y:S02]  /*5b80*/  FMUL.FTZ R0, R67, c[0x0][0x2ec] ;  /* 0x0000bb0043007a20 */ /* 0x002fe40000410000 */
[C---:B------:R-:W-:Y:S04]  /*5b90*/  HMMA.16816.F32 R64, R32.reuse, R48, R232 ;  /* 0x000000302040723c */ /* 0x040fe800000018e8 */
[----:B------:R1:W1:Y:S04]  /*5ba0*/  MUFU.TANH R190, R0 ;  /* 0x0000000000be7308 */ /* 0x0002680000002400 */
[----:B------:R-:W-:Y:S01]  /*5bb0*/  HMMA.16816.F32 R32, R32, R50, R244 ;  /* 0x000000322020723c */ /* 0x000fe200000018f4 */
[----:B-1----:R-:W-:-:S04]  /*5bc0*/  FMUL.FTZ R0, R52, c[0x0][0x2ec] ;  /* 0x0000bb0034007a20 */ /* 0x002fc80000410000 */
        /* <DEDUP_REMOVED lines=11> */
[----:B------:R-:W-:Y:S01]  /*5c80*/  HMMA.16816.F32 R52, R8, R42, R52 ;  /* 0x0000002a0834723c */ /* 0x000fe20000001834 */
[----:B-1----:R-:W-:-:S04]  /*5c90*/  FMUL.FTZ R0, R37, c[0x0][0x2ec] ;  /* 0x0000bb0025007a20 */ /* 0x002fc80000410000 */
[----:B------:R1:W-:Y:S11]  /*5ca0*/  MUFU.TANH R206, R0 ;  /* 0x0000000000ce7308 */ /* 0x0003f60000002400 */
[----:B------:R-:W-:Y:S08]  /*5cb0*/  @!UPT UIADD3 URZ, URZ, URZ, URZ ;  /* 0x0000003f3f3ff290 */ /* 0x000ff0000fffe03f */
[----:B------:R-:W-:Y:S02]  /*5cc0*/  FMUL.FTZ R2, R52, c[0x0][0x2ec] ;  /* 0x0000bb0034027a20 */ /* 0x000fe40000410000 */
[----:B------:R-:W-:Y:S02]  /*5cd0*/  FMUL.FTZ R13, R53, c[0x0][0x2ec] ;  /* 0x0000bb00350d7a20 */ /* 0x000fe40000410000 */
[----:B------:R-:W-:Y:S01]  /*5ce0*/  MUFU.TANH R105, R2 ;  /* 0x0000000200697308 */ /* 0x000fe20000002400 */
[----:B-1----:R-:W-:-:S07]  /*5cf0*/  FMUL.FTZ R0, R38, c[0x0][0x2ec] ;  /* 0x0000bb0026007a20 */ /* 0x002fce0000410000 */
[----:B------:R-:W-:Y:S08]  /*5d00*/  MUFU.TANH R107, R13 ;  /* 0x0000000d006b7308 */ /* 0x000ff00000002400 */
[----:B------:R1:W1:Y:S02]  /*5d10*/  MUFU.TANH R182, R0 ;  /* 0x0000000000b67308 */ /* 0x0002640000002400 */
[----:B-1----:R-:W-:-:S02]  /*5d20*/  FMUL.FTZ R0, R39, c[0x0][0x2ec] ;  /* 0x0000bb0027007a20 */ /* 0x002fc40000410000 */
[----:B------:R-:W1:Y:S04]  /*5d30*/  LDSM.16.M88.4 R36, [R221+0x8c00] ;  /* 0x008c0000dd24783b */ /* 0x000e680000000200 */
[----:B------:R2:W1:Y:S02]  /*5d40*/  MUFU.TANH R180, R0 ;  /* 0x0000000000b47308 */ /* 0x0004640000002400 */
[----:B--2---:R-:W-:-:S06]  /*5d50*/  FMUL.FTZ R0, R60, c[0x0][0x2ec] ;  /* 0x0000bb003c007a20 */ /* 0x004fcc0000410000 */
[----:B------:R2:W1:Y:S02]  /*5d60*/  MUFU.TANH R184, R0 ;  /* 0x0000000000b87308 */ /* 0x0004640000002400 */
[----:B--2---:R-:W-:Y:S01]  /*5d70*/  FMUL.FTZ R0, R61, c[0x0][0x2ec] ;  /* 0x0000bb003d007a20 */ /* 0x004fe20000410000 */
[-C--:B-1----:R-:W-:Y:S05]  /*5d80*/  HMMA.16816.F32 R64, R24, R36.reuse, R64 ;  /* 0x000000241840723c */ /* 0x082fea0000001840 */
[----:B------:R1:W-:Y:S03]  /*5d90*/  MUFU.TANH R187, R0 ;  /* 0x0000000000bb7308 */ /* 0x0003e60000002400 */
[----:B------:R-:W-:Y:S08]  /*5da0*/  HMMA.16816.F32 R108, R20, R36, R108 ;  /* 0x00000024146c723c */ /* 0x000ff0000000186c */
[----:B------:R-:W-:Y:S01]  /*5db0*/  HMMA.16816.F32 R24, R24, R38, R32 ;  /* 0x000000261818723c */ /* 0x000fe20000001820 */
[----:B-1----:R-:W-:-:S04]  /*5dc0*/  FMUL.FTZ R0, R62, c[0x0][0x2ec] ;  /* 0x0000bb003e007a20 */ /* 0x002fc80000410000 */
[----:B------:R1:W2:Y:S02]  /*5dd0*/  MUFU.TANH R185, R0 ;  /* 0x0000000000b97308 */ /* 0x0002a40000002400 */
[----:B-1----:R-:W-:Y:S02]  /*5de0*/  FMUL.FTZ R0, R63, c[0x0][0x2ec] ;  /* 0x0000bb003f007a20 */ /* 0x002fe40000410000 */
[----:B------:R-:W-:Y:S01]  /*5df0*/  HMMA.16816.F32 R60, R20, R46, R196 ;  /* 0x0000002e143c723c */ /* 0x000fe200000018c4 */
[----:B------:R-:W1:Y:S03]  /*5e00*/  LDSM.16.M88.4 R44, [R223+0x8c00] ;  /* 0x008c0000df2c783b */ /* 0x000e660000000200 */
[----:B------:R2:W-:Y:S01]  /*5e10*/  MUFU.TANH R186, R0 ;  /* 0x0000000000ba7308 */ /* 0x0005e20000002400 */
[----:B------:R-:W-:-:S04]  /*5e20*/  DEPBAR.LE SB0, 0x0 ;  /* 0x000080000000791a */ /* 0x000fc80000000000 */
[----:B------:R-:W-:Y:S01]  /*5e30*/  HMMA.16816.F32 R20, R20, R38, R28 ;  /* 0x000000261414723c */ /* 0x000fe2000000181c */
[----:B--2---:R-:W-:-:S04]  /*5e40*/  FMUL.FTZ R0, R56, c[0x0][0x2ec] ;  /* 0x0000bb0038007a20 */ /* 0x004fc80000410000 */
[----:B------:R2:W1:Y:S10]  /*5e50*/  MUFU.TANH R179, R0 ;  /* 0x0000000000b37308 */ /* 0x0004740000002400 */
[----:B------:R-:W-:Y:S01]  /*5e60*/  HMMA.16816.F32 R40, R4, R42, R60 ;  /* 0x0000002a0428723c */ /* 0x000fe2000000183c */
[----:B--2---:R-:W-:-:S07]  /*5e70*/  FMUL.FTZ R0, R57, c[0x0][0x2ec] ;  /* 0x0000bb0039007a20 */ /* 0x004fce0000410000 */
[----:B-1----:R-:W-:Y:S01]  /*5e80*/  HMMA.16816.F32 R24, R8, R46, R24 ;  /* 0x0000002e0818723c */ /* 0x002fe20000001818 */
[----:B------:R1:W-:Y:S02]  /*5e90*/  MUFU.TANH R178, R0 ;  /* 0x0000000000b27308 */ /* 0x0003e40000002400 */
[----:B-1----:R-:W-:-:S06]  /*5ea0*/  FMUL.FTZ R0, R58, c[0x0][0x2ec] ;  /* 0x0000bb003a007a20 */ /* 0x002fcc0000410000 */
[----:B------:R1:W2:Y:S11]  /*5eb0*/  MUFU.TANH R177, R0 ;  /* 0x0000000000b17308 */ /* 0x0002b60000002400 */
[----:B------:R-:W-:Y:S04]  /*5ec0*/  @!UPT UIADD3 URZ, URZ, URZ, URZ ;  /* 0x0000003f3f3ff290 */ /* 0x000fe8000fffe03f */
[----:B------:R-:W-:Y:S02]  /*5ed0*/  FMUL.FTZ R24, R24, c[0x0][0x2ec] ;  /* 0x0000bb0018187a20 */ /* 0x000fe40000410000 */
[----:B------:R-:W-:Y:S02]  /*5ee0*/  FMUL.FTZ R26, R26, c[0x0][0x2ec] ;  /* 0x0000bb001a1a7a20 */ /* 0x000fe40000410000 */
[----:B------:R-:W-:Y:S02]  /*5ef0*/  FMUL.FTZ R25, R25, c[0x0][0x2ec] ;  /* 0x0000bb0019197a20 */ /* 0x000fe40000410000 */
[----:B------:R-:W-:Y:S01]  /*5f00*/  MUFU.TANH R24, R24 ;  /* 0x0000001800187308 */ /* 0x000fe20000002400 */
[----:B------:R-:W-:Y:S01]  /*5f10*/  FMUL.FTZ R27, R27, c[0x0][0x2ec] ;  /* 0x0000bb001b1b7a20 */ /* 0x000fe20000410000 */
[----:B-1----:R-:W-:-:S06]  /*5f20*/  IADD3 R0, R251, -0x2, RZ ;  /* 0xfffffffefb007810 */ /* 0x002fcc0007ffe0ff */
[----:B------:R-:W-:Y:S01]  /*5f30*/  MUFU.TANH R26, R26 ;  /* 0x0000001a001a7308 */ /* 0x000fe20000002400 */
[----:B------:R-:W-:-:S07]  /*5f40*/  IMAD R0, R0, 0x40, R242 ;  /* 0x0000004000007824 */ /* 0x000fce00078e02f2 */
[----:B------:R-:W-:Y:S01]  /*5f50*/  MUFU.TANH R25, R25 ;  /* 0x0000001900197308 */ /* 0x000fe20000002400 */
[C---:B------:R-:W-:Y:S02]  /*5f60*/  IADD3 R12, R0.reuse, 0x1, RZ ;  /* 0x00000001000c7810 */ /* 0x040fe40007ffe0ff */
[----:B------:R-:W-:Y:S02]  /*5f70*/  IADD3 R2, R0, 0x8, RZ ;  /* 0x0000000800027810 */ /* 0x000fe40007ffe0ff */
[C---:B------:R-:W-:Y:S02]  /*5f80*/  ISETP.GE.AND P1, PT, R12.reuse, R14, PT ;  /* 0x0000000e0c00720c */ /* 0x040fe40003f26270 */
[C---:B------:R-:W-:Y:S01]  /*5f90*/  ISETP.GE.AND P0, PT, R12.reuse, R15, PT ;  /* 0x0000000f0c00720c */ /* 0x040fe20003f06270 */
[----:B------:R-:W-:Y:S01]  /*5fa0*/  MUFU.TANH R27, R27 ;  /* 0x0000001b001b7308 */ /* 0x000fe20000002400 */
[----:B------:R-:W-:Y:S01]  /*5fb0*/  BAR.SYNC.DEFER_BLOCKING 0x0 ;  /* 0x0000000000007b1d */ /* 0x000fe20000010000 */
[----:B------:R-:W-:-:S02]  /*5fc0*/  ISETP.GE.AND P4, PT, R12, R17, PT ;  /* 0x000000110c00720c */ /* 0x000fc40003f86270 */
[----:B------:R-:W-:Y:S01]  /*5fd0*/  ISETP.GE.AND P2, PT, R12, R16, PT ;  /* 0x000000100c00720c */ /* 0x000fe20003f46270 */
[----:B------:R-:W-:Y:S01]  /*5fe0*/  FMUL.FTZ R12, R54, c[0x0][0x2ec] ;  /* 0x0000bb00360c7a20 */ /* 0x000fe20000410000 */
[----:B-----5:R-:W-:Y:S02]  /*5ff0*/  FSEL R49, R101, -INF , !P1 ;  /* 0xff80000065317808 */ /* 0x020fe40004800000 */
[----:B---3--:R-:W-:Y:S01]  /*6000*/  FSEL R36, R106, -INF , !P4 ;  /* 0xff8000006a247808 */ /* 0x008fe20006000000 */
[----:B------:R1:W3:Y:S01]  /*6010*/  MUFU.TANH R101, R12 ;  /* 0x0000000c00657308 */ /* 0x0002e20000002400 */
[C---:B------:R-:W-:Y:S02]  /*6020*/  ISETP.GE.AND P3, PT, R2.reuse, R17, PT ;  /* 0x000000110200720c */ /* 0x040fe40003f66270 */
[C---:B------:R-:W-:Y:S02]  /*6030*/  ISETP.GE.AND P6, PT, R2.reuse, R14, PT ;  /* 0x0000000e0200720c */ /* 0x040fe40003fc6270 */
[----:B------:R-:W-:-:S02]  /*6040*/  ISETP.GE.AND P5, PT, R2, R15, PT ;  /* 0x0000000f0200720c */ /* 0x000fc40003fa6270 */
[----:B------:R-:W-:Y:S02]  /*6050*/  ISETP.GE.AND P1, PT, R2, R16, PT ;  /* 0x000000100200720c */ /* 0x000fe40003f26270 */
[----:B------:R-:W-:Y:S02]  /*6060*/  IADD3 R2, R0, 0x9, RZ ;  /* 0x0000000900027810 */ /* 0x000fe40007ffe0ff */
[----:B----4-:R-:W-:Y:S01]  /*6070*/  FSEL R13, R19, -INF , !P3 ;  /* 0xff800000130d7808 */ /* 0x010fe20005800000 */
[----:B------:R-:W-:Y:S01]  /*6080*/  FMUL.FTZ R19, R43, c[0x0][0x2ec] ;  /* 0x0000bb002b137a20 */ /* 0x000fe20000410000 */
[----:B------:R-:W-:Y:S02]  /*6090*/  FSEL R63, R228, -INF , !P0 ;  /* 0xff800000e43f7808 */ /* 0x000fe40004000000 */
[----:B------:R-:W-:Y:S01]  /*60a0*/  FSEL R48, R227, -INF , !P2 ;  /* 0xff800000e3307808 */ /* 0x000fe20005000000 */
[----:B-1----:R-:W-:Y:S01]  /*60b0*/  FMUL.FTZ R12, R55, c[0x0][0x2ec] ;  /* 0x0000bb00370c7a20 */ /* 0x002fe20000410000 */
[----:B------:R-:W-:Y:S01]  /*60c0*/  FSEL R61, R211, -INF , !P6 ;  /* 0xff800000d33d7808 */ /* 0x000fe20007000000 */
[----:B------:R-:W-:Y:S01]  /*60d0*/  HMMA.16816.F32 R52, R8, R44, R64 ;  /* 0x0000002c0834723c */ /* 0x000fe20000001840 */
[C---:B------:R-:W-:Y:S01]  /*60e0*/  ISETP.GE.AND P0, PT, R2.reuse, R14, PT ;  /* 0x0000000e0200720c */ /* 0x040fe20003f06270 */
[----:B------:R1:W-:Y:S01]  /*60f0*/  MUFU.TANH R106, R12 ;  /* 0x0000000c006a7308 */ /* 0x0003e20000002400 */
[----:B------:R-:W-:-:S02]  /*6100*/  ISETP.GE.AND P4, PT, R2, R15, PT ;  /* 0x0000000f0200720c */ /* 0x000fc40003f86270 */
[C---:B------:R-:W-:Y:S02]  /*6110*/  ISETP.GE.AND P2, PT, R2.reuse, R17, PT ;  /* 0x000000110200720c */ /* 0x040fe40003f46270 */
[----:B------:R-:W-:Y:S02]  /*6120*/  ISETP.GE.AND P6, PT, R2, R16, PT ;  /* 0x000000100200720c */ /* 0x000fe40003fc6270 */
[----:B------:R-:W-:Y:S01]  /*6130*/  IADD3 R2, R0, 0x10, RZ ;  /* 0x0000001000027810 */ /* 0x000fe20007ffe0ff */
[----:B------:R4:W-:Y:S01]  /*6140*/  MUFU.TANH R56, R19 ;  /* 0x0000001300387308 */ /* 0x0009e20000002400 */
[----:B------:R-:W-:Y:S02]  /*6150*/  FSEL R100, R100, -INF , !P5 ;  /* 0xff80000064647808 */ /* 0x000fe40006800000 */
[----:B------:R-:W-:Y:S02]  /*6160*/  FSEL R37, R18, -INF , !P1 ;  /* 0xff80000012257808 */ /* 0x000fe40004800000 */
[----:B------:R-:W-:-:S02]  /*6170*/  FSEL R60, R216, -INF , !P0 ;  /* 0xff800000d83c7808 */ /* 0x000fc40004000000 */
[----:B------:R-:W-:Y:S01]  /*6180*/  ISETP.GE.AND P5, PT, R2, R14, PT ;  /* 0x0000000e0200720c */ /* 0x000fe20003fa6270 */
[----:B-1----:R-:W-:Y:S01]  /*6190*/  FMUL.FTZ R12, R40, c[0x0][0x2ec] ;  /* 0x0000bb00280c7a20 */ /* 0x002fe20000410000 */
[C---:B------:R-:W-:Y:S02]  /*61a0*/  ISETP.GE.AND P3, PT, R2.reuse, R15, PT ;  /* 0x0000000f0200720c */ /* 0x040fe40003f66270 */
[C---:B------:R-:W-:Y:S01]  /*61b0*/  ISETP.GE.AND P1, PT, R2.reuse, R17, PT ;  /* 0x000000110200720c */ /* 0x040fe20003f26270 */
[----:B------:R1:W5:Y:S01]  /*61c0*/  MUFU.TANH R59, R12 ;  /* 0x0000000c003b7308 */ /* 0x0003620000002400 */
[----:B------:R-:W-:Y:S01]  /*61d0*/  ISETP.GE.AND P0, PT, R2, R16, PT ;  /* 0x000000100200720c */ /* 0x000fe20003f06270 */
[----:B------:R-:W-:Y:S01]  /*61e0*/  FMUL.FTZ R55, R55, c[0x0][0x2ec] ;  /* 0x0000bb0037377a20 */ /* 0x000fe20000410000 */
[----:B------:R-:W-:Y:S01]  /*61f0*/  IADD3 R2, R0, 0x11, RZ ;  /* 0x0000001100027810 */ /* 0x000fe20007ffe0ff */
[----:B----4-:R-:W-:Y:S01]  /*6200*/  FMUL.FTZ R19, R52, c[0x0][0x2ec] ;  /* 0x0000bb0034137a20 */ /* 0x010fe20000410000 */
[----:B------:R-:W-:-:S02]  /*6210*/  FSEL R62, R210, -INF , !P4 ;  /* 0xff800000d23e7808 */ /* 0x000fc40006000000 */
[----:B------:R-:W-:Y:S01]  /*6220*/  FSEL R18, R208, -INF , !P6 ;  /* 0xff800000d0127808 */ /* 0x000fe20007000000 */
[----:B------:R4:W-:Y:S01]  /*6230*/  MUFU.TANH R52, R19 ;  /* 0x0000001300347308 */ /* 0x0009e20000002400 */
[----:B------:R-:W-:Y:S02]  /*6240*/  FSEL R65, R204, -INF , !P5 ;  /* 0xff800000cc417808 */ /* 0x000fe40006800000 */
[C---:B------:R-:W-:Y:S02]  /*6250*/  ISETP.GE.AND P4, PT, R2.reuse, R14, PT ;  /* 0x0000000e0200720c */ /* 0x040fe40003f86270 */
[C---:B------:R-:W-:Y:S02]  /*6260*/  ISETP.GE.AND P6, PT, R2.reuse, R17, PT ;  /* 0x000000110200720c */ /* 0x040fe40003fc6270 */
[----:B------:R-:W-:Y:S01]  /*6270*/  ISETP.GE.AND P5, PT, R2, R16, PT ;  /* 0x000000100200720c */ /* 0x000fe20003fa6270 */
[----:B-1----:R-:W-:Y:S01]  /*6280*/  FMUL.FTZ R12, R41, c[0x0][0x2ec] ;  /* 0x0000bb00290c7a20 */ /* 0x002fe20000410000 */
[----:B------:R-:W-:Y:S01]  /*6290*/  FSEL R208, R200, -INF , !P3 ;  /* 0xff800000c8d07808 */ /* 0x000fe20005800000 */
[----:B------:R-:W-:Y:S01]  /*62a0*/  MUFU.TANH R55, R55 ;  /* 0x0000003700377308 */ /* 0x000fe20000002400 */
[----:B------:R-:W-:-:S02]  /*62b0*/  FSEL R64, R181, -INF , !P1 ;  /* 0xff800000b5407808 */ /* 0x000fc40004800000 */
[----:B------:R-:W-:Y:S02]  /*62c0*/  FSEL R183, R183, -INF , !P0 ;  /* 0xff800000b7b77808 */ /* 0x000fe40004000000 */
[----:B------:R-:W-:Y:S01]  /*62d0*/  FSEL R201, R201, -INF , !P4 ;  /* 0xff800000c9c97808 */ /* 0x000fe20006000000 */
[----:B----4-:R-:W-:Y:S01]  /*62e0*/  FMUL.FTZ R19, R53, c[0x0][0x2ec] ;  /* 0x0000bb0035137a20 */ /* 0x010fe20000410000 */
[----:B------:R-:W-:Y:S01]  /*62f0*/  FSEL R35, R191, -INF , !P6 ;  /* 0xff800000bf237808 */ /* 0x000fe20007000000 */
[----:B------:R1:W-:Y:S01]  /*6300*/  MUFU.TANH R58, R12 ;  /* 0x0000000c003a7308 */ /* 0x0003e20000002400 */
[----:B------:R-:W-:Y:S02]  /*6310*/  FSEL R181, R190, -INF , !P5 ;  /* 0xff800000beb57808 */ /* 0x000fe40006800000 */
[----:B------:R-:W-:-:S05]  /*6320*/  IADD3 R8, R0, 0x28, RZ ;  /* 0x0000002800087810 */ /* 0x000fca0007ffe0ff */
[----:B------:R4:W-:Y:S01]  /*6330*/  MUFU.TANH R32, R19 ;  /* 0x0000001300207308 */ /* 0x0009e20000002400 */
[----:B-1----:R-:W-:Y:S02]  /*6340*/  FMUL.FTZ R12, R42, c[0x0][0x2ec] ;  /* 0x0000bb002a0c7a20 */ /* 0x002fe40000410000 */
[C---:B------:R-:W-:Y:S05]  /*6350*/  HMMA.16816.F32 R40, R4.reuse, R44, R108 ;  /* 0x0000002c0428723c */ /* 0x040fea000000186c */
[----:B------:R1:W1:Y:S01]  /*6360*/  MUFU.TANH R57, R12 ;  /* 0x0000000c00397308 */ /* 0x0002620000002400 */
[----:B----4-:R-:W-:Y:S02]  /*6370*/  FMUL.FTZ R19, R54, c[0x0][0x2ec] ;  /* 0x0000bb0036137a20 */ /* 0x010fe40000410000 */
[----:B------:R-:W-:Y:S05]  /*6380*/  HMMA.16816.F32 R44, R4, R46, R20 ;  /* 0x0000002e042c723c */ /* 0x000fea0000001814 */
[----:B------:R-:W4:Y:S02]  /*6390*/  MUFU.TANH R19, R19 ;  /* 0x0000001300137308 */ /* 0x000f240000002400 */
[----:B------:R-:W-:-:S02]  /*63a0*/  IADD3 R4, R0, 0x31, RZ ;  /* 0x0000003100047810 */ /* 0x000fc40007ffe0ff */
[----:B-1----:R-:W-:Y:S02]  /*63b0*/  FSEL R12, R209, -INF , !P2 ;  /* 0xff800000d10c7808 */ /* 0x002fe40005000000 */
[-C--:B------:R-:W-:Y:S02]  /*63c0*/  ISETP.GE.AND P2, PT, R2, R15.reuse, PT ;  /* 0x0000000f0200720c */ /* 0x080fe40003f46270 */
[----:B------:R-:W-:Y:S02]  /*63d0*/  IADD3 R2, R0, 0x18, RZ ;  /* 0x0000001800027810 */ /* 0x000fe40007ffe0ff */
[----:B------:R-:W-:Y:S01]  /*63e0*/  FSEL R205, R205, -INF , !P2 ;  /* 0xff800000cdcd7808 */ /* 0x000fe20005000000 */
[----:B------:R-:W-:Y:S01]  /*63f0*/  FMUL.FTZ R40, R40, c[0x0][0x2ec] ;  /* 0x0000bb0028287a20 */ /* 0x000fe20000410000 */
[----:B------:R-:W-:Y:S01]  /*6400*/  ISETP.GE.AND P3, PT, R2, R14, PT ;  /* 0x0000000e0200720c */ /* 0x000fe20003f66270 */
[----:B------:R-:W-:Y:S01]  /*6410*/  FMUL.FTZ R42, R42, c[0x0][0x2ec] ;  /* 0x0000bb002a2a7a20 */ /* 0x000fe20000410000 */
[C---:B------:R-:W-:Y:S01]  /*6420*/  ISETP.GE.AND P1, PT, R2.reuse, R15, PT ;  /* 0x0000000f0200720c */ /* 0x040fe20003f26270 */
[----:B------:R-:W-:Y:S01]  /*6430*/  FMUL.FTZ R41, R41, c[0x0][0x2ec] ;  /* 0x0000bb0029297a20 */ /* 0x000fe20000410000 */
[C---:B------:R-:W-:Y:S01]  /*6440*/  ISETP.GE.AND P0, PT, R2.reuse, R17, PT ;  /* 0x000000110200720c */ /* 0x040fe20003f06270 */
[----:B------:R-:W1:Y:S01]  /*6450*/  MUFU.TANH R40, R40 ;  /* 0x0000002800287308 */ /* 0x000e620000002400 */
[----:B------:R-:W-:Y:S01]  /*6460*/  ISETP.GE.AND P4, PT, R2, R16, PT ;  /* 0x000000100200720c */ /* 0x000fe20003f86270 */
[----:B------:R-:W-:Y:S01]  /*6470*/  FMUL.FTZ R43, R43, c[0x0][0x2ec] ;  /* 0x0000bb002b2b7a20 */ /* 0x000fe20000410000 */
[----:B------:R-:W-:Y:S01]  /*6480*/  IADD3 R2, R0, 0x19, RZ ;  /* 0x0000001900027810 */ /* 0x000fe20007ffe0ff */
[----:B------:R-:W-:Y:S01]  /*6490*/  FMUL.FTZ R6, R44, c[0x0][0x2ec] ;  /* 0x0000bb002c067a20 */ /* 0x000fe20000410000 */
[----:B------:R-:W-:Y:S01]  /*64a0*/  FSEL R200, R189, -INF , !P3 ;  /* 0xff800000bdc87808 */ /* 0x000fe20005800000 */
[----:B------:R-:W-:Y:S01]  /*64b0*/  FMUL.FTZ R46, R46, c[0x0][0x2ec] ;  /* 0x0000bb002e2e7a20 */ /* 0x000fe20000410000 */
[C---:B------:R-:W-:Y:S01]  /*64c0*/  ISETP.GE.AND P2, PT, R2.reuse, R14, PT ;  /* 0x0000000e0200720c */ /* 0x040fe20003f46270 */
[----:B------:R-:W1:Y:S01]  /*64d0*/  MUFU.TANH R42, R42 ;  /* 0x0000002a002a7308 */ /* 0x000e620000002400 */
[C---:B------:R-:W-:Y:S01]  /*64e0*/  ISETP.GE.AND P6, PT, R2.reuse, R15, PT ;  /* 0x0000000f0200720c */ /* 0x040fe20003fc6270 */
[----:B------:R-:W-:Y:S01]  /*64f0*/  FMUL.FTZ R5, R45, c[0x0][0x2ec] ;  /* 0x0000bb002d057a20 */ /* 0x000fe20000410000 */
[----:B------:R-:W-:-:S02]  /*6500*/  ISETP.GE.AND P5, PT, R2, R17, PT ;  /* 0x000000110200720c */ /* 0x000fc40003fa6270 */
[----:B------:R-:W-:Y:S02]  /*6510*/  ISETP.GE.AND P3, PT, R2, R16, PT ;  /* 0x000000100200720c */ /* 0x000fe40003f66270 */
[----:B------:R-:W-:Y:S01]  /*6520*/  IADD3 R2, R0, 0x20, RZ ;  /* 0x0000002000027810 */ /* 0x000fe20007ffe0ff */
[----:B------:R-:W1:Y:S01]  /*6530*/  MUFU.TANH R41, R41 ;  /* 0x0000002900297308 */ /* 0x000e620000002400 */
[----:B------:R-:W-:Y:S02]  /*6540*/  FSEL R204, R202, -INF , !P1 ;  /* 0xff800000cacc7808 */ /* 0x000fe40004800000 */
[----:B------:R-:W-:Y:S02]  /*6550*/  FSEL R34, R188, -INF , !P0 ;  /* 0xff800000bc227808 */ /* 0x000fe40004000000 */
[----:B------:R-:W-:Y:S02]  /*6560*/  FSEL R182, R182, -INF , !P4 ;  /* 0xff800000b6b67808 */ /* 0x000fe40006000000 */
[----:B------:R-:W-:Y:S01]  /*6570*/  FSEL R202, R203, -INF , !P2 ;  /* 0xff800000cbca7808 */ /* 0x000fe20005000000 */
[----:B------:R-:W1:Y:S01]  /*6580*/  MUFU.TANH R43, R43 ;  /* 0x0000002b002b7308 */ /* 0x000e620000002400 */
[----:B------:R-:W-:-:S02]  /*6590*/  ISETP.GE.AND P1, PT, R2, R14, PT ;  /* 0x0000000e0200720c */ /* 0x000fc40003f26270 */
[C---:B------:R-:W-:Y:S02]  /*65a0*/  ISETP.GE.AND P0, PT, R2.reuse, R15, PT ;  /* 0x0000000f0200720c */ /* 0x040fe40003f06270 */
[C---:B------:R-:W-:Y:S02]  /*65b0*/  ISETP.GE.AND P4, PT, R2.reuse, R17, PT ;  /* 0x000000110200720c */ /* 0x040fe40003f86270 */
[----:B------:R-:W-:Y:S01]  /*65c0*/  ISETP.GE.AND P2, PT, R2, R16, PT ;  /* 0x000000100200720c */ /* 0x000fe20003f46270 */
[----:B------:R-:W1:Y:S01]  /*65d0*/  MUFU.TANH R6, R6 ;  /* 0x0000000600067308 */ /* 0x000e620000002400 */
[----:B------:R-:W-:Y:S02]  /*65e0*/  IADD3 R2, R0, 0x21, RZ ;  /* 0x0000002100027810 */ /* 0x000fe40007ffe0ff */
[----:B------:R-:W-:Y:S02]  /*65f0*/  FSEL R203, R207, -INF , !P6 ;  /* 0xff800000cfcb7808 */ /* 0x000fe40007000000 */
[----:B------:R-:W-:-:S02]  /*6600*/  FSEL R33, R206, -INF , !P5 ;  /* 0xff800000ce217808 */ /* 0x000fc40006800000 */
[----:B------:R-:W-:Y:S01]  /*6610*/  FSEL R180, R180, -INF , !P3 ;  /* 0xff800000b4b47808 */ /* 0x000fe20005800000 */
[----:B------:R-:W-:Y:S01]  /*6620*/  MUFU.TANH R5, R5 ;  /* 0x0000000500057308 */ /* 0x000fe20000002400 */
        /* <DEDUP_REMOVED lines=9> */
[----:B--2---:R-:W-:Y:S02]  /*66c0*/  FSEL R213, R177, -INF , !P2 ;  /* 0xff800000b1d57808 */ /* 0x004fe40005000000 */
[----:B------:R-:W-:-:S02]  /*66d0*/  FSEL R215, R187, -INF , !P6 ;  /* 0xff800000bbd77808 */ /* 0x000fc40007000000 */
[----:B------:R-:W-:Y:S02]  /*66e0*/  FSEL R230, R186, -INF , !P5 ;  /* 0xff800000bae67808 */ /* 0x000fe40006800000 */
[----:B------:R-:W-:Y:S02]  /*66f0*/  FSEL R210, R178, -INF , !P3 ;  /* 0xff800000b2d27808 */ /* 0x000fe40005800000 */
[----:B------:R-:W-:Y:S02]  /*6700*/  FSEL R214, R176, -INF , !P1 ;  /* 0xff800000b0d67808 */ /* 0x000fe40004800000 */
[----:B------:R-:W-:Y:S02]  /*6710*/  FSEL R217, R105, -INF , !P0 ;  /* 0xff80000069d97808 */ /* 0x000fe40004000000 */
[C---:B------:R-:W-:Y:S02]  /*6720*/  ISETP.GE.AND P4, PT, R8.reuse, R15, PT ;  /* 0x0000000f0800720c */ /* 0x040fe40003f86270 */
[----:B------:R-:W-:-:S02]  /*6730*/  ISETP.GE.AND P2, PT, R8, R17, PT ;  /* 0x000000110800720c */ /* 0x000fc40003f46270 */
[----:B------:R-:W-:Y:S02]  /*6740*/  ISETP.GE.AND P6, PT, R8, R16, PT ;  /* 0x000000100800720c */ /* 0x000fe40003fc6270 */
[C---:B------:R-:W-:Y:S02]  /*6750*/  ISETP.GE.AND P5, PT, R2.reuse, R14, PT ;  /* 0x0000000e0200720c */ /* 0x040fe40003fa6270 */
[C---:B------:R-:W-:Y:S02]  /*6760*/  ISETP.GE.AND P3, PT, R2.reuse, R15, PT ;  /* 0x0000000f0200720c */ /* 0x040fe40003f66270 */
[C---:B------:R-:W-:Y:S02]  /*6770*/  ISETP.GE.AND P1, PT, R2.reuse, R17, PT ;  /* 0x000000110200720c */ /* 0x040fe40003f26270 */
[----:B------:R-:W-:Y:S02]  /*6780*/  ISETP.GE.AND P0, PT, R2, R16, PT ;  /* 0x000000100200720c */ /* 0x000fe40003f06270 */
[----:B------:R-:W-:-:S02]  /*6790*/  IADD3 R2, R0, 0x30, RZ ;  /* 0x0000003000027810 */ /* 0x000fc40007ffe0ff */
[----:B---3--:R-:W-:Y:S02]  /*67a0*/  FSEL R228, R101, -INF , !P4 ;  /* 0xff80000065e47808 */ /* 0x008fe40006000000 */
[----:B-----5:R-:W-:Y:S02]  /*67b0*/  FSEL R207, R59, -INF , !P2 ;  /* 0xff8000003bcf7808 */ /* 0x020fe40005000000 */
[----:B------:R-:W-:Y:S02]  /*67c0*/  FSEL R212, R57, -INF , !P6 ;  /* 0xff80000039d47808 */ /* 0x000fe40007000000 */
[----:B------:R-:W-:Y:S02]  /*67d0*/  FSEL R216, R107, -INF , !P5 ;  /* 0xff8000006bd87808 */ /* 0x000fe40006800000 */
[C---:B------:R-:W-:Y:S02]  /*67e0*/  ISETP.GE.AND P4, PT, R2.reuse, R14, PT ;  /* 0x0000000e0200720c */ /* 0x040fe40003f86270 */
[----:B------:R-:W-:-:S02]  /*67f0*/  ISETP.GE.AND P2, PT, R2, R15, PT ;  /* 0x0000000f0200720c */ /* 0x000fc40003f46270 */
[C---:B------:R-:W-:Y:S02]  /*6800*/  ISETP.GE.AND P6, PT, R2.reuse, R17, PT ;  /* 0x000000110200720c */ /* 0x040fe40003fc6270 */
[----:B------:R-:W-:Y:S02]  /*6810*/  ISETP.GE.AND P5, PT, R2, R16, PT ;  /* 0x000000100200720c */ /* 0x000fe40003fa6270 */
[----:B------:R-:W-:Y:S02]  /*6820*/  FSEL R219, R106, -INF , !P3 ;  /* 0xff8000006adb7808 */ /* 0x000fe40005800000 */
[----:B------:R-:W-:Y:S02]  /*6830*/  IADD3 R2, R0, 0x38, RZ ;  /* 0x0000003800027810 */ /* 0x000fe40007ffe0ff */
[----:B------:R-:W-:Y:S02]  /*6840*/  ISETP.GE.AND P3, PT, R4, R14, PT ;  /* 0x0000000e0400720c */ /* 0x000fe40003f66270 */
[----:B------:R-:W-:-:S02]  /*6850*/  FSEL R211, R56, -INF , !P0 ;  /* 0xff80000038d37808 */ /* 0x000fc40004000000 */
[----:B------:R-:W-:Y:S02]  /*6860*/  ISETP.GE.AND P0, PT, R4, R17, PT ;  /* 0x000000110400720c */ /* 0x000fe40003f06270 */
[----:B------:R-:W-:Y:S02]  /*6870*/  FSEL R206, R58, -INF , !P1 ;  /* 0xff8000003ace7808 */ /* 0x000fe40004800000 */
[----:B------:R-:W-:Y:S02]  /*6880*/  FSEL R240, R52, -INF , !P4 ;  /* 0xff80000034f07808 */ /* 0x000fe40006000000 */
[C---:B------:R-:W-:Y:S02]  /*6890*/  ISETP.GE.AND P1, PT, R4.reuse, R15, PT ;  /* 0x0000000f0400720c */ /* 0x040fe40003f26270 */
[----:B------:R-:W-:Y:S01]  /*68a0*/  ISETP.GE.AND P4, PT, R4, R16, PT ;  /* 0x000000100400720c */ /* 0x000fe20003f86270 */
[----:B------:R-:W-:Y:S01]  /*68b0*/  FMUL.FTZ R4, R47, c[0x0][0x2ec] ;  /* 0x0000bb002f047a20 */ /* 0x000fe20000410000 */
[----:B----4-:R-:W-:-:S02]  /*68c0*/  FSEL R246, R19, -INF , !P2 ;  /* 0xff80000013f67808 */ /* 0x010fc40005000000 */
[----:B-1----:R-:W-:Y:S02]  /*68d0*/  FSEL R234, R40, -INF , !P6 ;  /* 0xff80000028ea7808 */ /* 0x002fe40007000000 */
[----:B------:R-:W-:Y:S01]  /*68e0*/  FSEL R238, R42, -INF , !P5 ;  /* 0xff8000002aee7808 */ /* 0x000fe20006800000 */
[----:B------:R-:W-:Y:S01]  /*68f0*/  MUFU.TANH R4, R4 ;  /* 0x0000000400047308 */ /* 0x000fe20000002400 */
[----:B------:R-:W-:Y:S02]  /*6900*/  FSEL R239, R32, -INF , !P3 ;  /* 0xff80000020ef7808 */ /* 0x000fe40005800000 */
[C---:B------:R-:W-:Y:S02]  /*6910*/  ISETP.GE.AND P2, PT, R2.reuse, R14, PT ;  /* 0x0000000e0200720c */ /* 0x040fe40003f46270 */
[C---:B------:R-:W-:Y:S02]  /*6920*/  ISETP.GE.AND P6, PT, R2.reuse, R15, PT ;  /* 0x0000000f0200720c */ /* 0x040fe40003fc6270 */
[----:B------:R-:W-:-:S02]  /*6930*/  ISETP.GE.AND P5, PT, R2, R17, PT ;  /* 0x000000110200720c */ /* 0x000fc40003fa6270 */
[----:B------:R-:W-:Y:S02]  /*6940*/  ISETP.GE.AND P3, PT, R2, R16, PT ;  /* 0x000000100200720c */ /* 0x000fe40003f66270 */
[----:B------:R-:W1:Y:S01]  /*6950*/  MUFU.TANH R2, R46 ;  /* 0x0000002e00027308 */ /* 0x000e620000002400 */
[----:B------:R-:W-:Y:S02]  /*6960*/  FSEL R233, R41, -INF , !P0 ;  /* 0xff80000029e97808 */ /* 0x000fe40004000000 */
[----:B------:R-:W-:Y:S02]  /*6970*/  ISETP.GE.AND P0, PT, R0, R15, PT ;  /* 0x0000000f0000720c */ /* 0x000fe40003f06270 */
[----:B------:R-:W-:Y:S02]  /*6980*/  FSEL R245, R55, -INF , !P1 ;  /* 0xff80000037f57808 */ /* 0x000fe40004800000 */
[----:B------:R-:W-:Y:S02]  /*6990*/  FSEL R19, R243, -INF , !P0 ;  /* 0xff800000f3137808 */ /* 0x000fe40004000000 */
[----:B------:R-:W-:-:S02]  /*69a0*/  ISETP.NE.AND P0, PT, R251, 0x2, PT ;  /* 0x00000002fb00780c */ /* 0x000fc40003f05270 */
[----:B------:R-:W-:Y:S02]  /*69b0*/  FSEL R237, R43, -INF , !P4 ;  /* 0xff8000002bed7808 */ /* 0x000fe40006000000 */
[----:B------:R-:W-:Y:S02]  /*69c0*/  FSEL R242, R24, -INF , !P2 ;  /* 0xff80000018f27808 */ /* 0x000fe40005000000 */
[C---:B------:R-:W-:Y:S02]  /*69d0*/  ISETP.GE.AND P1, PT, R0.reuse, R14, PT ;  /* 0x0000000e0000720c */ /* 0x040fe40003f26270 */
[C---:B------:R-:W-:Y:S02]  /*69e0*/  ISETP.GE.AND P4, PT, R0.reuse, R17, PT ;  /* 0x000000110000720c */ /* 0x040fe40003f86270 */
[C---:B------:R-:W-:Y:S02]  /*69f0*/  ISETP.GE.AND P2, PT, R0.reuse, R16, PT ;  /* 0x000000100000720c */ /* 0x040fe40003f46270 */
[----:B------:R-:W-:-:S02]  /*6a00*/  IADD3 R0, R0, 0x39, RZ ;  /* 0x0000003900007810 */ /* 0x000fc40007ffe0ff */
[----:B------:R-:W-:Y:S02]  /*6a10*/  FSEL R244, R26, -INF , !P6 ;  /* 0xff8000001af47808 */ /* 0x000fe40007000000 */
[----:B------:R-:W-:Y:S02]  /*6a20*/  FSEL R232, R6, -INF , !P5 ;  /* 0xff80000006e87808 */ /* 0x000fe40006800000 */
[----:B-1----:R-:W-:Y:S02]  /*6a30*/  FSEL R235, R2, -INF , !P3 ;  /* 0xff80000002eb7808 */ /* 0x002fe40005800000 */
[----:B------:R-:W-:Y:S02]  /*6a40*/  FSEL R11, R248, -INF , !P1 ;  /* 0xff800000f80b7808 */ /* 0x000fe40004800000 */
        /* <DEDUP_REMOVED lines=13> */
[----:B------:R-:W-:-:S04]  /*6b20*/  IADD3 R0, R251, -0x3, RZ ;  /* 0xfffffffdfb007810 */ /* 0x000fc80007ffe0ff */
[----:B------:R-:W-:Y:S01]  /*6b30*/  SHF.R.S32.HI R2, RZ, 0x1f, R0 ;  /* 0x0000001fff027819 */ /* 0x000fe20000011400 */
[----:B------:R-:W-:-:S04]  /*6b40*/  IMAD.WIDE.U32 R6, R0, c[0x0][0x198], RZ ;  /* 0x0000660000067a25 */ /* 0x000fc800078e00ff */
[----:B------:R-:W-:-:S04]  /*6b50*/  IMAD R2, R2, c[0x0][0x198], RZ ;  /* 0x0000660002027a24 */ /* 0x000fc800078e02ff */
[----:B------:R-:W-:-:S04]  /*6b60*/  IMAD R2, R0, c[0x0][0x19c], R2 ;  /* 0x0000670000027a24 */ /* 0x000fc800078e0202 */
[----:B------:R-:W-:Y:S01]  /*6b70*/  IMAD.IADD R2, R7, 0x1, R2 ;  /* 0x0000000107027824 */ /* 0x000fe200078e0202 */
        /* <DEDUP_REMOVED lines=16> */
.L_x_371:
[----:B------:R-:W-:Y:S01]  /*6c80*/  FMNMX.FTZ R0, R102, R8, !PT ;  /* 0x0000000866007209 */ /* 0x000fe20007810000 */
[----:B------:R-:W2:Y:S03]  /*6c90*/  LDL.LU R66, [R1+0x14] ;  /* 0x0000140001427983 */ /* 0x000ea60000300800 */
[----:B------:R-:W-:Y:S01]  /*6ca0*/  FMNMX.FTZ R0, R36, R0, !PT ;  /* 0x0000000024007209 */ /* 0x000fe20007810000 */
[----:B------:R-:W3:Y:S01]  /*6cb0*/  LDL.LU R67, [R1+0x10] ;  /* 0x0000100001437983 */ /* 0x000ee20000300800 */
[----:B-1----:R-:W-:-:S02]  /*6cc0*/  FMNMX.FTZ R5, R104, R11, !PT ;  /* 0x0000000b68057209 */ /* 0x002fc40007810000 */
        /* <DEDUP_REMOVED lines=47> */
[----:B-1----:R-:W-:-:S02]  /*6fc0*/  FMNMX.FTZ R0, R0, R6, !PT ;  /* 0x0000000600007209 */ /* 0x002fc40007810000 */
[----:B------:R-:W1:Y:S01]  /*6fd0*/  SHFL.BFLY PT, R6, R4, 0x2, 0x1f ;  /* 0x0c401f0004067f89 */ /* 0x000e6200000e0000 */
[----:B------:R-:W-:Y:S02]  /*6fe0*/  FMNMX.FTZ R5, R202, R5, !PT ;  /* 0x00000005ca057209 */ /* 0x000fe40007810000 */
[----:B------:R-:W-:Y:S01]  /*6ff0*/  FMNMX.FTZ R2, R205, R2, !PT ;  /* 0x00000002cd027209 */ /* 0x000fe20007810000 */
[----:B------:R-:W4:Y:S01]  /*7000*/  SHFL.BFLY PT, R7, R0, 0x1, 0x1f ;  /* 0x0c201f0000077f89 */ /* 0x000f2200000e0000 */
        /* <DEDUP_REMOVED lines=12> */
[----:B----4-:R-:W-:Y:S01]  /*70d0*/  FMNMX.FTZ R248, R0, R7, !PT ;  /* 0x0000000700f87209 */ /* 0x010fe20007810000 */
[----:B------:R-:W1:Y:S01]  /*70e0*/  SHFL.BFLY PT, R9, R4, 0x1, 0x1f ;  /* 0x0c201f0004097f89 */ /* 0x000e6200000e0000 */
        /* <DEDUP_REMOVED lines=8> */
[----:B------:R-:W4:Y:S01]  /*7170*/  SHFL.BFLY PT, R7, R5, 0x2, 0x1f ;  /* 0x0c401f0005077f89 */ /* 0x000f2200000e0000 */
[----:B------:R-:W-:Y:S02]  /*7180*/  FMNMX.FTZ R6, R244, R0, !PT ;  /* 0x00000000f4067209 */ /* 0x000fe40007810000 */
[----:B------:R-:W-:Y:S01]  /*7190*/  MOV R39, R249 ;  /* 0x000000f900277202 */ /* 0x000fe20000000f00 */
[----:B------:R-:W-:Y:S01]  /*71a0*/  FFMA.FTZ R0, R8, c[0x0][0x23c], -R2 ;  /* 0x00008f0008007a23 */ /* 0x000fe20000010802 */
[----:B------:R-:W-:-:S02]  /*71b0*/  FMNMX.FTZ R6, R243, R6, !PT ;  /* 0x00000006f3067209 */ /* 0x000fc40007810000 */
[----:B------:R-:W-:Y:S01]  /*71c0*/  MOV R41, R250 ;  /* 0x000000fa00297202 */ /* 0x000fe20000000f00 */
[----:B------:R5:W-:Y:S01]  /*71d0*/  MUFU.EX2 R47, R0 ;  /* 0x00000000002f7308 */ /* 0x000be20000000800 */
[----:B-1----:R-:W-:Y:S01]  /*71e0*/  FMNMX.FTZ R227, R4, R9, !PT ;  /* 0x0000000904e37209 */ /* 0x002fe20007810000 */
[----:B------:R-:W-:Y:S01]  /*71f0*/  SHFL.BFLY PT, R8, R6, 0x2, 0x1f ;  /* 0x0c401f0006087f89 */ /* 0x000fe200000e0000 */
[----:B------:R-:W-:Y:S02]  /*7200*/  FFMA.FTZ R4, R13, c[0x0][0x23c], -R2 ;  /* 0x00008f000d047a23 */ /* 0x000fe40000010802 */
[----:B------:R-:W-:-:S03]  /*7210*/  FSETP.NEU.FTZ.AND P0, PT, R227, -INF , PT ;  /* 0xff800000e300780b */ /* 0x000fc60003f1d000 */
[----:B------:R1:W-:Y:S01]  /*7220*/  MUFU.EX2 R38, R4 ;  /* 0x0000000400267308 */ /* 0x0003e20000000800 */
[----:B-----5:R-:W-:Y:S01]  /*7230*/  FFMA.FTZ R0, R36, c[0x0][0x23c], -R2 ;  /* 0x00008f0024007a23 */ /* 0x020fe20000010802 */
[----:B----4-:R-:W-:-:S06]  /*7240*/  FMNMX.FTZ R5, R5, R7, !PT ;  /* 0x0000000705057209 */ /* 0x010fcc0007810000 */
[----:B------:R4:W-:Y:S01]  /*7250*/  MUFU.EX2 R43, R0 ;  /* 0x00000000002b7308 */ /* 0x0009e20000000800 */
[----:B------:R-:W5:Y:S01]  /*7260*/  SHFL.BFLY PT, R9, R5, 0x1, 0x1f ;  /* 0x0c201f0005097f89 */ /* 0x000f6200000e0000 */
[----:B-1----:R-:W-:-:S06]  /*7270*/  FFMA.FTZ R4, R12, c[0x0][0x23c], -R2 ;  /* 0x00008f000c047a23 */ /* 0x002fcc0000010802 */
[----:B------:R1:W-:Y:S01]  /*7280*/  MUFU.EX2 R46, R4 ;  /* 0x00000004002e7308 */ /* 0x0003e20000000800 */
[----:B----4-:R-:W-:-:S05]  /*7290*/  FMUL.FTZ R0, R227, c[0x0][0x23c] ;  /* 0x00008f00e3007a20 */ /* 0x010fca0000410000 */
[----:B------:R-:W-:-:S05]  /*72a0*/  FSEL R0, R0, RZ, P0 ;  /* 0x000000ff00007208 */ /* 0x000fca0000000000 */
[--C-:B-1----:R-:W-:Y:S01]  /*72b0*/  FFMA.FTZ R4, R10, c[0x0][0x23c], -R0.reuse ;  /* 0x00008f000a047a23 */ /* 0x102fe20000010800 */
[----:B-----5:R-:W-:Y:S01]  /*72c0*/  FMNMX.FTZ R249, R5, R9, !PT ;  /* 0x0000000905f97209 */ /* 0x020fe20007810000 */
[--C-:B------:R-:W-:Y:S02]  /*72d0*/  FFMA.FTZ R7, R37, c[0x0][0x23c], -R0.reuse ;  /* 0x00008f0025077a23 */ /* 0x100fe40000010800 */
[----:B------:R1:W-:Y:S08]  /*72e0*/  MUFU.EX2 R44, R4 ;  /* 0x00000004002c7308 */ /* 0x0003f00000000800 */
[----:B------:R4:W-:Y:S01]  /*72f0*/  MUFU.EX2 R45, R7 ;  /* 0x00000007002d7308 */ /* 0x0009e20000000800 */
[----:B-1----:R-:W-:-:S07]  /*7300*/  FFMA.FTZ R4, R48, c[0x0][0x23c], -R0 ;  /* 0x00008f0030047a23 */ /* 0x002fce0000010800 */
[----:B------:R1:W-:Y:S01]  /*7310*/  MUFU.EX2 R40, R4 ;  /* 0x0000000400287308 */ /* 0x0003e20000000800 */
[----:B----4-:R-:W-:-:S05]  /*7320*/  FSEL R7, R248, RZ, P1 ;  /* 0x000000fff8077208 */ /* 0x010fca0000800000 */
[----:B------:R-:W-:-:S04]  /*7330*/  FADD.FTZ R7, R102, -R7 ;  /* 0x8000000766077221 */ /* 0x000fc80000010000 */
[----:B------:R-:W-:Y:S01]  /*7340*/  FMUL.FTZ R7, R7, c[0x0][0x23c] ;  /* 0x00008f0007077a20 */ /* 0x000fe20000410000 */
[----:B-1----:R-:W-:Y:S01]  /*7350*/  FMNMX.FTZ R4, R6, R8, !PT ;  /* 0x0000000806047209 */ /* 0x002fe20007810000 */
[----:B------:R-:W-:Y:S02]  /*7360*/  FFMA.FTZ R6, R18, c[0x0][0x23c], -R0 ;  /* 0x00008f0012067a23 */ /* 0x000fe40000010800 */
[----:B------:R-:W1:Y:S02]  /*7370*/  MUFU.EX2 R18, R7 ;  /* 0x0000000700127308 */ /* 0x000e640000000800 */
[----:B------:R-:W4:Y:S06]  /*7380*/  SHFL.BFLY PT, R8, R4, 0x1, 0x1f ;  /* 0x0c201f0004087f89 */ /* 0x000f2c00000e0000 */
[----:B------:R5:W4:Y:S01]  /*7390*/  MUFU.EX2 R51, R6 ;  /* 0x0000000600337308 */ /* 0x000b220000000800 */
[----:B-1----:R-:W-:-:S02]  /*73a0*/  FMUL.FTZ R136, R136, R18 ;  /* 0x0000001288887220 */ /* 0x002fc40000410000 */
[-C--:B------:R-:W-:Y:S02]  /*73b0*/  FMUL.FTZ R137, R137, R18.reuse ;  /* 0x0000001289897220 */ /* 0x080fe40000410000 */
[-C--:B------:R-:W-:Y:S02]  /*73c0*/  FMUL.FTZ R112, R112, R18.reuse ;  /* 0x0000001270707220 */ /* 0x080fe40000410000 */
[-C--:B------:R-:W-:Y:S01]  /*73d0*/  FMUL.FTZ R113, R113, R18.reuse ;  /* 0x0000001271717220 */ /* 0x080fe20000410000 */
[----:B-----5:R-:W-:Y:S01]  /*73e0*/  FSEL R6, R227, RZ, P0 ;  /* 0x000000ffe3067208 */ /* 0x020fe20000000000 */
[-C--:B------:R-:W-:Y:S01]  /*73f0*/  FMUL.FTZ R120, R120, R18.reuse ;  /* 0x0000001278787220 */ /* 0x080fe20000410000 */
[----:B------:R-:W-:Y:S01]  /*7400*/  FSETP.NEU.FTZ.AND P0, PT, R249, -INF , PT ;  /* 0xff800000f900780b */ /* 0x000fe20003f1d000 */
[----:B------:R-:W-:Y:S01]  /*7410*/  FMUL.FTZ R121, R121, R18 ;  /* 0x0000001279797220 */ /* 0x000fe20000410000 */
[----:B----4-:R-:W-:Y:S01]  /*7420*/  FMNMX.FTZ R250, R4, R8, !PT ;  /* 0x0000000804fa7209 */ /* 0x010fe20007810000 */
[----:B------:R-:W-:Y:S01]  /*7430*/  FADD.FTZ R3, R3, -R6 ;  /* 0x8000000603037221 */ /* 0x000fe20000010000 */
[----:B------:R-:W-:Y:S01]  /*7440*/  FSEL R5, R249, RZ, P0 ;  /* 0x000000fff9057208 */ /* 0x000fe20000000000 */
[----:B------:R-:W-:Y:S01]  /*7450*/  FMUL.FTZ R164, R164, R18 ;  /* 0x00000012a4a47220 */ /* 0x000fe20000410000 */
[----:B------:R-:W-:Y:S01]  /*7460*/  F2FP.PACK_AB R4, R43, R47 ;  /* 0x0000002f2b04723e */ /* 0x000fe200000000ff */
[----:B------:R-:W-:Y:S01]  /*7470*/  FMUL.FTZ R3, R3, c[0x0][0x23c] ;  /* 0x00008f0003037a20 */ /* 0x000fe20000410000 */
[----:B------:R-:W-:Y:S01]  /*7480*/  F2FP.PACK_AB R6, R46, R38 ;  /* 0x000000262e06723e */ /* 0x000fe200000000ff */
[----:B------:R-:W-:Y:S01]  /*7490*/  FADD.FTZ R32, R104, -R5 ;  /* 0x8000000568207221 */ /* 0x000fe20000010000 */
[----:B------:R-:W-:Y:S01]  /*74a0*/  F2FP.PACK_AB R5, R40, R44 ;  /* 0x0000002c2805723e */ /* 0x000fe200000000ff */
[----:B------:R1:W4:Y:S01]  /*74b0*/  MUFU.EX2 R13, R3 ;  /* 0x00000003000d7308 */ /* 0x0003220000000800 */
[----:B------:R-:W-:Y:S01]  /*74c0*/  F2FP.PACK_AB R7, R51, R45 ;  /* 0x0000002d3307723e */ /* 0x000fe200000000ff */
        /* <DEDUP_REMOVED lines=8> */
[-C--:B----4-:R-:W-:Y:S02]  /*7550*/  FMUL.FTZ R138, R138, R13.reuse ;  /* 0x0000000d8a8a7220 */ /* 0x090fe40000410000 */
[-C--:B------:R-:W-:Y:S01]  /*7560*/  FMUL.FTZ R139, R139, R13.reuse ;  /* 0x0000000d8b8b7220 */ /* 0x080fe20000410000 */
[----:B------:R-:W-:Y:S01]  /*7570*/  FSEL R8, R3, RZ, P0 ;  /* 0x000000ff03087208 */ /* 0x000fe20000000000 */
[C---:B------:R-:W-:Y:S01]  /*7580*/  FMUL.FTZ R3, R250.reuse, c[0x0][0x23c] ;  /* 0x00008f00fa037a20 */ /* 0x040fe20000410000 */
[----:B------:R-:W-:Y:S01]  /*7590*/  FSETP.NEU.FTZ.AND P0, PT, R250, -INF , PT ;  /* 0xff800000fa00780b */ /* 0x000fe20003f1d000 */
[-C--:B------:R-:W-:Y:S02]  /*75a0*/  FMUL.FTZ R114, R114, R13.reuse ;  /* 0x0000000d72727220 */ /* 0x080fe40000410000 */
[----:B------:R-:W-:Y:S01]  /*75b0*/  FFMA.FTZ R9, R11, c[0x0][0x23c], -R8 ;  /* 0x00008f000b097a23 */ /* 0x000fe20000010808 */
[C---:B------:R-:W-:Y:S01]  /*75c0*/  HMMA.16816.F32 R188, R4.reuse, R26, R136 ;  /* 0x0000001a04bc723c */ /* 0x040fe20000001888 */
[----:B------:R-:W-:Y:S01]  /*75d0*/  FSEL R10, R250, RZ, P0 ;  /* 0x000000fffa0a7208 */ /* 0x000fe20000000000 */
[-C--:B------:R-:W-:Y:S01]  /*75e0*/  FMUL.FTZ R115, R115, R13.reuse ;  /* 0x0000000d73737220 */ /* 0x080fe20000410000 */
[----:B------:R1:W-:Y:S01]  /*75f0*/  MUFU.EX2 R101, R9 ;  /* 0x0000000900657308 */ /* 0x0003e20000000800 */
[----:B------:R-:W-:Y:S01]  /*7600*/  FSEL R3, R3, RZ, P0 ;  /* 0x000000ff03037208 */ /* 0x000fe20000000000 */
[----:B------:R-:W-:Y:S01]  /*7610*/  FMUL.FTZ R122, R122, R13 ;  /* 0x0000000d7a7a7220 */ /* 0x000fe20000410000 */
[----:B------:R-:W-:Y:S01]  /*7620*/  ISETP.GE.AND P0, PT, R251, 0x3, PT ;  /* 0x00000003fb00780c */ /* 0x000fe20003f06270 */
[----:B------:R-:W-:Y:S01]  /*7630*/  FADD.FTZ R12, R103, -R10 ;  /* 0x8000000a670c7221 */ /* 0x000fe20000010000 */
[----:B---3--:R-:W-:Y:S01]  /*7640*/  MOV R247, R67 ;  /* 0x0000004300f77202 */ /* 0x008fe20000000f00 */
[--C-:B------:R-:W-:Y:S01]  /*7650*/  FFMA.FTZ R11, R63, c[0x0][0x23c], -R3.reuse ;  /* 0x00008f003f0b7a23 */ /* 0x100fe20000010803 */
[----:B------:R-:W-:Y:S01]  /*7660*/  MOV R63, R40 ;  /* 0x00000028003f7202 */ /* 0x000fe20000000f00 */
[----:B------:R-:W-:Y:S01]  /*7670*/  FFMA.FTZ R10, R100, c[0x0][0x23c], -R3 ;  /* 0x00008f00640a7a23 */ /* 0x000fe20000010803 */
[----:B------:R-:W-:Y:S01]  /*7680*/  HMMA.16816.F32 R196, R4, R20, R112 ;  /* 0x0000001404c4723c */ /* 0x000fe20000001870 */
[----:B------:R3:W-:Y:S01]  /*7690*/  MUFU.EX2 R137, R11 ;  /* 0x0000000b00897308 */ /* 0x0007e20000000800 */
[----:B------:R-:W-:-:S02]  /*76a0*/  FMUL.FTZ R123, R123, R13 ;  /* 0x0000000d7b7b7220 */ /* 0x000fc40000410000 */
[-C--:B------:R-:W-:Y:S02]  /*76b0*/  FMUL.FTZ R166, R166, R13.reuse ;  /* 0x0000000da6a67220 */ /* 0x080fe40000410000 */
[-C--:B------:R-:W-:Y:S02]  /*76c0*/  FMUL.FTZ R167, R167, R13.reuse ;  /* 0x0000000da7a77220 */ /* 0x080fe40000410000 */
[----:B-1----:R-:W-:Y:S01]  /*76d0*/  FFMA.FTZ R9, R49, c[0x0][0x23c], -R8 ;  /* 0x00008f0031097a23 */ /* 0x002fe20000010808 */
[----:B------:R1:W-:Y:S01]  /*76e0*/  MUFU.EX2 R136, R10 ;  /* 0x0000000a00887308 */ /* 0x0003e20000000800 */
[-C--:B------:R-:W-:Y:S01]  /*76f0*/  FMUL.FTZ R134, R134, R13.reuse ;  /* 0x0000000d86867220 */ /* 0x080fe20000410000 */
[----:B------:R-:W-:Y:S01]  /*7700*/  HMMA.16816.F32 R192, R4, R22, R120 ;  /* 0x0000001604c0723c */ /* 0x000fe20000001878 */
[-C--:B------:R-:W-:Y:S02]  /*7710*/  FMUL.FTZ R135, R135, R13.reuse ;  /* 0x0000000d87877220 */ /* 0x080fe40000410000 */
[----:B------:R-:W-:-:S02]  /*7720*/  FMUL.FTZ R150, R150, R13 ;  /* 0x0000000d96967220 */ /* 0x000fc40000410000 */
[-C--:B------:R-:W-:Y:S01]  /*7730*/  FMUL.FTZ R151, R151, R13.reuse ;  /* 0x0000000d97977220 */ /* 0x080fe20000410000 */
[----:B------:R4:W-:Y:S01]  /*7740*/  MUFU.EX2 R42, R9 ;  /* 0x00000009002a7308 */ /* 0x0009e20000000800 */
[----:B---3--:R-:W-:Y:S01]  /*7750*/  FMUL.FTZ R11, R32, c[0x0][0x23c] ;  /* 0x00008f00200b7a20 */ /* 0x008fe20000410000 */
[C---:B------:R-:W-:Y:S01]  /*7760*/  HMMA.16816.F32 R176, R4.reuse, R52, R164 ;  /* 0x0000003404b0723c */ /* 0x040fe200000018a4 */
[-C--:B------:R-:W-:Y:S02]  /*7770*/  FMUL.FTZ R154, R154, R13.reuse ;  /* 0x0000000d9a9a7220 */ /* 0x080fe40000410000 */
[----:B------:R-:W-:Y:S02]  /*7780*/  FMUL.FTZ R155, R155, R13 ;  /* 0x0000000d9b9b7220 */ /* 0x000fe40000410000 */
[-C--:B------:R-:W-:Y:S01]  /*7790*/  FMUL.FTZ R168, R168, R18.reuse ;  /* 0x00000012a8a87220 */ /* 0x080fe20000410000 */
[----:B------:R-:W-:Y:S01]  /*77a0*/  MUFU.EX2 R11, R11 ;  /* 0x0000000b000b7308 */ /* 0x000fe20000000800 */
[----:B-1----:R-:W-:Y:S01]  /*77b0*/  FMUL.FTZ R10, R12, c[0x0][0x23c] ;  /* 0x00008f000c0a7a20 */ /* 0x002fe20000410000 */
[----:B------:R-:W-:Y:S01]  /*77c0*/  HMMA.16816.F32 R132, R4, R24, R132 ;  /* 0x000000180484723c */ /* 0x000fe20000001884 */
[----:B------:R-:W-:Y:S01]  /*77d0*/  FMUL.FTZ R169, R169, R18 ;  /* 0x00000012a9a97220 */ /* 0x000fe20000410000 */
[----:B------:R-:W-:Y:S01]  /*77e0*/  MOV R12, R41 ;  /* 0x00000029000c7202 */ /* 0x000fe20000000f00 */
[----:B------:R-:W-:-:S02]  /*77f0*/  FMUL.FTZ R170, R170, R13 ;  /* 0x0000000daaaa7220 */ /* 0x000fc40000410000 */
[-C--:B------:R-:W-:Y:S01]  /*7800*/  FMUL.FTZ R171, R171, R13.reuse ;  /* 0x0000000dabab7220 */ /* 0x080fe20000410000 */
[----:B------:R-:W-:Y:S01]  /*7810*/  MUFU.EX2 R10, R10 ;  /* 0x0000000a000a7308 */ /* 0x000fe20000000800 */
[----:B----4-:R-:W-:Y:S01]  /*7820*/  FFMA.FTZ R9, R61, c[0x0][0x23c], -R8 ;  /* 0x00008f003d097a23 */ /* 0x010fe20000010808 */
[C---:B------:R-:W-:Y:S01]  /*7830*/  HMMA.16816.F32 R184, R4.reuse, R28, R148 ;  /* 0x0000001c04b8723c */ /* 0x040fe20000001894 */
[----:B------:R-:W-:Y:S01]  /*7840*/  FMUL.FTZ R72, R72, R18 ;  /* 0x0000001248487220 */ /* 0x000fe20000410000 */
[----:B--2---:R-:W-:Y:S01]  /*7850*/  MOV R61, R66 ;  /* 0x00000042003d7202 */ /* 0x004fe20000000f00 */
[-C--:B------:R-:W-:Y:S02]  /*7860*/  FMUL.FTZ R73, R73, R18.reuse ;  /* 0x0000001249497220 */ /* 0x080fe40000410000 */
[-C--:B------:R-:W-:Y:S01]  /*7870*/  FMUL.FTZ R74, R74, R13.reuse ;  /* 0x0000000d4a4a7220 */ /* 0x080fe20000410000 */
[----:B------:R-:W1:Y:S01]  /*7880*/  MUFU.EX2 R50, R9 ;  /* 0x0000000900327308 */ /* 0x000e620000000800 */
[----:B------:R-:W-:Y:S01]  /*7890*/  FMUL.FTZ R75, R75, R13 ;  /* 0x0000000d4b4b7220 */ /* 0x000fe20000410000 */
[----:B------:R-:W-:Y:S01]  /*78a0*/  HMMA.16816.F32 R120, R4, R30, R152 ;  /* 0x0000001e0478723c */ /* 0x000fe20000001898 */
[----:B------:R-:W-:-:S02]  /*78b0*/  FMUL.FTZ R76, R76, R18 ;  /* 0x000000124c4c7220 */ /* 0x000fc40000410000 */
[-C--:B------:R-:W-:Y:S02]  /*78c0*/  FMUL.FTZ R77, R77, R18.reuse ;  /* 0x000000124d4d7220 */ /* 0x080fe40000410000 */
[-C--:B------:R-:W-:Y:S02]  /*78d0*/  FMUL.FTZ R78, R78, R13.reuse ;  /* 0x0000000d4e4e7220 */ /* 0x080fe40000410000 */
[-C--:B------:R-:W-:Y:S01]  /*78e0*/  FMUL.FTZ R79, R79, R13.reuse ;  /* 0x0000000d4f4f7220 */ /* 0x080fe20000410000 */
[C---:B------:R-:W-:Y:S01]  /*78f0*/  HMMA.16816.F32 R112, R4.reuse, R54, R168 ;  /* 0x000000360470723c */ /* 0x040fe200000018a8 */
[-C--:B------:R-:W-:Y:S02]  /*7900*/  FMUL.FTZ R88, R88, R18.reuse ;  /* 0x0000001258587220 */ /* 0x080fe40000410000 */
[----:B------:R-:W-:Y:S02]  /*7910*/  FMUL.FTZ R89, R89, R18 ;  /* 0x0000001259597220 */ /* 0x000fe40000410000 */
[----:B------:R-:W-:Y:S01]  /*7920*/  FMUL.FTZ R90, R90, R13 ;  /* 0x0000000d5a5a7220 */ /* 0x000fe20000410000 */
[----:B-1----:R-:W-:Y:S01]  /*7930*/  MOV R139, R50 ;  /* 0x00000032008b7202 */ /* 0x002fe20000000f00 */
[----:B------:R-:W-:Y:S01]  /*7940*/  FFMA.FTZ R9, R60, c[0x0][0x23c], -R8 ;  /* 0x00008f003c097a23 */ /* 0x000fe20000010808 */
[----:B------:R-:W-:Y:S01]  /*7950*/  MOV R60, R51 ;  /* 0x00000033003c7202 */ /* 0x000fe20000000f00 */
[----:B------:R-:W-:Y:S01]  /*7960*/  FMUL.FTZ R91, R91, R13 ;  /* 0x0000000d5b5b7220 */ /* 0x000fe20000410000 */
[----:B------:R-:W1:Y:S01]  /*7970*/  LDSM.16.MT88.4 R48, [R222+0xb000] ;  /* 0x00b00000de30783b */ /* 0x000e620000004200 */
[----:B------:R2:W-:Y:S01]  /*7980*/  MUFU.EX2 R138, R9 ;  /* 0x00000009008a7308 */ /* 0x0005e20000000800 */
[-C--:B------:R-:W-:Y:S01]  /*7990*/  FMUL.FTZ R92, R92, R18.reuse ;  /* 0x000000125c5c7220 */ /* 0x080fe20000410000 */
[C---:B------:R-:W-:Y:S01]  /*79a0*/  HMMA.16816.F32 R108, R4.reuse, R56, R72 ;  /* 0x00000038046c723c */ /* 0x040fe20000001848 */
[----:B------:R-:W-:Y:S01]  /*79b0*/  FMUL.FTZ R93, R93, R18 ;  /* 0x000000125d5d7220 */ /* 0x000fe20000410000 */
[----:B------:R-:W-:Y:S01]  /*79c0*/  MOV R168, R247 ;  /* 0x000000f700a87202 */ /* 0x000fe20000000f00 */
[----:B------:R-:W-:Y:S01]  /*79d0*/  FMUL.FTZ R94, R94, R13 ;  /* 0x0000000d5e5e7220 */ /* 0x000fe20000410000 */
[----:B------:R-:W-:Y:S01]  /*79e0*/  MOV R169, R61 ;  /* 0x0000003d00a97202 */ /* 0x000fe20000000f00 */
[----:B------:R-:W-:Y:S01]  /*79f0*/  FMUL.FTZ R95, R95, R13 ;  /* 0x0000000d5f5f7220 */ /* 0x000fe20000410000 */
[----:B------:R-:W-:Y:S01]  /*7a00*/  MOV R170, R44 ;  /* 0x0000002c00aa7202 */ /* 0x000fe20000000f00 */
[-C--:B------:R-:W-:Y:S01]  /*7a10*/  FMUL.FTZ R128, R128, R11.reuse ;  /* 0x0000000b80807220 */ /* 0x080fe20000410000 */
[----:B------:R-:W-:Y:S01]  /*7a20*/  HMMA.16816.F32 R104, R4, R58, R76 ;  /* 0x0000003a0468723c */ /* 0x000fe2000000184c */
[----:B------:R-:W-:-:S02]  /*7a30*/  FMUL.FTZ R129, R129, R11 ;  /* 0x0000000b81817220 */ /* 0x000fc40000410000 */
[-C--:B------:R-:W-:Y:S02]  /*7a40*/  FMUL.FTZ R130, R130, R10.reuse ;  /* 0x0000000a82827220 */ /* 0x080fe40000410000 */
[-C--:B------:R-:W-:Y:S02]  /*7a50*/  FMUL.FTZ R131, R131, R10.reuse ;  /* 0x0000000a83837220 */ /* 0x080fe40000410000 */
[----:B--2---:R-:W-:Y:S01]  /*7a60*/  FFMA.FTZ R9, R19, c[0x0][0x23c], -R3 ;  /* 0x00008f0013097a23 */ /* 0x004fe20000010803 */
[----:B------:R-:W-:Y:S01]  /*7a70*/  MOV R19, R101 ;  /* 0x0000006500137202 */ /* 0x000fe20000000f00 */
[-C--:B------:R-:W-:Y:S02]  /*7a80*/  FMUL.FTZ R140, R140, R11.reuse ;  /* 0x0000000b8c8c7220 */ /* 0x080fe40000410000 */
[----:B------:R2:W3:Y:S01]  /*7a90*/  MUFU.EX2 R40, R9 ;  /* 0x0000000900287308 */ /* 0x0004e20000000800 */
        /* <DEDUP_REMOVED lines=8> */
[----:B--2---:R-:W-:Y:S01]  /*7b20*/  FFMA.FTZ R9, R62, c[0x0][0x23c], -R3 ;  /* 0x00008f003e097a23 */ /* 0x004fe20000010803 */
[C---:B-1----:R-:W-:Y:S01]  /*7b30*/  HMMA.16816.F32 R100, R4.reuse, R48, R88 ;  /* 0x000000300464723c */ /* 0x042fe20000001858 */
[-C--:B------:R-:W-:Y:S02]  /*7b40*/  FMUL.FTZ R125, R125, R11.reuse ;  /* 0x0000000b7d7d7220 */ /* 0x080fe40000410000 */
[----:B------:R1:W2:Y:S01]  /*7b50*/  MUFU.EX2 R37, R9 ;  /* 0x0000000900257308 */ /* 0x0002a20000000800 */
[-C--:B------:R-:W-:Y:S02]  /*7b60*/  FMUL.FTZ R126, R126, R10.reuse ;  /* 0x0000000a7e7e7220 */ /* 0x080fe40000410000 */
[----:B------:R-:W-:Y:S02]  /*7b70*/  FMUL.FTZ R127, R127, R10 ;  /* 0x0000000a7f7f7220 */ /* 0x000fe40000410000 */
[----:B------:R-:W-:Y:S01]  /*7b80*/  HMMA.16816.F32 R164, R4, R50, R92 ;  /* 0x0000003204a4723c */ /* 0x000fe2000000185c */
[----:B------:R-:W-:-:S02]  /*7b90*/  FMUL.FTZ R160, R160, R11 ;  /* 0x0000000ba0a07220 */ /* 0x000fc40000410000 */
[----:B------:R-:W-:Y:S02]  /*7ba0*/  FMUL.FTZ R161, R161, R11 ;  /* 0x0000000ba1a17220 */ /* 0x000fe40000410000 */
[-C--:B------:R-:W-:Y:S02]  /*7bb0*/  FMUL.FTZ R162, R162, R10.reuse ;  /* 0x0000000aa2a27220 */ /* 0x080fe40000410000 */
[----:B------:R-:W-:Y:S01]  /*7bc0*/  F2FP.PACK_AB R4, R42, R19 ;  /* 0x000000132a04723e */ /* 0x000fe200000000ff */
[----:B------:R-:W-:Y:S01]  /*7bd0*/  FMUL.FTZ R163, R163, R10 ;  /* 0x0000000aa3a37220 */ /* 0x000fe20000410000 */
[----:B---3--:R-:W-:Y:S01]  /*7be0*/  F2FP.PACK_AB R5, R137, R40 ;  /* 0x000000288905723e */ /* 0x008fe200000000ff */
[----:B------:R-:W-:Y:S01]  /*7bf0*/  FMUL.FTZ R172, R172, R11 ;  /* 0x0000000bacac7220 */ /* 0x000fe20000410000 */
[----:B------:R-:W-:Y:S01]  /*7c00*/  F2FP.PACK_AB R6, R138, R139 ;  /* 0x0000008b8a06723e */ /* 0x000fe200000000ff */
[----:B-1----:R-:W-:Y:S01]  /*7c10*/  FFMA.FTZ R9, R65, c[0x0][0x23c], -R8 ;  /* 0x00008f0041097a23 */ /* 0x002fe20000010808 */
[----:B--2---:R-:W-:Y:S01]  /*7c20*/  F2FP.PACK_AB R7, R37, R136 ;  /* 0x000000882507723e */ /* 0x004fe200000000ff */
[----:B------:R-:W-:-:S02]  /*7c30*/  FMUL.FTZ R173, R173, R11 ;  /* 0x0000000badad7220 */ /* 0x000fc40000410000 */
[----:B------:R1:W2:Y:S01]  /*7c40*/  MUFU.EX2 R36, R9 ;  /* 0x0000000900247308 */ /* 0x0002a20000000800 */
[-C--:B------:R-:W-:Y:S02]  /*7c50*/  FMUL.FTZ R174, R174, R10.reuse ;  /* 0x0000000aaeae7220 */ /* 0x080fe40000410000 */
[-C--:B------:R-:W-:Y:S01]  /*7c60*/  FMUL.FTZ R175, R175, R10.reuse ;  /* 0x0000000aafaf7220 */ /* 0x080fe20000410000 */
[C---:B------:R-:W-:Y:S01]  /*7c70*/  HMMA.16816.F32 R148, R4.reuse, R24, R128 ;  /* 0x000000180494723c */ /* 0x040fe20000001880 */
[-C--:B------:R-:W-:Y:S02]  /*7c80*/  FMUL.FTZ R144, R144, R11.reuse ;  /* 0x0000000b90907220 */ /* 0x080fe40000410000 */
[-C--:B------:R-:W-:Y:S02]  /*7c90*/  FMUL.FTZ R145, R145, R11.reuse ;  /* 0x0000000b91917220 */ /* 0x080fe40000410000 */
[-C--:B------:R-:W-:Y:S02]  /*7ca0*/  FMUL.FTZ R146, R146, R10.reuse ;  /* 0x0000000a92927220 */ /* 0x080fe40000410000 */
[----:B------:R-:W-:Y:S01]  /*7cb0*/  FMUL.FTZ R147, R147, R10 ;  /* 0x0000000a93937220 */ /* 0x000fe20000410000 */
[C---:B------:R-:W-:Y:S01]  /*7cc0*/  HMMA.16816.F32 R76, R4.reuse, R26, R140 ;  /* 0x0000001a044c723c */ /* 0x040fe2000000188c */
[----:B------:R-:W-:Y:S01]  /*7cd0*/  FMUL.FTZ R68, R68, R11 ;  /* 0x0000000b44447220 */ /* 0x000fe20000410000 */
[----:B------:R-:W-:Y:S01]  /*7ce0*/  MOV R131, R39 ;  /* 0x0000002700837202 */ /* 0x000fe20000000f00 */
[----:B------:R-:W-:Y:S01]  /*7cf0*/  FMUL.FTZ R69, R69, R11 ;  /* 0x0000000b45457220 */ /* 0x000fe20000410000 */
[----:B------:R-:W-:Y:S01]  /*7d00*/  MOV R129, R38 ;  /* 0x0000002600817202 */ /* 0x000fe20000000f00 */
[--C-:B-1----:R-:W-:Y:S01]  /*7d10*/  FFMA.FTZ R9, R64, c[0x0][0x23c], -R2.reuse ;  /* 0x00008f0040097a23 */ /* 0x102fe20000010802 */
[----:B------:R-:W-:Y:S01]  /*7d20*/  MOV R128, R37 ;  /* 0x0000002500807202 */ /* 0x000fe20000000f00 */
[-C--:B------:R-:W-:Y:S01]  /*7d30*/  FMUL.FTZ R70, R70, R10.reuse ;  /* 0x0000000a46467220 */ /* 0x080fe20000410000 */
[C---:B------:R-:W-:Y:S01]  /*7d40*/  HMMA.16816.F32 R152, R4.reuse, R20, R116 ;  /* 0x000000140498723c */ /* 0x040fe20000001874 */
[----:B------:R1:W-:Y:S01]  /*7d50*/  MUFU.EX2 R130, R9 ;  /* 0x0000000900827308 */ /* 0x0003e20000000800 */
[----:B------:R-:W-:Y:S01]  /*7d60*/  FMUL.FTZ R71, R71, R10 ;  /* 0x0000000a47477220 */ /* 0x000fe20000410000 */
[----:B--2---:R-:W-:Y:S01]  /*7d70*/  MOV R140, R36 ;  /* 0x00000024008c7202 */ /* 0x004fe20000000f00 */
[-C--:B------:R-:W-:Y:S01]  /*7d80*/  FMUL.FTZ R84, R84, R11.reuse ;  /* 0x0000000b54547220 */ /* 0x080fe20000410000 */
[----:B------:R-:W-:Y:S01]  /*7d90*/  LDSM.16.MT88.4 R36, [R222+0x9400] ;  /* 0x00940000de24783b */ /* 0x000fe20000004200 */
[----:B------:R-:W-:Y:S01]  /*7da0*/  FMUL.FTZ R85, R85, R11 ;  /* 0x0000000b55557220 */ /* 0x000fe20000410000 */
[----:B------:R-:W-:Y:S01]  /*7db0*/  MOV R119, R60 ;  /* 0x0000003c00777202 */ /* 0x000fe20000000f00 */
[C---:B------:R-:W-:Y:S01]  /*7dc0*/  HMMA.16816.F32 R88, R4.reuse, R22, R124 ;  /* 0x000000160458723c */ /* 0x040fe2000000187c */
[-C--:B------:R-:W-:Y:S01]  /*7dd0*/  FMUL.FTZ R86, R86, R10.reuse ;  /* 0x0000000a56567220 */ /* 0x080fe20000410000 */
[----:B------:R-:W-:Y:S01]  /*7de0*/  MOV R118, R47 ;  /* 0x0000002f00767202 */ /* 0x000fe20000000f00 */
[----:B------:R-:W-:Y:S01]  /*7df0*/  FMUL.FTZ R87, R87, R10 ;  /* 0x0000000a57577220 */ /* 0x000fe20000410000 */
[----:B------:R-:W-:Y:S01]  /*7e00*/  MOV R117, R46 ;  /* 0x0000002e00757202 */ /* 0x000fe20000000f00 */
[----:B------:R-:W-:Y:S01]  /*7e10*/  FMUL.FTZ R156, R156, R11 ;  /* 0x0000000b9c9c7220 */ /* 0x000fe20000410000 */
[----:B------:R-:W-:Y:S01]  /*7e20*/  LDSM.16.MT88.4 R20, [R222+0xa400] ;  /* 0x00a40000de14783b */ /* 0x000fe20000004200 */
[----:B------:R-:W-:Y:S01]  /*7e30*/  MOV R126, R43 ;  /* 0x0000002b007e7202 */ /* 0x000fe20000000f00 */
[C---:B------:R-:W-:Y:S01]  /*7e40*/  HMMA.16816.F32 R64, R4.reuse, R52, R160 ;  /* 0x000000340440723c */ /* 0x040fe200000018a0 */
[--C-:B-1----:R-:W-:Y:S01]  /*7e50*/  FFMA.FTZ R9, R35, c[0x0][0x23c], -R2.reuse ;  /* 0x00008f0023097a23 */ /* 0x102fe20000010802 */
[----:B------:R-:W-:Y:S01]  /*7e60*/  MOV R125, R42 ;  /* 0x0000002a007d7202 */ /* 0x000fe20000000f00 */
[----:B------:R-:W-:Y:S01]  /*7e70*/  FMUL.FTZ R157, R157, R11 ;  /* 0x0000000b9d9d7220 */ /* 0x000fe20000410000 */
[----:B------:R-:W-:Y:S01]  /*7e80*/  MOV R124, R40 ;  /* 0x00000028007c7202 */ /* 0x000fe20000000f00 */
[----:B------:R1:W-:Y:S01]  /*7e90*/  MUFU.EX2 R143, R9 ;  /* 0x00000009008f7308 */ /* 0x0003e20000000800 */
[----:B------:R-:W2:Y:S01]  /*7ea0*/  LDSM.16.MT88.4 R40, [R220+0x9400] ;  /* 0x00940000dc28783b */ /* 0x000ea20000004200 */
[-C--:B------:R-:W-:Y:S01]  /*7eb0*/  FMUL.FTZ R158, R158, R10.reuse ;  /* 0x0000000a9e9e7220 */ /* 0x080fe20000410000 */
[C---:B------:R-:W-:Y:S01]  /*7ec0*/  HMMA.16816.F32 R52, R4.reuse, R54, R172 ;  /* 0x000000360434723c */ /* 0x040fe200000018ac */
[-C--:B------:R-:W-:Y:S01]  /*7ed0*/  FMUL.FTZ R159, R159, R10.reuse ;  /* 0x0000000a9f9f7220 */ /* 0x080fe20000410000 */
[----:B------:R-:W-:Y:S01]  /*7ee0*/  MOV R163, R63 ;  /* 0x0000003f00a37202 */ /* 0x000fe20000000f00 */
[----:B------:R-:W-:Y:S01]  /*7ef0*/  FMUL.FTZ R80, R80, R11 ;  /* 0x0000000b50507220 */ /* 0x000fe20000410000 */
[----:B------:R-:W-:Y:S01]  /*7f00*/  MOV R127, R45 ;  /* 0x0000002d007f7202 */ /* 0x000fe20000000f00 */
[-C--:B------:R-:W-:Y:S01]  /*7f10*/  FMUL.FTZ R81, R81, R11.reuse ;  /* 0x0000000b51517220 */ /* 0x080fe20000410000 */
[----:B------:R-:W-:Y:S01]  /*7f20*/  LDSM.16.MT88.4 R24, [R220+0xb400] ;  /* 0x00b40000dc18783b */ /* 0x000fe20000004200 */
[-C--:B------:R-:W-:Y:S01]  /*7f30*/  FMUL.FTZ R82, R82, R10.reuse ;  /* 0x0000000a52527220 */ /* 0x080fe20000410000 */
[C---:B------:R-:W-:Y:S01]  /*7f40*/  HMMA.16816.F32 R72, R4.reuse, R28, R144 ;  /* 0x0000001c0448723c */ /* 0x040fe20000001890 */
[----:B------:R-:W-:Y:S01]  /*7f50*/  FMUL.FTZ R83, R83, R10 ;  /* 0x0000000a53537220 */ /* 0x000fe20000410000 */
[----:B------:R-:W-:Y:S01]  /*7f60*/  MOV R161, R136 ;  /* 0x0000008800a17202 */ /* 0x000fe20000000f00 */
[----:B------:R-:W-:Y:S01]  /*7f70*/  FMUL.FTZ R96, R96, R11 ;  /* 0x0000000b60607220 */ /* 0x000fe20000410000 */
[----:B------:R-:W-:Y:S01]  /*7f80*/  MOV R162, R139 ;  /* 0x0000008b00a27202 */ /* 0x000fe20000000f00 */
[----:B-1----:R-:W-:Y:S01]  /*7f90*/  FFMA.FTZ R9, R34, c[0x0][0x23c], -R2 ;  /* 0x00008f0022097a23 */ /* 0x002fe20000010802 */
[----:B------:R-:W-:Y:S01]  /*7fa0*/  MOV R160, R129 ;  /* 0x0000008100a07202 */ /* 0x000fe20000000f00 */
[----:B------:R-:W-:Y:S01]  /*7fb0*/  FMUL.FTZ R97, R97, R11 ;  /* 0x0000000b61617220 */ /* 0x000fe20000410000 */
[----:B------:R-:W-:Y:S01]  /*7fc0*/  HMMA.16816.F32 R44, R4, R56, R68 ;  /* 0x00000038042c723c */ /* 0x000fe20000001844 */
[----:B------:R1:W3:Y:S01]  /*7fd0*/  MUFU.EX2 R62, R9 ;  /* 0x00000009003e7308 */ /* 0x0002e20000000800 */
[-C--:B------:R-:W-:Y:S01]  /*7fe0*/  FMUL.FTZ R98, R98, R10.reuse ;  /* 0x0000000a62627220 */ /* 0x080fe20000410000 */
[----:B------:R-:W-:Y:S01]  /*7ff0*/  MOV R147, R137 ;  /* 0x0000008900937202 */ /* 0x000fe20000000f00 */
[----:B------:R-:W-:Y:S01]  /*8000*/  FMUL.FTZ R99, R99, R10 ;  /* 0x0000000a63637220 */ /* 0x000fe20000410000 */
[----:B------:R-:W-:-:S02]  /*8010*/  MOV R145, R131 ;  /* 0x0000008300917202 */ /* 0x000fc40000000f00 */
[----:B------:R-:W-:Y:S01]  /*8020*/  MOV R175, R126 ;  /* 0x0000007e00af7202 */ /* 0x000fe20000000f00 */
[----:B------:R-:W-:Y:S01]  /*8030*/  HMMA.16816.F32 R156, R4, R30, R156 ;  /* 0x0000001e049c723c */ /* 0x000fe2000000189c */
[----:B------:R-:W4:Y:S01]  /*8040*/  LDSM.16.MT88.4 R28, [R220+0xa400] ;  /* 0x00a40000dc1c783b */ /* 0x000f220000004200 */
[----:B------:R-:W-:Y:S02]  /*8050*/  MOV R173, R127 ;  /* 0x0000007f00ad7202 */ /* 0x000fe40000000f00 */
[----:B------:R-:W-:-:S04]  /*8060*/  MOV R146, R118 ;  /* 0x0000007600927202 */ /* 0x000fc80000000f00 */
[C---:B------:R-:W-:Y:S01]  /*8070*/  HMMA.16816.F32 R56, R4.reuse, R58, R80 ;  /* 0x0000003a0438723c */ /* 0x040fe20000001850 */
[----:B-1----:R-:W-:Y:S01]  /*8080*/  FFMA.FTZ R9, R33, c[0x0][0x23c], -R2 ;  /* 0x00008f0021097a23 */ /* 0x002fe20000010802 */
[----:B---3--:R-:W-:Y:S01]  /*8090*/  MOV R174, R62 ;  /* 0x0000003e00ae7202 */ /* 0x008fe20000000f00 */
[----:B------:R-:W1:Y:S02]  /*80a0*/  LDSM.16.MT88.4 R32, [R222+0xb400] ;  /* 0x00b40000de20783b */ /* 0x000e640000004200 */
[----:B------:R3:W5:Y:S03]  /*80b0*/  MUFU.EX2 R171, R9 ;  /* 0x0000000900ab7308 */ /* 0x0007660000000800 */
[C---:B------:R-:W-:Y:S08]  /*80c0*/  HMMA.16816.F32 R60, R4.reuse, R48, R84 ;  /* 0x00000030043c723c */ /* 0x040ff00000001854 */
[----:B------:R-:W-:Y:S01]  /*80d0*/  HMMA.16816.F32 R48, R4, R50, R96 ;  /* 0x000000320430723c */ /* 0x000fe20000001860 */
[----:B---3--:R-:W-:Y:S01]  /*80e0*/  FFMA.FTZ R9, R183, c[0x0][0x23c], -R0 ;  /* 0x00008f00b7097a23 */ /* 0x008fe20000010800 */
[----:B------:R-:W-:-:S05]  /*80f0*/  MOV R183, R125 ;  /* 0x0000007d00b77202 */ /* 0x000fca0000000f00 */
[----:B------:R-:W-:Y:S01]  /*8100*/  F2FP.PACK_AB R4, R143, R130 ;  /* 0x000000828f04723e */ /* 0x000fe200000000ff */
[----:B------:R3:W-:Y:S01]  /*8110*/  MUFU.EX2 R116, R9 ;  /* 0x0000000900747308 */ /* 0x0007e20000000800 */
[----:B-----5:R-:W-:Y:S01]  /*8120*/  F2FP.PACK_AB R6, R171, R174 ;  /* 0x000000aeab06723e */ /* 0x020fe200000000ff */
[----:B---3--:R-:W-:Y:S01]  /*8130*/  FFMA.FTZ R9, R181, c[0x0][0x23c], -R0 ;  /* 0x00008f00b5097a23 */ /* 0x008fe20000010800 */
[----:B------:R-:W-:-:S05]  /*8140*/  MOV R181, R138 ;  /* 0x0000008a00b57202 */ /* 0x000fca0000000f00 */
[----:B------:R3:W5:Y:S02]  /*8150*/  MUFU.EX2 R142, R9 ;  /* 0x00000009008e7308 */ /* 0x0007640000000800 */
[----:B---3--:R-:W-:Y:S01]  /*8160*/  FFMA.FTZ R9, R182, c[0x0][0x23c], -R0 ;  /* 0x00008f00b6097a23 */ /* 0x008fe20000010800 */
[----:B-----5:R-:W-:Y:S02]  /*8170*/  F2FP.PACK_AB R5, R142, R116 ;  /* 0x000000748e05723e */ /* 0x020fe400000000ff */
[----:B------:R-:W-:-:S03]  /*8180*/  MOV R182, R128 ;  /* 0x0000008000b67202 */ /* 0x000fc60000000f00 */
[----:B------:R3:W-:Y:S02]  /*8190*/  MUFU.EX2 R172, R9 ;  /* 0x0000000900ac7308 */ /* 0x0007e40000000800 */
[----:B---3--:R-:W-:Y:S01]  /*81a0*/  FFMA.FTZ R9, R180, c[0x0][0x23c], -R0 ;  /* 0x00008f00b4097a23 */ /* 0x008fe20000010800 */
[----:B------:R-:W-:-:S05]  /*81b0*/  MOV R180, R117 ;  /* 0x0000007500b47202 */ /* 0x000fca0000000f00 */
[----:B------:R3:W5:Y:S02]  /*81c0*/  MUFU.EX2 R144, R9 ;  /* 0x0000000900907308 */ /* 0x0007640000000800 */
[----:B---3--:R-:W-:Y:S01]  /*81d0*/  FFMA.FTZ R9, R201, c[0x0][0x23c], -R8 ;  /* 0x00008f00c9097a23 */ /* 0x008fe20000010808 */
[----:B-----5:R-:W-:-:S05]  /*81e0*/  F2FP.PACK_AB R7, R144, R172 ;  /* 0x000000ac9007723e */ /* 0x020fca00000000ff */
[----:B------:R3:W5:Y:S02]  /*81f0*/  MUFU.EX2 R247, R9 ;  /* 0x0000000900f77308 */ /* 0x0007640000000800 */
[C---:B--2---:R-:W-:Y:S08]  /*8200*/  HMMA.16816.F32 R92, R4.reuse, R40, R196 ;  /* 0x00000028045c723c */ /* 0x044ff000000018c4 */
[----:B------:R-:W-:Y:S01]  /*8210*/  HMMA.16816.F32 R136, R4, R42, R192 ;  /* 0x0000002a0488723c */ /* 0x000fe200000018c0 */
[----:B---3--:R-:W-:-:S06]  /*8220*/  FFMA.FTZ R9, R200, c[0x0][0x23c], -R8 ;  /* 0x00008f00c8097a23 */ /* 0x008fcc0000010808 */
[----:B------:R-:W-:Y:S01]  /*8230*/  MOV R194, R119 ;  /* 0x0000007700c27202 */ /* 0x000fe20000000f00 */
[----:B------:R2:W-:Y:S01]  /*8240*/  MUFU.EX2 R141, R9 ;  /* 0x00000009008d7308 */ /* 0x0005e20000000800 */
[----:B------:R-:W-:Y:S01]  /*8250*/  MOV R193, R130 ;  /* 0x0000008200c17202 */ /* 0x000fe20000000f00 */
[----:B------:R-:W-:Y:S01]  /*8260*/  HMMA.16816.F32 R132, R4, R36, R132 ;  /* 0x000000240484723c */ /* 0x000fe20000001884 */
[----:B------:R-:W-:Y:S02]  /*8270*/  MOV R192, R140 ;  /* 0x0000008c00c07202 */ /* 0x000fe40000000f00 */
[----:B------:R-:W-:-:S05]  /*8280*/  MOV R140, R124 ;  /* 0x0000007c008c7202 */ /* 0x000fca0000000f00 */
[----:B------:R-:W-:Y:S01]  /*8290*/  HMMA.16816.F32 R128, R4, R38, R188 ;  /* 0x000000260480723c */ /* 0x000fe200000018bc */
[----:B--2---:R-:W-:-:S07]  /*82a0*/  FFMA.FTZ R9, R202, c[0x0][0x23c], -R8 ;  /* 0x00008f00ca097a23 */ /* 0x004fce0000010808 */
[C---:B----4-:R-:W-:Y:S01]  /*82b0*/  HMMA.16816.F32 R124, R4.reuse, R28, R184 ;  /* 0x0000001c047c723c */ /* 0x050fe200000018b8 */
[----:B------:R2:W-:Y:S07]  /*82c0*/  MUFU.EX2 R202, R9 ;  /* 0x0000000900ca7308 */ /* 0x0005ee0000000800 */
[C---:B------:R-:W-:Y:S08]  /*82d0*/  HMMA.16816.F32 R120, R4.reuse, R30, R120 ;  /* 0x0000001e0478723c */ /* 0x040ff00000001878 */
[----:B------:R-:W-:Y:S01]  /*82e0*/  HMMA.16816.F32 R112, R4, R22, R112 ;  /* 0x000000160470723c */ /* 0x000fe20000001870 */
[----:B--2---:R-:W-:Y:S01]  /*82f0*/  FFMA.FTZ R9, R208, c[0x0][0x23c], -R3 ;  /* 0x00008f00d0097a23 */ /* 0x004fe20000010803 */
[----:B------:R-:W-:-:S03]  /*8300*/  MOV R208, R116 ;  /* 0x0000007400d07202 */ /* 0x000fc60000000f00 */
[----:B------:R2:W-:Y:S03]  /*8310*/  MUFU.EX2 R201, R9 ;  /* 0x0000000900c97308 */ /* 0x0005e60000000800 */
[C---:B------:R-:W-:Y:S08]  /*8320*/  HMMA.16816.F32 R116, R4.reuse, R20, R176 ;  /* 0x000000140474723c */ /* 0x040ff000000018b0 */
[----:B------:R-:W-:Y:S01]  /*8330*/  HMMA.16816.F32 R108, R4, R24, R108 ;  /* 0x00000018046c723c */ /* 0x000fe2000000186c */
[----:B--2---:R-:W-:Y:S01]  /*8340*/  FFMA.FTZ R9, R205, c[0x0][0x23c], -R3 ;  /* 0x00008f00cd097a23 */ /* 0x004fe20000010803 */
[----:B------:R-:W-:-:S06]  /*8350*/  MOV R205, R171 ;  /* 0x000000ab00cd7202 */ /* 0x000fcc0000000f00 */
[C---:B------:R-:W-:Y:S01]  /*8360*/  HMMA.16816.F32 R104, R4.reuse, R26, R104 ;  /* 0x0000001a0468723c */ /* 0x040fe20000001868 */
[----:B------:R2:W3:Y:S07]  /*8370*/  MUFU.EX2 R200, R9 ;  /* 0x0000000900c87308 */ /* 0x0004ee0000000800 */
[C---:B-1----:R-:W-:Y:S08]  /*8380*/  HMMA.16816.F32 R100, R4.reuse, R32, R100 ;  /* 0x000000200464723c */ /* 0x042ff00000001864 */
[----:B------:R-:W-:Y:S01]  /*8390*/  HMMA.16816.F32 R84, R4, R34, R164 ;  /* 0x000000220454723c */ /* 0x000fe200000018a4 */
[----:B--2---:R-:W-:Y:S01]  /*83a0*/  FFMA.FTZ R9, R204, c[0x0][0x23c], -R3 ;  /* 0x00008f00cc097a23 */ /* 0x004fe20000010803 */
[----:B------:R-:W-:-:S03]  /*83b0*/  MOV R204, R169 ;  /* 0x000000a900cc7202 */ /* 0x000fc60000000f00 */
[----:B------:R1:W-:Y:S02]  /*83c0*/  MUFU.EX2 R199, R9 ;  /* 0x0000000900c77308 */ /* 0x0003e40000000800 */
[----:B-----5:R-:W-:Y:S02]  /*83d0*/  F2FP.PACK_AB R4, R247, R192 ;  /* 0x000000c0f704723e */ /* 0x020fe400000000ff */
[----:B---3--:R-:W-:Y:S02]  /*83e0*/  F2FP.PACK_AB R5, R200, R201 ;  /* 0x000000c9c805723e */ /* 0x008fe400000000ff */
[----:B------:R-:W-:Y:S01]  /*83f0*/  F2FP.PACK_AB R6, R202, R141 ;  /* 0x0000008dca06723e */ /* 0x000fe200000000ff */
[----:B-1----:R-:W-:Y:S01]  /*8400*/  FFMA.FTZ R9, R203, c[0x0][0x23c], -R3 ;  /* 0x00008f00cb097a23 */ /* 0x002fe20000010803 */
[----:B------:R-:W-:-:S03]  /*8410*/  MOV R203, R170 ;  /* 0x000000aa00cb7202 */ /* 0x000fc60000000f00 */
[----:B------:R1:W2:Y:S02]  /*8420*/  MUFU.EX2 R198, R9 ;  /* 0x0000000900c67308 */ /* 0x0002a40000000800 */
[----:B-1----:R-:W-:Y:S01]  /*8430*/  FFMA.FTZ R9, R209, c[0x0][0x23c], -R2 ;  /* 0x00008f00d1097a23 */ /* 0x002fe20000010802 */
[----:B--2---:R-:W-:Y:S02]  /*8440*/  F2FP.PACK_AB R7, R198, R199 ;  /* 0x000000c7c607723e */ /* 0x004fe400000000ff */
[----:B------:R-:W-:-:S03]  /*8450*/  MOV R209, R168 ;  /* 0x000000a800d17202 */ /* 0x000fc60000000f00 */
[----:B------:R1:W-:Y:S02]  /*8460*/  MUFU.EX2 R197, R9 ;  /* 0x0000000900c57308 */ /* 0x0003e40000000800 */
        /* <DEDUP_REMOVED lines=14> */
[----:B------:R-:W5:Y:S04]  /*8550*/  LDSM.16.MT88.4 R28, [R220+0xa800] ;  /* 0x00a80000dc1c783b */ /* 0x000f680000004200 */
[----:B------:R-:W-:Y:S03]  /*8560*/  LDSM.16.MT88.4 R156, [R220+0xac00] ;  /* 0x00ac0000dc9c783b */ /* 0x000fe60000004200 */
[----:B------:R-:W-:Y:S01]  /*8570*/  HMMA.16816.F32 R64, R4, R20, R64 ;  /* 0x000000140440723c */ /* 0x000fe20000001840 */
[----:B-1----:R-:W-:Y:S01]  /*8580*/  FFMA.FTZ R9, R206, c[0x0][0x23c], -R2 ;  /* 0x00008f00ce097a23 */ /* 0x002fe20000010802 */
[----:B------:R-:W-:-:S02]  /*8590*/  MOV R206, R208 ;  /* 0x000000d000ce7202 */ /* 0x000fc40000000f00 */
[----:B------:R-:W-:Y:S02]  /*85a0*/  MOV R208, R194 ;  /* 0x000000c200d07202 */ /* 0x000fe40000000f00 */
[----:B------:R1:W1:Y:S02]  /*85b0*/  MUFU.EX2 R194, R9 ;  /* 0x0000000900c27308 */ /* 0x0002640000000800 */
[C---:B------:R-:W-:Y:S01]  /*85c0*/  HMMA.16816.F32 R52, R4.reuse, R22, R52 ;  /* 0x000000160434723c */ /* 0x040fe20000001834 */
[----:B------:R-:W2:Y:S07]  /*85d0*/  LDSM.16.MT88.4 R20, [R222+0xa800] ;  /* 0x00a80000de14783b */ /* 0x000eae0000004200 */
[----:B------:R-:W-:Y:S01]  /*85e0*/  HMMA.16816.F32 R44, R4, R24, R44 ;  /* 0x00000018042c723c */ /* 0x000fe2000000182c */
[----:B-1----:R-:W-:Y:S01]  /*85f0*/  FFMA.FTZ R9, R213, c[0x0][0x23c], -R0 ;  /* 0x00008f00d5097a23 */ /* 0x002fe20000010800 */
[----:B------:R-:W-:-:S06]  /*8600*/  MOV R213, R193 ;  /* 0x000000c100d57202 */ /* 0x000fcc0000000f00 */
[C---:B------:R-:W-:Y:S01]  /*8610*/  HMMA.16816.F32 R56, R4.reuse, R26, R56 ;  /* 0x0000001a0438723c */ /* 0x040fe20000001838 */
[----:B------:R-:W1:Y:S01]  /*8620*/  LDSM.16.MT88.4 R24, [R220+0xb800] ;  /* 0x00b80000dc18783b */ /* 0x000e620000004200 */
[----:B------:R3:W-:Y:S06]  /*8630*/  MUFU.EX2 R193, R9 ;  /* 0x0000000900c17308 */ /* 0x0007ec0000000800 */
        /* <DEDUP_REMOVED lines=11> */
[----:B------:R2:W-:Y:S01]  /*86f0*/  MUFU.EX2 R191, R9 ;  /* 0x0000000900bf7308 */ /* 0x0005e20000000800 */
[----:B------:R-:W-:Y:S01]  /*8700*/  MOV R208, R144 ;  /* 0x0000009000d07202 */ /* 0x000fe20000000f00 */
[----:B--2---:R-:W-:Y:S01]  /*8710*/  FFMA.FTZ R9, R211, c[0x0][0x23c], -R0 ;  /* 0x00008f00d3097a23 */ /* 0x004fe20000010800 */
[----:B------:R-:W-:-:S05]  /*8720*/  MOV R211, R180 ;  /* 0x000000b400d37202 */ /* 0x000fca0000000f00 */
[----:B------:R2:W3:Y:S02]  /*8730*/  MUFU.EX2 R190, R9 ;  /* 0x0000000900be7308 */ /* 0x0004e40000000800 */
[----:B--2---:R-:W-:Y:S01]  /*8740*/  FFMA.FTZ R9, R218, c[0x0][0x23c], -R8 ;  /* 0x00008f00da097a23 */ /* 0x004fe20000010808 */
[----:B------:R-:W-:Y:S02]  /*8750*/  MOV R218, R182 ;  /* 0x000000b600da7202 */ /* 0x000fe40000000f00 */
[----:B---3--:R-:W-:-:S03]  /*8760*/  F2FP.PACK_AB R7, R190, R191 ;  /* 0x000000bfbe07723e */ /* 0x008fc600000000ff */
[----:B------:R2:W-:Y:S04]  /*8770*/  MUFU.EX2 R189, R9 ;  /* 0x0000000900bd7308 */ /* 0x0005e80000000800 */
[C---:B------:R-:W-:Y:S08]  /*8780*/  HMMA.16816.F32 R176, R4.reuse, R42, R136 ;  /* 0x0000002a04b0723c */ /* 0x040ff00000001888 */
[----:B------:R-:W-:Y:S01]  /*8790*/  HMMA.16816.F32 R148, R4, R40, R92 ;  /* 0x000000280494723c */ /* 0x000fe2000000185c */
[----:B--2---:R-:W-:Y:S01]  /*87a0*/  FFMA.FTZ R9, R215, c[0x0][0x23c], -R8 ;  /* 0x00008f00d7097a23 */ /* 0x004fe20000010808 */
[----:B------:R-:W-:-:S03]  /*87b0*/  MOV R215, R181 ;  /* 0x000000b500d77202 */ /* 0x000fc60000000f00 */
[----:B------:R2:W3:Y:S03]  /*87c0*/  MUFU.EX2 R187, R9 ;  /* 0x0000000900bb7308 */ /* 0x0004e60000000800 */
[C---:B----4-:R-:W-:Y:S08]  /*87d0*/  HMMA.16816.F32 R132, R4.reuse, R36, R132 ;  /* 0x000000240484723c */ /* 0x050ff00000001884 */
[----:B------:R-:W-:Y:S01]  /*87e0*/  HMMA.16816.F32 R136, R4, R38, R128 ;  /* 0x000000260488723c */ /* 0x000fe20000001880 */
[----:B--2---:R-:W-:Y:S01]  /*87f0*/  FFMA.FTZ R9, R217, c[0x0][0x23c], -R8 ;  /* 0x00008f00d9097a23 */ /* 0x004fe20000010808 */
[----:B------:R-:W-:-:S06]  /*8800*/  MOV R217, R173 ;  /* 0x000000ad00d97202 */ /* 0x000fcc0000000f00 */
[----:B-----5:R-:W-:Y:S01]  /*8810*/  HMMA.16816.F32 R152, R4, R30, R120 ;  /* 0x0000001e0498723c */ /* 0x020fe20000001878 */
[----:B------:R-:W-:Y:S01]  /*8820*/  MOV R173, R175 ;  /* 0x000000af00ad7202 */ /* 0x000fe20000000f00 */
[----:B------:R2:W-:Y:S01]  /*8830*/  MUFU.EX2 R188, R9 ;  /* 0x0000000900bc7308 */ /* 0x0005e20000000800 */
[----:B------:R-:W-:-:S04]  /*8840*/  MOV R175, R183 ;  /* 0x000000b700af7202 */ /* 0x000fc80000000f00 */
[----:B------:R-:W-:Y:S01]  /*8850*/  MOV R180, R175 ;  /* 0x000000af00b47202 */ /* 0x000fe20000000f00 */
[----:B------:R-:W-:Y:S01]  /*8860*/  HMMA.16816.F32 R164, R4, R20, R116 ;  /* 0x0000001404a4723c */ /* 0x000fe20000001874 */
[----:B------:R-:W-:-:S07]  /*8870*/  MOV R175, R145 ;  /* 0x0000009100af7202 */ /* 0x000fce0000000f00 */
        /* <DEDUP_REMOVED lines=8> */
[C---:B------:R-:W-:Y:S01]  /*8900*/  HMMA.16816.F32 R100, R4.reuse, R32, R100 ;  /* 0x000000200464723c */ /* 0x040fe20000001864 */
[----:B------:R1:W-:Y:S07]  /*8910*/  MUFU.EX2 R185, R9 ;  /* 0x0000000900b97308 */ /* 0x0003ee0000000800 */
[----:B------:R-:W-:Y:S01]  /*8920*/  HMMA.16816.F32 R84, R4, R34, R84 ;  /* 0x000000220454723c */ /* 0x000fe20000001854 */
[----:B-1----:R-:W-:Y:S01]  /*8930*/  FFMA.FTZ R9, R230, c[0x0][0x23c], -R3 ;  /* 0x00008f00e6097a23 */ /* 0x002fe20000010803 */
[----:B------:R-:W-:-:S03]  /*8940*/  MOV R230, R162 ;  /* 0x000000a200e67202 */ /* 0x000fc60000000f00 */
[----:B------:R1:W2:Y:S02]  /*8950*/  MUFU.EX2 R184, R9 ;  /* 0x0000000900b87308 */ /* 0x0002a40000000800 */
[----:B-1----:R-:W-:Y:S01]  /*8960*/  FFMA.FTZ R9, R228, c[0x0][0x23c], -R3 ;  /* 0x00008f00e4097a23 */ /* 0x002fe20000010803 */
[----:B------:R-:W-:Y:S02]  /*8970*/  MOV R228, R163 ;  /* 0x000000a300e47202 */ /* 0x000fe40000000f00 */
[----:B------:R-:W-:Y:S03]  /*8980*/  HMMA.16816.F32 R160, R4, R28, R124 ;  /* 0x0000001c04a0723c */ /* 0x000fe6000000187c */
[----:B------:R1:W-:Y:S01]  /*8990*/  MUFU.EX2 R183, R9 ;  /* 0x0000000900b77308 */ /* 0x0003e20000000800 */
[----:B------:R-:W4:Y:S03]  /*89a0*/  LDSM.16.MT88.4 R124, [R220+0x9c00] ;  /* 0x009c0000dc7c783b */ /* 0x000f260000004200 */
[----:B---3--:R-:W-:-:S02]  /*89b0*/  F2FP.PACK_AB R4, R187, R189 ;  /* 0x000000bdbb04723e */ /* 0x008fc400000000ff */
[----:B--2---:R-:W-:Y:S02]  /*89c0*/  F2FP.PACK_AB R5, R184, R185 ;  /* 0x000000b9b805723e */ /* 0x004fe400000000ff */
[----:B------:R-:W-:Y:S01]  /*89d0*/  F2FP.PACK_AB R6, R186, R188 ;  /* 0x000000bcba06723e */ /* 0x000fe200000000ff */
[----:B-1----:R-:W-:Y:S01]  /*89e0*/  FFMA.FTZ R9, R219, c[0x0][0x23c], -R3 ;  /* 0x00008f00db097a23 */ /* 0x002fe20000010803 */
[----:B------:R-:W-:Y:S02]  /*89f0*/  MOV R219, R173 ;  /* 0x000000ad00db7202 */ /* 0x000fe40000000f00 */
[----:B------:R-:W-:Y:S01]  /*8a00*/  MOV R173, R146 ;  /* 0x0000009200ad7202 */ /* 0x000fe20000000f00 */
[----:B------:R1:W2:Y:S02]  /*8a10*/  MUFU.EX2 R182, R9 ;  /* 0x0000000900b67308 */ /* 0x0002a40000000800 */
[----:B-1----:R-:W-:Y:S01]  /*8a20*/  FFMA.FTZ R9, R234, c[0x0][0x23c], -R2 ;  /* 0x00008f00ea097a23 */ /* 0x002fe20000010802 */
[----:B--2---:R-:W-:-:S02]  /*8a30*/  F2FP.PACK_AB R7, R182, R183 ;  /* 0x000000b7b607723e */ /* 0x004fc400000000ff */
[----:B------:R-:W-:-:S03]  /*8a40*/  MOV R234, R147 ;  /* 0x0000009300ea7202 */ /* 0x000fc60000000f00 */
[----:B------:R1:W-:Y:S02]  /*8a50*/  MUFU.EX2 R181, R9 ;  /* 0x0000000900b57308 */ /* 0x0003e40000000800 */
[C---:B------:R-:W-:Y:S08]  /*8a60*/  HMMA.16816.F32 R68, R4.reuse, R30, R68 ;  /* 0x0000001e0444723c */ /* 0x040ff00000001844 */
[----:B------:R-:W-:Y:S01]  /*8a70*/  HMMA.16816.F32 R144, R4, R28, R72 ;  /* 0x0000001c0490723c */ /* 0x000fe20000001848 */
[----:B-1----:R-:W-:Y:S01]  /*8a80*/  FFMA.FTZ R9, R233, c[0x0][0x23c], -R2 ;  /* 0x00008f00e9097a23 */ /* 0x002fe20000010802 */
[----:B------:R-:W-:-:S03]  /*8a90*/  MOV R233, R180 ;  /* 0x000000b400e97202 */ /* 0x000fc60000000f00 */
[----:B------:R1:W2:Y:S03]  /*8aa0*/  MUFU.EX2 R180, R9 ;  /* 0x0000000900b47308 */ /* 0x0002a60000000800 */
[C---:B------:R-:W-:Y:S08]  /*8ab0*/  HMMA.16816.F32 R56, R4.reuse, R26, R56 ;  /* 0x0000001a0438723c */ /* 0x040ff00000001838 */
[----:B------:R-:W-:Y:S01]  /*8ac0*/  HMMA.16816.F32 R44, R4, R24, R44 ;  /* 0x00000018042c723c */ /* 0x000fe2000000182c */
[----:B-1----:R-:W-:-:S07]  /*8ad0*/  FFMA.FTZ R9, R232, c[0x0][0x23c], -R2 ;  /* 0x00008f00e8097a23 */ /* 0x002fce0000010802 */
[C---:B------:R-:W-:Y:S01]  /*8ae0*/  HMMA.16816.F32 R52, R4.reuse, R22, R52 ;  /* 0x000000160434723c */ /* 0x040fe20000001834 */
[----:B------:R-:W-:Y:S01]  /*8af0*/  FFMA.FTZ R2, R231, c[0x0][0x23c], -R2 ;  /* 0x00008f00e7027a23 */ /* 0x000fe20000010802 */
[----:B------:R-:W-:Y:S01]  /*8b00*/  MOV R232, R209 ;  /* 0x000000d100e87202 */ /* 0x000fe20000000f00 */
[----:B------:R1:W-:Y:S01]  /*8b10*/  MUFU.EX2 R31, R9 ;  /* 0x00000009001f7308 */ /* 0x0003e20000000800 */
[----:B------:R-:W-:Y:S02]  /*8b20*/  MOV R231, R204 ;  /* 0x000000cc00e77202 */ /* 0x000fe40000000f00 */
[----:B------:R-:W-:Y:S02]  /*8b30*/  MOV R204, R172 ;  /* 0x000000ac00cc7202 */ /* 0x000fe40000000f00 */
[----:B------:R-:W-:Y:S01]  /*8b40*/  HMMA.16816.F32 R116, R4, R40, R96 ;  /* 0x000000280474723c */ /* 0x000fe20000001860 */
[----:B------:R-:W-:Y:S02]  /*8b50*/  MOV R209, R141 ;  /* 0x0000008d00d17202 */ /* 0x000fe40000000f00 */
[----:B------:R3:W5:Y:S01]  /*8b60*/  MUFU.EX2 R30, R2 ;  /* 0x00000002001e7308 */ /* 0x0007620000000800 */
[----:B--2---:R-:W-:-:S04]  /*8b70*/  F2FP.PACK_AB R92, R180, R181 ;  /* 0x000000b5b45c723e */ /* 0x004fc800000000ff */
[----:B------:R-:W-:Y:S01]  /*8b80*/  HMMA.16816.F32 R128, R4, R36, R80 ;  /* 0x000000240480723c */ /* 0x000fe20000001850 */
[----:B------:R-:W-:Y:S01]  /*8b90*/  LDSM.16.MT88.4 R80, [R220+0xbc00] ;  /* 0x00bc0000dc50783b */ /* 0x000fe20000004200 */
[----:B-1----:R-:W-:Y:S02]  /*8ba0*/  MOV R9, R203 ;  /* 0x000000cb00097202 */ /* 0x002fe40000000f00 */
[----:B------:R-:W-:-:S04]  /*8bb0*/  MOV R203, R174 ;  /* 0x000000ae00cb7202 */ /* 0x000fc80000000f00 */
[C---:B------:R-:W-:Y:S01]  /*8bc0*/  HMMA.16816.F32 R40, R4.reuse, R42, R88 ;  /* 0x0000002a0428723c */ /* 0x040fe20000001858 */
[--C-:B---3--:R-:W-:Y:S01]  /*8bd0*/  FFMA.FTZ R2, R238, c[0x0][0x23c], -R0.reuse ;  /* 0x00008f00ee027a23 */ /* 0x108fe20000010800 */
[----:B------:R-:W-:Y:S02]  /*8be0*/  MOV R238, R173 ;  /* 0x000000ad00ee7202 */ /* 0x000fe40000000f00 */
[----:B-----5:R-:W-:Y:S01]  /*8bf0*/  F2FP.PACK_AB R94, R30, R31 ;  /* 0x0000001f1e5e723e */ /* 0x020fe200000000ff */
[----:B------:R1:W-:Y:S03]  /*8c00*/  MUFU.EX2 R29, R2 ;  /* 0x00000002001d7308 */ /* 0x0003e60000000800 */
[C---:B------:R-:W-:Y:S08]  /*8c10*/  HMMA.16816.F32 R36, R4.reuse, R38, R76 ;  /* 0x000000260424723c */ /* 0x040ff0000000184c */
[----:B------:R-:W-:Y:S01]  /*8c20*/  HMMA.16816.F32 R64, R4, R20, R64 ;  /* 0x000000140440723c */ /* 0x000fe20000001840 */
[----:B-1----:R-:W-:Y:S01]  /*8c30*/  FFMA.FTZ R2, R237, c[0x0][0x23c], -R0 ;  /* 0x00008f00ed027a23 */ /* 0x002fe20000010800 */
[----:B------:R-:W-:-:S06]  /*8c40*/  MOV R237, R175 ;  /* 0x000000af00ed7202 */ /* 0x000fcc0000000f00 */
[C---:B------:R-:W-:Y:S01]  /*8c50*/  HMMA.16816.F32 R60, R4.reuse, R32, R60 ;  /* 0x00000020043c723c */ /* 0x040fe2000000183c */
[----:B------:R-:W-:Y:S01]  /*8c60*/  LDSM.16.MT88.4 R172, [R222+0xac00] ;  /* 0x00ac0000deac783b */ /* 0x000fe20000004200 */
[----:B------:R1:W2:Y:S06]  /*8c70*/  MUFU.EX2 R28, R2 ;  /* 0x00000002001c7308 */ /* 0x0002ac0000000800 */
[----:B------:R-:W-:Y:S01]  /*8c80*/  HMMA.16816.F32 R48, R4, R34, R48 ;  /* 0x000000220430723c */ /* 0x000fe20000001830 */
[----:B------:R-:W-:Y:S01]  /*8c90*/  LDSM.16.MT88.4 R4, [R222+0xbc00] ;  /* 0x00bc0000de04783b */ /* 0x000fe20000004200 */
[--C-:B-1----:R-:W-:Y:S01]  /*8ca0*/  FFMA.FTZ R2, R235, c[0x0][0x23c], -R0.reuse ;  /* 0x00008f00eb027a23 */ /* 0x102fe20000010800 */
[----:B------:R-:W-:Y:S01]  /*8cb0*/  MOV R235, R140 ;  /* 0x0000008c00eb7202 */ /* 0x000fe20000000f00 */
[----:B------:R-:W-:Y:S01]  /*8cc0*/  FFMA.FTZ R0, R236, c[0x0][0x23c], -R0 ;  /* 0x00008f00ec007a23 */ /* 0x000fe20000010800 */
[----:B------:R-:W1:Y:S01]  /*8cd0*/  LDSM.16.MT88.4 R140, [R222+0x9c00] ;  /* 0x009c0000de8c783b */ /* 0x000e620000004200 */
[----:B------:R3:W-:Y:S01]  /*8ce0*/  MUFU.EX2 R27, R2 ;  /* 0x00000002001b7308 */ /* 0x0007e20000000800 */
[----:B------:R-:W-:-:S02]  /*8cf0*/  MOV R236, R19 ;  /* 0x0000001300ec7202 */ /* 0x000fc40000000f00 */
[----:B--2---:R-:W-:-:S05]  /*8d00*/  F2FP.PACK_AB R93, R28, R29 ;  /* 0x0000001d1c5d723e */ /* 0x004fca00000000ff */
[----:B------:R2:W5:Y:S01]  /*8d10*/  MUFU.EX2 R26, R0 ;  /* 0x00000000001a7308 */ /* 0x0005620000000800 */
[----:B---3--:R-:W-:Y:S01]  /*8d20*/  MOV R2, R12 ;  /* 0x0000000c00027202 */ /* 0x008fe20000000f00 */
[----:B--2---:R-:W-:Y:S01]  /*8d30*/  FFMA.FTZ R0, R240, c[0x0][0x23c], -R8 ;  /* 0x00008f00f0007a23 */ /* 0x004fe20000010808 */
[----:B-----5:R-:W-:-:S05]  /*8d40*/  F2FP.PACK_AB R95, R26, R27 ;  /* 0x0000001b1a5f723e */ /* 0x020fca00000000ff */
[----:B------:R2:W-:Y:S02]  /*8d50*/  MUFU.EX2 R25, R0 ;  /* 0x0000000000197308 */ /* 0x0005e40000000800 */
[C---:B----4-:R-:W-:Y:S08]  /*8d60*/  HMMA.16816.F32 R112, R92.reuse, R124, R148 ;  /* 0x0000007c5c70723c */ /* 0x050ff00000001894 */
[----:B------:R-:W-:Y:S01]  /*8d70*/  HMMA.16816.F32 R120, R92, R126, R176 ;  /* 0x0000007e5c78723c */ /* 0x000fe200000018b0 */
[----:B--2---:R-:W-:-:S04]  /*8d80*/  FFMA.FTZ R0, R239, c[0x0][0x23c], -R8 ;  /* 0x00008f00ef007a23 */ /* 0x004fc80000010808 */
[----:B------:R2:W3:Y:S03]  /*8d90*/  MUFU.EX2 R24, R0 ;  /* 0x0000000000187308 */ /* 0x0004e60000000800 */
[C---:B-1----:R-:W-:Y:S08]  /*8da0*/  HMMA.16816.F32 R132, R92.reuse, R140, R132 ;  /* 0x0000008c5c84723c */ /* 0x042ff00000001884 */
[----:B------:R-:W-:Y:S01]  /*8db0*/  HMMA.16816.F32 R136, R92, R142, R136 ;  /* 0x0000008e5c88723c */ /* 0x000fe20000001888 */
[----:B--2---:R-:W-:Y:S01]  /*8dc0*/  FFMA.FTZ R0, R242, c[0x0][0x23c], -R8 ;  /* 0x00008f00f2007a23 */ /* 0x004fe20000010808 */
[----:B---3--:R-:W-:-:S06]  /*8dd0*/  F2FP.PACK_AB R96, R24, R25 ;  /* 0x000000191860723e */ /* 0x008fcc00000000ff */
[C---:B------:R-:W-:Y:S01]  /*8de0*/  HMMA.16816.F32 R148, R92.reuse, R156, R160 ;  /* 0x0000009c5c94723c */ /* 0x040fe200000018a0 */
[----:B------:R1:W-:Y:S07]  /*8df0*/  MUFU.EX2 R23, R0 ;  /* 0x0000000000177308 */ /* 0x0003ee0000000800 */
[C---:B------:R-:W-:Y:S08]  /*8e00*/  HMMA.16816.F32 R152, R92.reuse, R158, R152 ;  /* 0x0000009e5c98723c */ /* 0x040ff00000001898 */
[----:B------:R-:W-:Y:S01]  /*8e10*/  HMMA.16816.F32 R164, R92, R172, R164 ;  /* 0x000000ac5ca4723c */ /* 0x000fe200000018a4 */
[----:B-1----:R-:W-:-:S02]  /*8e20*/  FFMA.FTZ R0, R241, c[0x0][0x23c], -R8 ;  /* 0x00008f00f1007a23 */ /* 0x002fc40000010808 */
[----:B------:R-:W-:Y:S02]  /*8e30*/  FFMA.FTZ R8, R2, R11, R236 ;  /* 0x0000000b02087223 */ /* 0x000fe400000100ec */
[----:B------:R1:W2:Y:S01]  /*8e40*/  MUFU.EX2 R22, R0 ;  /* 0x0000000000167308 */ /* 0x0002a20000000800 */
[----:B------:R-:W-:Y:S02]  /*8e50*/  FFMA.FTZ R2, R231, R18, R238 ;  /* 0x00000012e7027223 */ /* 0x000fe400000100ee */
[----:B------:R-:W-:Y:S01]  /*8e60*/  HMMA.16816.F32 R168, R92, R174, R168 ;  /* 0x000000ae5ca8723c */ /* 0x000fe200000018a8 */
[----:B------:R-:W-:-:S07]  /*8e70*/  FADD.FTZ R8, R233, R8 ;  /* 0x00000008e9087221 */ /* 0x000fce0000010000 */
[----:B------:R-:W-:Y:S01]  /*8e80*/  HMMA.16816.F32 R72, R92, R80, R108 ;  /* 0x000000505c48723c */ /* 0x000fe2000000186c */
[----:B-1----:R-:W-:Y:S01]  /*8e90*/  FFMA.FTZ R0, R246, c[0x0][0x23c], -R3 ;  /* 0x00008f00f6007a23 */ /* 0x002fe20000010803 */
[----:B--2---:R-:W-:-:S06]  /*8ea0*/  F2FP.PACK_AB R98, R22, R23 ;  /* 0x000000171662723e */ /* 0x004fcc00000000ff */
[C---:B------:R-:W-:Y:S01]  /*8eb0*/  HMMA.16816.F32 R76, R92.reuse, R82, R104 ;  /* 0x000000525c4c723c */ /* 0x040fe20000001868 */
[----:B------:R1:W-:Y:S06]  /*8ec0*/  MUFU.EX2 R21, R0 ;  /* 0x0000000000157308 */ /* 0x0003ec0000000800 */
[----:B------:R-:W-:Y:S01]  /*8ed0*/  MOV R104, R249 ;  /* 0x000000f900687202 */ /* 0x000fe20000000f00 */
[C---:B------:R-:W-:Y:S07]  /*8ee0*/  HMMA.16816.F32 R88, R92.reuse, R4, R100 ;  /* 0x000000045c58723c */ /* 0x040fee0000001864 */
[----:B------:R-:W-:Y:S01]  /*8ef0*/  MOV R103, R250 ;  /* 0x000000fa00677202 */ /* 0x000fe20000000f00 */
[----:B------:R-:W-:Y:S01]  /*8f00*/  HMMA.16816.F32 R92, R92, R6, R84 ;  /* 0x000000065c5c723c */ /* 0x000fe20000001854 */
[----:B------:R-:W-:Y:S01]  /*8f10*/  MOV R102, R248 ;  /* 0x000000f800667202 */ /* 0x000fe20000000f00 */
[----:B-1----:R-:W-:-:S04]  /*8f20*/  FFMA.FTZ R0, R245, c[0x0][0x23c], -R3 ;  /* 0x00008f00f5007a23 */ /* 0x002fc80000010803 */
[----:B------:R1:W2:Y:S02]  /*8f30*/  MUFU.EX2 R20, R0 ;  /* 0x0000000000147308 */ /* 0x0002a40000000800 */
[--C-:B-1----:R-:W-:Y:S01]  /*8f40*/  FFMA.FTZ R0, R244, c[0x0][0x23c], -R3.reuse ;  /* 0x00008f00f4007a23 */ /* 0x102fe20000010803 */
[----:B--2---:R-:W-:Y:S01]  /*8f50*/  F2FP.PACK_AB R97, R20, R21 ;  /* 0x000000151461723e */ /* 0x004fe200000000ff */
[----:B------:R-:W-:-:S04]  /*8f60*/  FFMA.FTZ R3, R243, c[0x0][0x23c], -R3 ;  /* 0x00008f00f3037a23 */ /* 0x000fc80000010803 */
[----:B------:R1:W-:Y:S08]  /*8f70*/  MUFU.EX2 R19, R0 ;  /* 0x0000000000137308 */ /* 0x0003f00000000800 */
[----:B------:R2:W3:Y:S01]  /*8f80*/  MUFU.EX2 R12, R3 ;  /* 0x00000003000c7308 */ /* 0x0004e20000000800 */
[----:B-1----:R-:W-:-:S04]  /*8f90*/  FFMA.FTZ R0, R232, R13, R9 ;  /* 0x0000000de8007223 */ /* 0x002fc80000010009 */
[----:B------:R-:W-:Y:S02]  /*8fa0*/  FADD.FTZ R9, R228, R0 ;  /* 0x00000000e4097221 */ /* 0x000fe40000010000 */
[----:B--2---:R-:W-:Y:S01]  /*8fb0*/  FFMA.FTZ R3, R237, R10, R235 ;  /* 0x0000000aed037223 */ /* 0x004fe200000100eb */
        /* <DEDUP_REMOVED lines=70> */
[----:B------:R-:W-:Y:S01]  /*9420*/  STL [R1+0x8], R4 ;  /* 0x0000080401007387 */ /* 0x000fe20000100800 */
[----:B------:R-:W-:-:S03]  /*9430*/  FADD.FTZ R0, R26, R0 ;  /* 0x000000001a007221 */ /* 0x000fc60000010000 */
[----:B------:R1:W-:Y:S04]  /*9440*/  STL [R1+0xc], R3 ;  /* 0x00000c0301007387 */ /* 0x0003e80000100800 */
[----:B------:R2:W-:Y:S04]  /*9450*/  STL [R1+0x14], R2 ;  /* 0x0000140201007387 */ /* 0x0005e80000100800 */
[----:B------:R2:W-:Y:S01]  /*9460*/  STL [R1+0x10], R0 ;  /* 0x0000100001007387 */ /* 0x0005e20000100800 */
[----:B-1----:R-:W-:Y:S01]  /*9470*/  MOV R3, R227 ;  /* 0x000000e300037202 */ /* 0x002fe20000000f00 */
[----:B------:R-:W-:Y:S05]  /*9480*/  @!P0 BRA `(.L_x_370) ;  /* 0x000043c000008947 */ /* 0x000fea0003800000 */
[----:B------:R-:W3:Y:S04]  /*9490*/  LDL.64 R208, [R1+0x58] ;  /* 0x0000580001d07983 */ /* 0x000ee80000100a00 */
[----:B------:R-:W4:Y:S01]  /*94a0*/  LDL.64 R204, [R1] ;  /* 0x0000000001cc7983 */ /* 0x000f220000100a00 */
[----:B------:R-:W-:Y:S01]  /*94b0*/  IADD3 R252, R251, -0x3, RZ ;  /* 0xfffffffdfbfc7810 */ /* 0x000fe20007ffe0ff */
[----:B------:R-:W-:-:S04]  /*94c0*/  DEPBAR.LE SB0, 0x0 ;  /* 0x000080000000791a */ /* 0x000fc80000000000 */
[----:B--2---:R-:W-:Y:S01]  /*94d0*/  SHF.R.S32.HI R0, RZ, 0x1f, R252 ;  /* 0x0000001fff007819 */ /* 0x004fe200000114fc */
[----:B------:R-:W-:-:S04]  /*94e0*/  IMAD.WIDE.U32 R4, R252, c[0x0][0x1a0], RZ ;  /* 0x00006800fc047a25 */ /* 0x000fc800078e00ff */
[----:B------:R-:W-:-:S04]  /*94f0*/  IMAD R0, R0, c[0x0][0x1a0], RZ ;  /* 0x0000680000007a24 */ /* 0x000fc800078e02ff */
[----:B------:R-:W-:-:S04]  /*9500*/  IMAD R2, R252, c[0x0][0x1a4], R0 ;  /* 0x00006900fc027a24 */ /* 0x000fc800078e0200 */
[----:B------:R-:W-:Y:S01]  /*9510*/  IMAD.IADD R5, R5, 0x1, R2 ;  /* 0x0000000105057824 */ /* 0x000fe200078e0202 */
[----:B------:R-:W-:Y:S01]  /*9520*/  BAR.SYNC.DEFER_BLOCKING 0x0 ;  /* 0x0000000000007b1d */ /* 0x000fe20000010000 */
[----:B---3--:R-:W-:-:S04]  /*9530*/  LEA R0, P0, R4, R208, 0x6 ;  /* 0x000000d004007211 */ /* 0x008fc800078030ff */
[----:B------:R-:W-:Y:S02]  /*9540*/  LEA R2, P1, R0, c[0x0][0x170], 0x1 ;  /* 0x00005c0000027a11 */ /* 0x000fe400078208ff */
[----:B----4-:R-:W-:Y:S02]  /*9550*/  LEA.HI.X R5, R4, R205, R5, 0x6, P0 ;  /* 0x000000cd04057211 */ /* 0x010fe400000f3405 */
        /* <DEDUP_REMOVED lines=14> */
[----:B------:R-:W2:Y:S04]  /*9640*/  LDSM.16.M88.4 R36, [R224+0x1000] ;  /* 0x00100000e024783b */ /* 0x000ea80000000200 */
[----:B------:R-:W4:Y:S04]  /*9650*/  LDSM.16.M88.4 R52, [R221+0x6400] ;  /* 0x00640000dd34783b */ /* 0x000f280000000200 */
[----:B------:R-:W-:Y:S04]  /*9660*/  LDSM.16.M88.4 R32, [R225] ;  /* 0x00000000e120783b */ /* 0x000fe80000000200 */
[----:B------:R-:W5:Y:S04]  /*9670*/  LDSM.16.M88.4 R48, [R223+0x6000] ;  /* 0x00600000df30783b */ /* 0x000f680000000200 */
[----:B------:R-:W1:Y:S04]  /*9680*/  LDSM.16.M88.4 R28, [R225+0x1000] ;  /* 0x00100000e11c783b */ /* 0x000e680000000200 */
[----:B------:R-:W1:Y:S04]  /*9690*/  LDSM.16.M88.4 R44, [R223+0x6400] ;  /* 0x00640000df2c783b */ /* 0x000e680000000200 */
[----:B------:R-:W-:Y:S04]  /*96a0*/  LDSM.16.M88.4 R20, [R224+0x3000] ;  /* 0x00300000e014783b */ /* 0x000fe80000000200 */
[----:B------:R-:W1:Y:S04]  /*96b0*/  LDSM.16.M88.4 R56, [R221+0x7000] ;  /* 0x00700000dd38783b */ /* 0x000e680000000200 */
[----:B------:R-:W1:Y:S01]  /*96c0*/  LDSM.16.M88.4 R24, [R224+0x2000] ;  /* 0x00200000e018783b */ /* 0x000e620000000200 */
[-C--:B---3--:R-:W-:Y:S03]  /*96d0*/  HMMA.16816.F32 R60, R40, R8.reuse, RZ ;  /* 0x00000008283c723c */ /* 0x088fe600000018ff */
[----:B------:R-:W0:Y:S05]  /*96e0*/  LDGDEPBAR ;  /* 0x00000000000079af */ /* 0x000e2a0000000000 */
[C---:B--2---:R-:W-:Y:S08]  /*96f0*/  HMMA.16816.F32 R4, R36.reuse, R8, RZ ;  /* 0x000000082404723c */ /* 0x044ff000000018ff */
[C---:B----4-:R-:W-:Y:S08]  /*9700*/  HMMA.16816.F32 R176, R36.reuse, R52, RZ ;  /* 0x0000003424b0723c */ /* 0x050ff000000018ff */
[-C--:B------:R-:W-:Y:S08]  /*9710*/  HMMA.16816.F32 R64, R36, R10.reuse, RZ ;  /* 0x0000000a2440723c */ /* 0x080ff000000018ff */
[----:B------:R-:W-:Y:S08]  /*9720*/  HMMA.16816.F32 R8, R40, R10, RZ ;  /* 0x0000000a2808723c */ /* 0x000ff000000018ff */
[----:B-----5:R-:W-:Y:S01]  /*9730*/  HMMA.16816.F32 R188, R32, R48, R60 ;  /* 0x0000003020bc723c */ /* 0x020fe2000000183c */
[----:B------:R-:W2:Y:S07]  /*9740*/  LDSM.16.M88.4 R60, [R221+0x7400] ;  /* 0x00740000dd3c783b */ /* 0x000eae0000000200 */
[----:B------:R-:W-:Y:S08]  /*9750*/  HMMA.16816.F32 R180, R40, R52, RZ ;  /* 0x0000003428b4723c */ /* 0x000ff000000018ff */
[----:B------:R-:W-:Y:S08]  /*9760*/  HMMA.16816.F32 R108, R36, R54, RZ ;  /* 0x00000036246c723c */ /* 0x000ff000000018ff */
[C---:B-1----:R-:W-:Y:S01]  /*9770*/  HMMA.16816.F32 R104, R28.reuse, R48, R4 ;  /* 0x000000301c68723c */ /* 0x042fe20000001804 */
[----:B------:R-:W-:Y:S07]  /*9780*/  LDSM.16.M88.4 R4, [R225+0x3000] ;  /* 0x00300000e104783b */ /* 0x000fee0000000200 */
[----:B------:R-:W-:Y:S08]  /*9790*/  HMMA.16816.F32 R176, R28, R44, R176 ;  /* 0x0000002c1cb0723c */ /* 0x000ff000000018b0 */
[----:B------:R-:W-:Y:S08]  /*97a0*/  HMMA.16816.F32 R52, R40, R54, RZ ;  /* 0x000000362834723c */ /* 0x000ff000000018ff */
[-C--:B------:R-:W-:Y:S01]  /*97b0*/  HMMA.16816.F32 R184, R28, R50.reuse, R64 ;  /* 0x000000321cb8723c */ /* 0x080fe20000001840 */
[----:B------:R-:W-:Y:S07]  /*97c0*/  LDSM.16.M88.4 R64, [R223+0x7400] ;  /* 0x00740000df40783b */ /* 0x000fee0000000200 */
[C---:B------:R-:W-:Y:S01]  /*97d0*/  HMMA.16816.F32 R100, R32.reuse, R50, R8 ;  /* 0x000000322064723c */ /* 0x040fe20000001808 */
[----:B------:R-:W1:Y:S04]  /*97e0*/  LDSM.16.M88.4 R48, [R223+0x7000] ;  /* 0x00700000df30783b */ /* 0x000e680000000200 */
[----:B------:R-:W3:Y:S03]  /*97f0*/  LDSM.16.M88.4 R8, [R225+0x2000] ;  /* 0x00200000e108783b */ /* 0x000ee60000000200 */
[----:B------:R-:W-:Y:S01]  /*9800*/  HMMA.16816.F32 R192, R32, R44, R180 ;  /* 0x0000002c20c0723c */ /* 0x000fe200000018b4 */
[----:B------:R-:W-:Y:S07]  /*9810*/  LDSM.16.M88.4 R180, [R221+0x8000] ;  /* 0x00800000ddb4783b */ /* 0x000fee0000000200 */
[----:B------:R-:W-:Y:S08]  /*9820*/  HMMA.16816.F32 R200, R28, R46, R108 ;  /* 0x0000002e1cc8723c */ /* 0x000ff0000000186c */
[-C--:B------:R-:W-:Y:S08]  /*9830*/  HMMA.16816.F32 R108, R20, R56.reuse, R104 ;  /* 0x00000038146c723c */ /* 0x080ff00000001868 */
[----:B------:R-:W-:Y:S08]  /*9840*/  HMMA.16816.F32 R188, R24, R56, R188 ;  /* 0x0000003818bc723c */ /* 0x000ff000000018bc */
[----:B--2---:R-:W-:Y:S01]  /*9850*/  HMMA.16816.F32 R104, R20, R60, R176 ;  /* 0x0000003c1468723c */ /* 0x004fe200000018b0 */
[----:B------:R-:W2:Y:S07]  /*9860*/  LDSM.16.M88.4 R176, [R221+0x6c00] ;  /* 0x006c0000ddb0783b */ /* 0x000eae0000000200 */
[----:B------:R-:W-:Y:S01]  /*9870*/  HMMA.16816.F32 R196, R32, R46, R52 ;  /* 0x0000002e20c4723c */ /* 0x000fe20000001834 */
[----:B------:R-:W-:Y:S07]  /*9880*/  LDSM.16.M88.4 R52, [R224+0x5000] ;  /* 0x00500000e034783b */ /* 0x000fee0000000200 */
[----:B------:R-:W-:Y:S08]  /*9890*/  HMMA.16816.F32 R184, R20, R58, R184 ;  /* 0x0000003a14b8723c */ /* 0x000ff000000018b8 */
[C---:B------:R-:W-:Y:S08]  /*98a0*/  HMMA.16816.F32 R44, R24.reuse, R60, R192 ;  /* 0x0000003c182c723c */ /* 0x040ff000000018c0 */
[----:B------:R-:W-:Y:S01]  /*98b0*/  HMMA.16816.F32 R100, R24, R58, R100 ;  /* 0x0000003a1864723c */ /* 0x000fe20000001864 */
[----:B------:R-:W-:Y:S07]  /*98c0*/  LDSM.16.M88.4 R56, [R224+0x4000] ;  /* 0x00400000e038783b */ /* 0x000fee0000000200 */
[-C--:B-1----:R-:W-:Y:S01]  /*98d0*/  HMMA.16816.F32 R192, R4, R48.reuse, R108 ;  /* 0x0000003004c0723c */ /* 0x082fe2000000186c */
[----:B------:R-:W1:Y:S07]  /*98e0*/  LDSM.16.M88.4 R108, [R221+0x8400] ;  /* 0x00840000dd6c783b */ /* 0x000e6e0000000200 */
        /* <DEDUP_REMOVED lines=9> */
[----:B--2---:R-:W-:Y:S08]  /*9980*/  HMMA.16816.F32 R184, R36, R176, RZ ;  /* 0x000000b024b8723c */ /* 0x004ff000000018ff */
[----:B------:R-:W-:Y:S08]  /*9990*/  HMMA.16816.F32 R228, R4, R66, R228 ;  /* 0x0000004204e4723c */ /* 0x000ff000000018e4 */
[----:B-1----:R-:W-:Y:S08]  /*99a0*/  HMMA.16816.F32 R236, R56, R108, R196 ;  /* 0x0000006c38ec723c */ /* 0x002ff000000018c4 */
        /* <DEDUP_REMOVED lines=26> */
[----:B------:R-:W-:Y:S01]  /*9b50*/  FMUL.FTZ R0, R204, c[0x0][0x2ec] ;  /* 0x0000bb00cc007a20 */ /* 0x000fe20000410000 */
[----:B------:R-:W2:Y:S03]  /*9b60*/  LDSM.16.M88.4 R36, [R221+0x7c00] ;  /* 0x007c0000dd24783b */ /* 0x000ea60000000200 */
[----:B------:R3:W-:Y:S03]  /*9b70*/  MUFU.TANH R12, R0 ;  /* 0x00000000000c7308 */ /* 0x0007e60000002400 */
[----:B------:R-:W-:Y:S08]  /*9b80*/  HMMA.16816.F32 R212, R44, R100, R212 ;  /* 0x000000642cd4723c */ /* 0x000ff000000018d4 */
[----:B------:R-:W-:Y:S01]  /*9b90*/  HMMA.16816.F32 R104, R32, R106, R176 ;  /* 0x0000006a2068723c */ /* 0x000fe200000018b0 */
[----:B---3--:R-:W-:-:S07]  /*9ba0*/  FMUL.FTZ R0, R205, c[0x0][0x2ec] ;  /* 0x0000bb00cd007a20 */ /* 0x008fce0000410000 */
[----:B------:R-:W-:Y:S01]  /*9bb0*/  HMMA.16816.F32 R32, R48, R102, R208 ;  /* 0x000000663020723c */ /* 0x000fe200000018d0 */
[----:B------:R3:W4:Y:S07]  /*9bc0*/  MUFU.TANH R13, R0 ;  /* 0x00000000000d7308 */ /* 0x00072e0000002400 */
[----:B------:R-:W-:Y:S08]  /*9bd0*/  HMMA.16816.F32 R176, R52, R110, R228 ;  /* 0x0000006e34b0723c */ /* 0x000ff000000018e4 */
[----:B-1----:R-:W-:Y:S01]  /*9be0*/  HMMA.16816.F32 R188, R20, R28, R188 ;  /* 0x0000001c14bc723c */ /* 0x002fe200000018bc */
[----:B---3--:R-:W-:-:S02]  /*9bf0*/  FMUL.FTZ R0, R206, c[0x0][0x2ec] ;  /* 0x0000bb00ce007a20 */ /* 0x008fc40000410000 */
[----:B----4-:R-:W-:Y:S02]  /*9c00*/  IMAD.MOV.U32 R231, RZ, RZ, R13 ;  /* 0x000000ffffe77224 */ /* 0x010fe400078e000d */
        /* <DEDUP_REMOVED lines=8> */
[----:B------:R-:W-:Y:S01]  /*9c90*/  HMMA.16816.F32 R100, R44, R102, R232 ;  /* 0x000000662c64723c */ /* 0x000fe200000018e8 */
[----:B---3--:R-:W-:-:S04]  /*9ca0*/  FMUL.FTZ R0, R212, c[0x0][0x2ec] ;  /* 0x0000bb00d4007a20 */ /* 0x008fc80000410000 */
[----:B------:R3:W-:Y:S02]  /*9cb0*/  MUFU.TANH R229, R0 ;  /* 0x0000000000e57308 */ /* 0x0007e40000002400 */
[----:B------:R-:W-:Y:S01]  /*9cc0*/  IMAD.MOV.U32 R235, RZ, RZ, R12 ;  /* 0x000000ffffeb7224 */ /* 0x000fe200078e000c */
[C---:B--2---:R-:W-:Y:S01]  /*9cd0*/  HMMA.16816.F32 R244, R20.reuse, R36, R196 ;  /* 0x0000002414f4723c */ /* 0x044fe200000018c4 */
[----:B------:R-:W2:Y:S07]  /*9ce0*/  S2R R12, SR_TID.X ;  /* 0x00000000000c7919 */ /* 0x000eae0000002100 */
[----:B------:R-:W-:Y:S01]  /*9cf0*/  HMMA.16816.F32 R196, R20, R38, R64 ;  /* 0x0000002614c4723c */ /* 0x000fe20000001840 */
[----:B------:R-:W4:Y:S01]  /*9d00*/  LDSM.16.M88.4 R20, [R223+0x7800] ;  /* 0x00780000df14783b */ /* 0x000f220000000200 */
[----:B---3--:R-:W-:-:S06]  /*9d10*/  FMUL.FTZ R0, R213, c[0x0][0x2ec] ;  /* 0x0000bb00d5007a20 */ /* 0x008fcc0000410000 */
[C---:B------:R-:W-:Y:S01]  /*9d20*/  HMMA.16816.F32 R200, R24.reuse, R36, R200 ;  /* 0x0000002418c8723c */ /* 0x040fe200000018c8 */
[----:B------:R3:W-:Y:S07]  /*9d30*/  MUFU.TANH R218, R0 ;  /* 0x0000000000da7308 */ /* 0x0007ee0000002400 */
[----:B------:R-:W-:Y:S01]  /*9d40*/  HMMA.16816.F32 R184, R24, R38, R104 ;  /* 0x0000002618b8723c */ /* 0x000fe20000001868 */
[----:B--2---:R-:W-:-:S05]  /*9d50*/  IMAD.SHL.U32 R12, R12, 0x2, RZ ;  /* 0x000000020c0c7824 */ /* 0x004fca00078e00ff */
[----:B------:R-:W-:Y:S02]  /*9d60*/  LOP3.LUT R12, R12, 0x6, RZ, 0xc0, !PT ;  /* 0x000000060c0c7812 */ /* 0x000fe400078ec0ff */
[----:B-1----:R-:W-:Y:S01]  /*9d70*/  HMMA.16816.F32 R24, R48, R28, R236 ;  /* 0x0000001c3018723c */ /* 0x002fe200000018ec */
[----:B---3--:R-:W-:-:S04]  /*9d80*/  FMUL.FTZ R0, R214, c[0x0][0x2ec] ;  /* 0x0000bb00d6007a20 */ /* 0x008fc80000410000 */
[----:B------:R1:W-:Y:S03]  /*9d90*/  MUFU.TANH R219, R0 ;  /* 0x0000000000db7308 */ /* 0x0003e60000002400 */
[----:B------:R-:W-:Y:S08]  /*9da0*/  HMMA.16816.F32 R40, R48, R30, R40 ;  /* 0x0000001e3028723c */ /* 0x000ff00000001828 */
[----:B------:R-:W-:Y:S01]  /*9db0*/  HMMA.16816.F32 R64, R44, R28, R240 ;  /* 0x0000001c2c40723c */ /* 0x000fe200000018f0 */
[----:B-1----:R-:W-:-:S07]  /*9dc0*/  FMUL.FTZ R0, R32, c[0x0][0x2ec] ;  /* 0x0000bb0020007a20 */ /* 0x002fce0000410000 */
[-C--:B----4-:R-:W-:Y:S01]  /*9dd0*/  HMMA.16816.F32 R108, R4, R20.reuse, R188 ;  /* 0x00000014046c723c */ /* 0x090fe200000018bc */
[----:B------:R1:W-:Y:S07]  /*9de0*/  MUFU.TANH R19, R0 ;  /* 0x0000000000137308 */ /* 0x0003ee0000002400 */
[C---:B------:R-:W-:Y:S08]  /*9df0*/  HMMA.16816.F32 R60, R8.reuse, R20, R60 ;  /* 0x00000014083c723c */ /* 0x040ff0000000183c */
[----:B------:R-:W-:Y:S01]  /*9e00*/  HMMA.16816.F32 R36, R8, R22, R180 ;  /* 0x000000160824723c */ /* 0x000fe200000018b4 */
[----:B-1----:R-:W-:-:S04]  /*9e10*/  FMUL.FTZ R0, R33, c[0x0][0x2ec] ;  /* 0x0000bb0021007a20 */ /* 0x002fc80000410000 */
[----:B------:R1:W2:Y:S03]  /*9e20*/  MUFU.TANH R18, R0 ;  /* 0x0000000000127308 */ /* 0x0002a60000002400 */
        /* <DEDUP_REMOVED lines=70> */
[----:B------:R-:W-:-:S04]  /*a290*/  FMUL.FTZ R67, R67, c[0x0][0x2ec] ;  /* 0x0000bb0043437a20 */ /* 0x000fc80000410000 */
[----:B------:R-:W-:Y:S01]  /*a2a0*/  MUFU.TANH R66, R66 ;  /* 0x0000004200427308 */ /* 0x000fe20000002400 */
[----:B--2---:R-:W-:-:S07]  /*a2b0*/  FMUL.FTZ R0, R107, c[0x0][0x2ec] ;  /* 0x0000bb006b007a20 */ /* 0x004fce0000410000 */
[----:B------:R2:W-:Y:S08]  /*a2c0*/  MUFU.TANH R109, R0 ;  /* 0x00000000006d7308 */ /* 0x0005f00000002400 */
[----:B------:R-:W-:Y:S01]  /*a2d0*/  MUFU.TANH R67, R67 ;  /* 0x0000004300437308 */ /* 0x000fe20000002400 */
[----:B--2---:R-:W-:-:S07]  /*a2e0*/  FMUL.FTZ R0, R100, c[0x0][0x2ec] ;  /* 0x0000bb0064007a20 */ /* 0x004fce0000410000 */
        /* <DEDUP_REMOVED lines=16> */
[----:B------:R-:W-:Y:S04]  /*a3f0*/  MUFU.TANH R198, R64 ;  /* 0x0000004000c67308 */ /* 0x000fe80000002400 */
[C---:B-1----:R-:W-:Y:S04]  /*a400*/  HMMA.16816.F32 R4, R56.reuse, R28, R40 ;  /* 0x0000001c3804723c */ /* 0x042fe80000001828 */
[----:B------:R1:W2:Y:S04]  /*a410*/  MUFU.TANH R104, R0 ;  /* 0x0000000000687308 */ /* 0x0002a80000002400 */
[----:B------:R-:W-:Y:S04]  /*a420*/  HMMA.16816.F32 R56, R56, R30, R36 ;  /* 0x0000001e3838723c */ /* 0x000fe80000001824 */
[----:B------:R-:W-:Y:S04]  /*a430*/  MUFU.TANH R199, R65 ;  /* 0x0000004100c77308 */ /* 0x000fe80000002400 */
[----:B------:R-:W-:Y:S01]  /*a440*/  HMMA.16816.F32 R20, R52, R28, R100 ;  /* 0x0000001c3414723c */ /* 0x000fe20000001864 */
[----:B-1----:R-:W-:-:S03]  /*a450*/  IADD3 R0, R251, -0x3, RZ ;  /* 0xfffffffdfb007810 */ /* 0x002fc60007ffe0ff */
[----:B------:R-:W1:Y:S02]  /*a460*/  MUFU.TANH R65, R32 ;  /* 0x0000002000417308 */ /* 0x000e640000002400 */
[----:B------:R-:W-:Y:S02]  /*a470*/  IMAD R0, R0, 0x40, R12 ;  /* 0x0000004000007824 */ /* 0x000fe400078e020c */
[----:B------:R-:W-:Y:S01]  /*a480*/  HMMA.16816.F32 R24, R48, R8, R4 ;  /* 0x000000083018723c */ /* 0x000fe20000001804 */
[----:B------:R-:W-:Y:S02]  /*a490*/  FMUL.FTZ R12, R33, c[0x0][0x2ec] ;  /* 0x0000bb00210c7a20 */ /* 0x000fe40000410000 */
[C---:B------:R-:W-:Y:S02]  /*a4a0*/  IADD3 R2, R0.reuse, 0x1, RZ ;  /* 0x0000000100027810 */ /* 0x040fe40007ffe0ff */
[-C--:B------:R-:W-:Y:S01]  /*a4b0*/  ISETP.GE.AND P3, PT, R0, R14.reuse, PT ;  /* 0x0000000e0000720c */ /* 0x080fe20003f66270 */
[----:B------:R1:W-:Y:S01]  /*a4c0*/  MUFU.TANH R64, R12 ;  /* 0x0000000c00407308 */ /* 0x0003e20000002400 */
[C---:B------:R-:W-:Y:S01]  /*a4d0*/  ISETP.GE.AND P1, PT, R2.reuse, R14, PT ;  /* 0x0000000e0200720c */ /* 0x040fe20003f26270 */
[----:B------:R-:W-:Y:S01]  /*a4e0*/  HMMA.16816.F32 R52, R52, R30, R60 ;  /* 0x0000001e3434723c */ /* 0x000fe2000000183c */
[----:B------:R-:W-:-:S02]  /*a4f0*/  ISETP.GE.AND P2, PT, R2, R15, PT ;  /* 0x0000000f0200720c */ /* 0x000fc40003f46270 */
[C---:B------:R-:W-:Y:S02]  /*a500*/  ISETP.GE.AND P6, PT, R2.reuse, R17, PT ;  /* 0x000000110200720c */ /* 0x040fe40003fc6270 */
[----:B------:R-:W-:Y:S02]  /*a510*/  ISETP.GE.AND P4, PT, R2, R16, PT ;  /* 0x000000100200720c */ /* 0x000fe40003f86270 */
[C---:B------:R-:W-:Y:S01]  /*a520*/  IADD3 R2, R0.reuse, 0x9, RZ ;  /* 0x0000000900027810 */ /* 0x040fe20007ffe0ff */
[----:B------:R-:W-:Y:S01]  /*a530*/  HMMA.16816.F32 R56, R48, R10, R56 ;  /* 0x0000000a3038723c */ /* 0x000fe20000001838 */
[----:B------:R-:W-:Y:S01]  /*a540*/  IADD3 R3, R0, 0x8, RZ ;  /* 0x0000000800037810 */ /* 0x000fe20007ffe0ff */
[----:B------:R-:W1:Y:S01]  /*a550*/  MUFU.TANH R49, R34 ;  /* 0x0000002200317308 */ /* 0x000e620000002400 */
[----:B------:R-:W-:Y:S02]  /*a560*/  ISETP.GE.AND P0, PT, R2, R14, PT ;  /* 0x0000000e0200720c */ /* 0x000fe40003f06270 */
[----:B------:R-:W-:-:S02]  /*a570*/  FSEL R33, R235, -INF , !P3 ;  /* 0xff800000eb217808 */ /* 0x000fc40005800000 */
[----:B------:R-:W-:Y:S01]  /*a580*/  FSEL R38, R18, -INF , !P0 ;  /* 0xff80000012267808 */ /* 0x000fe20004000000 */
[----:B------:R-:W-:Y:S01]  /*a590*/  FMUL.FTZ R24, R24, c[0x0][0x2ec] ;  /* 0x0000bb0018187a20 */ /* 0x000fe20000410000 */
[-C--:B------:R-:W-:Y:S01]  /*a5a0*/  ISETP.GE.AND P0, PT, R0, R15.reuse, PT ;  /* 0x0000000f0000720c */ /* 0x080fe20003f06270 */
[C---:B------:R-:W-:Y:S01]  /*a5b0*/  HMMA.16816.F32 R20, R44.reuse, R8, R20 ;  /* 0x000000082c14723c */ /* 0x040fe20000001814 */
[----:B------:R-:W-:Y:S01]  /*a5c0*/  ISETP.GE.AND P5, PT, R3, R14, PT ;  /* 0x0000000e0300720c */ /* 0x000fe20003fa6270 */
[----:B------:R1:W-:Y:S01]  /*a5d0*/  MUFU.TANH R39, R24 ;  /* 0x0000001800277308 */ /* 0x0003e20000002400 */
[----:B------:R-:W-:Y:S01]  /*a5e0*/  FSEL R40, R230, -INF , !P0 ;  /* 0xff800000e6287808 */ /* 0x000fe20004000000 */
[----:B------:R-:W-:Y:S01]  /*a5f0*/  FMUL.FTZ R5, R25, c[0x0][0x2ec] ;  /* 0x0000bb0019057a20 */ /* 0x000fe20000410000 */
[-C--:B------:R-:W-:Y:S01]  /*a600*/  ISETP.GE.AND P0, PT, R2, R15.reuse, PT ;  /* 0x0000000f0200720c */ /* 0x080fe20003f06270 */
[----:B------:R-:W-:Y:S01]  /*a610*/  FMUL.FTZ R26, R26, c[0x0][0x2ec] ;  /* 0x0000bb001a1a7a20 */ /* 0x000fe20000410000 */
[----:B------:R-:W-:Y:S01]  /*a620*/  ISETP.GE.AND P3, PT, R3, R15, PT ;  /* 0x0000000f0300720c */ /* 0x000fe20003f66270 */
[----:B------:R-:W-:Y:S01]  /*a630*/  HMMA.16816.F32 R44, R44, R10, R52 ;  /* 0x0000000a2c2c723c */ /* 0x000fe20000001834 */
[----:B----4-:R-:W-:Y:S01]  /*a640*/  FSEL R42, R213, -INF , !P0 ;  /* 0xff800000d52a7808 */ /* 0x010fe20004000000 */
[----:B------:R-:W-:Y:S01]  /*a650*/  MUFU.TANH R48, R35 ;  /* 0x0000002300307308 */ /* 0x000fe20000002400 */
[-C--:B------:R-:W-:Y:S01]  /*a660*/  ISETP.GE.AND P0, PT, R0, R17.reuse, PT ;  /* 0x000000110000720c */ /* 0x080fe20003f06270 */
[----:B------:R-:W-:Y:S01]  /*a670*/  FMUL.FTZ R27, R27, c[0x0][0x2ec] ;  /* 0x0000bb001b1b7a20 */ /* 0x000fe20000410000 */
[----:B------:R-:W-:Y:S01]  /*a680*/  FSEL R36, R231, -INF , !P1 ;  /* 0xff800000e7247808 */ /* 0x000fe20004800000 */
[----:B------:R-:W-:Y:S01]  /*a690*/  FMUL.FTZ R57, R57, c[0x0][0x2ec] ;  /* 0x0000bb0039397a20 */ /* 0x000fe20000410000 */
[----:B------:R-:W-:Y:S01]  /*a6a0*/  FSEL R37, R19, -INF , !P5 ;  /* 0xff80000013257808 */ /* 0x000fe20006800000 */
[----:B------:R-:W-:Y:S01]  /*a6b0*/  FMUL.FTZ R56, R56, c[0x0][0x2ec] ;  /* 0x0000bb0038387a20 */ /* 0x000fe20000410000 */
[----:B------:R-:W-:Y:S01]  /*a6c0*/  FSEL R41, R228, -INF , !P2 ;  /* 0xff800000e4297808 */ /* 0x000fe20005000000 */
[----:B------:R-:W-:Y:S01]  /*a6d0*/  MUFU.TANH R26, R26 ;  /* 0x0000001a001a7308 */ /* 0x000fe20000002400 */
[----:B------:R-:W-:Y:S01]  /*a6e0*/  FSEL R43, R13, -INF , !P3 ;  /* 0xff8000000d2b7808 */ /* 0x000fe20005800000 */
[----:B------:R-:W-:Y:S01]  /*a6f0*/  FMUL.FTZ R58, R58, c[0x0][0x2ec] ;  /* 0x0000bb003a3a7a20 */ /* 0x000fe20000410000 */
[----:B------:R-:W-:Y:S01]  /*a700*/  FSEL R6, R229, -INF , !P0 ;  /* 0xff800000e5067808 */ /* 0x000fe20004000000 */
[----:B------:R-:W-:Y:S01]  /*a710*/  FMUL.FTZ R59, R59, c[0x0][0x2ec] ;  /* 0x0000bb003b3b7a20 */ /* 0x000fe20000410000 */
[-C--:B------:R-:W-:Y:S01]  /*a720*/  ISETP.GE.AND P1, PT, R3, R17.reuse, PT ;  /* 0x000000110300720c */ /* 0x080fe20003f26270 */
[----:B------:R-:W-:Y:S01]  /*a730*/  FMUL.FTZ R21, R21, c[0x0][0x2ec] ;  /* 0x0000bb0015157a20 */ /* 0x000fe20000410000 */
[-C--:B------:R-:W-:Y:S01]  /*a740*/  ISETP.GE.AND P5, PT, R3, R16.reuse, PT ;  /* 0x000000100300720c */ /* 0x080fe20003fa6270 */
[----:B------:R-:W4:Y:S01]  /*a750*/  MUFU.TANH R57, R57 ;  /* 0x0000003900397308 */ /* 0x000f220000002400 */
[----:B------:R-:W-:Y:S01]  /*a760*/  ISETP.GE.AND P2, PT, R2, R17, PT ;  /* 0x000000110200720c */ /* 0x000fe20003f46270 */
[----:B------:R-:W-:Y:S01]  /*a770*/  FMUL.FTZ R20, R20, c[0x0][0x2ec] ;  /* 0x0000bb0014147a20 */ /* 0x000fe20000410000 */
[-C--:B------:R-:W-:Y:S01]  /*a780*/  ISETP.GE.AND P3, PT, R2, R16.reuse, PT ;  /* 0x000000100200720c */ /* 0x080fe20003f66270 */
[----:B------:R-:W-:Y:S01]  /*a790*/  FMUL.FTZ R7, R22, c[0x0][0x2ec] ;  /* 0x0000bb0016077a20 */ /* 0x000fe20000410000 */
[----:B------:R-:W-:Y:S01]  /*a7a0*/  ISETP.GE.AND P0, PT, R0, R16, PT ;  /* 0x000000100000720c */ /* 0x000fe20003f06270 */
[----:B------:R-:W-:Y:S01]  /*a7b0*/  FMUL.FTZ R44, R44, c[0x0][0x2ec] ;  /* 0x0000bb002c2c7a20 */ /* 0x000fe20000410000 */
[C---:B------:R-:W-:Y:S01]  /*a7c0*/  IADD3 R2, R0.reuse, 0x10, RZ ;  /* 0x0000001000027810 */ /* 0x040fe20007ffe0ff */
[----:B------:R2:W2:Y:S01]  /*a7d0*/  MUFU.TANH R35, R5 ;  /* 0x0000000500237308 */ /* 0x0004a20000002400 */
[----:B------:R-:W-:Y:S01]  /*a7e0*/  IADD3 R4, R0, 0x11, RZ ;  /* 0x0000001100047810 */ /* 0x000fe20007ffe0ff */
[----:B------:R-:W-:Y:S01]  /*a7f0*/  FMUL.FTZ R8, R45, c[0x0][0x2ec] ;  /* 0x0000bb002d087a20 */ /* 0x000fe20000410000 */
[----:B-1----:R-:W-:Y:S01]  /*a800*/  FSEL R12, R218, -INF , !P6 ;  /* 0xff800000da0c7808 */ /* 0x002fe20007000000 */
[----:B------:R-:W-:Y:S01]  /*a810*/  FMUL.FTZ R46, R46, c[0x0][0x2ec] ;  /* 0x0000bb002e2e7a20 */ /* 0x000fe20000410000 */
[----:B-----5:R-:W-:-:S02]  /*a820*/  FSEL R18, R216, -INF , !P1 ;  /* 0xff800000d8127808 */ /* 0x020fc40004800000 */
[----:B---3--:R-:W-:Y:S01]  /*a830*/  FSEL R32, R212, -INF , !P2 ;  /* 0xff800000d4207808 */ /* 0x008fe20005000000 */
[----:B------:R-:W1:Y:S01]  /*a840*/  MUFU.TANH R56, R56 ;  /* 0x0000003800387308 */ /* 0x000e620000002400 */
[----:B------:R-:W-:Y:S02]  /*a850*/  FSEL R13, R219, -INF , !P0 ;  /* 0xff800000db0d7808 */ /* 0x000fe40004000000 */
[----:B------:R-:W-:Y:S02]  /*a860*/  FSEL R19, R217, -INF , !P4 ;  /* 0xff800000d9137808 */ /* 0x000fe40006000000 */
[----:B------:R-:W-:Y:S02]  /*a870*/  FSEL R24, R215, -INF , !P5 ;  /* 0xff800000d7187808 */ /* 0x000fe40006800000 */
[C---:B------:R-:W-:Y:S01]  /*a880*/  ISETP.GE.AND P6, PT, R2.reuse, R14, PT ;  /* 0x0000000e0200720c */ /* 0x040fe20003fc6270 */
[----:B------:R-:W3:Y:S01]  /*a890*/  MUFU.TANH R21, R21 ;  /* 0x0000001500157308 */ /* 0x000ee20000002400 */
[C---:B------:R-:W-:Y:S01]  /*a8a0*/  ISETP.GE.AND P1, PT, R2.reuse, R15, PT ;  /* 0x0000000f0200720c */ /* 0x040fe20003f26270 */
[----:B--2---:R-:W-:Y:S01]  /*a8b0*/  FMUL.FTZ R5, R23, c[0x0][0x2ec] ;  /* 0x0000bb0017057a20 */ /* 0x004fe20000410000 */
[----:B------:R-:W-:-:S02]  /*a8c0*/  ISETP.GE.AND P2, PT, R2, R17, PT ;  /* 0x000000110200720c */ /* 0x000fc40003f46270 */
[----:B------:R-:W-:Y:S02]  /*a8d0*/  ISETP.GE.AND P0, PT, R2, R16, PT ;  /* 0x000000100200720c */ /* 0x000fe40003f06270 */
[C---:B------:R-:W-:Y:S01]  /*a8e0*/  ISETP.GE.AND P4, PT, R4.reuse, R14, PT ;  /* 0x0000000e0400720c */ /* 0x040fe20003f86270 */
[----:B------:R-:W2:Y:S01]  /*a8f0*/  MUFU.TANH R27, R27 ;  /* 0x0000001b001b7308 */ /* 0x000ea20000002400 */
[----:B------:R-:W-:Y:S02]  /*a900*/  ISETP.GE.AND P5, PT, R4, R15, PT ;  /* 0x0000000f0400720c */ /* 0x000fe40003fa6270 */
[C---:B------:R-:W-:Y:S02]  /*a910*/  IADD3 R3, R0.reuse, 0x18, RZ ;  /* 0x0000001800037810 */ /* 0x040fe40007ffe0ff */
[----:B------:R-:W-:Y:S02]  /*a920*/  IADD3 R2, R0, 0x19, RZ ;  /* 0x0000001900027810 */ /* 0x000fe40007ffe0ff */
[----:B------:R-:W-:Y:S01]  /*a930*/  FSEL R100, R205, -INF , !P6 ;  /* 0xff800000cd647808 */ /* 0x000fe20007000000 */
[----:B------:R-:W5:Y:S01]  /*a940*/  MUFU.TANH R58, R58 ;  /* 0x0000003a003a7308 */ /* 0x000f620000002400 */
[----:B------:R-:W-:-:S02]  /*a950*/  FSEL R101, R191, -INF , !P4 ;  /* 0xff800000bf657808 */ /* 0x000fc40006000000 */
[----:B------:R-:W-:Y:S02]  /*a960*/  FSEL R107, R188, -INF , !P5 ;  /* 0xff800000bc6b7808 */ /* 0x000fe40006800000 */
[-C--:B------:R-:W-:Y:S02]  /*a970*/  ISETP.GE.AND P6, PT, R3, R14.reuse, PT ;  /* 0x0000000e0300720c */ /* 0x080fe40003fc6270 */
[C---:B------:R-:W-:Y:S01]  /*a980*/  ISETP.GE.AND P4, PT, R2.reuse, R14, PT ;  /* 0x0000000e0200720c */ /* 0x040fe20003f86270 */
[----:B------:R-:W1:Y:S01]  /*a990*/  MUFU.TANH R59, R59 ;  /* 0x0000003b003b7308 */ /* 0x000e620000002400 */
[----:B------:R-:W-:Y:S02]  /*a9a0*/  ISETP.GE.AND P5, PT, R2, R15, PT ;  /* 0x0000000f0200720c */ /* 0x000fe40003fa6270 */
[----:B------:R-:W-:Y:S02]  /*a9b0*/  FSEL R25, R214, -INF , !P3 ;  /* 0xff800000d6197808 */ /* 0x000fe40005800000 */
[----:B------:R-:W-:-:S02]  /*a9c0*/  FSEL R106, R190, -INF , !P6 ;  /* 0xff800000be6a7808 */ /* 0x000fc40007000000 */
[----:B------:R-:W-:Y:S01]  /*a9d0*/  FSEL R63, R204, -INF , !P4 ;  /* 0xff800000cc3f7808 */ /* 0x000fe20006000000 */
[----:B------:R-:W1:Y:S01]  /*a9e0*/  MUFU.TANH R20, R20 ;  /* 0x0000001400147308 */ /* 0x000e620000002400 */
[----:B------:R-:W-:Y:S02]  /*a9f0*/  FSEL R105, R189, -INF , !P1 ;  /* 0xff800000bd697808 */ /* 0x000fe40004800000 */
[----:B------:R-:W-:Y:S02]  /*aa00*/  FSEL R197, R180, -INF , !P5 ;  /* 0xff800000b4c57808 */ /* 0x000fe40006800000 */
[----:B------:R-:W-:Y:S02]  /*aa10*/  FSEL R29, R178, -INF , !P2 ;  /* 0xff800000b21d7808 */ /* 0x000fe40005000000 */
[C---:B------:R-:W-:Y:S01]  /*aa20*/  ISETP.GE.AND P3, PT, R4.reuse, R17, PT ;  /* 0x000000110400720c */ /* 0x040fe20003f66270 */
[----:B------:R-:W1:Y:S01]  /*aa30*/  MUFU.TANH R44, R44 ;  /* 0x0000002c002c7308 */ /* 0x000e620000002400 */
[----:B------:R-:W-:-:S02]  /*aa40*/  ISETP.GE.AND P6, PT, R4, R16, PT ;  /* 0x000000100400720c */ /* 0x000fc40003fc6270 */
[C---:B------:R-:W-:Y:S02]  /*aa50*/  ISETP.GE.AND P4, PT, R3.reuse, R15, PT ;  /* 0x0000000f0300720c */ /* 0x040fe40003f86270 */
[-C--:B------:R-:W-:Y:S02]  /*aa60*/  ISETP.GE.AND P1, PT, R3, R17.reuse, PT ;  /* 0x000000110300720c */ /* 0x080fe40003f26270 */
[C---:B------:R-:W-:Y:S01]  /*aa70*/  ISETP.GE.AND P5, PT, R2.reuse, R17, PT ;  /* 0x000000110200720c */ /* 0x040fe20003fa6270 */
[----:B------:R-:W1:Y:S01]  /*aa80*/  MUFU.TANH R8, R8 ;  /* 0x0000000800087308 */ /* 0x000e620000002400 */
[----:B------:R-:W-:Y:S02]  /*aa90*/  ISETP.GE.AND P2, PT, R2, R16, PT ;  /* 0x000000100200720c */ /* 0x000fe40003f46270 */
[C---:B------:R-:W-:Y:S02]  /*aaa0*/  IADD3 R2, R0.reuse, 0x20, RZ ;  /* 0x0000002000027810 */ /* 0x040fe40007ffe0ff */
[----:B------:R-:W-:-:S02]  /*aab0*/  IADD3 R4, R0, 0x21, RZ ;  /* 0x0000002100047810 */ /* 0x000fc40007ffe0ff */
[----:B------:R-:W-:Y:S01]  /*aac0*/  FSEL R196, R181, -INF , !P4 ;  /* 0xff800000b5c47808 */ /* 0x000fe20006000000 */
[----:B------:R-:W1:Y:S01]  /*aad0*/  MUFU.TANH R7, R7 ;  /* 0x0000000700077308 */ /* 0x000e620000002400 */
[----:B------:R-:W-:Y:S02]  /*aae0*/  FSEL R28, R182, -INF , !P3 ;  /* 0xff800000b61c7808 */ /* 0x000fe40005800000 */
[----:B------:R-:W-:Y:S02]  /*aaf0*/  FSEL R30, R179, -INF , !P1 ;  /* 0xff800000b31e7808 */ /* 0x000fe40004800000 */
[----:B------:R-:W-:Y:S02]  /*ab00*/  FSEL R31, R177, -INF , !P5 ;  /* 0xff800000b11f7808 */ /* 0x000fe40006800000 */
[----:B------:R-:W-:Y:S01]  /*ab10*/  FSEL R34, R176, -INF , !P0 ;  /* 0xff800000b0227808 */ /* 0x000fe20004000000 */
[----:B------:R-:W1:Y:S01]  /*ab20*/  MUFU.TANH R5, R5 ;  /* 0x0000000500057308 */ /* 0x000e620000002400 */
[----:B------:R-:W-:Y:S01]  /*ab30*/  FSEL R11, R111, -INF , !P6 ;  /* 0xff8000006f0b7808 */ /* 0x000fe20007000000 */
[----:B------:R-:W-:Y:S01]  /*ab40*/  BAR.SYNC.DEFER_BLOCKING 0x0 ;  /* 0x0000000000007b1d */ /* 0x000fe20000010000 */
[----:B------:R-:W-:-:S02]  /*ab50*/  ISETP.GE.AND P4, PT, R3, R16, PT ;  /* 0x000000100300720c */ /* 0x000fc40003f86270 */
[C---:B------:R-:W-:Y:S02]  /*ab60*/  ISETP.GE.AND P3, PT, R2.reuse, R14, PT ;  /* 0x0000000e0200720c */ /* 0x040fe40003f66270 */
[C---:B------:R-:W-:Y:S02]  /*ab70*/  ISETP.GE.AND P1, PT, R2.reuse, R15, PT ;  /* 0x0000000f0200720c */ /* 0x040fe40003f26270 */
[C---:B------:R-:W-:Y:S02]  /*ab80*/  ISETP.GE.AND P5, PT, R2.reuse, R17, PT ;  /* 0x000000110200720c */ /* 0x040fe40003fa6270 */
[----:B------:R-:W-:Y:S02]  /*ab90*/  ISETP.GE.AND P0, PT, R2, R16, PT ;  /* 0x000000100200720c */ /* 0x000fe40003f06270 */
[----:B------:R-:W-:Y:S02]  /*aba0*/  ISETP.GE.AND P6, PT, R4, R14, PT ;  /* 0x0000000e0400720c */ /* 0x000fe40003fc6270 */
[----:B------:R-:W-:-:S02]  /*abb0*/  IADD3 R2, R0, 0x29, RZ ;  /* 0x0000002900027810 */ /* 0x000fc40007ffe0ff */
        /* <DEDUP_REMOVED lines=11> */
[----:B------:R-:W-:-:S02]  /*ac70*/  FSEL R53, R109, -INF , !P2 ;  /* 0xff8000006d357808 */ /* 0x000fc40005000000 */
[----:B------:R-:W-:Y:S02]  /*ac80*/  FSEL R208, R208, -INF , !P3 ;  /* 0xff800000d0d07808 */ /* 0x000fe40005800000 */
[----:B------:R-:W-:Y:S02]  /*ac90*/  FSEL R210, R210, -INF , !P1 ;  /* 0xff800000d2d27808 */ /* 0x000fe40004800000 */
[----:B------:R-:W-:Y:S02]  /*aca0*/  FSEL R212, R108, -INF , !P6 ;  /* 0xff8000006cd47808 */ /* 0x000fe40007000000 */
[----:B------:R-:W-:Y:S02]  /*acb0*/  FSEL R213, R104, -INF , !P4 ;  /* 0xff80000068d57808 */ /* 0x000fe40006000000 */
[----:B------:R-:W-:Y:S02]  /*acc0*/  FSEL R198, R198, -INF , !P5 ;  /* 0xff800000c6c67808 */ /* 0x000fe40006800000 */
[----:B------:R-:W-:-:S02]  /*acd0*/  ISETP.GE.AND P2, PT, R4, R17, PT ;  /* 0x000000110400720c */ /* 0x000fc40003f46270 */
[-C--:B------:R-:W-:Y:S02]  /*ace0*/  ISETP.GE.AND P3, PT, R4, R16.reuse, PT ;  /* 0x000000100400720c */ /* 0x080fe40003f66270 */
[CC--:B------:R-:W-:Y:S02]  /*acf0*/  ISETP.GE.AND P1, PT, R3.reuse, R17.reuse, PT ;  /* 0x000000110300720c */ /* 0x0c0fe40003f26270 */
[-C--:B------:R-:W-:Y:S02]  /*ad00*/  ISETP.GE.AND P6, PT, R3, R16.reuse, PT ;  /* 0x000000100300720c */ /* 0x080fe40003fc6270 */
[C---:B------:R-:W-:Y:S02]  /*ad10*/  ISETP.GE.AND P4, PT, R2.reuse, R17, PT ;  /* 0x000000110200720c */ /* 0x040fe40003f86270 */
[----:B------:R-:W-:Y:S02]  /*ad20*/  ISETP.GE.AND P5, PT, R2, R16, PT ;  /* 0x000000100200720c */ /* 0x000fe40003fa6270 */
[----:B------:R-:W-:-:S02]  /*ad30*/  IADD3 R4, R0, 0x30, RZ ;  /* 0x0000003000047810 */ /* 0x000fc40007ffe0ff */
[C---:B------:R-:W-:Y:S02]  /*ad40*/  IADD3 R3, R0.reuse, 0x31, RZ ;  /* 0x0000003100037810 */ /* 0x040fe40007ffe0ff */
[C---:B------:R-:W-:Y:S02]  /*ad50*/  IADD3 R2, R0.reuse, 0x38, RZ ;  /* 0x0000003800027810 */ /* 0x040fe40007ffe0ff */
[----:B------:R-:W-:Y:S02]  /*ad60*/  IADD3 R0, R0, 0x39, RZ ;  /* 0x0000003900007810 */ /* 0x000fe40007ffe0ff */
[----:B------:R-:W-:Y:S02]  /*ad70*/  FSEL R202, R66, -INF , !P0 ;  /* 0xff80000042ca7808 */ /* 0x000fe40004000000 */
[----:B------:R-:W-:Y:S02]  /*ad80*/  FSEL R204, R67, -INF , !P3 ;  /* 0xff80000043cc7808 */ /* 0x000fe40005800000 */
[----:B------:R-:W-:-:S02]  /*ad90*/  ISETP.GE.AND P0, PT, R0, R14, PT ;  /* 0x0000000e0000720c */ /* 0x000fc40003f06270 */
[----:B------:R-:W-:Y:S02]  /*ada0*/  ISETP.GE.AND P3, PT, R4, R15, PT ;  /* 0x0000000f0400720c */ /* 0x000fe40003f66270 */
[----:B------:R-:W-:Y:S02]  /*adb0*/  FSEL R200, R65, -INF , !P1 ;  /* 0xff80000041c87808 */ /* 0x000fe40004800000 */
[----:B------:R-:W-:Y:S02]  /*adc0*/  FSEL R203, R49, -INF , !P6 ;  /* 0xff80000031cb7808 */ /* 0x000fe40007000000 */
[----:B----4-:R-:W-:Y:S02]  /*add0*/  FSEL R236, R57, -INF , !P0 ;  /* 0xff80000039ec7808 */ /* 0x010fe40004000000 */
[----:B------:R-:W-:Y:S02]  /*ade0*/  FSEL R235, R26, -INF , !P3 ;  /* 0xff8000001aeb7808 */ /* 0x000fe40005800000 */
[----:B------:R-:W-:-:S02]  /*adf0*/  ISETP.GE.AND P1, PT, R3, R14, PT ;  /* 0x0000000e0300720c */ /* 0x000fc40003f26270 */
[----:B------:R-:W-:Y:S02]  /*ae00*/  FSEL R201, R64, -INF , !P4 ;  /* 0xff80000040c97808 */ /* 0x000fe40006000000 */
[C---:B------:R-:W-:Y:S02]  /*ae10*/  ISETP.GE.AND P6, PT, R3.reuse, R15, PT ;  /* 0x0000000f0300720c */ /* 0x040fe40003fc6270 */
[C---:B------:R-:W-:Y:S02]  /*ae20*/  ISETP.GE.AND P0, PT, R3.reuse, R17, PT ;  /* 0x000000110300720c */ /* 0x040fe40003f06270 */
[----:B------:R-:W-:Y:S01]  /*ae30*/  ISETP.GE.AND P3, PT, R3, R16, PT ;  /* 0x000000100300720c */ /* 0x000fe20003f66270 */
[----:B------:R-:W-:Y:S01]  /*ae40*/  FMUL.FTZ R3, R47, c[0x0][0x2ec] ;  /* 0x0000bb002f037a20 */ /* 0x000fe20000410000 */
[----:B------:R-:W-:Y:S02]  /*ae50*/  ISETP.GE.AND P4, PT, R2, R14, PT ;  /* 0x0000000e0200720c */ /* 0x000fe40003f86270 */
[----:B------:R-:W-:-:S02]  /*ae60*/  FSEL R199, R199, -INF , !P2 ;  /* 0xff800000c7c77808 */ /* 0x000fc40005000000 */
[----:B------:R-:W-:Y:S01]  /*ae70*/  FSEL R230, R35, -INF , !P1 ;  /* 0xff80000023e67808 */ /* 0x000fe20004800000 */
[----:B------:R-:W-:Y:S01]  /*ae80*/  MUFU.TANH R3, R3 ;  /* 0x0000000300037308 */ /* 0x000fe20000002400 */
[----:B-1----:R-:W-:Y:S02]  /*ae90*/  FSEL R237, R56, -INF , !P4 ;  /* 0xff80000038ed7808 */ /* 0x002fe40006000000 */
[C---:B------:R-:W-:Y:S02]  /*aea0*/  ISETP.GE.AND P2, PT, R4.reuse, R14, PT ;  /* 0x0000000e0400720c */ /* 0x040fe40003f46270 */
[C---:B------:R-:W-:Y:S02]  /*aeb0*/  ISETP.GE.AND P1, PT, R4.reuse, R17, PT ;  /* 0x000000110400720c */ /* 0x040fe40003f26270 */
[----:B------:R-:W-:Y:S02]  /*aec0*/  ISETP.GE.AND P4, PT, R4, R16, PT ;  /* 0x000000100400720c */ /* 0x000fe40003f86270 */
[----:B------:R-:W1:Y:S01]  /*aed0*/  MUFU.TANH R4, R46 ;  /* 0x0000002e00047308 */ /* 0x000e620000002400 */
[----:B---3--:R-:W-:-:S02]  /*aee0*/  FSEL R215, R21, -INF , !P0 ;  /* 0xff80000015d77808 */ /* 0x008fc40004000000 */
[----:B------:R-:W-:Y:S02]  /*aef0*/  ISETP.NE.AND P0, PT, R251, 0x3, PT ;  /* 0x00000003fb00780c */ /* 0x000fe40003f05270 */
[----:B------:R-:W-:Y:S02]  /*af00*/  FSEL R205, R48, -INF , !P5 ;  /* 0xff80000030cd7808 */ /* 0x000fe40006800000 */
[----:B------:R-:W-:Y:S02]  /*af10*/  FSEL R231, R39, -INF , !P2 ;  /* 0xff80000027e77808 */ /* 0x000fe40005000000 */
[-C--:B------:R-:W-:Y:S02]  /*af20*/  ISETP.GE.AND P5, PT, R2, R15.reuse, PT ;  /* 0x0000000f0200720c */ /* 0x080fe40003fa6270 */
[----:B------:R-:W-:Y:S02]  /*af30*/  ISETP.GE.AND P2, PT, R0, R15, PT ;  /* 0x0000000f0000720c */ /* 0x000fe40003f46270 */
[----:B--2---:R-:W-:-:S02]  /*af40*/  FSEL R232, R27, -INF , !P6 ;  /* 0xff8000001be87808 */ /* 0x004fc40007000000 */
[----:B-----5:R-:W-:Y:S02]  /*af50*/  FSEL R234, R58, -INF , !P5 ;  /* 0xff8000003aea7808 */ /* 0x020fe40006800000 */
[----:B------:R-:W-:Y:S02]  /*af60*/  FSEL R233, R59, -INF , !P2 ;  /* 0xff8000003be97808 */ /* 0x000fe40005000000 */
[----:B------:R-:W-:Y:S02]  /*af70*/  FSEL R214, R20, -INF , !P1 ;  /* 0xff80000014d67808 */ /* 0x000fe40004800000 */
        /* <DEDUP_REMOVED lines=8> */
[----:B-1----:R-:W-:-:S02]  /*b000*/  FSEL R219, R4, -INF , !P2 ;  /* 0xff80000004db7808 */ /* 0x002fc40005000000 */
        /* <DEDUP_REMOVED lines=26> */
.L_x_372:
        /* <DEDUP_REMOVED lines=65> */
[----:B------:R-:W-:-:S04]  /*b5c0*/  FMNMX.FTZ R2, R212, R2, !PT ;  /* 0x00000002d4027209 */ /* 0x000fc80007810000 */
[----:B------:R-:W-:Y:S02]  /*b5d0*/  FMNMX.FTZ R2, R213, R2, !PT ;  /* 0x00000002d5027209 */ /* 0x000fe40007810000 */
[----:B-1----:R-:W-:Y:S02]  /*b5e0*/  FMNMX.FTZ R0, R0, R4, !PT ;  /* 0x0000000400007209 */ /* 0x002fe40007810000 */
[----:B------:R-:W-:Y:S02]  /*b5f0*/  FMNMX.FTZ R4, R231, R3, !PT ;  /* 0x00000003e7047209 */ /* 0x000fe40007810000 */
[----:B------:R-:W-:Y:S01]  /*b600*/  FMNMX.FTZ R102, R102, R5, !PT ;  /* 0x0000000566667209 */ /* 0x000fe20007810000 */
[----:B------:R-:W1:Y:S01]  /*b610*/  SHFL.BFLY PT, R8, R0, 0x1, 0x1f ;  /* 0x0c201f0000087f89 */ /* 0x000e6200000e0000 */
[----:B------:R-:W-:Y:S02]  /*b620*/  FMNMX.FTZ R4, R230, R4, !PT ;  /* 0x00000004e6047209 */ /* 0x000fe40007810000 */
[----:B------:R-:W-:Y:S01]  /*b630*/  FMNMX.FTZ R3, R235, R2, !PT ;  /* 0x00000002eb037209 */ /* 0x000fe20007810000 */
[C---:B------:R-:W-:Y:S01]  /*b640*/  FMUL.FTZ R2, R102.reuse, c[0x0][0x23c] ;  /* 0x00008f0066027a20 */ /* 0x040fe20000410000 */
[----:B------:R-:W-:-:S02]  /*b650*/  FSETP.NEU.FTZ.AND P1, PT, R102, -INF , PT ;  /* 0xff8000006600780b */ /* 0x000fc40003f3d000 */
[----:B------:R-:W-:Y:S02]  /*b660*/  FMNMX.FTZ R4, R237, R4, !PT ;  /* 0x00000004ed047209 */ /* 0x000fe40007810000 */
[----:B------:R-:W-:Y:S02]  /*b670*/  FMNMX.FTZ R3, R232, R3, !PT ;  /* 0x00000003e8037209 */ /* 0x000fe40007810000 */
[----:B------:R-:W-:Y:S02]  /*b680*/  FSEL R2, R2, RZ, P1 ;  /* 0x000000ff02027208 */ /* 0x000fe40000800000 */
[----:B------:R-:W-:Y:S02]  /*b690*/  FMNMX.FTZ R4, R236, R4, !PT ;  /* 0x00000004ec047209 */ /* 0x000fe40007810000 */
[----:B------:R-:W-:Y:S01]  /*b6a0*/  FMNMX.FTZ R5, R234, R3, !PT ;  /* 0x00000003ea057209 */ /* 0x000fe20007810000 */
[--C-:B------:R-:W-:Y:S02]  /*b6b0*/  FFMA.FTZ R3, R6, c[0x0][0x23c], -R2.reuse ;  /* 0x00008f0006037a23 */ /* 0x100fe40000010802 */
[----:B------:R-:W1:Y:S01]  /*b6c0*/  SHFL.BFLY PT, R7, R4, 0x2, 0x1f ;  /* 0x0c401f0004077f89 */ /* 0x000e6200000e0000 */
[----:B------:R-:W-:Y:S01]  /*b6d0*/  FFMA.FTZ R6, R12, c[0x0][0x23c], -R2 ;  /* 0x00008f000c067a23 */ /* 0x000fe20000010802 */
[----:B------:R1:W-:Y:S01]  /*b6e0*/  MUFU.EX2 R56, R3 ;  /* 0x0000000300387308 */ /* 0x0003e20000000800 */
[----:B------:R-:W-:-:S07]  /*b6f0*/  FMNMX.FTZ R5, R233, R5, !PT ;  /* 0x00000005e9057209 */ /* 0x000fce0007810000 */
[----:B------:R1:W1:Y:S02]  /*b700*/  MUFU.EX2 R243, R6 ;  /* 0x0000000600f37308 */ /* 0x0002640000000800 */
[----:B-1----:R-:W-:Y:S01]  /*b710*/  FMNMX.FTZ R3, R0, R8, !PT ;  /* 0x0000000800037209 */ /* 0x002fe20007810000 */
[----:B------:R-:W-:-:S03]  /*b720*/  FFMA.FTZ R0, R18, c[0x0][0x23c], -R2 ;  /* 0x00008f0012007a23 */ /* 0x000fc60000010802 */
[C---:B------:R-:W-:Y:S01]  /*b730*/  FSETP.NEU.FTZ.AND P0, PT, R3.reuse, -INF , PT ;  /* 0xff8000000300780b */ /* 0x040fe20003f1d000 */
[----:B------:R-:W-:Y:S01]  /*b740*/  FMUL.FTZ R12, R3, c[0x0][0x23c] ;  /* 0x00008f00030c7a20 */ /* 0x000fe20000410000 */
[----:B------:R1:W-:Y:S01]  /*b750*/  MUFU.EX2 R244, R0 ;  /* 0x0000000000f47308 */ /* 0x0003e20000000800 */
[----:B------:R-:W1:Y:S03]  /*b760*/  SHFL.BFLY PT, R6, R5, 0x2, 0x1f ;  /* 0x0c401f0005067f89 */ /* 0x000e6600000e0000 */
[----:B------:R-:W-:Y:S01]  /*b770*/  FSEL R12, R12, RZ, P0 ;  /* 0x000000ff0c0c7208 */ /* 0x000fe20000000000 */
[----:B-1----:R-:W-:-:S04]  /*b780*/  FFMA.FTZ R0, R32, c[0x0][0x23c], -R2 ;  /* 0x00008f0020007a23 */ /* 0x002fc80000010802 */
[----:B------:R1:W-:Y:S02]  /*b790*/  MUFU.EX2 R67, R0 ;  /* 0x0000000000437308 */ /* 0x0003e40000000800 */
[----:B-1----:R-:W-:-:S06]  /*b7a0*/  FFMA.FTZ R0, R13, c[0x0][0x23c], -R12 ;  /* 0x00008f000d007a23 */ /* 0x002fcc000001080c */
[----:B------:R1:W-:Y:S02]  /*b7b0*/  MUFU.EX2 R55, R0 ;  /* 0x0000000000377308 */ /* 0x0003e40000000800 */
[----:B-1----:R-:W-:Y:S01]  /*b7c0*/  FMNMX.FTZ R0, R4, R7, !PT ;  /* 0x0000000704007209 */ /* 0x002fe20007810000 */
[--C-:B------:R-:W-:Y:S02]  /*b7d0*/  FFMA.FTZ R4, R19, c[0x0][0x23c], -R12.reuse ;  /* 0x00008f0013047a23 */ /* 0x100fe4000001080c */
[----:B------:R-:W-:Y:S03]  /*b7e0*/  LDSM.16.MT88.4 R16, [R220+0x9000] ;  /* 0x00900000dc10783b */ /* 0x000fe60000004200 */
[----:B------:R1:W-:Y:S01]  /*b7f0*/  MUFU.EX2 R35, R4 ;  /* 0x0000000400237308 */ /* 0x0003e20000000800 */
[----:B------:R-:W1:Y:S02]  /*b800*/  SHFL.BFLY PT, R9, R0, 0x1, 0x1f ;  /* 0x0c201f0000097f89 */ /* 0x000e6400000e0000 */
[----:B-1----:R-:W-:Y:S01]  /*b810*/  FMNMX.FTZ R4, R5, R6, !PT ;  /* 0x0000000605047209 */ /* 0x002fe20007810000 */
[----:B------:R-:W-:Y:S01]  /*b820*/  FFMA.FTZ R5, R24, c[0x0][0x23c], -R12 ;  /* 0x00008f0018057a23 */ /* 0x000fe2000001080c */
[----:B------:R-:W-:-:S03]  /*b830*/  FSEL R6, R102, RZ, P1 ;  /* 0x000000ff66067208 */ /* 0x000fc60000800000 */
[----:B------:R-:W1:Y:S01]  /*b840*/  SHFL.BFLY PT, R8, R4, 0x1, 0x1f ;  /* 0x0c201f0004087f89 */ /* 0x000e6200000e0000 */
[----:B------:R1:W-:Y:S01]  /*b850*/  MUFU.EX2 R242, R5 ;  /* 0x0000000500f27308 */ /* 0x0003e20000000800 */
[----:B------:R-:W-:Y:S01]  /*b860*/  FADD.FTZ R7, R248, -R6 ;  /* 0x80000006f8077221 */ /* 0x000fe20000010000 */
[----:B------:R-:W-:Y:S02]  /*b870*/  FSEL R6, R3, RZ, P0 ;  /* 0x000000ff03067208 */ /* 0x000fe40000000000 */
[----:B------:R-:W-:Y:S01]  /*b880*/  FMNMX.FTZ R104, R0, R9, !PT ;  /* 0x0000000900687209 */ /* 0x000fe20007810000 */
[----:B------:R-:W-:-:S03]  /*b890*/  FMUL.FTZ R7, R7, c[0x0][0x23c] ;  /* 0x00008f0007077a20 */ /* 0x000fc60000410000 */
[C---:B------:R-:W-:Y:S01]  /*b8a0*/  FSETP.NEU.FTZ.AND P1, PT, R104.reuse, -INF , PT ;  /* 0xff8000006800780b */ /* 0x040fe20003f3d000 */
[----:B------:R-:W-:Y:S01]  /*b8b0*/  FMUL.FTZ R0, R104, c[0x0][0x23c] ;  /* 0x00008f0068007a20 */ /* 0x000fe20000410000 */
[----:B------:R-:W1:Y:S04]  /*b8c0*/  MUFU.EX2 R62, R7 ;  /* 0x00000007003e7308 */ /* 0x000e680000000800 */
[----:B------:R-:W-:Y:S01]  /*b8d0*/  FSEL R14, R0, RZ, P1 ;  /* 0x000000ff000e7208 */ /* 0x000fe20000800000 */
[----:B-1----:R-:W-:Y:S02]  /*b8e0*/  FFMA.FTZ R5, R25, c[0x0][0x23c], -R12 ;  /* 0x00008f0019057a23 */ /* 0x002fe4000001080c */
[----:B------:R-:W1:Y:S02]  /*b8f0*/  LDSM.16.MT88.4 R24, [R220+0xa000] ;  /* 0x00a00000dc18783b */ /* 0x000e640000004200 */
[--C-:B------:R-:W-:Y:S01]  /*b900*/  FFMA.FTZ R0, R33, c[0x0][0x23c], -R14.reuse ;  /* 0x00008f0021007a23 */ /* 0x100fe2000001080e */
[----:B------:R2:W2:Y:S01]  /*b910*/  MUFU.EX2 R241, R5 ;  /* 0x0000000500f17308 */ /* 0x0004a20000000800 */
[--C-:B------:R-:W-:Y:S01]  /*b920*/  FFMA.FTZ R9, R36, c[0x0][0x23c], -R14.reuse ;  /* 0x00008f0024097a23 */ /* 0x100fe2000001080e */
[----:B------:R-:W-:Y:S01]  /*b930*/  FMNMX.FTZ R103, R4, R8, !PT ;  /* 0x0000000804677209 */ /* 0x000fe20007810000 */
[----:B------:R-:W-:Y:S01]  /*b940*/  FFMA.FTZ R8, R37, c[0x0][0x23c], -R14 ;  /* 0x00008f0025087a23 */ /* 0x000fe2000001080e */
[----:B------:R-:W-:Y:S01]  /*b950*/  F2FP.PACK_AB R4, R243, R56 ;  /* 0x00000038f304723e */ /* 0x000fe200000000ff */
[----:B------:R-:W-:Y:S01]  /*b960*/  FMUL.FTZ R120, R120, R62 ;  /* 0x0000003e78787220 */ /* 0x000fe20000410000 */
[----:B------:R-:W-:-:S02]  /*b970*/  FSETP.NEU.FTZ.AND P0, PT, R103, -INF , PT ;  /* 0xff8000006700780b */ /* 0x000fc40003f1d000 */
[----:B------:R3:W-:Y:S01]  /*b980*/  MUFU.EX2 R59, R0 ;  /* 0x00000000003b7308 */ /* 0x0007e20000000800 */
[-C--:B------:R-:W-:Y:S02]  /*b990*/  FMUL.FTZ R121, R121, R62.reuse ;  /* 0x0000003e79797220 */ /* 0x080fe40000410000 */
[-C--:B------:R-:W-:Y:S02]  /*b9a0*/  FMUL.FTZ R152, R152, R62.reuse ;  /* 0x0000003e98987220 */ /* 0x080fe40000410000 */
[-C--:B------:R-:W-:Y:S02]  /*b9b0*/  FMUL.FTZ R153, R153, R62.reuse ;  /* 0x0000003e99997220 */ /* 0x080fe40000410000 */
[----:B------:R-:W-:Y:S01]  /*b9c0*/  FMUL.FTZ R92, R92, R62 ;  /* 0x0000003e5c5c7220 */ /* 0x000fe20000410000 */
[----:B------:R4:W-:Y:S01]  /*b9d0*/  MUFU.EX2 R239, R9 ;  /* 0x0000000900ef7308 */ /* 0x0009e20000000800 */
[----:B--2---:R-:W-:Y:S01]  /*b9e0*/  FADD.FTZ R5, R227, -R6 ;  /* 0x80000006e3057221 */ /* 0x004fe20000010000 */
[----:B------:R-:W-:Y:S01]  /*b9f0*/  F2FP.PACK_AB R6, R67, R244 ;  /* 0x000000f44306723e */ /* 0x000fe200000000ff */
[----:B------:R-:W-:Y:S01]  /*ba00*/  FMUL.FTZ R93, R93, R62 ;  /* 0x0000003e5d5d7220 */ /* 0x000fe20000410000 */
[----:B------:R-:W-:Y:S01]  /*ba10*/  F2FP.PACK_AB R7, R241, R242 ;  /* 0x000000f2f107723e */ /* 0x000fe200000000ff */
[----:B------:R-:W-:-:S02]  /*ba20*/  FMUL.FTZ R5, R5, c[0x0][0x23c] ;  /* 0x00008f0005057a20 */ /* 0x000fc40000410000 */
[-C--:B------:R-:W-:Y:S01]  /*ba30*/  FMUL.FTZ R112, R112, R62.reuse ;  /* 0x0000003e70707220 */ /* 0x080fe20000410000 */
[----:B------:R2:W-:Y:S01]  /*ba40*/  MUFU.EX2 R240, R8 ;  /* 0x0000000800f07308 */ /* 0x0005e20000000800 */
[----:B---3--:R-:W-:Y:S02]  /*ba50*/  FMUL.FTZ R0, R103, c[0x0][0x23c] ;  /* 0x00008f0067007a20 */ /* 0x008fe40000410000 */
[-C--:B------:R-:W-:Y:S02]  /*ba60*/  FMUL.FTZ R113, R113, R62.reuse ;  /* 0x0000003e71717220 */ /* 0x080fe40000410000 */
[-C--:B------:R-:W-:Y:S01]  /*ba70*/  FMUL.FTZ R164, R164, R62.reuse ;  /* 0x0000003ea4a47220 */ /* 0x080fe20000410000 */
[----:B------:R-:W-:Y:S01]  /*ba80*/  FSEL R13, R0, RZ, P0 ;  /* 0x000000ff000d7208 */ /* 0x000fe20000000000 */
[----:B------:R-:W-:Y:S01]  /*ba90*/  FFMA.FTZ R0, R38, c[0x0][0x23c], -R14 ;  /* 0x00008f0026007a23 */ /* 0x000fe2000001080e */
[----:B------:R3:W1:Y:S01]  /*baa0*/  MUFU.EX2 R61, R5 ;  /* 0x00000005003d7308 */ /* 0x0006620000000800 */
[----:B------:R-:W5:Y:S01]  /*bab0*/  LDSM.16.MT88.4 R36, [R222+0xb000] ;  /* 0x00b00000de24783b */ /* 0x000f620000004200 */
[----:B------:R-:W-:-:S02]  /*bac0*/  FMUL.FTZ R165, R165, R62 ;  /* 0x0000003ea5a57220 */ /* 0x000fc40000410000 */
[--C-:B----4-:R-:W-:Y:S02]  /*bad0*/  FFMA.FTZ R9, R40, c[0x0][0x23c], -R13.reuse ;  /* 0x00008f0028097a23 */ /* 0x110fe4000001080d */
[-C--:B------:R-:W-:Y:S02]  /*bae0*/  FMUL.FTZ R168, R168, R62.reuse ;  /* 0x0000003ea8a87220 */ /* 0x080fe40000410000 */
[----:B------:R4:W-:Y:S01]  /*baf0*/  MUFU.EX2 R238, R0 ;  /* 0x0000000000ee7308 */ /* 0x0009e20000000800 */
[----:B--2---:R-:W-:Y:S02]  /*bb00*/  FFMA.FTZ R8, R41, c[0x0][0x23c], -R13 ;  /* 0x00008f0029087a23 */ /* 0x004fe4000001080d */
[-C--:B------:R-:W-:Y:S02]  /*bb10*/  FMUL.FTZ R169, R169, R62.reuse ;  /* 0x0000003ea9a97220 */ /* 0x080fe40000410000 */
[-C--:B------:R-:W-:Y:S02]  /*bb20*/  FMUL.FTZ R132, R132, R62.reuse ;  /* 0x0000003e84847220 */ /* 0x080fe40000410000 */
[----:B------:R-:W-:Y:S01]  /*bb30*/  FMUL.FTZ R133, R133, R62 ;  /* 0x0000003e85857220 */ /* 0x000fe20000410000 */
[----:B------:R2:W-:Y:S01]  /*bb40*/  MUFU.EX2 R54, R9 ;  /* 0x0000000900367308 */ /* 0x0005e20000000800 */
[----:B---3--:R-:W-:Y:S01]  /*bb50*/  F2FP.PACK_AB R5, R35, R55 ;  /* 0x000000372305723e */ /* 0x008fe200000000ff */
[----:B-1----:R-:W-:-:S02]  /*bb60*/  FMUL.FTZ R122, R122, R61 ;  /* 0x0000003d7a7a7220 */ /* 0x002fc40000410000 */
[-C--:B------:R-:W-:Y:S02]  /*bb70*/  FMUL.FTZ R123, R123, R61.reuse ;  /* 0x0000003d7b7b7220 */ /* 0x080fe40000410000 */
[-C--:B------:R-:W-:Y:S01]  /*bb80*/  FMUL.FTZ R154, R154, R61.reuse ;  /* 0x0000003d9a9a7220 */ /* 0x080fe20000410000 */
[----:B----4-:R-:W-:Y:S01]  /*bb90*/  FSEL R0, R104, RZ, P1 ;  /* 0x000000ff68007208 */ /* 0x010fe20000800000 */
[----:B------:R1:W3:Y:S01]  /*bba0*/  MUFU.EX2 R246, R8 ;  /* 0x0000000800f67308 */ /* 0x0002e20000000800 */
[-C--:B------:R-:W-:Y:S02]  /*bbb0*/  FMUL.FTZ R155, R155, R61.reuse ;  /* 0x0000003d9b9b7220 */ /* 0x080fe40000410000 */
[C---:B------:R-:W-:Y:S01]  /*bbc0*/  HMMA.16816.F32 R188, R4.reuse, R18, R120 ;  /* 0x0000001204bc723c */ /* 0x040fe20000001878 */
[-C--:B------:R-:W-:Y:S02]  /*bbd0*/  FMUL.FTZ R94, R94, R61.reuse ;  /* 0x0000003d5e5e7220 */ /* 0x080fe40000410000 */
[----:B------:R-:W-:Y:S01]  /*bbe0*/  FADD.FTZ R10, R249, -R0 ;  /* 0x80000000f90a7221 */ /* 0x000fe20000010000 */
[----:B------:R-:W-:Y:S01]  /*bbf0*/  FSEL R0, R103, RZ, P0 ;  /* 0x000000ff67007208 */ /* 0x000fe20000000000 */
[----:B--2---:R-:W-:Y:S01]  /*bc00*/  FFMA.FTZ R9, R43, c[0x0][0x23c], -R13 ;  /* 0x00008f002b097a23 */ /* 0x004fe2000001080d */
[----:B------:R-:W-:Y:S01]  /*bc10*/  ISETP.GE.AND P0, PT, R251, 0x4, PT ;  /* 0x00000004fb00780c */ /* 0x000fe20003f06270 */
[----:B------:R-:W-:Y:S01]  /*bc20*/  FMUL.FTZ R10, R10, c[0x0][0x23c] ;  /* 0x00008f000a0a7a20 */ /* 0x000fe20000410000 */
[----:B------:R-:W-:Y:S01]  /*bc30*/  HMMA.16816.F32 R120, R4, R26, R152 ;  /* 0x0000001a0478723c */ /* 0x000fe20000001898 */
[----:B------:R-:W-:Y:S01]  /*bc40*/  FADD.FTZ R0, R250, -R0 ;  /* 0x80000000fa007221 */ /* 0x000fe20000010000 */
[----:B------:R-:W2:Y:S01]  /*bc50*/  MUFU.EX2 R245, R9 ;  /* 0x0000000900f57308 */ /* 0x000ea20000000800 */
[----:B------:R-:W-:-:S02]  /*bc60*/  FMUL.FTZ R95, R95, R61 ;  /* 0x0000003d5f5f7220 */ /* 0x000fc40000410000 */
[----:B------:R-:W-:Y:S02]  /*bc70*/  FMUL.FTZ R0, R0, c[0x0][0x23c] ;  /* 0x00008f0000007a20 */ /* 0x000fe40000410000 */
[----:B-1----:R-:W-:Y:S02]  /*bc80*/  FFMA.FTZ R8, R42, c[0x0][0x23c], -R13 ;  /* 0x00008f002a087a23 */ /* 0x002fe4000001080d */
[-C--:B------:R-:W-:Y:S01]  /*bc90*/  FMUL.FTZ R114, R114, R61.reuse ;  /* 0x0000003d72727220 */ /* 0x080fe20000410000 */
[----:B------:R-:W1:Y:S01]  /*bca0*/  MUFU.EX2 R60, R10 ;  /* 0x0000000a003c7308 */ /* 0x000e620000000800 */
[-C--:B------:R-:W-:Y:S01]  /*bcb0*/  FMUL.FTZ R115, R115, R61.reuse ;  /* 0x0000003d73737220 */ /* 0x080fe20000410000 */
[----:B-----5:R-:W-:Y:S01]  /*bcc0*/  HMMA.16816.F32 R152, R4, R38, R92 ;  /* 0x000000260498723c */ /* 0x020fe2000000185c */
[-C--:B------:R-:W-:Y:S02]  /*bcd0*/  FMUL.FTZ R166, R166, R61.reuse ;  /* 0x0000003da6a67220 */ /* 0x080fe40000410000 */
[----:B------:R-:W-:-:S02]  /*bce0*/  FMUL.FTZ R167, R167, R61 ;  /* 0x0000003da7a77220 */ /* 0x000fc40000410000 */
[-C--:B------:R-:W-:Y:S01]  /*bcf0*/  FMUL.FTZ R170, R170, R61.reuse ;  /* 0x0000003daaaa7220 */ /* 0x080fe20000410000 */
[----:B------:R-:W-:Y:S01]  /*bd00*/  MUFU.EX2 R66, R8 ;  /* 0x0000000800427308 */ /* 0x000fe20000000800 */
[-C--:B------:R-:W-:Y:S01]  /*bd10*/  FMUL.FTZ R171, R171, R61.reuse ;  /* 0x0000003dabab7220 */ /* 0x080fe20000410000 */
[----:B---3--:R-:W-:Y:S01]  /*bd20*/  MOV R94, R246 ;  /* 0x000000f6005e7202 */ /* 0x008fe20000000f00 */
[----:B------:R-:W-:Y:S01]  /*bd30*/  FMUL.FTZ R134, R134, R61 ;  /* 0x0000003d86867220 */ /* 0x000fe20000410000 */
[----:B--2---:R-:W-:Y:S01]  /*bd40*/  MOV R95, R245 ;  /* 0x000000f5005f7202 */ /* 0x004fe20000000f00 */
[----:B------:R-:W-:Y:S01]  /*bd50*/  FMUL.FTZ R135, R135, R61 ;  /* 0x0000003d87877220 */ /* 0x000fe20000410000 */
[C---:B------:R-:W-:Y:S01]  /*bd60*/  HMMA.16816.F32 R192, R4.reuse, R16, R112 ;  /* 0x0000001004c0723c */ /* 0x040fe20000001870 */
[-C--:B------:R-:W-:Y:S01]  /*bd70*/  FMUL.FTZ R136, R136, R62.reuse ;  /* 0x0000003e88887220 */ /* 0x080fe20000410000 */
[----:B------:R2:W3:Y:S01]  /*bd80*/  MUFU.EX2 R15, R0 ;  /* 0x00000000000f7308 */ /* 0x0004e20000000800 */
[----:B------:R-:W-:Y:S01]  /*bd90*/  FMUL.FTZ R137, R137, R62 ;  /* 0x0000003e89897220 */ /* 0x000fe20000410000 */
[----:B------:R-:W-:Y:S01]  /*bda0*/  MOV R92, R67 ;  /* 0x00000043005c7202 */ /* 0x000fe20000000f00 */
[-C--:B------:R-:W-:Y:S01]  /*bdb0*/  FMUL.FTZ R138, R138, R61.reuse ;  /* 0x0000003d8a8a7220 */ /* 0x080fe20000410000 */
[----:B------:R-:W-:Y:S01]  /*bdc0*/  MOV R93, R244 ;  /* 0x000000f4005d7202 */ /* 0x000fe20000000f00 */
[----:B------:R-:W-:Y:S01]  /*bdd0*/  FMUL.FTZ R139, R139, R61 ;  /* 0x0000003d8b8b7220 */ /* 0x000fe20000410000 */
[----:B------:R-:W-:Y:S01]  /*bde0*/  HMMA.16816.F32 R176, R4, R44, R164 ;  /* 0x0000002c04b0723c */ /* 0x000fe200000018a4 */
[----:B------:R-:W-:-:S02]  /*bdf0*/  FMUL.FTZ R148, R148, R62 ;  /* 0x0000003e94947220 */ /* 0x000fc40000410000 */
[-C--:B------:R-:W-:Y:S02]  /*be00*/  FMUL.FTZ R149, R149, R62.reuse ;  /* 0x0000003e95957220 */ /* 0x080fe40000410000 */
[-C--:B------:R-:W-:Y:S02]  /*be10*/  FMUL.FTZ R150, R150, R61.reuse ;  /* 0x0000003d96967220 */ /* 0x080fe40000410000 */
[----:B------:R-:W-:Y:S01]  /*be20*/  FMUL.FTZ R151, R151, R61 ;  /* 0x0000003d97977220 */ /* 0x000fe20000410000 */
[----:B------:R-:W-:Y:S01]  /*be30*/  HMMA.16816.F32 R112, R4, R46, R168 ;  /* 0x0000002e0470723c */ /* 0x000fe200000018a8 */
[-C--:B------:R-:W-:Y:S02]  /*be40*/  FMUL.FTZ R72, R72, R62.reuse ;  /* 0x0000003e48487220 */ /* 0x080fe40000410000 */
[----:B--2---:R-:W-:Y:S02]  /*be50*/  FFMA.FTZ R0, R29, c[0x0][0x23c], -R2 ;  /* 0x00008f001d007a23 */ /* 0x004fe40000010802 */
[----:B------:R-:W-:-:S02]  /*be60*/  FMUL.FTZ R73, R73, R62 ;  /* 0x0000003e49497220 */ /* 0x000fc40000410000 */
[----:B------:R2:W4:Y:S01]  /*be70*/  MUFU.EX2 R9, R0 ;  /* 0x0000000000097308 */ /* 0x0005220000000800 */
        /* <DEDUP_REMOVED lines=12> */
[----:B------:R-:W-:Y:S02]  /*bf40*/  FMUL.FTZ R91, R91, R61 ;  /* 0x0000003d5b5b7220 */ /* 0x000fe40000410000 */
[----:B--2---:R-:W-:Y:S02]  /*bf50*/  FFMA.FTZ R0, R28, c[0x0][0x23c], -R2 ;  /* 0x00008f001c007a23 */ /* 0x004fe40000010802 */
[----:B-1----:R-:W-:-:S02]  /*bf60*/  FMUL.FTZ R116, R116, R60 ;  /* 0x0000003c74747220 */ /* 0x002fc40000410000 */
[----:B------:R1:W2:Y:S01]  /*bf70*/  MUFU.EX2 R249, R0 ;  /* 0x0000000000f97308 */ /* 0x0002a20000000800 */
[C---:B------:R-:W-:Y:S01]  /*bf80*/  HMMA.16816.F32 R108, R4.reuse, R48, R72 ;  /* 0x00000030046c723c */ /* 0x040fe20000001848 */
[-C--:B------:R-:W-:Y:S02]  /*bf90*/  FMUL.FTZ R117, R117, R60.reuse ;  /* 0x0000003c75757220 */ /* 0x080fe40000410000 */
[-C--:B---3--:R-:W-:Y:S02]  /*bfa0*/  FMUL.FTZ R118, R118, R15.reuse ;  /* 0x0000000f76767220 */ /* 0x088fe40000410000 */
[----:B------:R-:W-:Y:S02]  /*bfb0*/  FMUL.FTZ R119, R119, R15 ;  /* 0x0000000f77777220 */ /* 0x000fe40000410000 */
[-C--:B------:R-:W-:Y:S01]  /*bfc0*/  FMUL.FTZ R156, R156, R60.reuse ;  /* 0x0000003c9c9c7220 */ /* 0x080fe20000410000 */
[----:B------:R-:W-:Y:S01]  /*bfd0*/  HMMA.16816.F32 R168, R4, R50, R76 ;  /* 0x0000003204a8723c */ /* 0x000fe2000000184c */
[----:B------:R-:W-:-:S02]  /*bfe0*/  FMUL.FTZ R157, R157, R60 ;  /* 0x0000003c9d9d7220 */ /* 0x000fc40000410000 */
[-C--:B------:R-:W-:Y:S02]  /*bff0*/  FMUL.FTZ R158, R158, R15.reuse ;  /* 0x0000000f9e9e7220 */ /* 0x080fe40000410000 */
[-C--:B------:R-:W-:Y:S02]  /*c000*/  FMUL.FTZ R159, R159, R15.reuse ;  /* 0x0000000f9f9f7220 */ /* 0x080fe40000410000 */
[----:B-1----:R-:W-:Y:S01]  /*c010*/  FFMA.FTZ R0, R31, c[0x0][0x23c], -R2 ;  /* 0x00008f001f007a23 */ /* 0x002fe20000010802 */
[----:B------:R-:W-:Y:S01]  /*c020*/  HMMA.16816.F32 R164, R4, R36, R88 ;  /* 0x0000002404a4723c */ /* 0x000fe20000001858 */
[-C--:B------:R-:W-:Y:S02]  /*c030*/  FMUL.FTZ R160, R160, R60.reuse ;  /* 0x0000003ca0a07220 */ /* 0x080fe40000410000 */
[----:B------:R1:W-:Y:S01]  /*c040*/  MUFU.EX2 R248, R0 ;  /* 0x0000000000f87308 */ /* 0x0003e20000000800 */
[----:B------:R-:W-:Y:S02]  /*c050*/  FMUL.FTZ R161, R161, R60 ;  /* 0x0000003ca1a17220 */ /* 0x000fe40000410000 */
        /* <DEDUP_REMOVED lines=10> */
[----:B------:R-:W-:Y:S02]  /*c100*/  FFMA.FTZ R8, R30, c[0x0][0x23c], -R2 ;  /* 0x00008f001e087a23 */ /* 0x000fe40000010802 */
[----:B-1----:R-:W-:Y:S01]  /*c110*/  FFMA.FTZ R0, R11, c[0x0][0x23c], -R12 ;  /* 0x00008f000b007a23 */ /* 0x002fe2000001080c */
[C---:B------:R-:W-:Y:S01]  /*c120*/  HMMA.16816.F32 R88, R4.reuse, R16, R116 ;  /* 0x000000100458723c */ /* 0x040fe20000001874 */
[----:B------:R1:W-:Y:S01]  /*c130*/  MUFU.EX2 R250, R8 ;  /* 0x0000000800fa7308 */ /* 0x0003e20000000800 */
[-C--:B------:R-:W-:Y:S01]  /*c140*/  FMUL.FTZ R68, R68, R60.reuse ;  /* 0x0000003c44447220 */ /* 0x080fe20000410000 */
[----:B------:R-:W-:Y:S01]  /*c150*/  LDSM.16.MT88.4 R28, [R222+0xb400] ;  /* 0x00b40000de1c783b */ /* 0x000fe20000004200 */
[----:B------:R-:W-:Y:S02]  /*c160*/  FMUL.FTZ R69, R69, R60 ;  /* 0x0000003c45457220 */ /* 0x000fe40000410000 */
[-C--:B------:R-:W-:Y:S01]  /*c170*/  FMUL.FTZ R70, R70, R15.reuse ;  /* 0x0000000f46467220 */ /* 0x080fe20000410000 */
[----:B------:R-:W-:Y:S01]  /*c180*/  MOV R119, R66 ;  /* 0x0000004200777202 */ /* 0x000fe20000000f00 */
[----:B------:R-:W-:Y:S01]  /*c190*/  FMUL.FTZ R71, R71, R15 ;  /* 0x0000000f47477220 */ /* 0x000fe20000410000 */
[----:B------:R3:W-:Y:S01]  /*c1a0*/  MUFU.EX2 R245, R0 ;  /* 0x0000000000f57308 */ /* 0x0007e20000000800 */
[----:B------:R-:W-:Y:S01]  /*c1b0*/  MOV R118, R65 ;  /* 0x0000004100767202 */ /* 0x000fe20000000f00 */
[----:B------:R-:W-:Y:S01]  /*c1c0*/  FMUL.FTZ R84, R84, R60 ;  /* 0x0000003c54547220 */ /* 0x000fe20000410000 */
[----:B------:R-:W-:Y:S01]  /*c1d0*/  MOV R117, R64 ;  /* 0x0000004000757202 */ /* 0x000fe20000000f00 */
[----:B------:R-:W-:Y:S01]  /*c1e0*/  FMUL.FTZ R85, R85, R60 ;  /* 0x0000003c55557220 */ /* 0x000fe20000410000 */
[----:B------:R-:W-:Y:S01]  /*c1f0*/  HMMA.16816.F32 R64, R4, R26, R156 ;  /* 0x0000001a0440723c */ /* 0x000fe2000000189c */
[----:B------:R-:W-:Y:S01]  /*c200*/  MOV R116, R59 ;  /* 0x0000003b00747202 */ /* 0x000fe20000000f00 */
[----:B------:R-:W-:-:S02]  /*c210*/  FMUL.FTZ R86, R86, R15 ;  /* 0x0000000f56567220 */ /* 0x000fc40000410000 */
[--C-:B-1----:R-:W-:Y:S02]  /*c220*/  FFMA.FTZ R8, R34, c[0x0][0x23c], -R12.reuse ;  /* 0x00008f0022087a23 */ /* 0x102fe4000001080c */
[----:B------:R-:W-:Y:S01]  /*c230*/  FMUL.FTZ R87, R87, R15 ;  /* 0x0000000f57577220 */ /* 0x000fe20000410000 */
[----:B------:R-:W-:Y:S01]  /*c240*/  MOV R159, R58 ;  /* 0x0000003a009f7202 */ /* 0x000fe20000000f00 */
[----:B------:R-:W1:Y:S01]  /*c250*/  MUFU.EX2 R247, R8 ;  /* 0x0000000800f77308 */ /* 0x000e620000000800 */
[----:B------:R-:W-:Y:S01]  /*c260*/  MOV R158, R57 ;  /* 0x00000039009e7202 */ /* 0x000fe20000000f00 */
[----:B------:R-:W-:Y:S01]  /*c270*/  FMUL.FTZ R124, R124, R60 ;  /* 0x0000003c7c7c7220 */ /* 0x000fe20000410000 */
[----:B------:R-:W-:Y:S01]  /*c280*/  MOV R156, R56 ;  /* 0x00000038009c7202 */ /* 0x000fe20000000f00 */
[----:B---3--:R-:W-:Y:S01]  /*c290*/  FFMA.FTZ R0, R52, c[0x0][0x23c], -R12 ;  /* 0x00008f0034007a23 */ /* 0x008fe2000001080c */
[----:B------:R-:W-:Y:S01]  /*c2a0*/  HMMA.16816.F32 R56, R4, R44, R160 ;  /* 0x0000002c0438723c */ /* 0x000fe200000018a0 */
[----:B------:R-:W-:Y:S01]  /*c2b0*/  FMUL.FTZ R125, R125, R60 ;  /* 0x0000003c7d7d7220 */ /* 0x000fe20000410000 */
[----:B------:R-:W-:Y:S01]  /*c2c0*/  MOV R157, R54 ;  /* 0x00000036009d7202 */ /* 0x000fe20000000f00 */
[----:B------:R3:W-:Y:S01]  /*c2d0*/  MUFU.EX2 R246, R0 ;  /* 0x0000000000f67308 */ /* 0x0007e20000000800 */
[----:B------:R-:W-:-:S02]  /*c2e0*/  FMUL.FTZ R126, R126, R15 ;  /* 0x0000000f7e7e7220 */ /* 0x000fc40000410000 */
[----:B------:R-:W-:Y:S01]  /*c2f0*/  FMUL.FTZ R127, R127, R15 ;  /* 0x0000000f7f7f7220 */ /* 0x000fe20000410000 */
[----:B------:R-:W-:Y:S01]  /*c300*/  MOV R162, R242 ;  /* 0x000000f200a27202 */ /* 0x000fe20000000f00 */
[C---:B------:R-:W-:Y:S01]  /*c310*/  HMMA.16816.F32 R44, R4.reuse, R46, R172 ;  /* 0x0000002e042c723c */ /* 0x040fe200000018ac */
[----:B------:R-:W-:Y:S01]  /*c320*/  MOV R160, R241 ;  /* 0x000000f100a07202 */ /* 0x000fe20000000f00 */
[-C--:B------:R-:W-:Y:S01]  /*c330*/  FMUL.FTZ R128, R128, R60.reuse ;  /* 0x0000003c80807220 */ /* 0x080fe20000410000 */
[----:B------:R-:W-:Y:S01]  /*c340*/  MOV R161, R55 ;  /* 0x0000003700a17202 */ /* 0x000fe20000000f00 */
[----:B------:R-:W-:Y:S01]  /*c350*/  FMUL.FTZ R129, R129, R60 ;  /* 0x0000003c81817220 */ /* 0x000fe20000410000 */
[----:B------:R-:W-:Y:S01]  /*c360*/  MOV R163, R243 ;  /* 0x000000f300a37202 */ /* 0x000fe20000000f00 */
[----:B------:R-:W-:Y:S01]  /*c370*/  FMUL.FTZ R130, R130, R15 ;  /* 0x0000000f82827220 */ /* 0x000fe20000410000 */
[----:B------:R-:W-:Y:S01]  /*c380*/  MOV R172, R35 ;  /* 0x0000002300ac7202 */ /* 0x000fe20000000f00 */
[----:B------:R-:W-:Y:S01]  /*c390*/  FMUL.FTZ R131, R131, R15 ;  /* 0x0000000f83837220 */ /* 0x000fe20000410000 */
[----:B------:R-:W5:Y:S01]  /*c3a0*/  LDSM.16.MT88.4 R32, [R220+0x9400] ;  /* 0x00940000dc20783b */ /* 0x000f620000004200 */
[----:B------:R-:W-:Y:S01]  /*c3b0*/  MOV R174, R240 ;  /* 0x000000f000ae7202 */ /* 0x000fe20000000f00 */
[----:B---3--:R-:W-:Y:S01]  /*c3c0*/  FFMA.FTZ R0, R53, c[0x0][0x23c], -R12 ;  /* 0x00008f0035007a23 */ /* 0x008fe2000001080c */
[----:B------:R-:W-:Y:S01]  /*c3d0*/  MOV R175, R239 ;  /* 0x000000ef00af7202 */ /* 0x000fe20000000f00 */
[----:B------:R-:W-:Y:S01]  /*c3e0*/  FMUL.FTZ R140, R140, R60 ;  /* 0x0000003c8c8c7220 */ /* 0x000fe20000410000 */
[----:B------:R-:W-:Y:S01]  /*c3f0*/  MOV R173, R238 ;  /* 0x000000ee00ad7202 */ /* 0x000fe20000000f00 */
[----:B------:R3:W1:Y:S01]  /*c400*/  MUFU.EX2 R244, R0 ;  /* 0x0000000000f47308 */ /* 0x0006620000000800 */
[----:B------:R-:W-:Y:S01]  /*c410*/  FMUL.FTZ R141, R141, R60 ;  /* 0x0000003c8d8d7220 */ /* 0x000fe20000410000 */
[----:B------:R-:W-:Y:S01]  /*c420*/  HMMA.16816.F32 R40, R4, R48, R68 ;  /* 0x000000300428723c */ /* 0x000fe20000001844 */
[----:B------:R-:W-:-:S02]  /*c430*/  FMUL.FTZ R142, R142, R15 ;  /* 0x0000000f8e8e7220 */ /* 0x000fc40000410000 */
[----:B------:R-:W-:Y:S02]  /*c440*/  FMUL.FTZ R143, R143, R15 ;  /* 0x0000000f8f8f7220 */ /* 0x000fe40000410000 */
[-C--:B------:R-:W-:Y:S02]  /*c450*/  FMUL.FTZ R144, R144, R60.reuse ;  /* 0x0000003c90907220 */ /* 0x080fe40000410000 */
[----:B------:R-:W-:Y:S01]  /*c460*/  FMUL.FTZ R145, R145, R60 ;  /* 0x0000003c91917220 */ /* 0x000fe20000410000 */
[----:B----4-:R-:W-:Y:S01]  /*c470*/  MOV R71, R9 ;  /* 0x0000000900477202 */ /* 0x010fe20000000f00 */
[-C--:B------:R-:W-:Y:S01]  /*c480*/  FMUL.FTZ R146, R146, R15.reuse ;  /* 0x0000000f92927220 */ /* 0x080fe20000410000 */
[C---:B------:R-:W-:Y:S01]  /*c490*/  HMMA.16816.F32 R52, R4.reuse, R36, R84 ;  /* 0x000000240434723c */ /* 0x040fe20000001854 */
[----:B------:R-:W-:Y:S01]  /*c4a0*/  FMUL.FTZ R147, R147, R15 ;  /* 0x0000000f93937220 */ /* 0x000fe20000410000 */
[----:B------:R-:W-:Y:S01]  /*c4b0*/  MOV R70, R160 ;  /* 0x000000a000467202 */ /* 0x000fe20000000f00 */
[----:B------:R-:W-:Y:S01]  /*c4c0*/  FMUL.FTZ R80, R80, R60 ;  /* 0x0000003c50507220 */ /* 0x000fe20000410000 */
[----:B------:R-:W-:Y:S01]  /*c4d0*/  MOV R160, R118 ;  /* 0x0000007600a07202 */ /* 0x000fe20000000f00 */
[----:B---3--:R-:W-:Y:S01]  /*c4e0*/  FFMA.FTZ R0, R101, c[0x0][0x23c], -R14 ;  /* 0x00008f0065007a23 */ /* 0x008fe2000001080e */
[----:B------:R-:W-:Y:S01]  /*c4f0*/  MOV R101, R95 ;  /* 0x0000005f00657202 */ /* 0x000fe20000000f00 */
[----:B------:R-:W-:Y:S01]  /*c500*/  FMUL.FTZ R81, R81, R60 ;  /* 0x0000003c51517220 */ /* 0x000fe20000410000 */
[----:B------:R-:W-:Y:S01]  /*c510*/  HMMA.16816.F32 R148, R4, R18, R124 ;  /* 0x000000120494723c */ /* 0x000fe2000000187c */
[----:B------:R3:W-:Y:S01]  /*c520*/  MUFU.EX2 R242, R0 ;  /* 0x0000000000f27308 */ /* 0x0007e20000000800 */
[-C--:B------:R-:W-:Y:S01]  /*c530*/  FMUL.FTZ R82, R82, R15.reuse ;  /* 0x0000000f52527220 */ /* 0x080fe20000410000 */
[----:B------:R-:W-:Y:S01]  /*c540*/  LDSM.16.MT88.4 R16, [R220+0xb400] ;  /* 0x00b40000dc10783b */ /* 0x000fe20000004200 */
[----:B------:R-:W-:-:S02]  /*c550*/  FMUL.FTZ R83, R83, R15 ;  /* 0x0000000f53537220 */ /* 0x000fc40000410000 */
[-C--:B------:R-:W-:Y:S02]  /*c560*/  FMUL.FTZ R96, R96, R60.reuse ;  /* 0x0000003c60607220 */ /* 0x080fe40000410000 */
[----:B------:R-:W-:Y:S01]  /*c570*/  FMUL.FTZ R97, R97, R60 ;  /* 0x0000003c61617220 */ /* 0x000fe20000410000 */
[C---:B------:R-:W-:Y:S01]  /*c580*/  HMMA.16816.F32 R76, R4.reuse, R20, R128 ;  /* 0x00000014044c723c */ /* 0x040fe20000001880 */
[-C--:B------:R-:W-:Y:S02]  /*c590*/  FMUL.FTZ R98, R98, R15.reuse ;  /* 0x0000000f62627220 */ /* 0x080fe40000410000 */
[----:B------:R-:W-:Y:S02]  /*c5a0*/  FMUL.FTZ R99, R99, R15 ;  /* 0x0000000f63637220 */ /* 0x000fe40000410000 */
[--C-:B------:R-:W-:Y:S01]  /*c5b0*/  FFMA.FTZ R8, R100, c[0x0][0x23c], -R14.reuse ;  /* 0x00008f0064087a23 */ /* 0x100fe2000001080e */
[----:B------:R-:W-:Y:S01]  /*c5c0*/  MOV R100, R174 ;  /* 0x000000ae00647202 */ /* 0x000fe20000000f00 */
[----:B---3--:R-:W-:Y:S01]  /*c5d0*/  FFMA.FTZ R0, R106, c[0x0][0x23c], -R14 ;  /* 0x00008f006a007a23 */ /* 0x008fe2000001080e */
[----:B------:R-:W-:Y:S01]  /*c5e0*/  HMMA.16816.F32 R72, R4, R22, R140 ;  /* 0x000000160448723c */ /* 0x000fe2000000188c */
[----:B------:R3:W4:Y:S01]  /*c5f0*/  MUFU.EX2 R243, R8 ;  /* 0x0000000800f37308 */ /* 0x0007220000000800 */
[----:B------:R-:W-:Y:S01]  /*c600*/  LDSM.16.MT88.4 R20, [R220+0xa400] ;  /* 0x00a40000dc14783b */ /* 0x000fe20000004200 */
[----:B------:R-:W-:-:S02]  /*c610*/  MOV R106, R93 ;  /* 0x0000005d006a7202 */ /* 0x000fc40000000f00 */
[----:B------:R-:W-:-:S03]  /*c620*/  MOV R174, R94 ;  /* 0x0000005e00ae7202 */ /* 0x000fc60000000f00 */
[C---:B------:R-:W-:Y:S01]  /*c630*/  HMMA.16816.F32 R144, R4.reuse, R24, R144 ;  /* 0x000000180490723c */ /* 0x040fe20000001890 */
[----:B------:R1:W-:Y:S01]  /*c640*/  MUFU.EX2 R241, R0 ;  /* 0x0000000000f17308 */ /* 0x0003e20000000800 */
[----:B------:R-:W4:Y:S06]  /*c650*/  LDSM.16.MT88.4 R24, [R222+0x9400] ;  /* 0x00940000de18783b */ /* 0x000f2c0000004200 */
[C---:B------:R-:W-:Y:S01]  /*c660*/  HMMA.16816.F32 R48, R4.reuse, R50, R80 ;  /* 0x000000320430723c */ /* 0x040fe20000001850 */
[----:B---3--:R-:W3:Y:S07]  /*c670*/  LDSM.16.MT88.4 R8, [R222+0xa400] ;  /* 0x00a40000de08783b */ /* 0x008eee0000004200 */
[----:B------:R-:W-:Y:S01]  /*c680*/  HMMA.16816.F32 R36, R4, R38, R96 ;  /* 0x000000260424723c */ /* 0x000fe20000001860 */
[----:B-1----:R-:W-:-:S04]  /*c690*/  FFMA.FTZ R0, R63, c[0x0][0x23c], -R14 ;  /* 0x00008f003f007a23 */ /* 0x002fc8000001080e */
[----:B------:R1:W-:Y:S02]  /*c6a0*/  MUFU.EX2 R240, R0 ;  /* 0x0000000000f07308 */ /* 0x0003e40000000800 */
[----:B--2---:R-:W-:Y:S02]  /*c6b0*/  F2FP.PACK_AB R4, R249, R71 ;  /* 0x00000047f904723e */ /* 0x004fe400000000ff */
[----:B------:R-:W-:Y:S02]  /*c6c0*/  F2FP.PACK_AB R5, R245, R247 ;  /* 0x000000f7f505723e */ /* 0x000fe400000000ff */
[----:B------:R-:W-:Y:S02]  /*c6d0*/  F2FP.PACK_AB R6, R248, R250 ;  /* 0x000000faf806723e */ /* 0x000fe400000000ff */
[----:B------:R-:W-:-:S07]  /*c6e0*/  F2FP.PACK_AB R7, R244, R246 ;  /* 0x000000f6f407723e */ /* 0x000fce00000000ff */
[----:B-----5:R-:W-:Y:S01]  /*c6f0*/  HMMA.16816.F32 R140, R4, R32, R192 ;  /* 0x00000020048c723c */ /* 0x020fe200000018c0 */
[----:B-1----:R-:W-:-:S04]  /*c700*/  FFMA.FTZ R0, R105, c[0x0][0x23c], -R13 ;  /* 0x00008f0069007a23 */ /* 0x002fc8000001080d */
[----:B------:R1:W-:Y:S02]  /*c710*/  MUFU.EX2 R239, R0 ;  /* 0x0000000000ef7308 */ /* 0x0003e40000000800 */
[----:B------:R-:W-:Y:S01]  /*c720*/  MOV R194, R92 ;  /* 0x0000005c00c27202 */ /* 0x000fe20000000f00 */
[C---:B------:R-:W-:Y:S01]  /*c730*/  HMMA.16816.F32 R136, R4.reuse, R34, R188 ;  /* 0x000000220488723c */ /* 0x040fe200000018bc */
[----:B------:R-:W-:Y:S02]  /*c740*/  MOV R193, R119 ;  /* 0x0000007700c17202 */ /* 0x000fe40000000f00 */
[----:B------:R-:W-:Y:S02]  /*c750*/  MOV R192, R173 ;  /* 0x000000ad00c07202 */ /* 0x000fe40000000f00 */
[----:B------:R-:W-:Y:S02]  /*c760*/  MOV R173, R163 ;  /* 0x000000a300ad7202 */ /* 0x000fe40000000f00 */
[----:B------:R-:W-:Y:S01]  /*c770*/  MOV R163, R156 ;  /* 0x0000009c00a37202 */ /* 0x000fe20000000f00 */
[----:B----4-:R-:W-:Y:S01]  /*c780*/  HMMA.16816.F32 R128, R4, R26, R184 ;  /* 0x0000001a0480723c */ /* 0x010fe200000018b8 */
[----:B------:R-:W-:Y:S01]  /*c790*/  MOV R156, R117 ;  /* 0x00000075009c7202 */ /* 0x000fe20000000f00 */
[----:B-1----:R-:W-:-:S06]  /*c7a0*/  FFMA.FTZ R0, R107, c[0x0][0x23c], -R13 ;  /* 0x00008f006b007a23 */ /* 0x002fcc000001080d */
[C---:B------:R-:W-:Y:S01]  /*c7b0*/  HMMA.16816.F32 R132, R4.reuse, R24, R132 ;  /* 0x000000180484723c */ /* 0x040fe20000001884 */
[----:B------:R1:W2:Y:S07]  /*c7c0*/  MUFU.EX2 R238, R0 ;  /* 0x0000000000ee7308 */ /* 0x0002ae0000000800 */
[C---:B------:R-:W-:Y:S08]  /*c7d0*/  HMMA.16816.F32 R124, R4.reuse, R20, R180 ;  /* 0x00000014047c723c */ /* 0x040ff000000018b4 */
[----:B------:R-:W-:Y:S01]  /*c7e0*/  HMMA.16816.F32 R120, R4, R22, R120 ;  /* 0x000000160478723c */ /* 0x000fe20000001878 */
[----:B-1----:R-:W-:-:S04]  /*c7f0*/  FFMA.FTZ R0, R196, c[0x0][0x23c], -R13 ;  /* 0x00008f00c4007a23 */ /* 0x002fc8000001080d */
[----:B------:R1:W-:Y:S03]  /*c800*/  MUFU.EX2 R227, R0 ;  /* 0x0000000000e37308 */ /* 0x0003e60000000800 */
[C---:B---3--:R-:W-:Y:S08]  /*c810*/  HMMA.16816.F32 R112, R4.reuse, R10, R112 ;  /* 0x0000000a0470723c */ /* 0x048ff00000001870 */
[----:B------:R-:W-:Y:S01]  /*c820*/  HMMA.16816.F32 R108, R4, R16, R108 ;  /* 0x00000010046c723c */ /* 0x000fe2000000186c */
[----:B-1----:R-:W-:Y:S01]  /*c830*/  FFMA.FTZ R0, R197, c[0x0][0x23c], -R13 ;  /* 0x00008f00c5007a23 */ /* 0x002fe2000001080d */
[----:B------:R-:W-:-:S02]  /*c840*/  MOV R197, R71 ;  /* 0x0000004700c57202 */ /* 0x000fc40000000f00 */
[----:B------:R-:W-:Y:S01]  /*c850*/  MOV R71, R162 ;  /* 0x000000a200477202 */ /* 0x000fe20000000f00 */
[----:B------:R1:W3:Y:S01]  /*c860*/  MUFU.EX2 R196, R0 ;  /* 0x0000000000c47308 */ /* 0x0002e20000000800 */
[----:B------:R-:W-:Y:S02]  /*c870*/  MOV R162, R158 ;  /* 0x0000009e00a27202 */ /* 0x000fe40000000f00 */
[----:B------:R-:W-:Y:S01]  /*c880*/  HMMA.16816.F32 R96, R4, R18, R168 ;  /* 0x000000120460723c */ /* 0x000fe200000018a8 */
[----:B------:R-:W-:Y:S02]  /*c890*/  MOV R158, R159 ;  /* 0x0000009f009e7202 */ /* 0x000fe40000000f00 */
[----:B------:R-:W-:Y:S02]  /*c8a0*/  MOV R159, R116 ;  /* 0x00000074009f7202 */ /* 0x000fe40000000f00 */
[----:B------:R-:W-:-:S03]  /*c8b0*/  MOV R63, R71 ;  /* 0x00000047003f7202 */ /* 0x000fc60000000f00 */
[----:B------:R-:W-:Y:S01]  /*c8c0*/  HMMA.16816.F32 R116, R4, R8, R176 ;  /* 0x000000080474723c */ /* 0x000fe200000018b0 */
[----:B-1----:R-:W-:Y:S01]  /*c8d0*/  FFMA.FTZ R0, R198, c[0x0][0x23c], -R2 ;  /* 0x00008f00c6007a23 */ /* 0x002fe20000010802 */
[----:B------:R-:W-:-:S06]  /*c8e0*/  MOV R198, R70 ;  /* 0x0000004600c67202 */ /* 0x000fcc0000000f00 */
[C---:B------:R-:W-:Y:S01]  /*c8f0*/  HMMA.16816.F32 R92, R4.reuse, R28, R164 ;  /* 0x0000001c045c723c */ /* 0x040fe200000018a4 */
[----:B------:R1:W-:Y:S07]  /*c900*/  MUFU.EX2 R195, R0 ;  /* 0x0000000000c37308 */ /* 0x0003ee0000000800 */
[----:B------:R-:W-:Y:S07]  /*c910*/  HMMA.16816.F32 R80, R4, R30, R152 ;  /* 0x0000001e0450723c */ /* 0x000fee0000001898 */
[----:B------:R-:W-:-:S02]  /*c920*/  F2FP.PACK_AB R4, R242, R243 ;  /* 0x000000f3f204723e */ /* 0x000fc400000000ff */
[----:B--2---:R-:W-:Y:S01]  /*c930*/  F2FP.PACK_AB R5, R238, R239 ;  /* 0x000000efee05723e */ /* 0x004fe200000000ff */
[----:B-1----:R-:W-:Y:S01]  /*c940*/  FFMA.FTZ R0, R199, c[0x0][0x23c], -R2 ;  /* 0x00008f00c7007a23 */ /* 0x002fe20000010802 */
[----:B------:R-:W-:Y:S02]  /*c950*/  MOV R199, R194 ;  /* 0x000000c200c77202 */ /* 0x000fe40000000f00 */
[----:B------:R-:W-:Y:S01]  /*c960*/  F2FP.PACK_AB R6, R240, R241 ;  /* 0x000000f1f006723e */ /* 0x000fe200000000ff */
[----:B------:R1:W2:Y:S01]  /*c970*/  MUFU.EX2 R194, R0 ;  /* 0x0000000000c27308 */ /* 0x0002a20000000800 */
[----:B---3--:R-:W-:-:S07]  /*c980*/  F2FP.PACK_AB R7, R196, R227 ;  /* 0x000000e3c407723e */ /* 0x008fce00000000ff */
        /* <DEDUP_REMOVED lines=8> */
[----:B------:R-:W4:Y:S01]  /*ca10*/  LDSM.16.MT88.4 R16, [R220+0xb800] ;  /* 0x00b80000dc10783b */ /* 0x000f220000004200 */
[----:B---3--:R-:W-:Y:S01]  /*ca20*/  FFMA.FTZ R0, R201, c[0x0][0x23c], -R2 ;  /* 0x00008f00c9007a23 */ /* 0x008fe20000010802 */
[----:B------:R-:W-:-:S03]  /*ca30*/  MOV R201, R192 ;  /* 0x000000c000c97202 */ /* 0x000fc60000000f00 */
[----:B------:R3:W-:Y:S02]  /*ca40*/  MUFU.EX2 R192, R0 ;  /* 0x0000000000c07308 */ /* 0x0007e40000000800 */
[C---:B------:R-:W-:Y:S08]  /*ca50*/  HMMA.16816.F32 R76, R4.reuse, R24, R76 ;  /* 0x00000018044c723c */ /* 0x040ff0000000184c */
[----:B------:R-:W-:Y:S01]  /*ca60*/  HMMA.16816.F32 R72, R4, R26, R72 ;  /* 0x0000001a0448723c */ /* 0x000fe20000001848 */
[----:B------:R-:W5:Y:S01]  /*ca70*/  LDSM.16.MT88.4 R24, [R222+0x9800] ;  /* 0x00980000de18783b */ /* 0x000f620000004200 */
[----:B---3--:R-:W-:Y:S01]  /*ca80*/  FFMA.FTZ R0, R202, c[0x0][0x23c], -R12 ;  /* 0x00008f00ca007a23 */ /* 0x008fe2000001080c */
[----:B------:R-:W-:-:S05]  /*ca90*/  MOV R202, R63 ;  /* 0x0000003f00ca7202 */ /* 0x000fca0000000f00 */
[C---:B------:R-:W-:Y:S01]  /*caa0*/  HMMA.16816.F32 R68, R4.reuse, R20, R144 ;  /* 0x000000140444723c */ /* 0x040fe20000001890 */
[----:B------:R3:W-:Y:S07]  /*cab0*/  MUFU.EX2 R191, R0 ;  /* 0x0000000000bf7308 */ /* 0x0007ee0000000800 */
[C---:B------:R-:W-:Y:S01]  /*cac0*/  HMMA.16816.F32 R64, R4.reuse, R22, R64 ;  /* 0x000000160440723c */ /* 0x040fe20000001840 */
[----:B------:R-:W1:Y:S07]  /*cad0*/  LDSM.16.MT88.4 R20, [R220+0xa800] ;  /* 0x00a80000dc14783b */ /* 0x000e6e0000004200 */
[----:B------:R-:W-:Y:S01]  /*cae0*/  HMMA.16816.F32 R56, R4, R8, R56 ;  /* 0x000000080438723c */ /* 0x000fe20000001838 */
[----:B---3--:R-:W-:Y:S01]  /*caf0*/  FFMA.FTZ R0, R204, c[0x0][0x23c], -R12 ;  /* 0x00008f00cc007a23 */ /* 0x008fe2000001080c */
[----:B------:R-:W-:-:S03]  /*cb00*/  MOV R204, R106 ;  /* 0x0000006a00cc7202 */ /* 0x000fc60000000f00 */
[----:B------:R3:W1:Y:S03]  /*cb10*/  MUFU.EX2 R190, R0 ;  /* 0x0000000000be7308 */ /* 0x0006660000000800 */
[C---:B------:R-:W-:Y:S01]  /*cb20*/  HMMA.16816.F32 R44, R4.reuse, R10, R44 ;  /* 0x0000000a042c723c */ /* 0x040fe2000000182c */
[----:B------:R-:W4:Y:S07]  /*cb30*/  LDSM.16.MT88.4 R8, [R222+0xa800] ;  /* 0x00a80000de08783b */ /* 0x000f2e0000004200 */
[----:B------:R-:W-:Y:S01]  /*cb40*/  HMMA.16816.F32 R52, R4, R28, R52 ;  /* 0x0000001c0434723c */ /* 0x000fe20000001834 */
[----:B---3--:R-:W-:Y:S01]  /*cb50*/  FFMA.FTZ R0, R203, c[0x0][0x23c], -R12 ;  /* 0x00008f00cb007a23 */ /* 0x008fe2000001080c */
[----:B------:R-:W-:-:S06]  /*cb60*/  MOV R203, R101 ;  /* 0x0000006500cb7202 */ /* 0x000fcc0000000f00 */
[----:B------:R-:W-:Y:S01]  /*cb70*/  HMMA.16816.F32 R36, R4, R30, R36 ;  /* 0x0000001e0424723c */ /* 0x000fe20000001824 */
[----:B------:R-:W3:Y:S01]  /*cb80*/  LDSM.16.MT88.4 R28, [R222+0xb800] ;  /* 0x00b80000de1c783b */ /* 0x000ee20000004200 */
[----:B------:R5:W-:Y:S05]  /*cb90*/  MUFU.EX2 R188, R0 ;  /* 0x0000000000bc7308 */ /* 0x000bea0000000800 */
[----:B--2---:R-:W-:Y:S02]  /*cba0*/  F2FP.PACK_AB R4, R194, R195 ;  /* 0x000000c3c204723e */ /* 0x004fe400000000ff */
[----:B-1----:R-:W-:Y:S02]  /*cbb0*/  F2FP.PACK_AB R5, R190, R191 ;  /* 0x000000bfbe05723e */ /* 0x002fe400000000ff */
[----:B------:R-:W-:Y:S01]  /*cbc0*/  F2FP.PACK_AB R6, R192, R193 ;  /* 0x000000c1c006723e */ /* 0x000fe200000000ff */
[----:B-----5:R-:W-:Y:S01]  /*cbd0*/  FFMA.FTZ R0, R205, c[0x0][0x23c], -R12 ;  /* 0x00008f00cd007a23 */ /* 0x020fe2000001080c */
[----:B------:R-:W-:-:S03]  /*cbe0*/  MOV R205, R100 ;  /* 0x0000006400cd7202 */ /* 0x000fc60000000f00 */
[----:B------:R1:W2:Y:S02]  /*cbf0*/  MUFU.EX2 R189, R0 ;  /* 0x0000000000bd7308 */ /* 0x0002a40000000800 */
[----:B-1----:R-:W-:Y:S01]  /*cc00*/  FFMA.FTZ R0, R207, c[0x0][0x23c], -R14 ;  /* 0x00008f00cf007a23 */ /* 0x002fe2000001080e */
[----:B--2---:R-:W-:Y:S02]  /*cc10*/  F2FP.PACK_AB R7, R189, R188 ;  /* 0x000000bcbd07723e */ /* 0x004fe400000000ff */
[----:B------:R-:W-:-:S03]  /*cc20*/  MOV R207, R172 ;  /* 0x000000ac00cf7202 */ /* 0x000fc60000000f00 */
[----:B------:R1:W-:Y:S02]  /*cc30*/  MUFU.EX2 R187, R0 ;  /* 0x0000000000bb7308 */ /* 0x0003e40000000800 */
[C---:B------:R-:W-:Y:S08]  /*cc40*/  HMMA.16816.F32 R176, R4.reuse, R34, R136 ;  /* 0x0000002204b0723c */ /* 0x040ff00000001888 */
[----:B----4-:R-:W-:Y:S01]  /*cc50*/  HMMA.16816.F32 R144, R4, R18, R96 ;  /* 0x000000120490723c */ /* 0x010fe20000001860 */
[----:B-1----:R-:W-:Y:S01]  /*cc60*/  FFMA.FTZ R0, R206, c[0x0][0x23c], -R14 ;  /* 0x00008f00ce007a23 */ /* 0x002fe2000001080e */
[----:B------:R-:W-:-:S03]  /*cc70*/  MOV R206, R173 ;  /* 0x000000ad00ce7202 */ /* 0x000fc60000000f00 */
[----:B------:R1:W2:Y:S03]  /*cc80*/  MUFU.EX2 R186, R0 ;  /* 0x0000000000ba7308 */ /* 0x0002a60000000800 */
[C---:B------:R-:W-:Y:S01]  /*cc90*/  HMMA.16816.F32 R180, R4.reuse, R32, R140 ;  /* 0x0000002004b4723c */ /* 0x040fe2000000188c */
[----:B------:R-:W-:Y:S07]  /*cca0*/  LDSM.16.MT88.4 R140, [R222+0x9c00] ;  /* 0x009c0000de8c783b */ /* 0x000fee0000004200 */
[----:B------:R-:W-:Y:S01]  /*ccb0*/  HMMA.16816.F32 R132, R4, R24, R132 ;  /* 0x000000180484723c */ /* 0x000fe20000001884 */
[----:B-1----:R-:W-:-:S07]  /*ccc0*/  FFMA.FTZ R0, R208, c[0x0][0x23c], -R14 ;  /* 0x00008f00d0007a23 */ /* 0x002fce000001080e */
[C---:B------:R-:W-:Y:S01]  /*ccd0*/  HMMA.16816.F32 R136, R4.reuse, R26, R128 ;  /* 0x0000001a0488723c */ /* 0x040fe20000001880 */
[----:B------:R-:W-:Y:S01]  /*cce0*/  MOV R208, R174 ;  /* 0x000000ae00d07202 */ /* 0x000fe20000000f00 */
[----:B------:R1:W-:Y:S06]  /*ccf0*/  MUFU.EX2 R185, R0 ;  /* 0x0000000000b97308 */ /* 0x0003ec0000000800 */
[C---:B------:R-:W-:Y:S01]  /*cd00*/  HMMA.16816.F32 R148, R4.reuse, R20, R124 ;  /* 0x000000140494723c */ /* 0x040fe2000000187c */
[----:B------:R-:W4:Y:S07]  /*cd10*/  LDSM.16.MT88.4 R124, [R220+0x9c00] ;  /* 0x009c0000dc7c783b */ /* 0x000f2e0000004200 */
[----:B------:R-:W-:Y:S01]  /*cd20*/  HMMA.16816.F32 R152, R4, R22, R120 ;  /* 0x000000160498723c */ /* 0x000fe20000001878 */
[----:B-1----:R-:W-:Y:S01]  /*cd30*/  FFMA.FTZ R0, R209, c[0x0][0x23c], -R14 ;  /* 0x00008f00d1007a23 */ /* 0x002fe2000001080e */
[----:B------:R-:W-:-:S02]  /*cd40*/  MOV R209, R175 ;  /* 0x000000af00d17202 */ /* 0x000fc40000000f00 */
[----:B------:R-:W-:Y:S01]  /*cd50*/  LDSM.16.MT88.4 R172, [R222+0xac00] ;  /* 0x00ac0000deac783b */ /* 0x000fe20000004200 */
[----:B------:R1:W-:Y:S03]  /*cd60*/  MUFU.EX2 R184, R0 ;  /* 0x0000000000b87308 */ /* 0x0003e60000000800 */
[C---:B------:R-:W-:Y:S08]  /*cd70*/  HMMA.16816.F32 R164, R4.reuse, R8, R116 ;  /* 0x0000000804a4723c */ /* 0x040ff00000001874 */
[----:B------:R-:W-:Y:S01]  /*cd80*/  HMMA.16816.F32 R168, R4, R10, R112 ;  /* 0x0000000a04a8723c */ /* 0x000fe20000001870 */
[----:B-1----:R-:W-:Y:S01]  /*cd90*/  FFMA.FTZ R0, R210, c[0x0][0x23c], -R13 ;  /* 0x00008f00d2007a23 */ /* 0x002fe2000001080d */
[----:B------:R-:W-:-:S06]  /*cda0*/  MOV R210, R160 ;  /* 0x000000a000d27202 */ /* 0x000fcc0000000f00 */
[----:B---3--:R-:W-:Y:S01]  /*cdb0*/  HMMA.16816.F32 R96, R4, R30, R80 ;  /* 0x0000001e0460723c */ /* 0x008fe20000001850 */
[----:B------:R-:W-:Y:S01]  /*cdc0*/  LDSM.16.MT88.4 R80, [R220+0xbc00] ;  /* 0x00bc0000dc50783b */ /* 0x000fe20000004200 */
[----:B------:R1:W-:Y:S02]  /*cdd0*/  MUFU.EX2 R107, R0 ;  /* 0x00000000006b7308 */ /* 0x0003e40000000800 */
[----:B-1----:R-:W-:Y:S01]  /*cde0*/  FFMA.FTZ R0, R211, c[0x0][0x23c], -R13 ;  /* 0x00008f00d3007a23 */ /* 0x002fe2000001080d */
[----:B------:R-:W-:-:S05]  /*cdf0*/  MOV R211, R161 ;  /* 0x000000a100d37202 */ /* 0x000fca0000000f00 */
[----:B------:R1:W3:Y:S02]  /*ce00*/  MUFU.EX2 R106, R0 ;  /* 0x00000000006a7308 */ /* 0x0002e40000000800 */
[----:B-1----:R-:W-:Y:S01]  /*ce10*/  FFMA.FTZ R0, R212, c[0x0][0x23c], -R13 ;  /* 0x00008f00d4007a23 */ /* 0x002fe2000001080d */
[----:B------:R-:W-:-:S05]  /*ce20*/  MOV R212, R162 ;  /* 0x000000a200d47202 */ /* 0x000fca0000000f00 */
[----:B------:R1:W-:Y:S02]  /*ce30*/  MUFU.EX2 R105, R0 ;  /* 0x0000000000697308 */ /* 0x0003e40000000800 */
[----:B-1----:R-:W-:Y:S01]  /*ce40*/  FFMA.FTZ R0, R213, c[0x0][0x23c], -R13 ;  /* 0x00008f00d5007a23 */ /* 0x002fe2000001080d */
[----:B------:R-:W-:Y:S02]  /*ce50*/  MOV R213, R163 ;  /* 0x000000a300d57202 */ /* 0x000fe40000000f00 */
[C---:B------:R-:W-:Y:S03]  /*ce60*/  HMMA.16816.F32 R160, R4.reuse, R16, R108 ;  /* 0x0000001004a0723c */ /* 0x040fe6000000186c */
[----:B------:R1:W5:Y:S05]  /*ce70*/  MUFU.EX2 R101, R0 ;  /* 0x0000000000657308 */ /* 0x00036a0000000800 */
[----:B------:R-:W-:Y:S07]  /*ce80*/  HMMA.16816.F32 R108, R4, R28, R92 ;  /* 0x0000001c046c723c */ /* 0x000fee000000185c */
[----:B--2---:R-:W-:Y:S01]  /*ce90*/  F2FP.PACK_AB R4, R186, R187 ;  /* 0x000000bbba04723e */ /* 0x004fe200000000ff */
[----:B-1----:R-:W-:Y:S01]  /*cea0*/  FFMA.FTZ R0, R214, c[0x0][0x23c], -R2 ;  /* 0x00008f00d6007a23 */ /* 0x002fe20000010802 */
[----:B---3--:R-:W-:-:S02]  /*ceb0*/  F2FP.PACK_AB R5, R106, R107 ;  /* 0x0000006b6a05723e */ /* 0x008fc400000000ff */
[----:B------:R-:W-:Y:S01]  /*cec0*/  F2FP.PACK_AB R6, R184, R185 ;  /* 0x000000b9b806723e */ /* 0x000fe200000000ff */
[----:B------:R1:W-:Y:S01]  /*ced0*/  MUFU.EX2 R100, R0 ;  /* 0x0000000000647308 */ /* 0x0003e20000000800 */
[----:B-----5:R-:W-:Y:S02]  /*cee0*/  F2FP.PACK_AB R7, R101, R105 ;  /* 0x000000696507723e */ /* 0x020fe400000000ff */
[----:B------:R-:W-:-:S05]  /*cef0*/  MOV R214, R156 ;  /* 0x0000009c00d67202 */ /* 0x000fca0000000f00 */
[----:B------:R-:W-:Y:S01]  /*cf00*/  HMMA.16816.F32 R84, R4, R34, R84 ;  /* 0x000000220454723c */ /* 0x000fe20000001854 */
[----:B-1----:R-:W-:-:S07]  /*cf10*/  FFMA.FTZ R0, R215, c[0x0][0x23c], -R2 ;  /* 0x00008f00d7007a23 */ /* 0x002fce0000010802 */
[C---:B------:R-:W-:Y:S01]  /*cf20*/  HMMA.16816.F32 R116, R4.reuse, R32, R88 ;  /* 0x000000200474723c */ /* 0x040fe20000001858 */
[----:B------:R-:W-:Y:S01]  /*cf30*/  MOV R215, R157 ;  /* 0x0000009d00d77202 */ /* 0x000fe20000000f00 */
[----:B------:R1:W2:Y:S06]  /*cf40*/  MUFU.EX2 R63, R0 ;  /* 0x00000000003f7308 */ /* 0x0002ac0000000800 */
[C---:B------:R-:W-:Y:S08]  /*cf50*/  HMMA.16816.F32 R64, R4.reuse, R22, R64 ;  /* 0x000000160440723c */ /* 0x040ff00000001840 */
[C---:B------:R-:W-:Y:S01]  /*cf60*/  HMMA.16816.F32 R68, R4.reuse, R20, R68 ;  /* 0x000000140444723c */ /* 0x040fe20000001844 */
[--C-:B-1----:R-:W-:Y:S01]  /*cf70*/  FFMA.FTZ R0, R216, c[0x0][0x23c], -R2.reuse ;  /* 0x00008f00d8007a23 */ /* 0x102fe20000010802 */
[----:B------:R-:W-:Y:S01]  /*cf80*/  MOV R216, R158 ;  /* 0x0000009e00d87202 */ /* 0x000fe20000000f00 */
[----:B------:R-:W-:Y:S01]  /*cf90*/  FFMA.FTZ R2, R217, c[0x0][0x23c], -R2 ;  /* 0x00008f00d9027a23 */ /* 0x000fe20000010802 */
[----:B--2---:R-:W-:Y:S01]  /*cfa0*/  F2FP.PACK_AB R92, R63, R100 ;  /* 0x000000643f5c723e */ /* 0x004fe200000000ff */
[----:B------:R1:W-:Y:S03]  /*cfb0*/  MUFU.EX2 R35, R0 ;  /* 0x0000000000237308 */ /* 0x0003e60000000800 */
[C---:B------:R-:W-:Y:S05]  /*cfc0*/  HMMA.16816.F32 R128, R4.reuse, R24, R76 ;  /* 0x000000180480723c */ /* 0x040fea000000184c */
[----:B------:R-:W2:Y:S03]  /*cfd0*/  MUFU.EX2 R34, R2 ;  /* 0x0000000200227308 */ /* 0x000ea60000000800 */
[----:B------:R-:W-:Y:S01]  /*cfe0*/  HMMA.16816.F32 R56, R4, R8, R56 ;  /* 0x000000080438723c */ /* 0x000fe20000001838 */
[----:B-1----:R-:W-:-:S07]  /*cff0*/  FFMA.FTZ R0, R218, c[0x0][0x23c], -R12 ;  /* 0x00008f00da007a23 */ /* 0x002fce000001080c */
[C---:B------:R-:W-:Y:S01]  /*d000*/  HMMA.16816.F32 R24, R4.reuse, R26, R72 ;  /* 0x0000001a0418723c */ /* 0x040fe20000001848 */
[----:B------:R-:W-:Y:S01]  /*d010*/  MOV R9, R159 ;  /* 0x0000009f00097202 */ /* 0x000fe20000000f00 */
[----:B------:R-:W-:Y:S01]  /*d020*/  FFMA.FTZ R8, R214, R15, R215 ;  /* 0x0000000fd6087223 */ /* 0x000fe200000100d7 */
[----:B------:R1:W-:Y:S01]  /*d030*/  MUFU.EX2 R33, R0 ;  /* 0x0000000000217308 */ /* 0x0003e20000000800 */
[----:B------:R-:W3:Y:S02]  /*d040*/  LDSM.16.MT88.4 R156, [R220+0xac00] ;  /* 0x00ac0000dc9c783b */ /* 0x000ee40000004200 */
[----:B------:R-:W-:Y:S01]  /*d050*/  FFMA.FTZ R9, R216, R60, R9 ;  /* 0x0000003cd8097223 */ /* 0x000fe20000010009 */
[----:B--2---:R-:W-:Y:S01]  /*d060*/  F2FP.PACK_AB R94, R34, R35 ;  /* 0x00000023225e723e */ /* 0x004fe200000000ff */
[----:B------:R-:W-:Y:S01]  /*d070*/  HMMA.16816.F32 R44, R4, R10, R44 ;  /* 0x0000000a042c723c */ /* 0x000fe2000000182c */
[----:B------:R-:W-:Y:S02]  /*d080*/  FFMA.FTZ R2, R212, R62, R213 ;  /* 0x0000003ed4027223 */ /* 0x000fe400000100d5 */
[----:B------:R-:W-:-:S04]  /*d090*/  FADD.FTZ R9, R209, R9 ;  /* 0x00000009d1097221 */ /* 0x000fc80000010000 */
[----:B------:R-:W-:Y:S01]  /*d0a0*/  FADD.FTZ R11, R208, R8 ;  /* 0x00000008d00b7221 */ /* 0x000fe20000010000 */
[C---:B------:R-:W-:Y:S01]  /*d0b0*/  HMMA.16816.F32 R40, R4.reuse, R16, R40 ;  /* 0x000000100428723c */ /* 0x040fe20000001828 */
[----:B------:R-:W-:Y:S02]  /*d0c0*/  FADD.FTZ R10, R206, R2 ;  /* 0x00000002ce0a7221 */ /* 0x000fe40000010000 */
[----:B-1----:R-:W-:Y:S02]  /*d0d0*/  FFMA.FTZ R0, R228, c[0x0][0x23c], -R12 ;  /* 0x00008f00e4007a23 */ /* 0x002fe4000001080c */
[----:B------:R-:W-:Y:S02]  /*d0e0*/  FADD.FTZ R2, R203, R11 ;  /* 0x0000000bcb027221 */ /* 0x000fe40000010000 */
[----:B------:R1:W2:Y:S01]  /*d0f0*/  MUFU.EX2 R32, R0 ;  /* 0x0000000000207308 */ /* 0x0002a20000000800 */
[----:B------:R-:W-:Y:S01]  /*d100*/  HMMA.16816.F32 R48, R4, R18, R48 ;  /* 0x000000120430723c */ /* 0x000fe20000001830 */
[----:B------:R-:W-:-:S04]  /*d110*/  FADD.FTZ R2, R200, R2 ;  /* 0x00000002c8027221 */ /* 0x000fc80000010000 */
[----:B------:R-:W-:-:S03]  /*d120*/  FADD.FTZ R2, R239, R2 ;  /* 0x00000002ef027221 */ /* 0x000fc60000010000 */
[----:B------:R-:W-:Y:S01]  /*d130*/  HMMA.16816.F32 R52, R4, R28, R52 ;  /* 0x0000001c0434723c */ /* 0x000fe20000001834 */
[----:B------:R-:W-:Y:S02]  /*d140*/  FADD.FTZ R2, R238, R2 ;  /* 0x00000002ee027221 */ /* 0x000fe40000010000 */
[----:B-1----:R-:W-:-:S05]  /*d150*/  FFMA.FTZ R0, R219, c[0x0][0x23c], -R12 ;  /* 0x00008f00db007a23 */ /* 0x002fca000001080c */
[----:B------:R-:W-:Y:S01]  /*d160*/  HMMA.16816.F32 R36, R4, R30, R36 ;  /* 0x0000001e0424723c */ /* 0x000fe20000001824 */
[----:B------:R-:W1:Y:S01]  /*d170*/  LDSM.16.MT88.4 R4, [R222+0xbc00] ;  /* 0x00bc0000de04783b */ /* 0x000e620000004200 */
[----:B--2---:R-:W-:Y:S01]  /*d180*/  F2FP.PACK_AB R93, R32, R33 ;  /* 0x00000021205d723e */ /* 0x004fe200000000ff */
[----:B------:R2:W-:Y:S02]  /*d190*/  MUFU.EX2 R23, R0 ;  /* 0x0000000000177308 */ /* 0x0005e40000000800 */
[----:B--2---:R-:W-:-:S06]  /*d1a0*/  FFMA.FTZ R0, R229, c[0x0][0x23c], -R12 ;  /* 0x00008f00e5007a23 */ /* 0x004fcc000001080c */
[----:B------:R2:W5:Y:S02]  /*d1b0*/  MUFU.EX2 R22, R0 ;  /* 0x0000000000167308 */ /* 0x0005640000000800 */
[----:B--2---:R-:W-:Y:S01]  /*d1c0*/  FFMA.FTZ R0, R231, c[0x0][0x23c], -R14 ;  /* 0x00008f00e7007a23 */ /* 0x004fe2000001080e */
[----:B-----5:R-:W-:-:S05]  /*d1d0*/  F2FP.PACK_AB R95, R22, R23 ;  /* 0x00000017165f723e */ /* 0x020fca00000000ff */
[----:B------:R2:W-:Y:S02]  /*d1e0*/  MUFU.EX2 R21, R0 ;  /* 0x0000000000157308 */ /* 0x0005e40000000800 */
[C---:B----4-:R-:W-:Y:S08]  /*d1f0*/  HMMA.16816.F32 R112, R92.reuse, R124, R180 ;  /* 0x0000007c5c70723c */ /* 0x050ff000000018b4 */
[----:B------:R-:W-:Y:S01]  /*d200*/  HMMA.16816.F32 R120, R92, R126, R176 ;  /* 0x0000007e5c78723c */ /* 0x000fe200000018b0 */
[----:B--2---:R-:W-:-:S04]  /*d210*/  FFMA.FTZ R0, R230, c[0x0][0x23c], -R14 ;  /* 0x00008f00e6007a23 */ /* 0x004fc8000001080e */
[----:B------:R2:W4:Y:S03]  /*d220*/  MUFU.EX2 R20, R0 ;  /* 0x0000000000147308 */ /* 0x0005260000000800 */
[C---:B------:R-:W-:Y:S08]  /*d230*/  HMMA.16816.F32 R132, R92.reuse, R140, R132 ;  /* 0x0000008c5c84723c */ /* 0x040ff00000001884 */
[----:B------:R-:W-:Y:S01]  /*d240*/  HMMA.16816.F32 R136, R92, R142, R136 ;  /* 0x0000008e5c88723c */ /* 0x000fe20000001888 */
[----:B--2---:R-:W-:-:S07]  /*d250*/  FFMA.FTZ R0, R237, c[0x0][0x23c], -R14 ;  /* 0x00008f00ed007a23 */ /* 0x004fce000001080e */
[C---:B---3--:R-:W-:Y:S01]  /*d260*/  HMMA.16816.F32 R148, R92.reuse, R156, R148 ;  /* 0x0000009c5c94723c */ /* 0x048fe20000001894 */
[----:B------:R2:W-:Y:S07]  /*d270*/  MUFU.EX2 R19, R0 ;  /* 0x0000000000137308 */ /* 0x0005ee0000000800 */
[C---:B------:R-:W-:Y:S08]  /*d280*/  HMMA.16816.F32 R152, R92.reuse, R158, R152 ;  /* 0x0000009e5c98723c */ /* 0x040ff00000001898 */
[----:B------:R-:W-:Y:S01]  /*d290*/  HMMA.16816.F32 R164, R92, R172, R164 ;  /* 0x000000ac5ca4723c */ /* 0x000fe200000018a4 */
[----:B--2---:R-:W-:-:S04]  /*d2a0*/  FFMA.FTZ R0, R236, c[0x0][0x23c], -R14 ;  /* 0x00008f00ec007a23 */ /* 0x004fc8000001080e */
[----:B------:R2:W3:Y:S03]  /*d2b0*/  MUFU.EX2 R18, R0 ;  /* 0x0000000000127308 */ /* 0x0004e60000000800 */
[C---:B------:R-:W-:Y:S08]  /*d2c0*/  HMMA.16816.F32 R168, R92.reuse, R174, R168 ;  /* 0x000000ae5ca8723c */ /* 0x040ff000000018a8 */
[----:B------:R-:W-:Y:S01]  /*d2d0*/  HMMA.16816.F32 R72, R92, R80, R160 ;  /* 0x000000505c48723c */ /* 0x000fe200000018a0 */
[----:B--2---:R-:W-:-:S07]  /*d2e0*/  FFMA.FTZ R0, R235, c[0x0][0x23c], -R13 ;  /* 0x00008f00eb007a23 */ /* 0x004fce000001080d */
[C---:B------:R-:W-:Y:S01]  /*d2f0*/  HMMA.16816.F32 R76, R92.reuse, R82, R144 ;  /* 0x000000525c4c723c */ /* 0x040fe20000001890 */
[----:B------:R2:W-:Y:S07]  /*d300*/  MUFU.EX2 R17, R0 ;  /* 0x0000000000117308 */ /* 0x0005ee0000000800 */
[C---:B-1----:R-:W-:Y:S08]  /*d310*/  HMMA.16816.F32 R88, R92.reuse, R4, R108 ;  /* 0x000000045c58723c */ /* 0x042ff0000000186c */
[----:B------:R-:W-:Y:S01]  /*d320*/  HMMA.16816.F32 R92, R92, R6, R96 ;  /* 0x000000065c5c723c */ /* 0x000fe20000001860 */
[----:B--2---:R-:W-:-:S04]  /*d330*/  FFMA.FTZ R0, R232, c[0x0][0x23c], -R13 ;  /* 0x00008f00e8007a23 */ /* 0x004fc8000001080d */
[----:B------:R1:W2:Y:S02]  /*d340*/  MUFU.EX2 R16, R0 ;  /* 0x0000000000107308 */ /* 0x0002a40000000800 */
[----:B----4-:R-:W-:Y:S02]  /*d350*/  F2FP.PACK_AB R96, R20, R21 ;  /* 0x000000151460723e */ /* 0x010fe400000000ff */
[----:B---3--:R-:W-:Y:S01]  /*d360*/  F2FP.PACK_AB R98, R18, R19 ;  /* 0x000000131262723e */ /* 0x008fe200000000ff */
[----:B-1----:R-:W-:Y:S01]  /*d370*/  FFMA.FTZ R0, R234, c[0x0][0x23c], -R13 ;  /* 0x00008f00ea007a23 */ /* 0x002fe2000001080d */
[----:B--2---:R-:W-:-:S03]  /*d380*/  F2FP.PACK_AB R97, R16, R17 ;  /* 0x000000111061723e */ /* 0x004fc600000000ff */
[----:B------:R1:W-:Y:S02]  /*d390*/  MUFU.EX2 R14, R0 ;  /* 0x00000000000e7308 */ /* 0x0003e40000000800 */
[----:B-1----:R-:W-:-:S06]  /*d3a0*/  FFMA.FTZ R0, R233, c[0x0][0x23c], -R13 ;  /* 0x00008f00e9007a23 */ /* 0x002fcc000001080d */
[----:B------:R-:W1:Y:S02]  /*d3b0*/  MUFU.EX2 R12, R0 ;  /* 0x00000000000c7308 */ /* 0x000e640000000800 */
[----:B-1----:R-:W-:Y:S01]  /*d3c0*/  F2FP.PACK_AB R99, R12, R14 ;  /* 0x0000000e0c63723e */ /* 0x002fe200000000ff */
[----:B------:R-:W-:-:S04]  /*d3d0*/  FFMA.FTZ R0, R210, R61, R211 ;  /* 0x0000003dd2007223 */ /* 0x000fc800000100d3 */
[----:B------:R-:W-:Y:S02]  /*d3e0*/  FADD.FTZ R8, R207, R0 ;  /* 0x00000000cf087221 */ /* 0x000fe40000010000 */
[----:B------:R-:W-:Y:S01]  /*d3f0*/  HMMA.16816.F32 R116, R96, R124, R116 ;  /* 0x0000007c6074723c */ /* 0x000fe20000001874 */
[----:B------:R-:W-:-:S04]  /*d400*/  FADD.FTZ R0, R205, R9 ;  /* 0x00000009cd007221 */ /* 0x000fc80000010000 */
[----:B------:R-:W-:-:S03]  /*d410*/  FADD.FTZ R0, R201, R0 ;  /* 0x00000000c9007221 */ /* 0x000fc60000010000 */
[C---:B------:R-:W-:Y:S08]  /*d420*/  HMMA.16816.F32 R124, R96.reuse, R126, R84 ;  /* 0x0000007e607c723c */ /* 0x040ff00000001854 */
[C---:B------:R-:W-:Y:S07]  /*d430*/  HMMA.16816.F32 R84, R96.reuse, R4, R52 ;  /* 0x000000046054723c */ /* 0x040fee0000001834 */
        /* <DEDUP_REMOVED lines=12> */
[----:B------:R-:W-:-:S07]  /*d500*/  FADD.FTZ R5, R245, R5 ;  /* 0x00000005f5057221 */ /* 0x000fce0000010000 */
[C---:B------:R-:W-:Y:S08]  /*d510*/  HMMA.16816.F32 R68, R96.reuse, R80, R40 ;  /* 0x000000506044723c */ /* 0x040ff00000001828 */
[C---:B------:R-:W-:Y:S08]  /*d520*/  HMMA.16816.F32 R140, R96.reuse, R142, R24 ;  /* 0x0000008e608c723c */ /* 0x040ff00000001818 */
[C---:B------:R-:W-:Y:S08]  /*d530*/  HMMA.16816.F32 R156, R96.reuse, R158, R64 ;  /* 0x0000009e609c723c */ /* 0x040ff00000001840 */
[C---:B------:R-:W-:Y:S08]  /*d540*/  HMMA.16816.F32 R172, R96.reuse, R174, R44 ;  /* 0x000000ae60ac723c */ /* 0x040ff0000000182c */
[C---:B------:R-:W-:Y:S08]  /*d550*/  HMMA.16816.F32 R80, R96.reuse, R82, R48 ;  /* 0x000000526050723c */ /* 0x040ff00000001830 */
[----:B------:R-:W-:Y:S07]  /*d560*/  HMMA.16816.F32 R96, R96, R6, R36 ;  /* 0x000000066060723c */ /* 0x000fee0000001824 */
[----:B------:R-:W-:-:S02]  /*d570*/  FADD.FTZ R6, R241, R4 ;  /* 0x00000004f1067221 */ /* 0x000fc40000010000 */
[----:B------:R-:W-:Y:S01]  /*d580*/  FADD.FTZ R4, R227, R2 ;  /* 0x00000002e3047221 */ /* 0x000fe20000010000 */
[----:B------:R-:W-:Y:S01]  /*d590*/  @P0 IADD3 R227, R251, -0x4, RZ ;  /* 0xfffffffcfbe30810 */ /* 0x000fe20007ffe0ff */
        /* <DEDUP_REMOVED lines=42> */
[----:B------:R-:W-:Y:S05]  /*d840*/  @P0 BRA `(.L_x_373) ;  /* 0x0000001000000947 */ /* 0x000fea0003800000 */
.L_x_370:
[----:B------:R-:W-:-:S07]  /*d850*/  IADD3 R227, R252, -0x1, RZ ;  /* 0xfffffffffce37810 */ /* 0x000fce0007ffe0ff */
.L_x_373:
[----:B------:R-:W-:-:S13]  /*d860*/  ISETP.GE.AND P0, PT, R227, RZ, PT ;  /* 0x000000ffe300720c */ /* 0x000fda0003f06270 */
[----:B------:R-:W-:Y:S05]  /*d870*/  @!P0 BRA `(.L_x_374) ;  /* 0x0000399000008947 */ /* 0x000fea0003800000 */
[----:B------:R-:W3:Y:S01]  /*d880*/  LDL.LU.64 R6, [R1] ;  /* 0x0000000001067983 */ /* 0x000ee20000300a00 */
[----:B------:R-:W-:Y:S01]  /*d890*/  MOV R107, R3 ;  /* 0x00000003006b7202 */ /* 0x000fe20000000f00 */
[----:B------:R-:W-:Y:S01]  /*d8a0*/  ULDC UR4, c[0x0][0x1a0] ;  /* 0x0000680000047ab9 */ /* 0x000fe20000000800 */
[----:B------:R-:W-:Y:S01]  /*d8b0*/  IMAD.MOV.U32 R105, RZ, RZ, R103 ;  /* 0x000000ffff697224 */ /* 0x000fe200078e0067 */
[----:B-1----:R-:W4:Y:S01]  /*d8c0*/  LDL.LU.64 R4, [R1+0x58] ;  /* 0x0000580001047983 */ /* 0x002f220000300a00 */
[----:B------:R-:W-:Y:S01]  /*d8d0*/  USHF.L.U32 UR4, UR4, 0x5, URZ ;  /* 0x0000000504047899 */ /* 0x000fe2000800063f */
[----:B------:R-:W-:Y:S02]  /*d8e0*/  IMAD.MOV.U32 R100, RZ, RZ, R104 ;  /* 0x000000ffff647224 */ /* 0x000fe400078e0068 */
[----:B------:R-:W-:Y:S01]  /*d8f0*/  IMAD.MOV.U32 R106, RZ, RZ, R102 ;  /* 0x000000ffff6a7224 */ /* 0x000fe200078e0066 */
[----:B------:R-:W-:Y:S02]  /*d900*/  USHF.L.U64.HI UR5, UR4, 0x1, UR5 ;  /* 0x0000000104057899 */ /* 0x000fe40008010205 */
[----:B------:R-:W-:Y:S01]  /*d910*/  USHF.L.U32 UR4, UR4, 0x1, URZ ;  /* 0x0000000104047899 */ /* 0x000fe2000800063f */
[----:B---3--:R-:W-:-:S02]  /*d920*/  MOV R3, R7 ;  /* 0x0000000700037202 */ /* 0x008fc40000000f00 */
[----:B--2-4-:R-:W-:-:S05]  /*d930*/  MOV R2, R4 ;  /* 0x0000000400027202 */ /* 0x014fca0000000f00 */
[----:B------:R1:W-:Y:S01]  /*d940*/  STL.64 [R1+0x20], R2 ;  /* 0x0000200201007387 */ /* 0x0003e20000100a00 */
[----:B------:R-:W-:Y:S05]  /*d950*/  BRA `(.L_x_375) ;  /* 0x0000019000007947 */ /* 0x000fea0003800000 */
.L_x_377:
[----:B------:R-:W2:Y:S01]  /*d960*/  LDL.64 R242, [R1+0x30] ;  /* 0x0000300001f27983 */ /* 0x000ea20000100a00 */
[----:B------:R-:W-:Y:S03]  /*d970*/  IADD3 R0, R227, -0x1, RZ ;  /* 0xffffffffe3007810 */ /* 0x000fe60007ffe0ff */
[----:B------:R-:W3:Y:S01]  /*d980*/  LDL.64 R102, [R1+0x28] ;  /* 0x0000280001667983 */ /* 0x000ee20000100a00 */
[----:B------:R-:W-:Y:S01]  /*d990*/  SHF.R.S32.HI R2, RZ, 0x1f, R0 ;  /* 0x0000001fff027819 */ /* 0x000fe20000011400 */
[----:B------:R-:W-:Y:S04]  /*d9a0*/  IMAD.WIDE.U32 R4, R0, c[0x0][0x198], RZ ;  /* 0x0000660000047a25 */ /* 0x000fe800078e00ff */
[----:B------:R-:W-:Y:S04]  /*d9b0*/  IMAD R2, R2, c[0x0][0x198], RZ ;  /* 0x0000660002027a24 */ /* 0x000fe800078e02ff */
[----:B------:R-:W-:Y:S04]  /*d9c0*/  IMAD R2, R0, c[0x0][0x19c], R2 ;  /* 0x0000670000027a24 */ /* 0x000fe800078e0202 */
[----:B------:R-:W-:Y:S01]  /*d9d0*/  IMAD.IADD R3, R5, 0x1, R2 ;  /* 0x0000000105037824 */ /* 0x000fe200078e0202 */
        /* <DEDUP_REMOVED lines=17> */
.L_x_375:
[----:B------:R-:W2:Y:S01]  /*daf0*/  LDL.64 R4, [R1+0x20] ;  /* 0x0000200001047983 */ /* 0x000ea20000100a00 */
[----:B------:R-:W-:Y:S04]  /*db00*/  DEPBAR.LE SB0, 0x0 ;  /* 0x000080000000791a */ /* 0x000fe80000000000 */
[----:B-1----:R-:W-:Y:S01]  /*db10*/  SHF.R.S32.HI R2, RZ, 0x1f, R227 ;  /* 0x0000001fff027819 */ /* 0x002fe200000114e3 */
[----:B------:R-:W-:Y:S01]  /*db20*/  BAR.SYNC.DEFER_BLOCKING 0x0 ;  /* 0x0000000000007b1d */ /* 0x000fe20000010000 */
[C---:B------:R-:W-:Y:S04]  /*db30*/  IMAD R0, R227.reuse, UR11, RZ ;  /* 0x0000000be3007c24 */ /* 0x040fe8000f8e02ff */
[----:B------:R-:W-:Y:S02]  /*db40*/  IMAD R0, R2, UR12, R0 ;  /* 0x0000000c02007c24 */ /* 0x000fe4000f8e0200 */
[----:B--2---:R-:W-:Y:S05]  /*db50*/  IMAD.WIDE.U32 R6, R227, UR12, R4 ;  /* 0x0000000ce3067c25 */ /* 0x004fea000f8e0004 */
[----:B------:R-:W-:Y:S02]  /*db60*/  LEA R2, P1, R6, c[0x0][0x170], 0x1 ;  /* 0x00005c0006027a11 */ /* 0x000fe400078208ff */
[----:B------:R-:W-:Y:S02]  /*db70*/  IADD3 R0, R7, R0, RZ ;  /* 0x0000000007007210 */ /* 0x000fe40007ffe0ff */
[----:B------:R-:W-:Y:S02]  /*db80*/  IADD3 R4, P0, R2, UR4, RZ ;  /* 0x0000000402047c10 */ /* 0x000fe4000ff1e0ff */
[----:B------:R-:W-:Y:S04]  /*db90*/  LEA.HI.X R3, R6, c[0x0][0x174], R0, 0x1, P1 ;  /* 0x00005d0006037a11 */ /* 0x000fe800008f0c00 */
[----:B------:R-:W-:Y:S01]  /*dba0*/  IADD3.X R5, R3, UR5, RZ, P0, !PT ;  /* 0x0000000503057c10 */ /* 0x000fe200087fe4ff */
        /* <DEDUP_REMOVED lines=11> */
[----:B------:R-:W2:Y:S08]  /*dc60*/  LDSM.16.M88.4 R16, [R221+0x6000] ;  /* 0x00600000dd10783b */ /* 0x000eb00000000200 */
        /* <DEDUP_REMOVED lines=9> */
[----:B------:R-:W3:Y:S01]  /*dd00*/  LDSM.16.M88.4 R180, [R223+0x6000] ;  /* 0x00600000dfb4783b */ /* 0x000ee20000000200 */
        /* <DEDUP_REMOVED lines=252> */
.L_x_376:
        /* <DEDUP_REMOVED lines=596> */
.L_x_374:
[----:B-1----:R-:W3:Y:S04]  /*11210*/  LDL.LU R4, [R1+0x8] ;  /* 0x0000080001047983 */ /* 0x002ee80000300800 */
[----:B------:R-:W4:Y:S04]  /*11220*/  LDL.LU R6, [R1+0xc] ;  /* 0x00000c0001067983 */ /* 0x000f280000300800 */
[----:B--2---:R-:W2:Y:S04]  /*11230*/  LDL.LU R9, [R1+0x14] ;  /* 0x0000140001097983 */ /* 0x004ea80000300800 */
[----:B------:R-:W2:Y:S04]  /*11240*/  LDL.LU R7, [R1+0x10] ;  /* 0x0000100001077983 */ /* 0x000ea80000300800 */
[----:B------:R-:W2:Y:S04]  /*11250*/  LDL.LU R108, [R1+0x18] ;  /* 0x00001800016c7983 */ /* 0x000ea80000300800 */
[----:B---3--:R-:W1:Y:S04]  /*11260*/  SHFL.BFLY PT, R0, R4, 0x2, 0x1f ;  /* 0x0c401f0004007f89 */ /* 0x008e6800000e0000 */
[----:B----4-:R-:W3:Y:S04]  /*11270*/  SHFL.BFLY PT, R2, R6, 0x2, 0x1f ;  /* 0x0c401f0006027f89 */ /* 0x010ee800000e0000 */
[----:B--2---:R-:W2:Y:S04]  /*11280*/  SHFL.BFLY PT, R8, R9, 0x2, 0x1f ;  /* 0x0c401f0009087f89 */ /* 0x004ea800000e0000 */
[----:B------:R-:W4:Y:S01]  /*11290*/  SHFL.BFLY PT, R5, R7, 0x2, 0x1f ;  /* 0x0c401f0007057f89 */ /* 0x000f2200000e0000 */
[----:B------:R-:W-:Y:S01]  /*112a0*/  ISETP.NE.AND P0, PT, R108, -0x1, PT ;  /* 0xffffffff6c00780c */ /* 0x000fe20003f05270 */
[----:B-1----:R-:W-:-:S02]  /*112b0*/  FADD.FTZ R0, R0, R4 ;  /* 0x0000000400007221 */ /* 0x002fc40000010000 */
[----:B---3--:R-:W-:-:S03]  /*112c0*/  FADD.FTZ R2, R2, R6 ;  /* 0x0000000602027221 */ /* 0x008fc60000010000 */
[----:B------:R-:W1:Y:S01]  /*112d0*/  SHFL.BFLY PT, R4, R0, 0x1, 0x1f ;  /* 0x0c201f0000047f89 */ /* 0x000e6200000e0000 */
[----:B--2---:R-:W-:-:S03]  /*112e0*/  FADD.FTZ R8, R8, R9 ;  /* 0x0000000908087221 */ /* 0x004fc60000010000 */
[----:B------:R-:W2:Y:S01]  /*112f0*/  SHFL.BFLY PT, R6, R2, 0x1, 0x1f ;  /* 0x0c201f0002067f89 */ /* 0x000ea200000e0000 */
[----:B----4-:R-:W-:-:S03]  /*11300*/  FADD.FTZ R5, R5, R7 ;  /* 0x0000000705057221 */ /* 0x010fc60000010000 */
[----:B------:R-:W3:Y:S04]  /*11310*/  SHFL.BFLY PT, R10, R8, 0x1, 0x1f ;  /* 0x0c201f00080a7f89 */ /* 0x000ee800000e0000 */
[----:B------:R-:W4:Y:S01]  /*11320*/  SHFL.BFLY PT, R9, R5, 0x1, 0x1f ;  /* 0x0c201f0005097f89 */ /* 0x000f2200000e0000 */
[----:B-1----:R-:W-:Y:S01]  /*11330*/  FADD.FTZ R49, R0, R4 ;  /* 0x0000000400317221 */ /* 0x002fe20000010000 */
[----:B------:R-:W-:Y:S02]  /*11340*/  MOV R0, 0x3f800000 ;  /* 0x3f80000000007802 */ /* 0x000fe40000000f00 */
[----:B------:R-:W-:Y:S01]  /*11350*/  MOV R4, 0x3f800000 ;  /* 0x3f80000000047802 */ /* 0x000fe20000000f00 */
[----:B--2---:R-:W-:Y:S01]  /*11360*/  FADD.FTZ R50, R2, R6 ;  /* 0x0000000602327221 */ /* 0x004fe20000010000 */
[----:B------:R-:W-:Y:S01]  /*11370*/  MOV R2, 0x3f800000 ;  /* 0x3f80000000027802 */ /* 0x000fe20000000f00 */
[----:B------:R-:W-:Y:S01]  /*11380*/  @P0 IMAD.WIDE.U32 R6, R108, c[0x0][0x1e8], RZ ;  /* 0x00007a006c060a25 */ /* 0x000fe200078e00ff */
[----:B------:R-:W-:-:S02]  /*11390*/  FSETP.NE.FTZ.AND P6, PT, R49, RZ, PT ;  /* 0x000000ff3100720b */ /* 0x000fc40003fd5000 */
[----:B------:R-:W-:Y:S01]  /*113a0*/  FSETP.NE.FTZ.AND P5, PT, R50, RZ, PT ;  /* 0x000000ff3200720b */ /* 0x000fe20003fb5000 */
[----:B---3--:R-:W-:Y:S01]  /*113b0*/  FADD.FTZ R100, R8, R10 ;  /* 0x0000000a08647221 */ /* 0x008fe20000010000 */
[----:B------:R-:W-:Y:S01]  /*113c0*/  @P0 MOV R105, R6 ;  /* 0x0000000600690202 */ /* 0x000fe20000000f00 */
[----:B----4-:R-:W-:Y:S02]  /*113d0*/  FADD.FTZ R101, R5, R9 ;  /* 0x0000000905657221 */ /* 0x010fe40000010000 */
[----:B------:R-:W-:Y:S01]  /*113e0*/  @P0 IMAD R106, R108, c[0x0][0x1ec], R7 ;  /* 0x00007b006c6a0a24 */ /* 0x000fe200078e0207 */
[----:B------:R-:W-:Y:S02]  /*113f0*/  FSETP.NE.FTZ.AND P4, PT, R100, RZ, PT ;  /* 0x000000ff6400720b */ /* 0x000fe40003f95000 */
[----:B------:R-:W-:-:S03]  /*11400*/  FSETP.NE.FTZ.AND P3, PT, R101, RZ, PT ;  /* 0x000000ff6500720b */ /* 0x000fc60003f75000 */
[----:B------:R-:W1:Y:S08]  /*11410*/  @P6 MUFU.RCP R0, R49 ;  /* 0x0000003100006308 */ /* 0x000e700000001000 */
[----:B------:R-:W2:Y:S01]  /*11420*/  @P4 MUFU.RCP R2, R100 ;  /* 0x0000006400024308 */ /* 0x000ea20000001000 */
[----:B-1----:R-:W-:-:S07]  /*11430*/  FMUL.FTZ R116, R0, R116 ;  /* 0x0000007400747220 */ /* 0x002fce0000410000 */
[----:B------:R-:W1:Y:S01]  /*11440*/  @P5 MUFU.RCP R4, R50 ;  /* 0x0000003200045308 */ /* 0x000e620000001000 */
[C---:B------:R-:W-:Y:S02]  /*11450*/  FMUL.FTZ R47, R0.reuse, R117 ;  /* 0x00000075002f7220 */ /* 0x040fe40000410000 */
[C---:B------:R-:W-:Y:S02]  /*11460*/  FMUL.FTZ R124, R0.reuse, R124 ;  /* 0x0000007c007c7220 */ /* 0x040fe40000410000 */
[----:B------:R-:W-:Y:S01]  /*11470*/  FMUL.FTZ R40, R0, R125 ;  /* 0x0000007d00287220 */ /* 0x000fe20000410000 */
[----:B------:R-:W-:Y:S01]  /*11480*/  F2FP.PACK_AB R47, R47, R116 ;  /* 0x000000742f2f723e */ /* 0x000fe200000000ff */
[----:B--2---:R-:W-:Y:S02]  /*11490*/  FMUL.FTZ R20, R2, R73 ;  /* 0x0000004902147220 */ /* 0x004fe40000410000 */
[----:B------:R-:W2:Y:S01]  /*114a0*/  S2R R73, SR_TID.X ;  /* 0x0000000000497919 */ /* 0x000ea20000002100 */
[----:B------:R-:W-:Y:S01]  /*114b0*/  FMUL.FTZ R128, R0, R128 ;  /* 0x0000008000807220 */ /* 0x000fe20000410000 */
[----:B------:R-:W-:Y:S01]  /*114c0*/  F2FP.PACK_AB R40, R40, R124 ;  /* 0x0000007c2828723e */ /* 0x000fe200000000ff */
[----:B------:R-:W-:-:S02]  /*114d0*/  FMUL.FTZ R43, R0, R129 ;  /* 0x00000081002b7220 */ /* 0x000fc40000410000 */
[C---:B------:R-:W-:Y:S02]  /*114e0*/  FMUL.FTZ R140, R0.reuse, R140 ;  /* 0x0000008c008c7220 */ /* 0x040fe40000410000 */
        /* <DEDUP_REMOVED lines=13> */
[----:B--2---:R-:W-:Y:S01]  /*115c0*/  SHF.R.S32.HI R51, RZ, 0x1f, R73 ;  /* 0x0000001fff337819 */ /* 0x004fe20000011449 */
[C---:B------:R-:W-:Y:S01]  /*115d0*/  FMUL.FTZ R68, R0.reuse, R68 ;  /* 0x0000004400447220 */ /* 0x040fe20000410000 */
        /* <DEDUP_REMOVED lines=11> */
[----:B------:R-:W-:Y:S01]  /*11690*/  MOV R0, 0x3f800000 ;  /* 0x3f80000000007802 */ /* 0x000fe20000000f00 */
[C---:B-1----:R-:W-:Y:S01]  /*116a0*/  FMUL.FTZ R118, R4.reuse, R118 ;  /* 0x0000007604767220 */ /* 0x042fe20000410000 */
[----:B------:R-:W-:Y:S01]  /*116b0*/  F2FP.PACK_AB R13, R13, R84 ;  /* 0x000000540d0d723e */ /* 0x000fe200000000ff */
[C---:B------:R-:W-:Y:S01]  /*116c0*/  FMUL.FTZ R46, R4.reuse, R119 ;  /* 0x00000077042e7220 */ /* 0x040fe20000410000 */
        /* <DEDUP_REMOVED lines=78> */
[C---:B------:R-:W-:Y:S01]  /*11bb0*/  FMUL.FTZ R120, R2.reuse, R120 ;  /* 0x0000007802787220 */ /* 0x040fe20000410000 */
[----:B------:R-:W-:Y:S01]  /*11bc0*/  F2FP.PACK_AB R6, R95, R6 ;  /* 0x000000065f06723e */ /* 0x000fe200000000ff */
        /* <DEDUP_REMOVED lines=30> */
[----:B------:R-:W-:-:S02]  /*11db0*/  SHF.R.S32.HI R2, RZ, 0x1f, R0 ;  /* 0x0000001fff027819 */ /* 0x000fc40000011400 */
        /* <DEDUP_REMOVED lines=24> */
[----:B------:R-:W-:Y:S03]  /*11f40*/  STS [R0+0x200], R46 ;  /* 0x0002002e00007388 */ /* 0x000fe60000000800 */
[----:B------:R-:W-:Y:S01]  /*11f50*/  SEL R4, R4, 0xffffffe0, !P1 ;  /* 0xffffffe004047807 */ /* 0x000fe20004800000 */
[----:B------:R1:W-:Y:S03]  /*11f60*/  STS [R2], R40 ;  /* 0x0000002802007388 */ /* 0x0003e60000000800 */
[----:B------:R-:W-:Y:S01]  /*11f70*/  IADD3 R5, R0, R4, RZ ;  /* 0x0000000400057210 */ /* 0x000fe20007ffe0ff */
[----:B------:R-:W-:Y:S01]  /*11f80*/  STS [R2+0x200], R44 ;  /* 0x0002002c02007388 */ /* 0x000fe20000000800 */
[----:B------:R-:W-:-:S03]  /*11f90*/  IADD3 R4, R4, R2, RZ ;  /* 0x0000000204047210 */ /* 0x000fc60007ffe0ff */
[----:B------:R-:W-:Y:S04]  /*11fa0*/  STS [R0+0x1000], R48 ;  /* 0x0010003000007388 */ /* 0x000fe80000000800 */
[----:B------:R-:W-:Y:S04]  /*11fb0*/  STS [R0+0x1200], R114 ;  /* 0x0012007200007388 */ /* 0x000fe80000000800 */
[----:B------:R-:W-:Y:S04]  /*11fc0*/  STS [R2+0x1000], R45 ;  /* 0x0010002d02007388 */ /* 0x000fe80000000800 */
[----:B------:R-:W-:Y:S04]  /*11fd0*/  STS [R2+0x1200], R122 ;  /* 0x0012007a02007388 */ /* 0x000fe80000000800 */
[----:B------:R-:W-:Y:S01]  /*11fe0*/  STS [R5], R43 ;  /* 0x0000002b05007388 */ /* 0x000fe20000000800 */
[----:B-1----:R-:W1:Y:S03]  /*11ff0*/  LDC.U8 R40, c[0x0][0x329] ;  /* 0x0000ca40ff287b82 */ /* 0x002e660000000000 */
[----:B------:R-:W-:Y:S04]  /*12000*/  STS [R5+0x200], R42 ;  /* 0x0002002a05007388 */ /* 0x000fe80000000800 */
[----:B------:R-:W-:Y:S04]  /*12010*/  STS [R4], R38 ;  /* 0x0000002604007388 */ /* 0x000fe80000000800 */
[----:B------:R-:W-:Y:S04]  /*12020*/  STS [R4+0x200], R37 ;  /* 0x0002002504007388 */ /* 0x000fe80000000800 */
[----:B------:R-:W-:Y:S04]  /*12030*/  STS [R5+0x1000], R41 ;  /* 0x0010002905007388 */ /* 0x000fe80000000800 */
[----:B------:R-:W-:Y:S04]  /*12040*/  STS [R5+0x1200], R134 ;  /* 0x0012008605007388 */ /* 0x000fe80000000800 */
[----:B------:R-:W-:Y:S01]  /*12050*/  STS [R4+0x1000], R36 ;  /* 0x0010002404007388 */ /* 0x000fe20000000800 */
[----:B-1----:R-:W-:-:S03]  /*12060*/  ISETP.NE.AND P1, PT, R40, RZ, PT ;  /* 0x000000ff2800720c */ /* 0x002fc60003f25270 */
        /* <DEDUP_REMOVED lines=13> */
[----:B------:R-:W-:Y:S01]  /*12140*/  STS [R5+0x3000], R27 ;  /* 0x0030001b05007388 */ /* 0x000fe20000000800 */
[----:B-1----:R-:W1:Y:S03]  /*12150*/  LDC.U8 R30, c[0x0][0x328] ;  /* 0x0000ca00ff1e7b82 */ /* 0x002e660000000000 */
[----:B------:R-:W-:Y:S04]  /*12160*/  STS [R5+0x3200], R166 ;  /* 0x003200a605007388 */ /* 0x000fe80000000800 */
[----:B------:R-:W-:Y:S04]  /*12170*/  STS [R4+0x3000], R24 ;  /* 0x0030001804007388 */ /* 0x000fe80000000800 */
[----:B------:R-:W-:Y:S04]  /*12180*/  STS [R4+0x3200], R23 ;  /* 0x0032001704007388 */ /* 0x000fe80000000800 */
[----:B------:R-:W-:Y:S04]  /*12190*/  STS [R0+0x4000], R22 ;  /* 0x0040001600007388 */ /* 0x000fe80000000800 */
[----:B------:R-:W-:Y:S04]  /*121a0*/  STS [R0+0x4200], R21 ;  /* 0x0042001500007388 */ /* 0x000fe80000000800 */
[----:B------:R-:W-:Y:S01]  /*121b0*/  STS [R2+0x4000], R18 ;  /* 0x0040001202007388 */ /* 0x000fe20000000800 */
[----:B-1----:R-:W-:-:S03]  /*121c0*/  ISETP.NE.AND P2, PT, R30, RZ, PT ;  /* 0x000000ff1e00720c */ /* 0x002fc60003f45270 */
[----:B------:R-:W-:Y:S04]  /*121d0*/  STS [R2+0x4200], R17 ;  /* 0x0042001102007388 */ /* 0x000fe80000000800 */
[----:B------:R1:W-:Y:S04]  /*121e0*/  STS [R0+0x5200], R19 ;  /* 0x0052001300007388 */ /* 0x0003e80000000800 */
[----:B------:R2:W-:Y:S04]  /*121f0*/  STS [R0+0x5000], R20 ;  /* 0x0050001400007388 */ /* 0x0005e80000000800 */
[----:B------:R-:W-:Y:S04]  /*12200*/  STS [R2+0x5000], R16 ;  /* 0x0050001002007388 */ /* 0x000fe80000000800 */
[----:B------:R3:W-:Y:S04]  /*12210*/  STS [R2+0x5200], R14 ;  /* 0x0052000e02007388 */ /* 0x0007e80000000800 */
[----:B------:R-:W-:Y:S04]  /*12220*/  STS [R5+0x4000], R13 ;  /* 0x0040000d05007388 */ /* 0x000fe80000000800 */
[----:B------:R4:W-:Y:S04]  /*12230*/  STS [R5+0x4200], R12 ;  /* 0x0042000c05007388 */ /* 0x0009e80000000800 */
[----:B------:R4:W-:Y:S04]  /*12240*/  STS [R4+0x4000], R9 ;  /* 0x0040000904007388 */ /* 0x0009e80000000800 */
[----:B-1----:R1:W5:Y:S01]  /*12250*/  LDL R19, [R1+0x48] ;  /* 0x0000480001137983 */ /* 0x0023620000100800 */
[----:B--2---:R-:W-:-:S03]  /*12260*/  @P1 MOV R0, c[0x0][0x210] ;  /* 0x0000840000001a02 */ /* 0x004fc60000000f00 */
[----:B------:R2:W-:Y:S04]  /*12270*/  STS [R4+0x4200], R8 ;  /* 0x0042000804007388 */ /* 0x0005e80000000800 */
[----:B------:R1:W-:Y:S01]  /*12280*/  STS [R5+0x5000], R11 ;  /* 0x0050000b05007388 */ /* 0x0003e20000000800 */
[----:B---3--:R-:W-:-:S03]  /*12290*/  LOP3.LUT R2, R51, 0xffffffe0, RZ, 0xc0, !PT ;  /* 0xffffffe033027812 */ /* 0x008fc600078ec0ff */
[----:B------:R-:W-:Y:S04]  /*122a0*/  STS [R5+0x5200], R10 ;  /* 0x0052000a05007388 */ /* 0x000fe80000000800 */
[----:B------:R3:W-:Y:S01]  /*122b0*/  STS [R4+0x5000], R7 ;  /* 0x0050000704007388 */ /* 0x0007e20000000800 */
[----:B----4-:R-:W-:Y:S03]  /*122c0*/  @P5 MUFU.LG2 R12, R50 ;  /* 0x00000032000c5308 */ /* 0x010fe60000000c00 */
[----:B------:R4:W-:Y:S01]  /*122d0*/  STS [R4+0x5200], R6 ;  /* 0x0052000604007388 */ /* 0x0009e20000000800 */
[----:B------:R-:W-:Y:S01]  /*122e0*/  @P1 IMAD R9, R0, c[0x0][0x214], RZ ;  /* 0x0000850000091a24 */ /* 0x000fe200078e02ff */
[----:B------:R-:W-:-:S02]  /*122f0*/  @!P1 MOV R0, c[0x0][0x214] ;  /* 0x0000850000009a02 */ /* 0x000fc40000000f00 */
[----:B------:R-:W-:Y:S02]  /*12300*/  BAR.SYNC.DEFER_BLOCKING 0x0 ;  /* 0x0000000000007b1d */ /* 0x000fe40000010000 */
[----:B------:R-:W-:Y:S02]  /*12310*/  @!P1 SEL R9, R0, c[0x0][0x234], !P2 ;  /* 0x00008d0000099a07 */ /* 0x000fe40005000000 */
[----:B------:R-:W-:Y:S02]  /*12320*/  ISETP.NE.OR P2, PT, R40, RZ, !P2 ;  /* 0x000000ff2800720c */ /* 0x000fe40005745670 */
[----:B------:R-:W4:Y:S01]  /*12330*/  S2R R15, SR_CTAID.Y ;  /* 0x00000000000f7919 */ /* 0x000f220000002600 */
[----:B--2---:R-:W-:Y:S01]  /*12340*/  IADD3 R8, -R2, R73, RZ ;  /* 0x0000004902087210 */ /* 0x004fe20007ffe1ff */
[----:B-1----:R-:W-:Y:S02]  /*12350*/  @P4 MUFU.LG2 R11, R100 ;  /* 0x00000064000b4308 */ /* 0x002fe40000000c00 */
[----:B------:R-:W1:Y:S04]  /*12360*/  S2R R13, SR_CTAID.X ;  /* 0x00000000000d7919 */ /* 0x000e680000002500 */
[----:B------:R-:W2:Y:S02]  /*12370*/  S2R R18, SR_CTAID.Z ;  /* 0x0000000000127919 */ /* 0x000ea40000002700 */
[----:B---3--:R3:W1:Y:S02]  /*12380*/  @P6 MUFU.LG2 R7, R49 ;  /* 0x0000003100076308 */ /* 0x0086640000000c00 */
[----:B------:R1:W1:Y:S04]  /*12390*/  LDS.128 R28, [R226] ;  /* 0x00000000e21c7984 */ /* 0x0002680000000c00 */
[----:B------:R1:W1:Y:S01]  /*123a0*/  LDS.128 R44, [R226+0x800] ;  /* 0x00080000e22c7984 */ /* 0x0002620000000c00 */
[----:B----4-:R-:W-:Y:S01]  /*123b0*/  @!P0 SHF.R.S32.HI R0, RZ, 0x1f, R15 ;  /* 0x0000001fff008819 */ /* 0x010fe2000001140f */
[----:B------:R-:W-:-:S02]  /*123c0*/  @!P0 IMAD.WIDE.U32 R4, R15, c[0x0][0x1e0], RZ ;  /* 0x000078000f048a25 */ /* 0x000fc400078e00ff */
[----:B------:R4:W1:Y:S02]  /*123d0*/  LDS.128 R56, [R226+0x1000] ;  /* 0x00100000e2387984 */ /* 0x0008640000000c00 */
[----:B------:R-:W-:Y:S02]  /*123e0*/  @!P0 IMAD R6, R0, c[0x0][0x1e0], RZ ;  /* 0x0000780000068a24 */ /* 0x000fe400078e02ff */
[----:B------:R4:W1:Y:S01]  /*123f0*/  LDS.128 R68, [R226+0x1800] ;  /* 0x00180000e2447984 */ /* 0x0008620000000c00 */
[----:B------:R-:W-:Y:S01]  /*12400*/  @P1 MOV R0, 0x1 ;  /* 0x0000000100001802 */ /* 0x000fe20000000f00 */
[----:B------:R-:W-:Y:S01]  /*12410*/  @!P1 IMAD R0, R9, c[0x0][0x1c0], RZ ;  /* 0x0000700009009a24 */ /* 0x000fe200078e02ff */
[----:B------:R-:W-:Y:S01]  /*12420*/  @!P0 MOV R105, R4 ;  /* 0x0000000400698202 */ /* 0x000fe20000000f00 */
[----:B------:R4:W1:Y:S01]  /*12430*/  LDS.128 R24, [R226+0x2000] ;  /* 0x00200000e2187984 */ /* 0x0008620000000c00 */
[C---:B------:R-:W-:Y:S02]  /*12440*/  @!P0 IMAD R6, R15.reuse, c[0x0][0x1e4], R6 ;  /* 0x000079000f068a24 */ /* 0x040fe400078e0206 */
[----:B------:R-:W-:Y:S01]  /*12450*/  @!P2 IMAD R4, R15, c[0x0][0x214], RZ ;  /* 0x000085000f04aa24 */ /* 0x000fe200078e02ff */
[----:B------:R4:W2:Y:S04]  /*12460*/  LDS.128 R40, [R226+0x2800] ;  /* 0x00280000e2287984 */ /* 0x0008a80000000c00 */
[----:B------:R4:W4:Y:S01]  /*12470*/  LDS.128 R52, [R226+0x3000] ;  /* 0x00300000e2347984 */ /* 0x0009220000000c00 */
[----:B------:R-:W-:-:S03]  /*12480*/  @!P0 IADD3 R106, R5, R6, RZ ;  /* 0x00000006056a8210 */ /* 0x000fc60007ffe0ff */
[----:B------:R1:W4:Y:S04]  /*12490*/  LDS.128 R64, [R226+0x3800] ;  /* 0x00380000e2407984 */ /* 0x0003280000000c00 */
[----:B------:R1:W4:Y:S04]  /*124a0*/  LDS.128 R20, [R226+0x4000] ;  /* 0x00400000e2147984 */ /* 0x0003280000000c00 */
[----:B------:R1:W4:Y:S04]  /*124b0*/  LDS.128 R32, [R226+0x4800] ;  /* 0x00480000e2207984 */ /* 0x0003280000000c00 */
[----:B---3--:R3:W3:Y:S04]  /*124c0*/  LDS.128 R48, [R226+0x5000] ;  /* 0x00500000e2307984 */ /* 0x0086e80000000c00 */
[----:B------:R3:W3:Y:S01]  /*124d0*/  LDS.128 R60, [R226+0x5800] ;  /* 0x00580000e23c7984 */ /* 0x0006e20000000c00 */
[----:B------:R-:W-:Y:S01]  /*124e0*/  IMAD R0, R15, R0, RZ ;  /* 0x000000000f007224 */ /* 0x000fe200078e02ff */
[----:B------:R-:W-:Y:S01]  /*124f0*/  @P1 MOV R6, c[0x0][0x210] ;  /* 0x0000840000061a02 */ /* 0x000fe20000000f00 */
[----:B------:R-:W2:Y:S01]  /*12500*/  @P3 MUFU.LG2 R10, R101 ;  /* 0x00000065000a3308 */ /* 0x000ea20000000c00 */
[----:B------:R-:W-:-:S02]  /*12510*/  @!P2 SEL R2, R4, R108, !P0 ;  /* 0x0000006c0402a207 */ /* 0x000fc40004000000 */
[----:B------:R-:W-:Y:S01]  /*12520*/  @!P1 MOV R6, 0x1 ;  /* 0x0000000100069802 */ /* 0x000fe20000000f00 */
[----:B------:R-:W-:Y:S01]  /*12530*/  CS2R R4, SRZ ;  /* 0x0000000000047805 */ /* 0x000fe2000001ff00 */
[----:B------:R-:W-:Y:S02]  /*12540*/  SEL R0, R0, RZ, P2 ;  /* 0x000000ff00007207 */ /* 0x000fe40001000000 */
[----:B------:R-:W-:Y:S02]  /*12550*/  @!P2 SHF.R.S32.HI R5, RZ, 0x1f, R2 ;  /* 0x0000001fff05a819 */ /* 0x000fe40000011402 */
[----:B------:R-:W-:Y:S02]  /*12560*/  LOP3.LUT P0, RZ, R8, 0x3, RZ, 0xc0, !PT ;  /* 0x0000000308ff7812 */ /* 0x000fe4000780c0ff */
[----:B------:R-:W-:Y:S01]  /*12570*/  @!P2 MOV R4, R2 ;  /* 0x000000020004a202 */ /* 0x000fe20000000f00 */
[----:B-1----:R-:W-:Y:S02]  /*12580*/  IMAD R2, R13, R6, RZ ;  /* 0x000000060d027224 */ /* 0x002fe400078e02ff */
[----:B------:R-:W-:-:S02]  /*12590*/  @P6 FMUL.FTZ R7, R7, 0.69314718246459960938 ;  /* 0x3f31721807076820 */ /* 0x000fc40000410000 */
[----:B--2---:R-:W-:Y:S01]  /*125a0*/  IMAD R0, R18, R9, R0 ;  /* 0x0000000912007224 */ /* 0x004fe200078e0200 */
[----:B------:R-:W-:Y:S02]  /*125b0*/  SHF.L.U32 R9, R2, 0x7, RZ ;  /* 0x0000000702097819 */ /* 0x000fe400000006ff */
[----:B------:R-:W-:Y:S01]  /*125c0*/  MOV R17, 0x7f800000 ;  /* 0x7f80000000117802 */ /* 0x000fe20000000f00 */
[----:B------:R-:W-:Y:S02]  /*125d0*/  @P6 FFMA.FTZ R17, R104, c[0x0][0x238], R7 ;  /* 0x00008e0068116a23 */ /* 0x000fe40000010007 */
[----:B------:R-:W-:Y:S01]  /*125e0*/  @P4 FMUL.FTZ R7, R11, 0.69314718246459960938 ;  /* 0x3f3172180b074820 */ /* 0x000fe20000410000 */
[--C-:B------:R-:W-:Y:S01]  /*125f0*/  IADD3 R11, P2, P1, R9, R4, R0.reuse ;  /* 0x00000004090b7210 */ /* 0x100fe2000795e000 */
[----:B------:R-:W-:Y:S01]  /*12600*/  @P5 FMUL.FTZ R8, R12, 0.69314718246459960938 ;  /* 0x3f3172180c085820 */ /* 0x000fe20000410000 */
[----:B------:R-:W-:Y:S01]  /*12610*/  SHF.R.S32.HI R4, RZ, 0x1f, R9 ;  /* 0x0000001fff047819 */ /* 0x000fe20000011409 */
[----:B------:R-:W-:Y:S01]  /*12620*/  @P3 FMUL.FTZ R2, R10, 0.69314718246459960938 ;  /* 0x3f3172180a023820 */ /* 0x000fe20000410000 */
[----:B------:R-:W-:Y:S01]  /*12630*/  SHF.R.S32.HI R0, RZ, 0x1f, R0 ;  /* 0x0000001fff007819 */ /* 0x000fe20000011400 */
[----:B------:R-:W-:Y:S01]  /*12640*/  BSSY B0, `(.L_x_378) ;  /* 0x000002e000007945 */ /* 0x000fe20003800000 */
[----:B------:R-:W-:Y:S01]  /*12650*/  MOV R16, 0x7f800000 ;  /* 0x7f80000000107802 */ /* 0x000fe20000000f00 */
[----:B------:R-:W-:Y:S01]  /*12660*/  @P5 FFMA.FTZ R16, R103, c[0x0][0x238], R8 ;  /* 0x00008e0067105a23 */ /* 0x000fe20000010008 */
[----:B------:R-:W-:Y:S01]  /*12670*/  MOV R14, 0x7f800000 ;  /* 0x7f800000000e7802 */ /* 0x000fe20000000f00 */
[----:B------:R-:W-:Y:S01]  /*12680*/  @P4 FFMA.FTZ R14, R102, c[0x0][0x238], R7 ;  /* 0x00008e00660e4a23 */ /* 0x000fe20000010007 */
[----:B------:R-:W-:Y:S01]  /*12690*/  MOV R15, 0x7f800000 ;  /* 0x7f800000000f7802 */ /* 0x000fe20000000f00 */
[----:B------:R-:W-:Y:S01]  /*126a0*/  @P3 FFMA.FTZ R15, R3, c[0x0][0x238], R2 ;  /* 0x00008e00030f3a23 */ /* 0x000fe20000010002 */
[----:B------:R-:W-:Y:S01]  /*126b0*/  IADD3.X R5, R4, R5, R0, P2, P1 ;  /* 0x0000000504057210 */ /* 0x000fe200017e2400 */
[----:B------:R-:W-:Y:S05]  /*126c0*/  @P0 BRA `(.L_x_379) ;  /* 0x0000025000000947 */ /* 0x000fea0003800000 */
[----:B----4-:R-:W2:Y:S01]  /*126d0*/  LDL.LU R36, [R1+0x6c] ;  /* 0x00006c0001247983 */ /* 0x010ea20000300800 */
[----:B------:R-:W-:-:S04]  /*126e0*/  SHF.R.S32.HI R0, RZ, 0x1f, R39 ;  /* 0x0000001fff007819 */ /* 0x000fc80000011427 */
[----:B------:R-:W-:-:S04]  /*126f0*/  LEA.HI R0, R0, R39, RZ, 0x2 ;  /* 0x0000002700007211 */ /* 0x000fc800078f10ff */
[----:B------:R-:W-:-:S05]  /*12700*/  LOP3.LUT R0, R0, 0xffffffc, RZ, 0xc0, !PT ;  /* 0x0ffffffc00007812 */ /* 0x000fca00078ec0ff */
[----:B------:R-:W-:-:S04]  /*12710*/  IMAD.IADD R0, R39, 0x1, -R0 ;  /* 0x0000000127007824 */ /* 0x000fc800078e0a00 */
[----:B--2---:R-:W-:-:S05]  /*12720*/  IMAD R0, R0, 0x10, R36 ;  /* 0x0000001000007824 */ /* 0x004fca00078e0224 */
[CC--:B-----5:R-:W-:Y:S02]  /*12730*/  ISETP.GE.AND P6, PT, R0.reuse, R19.reuse, PT ;  /* 0x000000130000720c */ /* 0x0e0fe40003fc6270 */
        /* <DEDUP_REMOVED lines=30> */
.L_x_379:
[----:B----4-:R-:W-:Y:S05]  /*12920*/  BSYNC B0 ;  /* 0x0000000000007941 */ /* 0x010fea0003800000 */
.L_x_378:
[----:B-1----:R-:W2:Y:S04]  /*12930*/  LDL.LU.64 R8, [R1+0x50] ;  /* 0x0000500001087983 */ /* 0x002ea80000300a00 */
[----:B------:R-:W4:Y:S04]  /*12940*/  LDL.LU.64 R4, [R1+0x38] ;  /* 0x0000380001047983 */ /* 0x000f280000300a00 */
[----:B------:R1:W5:Y:S01]  /*12950*/  LDL.64 R12, [R1+0x40] ;  /* 0x00004000010c7983 */ /* 0x0003620000100a00 */
[----:B------:R-:W-:Y:S01]  /*12960*/  SHF.R.S32.HI R0, RZ, 0x1f, R18 ;  /* 0x0000001fff007819 */ /* 0x000fe20000011412 */
[----:B------:R-:W-:Y:S04]  /*12970*/  BSSY B0, `(.L_x_380) ;  /* 0x0000013000007945 */ /* 0x000fe80003800000 */
[----:B------:R-:W-:-:S04]  /*12980*/  IMAD R0, R0, c[0x0][0x1f0], RZ ;  /* 0x00007c0000007a24 */ /* 0x000fc800078e02ff */
[----:B------:R-:W-:Y:S01]  /*12990*/  IMAD R0, R18, c[0x0][0x1f4], R0 ;  /* 0x00007d0012007a24 */ /* 0x000fe200078e0200 */
[----:B--2---:R-:W-:-:S04]  /*129a0*/  IADD3 R2, P0, R8, R105, RZ ;  /* 0x0000006908027210 */ /* 0x004fc80007f1e0ff */
[----:B------:R-:W-:Y:S02]  /*129b0*/  IADD3.X R3, R9, R106, RZ, P0, !PT ;  /* 0x0000006a09037210 */ /* 0x000fe400007fe4ff */
[----:B----45:R-:W-:-:S03]  /*129c0*/  ISETP.GE.AND P0, PT, R4, R19, PT ;  /* 0x000000130400720c */ /* 0x030fc60003f06270 */
[----:B------:R-:W-:-:S05]  /*129d0*/  IMAD.WIDE.U32 R8, R18, c[0x0][0x1f0], R2 ;  /* 0x00007c0012087a25 */ /* 0x000fca00078e0002 */
[----:B------:R-:W-:-:S05]  /*129e0*/  IADD3 R7, R9, R0, RZ ;  /* 0x0000000009077210 */ /* 0x000fca0007ffe0ff */
[----:B------:R-:W-:Y:S05]  /*129f0*/  @P0 BRA `(.L_x_381) ;  /* 0x000000a000000947 */ /* 0x000fea0003800000 */
[----:B-1----:R-:W-:Y:S01]  /*12a00*/  MOV R6, R8 ;  /* 0x0000000800067202 */ /* 0x002fe20000000f00 */
[----:B------:R-:W-:-:S04]  /*12a10*/  IMAD R0, R13, c[0x0][0x1e8], RZ ;  /* 0x00007a000d007a24 */ /* 0x000fc800078e02ff */
        /* <DEDUP_REMOVED lines=8> */
.L_x_381:
[----:B-1----:R-:W-:Y:S05]  /*12aa0*/  BSYNC B0 ;  /* 0x0000000000007941 */ /* 0x002fea0003800000 */
.L_x_380:
[----:B------:R-:W2:Y:S01]  /*12ab0*/  LDL.LU R0, [R1+0x60] ;  /* 0x0000600001007983 */ /* 0x000ea20000300800 */
[----:B------:R-:W-:Y:S01]  /*12ac0*/  BSSY B0, `(.L_x_382) ;  /* 0x0000010000007945 */ /* 0x000fe20003800000 */
[----:B--2---:R-:W-:-:S13]  /*12ad0*/  ISETP.GE.AND P0, PT, R0, R19, PT ;  /* 0x000000130000720c */ /* 0x004fda0003f06270 */
        /* <DEDUP_REMOVED lines=14> */
.L_x_383:
[----:B------:R-:W-:Y:S05]  /*12bc0*/  BSYNC B0 ;  /* 0x0000000000007941 */ /* 0x000fea0003800000 */
.L_x_382:
[----:B------:R-:W2:Y:S01]  /*12bd0*/  LDL.LU R0, [R1+0x64] ;  /* 0x0000640001007983 */ /* 0x000ea20000300800 */
[----:B------:R-:W-:Y:S01]  /*12be0*/  BSSY B0, `(.L_x_384) ;  /* 0x0000010000007945 */ /* 0x000fe20003800000 */
[----:B--2---:R-:W-:-:S13]  /*12bf0*/  ISETP.GE.AND P0, PT, R0, R19, PT ;  /* 0x000000130000720c */ /* 0x004fda0003f06270 */
[----:B------:R-:W-:Y:S05]  /*12c00*/  @P0 BRA `(.L_x_385) ;  /* 0x000000d000000947 */ /* 0x000fea0003800000 */
[----:B------:R-:W-:Y:S01]  /*12c10*/  IADD3 R10, P0, R12, 0x40, RZ ;  /* 0x000000400c0a7810 */ /* 0x000fe20007f1e0ff */
        /* <DEDUP_REMOVED lines=11> */
[----:B---3--:R1:W-:Y:S02]  /*12cd0*/  STG.E.128 [R2.64+0x80], R48 ;  /* 0x0000803002007986 */ /* 0x0083e4000c101d0e */
.L_x_385:
[----:B------:R-:W-:Y:S05]  /*12ce0*/  BSYNC B0 ;  /* 0x0000000000007941 */ /* 0x000fea0003800000 */
.L_x_384:
[----:B------:R-:W2:Y:S02]  /*12cf0*/  LDL.LU R0, [R1+0x68] ;  /* 0x0000680001007983 */ /* 0x000ea40000300800 */
[----:B--2---:R-:W-:-:S13]  /*12d00*/  ISETP.GE.AND P0, PT, R0, R19, PT ;  /* 0x000000130000720c */ /* 0x004fda0003f06270 */
[----:B------:R-:W-:Y:S05]  /*12d10*/  @P0 EXIT ;  /* 0x000000000000094d */ /* 0x000fea0003800000 */
        /* <DEDUP_REMOVED lines=12> */
[----:B---3--:R-:W-:Y:S01]  /*12de0*/  STG.E.128 [R2.64+0x80], R60 ;  /* 0x0000803c02007986 */ /* 0x008fe2000c101d0e */
[----:B------:R-:W-:Y:S05]  /*12df0*/  EXIT ;  /* 0x000000000000794d */ /* 0x000fea0003800000 */
.L_x_366:
[----:B--2---:R-:W2:Y:S01]  /*12e00*/  LDL.LU R14, [R1+0x18] ;  /* 0x00001800010e7983 */ /* 0x004ea20000300800 */
[----:B------:R-:W1:Y:S01]  /*12e10*/  LDC.U8 R4, c[0x0][0x329] ;  /* 0x0000ca40ff047b82 */ /* 0x000e620000000000 */
[----:B------:R-:W-:Y:S01]  /*12e20*/  SHF.R.S32.HI R10, RZ, 0x1f, R160 ;  /* 0x0000001fff0a7819 */ /* 0x000fe200000114a0 */
[----:B------:R-:W-:Y:S01]  /*12e30*/  IMAD.IADD R15, R101, 0x1, -R162 ;  /* 0x00000001650f7824 */ /* 0x000fe200078e0aa2 */
[----:B------:R-:W-:Y:S02]  /*12e40*/  BSSY B0, `(.L_x_386) ;  /* 0x000003e000007945 */ /* 0x000fe40003800000 */
[----:B------:R-:W-:-:S03]  /*12e50*/  LEA.HI R10, R10, R160, RZ, 0x2 ;  /* 0x000000a00a0a7211 */ /* 0x000fc600078f10ff */
[----:B------:R-:W3:Y:S01]  /*12e60*/  LDC.U8 R0, c[0x0][0x328] ;  /* 0x0000ca00ff007b82 */ /* 0x000ee20000000000 */
[----:B-1----:R-:W-:Y:S02]  /*12e70*/  ISETP.NE.AND P1, PT, R4, RZ, PT ;  /* 0x000000ff0400720c */ /* 0x002fe40003f25270 */
[----:B---3--:R-:W-:-:S04]  /*12e80*/  ISETP.NE.AND P3, PT, R0, RZ, PT ;  /* 0x000000ff0000720c */ /* 0x008fc80003f65270 */
[----:B------:R-:W-:-:S07]  /*12e90*/  ISETP.NE.OR P2, PT, R4, RZ, !P3 ;  /* 0x000000ff0400720c */ /* 0x000fce0005f45670 */
[----:B------:R-:W-:Y:S01]  /*12ea0*/  @P1 IMAD.MOV.U32 R7, RZ, RZ, c[0x0][0x210] ;  /* 0x00008400ff071624 */ /* 0x000fe200078e00ff */
[----:B------:R-:W-:Y:S01]  /*12eb0*/  LOP3.LUT R4, R10, 0x1ffffffc, RZ, 0xc0, !PT ;  /* 0x1ffffffc0a047812 */ /* 0x000fe200078ec0ff */
[----:B------:R-:W-:Y:S01]  /*12ec0*/  @!P1 IMAD.MOV.U32 R6, RZ, RZ, c[0x0][0x214] ;  /* 0x00008500ff069624 */ /* 0x000fe200078e00ff */
[----:B------:R-:W-:Y:S01]  /*12ed0*/  SHF.R.S32.HI R10, RZ, 0x2, R10 ;  /* 0x00000002ff0a7819 */ /* 0x000fe2000001140a */
[----:B------:R-:W-:Y:S02]  /*12ee0*/  @P1 IMAD R7, R7, c[0x0][0x214], RZ ;  /* 0x0000850007071a24 */ /* 0x000fe400078e02ff */
[----:B------:R-:W-:Y:S01]  /*12ef0*/  @P1 IMAD.MOV.U32 R18, RZ, RZ, c[0x0][0x210] ;  /* 0x00008400ff121624 */ /* 0x000fe200078e00ff */
[----:B------:R-:W-:Y:S02]  /*12f00*/  @!P1 SEL R7, R6, c[0x0][0x234], !P3 ;  /* 0x00008d0006079a07 */ /* 0x000fe40005800000 */
[----:B------:R-:W-:Y:S02]  /*12f10*/  @!P1 MOV R18, 0x1 ;  /* 0x0000000100129802 */ /* 0x000fe40000000f00 */
[----:B------:R-:W-:-:S03]  /*12f20*/  SHF.R.S32.HI R11, RZ, 0x1f, R10 ;  /* 0x0000001fff0b7819 */ /* 0x000fc6000001140a */
[----:B------:R-:W-:Y:S01]  /*12f30*/  IMAD R6, R162, R18, RZ ;  /* 0x00000012a2067224 */ /* 0x000fe200078e02ff */
[C---:B--2---:R-:W-:Y:S02]  /*12f40*/  ISETP.NE.AND P4, PT, R14.reuse, -0x1, PT ;  /* 0xffffffff0e00780c */ /* 0x044fe40003f85270 */
[----:B------:R-:W-:-:S11]  /*12f50*/  ISETP.NE.OR P0, PT, R14, -0x1, P2 ;  /* 0xffffffff0e00780c */ /* 0x000fd60001705670 */
[----:B------:R-:W-:Y:S01]  /*12f60*/  @P4 IMAD.WIDE.U32 R2, R14, c[0x0][0x1e8], RZ ;  /* 0x00007a000e024a25 */ /* 0x000fe200078e00ff */
[----:B------:R-:W-:-:S03]  /*12f70*/  @!P4 SHF.R.S32.HI R0, RZ, 0x1f, R12 ;  /* 0x0000001fff00c819 */ /* 0x000fc6000001140c */
[----:B------:R-:W-:Y:S02]  /*12f80*/  @P4 IMAD R5, R14, c[0x0][0x1ec], R3 ;  /* 0x00007b000e054a24 */ /* 0x000fe400078e0203 */
[----:B------:R-:W-:Y:S02]  /*12f90*/  @!P4 IMAD R3, R0, c[0x0][0x1e0], RZ ;  /* 0x000078000003ca24 */ /* 0x000fe400078e02ff */
[----:B------:R-:W-:-:S04]  /*12fa0*/  @!P4 IMAD.WIDE.U32 R8, R12, c[0x0][0x1e0], RZ ;  /* 0x000078000c08ca25 */ /* 0x000fc800078e00ff */
[----:B------:R-:W-:Y:S01]  /*12fb0*/  IMAD.IADD R0, R160, 0x1, -R4 ;  /* 0x00000001a0007824 */ /* 0x000fe200078e0a04 */
[----:B------:R-:W-:Y:S01]  /*12fc0*/  @!P4 MOV R2, R8 ;  /* 0x000000080002c202 */ /* 0x000fe20000000f00 */
[----:B------:R-:W-:Y:S01]  /*12fd0*/  @!P4 IMAD R4, R12, c[0x0][0x1e4], R3 ;  /* 0x000079000c04ca24 */ /* 0x000fe200078e0203 */
[----:B------:R-:W-:Y:S01]  /*12fe0*/  SHF.R.S32.HI R8, RZ, 0x1f, R21 ;  /* 0x0000001fff087819 */ /* 0x000fe20000011415 */
[----:B------:R-:W-:Y:S02]  /*12ff0*/  IMAD.SHL.U32 R0, R0, 0x8, RZ ;  /* 0x0000000800007824 */ /* 0x000fe400078e00ff */
[----:B------:R-:W-:Y:S01]  /*13000*/  @P1 IMAD.MOV.U32 R3, RZ, RZ, 0x1 ;  /* 0x00000001ff031424 */ /* 0x000fe200078e00ff */
[----:B------:R-:W-:Y:S01]  /*13010*/  @!P4 IADD3 R5, R9, R4, RZ ;  /* 0x000000040905c210 */ /* 0x000fe20007ffe0ff */
[----:B------:R-:W-:Y:S01]  /*13020*/  @!P1 IMAD R3, R7, c[0x0][0x1c0], RZ ;  /* 0x0000700007039a24 */ /* 0x000fe200078e02ff */
[----:B------:R-:W-:Y:S01]  /*13030*/  IADD3 R4, P3, R0, R2, RZ ;  /* 0x0000000200047210 */ /* 0x000fe20007f7e0ff */
[----:B------:R-:W-:-:S02]  /*13040*/  @!P0 IMAD R14, R12, c[0x0][0x214], RZ ;  /* 0x000085000c0e8a24 */ /* 0x000fc400078e02ff */
[----:B------:R-:W-:Y:S01]  /*13050*/  IMAD R8, R8, c[0x0][0x1f0], RZ ;  /* 0x00007c0008087a24 */ /* 0x000fe200078e02ff */
[----:B------:R-:W-:Y:S01]  /*13060*/  LEA.HI.X.SX32 R5, R0, R5, 0x1, P3 ;  /* 0x0000000500057211 */ /* 0x000fe200018f0eff */
[----:B------:R-:W-:Y:S01]  /*13070*/  IMAD R0, R12, R3, RZ ;  /* 0x000000030c007224 */ /* 0x000fe200078e02ff */
[----:B------:R1:W-:Y:S01]  /*13080*/  @!P0 STL [R1+0x18], R14 ;  /* 0x0000180e01008387 */ /* 0x0003e20000100800 */
[----:B------:R-:W-:Y:S01]  /*13090*/  CS2R R2, SRZ ;  /* 0x0000000000027805 */ /* 0x000fe2000001ff00 */
[C---:B------:R-:W-:Y:S01]  /*130a0*/  IMAD R8, R21.reuse, c[0x0][0x1f4], R8 ;  /* 0x00007d0015087a24 */ /* 0x040fe200078e0208 */
[--C-:B------:R-:W-:Y:S01]  /*130b0*/  @!P2 SHF.R.S32.HI R3, RZ, 0x1f, R14.reuse ;  /* 0x0000001fff03a819 */ /* 0x100fe2000001140e */
[----:B------:R-:W-:Y:S01]  /*130c0*/  @!P2 IMAD.MOV.U32 R2, RZ, RZ, R14 ;  /* 0x000000ffff02a224 */ /* 0x000fe200078e000e */
[----:B------:R-:W-:Y:S01]  /*130d0*/  SEL R0, R0, RZ, P2 ;  /* 0x000000ff00007207 */ /* 0x000fe20001000000 */
[----:B------:R-:W-:Y:S01]  /*130e0*/  IMAD.WIDE.U32 R12, R21, c[0x0][0x1f0], R4 ;  /* 0x00007c00150c7a25 */ /* 0x000fe200078e0004 */
[----:B------:R-:W-:-:S02]  /*130f0*/  ISETP.GE.AND P2, PT, R10, R15, PT ;  /* 0x0000000f0a00720c */ /* 0x000fc40003f46270 */
[----:B------:R-:W-:Y:S01]  /*13100*/  SHF.R.S32.HI R4, RZ, 0x1f, R6 ;  /* 0x0000001fff047819 */ /* 0x000fe20000011406 */
[----:B------:R-:W-:Y:S01]  /*13110*/  IMAD R0, R21, R7, R0 ;  /* 0x0000000715007224 */ /* 0x000fe200078e0200 */
[----:B------:R-:W-:-:S04]  /*13120*/  IADD3 R9, R8, R13, RZ ;  /* 0x0000000d08097210 */ /* 0x000fc80007ffe0ff */
[----:B------:R-:W-:Y:S01]  /*13130*/  IADD3 R20, P1, P0, R6, R2, R0 ;  /* 0x0000000206147210 */ /* 0x000fe2000783e000 */
[----:B------:R-:W-:Y:S01]  /*13140*/  IMAD.WIDE R6, R22, 0x80, R10 ;  /* 0x0000008016067825 */ /* 0x000fe200078e020a */
[----:B------:R-:W-:-:S04]  /*13150*/  SHF.R.S32.HI R0, RZ, 0x1f, R0 ;  /* 0x0000001fff007819 */ /* 0x000fc80000011400 */
[----:B------:R-:W-:Y:S01]  /*13160*/  IADD3.X R19, R4, R3, R0, P1, P0 ;  /* 0x0000000304137210 */ /* 0x000fe20000fe0400 */
        /* <DEDUP_REMOVED lines=11> */
.L_x_387:
[----:B------:R-:W-:Y:S05]  /*13220*/  BSYNC B0 ;  /* 0x0000000000007941 */ /* 0x000fea0003800000 */
.L_x_386:
[----:B------:R-:W-:Y:S01]  /*13230*/  IADD3 R17, R10, 0x20, RZ ;  /* 0x000000200a117810 */ /* 0x000fe20007ffe0ff */
[----:B------:R-:W-:Y:S03]  /*13240*/  BSSY B0, `(.L_x_388) ;  /* 0x0000010000007945 */ /* 0x000fe60003800000 */
[----:B------:R-:W-:-:S13]  /*13250*/  ISETP.GE.AND P0, PT, R17, R15, PT ;  /* 0x0000000f1100720c */ /* 0x000fda0003f06270 */
[----:B------:R-:W-:Y:S05]  /*13260*/  @P0 BRA `(.L_x_389) ;  /* 0x000000d000000947 */ /* 0x000fea0003800000 */
[----:B------:R-:W-:Y:S01]  /*13270*/  IADD3 R0, P0, R6, 0x20, RZ ;  /* 0x0000002006007810 */ /* 0x000fe20007f1e0ff */
[----:B------:R-:W-:Y:S01]  /*13280*/  IMAD.MOV.U32 R4, RZ, RZ, R12 ;  /* 0x000000ffff047224 */ /* 0x000fe200078e000c */
[----:B------:R-:W-:-:S03]  /*13290*/  MOV R5, R9 ;  /* 0x0000000900057202 */ /* 0x000fc60000000f00 */
[----:B--2---:R-:W-:Y:S02]  /*132a0*/  IMAD.X R2, RZ, RZ, R7, P0 ;  /* 0x000000ffff027224 */ /* 0x004fe400000e0607 */
        /* <DEDUP_REMOVED lines=9> */
.L_x_389:
[----:B------:R-:W-:Y:S05]  /*13340*/  BSYNC B0 ;  /* 0x0000000000007941 */ /* 0x000fea0003800000 */
.L_x_388:
[----:B-1----:R-:W-:Y:S01]  /*13350*/  IADD3 R14, R10, 0x40, RZ ;  /* 0x000000400a0e7810 */ /* 0x002fe20007ffe0ff */
        /* <DEDUP_REMOVED lines=16> */
.L_x_391:
[----:B------:R-:W-:Y:S05]  /*13460*/  BSYNC B0 ;  /* 0x0000000000007941 */ /* 0x000fea0003800000 */
.L_x_390:
[----:B------:R-:W-:Y:S01]  /*13470*/  IADD3 R16, R10, 0x60, RZ ;  /* 0x000000600a107810 */ /* 0x000fe20007ffe0ff */
[----:B------:R-:W-:Y:S03]  /*13480*/  BSSY B0, `(.L_x_392) ;  /* 0x0000010000007945 */ /* 0x000fe60003800000 */
[----:B------:R-:W-:-:S13]  /*13490*/  ISETP.GE.AND P0, PT, R16, R15, PT ;  /* 0x0000000f1000720c */ /* 0x000fda0003f06270 */
[----:B------:R-:W-:Y:S05]  /*134a0*/  @P0 BRA `(.L_x_393) ;  /* 0x000000d000000947 */ /* 0x000fea0003800000 */
[----:B------:R-:W-:Y:S01]  /*134b0*/  IADD3 R0, P0, R6, 0x60, RZ ;  /* 0x0000006006007810 */ /* 0x000fe20007f1e0ff */
[----:B-12---:R-:W-:Y:S01]  /*134c0*/  IMAD.MOV.U32 R2, RZ, RZ, R12 ;  /* 0x000000ffff027224 */ /* 0x006fe200078e000c */
        /* <DEDUP_REMOVED lines=11> */
.L_x_393:
[----:B------:R-:W-:Y:S05]  /*13580*/  BSYNC B0 ;  /* 0x0000000000007941 */ /* 0x000fea0003800000 */
.L_x_392:
[----:B------:R-:W-:-:S04]  /*13590*/  LOP3.LUT P6, RZ, R160, 0x3, RZ, 0xc0, !PT ;  /* 0x00000003a0ff7812 */ /* 0x000fc800078cc0ff */
[-C--:B------:R-:W-:Y:S02]  /*135a0*/  ISETP.GE.OR P5, PT, R10, R15.reuse, P6 ;  /* 0x0000000f0a00720c */ /* 0x080fe400037a6670 */
[-C--:B------:R-:W-:Y:S02]  /*135b0*/  ISETP.GE.OR P4, PT, R17, R15.reuse, P6 ;  /* 0x0000000f1100720c */ /* 0x080fe40003786670 */
[-C--:B------:R-:W-:Y:S02]  /*135c0*/  ISETP.GE.OR P3, PT, R14, R15.reuse, P6 ;  /* 0x0000000f0e00720c */ /* 0x080fe40003766670 */
[----:B------:R-:W-:-:S07]  /*135d0*/  ISETP.GE.OR P6, PT, R16, R15, P6 ;  /* 0x0000000f1000720c */ /* 0x000fce00037c6670 */
[-C--:B------:R-:W-:Y:S02]  /*135e0*/  @!P5 IMAD R0, R10, R18.reuse, RZ ;  /* 0x000000120a00d224 */ /* 0x080fe400078e02ff */
[-C--:B-12---:R-:W-:Y:S02]  /*135f0*/  @!P4 IMAD R3, R17, R18.reuse, RZ ;  /* 0x000000121103c224 */ /* 0x086fe400078e02ff */
[----:B------:R-:W-:Y:S01]  /*13600*/  @!P3 IMAD R5, R14, R18, RZ ;  /* 0x000000120e05b224 */ /* 0x000fe200078e02ff */
[CC--:B------:R-:W-:Y:S02]  /*13610*/  @!P5 IADD3 R2, P0, R0.reuse, R20.reuse, RZ ;  /* 0x000000140002d210 */ /* 0x0c0fe40007f1e0ff */
[----:B------:R-:W-:Y:S02]  /*13620*/  @!P4 IADD3 R9, P1, R3, R20, RZ ;  /* 0x000000140309c210 */ /* 0x000fe40007f3e0ff */
[----:B------:R-:W-:Y:S02]  /*13630*/  @!P5 LEA.HI.X.SX32 R0, R0, R19, 0x1, P0 ;  /* 0x000000130000d211 */ /* 0x000fe400000f0eff */
[----:B------:R-:W-:-:S02]  /*13640*/  @!P5 LEA R6, P2, R2, c[0x0][0x200], 0x2 ;  /* 0x000080000206da11 */ /* 0x000fc400078410ff */
[----:B------:R-:W-:Y:S02]  /*13650*/  @!P3 IADD3 R8, P0, R5, R20, RZ ;  /* 0x000000140508b210 */ /* 0x000fe40007f1e0ff */
[-C--:B------:R-:W-:Y:S02]  /*13660*/  @!P4 LEA.HI.X.SX32 R3, R3, R19.reuse, 0x1, P1 ;  /* 0x000000130303c211 */ /* 0x080fe400008f0eff */
[----:B------:R-:W-:Y:S02]  /*13670*/  @!P5 LEA.HI.X R7, R2, c[0x0][0x204], R0, 0x2, P2 ;  /* 0x000081000207da11 */ /* 0x000fe400010f1400 */
[----:B------:R-:W-:Y:S02]  /*13680*/  @!P4 LEA R4, P1, R9, c[0x0][0x200], 0x2 ;  /* 0x000080000904ca11 */ /* 0x000fe400078210ff */
[----:B------:R-:W-:Y:S02]  /*13690*/  @!P3 LEA.HI.X.SX32 R0, R5, R19, 0x1, P0 ;  /* 0x000000130500b211 */ /* 0x000fe400000f0eff */
        /* <DEDUP_REMOVED lines=10> */
[----:B-1----:R-:W-:-:S05]  /*13740*/  IMAD R0, R16, R18, RZ ;  /* 0x0000001210007224 */ /* 0x002fca00078e02ff */
[----:B------:R-:W-:-:S04]  /*13750*/  IADD3 R3, P0, R0, R20, RZ ;  /* 0x0000001400037210 */ /* 0x000fc80007f1e0ff */
[----:B------:R-:W-:Y:S02]  /*13760*/  LEA.HI.X.SX32 R0, R0, R19, 0x1, P0 ;  /* 0x0000001300007211 */ /* 0x000fe400000f0eff */
[----:B------:R-:W-:-:S04]  /*13770*/  LEA R2, P0, R3, c[0x0][0x200], 0x2 ;  /* 0x0000800003027a11 */ /* 0x000fc800078010ff */
[----:B------:R-:W-:Y:S01]  /*13780*/  LEA.HI.X R3, R3, c[0x0][0x204], R0, 0x2, P0 ;  /* 0x0000810003037a11 */ /* 0x000fe200000f1400 */
[----:B------:R-:W-:-:S05]  /*13790*/  IMAD.MOV.U32 R0, RZ, RZ, 0x7f800000 ;  /* 0x7f800000ff007424 */ /* 0x000fca00078e00ff */
[----:B------:R-:W-:Y:S01]  /*137a0*/  STG.E [R2.64], R0 ;  /* 0x0000000002007986 */ /* 0x000fe2000c10190e */
[----:B------:R-:W-:Y:S05]  /*137b0*/  EXIT ;  /* 0x000000000000794d */ /* 0x000fea0003800000 */
.L_x_394:
        /* <DEDUP_REMOVED lines=12> */
.L_x_990:


//--------------------- .text._ZN5flash16flash_fwd_kernelI23Flash_fwd_kernel_traitsILi96ELi128ELi64ELi4ELb0ELb0EN7cutlass6half_tE19Flash_kernel_traitsILi96ELi128ELi64ELi4ES3_EELb1ELb1ELb0ELb1ELb0ELb0ELb0ELb0EEEvNS_16Flash_fwd_paramsE --------------------------
	.section	.text._ZN5flash16flash_fwd_kernelI23Flash_fwd_kernel_traitsILi96ELi128ELi64ELi4ELb0ELb0EN7cutlass6half_tE19Flash_kernel_traitsILi96ELi128ELi64ELi4ES3_EELb1ELb1ELb0ELb1ELb0ELb0ELb0ELb0EEEvNS_16Flash_fwd_paramsE,"ax",@progbits
	.sectioninfo	@"SHI_REGISTERS=255"
	.align	128
        .global         _ZN5flash16flash_fwd_kernelI23Flash_fwd_kernel_traitsILi96ELi128ELi64ELi4ELb0ELb0EN7cutlass6half_tE19Flash_kernel_traitsILi96ELi128ELi64ELi4ES3_EELb1ELb1ELb0ELb1ELb0ELb0ELb0ELb0EEEvNS_16Flash_fwd_paramsE
        .type           _ZN5flash16flash_fwd_kernelI23Flash_fwd_kernel_traitsILi96ELi128ELi64ELi4ELb0ELb0EN7cutlass6half_tE19Flash_kernel_traitsILi96ELi128ELi64ELi4ES3_EELb1ELb1ELb0ELb1ELb0ELb0ELb0ELb0EEEvNS_16Flash_fwd_paramsE,@function
        .size           _ZN5flash16flash_fwd_kernelI23Flash_fwd_kernel_traitsILi96ELi128ELi64ELi4ELb0ELb0EN7cutlass6half_tE19Flash_kernel_traitsILi96ELi128ELi64ELi4ES3_EELb1ELb1ELb0ELb1ELb0ELb0ELb0ELb0EEEvNS_16Flash_fwd_paramsE,(.L_x_991 - _ZN5flash16flash_fwd_kernelI23Flash_fwd_kernel_traitsILi96ELi128ELi64ELi4ELb0ELb0EN7cutlass6half_tE19Flash_kernel_traitsILi96ELi128ELi64ELi4ES3_EELb1ELb1ELb0ELb1ELb0ELb0ELb0ELb0EEEvNS_16Flash_fwd_paramsE)
        .other          _ZN5flash16flash_fwd_kernelI23Flash_fwd_kernel_traitsILi96ELi128ELi64ELi4ELb0ELb0EN7cutlass6half_tE19Flash_kernel_traitsILi96ELi128ELi64ELi4ES3_EELb1ELb1ELb0ELb1ELb0ELb0ELb0ELb0EEEvNS_16Flash_fwd_paramsE,@"STO_CUDA_ENTRY STV_DEFAULT"
_ZN5flash16flash_fwd_kernelI23Flash_fwd_kernel_traitsILi96ELi128ELi64ELi4ELb0ELb0EN7cutlass6half_tE19Flash_kernel_traitsILi96ELi128ELi64ELi4ES3_EELb1ELb1ELb0ELb1ELb0ELb0ELb0ELb0EEEvNS_16Flash_fwd_paramsE:
.text._ZN5flash16flash_fwd_kernelI23Flash_fwd_kernel_traitsILi96ELi128ELi64ELi4ELb0ELb0EN7cutlass6half_tE19Flash_kernel_traitsILi96ELi128ELi64ELi4ES3_EELb1ELb1ELb0ELb1ELb0ELb0ELb0ELb0EEEvNS_16Flash_fwd_paramsE:
        /* <DEDUP_REMOVED lines=18> */
[----:B------:R-:W1:Y:S01]  /*0120*/  S2UR UR14, SR_CTAID.Y ;  /* 0x00000000000e79c3 */ /* 0x000e620000002600 */
        /* <DEDUP_REMOVED lines=11> */
[----:B------:R-:W-:Y:S02]  /*01e0*/  UISETP.EQ.OR.EX UP0, UPT, URZ, UR5, !UP3, UP0 ;  /* 0x000000053f00728c */ /* 0x000fe4000df02700 */
[----:B-1----:R-:W-:-:S06]  /*01f0*/  ULOP3.LUT UR8, UR12, UR27, UR14, 0xfe, !UPT ;  /* 0x0000001b0c087292 */ /* 0x002fcc000f8efe0e */
[----:B--2---:R-:W-:Y:S01]  /*0200*/  LOP3.LUT P3, RZ, R27, UR8, RZ, 0xfc, !PT ;  /* 0x000000081bff7c12 */ /* 0x004fe2000f86fcff */
[----:B------:R-:W-:Y:S02]  /*0210*/  ULDC.64 UR8, c[0x0][0x240] ;  /* 0x0000900000087ab9 */ /* 0x000fe40000000a00 */
[----:B------:R-:W-:Y:S02]  /*0220*/  UIMAD.WIDE UR8, UR14, UR7, UR8 ;  /* 0x000000070e0872a5 */ /* 0x000fe4000f8e0208 */
[----:B------:R-:W-:-:S08]  /*0230*/  ULDC.64 UR4, c[0x0][0x248] ;  /* 0x0000920000047ab9 */ /* 0x000fd00000000a00 */
[----:B------:R-:W-:Y:S02]  /*0240*/  @!P3 IMAD.MOV.U32 R10, RZ, RZ, c[0x0][0x308] ;  /* 0x0000c200ff0ab624 */ /* 0x000fe400078e00ff */
[----:B------:R-:W-:Y:S01]  /*0250*/  @!P3 IMAD.MOV.U32 R11, RZ, RZ, c[0x0][0x30c] ;  /* 0x0000c300ff0bb624 */ /* 0x000fe200078e00ff */
[----:B------:R-:W-:Y:S01]  /*0260*/  UIMAD.WIDE UR4, UR14, UR7, UR4 ;  /* 0x000000070e0472a5 */ /* 0x000fe2000f8e0204 */
        /* <DEDUP_REMOVED lines=55> */
.L_x_395:
[----:B------:R-:W-:Y:S02]  /*05e0*/  ULDC UR6, c[0x0][0x218] ;  /* 0x0000860000067ab9 */ /* 0x000fe40000000800 */
.L_x_396:
        /* <DEDUP_REMOVED lines=44> */
[----:B------:R-:W-:Y:S02]  /*08b0*/  @UP1 UIMAD UR9, UR26, UR5, UR17 ;  /* 0x000000051a0912a4 */ /* 0x000fe4000f8e0211 */
[----:B------:R-:W-:Y:S02]  /*08c0*/  @UP0 UIADD3 UR17, UR10, UR11, URZ ;  /* 0x0000000b0a110290 */ /* 0x000fe4000fffe03f */
[----:B------:R-:W-:Y:S02]  /*08d0*/  ULDC.64 UR4, c[0x0][0x198] ;  /* 0x0000660000047ab9 */ /* 0x000fe40000000a00 */
[----:B------:R-:W-:-:S02]  /*08e0*/  @!UP1 UIMAD UR13, UR13, UR6, URZ ;  /* 0x000000060d0d92a4 */ /* 0x000fc4000f8e023f */
[----:B------:R-:W-:Y:S02]  /*08f0*/  @UP0 UIMAD.WIDE.U32 UR18, UR17, UR4, URZ ;  /* 0x00000004111202a5 */ /* 0x000fe4000f8e003f */
[----:B------:R-:W-:Y:S02]  /*0900*/  @!UP1 UIMAD.WIDE.U32 UR20, UR14, UR6, URZ ;  /* 0x000000060e1492a5 */ /* 0x000fe4000f8e003f */
[----:B------:R-:W-:Y:S02]  /*0910*/  @!UP1 UIMAD UR4, UR14, UR7, UR13 ;  /* 0x000000070e0492a4 */ /* 0x000fe4000f8e020d */
[----:B------:R-:W-:Y:S02]  /*0920*/  @UP1 UMOV UR6, UR16 ;  /* 0x0000001000061c82 */ /* 0x000fe40008000000 */
[----:B------:R-:W-:Y:S02]  /*0930*/  @UP0 UIMAD UR7, UR17, UR5, UR19 ;  /* 0x00000005110702a4 */ /* 0x000fe4000f8e0213 */
[----:B------:R-:W-:-:S02]  /*0940*/  USHF.R.S32.HI UR13, URZ, 0x1f, UR12 ;  /* 0x0000001f3f0d7899 */ /* 0x000fc4000801140c */
[----:B------:R-:W-:Y:S02]  /*0950*/  @!UP1 UIADD3 UR9, UR21, UR4, URZ ;  /* 0x0000000415099290 */ /* 0x000fe4000fffe03f */
[----:B------:R-:W-:Y:S02]  /*0960*/  @!UP1 UMOV UR6, UR20 ;  /* 0x0000001400069c82 */ /* 0x000fe40008000000 */
[----:B------:R-:W-:Y:S01]  /*0970*/  @UP0 UMOV UR16, UR18 ;  /* 0x0000001200100c82 */ /* 0x000fe20008000000 */
[----:B------:R-:W-:Y:S05]  /*0980*/  @P0 BRA `(.L_x_398) ;  /* 0x000000d000000947 */ /* 0x000fea0003800000 */
[----:B-1----:R-:W-:Y:S02]  /*0990*/  USHF.R.S32.HI UR16, URZ, 0x1f, UR10 ;  /* 0x0000001f3f107899 */ /* 0x002fe4000801140a */
[----:B------:R-:W-:Y:S02]  /*09a0*/  ULDC.64 UR4, c[0x0][0x198] ;  /* 0x0000660000047ab9 */ /* 0x000fe40000000a00 */
[----:B------:R-:W-:Y:S02]  /*09b0*/  UIMAD UR16, UR16, UR4, URZ ;  /* 0x00000004101072a4 */ /* 0x000fe4000f8e023f */
[----:B------:R-:W-:-:S02]  /*09c0*/  UIMAD.WIDE.U32 UR18, UR10, UR4, URZ ;  /* 0x000000040a1272a5 */ /* 0x000fc4000f8e003f */
[----:B------:R-:W-:Y:S02]  /*09d0*/  UIMAD UR16, UR10, UR5, UR16 ;  /* 0x000000050a1072a4 */ /* 0x000fe4000f8e0210 */
[----:B------:R-:W-:Y:S02]  /*09e0*/  USHF.R.S32.HI UR7, URZ, 0x1f, UR14 ;  /* 0x0000001f3f077899 */ /* 0x000fe4000801140e */
[----:B------:R-:W-:Y:S02]  /*09f0*/  ULDC.64 UR4, c[0x0][0x180] ;  /* 0x0000600000047ab9 */ /* 0x000fe40000000a00 */
[----:B------:R-:W-:Y:S02]  /*0a00*/  UIADD3 UR17, UR19, UR16, URZ ;  /* 0x0000001013117290 */ /* 0x000fe4000fffe03f */
[----:B------:R-:W-:Y:S02]  /*0a10*/  UIMAD UR7, UR7, UR4, URZ ;  /* 0x00000004070772a4 */ /* 0x000fe4000f8e023f */
[----:B------:R-:W-:-:S02]  /*0a20*/  UMOV UR16, UR18 ;  /* 0x0000001200107c82 */ /* 0x000fc40008000000 */
[----:B------:R-:W-:Y:S02]  /*0a30*/  UIMAD UR7, UR14, UR5, UR7 ;  /* 0x000000050e0772a4 */ /* 0x000fe4000f8e0207 */
[----:B------:R-:W-:-:S04]  /*0a40*/  UIMAD.WIDE.U32 UR16, UR14, UR4, UR16 ;  /* 0x000000040e1072a5 */ /* 0x000fc8000f8e0010 */
[----:B------:R-:W-:Y:S02]  /*0a50*/  UIADD3 UR7, UR17, UR7, URZ ;  /* 0x0000000711077290 */ /* 0x000fe4000fffe03f */
.L_x_398:
        /* <DEDUP_REMOVED lines=10> */
[----:B--2---:R-:W2:Y:S02]  /*0b00*/  MUFU.RCP R2, R2 ;  /* 0x0000000200027308 */ /* 0x004ea40000001000 */
        /* <DEDUP_REMOVED lines=34> */
.L_x_399:
[CC--:B------:R-:W-:Y:S01]  /*0d30*/  LEA.HI R7, R6.reuse, R27.reuse, RZ, 0x2 ;  /* 0x0000001b06077211 */ /* 0x0c0fe200078f10ff */
[----:B------:R-:W1:Y:S01]  /*0d40*/  S2R R16, SR_CTAID.Z ;  /* 0x0000000000107919 */ /* 0x000e620000002700 */
[CC--:B------:R-:W-:Y:S01]  /*0d50*/  LEA.HI R26, R6.reuse, R27.reuse, RZ, 0x3 ;  /* 0x0000001b061a7211 */ /* 0x0c0fe200078f18ff */
[----:B------:R-:W-:Y:S01]  /*0d60*/  UIADD3 UR19, -UR15, UR28, URZ ;  /* 0x0000001c0f137290 */ /* 0x000fe2000fffe13f */
[----:B------:R-:W-:Y:S01]  /*0d70*/  LOP3.LUT R2, R7, 0xfffffffc, RZ, 0xc0, !PT ;  /* 0xfffffffc07027812 */ /* 0x000fe200078ec0ff */
[----:B------:R-:W-:Y:S01]  /*0d80*/  IMAD.MOV.U32 R28, RZ, RZ, 0x10 ;  /* 0x00000010ff1c7424 */ /* 0x000fe200078e00ff */
[----:B------:R-:W-:Y:S01]  /*0d90*/  SHF.R.S32.HI R25, RZ, 0x3, R26 ;  /* 0x00000003ff197819 */ /* 0x000fe2000001141a */
[----:B------:R-:W-:Y:S01]  /*0da0*/  IMAD.U32 R8, RZ, RZ, UR27 ;  /* 0x0000001bff087e24 */ /* 0x000fe2000f8e00ff */
[----:B------:R-:W-:Y:S01]  /*0db0*/  LEA.HI R24, R6, R27, RZ, 0x4 ;  /* 0x0000001b06187211 */ /* 0x000fe200078f20ff */
[----:B------:R-:W-:Y:S01]  /*0dc0*/  IMAD.IADD R3, R27, 0x1, -R2 ;  /* 0x000000011b037824 */ /* 0x000fe200078e0a02 */
[----:B------:R-:W-:Y:S01]  /*0dd0*/  SHF.R.S32.HI R4, RZ, 0x2, R7 ;  /* 0x00000002ff047819 */ /* 0x000fe20000011407 */
[----:B------:R-:W-:Y:S01]  /*0de0*/  IMAD.SHL.U32 R2, R25, 0x40, RZ ;  /* 0x0000004019027824 */ /* 0x000fe200078e00ff */
[----:B------:R-:W-:Y:S01]  /*0df0*/  LOP3.LUT R6, R24, 0xfffffff0, RZ, 0xc0, !PT ;  /* 0xfffffff018067812 */ /* 0x000fe200078ec0ff */
[----:B------:R-:W-:Y:S01]  /*0e00*/  IMAD.SHL.U32 R164, R3, 0x8, RZ ;  /* 0x0000000803a47824 */ /* 0x000fe200078e00ff */
[----:B------:R-:W-:Y:S01]  /*0e10*/  LEA.HI R7, R7, R4, RZ, 0x1 ;  /* 0x0000000407077211 */ /* 0x000fe200078f08ff */
[----:B------:R-:W-:Y:S01]  /*0e20*/  BSSY B0, `(.L_x_400) ;  /* 0x000005c000007945 */ /* 0x000fe20003800000 */
[----:B------:R-:W-:Y:S01]  /*0e30*/  LOP3.LUT R2, R2, 0xc0, RZ, 0xc0, !PT ;  /* 0x000000c002027812 */ /* 0x000fe200078ec0ff */
[----:B------:R-:W-:Y:S01]  /*0e40*/  IMAD.IADD R19, R27, 0x1, -R6 ;  /* 0x000000011b137824 */ /* 0x000fe200078e0a06 */
[----:B------:R-:W-:-:S02]  /*0e50*/  SHF.R.S32.HI R18, RZ, 0x5, R18 ;  /* 0x00000005ff127819 */ /* 0x000fc40000011412 */
[----:B------:R-:W-:Y:S02]  /*0e60*/  LOP3.LUT R3, R2, 0x18, R164, 0xf8, !PT ;  /* 0x0000001802037812 */ /* 0x000fe400078ef8a4 */
[----:B------:R-:W-:Y:S02]  /*0e70*/  SHF.R.U32.HI R2, RZ, 0x3, R2 ;  /* 0x00000003ff027819 */ /* 0x000fe40000011602 */
[----:B------:R-:W-:Y:S02]  /*0e80*/  LEA.HI R21, R19, R19, RZ, 0x1 ;  /* 0x0000001313157211 */ /* 0x000fe400078f08ff */
[----:B------:R-:W-:Y:S02]  /*0e90*/  LOP3.LUT R13, R3, R2, RZ, 0x3c, !PT ;  /* 0x00000002030d7212 */ /* 0x000fe400078e3cff */
[----:B------:R-:W-:Y:S02]  /*0ea0*/  LOP3.LUT R3, R7, 0x7fffffe, RZ, 0xc0, !PT ;  /* 0x07fffffe07037812 */ /* 0x000fe400078ec0ff */
[----:B------:R-:W-:-:S02]  /*0eb0*/  SHF.R.S32.HI R10, RZ, 0x1, R21 ;  /* 0x00000001ff0a7819 */ /* 0x000fc40000011415 */
[----:B------:R-:W-:Y:S01]  /*0ec0*/  SHF.R.S32.HI R6, RZ, 0x1f, R21 ;  /* 0x0000001fff067819 */ /* 0x000fe20000011415 */
[----:B------:R-:W-:Y:S01]  /*0ed0*/  IMAD.IADD R3, R4, 0x1, -R3 ;  /* 0x0000000104037824 */ /* 0x000fe200078e0a03 */
[----:B------:R-:W-:Y:S02]  /*0ee0*/  SHF.R.S32.HI R5, RZ, 0x1f, R4 ;  /* 0x0000001fff057819 */ /* 0x000fe40000011404 */
[----:B------:R-:W-:Y:S01]  /*0ef0*/  SHF.R.S32.HI R165, RZ, 0x1f, R164 ;  /* 0x0000001fffa57819 */ /* 0x000fe200000114a4 */
[----:B------:R-:W-:Y:S01]  /*0f00*/  IMAD R14, R18, 0x8, R3 ;  /* 0x00000008120e7824 */ /* 0x000fe200078e0203 */
[----:B------:R-:W-:Y:S01]  /*0f10*/  IADD3 R2, P0, R164, UR6, RZ ;  /* 0x00000006a4027c10 */ /* 0x000fe2000ff1e0ff */
[----:B------:R-:W-:Y:S01]  /*0f20*/  IMAD R12, R5, c[0x0][0x198], RZ ;  /* 0x00006600050c7a24 */ /* 0x000fe200078e02ff */
[----:B------:R-:W-:Y:S01]  /*0f30*/  LEA.HI R6, R6, R10, RZ, 0x2 ;  /* 0x0000000a06067211 */ /* 0x000fe200078f10ff */
[----:B------:R2:W-:Y:S01]  /*0f40*/  STL.64 [R1+0x18], R164 ;  /* 0x000018a401007387 */ /* 0x0005e20000100a00 */
[----:B------:R-:W-:Y:S01]  /*0f50*/  IADD3.X R3, R165, UR9, RZ, P0, !PT ;  /* 0x00000009a5037c10 */ /* 0x000fe200087fe4ff */
[----:B------:R-:W-:Y:S01]  /*0f60*/  IMAD R12, R4, c[0x0][0x19c], R12 ;  /* 0x00006700040c7a24 */ /* 0x000fe200078e020c */
[----:B------:R-:W-:Y:S01]  /*0f70*/  LOP3.LUT R11, R6, 0xfffffffc, RZ, 0xc0, !PT ;  /* 0xfffffffc060b7812 */ /* 0x000fe200078ec0ff */
[----:B------:R-:W-:Y:S01]  /*0f80*/  IMAD.WIDE.U32 R6, R4, c[0x0][0x198], R164 ;  /* 0x0000660004067a25 */ /* 0x000fe200078e00a4 */
[----:B------:R-:W-:-:S02]  /*0f90*/  IADD3 R161, R164, 0x20, RZ ;  /* 0x00000020a4a17810 */ /* 0x000fc40007ffe0ff */
[----:B------:R-:W-:Y:S01]  /*0fa0*/  IADD3 R127, R164, 0x40, RZ ;  /* 0x00000040a47f7810 */ /* 0x000fe20007ffe0ff */
[----:B------:R-:W-:Y:S01]  /*0fb0*/  IMAD.IADD R23, R10, 0x1, -R11 ;  /* 0x000000010a177824 */ /* 0x000fe200078e0a0b */
[----:B------:R-:W-:Y:S01]  /*0fc0*/  IADD3 R6, P0, R6, UR16, RZ ;  /* 0x0000001006067c10 */ /* 0x000fe2000ff1e0ff */
[----:B-1----:R-:W-:Y:S01]  /*0fd0*/  IMAD.WIDE.U32 R16, R16, c[0x0][0x1a8], R2 ;  /* 0x00006a0010107a25 */ /* 0x002fe200078e0002 */
[----:B------:R-:W-:Y:S02]  /*0fe0*/  SHF.R.S32.HI R10, RZ, 0x1f, R0 ;  /* 0x0000001fff0a7819 */ /* 0x000fe40000011400 */
[----:B------:R-:W-:Y:S01]  /*0ff0*/  IADD3.X R7, R7, UR7, R12, P0, !PT ;  /* 0x0000000707077c10 */ /* 0x000fe200087fe40c */
[----:B------:R-:W-:Y:S01]  /*1000*/  IMAD R11, R5, c[0x0][0x1a0], RZ ;  /* 0x00006800050b7a24 */ /* 0x000fe200078e02ff */
[----:B------:R-:W-:Y:S01]  /*1010*/  LOP3.LUT P1, RZ, R23, 0x2, RZ, 0xc0, !PT ;  /* 0x0000000217ff7812 */ /* 0x000fe2000782c0ff */
[----:B------:R-:W-:-:S04]  /*1020*/  IMAD.WIDE.U32 R2, R4, c[0x0][0x1a0], R164 ;  /* 0x0000680004027a25 */ /* 0x000fc800078e00a4 */
[----:B------:R-:W-:Y:S01]  /*1030*/  IMAD R11, R4, c[0x0][0x1a4], R11 ;  /* 0x00006900040b7a24 */ /* 0x000fe200078e020b */
[----:B------:R-:W-:Y:S01]  /*1040*/  IADD3 R2, P0, R2, UR4, RZ ;  /* 0x0000000402027c10 */ /* 0x000fe2000ff1e0ff */
[C---:B------:R-:W-:Y:S01]  /*1050*/  IMAD R12, R10.reuse, c[0x0][0x1b0], RZ ;  /* 0x00006c000a0c7a24 */ /* 0x040fe200078e02ff */
[----:B------:R-:W-:Y:S01]  /*1060*/  ULDC.64 UR4, c[0x0][0x1a8] ;  /* 0x00006a0000047ab9 */ /* 0x000fe20000000a00 */
[----:B------:R-:W-:Y:S01]  /*1070*/  IMAD R10, R10, c[0x0][0x1b8], RZ ;  /* 0x00006e000a0a7a24 */ /* 0x000fe200078e02ff */
[----:B------:R-:W-:Y:S01]  /*1080*/  IADD3.X R3, R3, UR11, R11, P0, !PT ;  /* 0x0000000b03037c10 */ /* 0x000fe200087fe40b */
[----:B------:R-:W-:Y:S01]  /*1090*/  IMAD.WIDE.U32 R34, R0, c[0x0][0x1b0], R6 ;  /* 0x00006c0000227a25 */ /* 0x000fe200078e0006 */
[----:B------:R-:W-:Y:S01]  /*10a0*/  ISETP.GE.AND P0, PT, R4, UR19, PT ;  /* 0x0000001304007c0c */ /* 0x000fe2000bf06270 */
[----:B------:R-:W-:Y:S02]  /*10b0*/  UIMAD UR4, UR13, UR4, URZ ;  /* 0x000000040d0472a4 */ /* 0x000fe4000f8e023f */
[C---:B------:R-:W-:Y:S01]  /*10c0*/  IMAD R10, R0.reuse, c[0x0][0x1bc], R10 ;  /* 0x00006f00000a7a24 */ /* 0x040fe200078e020a */
[----:B------:R2:W-:Y:S01]  /*10d0*/  STL.64 [R1+0x28], R34 ;  /* 0x0000282201007387 */ /* 0x0005e20000100a00 */
[----:B------:R-:W-:Y:S01]  /*10e0*/  IMAD.WIDE.U32 R30, R0, c[0x0][0x1b8], R2 ;  /* 0x00006e00001e7a25 */ /* 0x000fe200078e0002 */
[----:B------:R-:W-:Y:S01]  /*10f0*/  UIMAD UR4, UR12, UR5, UR4 ;  /* 0x000000050c0472a4 */ /* 0x000fe2000f8e0204 */
[----:B------:R-:W-:-:S02]  /*1100*/  SEL R3, R28, 0xfffffff0, !P1 ;  /* 0xfffffff01c037807 */ /* 0x000fc40004800000 */
[----:B------:R-:W-:Y:S01]  /*1110*/  IMAD R12, R0, c[0x0][0x1b4], R12 ;  /* 0x00006d00000c7a24 */ /* 0x000fe200078e020c */
[----:B------:R2:W-:Y:S01]  /*1120*/  STL.64 [R1+0x50], R30 ;  /* 0x0000501e01007387 */ /* 0x0005e20000100a00 */
[----:B------:R-:W-:Y:S01]  /*1130*/  IMAD.IADD R33, R31, 0x1, R10 ;  /* 0x000000011f217824 */ /* 0x000fe200078e020a */
[----:B------:R-:W-:Y:S01]  /*1140*/  IADD3 R11, R17, UR4, RZ ;  /* 0x00000004110b7c10 */ /* 0x000fe2000fffe0ff */
[----:B------:R-:W-:Y:S01]  /*1150*/  IMAD.IADD R37, R35, 0x1, R12 ;  /* 0x0000000123257824 */ /* 0x000fe200078e020c */
[----:B------:R2:W-:Y:S01]  /*1160*/  STL [R1+0x30], R161 ;  /* 0x000030a101007387 */ /* 0x0005e20000100800 */
[----:B------:R-:W-:Y:S02]  /*1170*/  IMAD.U32 R13, R14, 0x20, R13 ;  /* 0x000000200e0d7824 */ /* 0x000fe400078e000d */
[----:B------:R-:W-:Y:S01]  /*1180*/  IMAD.WIDE R8, R8, 0x80, R4 ;  /* 0x0000008008087825 */ /* 0x000fe200078e0204 */
[----:B------:R2:W-:Y:S03]  /*1190*/  STL [R1+0x34], R127 ;  /* 0x0000347f01007387 */ /* 0x0005e60000100800 */
[----:B------:R-:W-:Y:S01]  /*11a0*/  IMAD.SHL.U32 R218, R13, 0x2, RZ ;  /* 0x000000020dda7824 */ /* 0x000fe200078e00ff */
[----:B------:R2:W-:Y:S04]  /*11b0*/  STL [R1+0x44], R33 ;  /* 0x0000442101007387 */ /* 0x0005e80000100800 */
[----:B------:R2:W-:Y:S01]  /*11c0*/  STL [R1+0x24], R37 ;  /* 0x0000242501007387 */ /* 0x0005e20000100800 */
        /* <DEDUP_REMOVED lines=33> */
.L_x_401:
[----:B------:R-:W-:Y:S05]  /*13e0*/  BSYNC B0 ;  /* 0x0000000000007941 */ /* 0x000fea0003800000 */
.L_x_400:
        /* <DEDUP_REMOVED lines=37> */
.L_x_403:
[----:B------:R-:W-:Y:S05]  /*1640*/  BSYNC B0 ;  /* 0x0000000000007941 */ /* 0x000fea0003800000 */
.L_x_402:
        /* <DEDUP_REMOVED lines=37> */
.L_x_405:
[----:B------:R-:W-:Y:S05]  /*18a0*/  BSYNC B0 ;  /* 0x0000000000007941 */ /* 0x000fea0003800000 */
.L_x_404:
        /* <DEDUP_REMOVED lines=34> */
[----:B---3--:R-:W-:-:S04]  /*1ad0*/  LEA R6, P0, R10, c[0x0][0x160], 0x1 ;  /* 0x000058000a067a11 */ /* 0x008fc800078008ff */
[----:B------:R-:W-:-:S05]  /*1ae0*/  LEA.HI.X R7, R10, c[0x0][0x164], R0, 0x1, P0 ;  /* 0x000059000a077a11 */ /* 0x000fca00000f0c00 */
[----:B------:R-:W-:Y:S01]  /*1af0*/  @!PT LDS RZ, [RZ] ;  /* 0x00000000fffff984 */ /* 0x000fe20000000800 */
[----:B------:R-:W-:Y:S01]  /*1b00*/  @!PT LDS RZ, [RZ] ;  /* 0x00000000fffff984 */ /* 0x000fe20000000800 */
[----:B------:R-:W-:Y:S01]  /*1b10*/  @!PT LDS RZ, [RZ] ;  /* 0x00000000fffff984 */ /* 0x000fe20000000800 */
[----:B------:R1:W-:Y:S04]  /*1b20*/  LDGSTS.E.BYPASS.LTC128B.128 [R218+0x5800], [R6.64+0x80] ;  /* 0x0580008006da7fae */ /* 0x0003e8000b901d5e */
.L_x_407:
[----:B------:R-:W-:Y:S05]  /*1b30*/  BSYNC B0 ;  /* 0x0000000000007941 */ /* 0x000fea0003800000 */
.L_x_406:
[----:B------:R-:W-:Y:S01]  /*1b40*/  IMAD.MOV.U32 R162, RZ, RZ, R36 ;  /* 0x000000ffffa27224 */ /* 0x000fe200078e0024 */
[----:B------:R-:W-:Y:S01]  /*1b50*/  UIADD3 UR34, UR29, -0x1, URZ ;  /* 0xffffffff1d227890 */ /* 0x000fe2000fffe03f */
[----:B------:R-:W-:Y:S01]  /*1b60*/  IMAD.MOV.U32 R163, RZ, RZ, R37 ;  /* 0x000000ffffa37224 */ /* 0x000fe200078e0025 */
[----:B------:R-:W-:Y:S01]  /*1b70*/  MOV R162, R34 ;  /* 0x0000002200a27202 */ /* 0x000fe20000000f00 */
[----:B------:R-:W-:Y:S01]  /*1b80*/  BSSY B0, `(.L_x_408) ;  /* 0x0000026000007945 */ /* 0x000fe20003800000 */
[----:B------:R-:W-:Y:S01]  /*1b90*/  UIMAD UR10, UR34, -0x40, UR8 ;  /* 0xffffffc0220a78a4 */ /* 0x000fe2000f8e0208 */
[----:B------:R-:W-:Y:S01]  /*1ba0*/  MOV R126, UR7 ;  /* 0x00000007007e7c02 */ /* 0x000fe20008000f00 */
[----:B------:R-:W-:Y:S01]  /*1bb0*/  USHF.R.S32.HI UR11, URZ, 0x1f, UR34 ;  /* 0x0000001f3f0b7899 */ /* 0x000fe20008011422 */
[----:B------:R4:W-:Y:S01]  /*1bc0*/  STL.64 [R1+0x20], R162 ;  /* 0x000020a201007387 */ /* 0x0009e20000100a00 */
[----:B------:R-:W-:Y:S02]  /*1bd0*/  UIMAD UR4, UR6, UR34, URZ ;  /* 0x00000022060472a4 */ /* 0x000fe4000f8e023f */
[----:B------:R-:W-:Y:S01]  /*1be0*/  ISETP.GE.AND P0, PT, R4, UR10, PT ;  /* 0x0000000a04007c0c */ /* 0x000fe2000bf06270 */
[----:B-1-3--:R-:W-:Y:S01]  /*1bf0*/  IMAD.WIDE.U32 R6, R126, UR34, R162 ;  /* 0x000000227e067c25 */ /* 0x00afe2000f8e00a2 */
[----:B------:R-:W-:-:S06]  /*1c00*/  UIMAD UR4, UR11, UR7, UR4 ;  /* 0x000000070b0472a4 */ /* 0x000fcc000f8e0204 */
[----:B------:R-:W-:-:S05]  /*1c10*/  IADD3 R0, R7, UR4, RZ ;  /* 0x0000000407007c10 */ /* 0x000fca000fffe0ff */
        /* <DEDUP_REMOVED lines=28> */
.L_x_409:
[----:B------:R-:W-:Y:S05]  /*1de0*/  BSYNC B0 ;  /* 0x0000000000007941 */ /* 0x000fea0003800000 */
.L_x_408:
        /* <DEDUP_REMOVED lines=34> */
.L_x_411:
[----:B------:R-:W-:Y:S05]  /*2010*/  BSYNC B0 ;  /* 0x0000000000007941 */ /* 0x000fea0003800000 */
.L_x_410:
[----:B------:R-:W-:Y:S01]  /*2020*/  ULDC.64 UR4, c[0x0][0x318] ;  /* 0x0000c60000047ab9 */ /* 0x000fe20000000a00 */
[----:B------:R-:W0:Y:S01]  /*2030*/  LDGDEPBAR ;  /* 0x00000000000079af */ /* 0x000e220000000000 */
[----:B------:R-:W-:Y:S01]  /*2040*/  UISETP.NE.U32.AND UP1, UPT, URZ, UR4, UPT ;  /* 0x000000043f00728c */ /* 0x000fe2000bf25070 */
[----:B------:R-:W-:Y:S02]  /*2050*/  LOP3.LUT R0, R26, 0xfffffff8, RZ, 0xc0, !PT ;  /* 0xfffffff81a007812 */ /* 0x000fe400078ec0ff */
[----:B------:R-:W-:Y:S01]  /*2060*/  SHF.R.S32.HI R2, RZ, 0x1f, R20 ;  /* 0x0000001fff027819 */ /* 0x000fe20000011414 */
[----:B------:R-:W-:Y:S01]  /*2070*/  UISETP.NE.AND.EX UP1, UPT, URZ, UR5, UPT, UP1 ;  /* 0x000000053f00728c */ /* 0x000fe2000bf25310 */
[----:B-1----:R-:W-:Y:S02]  /*2080*/  SHF.R.S32.HI R8, RZ, 0x4, R24 ;  /* 0x00000004ff087819 */ /* 0x002fe40000011418 */
[----:B------:R-:W-:Y:S01]  /*2090*/  ISETP.GE.AND P1, PT, R4, UR10, PT ;  /* 0x0000000a04007c0c */ /* 0x000fe2000bf26270 */
[----:B------:R-:W-:-:S02]  /*20a0*/  ULDC.64 UR4, c[0x0][0x320] ;  /* 0x0000c80000047ab9 */ /* 0x000fc40000000a00 */
[----:B------:R-:W-:Y:S02]  /*20b0*/  PLOP3.LUT P0, PT, PT, PT, UP1, 0x80, 0x0 ;  /* 0x000000000000781c */ /* 0x000fe40003f0f018 */
[----:B------:R-:W-:Y:S02]  /*20c0*/  LOP3.LUT R5, R21, 0x7fffffe, RZ, 0xc0, !PT ;  /* 0x07fffffe15057812 */ /* 0x000fe400078ec0ff */
[----:B------:R-:W-:Y:S01]  /*20d0*/  SHF.R.S32.HI R12, RZ, 0x1f, R19 ;  /* 0x0000001fff0c7819 */ /* 0x000fe20000011413 */
[----:B------:R-:W-:Y:S02]  /*20e0*/  @UP1 USHF.R.S32.HI UR16, URZ, 0x1f, UR14 ;  /* 0x0000001f3f101899 */ /* 0x000fe4000801140e */
[----:B------:R-:W-:Y:S02]  /*20f0*/  @UP1 UIMAD.WIDE.U32 UR12, UR14, UR4, UR12 ;  /* 0x000000040e0c12a5 */ /* 0x000fe4000f8e000c */
[----:B------:R-:W-:Y:S01]  /*2100*/  @UP1 UIMAD UR16, UR16, UR4, URZ ;  /* 0x00000004101012a4 */ /* 0x000fe2000f8e023f */
[----:B------:R-:W-:Y:S01]  /*2110*/  IMAD.MOV.U32 R14, RZ, RZ, R32 ;  /* 0x000000ffff0e7224 */ /* 0x000fe200078e0020 */
[----:B------:R-:W-:-:S02]  /*2120*/  ULDC.64 UR24, c[0x0][0x1a0] ;  /* 0x0000680000187ab9 */ /* 0x000fc40000000a00 */
[----:B------:R-:W-:Y:S01]  /*2130*/  @UP1 UIMAD UR5, UR14, UR5, UR16 ;  /* 0x000000050e0512a4 */ /* 0x000fe2000f8e0210 */
[----:B------:R-:W-:-:S04]  /*2140*/  DEPBAR.LE SB0, 0x0 ;  /* 0x000080000000791a */ /* 0x000fc80000000000 */
[----:B------:R-:W-:Y:S02]  /*2150*/  ULDC UR4, c[0x0][0x318] ;  /* 0x0000c60000047ab9 */ /* 0x000fe40000000800 */
[----:B------:R-:W-:Y:S02]  /*2160*/  @UP1 ULEA UR16, UP0, UR12, UR4, 0x2 ;  /* 0x000000040c101291 */ /* 0x000fe4000f80103f */
[----:B------:R-:W-:Y:S02]  /*2170*/  @UP1 UIADD3 UR5, UR13, UR5, URZ ;  /* 0x000000050d051290 */ /* 0x000fe4000fffe03f */
[----:B------:R-:W-:Y:S02]  /*2180*/  ULDC UR4, c[0x0][0x31c] ;  /* 0x0000c70000047ab9 */ /* 0x000fe40000000800 */
[----:B------:R-:W-:Y:S01]  /*2190*/  @UP1 ULEA.HI.X UR17, UR12, UR4, UR5, 0x2, UP0 ;  /* 0x000000040c111291 */ /* 0x000fe200080f1405 */
[----:B------:R-:W-:-:S05]  /*21a0*/  IMAD.U32 R6, RZ, RZ, UR16 ;  /* 0x00000010ff067e24 */ /* 0x000fca000f8e00ff */
[----:B------:R-:W-:-:S05]  /*21b0*/  IMAD.U32 R7, RZ, RZ, UR17 ;  /* 0x00000011ff077e24 */ /* 0x000fca000f8e00ff */
[----:B------:R1:W3:Y:S01]  /*21c0*/  @P0 LDG.E R11, [R6.64] ;  /* 0x0000001e060b0981 */ /* 0x0002e2000c1e1900 */
[----:B------:R-:W-:Y:S01]  /*21d0*/  IMAD.IADD R0, R27, 0x1, -R0 ;  /* 0x000000011b007824 */ /* 0x000fe200078e0a00 */
[----:B------:R-:W-:Y:S01]  /*21e0*/  LEA.HI R2, R2, R20, RZ, 0x2 ;  /* 0x0000001402027211 */ /* 0x000fe200078f10ff */
[----:B------:R-:W3:Y:S01]  /*21f0*/  @P0 MUFU.RCP R13, c[0x0][0x238] ;  /* 0x00008e00000d0b08 */ /* 0x000ee20000001000 */
[----:B------:R-:W-:Y:S01]  /*2200*/  IMAD.IADD R9, R19, 0x1, -R5 ;  /* 0x0000000113097824 */ /* 0x000fe200078e0a05 */
[----:B------:R-:W-:Y:S01]  /*2210*/  LEA.HI R5, R12, R19, RZ, 0x3 ;  /* 0x000000130c057211 */ /* 0x000fe200078f18ff */
[----:B------:R-:W-:Y:S01]  /*2220*/  BAR.SYNC.DEFER_BLOCKING 0x0 ;  /* 0x0000000000007b1d */ /* 0x000fe20000010000 */
[----:B------:R-:W-:Y:S01]  /*2230*/  LEA.HI R10, R0, R0, RZ, 0x1 ;  /* 0x00000000000a7211 */ /* 0x000fe200078f08ff */
[----:B------:R-:W-:Y:S01]  /*2240*/  IMAD.MOV.U32 R15, RZ, RZ, R33 ;  /* 0x000000ffff0f7224 */ /* 0x000fe200078e0021 */
[----:B------:R-:W-:Y:S01]  /*2250*/  SHF.R.S32.HI R2, RZ, 0x2, R2 ;  /* 0x00000002ff027819 */ /* 0x000fe20000011402 */
[----:B------:R-:W-:Y:S01]  /*2260*/  IMAD.SHL.U32 R5, R5, 0x20, RZ ;  /* 0x0000002005057824 */ /* 0x000fe200078e00ff */
[----:B------:R-:W-:Y:S01]  /*2270*/  LOP3.LUT R4, R10, 0x7fffffe, RZ, 0xc0, !PT ;  /* 0x07fffffe0a047812 */ /* 0x000fe200078ec0ff */
[----:B------:R-:W-:Y:S01]  /*2280*/  IMAD.MOV.U32 R14, RZ, RZ, R30 ;  /* 0x000000ffff0e7224 */ /* 0x000fe200078e001e */
[----:B------:R-:W-:Y:S01]  /*2290*/  USHF.L.U32 UR23, UR24, 0x6, URZ ;  /* 0x0000000618177899 */ /* 0x000fe2000800063f */
[----:B------:R-:W-:Y:S01]  /*22a0*/  IMAD.SHL.U32 R27, R27, 0x2, RZ ;  /* 0x000000021b1b7824 */ /* 0x000fe200078e00ff */
[----:B------:R-:W-:Y:S01]  /*22b0*/  USHF.L.U64.HI UR22, UR24, UR22, UR25 ;  /* 0x0000001618167299 */ /* 0x000fe20008010219 */
[----:B------:R-:W-:Y:S01]  /*22c0*/  BSSY B0, `(.L_x_412) ;  /* 0x0000057000007945 */ /* 0x000fe20003800000 */
[----:B------:R-:W-:-:S02]  /*22d0*/  UIADD3 UR18, UR32, -0x4ab325aa, URZ ;  /* 0xb54cda5620127890 */ /* 0x000fc4000fffe03f */
[----:B------:R-:W-:Y:S01]  /*22e0*/  UIMAD UR4, UR22, UR34, URZ ;  /* 0x00000022160472a4 */ /* 0x000fe2000f8e023f */
[----:B------:R-:W-:Y:S01]  /*22f0*/  LOP3.LUT R157, R27, 0x6, RZ, 0xc0, !PT ;  /* 0x000000061b9d7812 */ /* 0x000fe200078ec0ff */
[----:B------:R-:W-:Y:S02]  /*2300*/  UIADD3 UR17, UR33, 0x646e171e, URZ ;  /* 0x646e171e21117890 */ /* 0x000fe4000fffe03f */
[----:B------:R-:W-:Y:S01]  /*2310*/  UIMAD UR11, UR11, UR23, UR4 ;  /* 0x000000170b0b72a4 */ /* 0x000fe2000f8e0204 */
[----:B-1----:R-:W-:Y:S02]  /*2320*/  LEA.HI R6, R24, R8, RZ, 0x1 ;  /* 0x0000000818067211 */ /* 0x002fe400078f08ff */
[----:B------:R-:W-:Y:S01]  /*2330*/  UMOV UR4, URZ ;  /* 0x0000003f00047c82 */ /* 0x000fe20008000000 */
[----:B------:R-:W-:Y:S02]  /*2340*/  LEA R7, R18, UR15, 0x4 ;  /* 0x0000000f12077c11 */ /* 0x000fe4000f8e20ff */
[----:B------:R-:W-:Y:S01]  /*2350*/  LOP3.LUT R6, R6, 0xfffffffe, RZ, 0xc0, !PT ;  /* 0xfffffffe06067812 */ /* 0x000fe200078ec0ff */
[----:B------:R-:W-:Y:S01]  /*2360*/  @P1 STS [R218+0x9000], RZ ;  /* 0x009000ffda001388 */ /* 0x000fe20000000800 */
[----:B------:R-:W-:Y:S01]  /*2370*/  IADD3 R7, R7, 0x1, R2 ;  /* 0x0000000107077810 */ /* 0x000fe20007ffe002 */
[----:B------:R-:W-:-:S02]  /*2380*/  IMAD.U32 R2, RZ, RZ, UR8 ;  /* 0x00000008ff027e24 */ /* 0x000fc4000f8e00ff */
[----:B------:R-:W-:Y:S01]  /*2390*/  IMAD.IADD R6, R8, 0x1, -R6 ;  /* 0x0000000108067824 */ /* 0x000fe200078e0a06 */
[----:B------:R-:W-:Y:S01]  /*23a0*/  @P1 STS [R218+0x9004], RZ ;  /* 0x009004ffda001388 */ /* 0x000fe20000000800 */
[----:B------:R-:W-:Y:S01]  /*23b0*/  IMAD.IADD R8, R0, 0x1, -R4 ;  /* 0x0000000100087824 */ /* 0x000fe200078e0a04 */
[----:B------:R-:W-:Y:S02]  /*23c0*/  SHF.R.S32.HI R0, RZ, 0x1f, R18 ;  /* 0x0000001fff007819 */ /* 0x000fe40000011412 */
[----:B------:R-:W-:Y:S01]  /*23d0*/  IADD3 R12, R2, -UR28, R7 ;  /* 0x8000001c020c7c10 */ /* 0x000fe2000fffe007 */
[----:B------:R-:W-:Y:S01]  /*23e0*/  IMAD.SHL.U32 R2, R23, 0x40, RZ ;  /* 0x0000004017027824 */ /* 0x000fe200078e00ff */
[----:B------:R-:W-:Y:S01]  /*23f0*/  LEA.HI R0, R0, R18, RZ, 0x2 ;  /* 0x0000001200007211 */ /* 0x000fe200078f10ff */
[----:B------:R-:W-:Y:S01]  /*2400*/  IMAD.U32 R7, RZ, RZ, UR27 ;  /* 0x0000001bff077e24 */ /* 0x000fe2000f8e00ff */
[----:B------:R-:W-:Y:S01]  /*2410*/  @P1 STS.64 [R218+0x9008], RZ ;  /* 0x009008ffda001388 */ /* 0x000fe20000000a00 */
[----:B------:R-:W-:Y:S01]  /*2420*/  IMAD R8, R6, 0x8, R8 ;  /* 0x0000000806087824 */ /* 0x000fe200078e0208 */
[----:B------:R-:W-:Y:S01]  /*2430*/  LOP3.LUT R4, R2, 0xc0, RZ, 0xc0, !PT ;  /* 0x000000c002047812 */ /* 0x000fe200078ec0ff */
[----:B------:R-:W-:Y:S01]  /*2440*/  IMAD R167, R7, 0x8, R18 ;  /* 0x0000000807a77824 */ /* 0x000fe200078e0212 */
[----:B------:R-:W-:Y:S01]  /*2450*/  LOP3.LUT R2, R0, 0xfffffffc, RZ, 0xc0, !PT ;  /* 0xfffffffc00027812 */ /* 0x000fe200078ec0ff */
[----:B------:R-:W-:Y:S01]  /*2460*/  @P1 STS.128 [R218+0xa000], RZ ;  /* 0x00a000ffda001388 */ /* 0x000fe20000000c00 */
[----:B------:R-:W-:Y:S01]  /*2470*/  LOP3.LUT R0, R5, 0xffffff00, RZ, 0xc0, !PT ;  /* 0xffffff0005007812 */ /* 0x000fe200078ec0ff */
[----:B------:R-:W-:Y:S01]  /*2480*/  IMAD.SHL.U32 R5, R6, 0x8, RZ ;  /* 0x0000000806057824 */ /* 0x000fe200078e00ff */
[----:B------:R-:W-:Y:S01]  /*2490*/  IADD3 R124, R12, c[0x0][0x2e8], RZ ;  /* 0x0000ba000c7c7a10 */ /* 0x000fe20007ffe0ff */
[C---:B------:R-:W-:Y:S01]  /*24a0*/  IMAD.IADD R6, R18.reuse, 0x1, -R2 ;  /* 0x0000000112067824 */ /* 0x040fe200078e0a02 */
[----:B------:R-:W-:Y:S01]  /*24b0*/  @P1 STS.128 [R218+0xb000], RZ ;  /* 0x00b000ffda001388 */ /* 0x000fe20000000c00 */
[----:B------:R-:W-:-:S02]  /*24c0*/  IMAD R2, R18, 0x200, R0 ;  /* 0x0000020012027824 */ /* 0x000fc400078e0200 */
[----:B------:R-:W-:Y:S01]  /*24d0*/  IMAD R7, R9, 0x20, R0 ;  /* 0x0000002009077824 */ /* 0x000fe200078e0200 */
[----:B------:R-:W-:Y:S01]  /*24e0*/  SHF.R.S32.HI R0, RZ, 0x1, R10 ;  /* 0x00000001ff007819 */ /* 0x000fe2000001140a */
[----:B------:R1:W-:Y:S04]  /*24f0*/  STL [R1+0x5c], R6 ;  /* 0x00005c0601007387 */ /* 0x0003e80000100800 */
[----:B------:R2:W-:Y:S04]  /*2500*/  STL [R1+0x3c], R167 ;  /* 0x00003ca701007387 */ /* 0x0005e80000100800 */
[----:B------:R2:W-:Y:S01]  /*2510*/  STL.64 [R1+0x40], R14 ;  /* 0x0000400e01007387 */ /* 0x0005e20000100a00 */
[----:B-1----:R-:W-:-:S02]  /*2520*/  LOP3.LUT R6, R4, 0x8, R5, 0xf8, !PT ;  /* 0x0000000804067812 */ /* 0x002fc400078ef805 */
[----:B------:R-:W-:Y:S01]  /*2530*/  SHF.R.U32.HI R5, RZ, 0x3, R4 ;  /* 0x00000003ff057819 */ /* 0x000fe20000011604 */
[----:B------:R-:W-:Y:S02]  /*2540*/  IMAD R4, R9, 0x20, R2 ;  /* 0x0000002009047824 */ /* 0x000fe400078e0202 */
[----:B------:R-:W-:Y:S01]  /*2550*/  IMAD.SHL.U32 R2, R25, 0x8, RZ ;  /* 0x0000000819027824 */ /* 0x000fe200078e00ff */
[----:B------:R-:W-:Y:S01]  /*2560*/  LOP3.LUT R5, R6, R5, RZ, 0x3c, !PT ;  /* 0x0000000506057212 */ /* 0x000fe200078e3cff */
[----:B---3--:R-:W-:Y:S02]  /*2570*/  @P0 FMUL.FTZ R11, R11, R13 ;  /* 0x0000000d0b0b0220 */ /* 0x008fe40000410000 */
[----:B------:R-:W-:Y:S02]  /*2580*/  IMAD.U32 R13, RZ, RZ, UR23 ;  /* 0x00000017ff0d7e24 */ /* 0x000fe4000f8e00ff */
[----:B------:R-:W1:Y:S01]  /*2590*/  @P0 R2UR UR5, R11 ;  /* 0x000000000b0503c2 */ /* 0x000e6200000e0000 */
[C---:B------:R-:W-:Y:S01]  /*25a0*/  LOP3.LUT P0, RZ, R0.reuse, 0x2, RZ, 0xc0, !PT ;  /* 0x0000000200ff7812 */ /* 0x040fe2000780c0ff */
[----:B------:R-:W-:-:S05]  /*25b0*/  IMAD.SHL.U32 R0, R0, 0x40, RZ ;  /* 0x0000004000007824 */ /* 0x000fca00078e00ff */
[----:B------:R-:W-:-:S04]  /*25c0*/  LOP3.LUT R0, R0, 0xc0, RZ, 0xc0, !PT ;  /* 0x000000c000007812 */ /* 0x000fc800078ec0ff */
[----:B------:R-:W-:Y:S02]  /*25d0*/  LOP3.LUT R2, R0, 0x8, R2, 0xf8, !PT ;  /* 0x0000000800027812 */ /* 0x000fe400078ef802 */
[----:B------:R-:W-:-:S04]  /*25e0*/  SHF.R.U32.HI R0, RZ, 0x3, R0 ;  /* 0x00000003ff007819 */ /* 0x000fc80000011600 */
[----:B------:R-:W-:Y:S01]  /*25f0*/  LOP3.LUT R2, R2, R0, RZ, 0x3c, !PT ;  /* 0x0000000002027212 */ /* 0x000fe200078e3cff */
[C---:B------:R-:W-:Y:S01]  /*2600*/  IMAD.IADD R0, R5.reuse, 0x1, R4 ;  /* 0x0000000105007824 */ /* 0x040fe200078e0204 */
[----:B------:R-:W-:Y:S01]  /*2610*/  SEL R4, R28, 0xfffffff0, !P0 ;  /* 0xfffffff01c047807 */ /* 0x000fe20004000000 */
[----:B------:R-:W-:Y:S02]  /*2620*/  IMAD.IADD R5, R5, 0x1, R7 ;  /* 0x0000000105057824 */ /* 0x000fe400078e0207 */
[----:B------:R-:W-:Y:S01]  /*2630*/  IMAD.WIDE.U32 R6, R13, UR34, R14 ;  /* 0x000000220d067c25 */ /* 0x000fe2000f8e000e */
[----:B-1----:R-:W-:-:S03]  /*2640*/  @UP1 UMOV UR4, UR5 ;  /* 0x0000000500041c82 */ /* 0x002fc60008000000 */
[----:B------:R-:W-:Y:S01]  /*2650*/  IMAD.U32 R2, R8, 0x20, R2 ;  /* 0x0000002008027824 */ /* 0x000fe200078e0002 */
        /* <DEDUP_REMOVED lines=29> */
.L_x_413:
[----:B--2---:R-:W-:Y:S05]  /*2830*/  BSYNC B0 ;  /* 0x0000000000007941 */ /* 0x004fea0003800000 */
.L_x_412:
        /* <DEDUP_REMOVED lines=36> */
.L_x_415:
[----:B------:R-:W-:Y:S05]  /*2a80*/  BSYNC B0 ;  /* 0x0000000000007941 */ /* 0x000fea0003800000 */
.L_x_414:
[----:B------:R-:W-:Y:S01]  /*2a90*/  IMAD.SHL.U32 R216, R0, 0x2, RZ ;  /* 0x0000000200d87824 */ /* 0x000fe200078e00ff */
[----:B------:R-:W-:Y:S01]  /*2aa0*/  IADD3 R6, R124, 0x40, RZ ;  /* 0x000000407c067810 */ /* 0x000fe20007ffe0ff */
[----:B------:R-:W-:Y:S01]  /*2ab0*/  IMAD.SHL.U32 R213, R2, 0x2, RZ ;  /* 0x0000000202d57824 */ /* 0x000fe200078e00ff */
[----:B------:R-:W-:Y:S01]  /*2ac0*/  IADD3 R2, R124, 0x48, RZ ;  /* 0x000000487c027810 */ /* 0x000fe20007ffe0ff */
[----:B------:R-:W-:Y:S01]  /*2ad0*/  IMAD R217, R3, 0x2, R216 ;  /* 0x0000000203d97824 */ /* 0x000fe200078e02d8 */
[----:B-1----:R-:W-:Y:S01]  /*2ae0*/  LDSM.16.M88.4 R12, [R216] ;  /* 0x00000000d80c783b */ /* 0x002fe20000000200 */
[----:B------:R-:W-:Y:S01]  /*2af0*/  IMAD R215, R4, 0x2, R213 ;  /* 0x0000000204d77824 */ /* 0x000fe200078e02d5 */
[----:B------:R-:W-:Y:S01]  /*2b00*/  IADD3 R7, R124, 0x8, RZ ;  /* 0x000000087c077810 */ /* 0x000fe20007ffe0ff */
[----:B------:R-:W-:Y:S01]  /*2b10*/  IMAD.U32 R0, RZ, RZ, UR34 ;  /* 0x00000022ff007e24 */ /* 0x000fe2000f8e00ff */
[----:B------:R-:W1:Y:S01]  /*2b20*/  LDSM.16.M88.4 R16, [R213+0x6000] ;  /* 0x00600000d510783b */ /* 0x000e620000000200 */
[----:B------:R-:W-:-:S03]  /*2b30*/  UISETP.GE.AND UP0, UPT, UR29, 0x2, UPT ;  /* 0x000000021d00788c */ /* 0x000fc6000bf06270 */
[----:B------:R-:W3:Y:S04]  /*2b40*/  LDSM.16.M88.4 R8, [R216+0x1000] ;  /* 0x00100000d808783b */ /* 0x000ee80000000200 */
[----:B------:R-:W5:Y:S04]  /*2b50*/  LDSM.16.M88.4 R32, [R213+0x6400] ;  /* 0x00640000d520783b */ /* 0x000f680000000200 */
[----:B------:R-:W2:Y:S04]  /*2b60*/  LDSM.16.M88.4 R28, [R213+0x6800] ;  /* 0x00680000d51c783b */ /* 0x000ea80000000200 */
[----:B------:R-:W4:Y:S04]  /*2b70*/  LDSM.16.M88.4 R24, [R213+0x6c00] ;  /* 0x006c0000d518783b */ /* 0x000f280000000200 */
[----:B------:R-:W-:Y:S04]  /*2b80*/  LDSM.16.M88.4 R52, [R215+0x6000] ;  /* 0x00600000d734783b */ /* 0x000fe80000000200 */
[----:B------:R-:W-:Y:S04]  /*2b90*/  LDSM.16.M88.4 R56, [R215+0x6800] ;  /* 0x00680000d738783b */ /* 0x000fe80000000200 */
[----:B------:R-:W-:Y:S04]  /*2ba0*/  LDSM.16.M88.4 R60, [R215+0x6400] ;  /* 0x00640000d73c783b */ /* 0x000fe80000000200 */
[----:B------:R-:W-:Y:S04]  /*2bb0*/  LDSM.16.M88.4 R20, [R217] ;  /* 0x00000000d914783b */ /* 0x000fe80000000200 */
[----:B------:R-:W-:Y:S01]  /*2bc0*/  LDSM.16.M88.4 R48, [R215+0x6c00] ;  /* 0x006c0000d730783b */ /* 0x000fe20000000200 */
[-C--:B-1----:R-:W-:Y:S03]  /*2bd0*/  HMMA.16816.F32 R40, R12, R16.reuse, RZ ;  /* 0x000000100c28723c */ /* 0x082fe600000018ff */
[----:B------:R-:W-:Y:S04]  /*2be0*/  LDSM.16.M88.4 R44, [R213+0x7400] ;  /* 0x00740000d52c783b */ /* 0x000fe80000000200 */
[----:B------:R-:W0:Y:S01]  /*2bf0*/  LDGDEPBAR ;  /* 0x00000000000079af */ /* 0x000e220000000000 */
[C---:B---3--:R-:W-:Y:S08]  /*2c00*/  HMMA.16816.F32 R36, R8.reuse, R16, RZ ;  /* 0x000000100824723c */ /* 0x048ff000000018ff */
[-C--:B------:R-:W-:Y:S08]  /*2c10*/  HMMA.16816.F32 R100, R8, R18.reuse, RZ ;  /* 0x000000120864723c */ /* 0x080ff000000018ff */
[----:B------:R-:W-:Y:S01]  /*2c20*/  HMMA.16816.F32 R132, R12, R18, RZ ;  /* 0x000000120c84723c */ /* 0x000fe200000018ff */
[----:B------:R-:W1:Y:S07]  /*2c30*/  LDSM.16.M88.4 R16, [R217+0x1000] ;  /* 0x00100000d910783b */ /* 0x000e6e0000000200 */
[C---:B-----5:R-:W-:Y:S08]  /*2c40*/  HMMA.16816.F32 R72, R8.reuse, R32, RZ ;  /* 0x000000200848723c */ /* 0x060ff000000018ff */
[C---:B--2---:R-:W-:Y:S08]  /*2c50*/  HMMA.16816.F32 R84, R8.reuse, R28, RZ ;  /* 0x0000001c0854723c */ /* 0x044ff000000018ff */
[C---:B----4-:R-:W-:Y:S08]  /*2c60*/  HMMA.16816.F32 R88, R8.reuse, R24, RZ ;  /* 0x000000180858723c */ /* 0x050ff000000018ff */
[C---:B------:R-:W-:Y:S08]  /*2c70*/  HMMA.16816.F32 R96, R8.reuse, R34, RZ ;  /* 0x000000220860723c */ /* 0x040ff000000018ff */
[C---:B------:R-:W-:Y:S08]  /*2c80*/  HMMA.16816.F32 R92, R8.reuse, R30, RZ ;  /* 0x0000001e085c723c */ /* 0x040ff000000018ff */
[----:B------:R-:W-:Y:S01]  /*2c90*/  HMMA.16816.F32 R80, R8, R26, RZ ;  /* 0x0000001a0850723c */ /* 0x000fe200000018ff */
[----:B------:R-:W-:Y:S07]  /*2ca0*/  LDSM.16.M88.4 R8, [R216+0x3000] ;  /* 0x00300000d808783b */ /* 0x000fee0000000200 */
[C---:B------:R-:W-:Y:S08]  /*2cb0*/  HMMA.16816.F32 R76, R12.reuse, R32, RZ ;  /* 0x000000200c4c723c */ /* 0x040ff000000018ff */
[C---:B------:R-:W-:Y:S01]  /*2cc0*/  HMMA.16816.F32 R112, R12.reuse, R34, RZ ;  /* 0x000000220c70723c */ /* 0x040fe200000018ff */
[----:B------:R-:W2:Y:S07]  /*2cd0*/  LDSM.16.M88.4 R32, [R213+0x7000] ;  /* 0x00700000d520783b */ /* 0x000eae0000000200 */
[C---:B------:R-:W-:Y:S08]  /*2ce0*/  HMMA.16816.F32 R68, R12.reuse, R28, RZ ;  /* 0x0000001c0c44723c */ /* 0x040ff000000018ff */
[C---:B------:R-:W-:Y:S08]  /*2cf0*/  HMMA.16816.F32 R108, R12.reuse, R30, RZ ;  /* 0x0000001e0c6c723c */ /* 0x040ff000000018ff */
[C---:B------:R-:W-:Y:S08]  /*2d00*/  HMMA.16816.F32 R64, R12.reuse, R24, RZ ;  /* 0x000000180c40723c */ /* 0x040ff000000018ff */
[----:B------:R-:W-:Y:S01]  /*2d10*/  HMMA.16816.F32 R28, R12, R26, RZ ;  /* 0x0000001a0c1c723c */ /* 0x000fe200000018ff */
[----:B------:R-:W3:Y:S07]  /*2d20*/  LDSM.16.M88.4 R12, [R216+0x2000] ;  /* 0x00200000d80c783b */ /* 0x000eee0000000200 */
[C---:B-1----:R-:W-:Y:S01]  /*2d30*/  HMMA.16816.F32 R24, R16.reuse, R52, R36 ;  /* 0x000000341018723c */ /* 0x042fe20000001824 */
[----:B------:R-:W-:Y:S07]  /*2d40*/  LDSM.16.M88.4 R36, [R213+0x7c00] ;  /* 0x007c0000d524783b */ /* 0x000fee0000000200 */
        /* <DEDUP_REMOVED lines=8> */
[C---:B------:R-:W-:Y:S01]  /*2dd0*/  HMMA.16816.F32 R104, R20.reuse, R52, R40 ;  /* 0x000000341468723c */ /* 0x040fe20000001828 */
[----:B------:R-:W1:Y:S07]  /*2de0*/  LDSM.16.M88.4 R40, [R213+0x7800] ;  /* 0x00780000d528783b */ /* 0x000e6e0000000200 */
[C---:B------:R-:W-:Y:S08]  /*2df0*/  HMMA.16816.F32 R92, R20.reuse, R48, R64 ;  /* 0x00000030145c723c */ /* 0x040ff00000001840 */
[C---:B------:R-:W-:Y:S01]  /*2e00*/  HMMA.16816.F32 R88, R20.reuse, R54, R132 ;  /* 0x000000361458723c */ /* 0x040fe20000001884 */
[----:B------:R-:W-:Y:S07]  /*2e10*/  LDSM.16.M88.4 R52, [R215+0x7c00] ;  /* 0x007c0000d734783b */ /* 0x000fee0000000200 */
[C---:B------:R-:W-:Y:S08]  /*2e20*/  HMMA.16816.F32 R80, R20.reuse, R62, R112 ;  /* 0x0000003e1450723c */ /* 0x040ff00000001870 */
[C---:B------:R-:W-:Y:S01]  /*2e30*/  HMMA.16816.F32 R76, R20.reuse, R58, R108 ;  /* 0x0000003a144c723c */ /* 0x040fe2000000186c */
[----:B------:R-:W-:Y:S07]  /*2e40*/  LDSM.16.M88.4 R56, [R215+0x7800] ;  /* 0x00780000d738783b */ /* 0x000fee0000000200 */
[----:B------:R-:W-:Y:S01]  /*2e50*/  HMMA.16816.F32 R68, R20, R50, R28 ;  /* 0x000000321444723c */ /* 0x000fe2000000181c */
[----:B------:R-:W-:Y:S04]  /*2e60*/  LDSM.16.M88.4 R48, [R215+0x7000] ;  /* 0x00700000d730783b */ /* 0x000fe80000000200 */
[----:B------:R-:W-:Y:S03]  /*2e70*/  LDSM.16.M88.4 R28, [R217+0x2000] ;  /* 0x00200000d91c783b */ /* 0x000fe60000000200 */
[----:B--2---:R-:W-:Y:S01]  /*2e80*/  HMMA.16816.F32 R20, R8, R32, R24 ;  /* 0x000000200814723c */ /* 0x004fe20000001818 */
[----:B------:R-:W2:Y:S07]  /*2e90*/  LDSM.16.M88.4 R24, [R217+0x3000] ;  /* 0x00300000d918783b */ /* 0x000eae0000000200 */
[----:B------:R-:W-:Y:S01]  /*2ea0*/  HMMA.16816.F32 R72, R16, R60, R72 ;  /* 0x0000003c1048723c */ /* 0x000fe20000001848 */
[----:B------:R-:W4:Y:S07]  /*2eb0*/  LDSM.16.M88.4 R60, [R215+0x7400] ;  /* 0x00740000d73c783b */ /* 0x000f2e0000000200 */
[----:B---3--:R-:W-:Y:S08]  /*2ec0*/  HMMA.16816.F32 R16, R12, R32, R104 ;  /* 0x000000200c10723c */ /* 0x008ff00000001868 */
[C---:B------:R-:W-:Y:S08]  /*2ed0*/  HMMA.16816.F32 R64, R8.reuse, R34, R120 ;  /* 0x000000220840723c */ /* 0x040ff00000001878 */
[C---:B------:R-:W-:Y:S08]  /*2ee0*/  HMMA.16816.F32 R72, R8.reuse, R44, R72 ;  /* 0x0000002c0848723c */ /* 0x040ff00000001848 */
[C---:B-1----:R-:W-:Y:S08]  /*2ef0*/  HMMA.16816.F32 R148, R8.reuse, R40, R140 ;  /* 0x000000280894723c */ /* 0x042ff0000000188c */
[C---:B------:R-:W-:Y:S08]  /*2f00*/  HMMA.16816.F32 R152, R8.reuse, R36, R136 ;  /* 0x000000240898723c */ /* 0x040ff00000001888 */
[C---:B------:R-:W-:Y:S08]  /*2f10*/  HMMA.16816.F32 R84, R8.reuse, R46, R84 ;  /* 0x0000002e0854723c */ /* 0x040ff00000001854 */
[C---:B------:R-:W-:Y:S08]  /*2f20*/  HMMA.16816.F32 R120, R8.reuse, R42, R116 ;  /* 0x0000002a0878723c */ /* 0x040ff00000001874 */
[----:B------:R-:W-:Y:S08]  /*2f30*/  HMMA.16816.F32 R8, R8, R38, R100 ;  /* 0x000000260808723c */ /* 0x000ff00000001864 */
[C---:B------:R-:W-:Y:S08]  /*2f40*/  HMMA.16816.F32 R136, R12.reuse, R40, R96 ;  /* 0x000000280c88723c */ /* 0x040ff00000001860 */
[----:B------:R-:W-:Y:S01]  /*2f50*/  HMMA.16816.F32 R132, R12, R42, R76 ;  /* 0x0000002a0c84723c */ /* 0x000fe2000000184c */
[----:B------:R-:W-:Y:S07]  /*2f60*/  LDSM.16.M88.4 R40, [R213+0x8000] ;  /* 0x00800000d528783b */ /* 0x000fee0000000200 */
[----:B--2---:R-:W-:Y:S01]  /*2f70*/  HMMA.16816.F32 R112, R24, R48, R20 ;  /* 0x000000301870723c */ /* 0x004fe20000001814 */
[----:B------:R-:W1:Y:S07]  /*2f80*/  LDSM.16.M88.4 R20, [R216+0x4000] ;  /* 0x00400000d814783b */ /* 0x000e6e0000000200 */
[----:B------:R-:W-:Y:S01]  /*2f90*/  HMMA.16816.F32 R144, R12, R34, R88 ;  /* 0x000000220c90723c */ /* 0x000fe20000001858 */
[----:B------:R-:W-:Y:S07]  /*2fa0*/  LDSM.16.M88.4 R32, [R213+0x8800] ;  /* 0x00880000d520783b */ /* 0x000fee0000000200 */
[----:B------:R-:W-:Y:S01]  /*2fb0*/  HMMA.16816.F32 R108, R28, R48, R16 ;  /* 0x000000301c6c723c */ /* 0x000fe20000001810 */
[----:B------:R-:W2:Y:S07]  /*2fc0*/  LDSM.16.M88.4 R16, [R216+0x5000] ;  /* 0x00500000d810783b */ /* 0x000eae0000000200 */
[C---:B------:R-:W-:Y:S08]  /*2fd0*/  HMMA.16816.F32 R140, R12.reuse, R44, R128 ;  /* 0x0000002c0c8c723c */ /* 0x040ff00000001880 */
[C---:B------:R-:W-:Y:S01]  /*2fe0*/  HMMA.16816.F32 R80, R12.reuse, R46, R80 ;  /* 0x0000002e0c50723c */ /* 0x040fe20000001850 */
[----:B------:R-:W-:Y:S07]  /*2ff0*/  LDSM.16.M88.4 R44, [R213+0x8c00] ;  /* 0x008c0000d52c783b */ /* 0x000fee0000000200 */
[C---:B------:R-:W-:Y:S08]  /*3000*/  HMMA.16816.F32 R128, R12.reuse, R36, R92 ;  /* 0x000000240c80723c */ /* 0x040ff0000000185c */
[----:B------:R-:W-:Y:S01]  /*3010*/  HMMA.16816.F32 R116, R12, R38, R68 ;  /* 0x000000260c74723c */ /* 0x000fe20000001844 */
[----:B------:R-:W3:Y:S04]  /*3020*/  LDSM.16.M88.4 R36, [R213+0x8400] ;  /* 0x00840000d524783b */ /* 0x000ee80000000200 */
[----:B------:R-:W-:Y:S03]  /*3030*/  LDSM.16.M88.4 R12, [R217+0x4000] ;  /* 0x00400000d90c783b */ /* 0x000fe60000000200 */
[C---:B----4-:R-:W-:Y:S08]  /*3040*/  HMMA.16816.F32 R100, R24.reuse, R60, R72 ;  /* 0x0000003c1864723c */ /* 0x050ff00000001848 */
[C---:B------:R-:W-:Y:S08]  /*3050*/  HMMA.16816.F32 R96, R24.reuse, R62, R84 ;  /* 0x0000003e1860723c */ /* 0x040ff00000001854 */
[C---:B------:R-:W-:Y:S08]  /*3060*/  HMMA.16816.F32 R104, R24.reuse, R50, R64 ;  /* 0x000000321868723c */ /* 0x040ff00000001840 */
[C---:B------:R-:W-:Y:S08]  /*3070*/  HMMA.16816.F32 R92, R24.reuse, R56, R148 ;  /* 0x00000038185c723c */ /* 0x040ff00000001894 */
[C---:B------:R-:W-:Y:S08]  /*3080*/  HMMA.16816.F32 R88, R24.reuse, R58, R120 ;  /* 0x0000003a1858723c */ /* 0x040ff00000001878 */
[C---:B------:R-:W-:Y:S08]  /*3090*/  HMMA.16816.F32 R84, R24.reuse, R52, R152 ;  /* 0x000000341854723c */ /* 0x040ff00000001898 */
[----:B------:R-:W-:Y:S01]  /*30a0*/  HMMA.16816.F32 R72, R24, R54, R8 ;  /* 0x000000361848723c */ /* 0x000fe20000001808 */
[----:B------:R-:W4:Y:S04]  /*30b0*/  LDSM.16.M88.4 R24, [R215+0x8000] ;  /* 0x00800000d718783b */ /* 0x000f280000000200 */
[----:B------:R-:W5:Y:S03]  /*30c0*/  LDSM.16.M88.4 R8, [R217+0x5000] ;  /* 0x00500000d908783b */ /* 0x000f660000000200 */
[C---:B------:R-:W-:Y:S08]  /*30d0*/  HMMA.16816.F32 R68, R28.reuse, R50, R144 ;  /* 0x000000321c44723c */ /* 0x040ff00000001890 */
[C---:B------:R-:W-:Y:S08]  /*30e0*/  HMMA.16816.F32 R76, R28.reuse, R60, R140 ;  /* 0x0000003c1c4c723c */ /* 0x040ff0000000188c */
[C---:B------:R-:W-:Y:S08]  /*30f0*/  HMMA.16816.F32 R80, R28.reuse, R62, R80 ;  /* 0x0000003e1c50723c */ /* 0x040ff00000001850 */
[C---:B------:R-:W-:Y:S08]  /*3100*/  HMMA.16816.F32 R64, R28.reuse, R56, R136 ;  /* 0x000000381c40723c */ /* 0x040ff00000001888 */
[C---:B------:R-:W-:Y:S08]  /*3110*/  HMMA.16816.F32 R60, R28.reuse, R58, R132 ;  /* 0x0000003a1c3c723c */ /* 0x040ff00000001884 */
[C---:B------:R-:W-:Y:S08]  /*3120*/  HMMA.16816.F32 R56, R28.reuse, R52, R128 ;  /* 0x000000341c38723c */ /* 0x040ff00000001880 */
[----:B------:R-:W-:Y:S08]  /*3130*/  HMMA.16816.F32 R116, R28, R54, R116 ;  /* 0x000000361c74723c */ /* 0x000ff00000001874 */
[-C--:B-1----:R-:W-:Y:S08]  /*3140*/  HMMA.16816.F32 R28, R20, R40.reuse, R108 ;  /* 0x00000028141c723c */ /* 0x082ff0000000186c */
[C---:B--2---:R-:W-:Y:S08]  /*3150*/  HMMA.16816.F32 R48, R16.reuse, R40, R112 ;  /* 0x000000281030723c */ /* 0x044ff00000001870 */
[-C--:B------:R-:W-:Y:S08]  /*3160*/  HMMA.16816.F32 R52, R16, R42.reuse, R104 ;  /* 0x0000002a1034723c */ /* 0x080ff00000001868 */
[C---:B------:R-:W-:Y:S08]  /*3170*/  HMMA.16816.F32 R40, R20.reuse, R42, R68 ;  /* 0x0000002a1428723c */ /* 0x040ff00000001844 */
[C---:B---3--:R-:W-:Y:S08]  /*3180*/  HMMA.16816.F32 R68, R20.reuse, R36, R76 ;  /* 0x000000241444723c */ /* 0x048ff0000000184c */
[----:B------:R-:W-:Y:S08]  /*3190*/  HMMA.16816.F32 R76, R20, R44, R56 ;  /* 0x0000002c144c723c */ /* 0x000ff00000001838 */
[----:B----4-:R-:W-:Y:S01]  /*31a0*/  HMMA.16816.F32 R56, R12, R24, R28 ;  /* 0x000000180c38723c */ /* 0x010fe2000000181c */
[----:B------:R-:W1:Y:S07]  /*31b0*/  LDSM.16.M88.4 R28, [R215+0x8400] ;  /* 0x00840000d71c783b */ /* 0x000e6e0000000200 */
[C---:B------:R-:W-:Y:S07]  /*31c0*/  HMMA.16816.F32 R100, R16.reuse, R36, R100 ;  /* 0x000000241064723c */ /* 0x040fee0000001864 */
[----:B------:R-:W-:Y:S01]  /*31d0*/  IMNMX R37, R124, UR8, PT ;  /* 0x000000087c257c17 */ /* 0x000fe2000b800200 */
[----:B------:R-:W-:Y:S01]  /*31e0*/  HMMA.16816.F32 R96, R16, R38, R96 ;  /* 0x000000261060723c */ /* 0x000fe20000001860 */
[----:B------:R-:W-:-:S07]  /*31f0*/  IMNMX R36, R7, UR8, PT ;  /* 0x0000000807247c17 */ /* 0x000fce000b800200 */
[C---:B------:R-:W-:Y:S08]  /*3200*/  HMMA.16816.F32 R92, R16.reuse, R32, R92 ;  /* 0x00000020105c723c */ /* 0x040ff0000000185c */
[C---:B------:R-:W-:Y:S08]  /*3210*/  HMMA.16816.F32 R88, R16.reuse, R34, R88 ;  /* 0x000000221058723c */ /* 0x040ff00000001858 */
[C---:B------:R-:W-:Y:S08]  /*3220*/  HMMA.16816.F32 R84, R16.reuse, R44, R84 ;  /* 0x0000002c1054723c */ /* 0x040ff00000001854 */
[----:B------:R-:W-:Y:S07]  /*3230*/  HMMA.16816.F32 R104, R16, R46, R72 ;  /* 0x0000002e1068723c */ /* 0x000fee0000001848 */
[----:B------:R-:W-:Y:S01]  /*3240*/  IMAD R19, R0, 0x40, R157 ;  /* 0x0000004000137824 */ /* 0x000fe200078e029d */
[----:B------:R-:W-:Y:S04]  /*3250*/  HMMA.16816.F32 R72, R20, R34, R60 ;  /* 0x000000221448723c */ /* 0x000fe8000000183c */
[----:B------:R-:W-:-:S04]  /*3260*/  IADD3 R0, R19, 0x1, RZ ;  /* 0x0000000113007810 */ /* 0x000fc80007ffe0ff */
[----:B-----5:R-:W-:Y:S01]  /*3270*/  HMMA.16816.F32 R60, R8, R24, R48 ;  /* 0x00000018083c723c */ /* 0x020fe20000001830 */
[----:B------:R-:W2:Y:S01]  /*3280*/  I2F R4, R0 ;  /* 0x0000000000047306 */ /* 0x000ea20000201400 */
[C---:B------:R-:W-:Y:S02]  /*3290*/  ISETP.GE.AND P1, PT, R0.reuse, R37, PT ;  /* 0x000000250000720c */ /* 0x040fe40003f26270 */
[----:B------:R-:W-:-:S04]  /*32a0*/  ISETP.GE.AND P0, PT, R0, R36, PT ;  /* 0x000000240000720c */ /* 0x000fc80003f06270 */
[----:B------:R-:W-:Y:S08]  /*32b0*/  HMMA.16816.F32 R40, R12, R26, R40 ;  /* 0x0000001a0c28723c */ /* 0x000ff00000001828 */
[----:B------:R-:W-:Y:S01]  /*32c0*/  HMMA.16816.F32 R80, R20, R38, R80 ;  /* 0x000000261450723c */ /* 0x000fe20000001850 */
[C---:B--2---:R-:W-:Y:S02]  /*32d0*/  FFMA.FTZ R7, R4.reuse, UR4, R57 ;  /* 0x0000000404077c23 */ /* 0x044fe40008010039 */
[----:B------:R-:W-:-:S03]  /*32e0*/  FFMA.FTZ R17, R4, UR4, R59 ;  /* 0x0000000404117c23 */ /* 0x000fc6000801003b */
[----:B------:R-:W-:Y:S02]  /*32f0*/  FSEL R135, R7, -INF , !P1 ;  /* 0xff80000007877808 */ /* 0x000fe40004800000 */
[----:B------:R-:W-:Y:S01]  /*3300*/  IMNMX R38, R2, UR8, PT ;  /* 0x0000000802267c17 */ /* 0x000fe2000b800200 */
[----:B------:R-:W-:Y:S01]  /*3310*/  HMMA.16816.F32 R52, R8, R26, R52 ;  /* 0x0000001a0834723c */ /* 0x000fe20000001834 */
[C---:B------:R-:W-:Y:S01]  /*3320*/  IADD3 R2, R19.reuse, 0x8, RZ ;  /* 0x0000000813027810 */ /* 0x040fe20007ffe0ff */
[----:B------:R-:W-:Y:S01]  /*3330*/  FFMA.FTZ R16, R4, UR4, R61 ;  /* 0x0000000404107c23 */ /* 0x000fe2000801003d */
[----:B------:R-:W-:Y:S02]  /*3340*/  IMNMX R39, R6, UR8, PT ;  /* 0x0000000806277c17 */ /* 0x000fe4000b800200 */
[----:B------:R2:W3:Y:S01]  /*3350*/  I2F R6, R2 ;  /* 0x0000000200067306 */ /* 0x0004e20000201400 */
[C---:B------:R-:W-:Y:S02]  /*3360*/  ISETP.GE.AND P2, PT, R0.reuse, R38, PT ;  /* 0x000000260000720c */ /* 0x040fe40003f46270 */
[----:B------:R-:W-:Y:S01]  /*3370*/  ISETP.GE.AND P4, PT, R0, R39, PT ;  /* 0x000000270000720c */ /* 0x000fe20003f86270 */
[----:B-1----:R-:W-:Y:S01]  /*3380*/  HMMA.16816.F32 R48, R12, R28, R68 ;  /* 0x0000001c0c30723c */ /* 0x002fe20000001844 */
[----:B------:R-:W-:-:S02]  /*3390*/  IADD3 R0, R19, 0x9, RZ ;  /* 0x0000000913007810 */ /* 0x000fc40007ffe0ff */
[C---:B------:R-:W-:Y:S02]  /*33a0*/  ISETP.GE.AND P6, PT, R2.reuse, R37, PT ;  /* 0x000000250200720c */ /* 0x040fe40003fc6270 */
[C---:B------:R-:W-:Y:S02]  /*33b0*/  ISETP.GE.AND P5, PT, R2.reuse, R36, PT ;  /* 0x000000240200720c */ /* 0x040fe40003fa6270 */
[C---:B------:R-:W-:Y:S01]  /*33c0*/  ISETP.GE.AND P3, PT, R2.reuse, R39, PT ;  /* 0x000000270200720c */ /* 0x040fe20003f66270 */
[C---:B------:R-:W-:Y:S01]  /*33d0*/  HMMA.16816.F32 R64, R20.reuse, R32, R64 ;  /* 0x000000201440723c */ /* 0x040fe20000001840 */
[----:B------:R-:W-:Y:S01]  /*33e0*/  ISETP.GE.AND P1, PT, R2, R38, PT ;  /* 0x000000260200720c */ /* 0x000fe20003f26270 */
[----:B------:R-:W1:Y:S01]  /*33f0*/  LDSM.16.M88.4 R32, [R215+0x8800] ;  /* 0x00880000d720783b */ /* 0x000e620000000200 */
[----:B------:R-:W-:Y:S01]  /*3400*/  FSEL R146, R17, -INF , !P0 ;  /* 0xff80000011927808 */ /* 0x000fe20004000000 */
[----:B--2---:R-:W-:Y:S01]  /*3410*/  FFMA.FTZ R2, R4, UR4, R63 ;  /* 0x0000000404027c23 */ /* 0x004fe2000801003f */
[----:B------:R-:W-:Y:S01]  /*3420*/  FSEL R57, R16, -INF , !P4 ;  /* 0xff80000010397808 */ /* 0x000fe20006000000 */
[----:B------:R-:W2:Y:S01]  /*3430*/  I2F R4, R0 ;  /* 0x0000000000047306 */ /* 0x000ea20000201400 */
[----:B---3--:R-:W-:Y:S01]  /*3440*/  FFMA.FTZ R7, R6, UR4, R40 ;  /* 0x0000000406077c23 */ /* 0x008fe20008010028 */
[----:B------:R-:W-:Y:S01]  /*3450*/  HMMA.16816.F32 R116, R20, R46, R116 ;  /* 0x0000002e1474723c */ /* 0x000fe20000001874 */
[----:B------:R-:W-:Y:S01]  /*3460*/  FSEL R59, R2, -INF , !P2 ;  /* 0xff800000023b7808 */ /* 0x000fe20005000000 */
[C---:B------:R-:W-:Y:S01]  /*3470*/  FFMA.FTZ R17, R6.reuse, UR4, R52 ;  /* 0x0000000406117c23 */ /* 0x040fe20008010034 */
[----:B------:R-:W-:Y:S01]  /*3480*/  IADD3 R2, R19, 0x10, RZ ;  /* 0x0000001013027810 */ /* 0x000fe20007ffe0ff */
[C---:B------:R-:W-:Y:S01]  /*3490*/  FFMA.FTZ R18, R6.reuse, UR4, R42 ;  /* 0x0000000406127c23 */ /* 0x040fe2000801002a */
[----:B------:R-:W-:Y:S01]  /*34a0*/  FSEL R144, R7, -INF , !P6 ;  /* 0xff80000007907808 */ /* 0x000fe20007000000 */
[----:B------:R-:W-:Y:S01]  /*34b0*/  FFMA.FTZ R6, R6, UR4, R54 ;  /* 0x0000000406067c23 */ /* 0x000fe20008010036 */
[----:B------:R-:W3:Y:S01]  /*34c0*/  I2F R7, R2 ;  /* 0x0000000200077306 */ /* 0x000ee20000201400 */
[----:B------:R-:W-:Y:S01]  /*34d0*/  HMMA.16816.F32 R44, R8, R28, R100 ;  /* 0x0000001c082c723c */ /* 0x000fe20000001864 */
[----:B------:R-:W-:-:S02]  /*34e0*/  ISETP.GE.AND P0, PT, R0, R37, PT ;  /* 0x000000250000720c */ /* 0x000fc40003f06270 */
[C---:B------:R-:W-:Y:S02]  /*34f0*/  ISETP.GE.AND P4, PT, R0.reuse, R36, PT ;  /* 0x000000240000720c */ /* 0x040fe40003f86270 */
[----:B------:R-:W-:Y:S01]  /*3500*/  ISETP.GE.AND P2, PT, R0, R39, PT ;  /* 0x000000270000720c */ /* 0x000fe20003f46270 */
[----:B--2---:R-:W-:Y:S01]  /*3510*/  FFMA.FTZ R16, R4, UR4, R41 ;  /* 0x0000000404107c23 */ /* 0x004fe20008010029 */
[----:B------:R-:W-:Y:S01]  /*3520*/  ISETP.GE.AND P6, PT, R0, R38, PT ;  /* 0x000000260000720c */ /* 0x000fe20003fc6270 */
[-C--:B------:R-:W-:Y:S01]  /*3530*/  HMMA.16816.F32 R24, R12, R30.reuse, R80 ;  /* 0x0000001e0c18723c */ /* 0x080fe20000001850 */
[----:B------:R-:W-:Y:S01]  /*3540*/  IADD3 R0, R19, 0x11, RZ ;  /* 0x0000001113007810 */ /* 0x000fe20007ffe0ff */
[----:B------:R-:W-:Y:S01]  /*3550*/  FFMA.FTZ R20, R4, UR4, R43 ;  /* 0x0000000404147c23 */ /* 0x000fe2000801002b */
[----:B------:R-:W-:Y:S02]  /*3560*/  FSEL R54, R6, -INF , !P1 ;  /* 0xff80000006367808 */ /* 0x000fe40004800000 */
[----:B------:R-:W-:Y:S01]  /*3570*/  FSEL R145, R18, -INF , !P5 ;  /* 0xff80000012917808 */ /* 0x000fe20006800000 */
[----:B------:R-:W2:Y:S01]  /*3580*/  I2F R6, R0 ;  /* 0x0000000000067306 */ /* 0x000ea20000201400 */
[----:B------:R-:W-:Y:S01]  /*3590*/  FSEL R52, R17, -INF , !P3 ;  /* 0xff80000011347808 */ /* 0x000fe20005800000 */
[----:B------:R-:W-:Y:S01]  /*35a0*/  HMMA.16816.F32 R28, R8, R30, R96 ;  /* 0x0000001e081c723c */ /* 0x000fe20000001860 */
[----:B------:R-:W-:Y:S01]  /*35b0*/  FSEL R138, R16, -INF , !P0 ;  /* 0xff800000108a7808 */ /* 0x000fe20004000000 */
[----:B------:R-:W-:Y:S01]  /*35c0*/  FFMA.FTZ R16, R4, UR4, R53 ;  /* 0x0000000404107c23 */ /* 0x000fe20008010035 */
[C---:B------:R-:W-:Y:S01]  /*35d0*/  ISETP.GE.AND P5, PT, R2.reuse, R37, PT ;  /* 0x000000250200720c */ /* 0x040fe20003fa6270 */
[----:B---3--:R-:W-:Y:S01]  /*35e0*/  FFMA.FTZ R18, R7, UR4, R50 ;  /* 0x0000000407127c23 */ /* 0x008fe20008010032 */
[----:B------:R-:W-:-:S02]  /*35f0*/  ISETP.GE.AND P3, PT, R2, R36, PT ;  /* 0x000000240200720c */ /* 0x000fc40003f66270 */
[C---:B------:R-:W-:Y:S01]  /*3600*/  ISETP.GE.AND P1, PT, R2.reuse, R39, PT ;  /* 0x000000270200720c */ /* 0x040fe20003f26270 */
[C---:B------:R-:W-:Y:S01]  /*3610*/  FFMA.FTZ R17, R7.reuse, UR4, R44 ;  /* 0x0000000407117c23 */ /* 0x040fe2000801002c */
[----:B------:R-:W-:Y:S01]  /*3620*/  ISETP.GE.AND P0, PT, R2, R38, PT ;  /* 0x000000260200720c */ /* 0x000fe20003f06270 */
[----:B------:R-:W-:Y:S01]  /*3630*/  FFMA.FTZ R2, R4, UR4, R55 ;  /* 0x0000000404027c23 */ /* 0x000fe20008010037 */
[----:B------:R-:W-:Y:S01]  /*3640*/  FSEL R139, R20, -INF , !P4 ;  /* 0xff800000148b7808 */ /* 0x000fe20006000000 */
[C---:B------:R-:W-:Y:S01]  /*3650*/  FFMA.FTZ R4, R7.reuse, UR4, R48 ;  /* 0x0000000407047c23 */ /* 0x040fe20008010030 */
[----:B------:R-:W-:Y:S01]  /*3660*/  FSEL R48, R16, -INF , !P2 ;  /* 0xff80000010307808 */ /* 0x000fe20005000000 */
[----:B------:R-:W-:Y:S01]  /*3670*/  FFMA.FTZ R7, R7, UR4, R46 ;  /* 0x0000000407077c23 */ /* 0x000fe2000801002e */
[----:B------:R-:W-:Y:S01]  /*3680*/  FSEL R53, R2, -INF , !P6 ;  /* 0xff80000002357808 */ /* 0x000fe20007000000 */
[C---:B--2---:R-:W-:Y:S01]  /*3690*/  FFMA.FTZ R16, R6.reuse, UR4, R49 ;  /* 0x0000000406107c23 */ /* 0x044fe20008010031 */
[----:B------:R-:W-:Y:S01]  /*36a0*/  IADD3 R2, R19, 0x18, RZ ;  /* 0x0000001813027810 */ /* 0x000fe20007ffe0ff */
[----:B------:R-:W-:Y:S01]  /*36b0*/  FFMA.FTZ R20, R6, UR4, R51 ;  /* 0x0000000406147c23 */ /* 0x000fe20008010033 */
[----:B------:R-:W-:Y:S01]  /*36c0*/  FSEL R157, R4, -INF , !P5 ;  /* 0xff800000049d7808 */ /* 0x000fe20006800000 */
[----:B-1----:R-:W-:Y:S01]  /*36d0*/  HMMA.16816.F32 R40, R8, R32, R92 ;  /* 0x000000200828723c */ /* 0x002fe2000000185c */
[----:B------:R-:W1:Y:S01]  /*36e0*/  I2F R4, R2 ;  /* 0x0000000200047306 */ /* 0x000e620000201400 */
[----:B------:R-:W-:-:S02]  /*36f0*/  ISETP.GE.AND P4, PT, R0, R37, PT ;  /* 0x000000250000720c */ /* 0x000fc40003f86270 */
[C---:B------:R-:W-:Y:S02]  /*3700*/  ISETP.GE.AND P2, PT, R0.reuse, R36, PT ;  /* 0x000000240000720c */ /* 0x040fe40003f46270 */
[C---:B------:R-:W-:Y:S02]  /*3710*/  ISETP.GE.AND P6, PT, R0.reuse, R39, PT ;  /* 0x000000270000720c */ /* 0x040fe40003fc6270 */
[----:B------:R-:W-:Y:S02]  /*3720*/  ISETP.GE.AND P5, PT, R0, R38, PT ;  /* 0x000000260000720c */ /* 0x000fe40003fa6270 */
[----:B------:R-:W-:Y:S02]  /*3730*/  IADD3 R0, R19, 0x19, RZ ;  /* 0x0000001913007810 */ /* 0x000fe40007ffe0ff */
[----:B------:R-:W-:Y:S02]  /*3740*/  FSEL R159, R18, -INF , !P3 ;  /* 0xff800000129f7808 */ /* 0x000fe40005800000 */
[----:B------:R-:W-:-:S02]  /*3750*/  FSEL R55, R17, -INF , !P1 ;  /* 0xff80000011377808 */ /* 0x000fc40004800000 */
[----:B------:R-:W-:Y:S01]  /*3760*/  FSEL R68, R7, -INF , !P0 ;  /* 0xff80000007447808 */ /* 0x000fe20004000000 */
[----:B-1----:R-:W-:Y:S01]  /*3770*/  FFMA.FTZ R7, R4, UR4, R24 ;  /* 0x0000000404077c23 */ /* 0x002fe20008010018 */
[----:B------:R-:W-:Y:S01]  /*3780*/  FSEL R155, R16, -INF , !P4 ;  /* 0xff800000109b7808 */ /* 0x000fe20006000000 */
[----:B------:R-:W-:Y:S01]  /*3790*/  FFMA.FTZ R16, R6, UR4, R45 ;  /* 0x0000000406107c23 */ /* 0x000fe2000801002d */
[----:B------:R-:W-:Y:S01]  /*37a0*/  ISETP.GE.AND P3, PT, R2, R37, PT ;  /* 0x000000250200720c */ /* 0x000fe20003f66270 */
[----:B------:R-:W-:Y:S01]  /*37b0*/  FFMA.FTZ R17, R4, UR4, R28 ;  /* 0x0000000404117c23 */ /* 0x000fe2000801001c */
[----:B------:R-:W-:Y:S01]  /*37c0*/  ISETP.GE.AND P1, PT, R2, R36, PT ;  /* 0x000000240200720c */ /* 0x000fe20003f26270 */
[----:B------:R-:W-:Y:S01]  /*37d0*/  FFMA.FTZ R18, R4, UR4, R26 ;  /* 0x0000000404127c23 */ /* 0x000fe2000801001a */
[C---:B------:R-:W-:Y:S02]  /*37e0*/  ISETP.GE.AND P0, PT, R2.reuse, R39, PT ;  /* 0x000000270200720c */ /* 0x040fe40003f06270 */
[----:B------:R-:W-:Y:S01]  /*37f0*/  ISETP.GE.AND P4, PT, R2, R38, PT ;  /* 0x000000260200720c */ /* 0x000fe20003f86270 */
[----:B------:R-:W-:Y:S01]  /*3800*/  FFMA.FTZ R2, R6, UR4, R47 ;  /* 0x0000000406027c23 */ /* 0x000fe2000801002f */
[----:B------:R-:W-:Y:S01]  /*3810*/  FSEL R154, R7, -INF , !P3 ;  /* 0xff800000079a7808 */ /* 0x000fe20005800000 */
[----:B------:R-:W1:Y:S01]  /*3820*/  I2F R6, R0 ;  /* 0x0000000000067306 */ /* 0x000e620000201400 */
[----:B------:R-:W-:Y:S01]  /*3830*/  HMMA.16816.F32 R44, R12, R32, R64 ;  /* 0x000000200c2c723c */ /* 0x000fe20000001840 */
[----:B------:R-:W-:Y:S01]  /*3840*/  FFMA.FTZ R7, R4, UR4, R30 ;  /* 0x0000000404077c23 */ /* 0x000fe2000801001e */
[----:B------:R-:W-:-:S02]  /*3850*/  FSEL R158, R20, -INF , !P2 ;  /* 0xff800000149e7808 */ /* 0x000fc40005000000 */
[----:B------:R-:W-:Y:S02]  /*3860*/  FSEL R51, R16, -INF , !P6 ;  /* 0xff80000010337808 */ /* 0x000fe40007000000 */
[----:B------:R-:W-:Y:S02]  /*3870*/  ISETP.GE.AND P2, PT, R0, R37, PT ;  /* 0x000000250000720c */ /* 0x000fe40003f46270 */
[----:B------:R-:W-:Y:S02]  /*3880*/  FSEL R66, R2, -INF , !P5 ;  /* 0xff80000002427808 */ /* 0x000fe40006800000 */
[C---:B------:R-:W-:Y:S02]  /*3890*/  IADD3 R2, R19.reuse, 0x20, RZ ;  /* 0x0000002013027810 */ /* 0x040fe40007ffe0ff */
[----:B------:R-:W-:Y:S02]  /*38a0*/  ISETP.GE.AND P6, PT, R0, R36, PT ;  /* 0x000000240000720c */ /* 0x000fe40003fc6270 */
[----:B------:R-:W2:Y:S01]  /*38b0*/  I2F R4, R2 ;  /* 0x0000000200047306 */ /* 0x000ea20000201400 */
[----:B-1----:R-:W-:Y:S01]  /*38c0*/  FFMA.FTZ R16, R6, UR4, R25 ;  /* 0x0000000406107c23 */ /* 0x002fe20008010019 */
[----:B------:R-:W-:Y:S01]  /*38d0*/  ISETP.GE.AND P5, PT, R0, R39, PT ;  /* 0x000000270000720c */ /* 0x000fe20003fa6270 */
[----:B------:R-:W-:Y:S01]  /*38e0*/  FFMA.FTZ R20, R6, UR4, R27 ;  /* 0x0000000406147c23 */ /* 0x000fe2000801001b */
[----:B------:R-:W-:Y:S01]  /*38f0*/  ISETP.GE.AND P3, PT, R0, R38, PT ;  /* 0x000000260000720c */ /* 0x000fe20003f66270 */
[----:B------:R-:W1:Y:S01]  /*3900*/  LDSM.16.M88.4 R24, [R215+0x8c00] ;  /* 0x008c0000d718783b */ /* 0x000e620000000200 */
[----:B------:R-:W-:Y:S01]  /*3910*/  IADD3 R0, R19, 0x21, RZ ;  /* 0x0000002113007810 */ /* 0x000fe20007ffe0ff */
[----:B------:R-:W-:-:S04]  /*3920*/  DEPBAR.LE SB0, 0x0 ;  /* 0x000080000000791a */ /* 0x000fc80000000000 */
[----:B------:R-:W-:Y:S02]  /*3930*/  FSEL R153, R18, -INF , !P1 ;  /* 0xff80000012997808 */ /* 0x000fe40004800000 */
[----:B------:R-:W-:Y:S02]  /*3940*/  FSEL R50, R17, -INF , !P0 ;  /* 0xff80000011327808 */ /* 0x000fe40004000000 */
[----:B------:R-:W-:Y:S01]  /*3950*/  FSEL R65, R7, -INF , !P4 ;  /* 0xff80000007417808 */ /* 0x000fe20006000000 */
[----:B--2---:R-:W-:Y:S01]  /*3960*/  FFMA.FTZ R7, R4, UR4, R44 ;  /* 0x0000000404077c23 */ /* 0x004fe2000801002c */
[----:B------:R-:W-:Y:S01]  /*3970*/  FSEL R147, R16, -INF , !P2 ;  /* 0xff80000010937808 */ /* 0x000fe20005000000 */
[----:B------:R-:W-:Y:S01]  /*3980*/  FFMA.FTZ R16, R6, UR4, R29 ;  /* 0x0000000406107c23 */ /* 0x000fe2000801001d */
[----:B------:R-:W-:Y:S01]  /*3990*/  ISETP.GE.AND P1, PT, R2, R37, PT ;  /* 0x000000250200720c */ /* 0x000fe20003f26270 */
[----:B------:R-:W-:Y:S01]  /*39a0*/  FFMA.FTZ R6, R6, UR4, R31 ;  /* 0x0000000406067c23 */ /* 0x000fe2000801001f */
[----:B------:R-:W-:Y:S01]  /*39b0*/  ISETP.GE.AND P0, PT, R2, R36, PT ;  /* 0x000000240200720c */ /* 0x000fe20003f06270 */
[----:B------:R-:W-:Y:S01]  /*39c0*/  FFMA.FTZ R17, R4, UR4, R46 ;  /* 0x0000000404117c23 */ /* 0x000fe2000801002e */
[C---:B------:R-:W-:Y:S01]  /*39d0*/  ISETP.GE.AND P4, PT, R2.reuse, R39, PT ;  /* 0x000000270200720c */ /* 0x040fe20003f86270 */
[----:B------:R-:W-:Y:S01]  /*39e0*/  BAR.SYNC.DEFER_BLOCKING 0x0 ;  /* 0x0000000000007b1d */ /* 0x000fe20000010000 */
[----:B------:R-:W-:-:S02]  /*39f0*/  ISETP.GE.AND P2, PT, R2, R38, PT ;  /* 0x000000260200720c */ /* 0x000fc40003f46270 */
[----:B------:R-:W-:Y:S02]  /*3a00*/  FSEL R152, R20, -INF , !P6 ;  /* 0xff80000014987808 */ /* 0x000fe40007000000 */
[-C--:B------:R-:W-:Y:S01]  /*3a10*/  HMMA.16816.F32 R20, R12, R34.reuse, R72 ;  /* 0x000000220c14723c */ /* 0x080fe20000001848 */
[----:B------:R-:W2:Y:S01]  /*3a20*/  I2F R2, R0 ;  /* 0x0000000000027306 */ /* 0x000ea20000201400 */
[----:B------:R-:W-:Y:S01]  /*3a30*/  FSEL R49, R16, -INF , !P5 ;  /* 0xff80000010317808 */ /* 0x000fe20006800000 */
[----:B------:R-:W-:Y:S01]  /*3a40*/  FFMA.FTZ R16, R4, UR4, R40 ;  /* 0x0000000404107c23 */ /* 0x000fe20008010028 */
[----:B------:R-:W-:Y:S01]  /*3a50*/  FSEL R64, R6, -INF , !P3 ;  /* 0xff80000006407808 */ /* 0x000fe20005800000 */
[----:B------:R-:W-:Y:S01]  /*3a60*/  FFMA.FTZ R6, R4, UR4, R42 ;  /* 0x0000000404067c23 */ /* 0x000fe2000801002a */
[----:B------:R-:W-:Y:S02]  /*3a70*/  FSEL R239, R7, -INF , !P1 ;  /* 0xff80000007ef7808 */ /* 0x000fe40004800000 */
[C---:B------:R-:W-:Y:S01]  /*3a80*/  ISETP.GE.AND P6, PT, R0.reuse, R37, PT ;  /* 0x000000250000720c */ /* 0x040fe20003fc6270 */
[----:B------:R-:W-:Y:S01]  /*3a90*/  HMMA.16816.F32 R32, R8, R34, R88 ;  /* 0x000000220820723c */ /* 0x000fe20000001858 */
[----:B------:R-:W-:-:S02]  /*3aa0*/  ISETP.GE.AND P5, PT, R0, R36, PT ;  /* 0x000000240000720c */ /* 0x000fc40003fa6270 */
[C---:B------:R-:W-:Y:S02]  /*3ab0*/  ISETP.GE.AND P3, PT, R0.reuse, R39, PT ;  /* 0x000000270000720c */ /* 0x040fe40003f66270 */
[----:B------:R-:W-:Y:S02]  /*3ac0*/  ISETP.GE.AND P1, PT, R0, R38, PT ;  /* 0x000000260000720c */ /* 0x000fe40003f26270 */
[----:B------:R-:W-:Y:S01]  /*3ad0*/  FSEL R242, R17, -INF , !P0 ;  /* 0xff80000011f27808 */ /* 0x000fe20004000000 */
[C---:B--2---:R-:W-:Y:S01]  /*3ae0*/  FFMA.FTZ R7, R2.reuse, UR4, R45 ;  /* 0x0000000402077c23 */ /* 0x044fe2000801002d */
[----:B------:R-:W-:Y:S01]  /*3af0*/  IADD3 R0, R19, 0x28, RZ ;  /* 0x0000002813007810 */ /* 0x000fe20007ffe0ff */
[----:B------:R-:W-:Y:S01]  /*3b00*/  FFMA.FTZ R18, R2, UR4, R47 ;  /* 0x0000000402127c23 */ /* 0x000fe2000801002f */
[----:B------:R-:W-:Y:S01]  /*3b10*/  FSEL R191, R16, -INF , !P4 ;  /* 0xff80000010bf7808 */ /* 0x000fe20006000000 */
[----:B------:R-:W-:Y:S01]  /*3b20*/  FFMA.FTZ R16, R2, UR4, R41 ;  /* 0x0000000402107c23 */ /* 0x000fe20008010029 */
[----:B------:R-:W2:Y:S01]  /*3b30*/  I2F R4, R0 ;  /* 0x0000000000047306 */ /* 0x000ea20000201400 */
[----:B------:R-:W-:Y:S01]  /*3b40*/  FSEL R226, R6, -INF , !P2 ;  /* 0xff80000006e27808 */ /* 0x000fe20005000000 */
[----:B------:R-:W-:Y:S01]  /*3b50*/  FFMA.FTZ R6, R2, UR4, R43 ;  /* 0x0000000402067c23 */ /* 0x000fe2000801002b */
[----:B------:R-:W-:Y:S01]  /*3b60*/  FSEL R236, R7, -INF , !P6 ;  /* 0xff80000007ec7808 */ /* 0x000fe20007000000 */
[----:B-1----:R-:W-:Y:S01]  /*3b70*/  HMMA.16816.F32 R44, R12, R24, R76 ;  /* 0x000000180c2c723c */ /* 0x002fe2000000184c */
[----:B------:R-:W-:-:S02]  /*3b80*/  ISETP.GE.AND P0, PT, R0, R37, PT ;  /* 0x000000250000720c */ /* 0x000fc40003f06270 */
[C---:B------:R-:W-:Y:S02]  /*3b90*/  ISETP.GE.AND P4, PT, R0.reuse, R36, PT ;  /* 0x000000240000720c */ /* 0x040fe40003f86270 */
[C---:B------:R-:W-:Y:S02]  /*3ba0*/  ISETP.GE.AND P2, PT, R0.reuse, R39, PT ;  /* 0x000000270000720c */ /* 0x040fe40003f46270 */
[----:B------:R-:W-:Y:S01]  /*3bb0*/  ISETP.GE.AND P6, PT, R0, R38, PT ;  /* 0x000000260000720c */ /* 0x000fe20003fc6270 */
[----:B------:R-:W-:Y:S01]  /*3bc0*/  HMMA.16816.F32 R40, R8, R24, R84 ;  /* 0x000000180828723c */ /* 0x000fe20000001854 */
[----:B------:R-:W-:Y:S02]  /*3bd0*/  FSEL R241, R18, -INF , !P5 ;  /* 0xff80000012f17808 */ /* 0x000fe40006800000 */
[----:B------:R-:W-:Y:S01]  /*3be0*/  FSEL R190, R16, -INF , !P3 ;  /* 0xff80000010be7808 */ /* 0x000fe20005800000 */
[C---:B--2---:R-:W-:Y:S01]  /*3bf0*/  FFMA.FTZ R7, R4.reuse, UR4, R20 ;  /* 0x0000000404077c23 */ /* 0x044fe20008010014 */
[----:B------:R-:W-:Y:S01]  /*3c00*/  IADD3 R0, R19, 0x29, RZ ;  /* 0x0000002913007810 */ /* 0x000fe20007ffe0ff */
[----:B------:R-:W-:Y:S01]  /*3c10*/  FFMA.FTZ R17, R4, UR4, R32 ;  /* 0x0000000404117c23 */ /* 0x000fe20008010020 */
[----:B------:R-:W-:Y:S01]  /*3c20*/  FSEL R224, R6, -INF , !P1 ;  /* 0xff80000006e07808 */ /* 0x000fe20004800000 */
[C---:B------:R-:W-:Y:S01]  /*3c30*/  FFMA.FTZ R6, R4.reuse, UR4, R22 ;  /* 0x0000000404067c23 */ /* 0x040fe20008010016 */
[----:B------:R-:W1:Y:S01]  /*3c40*/  I2F R2, R0 ;  /* 0x0000000000027306 */ /* 0x000e620000201400 */
[----:B------:R-:W-:Y:S01]  /*3c50*/  FSEL R234, R7, -INF , !P0 ;  /* 0xff80000007ea7808 */ /* 0x000fe20004000000 */
[----:B------:R-:W-:Y:S01]  /*3c60*/  FFMA.FTZ R16, R4, UR4, R34 ;  /* 0x0000000404107c23 */ /* 0x000fe20008010022 */
[C---:B------:R-:W-:Y:S01]  /*3c70*/  ISETP.GE.AND P5, PT, R0.reuse, R37, PT ;  /* 0x000000250000720c */ /* 0x040fe20003fa6270 */
[----:B------:R-:W-:Y:S01]  /*3c80*/  HMMA.16816.F32 R28, R12, R26, R116 ;  /* 0x0000001a0c1c723c */ /* 0x000fe20000001874 */
[----:B------:R-:W-:-:S02]  /*3c90*/  ISETP.GE.AND P3, PT, R0, R36, PT ;  /* 0x000000240000720c */ /* 0x000fc40003f66270 */
[C---:B------:R-:W-:Y:S02]  /*3ca0*/  ISETP.GE.AND P1, PT, R0.reuse, R39, PT ;  /* 0x000000270000720c */ /* 0x040fe40003f26270 */
[----:B------:R-:W-:Y:S02]  /*3cb0*/  ISETP.GE.AND P0, PT, R0, R38, PT ;  /* 0x000000260000720c */ /* 0x000fe40003f06270 */
[----:B------:R-:W-:Y:S02]  /*3cc0*/  FSEL R232, R6, -INF , !P4 ;  /* 0xff80000006e87808 */ /* 0x000fe40006000000 */
[----:B------:R-:W-:Y:S02]  /*3cd0*/  FSEL R189, R17, -INF , !P2 ;  /* 0xff80000011bd7808 */ /* 0x000fe40005000000 */
[----:B------:R-:W-:Y:S01]  /*3ce0*/  FSEL R225, R16, -INF , !P6 ;  /* 0xff80000010e17808 */ /* 0x000fe20007000000 */
[C---:B-1----:R-:W-:Y:S01]  /*3cf0*/  FFMA.FTZ R4, R2.reuse, UR4, R21 ;  /* 0x0000000402047c23 */ /* 0x042fe20008010015 */
[----:B------:R-:W-:Y:S01]  /*3d00*/  IADD3 R0, R19, 0x30, RZ ;  /* 0x0000003013007810 */ /* 0x000fe20007ffe0ff */
[----:B------:R-:W-:-:S03]  /*3d10*/  FFMA.FTZ R6, R2, UR4, R33 ;  /* 0x0000000402067c23 */ /* 0x000fc60008010021 */
[----:B------:R-:W1:Y:S01]  /*3d20*/  I2F R7, R0 ;  /* 0x0000000000077306 */ /* 0x000e620000201400 */
[----:B------:R-:W-:Y:S01]  /*3d30*/  FSEL R229, R4, -INF , !P5 ;  /* 0xff80000004e57808 */ /* 0x000fe20006800000 */
[----:B------:R-:W-:Y:S01]  /*3d40*/  FFMA.FTZ R4, R2, UR4, R23 ;  /* 0x0000000402047c23 */ /* 0x000fe20008010017 */
[----:B------:R-:W-:Y:S01]  /*3d50*/  ISETP.GE.AND P4, PT, R0, R37, PT ;  /* 0x000000250000720c */ /* 0x000fe20003f86270 */
[----:B------:R-:W-:Y:S01]  /*3d60*/  FFMA.FTZ R2, R2, UR4, R35 ;  /* 0x0000000402027c23 */ /* 0x000fe20008010023 */
[C---:B------:R-:W-:Y:S01]  /*3d70*/  ISETP.GE.AND P2, PT, R0.reuse, R36, PT ;  /* 0x000000240000720c */ /* 0x040fe20003f46270 */
[----:B------:R-:W-:Y:S01]  /*3d80*/  HMMA.16816.F32 R20, R8, R26, R104 ;  /* 0x0000001a0814723c */ /* 0x000fe20000001868 */
[C---:B------:R-:W-:Y:S02]  /*3d90*/  ISETP.GE.AND P6, PT, R0.reuse, R39, PT ;  /* 0x000000270000720c */ /* 0x040fe40003fc6270 */
[----:B------:R-:W-:Y:S02]  /*3da0*/  ISETP.GE.AND P5, PT, R0, R38, PT ;  /* 0x000000260000720c */ /* 0x000fe40003fa6270 */
[----:B------:R-:W-:-:S02]  /*3db0*/  FSEL R228, R4, -INF , !P3 ;  /* 0xff80000004e47808 */ /* 0x000fc40005800000 */
[----:B------:R-:W-:Y:S02]  /*3dc0*/  FSEL R188, R6, -INF , !P1 ;  /* 0xff80000006bc7808 */ /* 0x000fe40004800000 */
[----:B------:R-:W-:Y:S01]  /*3dd0*/  FSEL R219, R2, -INF , !P0 ;  /* 0xff80000002db7808 */ /* 0x000fe20004000000 */
[----:B-1----:R-:W-:Y:S01]  /*3de0*/  FFMA.FTZ R4, R7, UR4, R44 ;  /* 0x0000000407047c23 */ /* 0x002fe2000801002c */
[----:B------:R-:W-:Y:S01]  /*3df0*/  IADD3 R0, R19, 0x31, RZ ;  /* 0x0000003113007810 */ /* 0x000fe20007ffe0ff */
[C---:B------:R-:W-:Y:S02]  /*3e00*/  FFMA.FTZ R6, R7.reuse, UR4, R46 ;  /* 0x0000000407067c23 */ /* 0x040fe4000801002e */
[C---:B------:R-:W-:Y:S01]  /*3e10*/  FFMA.FTZ R2, R7.reuse, UR4, R42 ;  /* 0x0000000407027c23 */ /* 0x040fe2000801002a */
[----:B------:R1:W2:Y:S01]  /*3e20*/  I2F R12, R0 ;  /* 0x00000000000c7306 */ /* 0x0002a20000201400 */
[----:B------:R-:W-:Y:S01]  /*3e30*/  FSEL R247, R4, -INF , !P4 ;  /* 0xff80000004f77808 */ /* 0x000fe20006000000 */
[----:B------:R-:W-:Y:S01]  /*3e40*/  FFMA.FTZ R4, R7, UR4, R40 ;  /* 0x0000000407047c23 */ /* 0x000fe20008010028 */
[----:B------:R-:W-:-:S02]  /*3e50*/  ISETP.GE.AND P3, PT, R0, R37, PT ;  /* 0x000000250000720c */ /* 0x000fc40003f66270 */
[C---:B------:R-:W-:Y:S02]  /*3e60*/  ISETP.GE.AND P1, PT, R0.reuse, R36, PT ;  /* 0x000000240000720c */ /* 0x040fe40003f26270 */
[C---:B------:R-:W-:Y:S02]  /*3e70*/  ISETP.GE.AND P0, PT, R0.reuse, R39, PT ;  /* 0x000000270000720c */ /* 0x040fe40003f06270 */
[----:B------:R-:W-:Y:S02]  /*3e80*/  ISETP.GE.AND P4, PT, R0, R38, PT ;  /* 0x000000260000720c */ /* 0x000fe40003f86270 */
[----:B------:R-:W-:Y:S02]  /*3e90*/  FSEL R233, R4, -INF , !P6 ;  /* 0xff80000004e97808 */ /* 0x000fe40007000000 */
[----:B------:R-:W-:Y:S01]  /*3ea0*/  I2F R4, R19 ;  /* 0x0000001300047306 */ /* 0x000fe20000201400 */
[----:B------:R-:W-:Y:S02]  /*3eb0*/  FSEL R249, R6, -INF , !P2 ;  /* 0xff80000006f97808 */ /* 0x000fe40005000000 */
[----:B-1----:R-:W-:Y:S01]  /*3ec0*/  IADD3 R0, R19, 0x38, RZ ;  /* 0x0000003813007810 */ /* 0x002fe20007ffe0ff */
[----:B--2---:R-:W-:Y:S01]  /*3ed0*/  FFMA.FTZ R7, R12, UR4, R45 ;  /* 0x000000040c077c23 */ /* 0x004fe2000801002d */
[----:B------:R-:W-:Y:S01]  /*3ee0*/  FSEL R240, R2, -INF , !P5 ;  /* 0xff80000002f07808 */ /* 0x000fe20006800000 */
[----:B------:R-:W-:Y:S01]  /*3ef0*/  FFMA.FTZ R9, R12, UR4, R47 ;  /* 0x000000040c097c23 */ /* 0x000fe2000801002f */
[----:B------:R-:W-:Y:S01]  /*3f00*/  ISETP.GE.AND P2, PT, R0, R37, PT ;  /* 0x000000250000720c */ /* 0x000fe20003f46270 */
[----:B------:R1:W2:Y:S01]  /*3f10*/  I2F R8, R0 ;  /* 0x0000000000087306 */ /* 0x0002a20000201400 */
[----:B------:R-:W-:Y:S01]  /*3f20*/  FSEL R244, R7, -INF , !P3 ;  /* 0xff80000007f47808 */ /* 0x000fe20005800000 */
[----:B------:R-:W-:Y:S01]  /*3f30*/  FFMA.FTZ R2, R12, UR4, R43 ;  /* 0x000000040c027c23 */ /* 0x000fe2000801002b */
[----:B------:R-:W-:-:S02]  /*3f40*/  ISETP.GE.AND P6, PT, R0, R36, PT ;  /* 0x000000240000720c */ /* 0x000fc40003fc6270 */
[C---:B------:R-:W-:Y:S02]  /*3f50*/  ISETP.GE.AND P5, PT, R0.reuse, R39, PT ;  /* 0x000000270000720c */ /* 0x040fe40003fa6270 */
[----:B------:R-:W-:Y:S02]  /*3f60*/  ISETP.GE.AND P3, PT, R0, R38, PT ;  /* 0x000000260000720c */ /* 0x000fe40003f66270 */
[----:B------:R-:W-:Y:S02]  /*3f70*/  FSEL R250, R9, -INF , !P1 ;  /* 0xff80000009fa7808 */ /* 0x000fe40004800000 */
[----:B------:R-:W-:Y:S02]  /*3f80*/  FSEL R237, R2, -INF , !P4 ;  /* 0xff80000002ed7808 */ /* 0x000fe40006000000 */
[C---:B------:R-:W-:Y:S02]  /*3f90*/  ISETP.GE.AND P1, PT, R19.reuse, R37, PT ;  /* 0x000000251300720c */ /* 0x040fe40003f26270 */
[----:B------:R-:W-:Y:S01]  /*3fa0*/  ISETP.GE.AND P4, PT, R19, R39, PT ;  /* 0x000000271300720c */ /* 0x000fe20003f86270 */
[----:B-1----:R-:W-:-:S02]  /*3fb0*/  FFMA.FTZ R0, R12, UR4, R41 ;  /* 0x000000040c007c23 */ /* 0x002fc40008010029 */
[C---:B--2---:R-:W-:Y:S02]  /*3fc0*/  FFMA.FTZ R9, R8.reuse, UR4, R20 ;  /* 0x0000000408097c23 */ /* 0x044fe40008010014 */
[----:B------:R-:W-:Y:S01]  /*3fd0*/  FFMA.FTZ R6, R8, UR4, R28 ;  /* 0x0000000408067c23 */ /* 0x000fe2000801001c */
[----:B------:R-:W-:Y:S01]  /*3fe0*/  FSEL R231, R0, -INF , !P0 ;  /* 0xff80000000e77808 */ /* 0x000fe20004000000 */
[----:B------:R-:W-:Y:S01]  /*3ff0*/  FFMA.FTZ R7, R8, UR4, R22 ;  /* 0x0000000408077c23 */ /* 0x000fe20008010016 */
[----:B------:R-:W-:Y:S02]  /*4000*/  IADD3 R0, R19, 0x39, RZ ;  /* 0x0000003913007810 */ /* 0x000fe40007ffe0ff */
[----:B------:R-:W-:Y:S01]  /*4010*/  FSEL R230, R9, -INF , !P5 ;  /* 0xff80000009e67808 */ /* 0x000fe20006800000 */
[----:B------:R-:W-:Y:S01]  /*4020*/  FFMA.FTZ R9, R4, UR4, R58 ;  /* 0x0000000404097c23 */ /* 0x000fe2000801003a */
[----:B------:R-:W1:Y:S01]  /*4030*/  I2F R2, R0 ;  /* 0x0000000000027306 */ /* 0x000e620000201400 */
[----:B------:R-:W-:-:S02]  /*4040*/  ISETP.GE.AND P0, PT, R19, R36, PT ;  /* 0x000000241300720c */ /* 0x000fc40003f06270 */
[----:B------:R-:W-:Y:S01]  /*4050*/  FSEL R245, R6, -INF , !P2 ;  /* 0xff80000006f57808 */ /* 0x000fe20005000000 */
[----:B------:R-:W-:Y:S01]  /*4060*/  FFMA.FTZ R6, R8, UR4, R30 ;  /* 0x0000000408067c23 */ /* 0x000fe2000801001e */
[----:B------:R-:W-:Y:S01]  /*4070*/  FSEL R133, R9, -INF , !P0 ;  /* 0xff80000009857808 */ /* 0x000fe20004000000 */
[----:B------:R-:W-:Y:S01]  /*4080*/  FFMA.FTZ R8, R4, UR4, R60 ;  /* 0x0000000404087c23 */ /* 0x000fe2000801003c */
[----:B------:R-:W-:Y:S02]  /*4090*/  PLOP3.LUT P0, PT, PT, PT, UP0, 0x80, 0x0 ;  /* 0x000000000000781c */ /* 0x000fe40003f0f008 */
[----:B------:R-:W-:Y:S01]  /*40a0*/  FSEL R248, R6, -INF , !P6 ;  /* 0xff80000006f87808 */ /* 0x000fe20007000000 */
[C---:B------:R-:W-:Y:S01]  /*40b0*/  FFMA.FTZ R6, R4.reuse, UR4, R56 ;  /* 0x0000000404067c23 */ /* 0x040fe20008010038 */
[----:B------:R-:W-:Y:S01]  /*40c0*/  FSEL R238, R7, -INF , !P3 ;  /* 0xff80000007ee7808 */ /* 0x000fe20005800000 */
[----:B------:R-:W-:Y:S01]  /*40d0*/  FFMA.FTZ R4, R4, UR4, R62 ;  /* 0x0000000404047c23 */ /* 0x000fe2000801003e */
[----:B------:R-:W-:-:S02]  /*40e0*/  ISETP.GE.AND P6, PT, R0, R37, PT ;  /* 0x000000250000720c */ /* 0x000fc40003fc6270 */
[----:B------:R-:W-:Y:S01]  /*40f0*/  FSEL R132, R6, -INF , !P1 ;  /* 0xff80000006847808 */ /* 0x000fe20004800000 */
[----:B-1----:R-:W-:Y:S01]  /*4100*/  FFMA.FTZ R7, R2, UR4, R29 ;  /* 0x0000000402077c23 */ /* 0x002fe2000801001d */
[----:B------:R-:W-:Y:S01]  /*4110*/  ISETP.GE.AND P5, PT, R0, R36, PT ;  /* 0x000000240000720c */ /* 0x000fe20003fa6270 */
[----:B------:R-:W-:Y:S01]  /*4120*/  FFMA.FTZ R6, R2, UR4, R31 ;  /* 0x0000000402067c23 */ /* 0x000fe2000801001f */
[C---:B------:R-:W-:Y:S02]  /*4130*/  ISETP.GE.AND P3, PT, R0.reuse, R39, PT ;  /* 0x000000270000720c */ /* 0x040fe40003f66270 */
[-C--:B------:R-:W-:Y:S01]  /*4140*/  ISETP.GE.AND P1, PT, R0, R38.reuse, PT ;  /* 0x000000260000720c */ /* 0x080fe20003f26270 */
[C---:B------:R-:W-:Y:S01]  /*4150*/  FFMA.FTZ R0, R2.reuse, UR4, R21 ;  /* 0x0000000402007c23 */ /* 0x040fe20008010015 */
[----:B------:R-:W-:Y:S01]  /*4160*/  ISETP.GE.AND P2, PT, R19, R38, PT ;  /* 0x000000261300720c */ /* 0x000fe20003f46270 */
[----:B------:R-:W-:Y:S01]  /*4170*/  FFMA.FTZ R2, R2, UR4, R23 ;  /* 0x0000000402027c23 */ /* 0x000fe20008010017 */
[----:B------:R-:W-:-:S02]  /*4180*/  FSEL R16, R8, -INF , !P4 ;  /* 0xff80000008107808 */ /* 0x000fc40006000000 */
        /* <DEDUP_REMOVED lines=30> */
[----:B------:R-:W-:Y:S01]  /*4370*/  @!P5 LEA R8, P3, R0, c[0x0][0x168], 0x1 ;  /* 0x00005a000008da11 */ /* 0x000fe200078608ff */
        /* <DEDUP_REMOVED lines=32> */
.L_x_418:
[----:B------:R-:W-:Y:S05]  /*4580*/  BSYNC B0 ;  /* 0x0000000000007941 */ /* 0x000fea0003800000 */
.L_x_417:
[----:B------:R-:W0:Y:S02]  /*4590*/  LDGDEPBAR ;  /* 0x00000000000079af */ /* 0x000e240000000000 */
.L_x_416:
[----:B------:R-:W-:Y:S01]  /*45a0*/  FMNMX.FTZ R0, R16, R57, !PT ;  /* 0x0000003910007209 */ /* 0x000fe20007810000 */
[----:B------:R-:W-:Y:S01]  /*45b0*/  STL [R1+0x6c], R39 ;  /* 0x00006c2701007387 */ /* 0x000fe20000100800 */
[----:B------:R-:W-:Y:S01]  /*45c0*/  IADD3 R4, R167, 0x4, RZ ;  /* 0x00000004a7047810 */ /* 0x000fe20007ffe0ff */
[----:B------:R-:W-:Y:S01]  /*45d0*/  USHF.L.U32 UR6, UR34, 0x1, URZ ;  /* 0x0000000122067899 */ /* 0x000fe2000800063f */
[----:B------:R-:W-:Y:S01]  /*45e0*/  FMNMX.FTZ R0, R52, R0, !PT ;  /* 0x0000000034007209 */ /* 0x000fe20007810000 */
[----:B------:R-:W-:Y:S01]  /*45f0*/  STL [R1+0x68], R38 ;  /* 0x0000682601007387 */ /* 0x000fe20000100800 */
[----:B------:R-:W-:Y:S01]  /*4600*/  UIADD3 UR15, UR33, -0x4498517b, URZ ;  /* 0xbb67ae85210f7890 */ /* 0x000fe2000fffe03f */
[----:B------:R-:W-:Y:S01]  /*4610*/  IMAD.WIDE.U32 R126, R4, -0x326172a9, RZ ;  /* 0xcd9e8d57047e7825 */ /* 0x000fe200078e00ff */
[----:B------:R-:W-:Y:S01]  /*4620*/  FMNMX.FTZ R0, R48, R0, !PT ;  /* 0x0000000030007209 */ /* 0x000fe20007810000 */
[----:B------:R-:W-:Y:S01]  /*4630*/  STL [R1+0x64], R37 ;  /* 0x0000642501007387 */ /* 0x000fe20000100800 */
[----:B------:R-:W-:Y:S01]  /*4640*/  UIADD3 UR16, UR32, -0x61c88647, URZ ;  /* 0x9e3779b920107890 */ /* 0x000fe2000fffe03f */
[----:B------:R-:W-:Y:S01]  /*4650*/  IMAD.WIDE.U32 R136, R160, -0x2daee0ad, RZ ;  /* 0xd2511f53a0887825 */ /* 0x000fe200078e00ff */
[----:B------:R-:W-:Y:S01]  /*4660*/  FMNMX.FTZ R0, R55, R0, !PT ;  /* 0x0000000037007209 */ /* 0x000fe20007810000 */
[----:B------:R2:W-:Y:S01]  /*4670*/  STL [R1+0x60], R36 ;  /* 0x0000602401007387 */ /* 0x0005e20000100800 */
[----:B------:R-:W-:Y:S01]  /*4680*/  UIADD3 UR14, UR32, 0x3c6ef372, URZ ;  /* 0x3c6ef372200e7890 */ /* 0x000fe2000fffe03f */
[----:B-1----:R-:W-:Y:S01]  /*4690*/  IMAD.U32 R6, RZ, RZ, UR6 ;  /* 0x00000006ff067e24 */ /* 0x002fe2000f8e00ff */
[----:B------:R-:W-:Y:S01]  /*46a0*/  FMNMX.FTZ R0, R51, R0, !PT ;  /* 0x0000000033007209 */ /* 0x000fe20007810000 */
[----:B------:R1:W-:Y:S01]  /*46b0*/  STL [R1+0x58], R4 ;  /* 0x0000580401007387 */ /* 0x0003e20000100800 */
[----:B------:R-:W-:Y:S01]  /*46c0*/  UIADD3 UR13, UR33, 0x76cf5d0a, URZ ;  /* 0x76cf5d0a210d7890 */ /* 0x000fe2000fffe03f */
[----:B------:R-:W-:Y:S01]  /*46d0*/  IMAD.SHL.U32 R212, R5, 0x2, RZ ;  /* 0x0000000205d47824 */ /* 0x000fe200078e00ff */
[----:B------:R-:W-:Y:S01]  /*46e0*/  FMNMX.FTZ R0, R50, R0, !PT ;  /* 0x0000000032007209 */ /* 0x000fe20007810000 */
[----:B------:R-:W-:Y:S01]  /*46f0*/  UIADD3 UR11, UR33, 0x32370b8f, URZ ;  /* 0x32370b8f210b7890 */ /* 0x000fe2000fffe03f */
[----:B------:R-:W-:Y:S01]  /*4700*/  IMAD R251, R156, 0x10000, R156 ;  /* 0x000100009cfb7824 */ /* 0x000fe200078e029c */
[----:B------:R-:W-:Y:S01]  /*4710*/  UIADD3 UR12, UR32, -0x255992d5, URZ ;  /* 0xdaa66d2b200c7890 */ /* 0x000fe2000fffe03f */
[----:B------:R-:W-:Y:S01]  /*4720*/  FMNMX.FTZ R0, R49, R0, !PT ;  /* 0x0000000031007209 */ /* 0x000fe20007810000 */
[----:B------:R-:W-:Y:S01]  /*4730*/  UIADD3 UR10, UR32, 0x78dde6e4, URZ ;  /* 0x78dde6e4200a7890 */ /* 0x000fe2000fffe03f */
[----:B------:R-:W-:Y:S01]  /*4740*/  IMAD R214, R3, 0x2, R212 ;  /* 0x0000000203d67824 */ /* 0x000fe200078e02d4 */
[----:B------:R-:W-:Y:S01]  /*4750*/  UIADD3 UR5, UR33, -0x56f99767, URZ ;  /* 0xa906689921057890 */ /* 0x000fe2000fffe03f */
[----:B------:R-:W-:Y:S01]  /*4760*/  FMNMX.FTZ R0, R191, R0, !PT ;  /* 0x00000000bf007209 */ /* 0x000fe20007810000 */
[----:B------:R-:W-:Y:S01]  /*4770*/  UIADD3 UR9, UR33, -0x126145ec, URZ ;  /* 0xed9eba1421097890 */ /* 0x000fe2000fffe03f */
[----:B------:R-:W-:Y:S01]  /*4780*/  LDSM.16.MT88.4 R84, [R212+0x9000] ;  /* 0x00900000d454783b */ /* 0x000fe20000004200 */
[----:B------:R-:W-:Y:S01]  /*4790*/  UIADD3 UR8, UR32, 0x1715609d, URZ ;  /* 0x1715609d20087890 */ /* 0x000fe2000fffe03f */
[----:B------:R-:W-:Y:S01]  /*47a0*/  FMNMX.FTZ R2, R190, R0, !PT ;  /* 0x00000000be027209 */ /* 0x000fe20007810000 */
[----:B------:R-:W-:Y:S01]  /*47b0*/  IMAD.WIDE.U32 R174, R167, -0x326172a9, RZ ;  /* 0xcd9e8d57a7ae7825 */ /* 0x000fe200078e00ff */
[----:B------:R-:W-:Y:S01]  /*47c0*/  FMNMX.FTZ R0, R17, R59, !PT ;  /* 0x0000003b11007209 */ /* 0x000fe20007810000 */
[----:B------:R-:W-:Y:S01]  /*47d0*/  LDSM.16.MT88.4 R100, [R212+0xa000] ;  /* 0x00a00000d464783b */ /* 0x000fe20000004200 */
        /* <DEDUP_REMOVED lines=19> */
[----:B--2---:R-:W-:Y:S02]  /*4910*/  LOP3.LUT R36, R125, UR32, RZ, 0x3c, !PT ;  /* 0x000000207d247c12 */ /* 0x004fe4000f8e3cff */
[----:B------:R-:W-:Y:S01]  /*4920*/  FMNMX.FTZ R0, R226, R0, !PT ;  /* 0x00000000e2007209 */ /* 0x000fe20007810000 */
[----:B------:R-:W2:Y:S01]  /*4930*/  SHFL.BFLY PT, R134, R2, 0x2, 0x1f ;  /* 0x0c401f0002867f89 */ /* 0x000ea200000e0000 */
[----:B-1----:R-:W-:-:S02]  /*4940*/  LOP3.LUT R4, R127, R36, RZ, 0x3c, !PT ;  /* 0x000000247f047212 */ /* 0x002fc400078e3cff */
[----:B------:R-:W-:Y:S01]  /*4950*/  FMNMX.FTZ R0, R224, R0, !PT ;  /* 0x00000000e0007209 */ /* 0x000fe20007810000 */
[----:B------:R-:W-:Y:S02]  /*4960*/  STL [R1+0x38], R36 ;  /* 0x0000382401007387 */ /* 0x000fe40000100800 */
[----:B------:R-:W-:Y:S01]  /*4970*/  IMAD.WIDE.U32 R124, R4, -0x2daee0ad, RZ ;  /* 0xd2511f53047c7825 */ /* 0x000fe200078e00ff */
[----:B------:R-:W-:Y:S01]  /*4980*/  FMNMX.FTZ R0, R225, R0, !PT ;  /* 0x00000000e1007209 */ /* 0x000fe20007810000 */
[----:B------:R-:W-:Y:S03]  /*4990*/  LDSM.16.MT88.4 R140, [R214+0xb400] ;  /* 0x00b40000d68c783b */ /* 0x000fe60000004200 */
[----:B------:R-:W-:Y:S01]  /*49a0*/  FMNMX.FTZ R0, R219, R0, !PT ;  /* 0x00000000db007209 */ /* 0x000fe20007810000 */
[----:B------:R-:W-:Y:S03]  /*49b0*/  LDSM.16.MT88.4 R128, [R214+0x9400] ;  /* 0x00940000d680783b */ /* 0x000fe60000004200 */
[----:B------:R-:W-:Y:S01]  /*49c0*/  FMNMX.FTZ R0, R240, R0, !PT ;  /* 0x00000000f0007209 */ /* 0x000fe20007810000 */
[----:B------:R-:W-:Y:S03]  /*49d0*/  LDSM.16.MT88.4 R116, [R214+0xa400] ;  /* 0x00a40000d674783b */ /* 0x000fe60000004200 */
[----:B------:R-:W-:Y:S01]  /*49e0*/  FMNMX.FTZ R0, R237, R0, !PT ;  /* 0x00000000ed007209 */ /* 0x000fe20007810000 */
[----:B------:R-:W-:Y:S03]  /*49f0*/  LDSM.16.MT88.4 R112, [R212+0xb400] ;  /* 0x00b40000d470783b */ /* 0x000fe60000004200 */
[----:B------:R-:W-:-:S02]  /*4a00*/  FMNMX.FTZ R4, R238, R0, !PT ;  /* 0x00000000ee047209 */ /* 0x000fc40007810000 */
[----:B--2---:R-:W-:Y:S02]  /*4a10*/  FMNMX.FTZ R134, R2, R134, !PT ;  /* 0x0000008602867209 */ /* 0x004fe40007810000 */
        /* <DEDUP_REMOVED lines=17> */
[C---:B------:R-:W-:Y:S01]  /*4b30*/  FSETP.NEU.FTZ.AND P1, PT, R134.reuse, -INF , PT ;  /* 0xff8000008600780b */ /* 0x040fe20003f3d000 */
[----:B------:R-:W-:Y:S01]  /*4b40*/  FMUL.FTZ R0, R134, c[0x0][0x23c] ;  /* 0x00008f0086007a20 */ /* 0x000fe20000410000 */
[----:B------:R-:W-:Y:S01]  /*4b50*/  LOP3.LUT R6, R23, UR10, R6, 0x96, !PT ;  /* 0x0000000a17067c12 */ /* 0x000fe2000f8e9606 */
[----:B------:R-:W-:Y:S01]  /*4b60*/  IMAD.WIDE.U32 R8, R8, -0x2daee0ad, RZ ;  /* 0xd2511f5308087825 */ /* 0x000fe200078e00ff */
[----:B--2---:R-:W-:Y:S02]  /*4b70*/  FMNMX.FTZ R11, R4, R2, !PT ;  /* 0x00000002040b7209 */ /* 0x004fe40007810000 */
[----:B------:R-:W-:Y:S01]  /*4b80*/  FSEL R20, R0, RZ, P1 ;  /* 0x000000ff00147208 */ /* 0x000fe20000800000 */
[----:B------:R-:W-:-:S02]  /*4b90*/  IMAD.WIDE.U32 R18, R6, -0x2daee0ad, RZ ;  /* 0xd2511f5306127825 */ /* 0x000fc400078e00ff */
[----:B------:R-:W1:Y:S02]  /*4ba0*/  SHFL.BFLY PT, R13, R11, 0x1, 0x1f ;  /* 0x0c201f000b0d7f89 */ /* 0x000e6400000e0000 */
[----:B------:R-:W-:Y:S01]  /*4bb0*/  FFMA.FTZ R2, R16, c[0x0][0x23c], -R20 ;  /* 0x00008f0010027a23 */ /* 0x000fe20000010814 */
[----:B------:R-:W-:Y:S02]  /*4bc0*/  LOP3.LUT R6, R19, UR5, R8, 0x96, !PT ;  /* 0x0000000513067c12 */ /* 0x000fe4000f8e9608 */
[----:B------:R-:W-:Y:S01]  /*4bd0*/  LOP3.LUT R8, R9, UR9, R10, 0x96, !PT ;  /* 0x0000000909087c12 */ /* 0x000fe2000f8e960a */
[----:B------:R2:W-:Y:S02]  /*4be0*/  MUFU.EX2 R166, R2 ;  /* 0x0000000200a67308 */ /* 0x0005e40000000800 */
[----:B------:R-:W-:-:S04]  /*4bf0*/  IMAD.WIDE.U32 R6, R6, -0x326172a9, RZ ;  /* 0xcd9e8d5706067825 */ /* 0x000fc800078e00ff */
[----:B------:R-:W-:Y:S01]  /*4c00*/  IMAD.WIDE.U32 R14, R8, -0x326172a9, RZ ;  /* 0xcd9e8d57080e7825 */ /* 0x000fe200078e00ff */
[C---:B------:R-:W-:Y:S02]  /*4c10*/  LOP3.LUT R0, R6.reuse, 0xffff, RZ, 0xc0, !PT ;  /* 0x0000ffff06007812 */ /* 0x040fe400078ec0ff */
[----:B------:R-:W-:Y:S01]  /*4c20*/  LOP3.LUT R9, R6, 0xff, RZ, 0xc0, !PT ;  /* 0x000000ff06097812 */ /* 0x000fe200078ec0ff */
[----:B------:R-:W-:Y:S01]  /*4c30*/  FFMA.FTZ R8, R57, c[0x0][0x23c], -R20 ;  /* 0x00008f0039087a23 */ /* 0x000fe20000010814 */
[--C-:B------:R-:W-:Y:S02]  /*4c40*/  SHF.R.U32.HI R4, RZ, 0x10, R6.reuse ;  /* 0x00000010ff047819 */ /* 0x100fe40000011606 */
[----:B------:R-:W-:Y:S01]  /*4c50*/  SHF.R.U32.HI R12, RZ, 0x18, R6 ;  /* 0x00000018ff0c7819 */ /* 0x000fe20000011606 */
[----:B------:R-:W-:Y:S01]  /*4c60*/  FFMA.FTZ R6, R52, c[0x0][0x23c], -R20 ;  /* 0x00008f0034067a23 */ /* 0x000fe20000010814 */
[----:B------:R-:W-:Y:S01]  /*4c70*/  LOP3.LUT R10, R4, 0xff, RZ, 0xc0, !PT ;  /* 0x000000ff040a7812 */ /* 0x000fe200078ec0ff */
[----:B------:R3:W-:Y:S01]  /*4c80*/  MUFU.EX2 R161, R8 ;  /* 0x0000000800a17308 */ /* 0x0007e20000000800 */
[----:B--2---:R-:W-:-:S02]  /*4c90*/  SHF.R.U32.HI R2, RZ, 0x8, R0 ;  /* 0x00000008ff027819 */ /* 0x004fc40000011600 */
[----:B------:R-:W-:Y:S02]  /*4ca0*/  LOP3.LUT R0, R7, UR18, R14, 0x96, !PT ;  /* 0x0000001207007c12 */ /* 0x000fe4000f8e960e */
[----:B------:R-:W-:Y:S02]  /*4cb0*/  PRMT R14, R9, 0x5410, R2 ;  /* 0x00005410090e7816 */ /* 0x000fe40000000002 */
[----:B-1----:R-:W-:Y:S01]  /*4cc0*/  FMNMX.FTZ R2, R11, R13, !PT ;  /* 0x0000000d0b027209 */ /* 0x002fe20007810000 */
[----:B------:R1:W-:Y:S01]  /*4cd0*/  MUFU.EX2 R172, R6 ;  /* 0x0000000600ac7308 */ /* 0x0003e20000000800 */
[----:B------:R-:W-:Y:S02]  /*4ce0*/  LOP3.LUT R4, R0, 0xffff, RZ, 0xc0, !PT ;  /* 0x0000ffff00047812 */ /* 0x000fe400078ec0ff */
[----:B------:R-:W-:Y:S01]  /*4cf0*/  SHF.R.U32.HI R9, RZ, 0x10, R0 ;  /* 0x00000010ff097819 */ /* 0x000fe20000011600 */
[C---:B------:R-:W-:Y:S01]  /*4d00*/  FMUL.FTZ R7, R2.reuse, c[0x0][0x23c] ;  /* 0x00008f0002077a20 */ /* 0x040fe20000410000 */
[----:B------:R-:W-:-:S02]  /*4d10*/  FSETP.NEU.FTZ.AND P1, PT, R2, -INF , PT ;  /* 0xff8000000200780b */ /* 0x000fc40003f3d000 */
[----:B------:R-:W-:Y:S01]  /*4d20*/  LOP3.LUT R11, R0, 0xff, RZ, 0xc0, !PT ;  /* 0x000000ff000b7812 */ /* 0x000fe200078ec0ff */
[----:B---3--:R-:W-:Y:S01]  /*4d30*/  FFMA.FTZ R8, R48, c[0x0][0x23c], -R20 ;  /* 0x00008f0030087a23 */ /* 0x008fe20000010814 */
[----:B------:R-:W-:Y:S02]  /*4d40*/  SHF.R.U32.HI R4, RZ, 0x8, R4 ;  /* 0x00000008ff047819 */ /* 0x000fe40000011604 */
[----:B------:R-:W-:Y:S01]  /*4d50*/  FSEL R19, R7, RZ, P1 ;  /* 0x000000ff07137208 */ /* 0x000fe20000800000 */
[----:B------:R-:W2:Y:S01]  /*4d60*/  MUFU.EX2 R160, R8 ;  /* 0x0000000800a07308 */ /* 0x000ea20000000800 */
[----:B------:R-:W-:Y:S02]  /*4d70*/  PRMT R7, R10, 0x5410, R12 ;  /* 0x000054100a077816 */ /* 0x000fe4000000000c */
[----:B------:R-:W-:Y:S01]  /*4d80*/  PRMT R11, R11, 0x5410, R4 ;  /* 0x000054100b0b7816 */ /* 0x000fe20000000004 */
[----:B------:R-:W-:Y:S01]  /*4d90*/  FFMA.FTZ R5, R53, c[0x0][0x23c], -R19 ;  /* 0x00008f0035057a23 */ /* 0x000fe20000010813 */
[----:B-1----:R-:W-:Y:S01]  /*4da0*/  SHF.R.U32.HI R6, RZ, 0x18, R0 ;  /* 0x00000018ff067819 */ /* 0x002fe20000011600 */
[----:B------:R-:W-:Y:S01]  /*4db0*/  HSET2.LE.AND R7, R7, R251, PT ;  /* 0x000000fb07077233 */ /* 0x000fe20003803000 */
[----:B------:R-:W-:Y:S01]  /*4dc0*/  LOP3.LUT R0, R9, 0xff, RZ, 0xc0, !PT ;  /* 0x000000ff09007812 */ /* 0x000fe200078ec0ff */
[----:B------:R-:W-:Y:S01]  /*4dd0*/  MUFU.EX2 R37, R5 ;  /* 0x0000000500257308 */ /* 0x000fe20000000800 */
[----:B------:R-:W-:-:S02]  /*4de0*/  FMNMX.FTZ R4, R132, R135, !PT ;  /* 0x0000008784047209 */ /* 0x000fc40007810000 */
[----:B------:R-:W-:Y:S01]  /*4df0*/  PRMT R10, R0, 0x5410, R6 ;  /* 0x00005410000a7816 */ /* 0x000fe20000000006 */
[----:B------:R-:W-:Y:S01]  /*4e00*/  FFMA.FTZ R0, R54, c[0x0][0x23c], -R19 ;  /* 0x00008f0036007a23 */ /* 0x000fe20000010813 */
[----:B------:R-:W-:Y:S02]  /*4e10*/  FMNMX.FTZ R6, R133, R146, !PT ;  /* 0x0000009285067209 */ /* 0x000fe40007810000 */
[----:B------:R-:W-:Y:S01]  /*4e20*/  FMNMX.FTZ R4, R144, R4, !PT ;  /* 0x0000000490047209 */ /* 0x000fe20007810000 */
[----:B------:R1:W3:Y:S03]  /*4e30*/  MUFU.EX2 R173, R0 ;  /* 0x0000000000ad7308 */ /* 0x0002e60000000800 */
[----:B------:R-:W-:-:S04]  /*4e40*/  FMNMX.FTZ R4, R138, R4, !PT ;  /* 0x000000048a047209 */ /* 0x000fc80007810000 */
[----:B------:R-:W-:Y:S01]  /*4e50*/  FMNMX.FTZ R3, R157, R4, !PT ;  /* 0x000000049d037209 */ /* 0x000fe20007810000 */
[----:B------:R-:W-:-:S03]  /*4e60*/  FFMA.FTZ R4, R17, c[0x0][0x23c], -R19 ;  /* 0x00008f0011047a23 */ /* 0x000fc60000010813 */
[----:B------:R-:W-:Y:S01]  /*4e70*/  FMNMX.FTZ R3, R155, R3, !PT ;  /* 0x000000039b037209 */ /* 0x000fe20007810000 */
[----:B------:R4:W-:Y:S03]  /*4e80*/  MUFU.EX2 R164, R4 ;  /* 0x0000000400a47308 */ /* 0x0009e60000000800 */
[----:B------:R-:W-:Y:S02]  /*4e90*/  FMNMX.FTZ R3, R154, R3, !PT ;  /* 0x000000039a037209 */ /* 0x000fe40007810000 */
[----:B-1----:R-:W-:Y:S02]  /*4ea0*/  FMNMX.FTZ R0, R145, R6, !PT ;  /* 0x0000000691007209 */ /* 0x002fe40007810000 */
[----:B------:R-:W-:Y:S02]  /*4eb0*/  FMNMX.FTZ R6, R147, R3, !PT ;  /* 0x0000000393067209 */ /* 0x000fe40007810000 */
[----:B------:R-:W-:-:S02]  /*4ec0*/  FMNMX.FTZ R0, R139, R0, !PT ;  /* 0x000000008b007209 */ /* 0x000fc40007810000 */
[----:B--2---:R-:W-:Y:S02]  /*4ed0*/  F2FP.PACK_AB R3, R160, R172 ;  /* 0x000000aca003723e */ /* 0x004fe400000000ff */
[----:B------:R-:W-:Y:S02]  /*4ee0*/  FMNMX.FTZ R0, R159, R0, !PT ;  /* 0x000000009f007209 */ /* 0x000fe40007810000 */
[----:B------:R-:W-:Y:S01]  /*4ef0*/  FMNMX.FTZ R8, R239, R6, !PT ;  /* 0x00000006ef087209 */ /* 0x000fe20007810000 */
[----:B----4-:R-:W-:Y:S01]  /*4f00*/  FFMA.FTZ R4, R59, c[0x0][0x23c], -R19 ;  /* 0x00008f003b047a23 */ /* 0x010fe20000010813 */
[----:B------:R-:W-:-:S03]  /*4f10*/  FMNMX.FTZ R0, R158, R0, !PT ;  /* 0x000000009e007209 */ /* 0x000fc60007810000 */
[----:B------:R3:W1:Y:S01]  /*4f20*/  MUFU.EX2 R193, R4 ;  /* 0x0000000400c17308 */ /* 0x0006620000000800 */
[----:B------:R-:W-:Y:S01]  /*4f30*/  FMNMX.FTZ R5, R153, R0, !PT ;  /* 0x0000000099057209 */ /* 0x000fe20007810000 */
[----:B------:R-:W-:-:S03]  /*4f40*/  HSET2.LE.AND R0, R14, R251, PT ;  /* 0x000000fb0e007233 */ /* 0x000fc60003803000 */
[----:B------:R-:W-:Y:S02]  /*4f50*/  FMNMX.FTZ R5, R152, R5, !PT ;  /* 0x0000000598057209 */ /* 0x000fe40007810000 */
[----:B------:R-:W-:Y:S02]  /*4f60*/  LOP3.LUT R6, R0, R3, RZ, 0xc0, !PT ;  /* 0x0000000300067212 */ /* 0x000fe400078ec0ff */
[----:B------:R-:W-:Y:S01]  /*4f70*/  FMNMX.FTZ R0, R242, R5, !PT ;  /* 0x00000005f2007209 */ /* 0x000fe20007810000 */
[--C-:B------:R-:W-:Y:S01]  /*4f80*/  HSET2.LE.AND R5, R10, R251.reuse, PT ;  /* 0x000000fb0a057233 */ /* 0x100fe20003803000 */
[----:B------:R-:W-:Y:S02]  /*4f90*/  FMNMX.FTZ R3, R236, R8, !PT ;  /* 0x00000008ec037209 */ /* 0x000fe40007810000 */
[----:B------:R-:W-:Y:S01]  /*4fa0*/  FMNMX.FTZ R9, R241, R0, !PT ;  /* 0x00000000f1097209 */ /* 0x000fe20007810000 */
[----:B------:R-:W-:Y:S01]  /*4fb0*/  HSET2.LE.AND R0, R11, R251, PT ;  /* 0x000000fb0b007233 */ /* 0x000fe20003803000 */
[----:B------:R-:W-:Y:S01]  /*4fc0*/  FFMA.FTZ R11, R50, c[0x0][0x23c], -R20 ;  /* 0x00008f00320b7a23 */ /* 0x000fe20000010814 */
[----:B---3--:R-:W-:-:S02]  /*4fd0*/  F2FP.PACK_AB R4, R37, R173 ;  /* 0x000000ad2504723e */ /* 0x008fc400000000ff */
[----:B------:R-:W-:Y:S01]  /*4fe0*/  FMNMX.FTZ R9, R232, R9, !PT ;  /* 0x00000009e8097209 */ /* 0x000fe20007810000 */
[----:B------:R2:W-:Y:S01]  /*4ff0*/  MUFU.EX2 R192, R11 ;  /* 0x0000000b00c07308 */ /* 0x0005e20000000800 */
[----:B------:R-:W-:Y:S02]  /*5000*/  LOP3.LUT R7, R7, R4, RZ, 0xc0, !PT ;  /* 0x0000000407077212 */ /* 0x000fe400078ec0ff */
[----:B------:R-:W-:Y:S02]  /*5010*/  FMNMX.FTZ R4, R234, R3, !PT ;  /* 0x00000003ea047209 */ /* 0x000fe40007810000 */
[----:B------:R-:W-:Y:S02]  /*5020*/  F2FP.PACK_AB R3, R161, R166 ;  /* 0x000000a6a103723e */ /* 0x000fe400000000ff */
[----:B------:R-:W-:Y:S02]  /*5030*/  FMNMX.FTZ R10, R229, R4, !PT ;  /* 0x00000004e50a7209 */ /* 0x000fe40007810000 */
[----:B------:R-:W-:-:S02]  /*5040*/  LOP3.LUT R4, R0, R3, RZ, 0xc0, !PT ;  /* 0x0000000300047212 */ /* 0x000fc400078ec0ff */
[----:B------:R-:W-:Y:S02]  /*5050*/  FMNMX.FTZ R0, R228, R9, !PT ;  /* 0x00000009e4007209 */ /* 0x000fe40007810000 */
[----:B------:R-:W-:Y:S02]  /*5060*/  FMNMX.FTZ R3, R247, R10, !PT ;  /* 0x0000000af7037209 */ /* 0x000fe40007810000 */
[----:B------:R-:W-:Y:S01]  /*5070*/  FMNMX.FTZ R0, R249, R0, !PT ;  /* 0x00000000f9007209 */ /* 0x000fe20007810000 */
[----:B--2---:R-:W-:Y:S01]  /*5080*/  FFMA.FTZ R11, R49, c[0x0][0x23c], -R20 ;  /* 0x00008f00310b7a23 */ /* 0x004fe20000010814 */
[----:B------:R-:W-:Y:S02]  /*5090*/  FMNMX.FTZ R3, R244, R3, !PT ;  /* 0x00000003f4037209 */ /* 0x000fe40007810000 */
[----:B-1----:R-:W-:Y:S01]  /*50a0*/  F2FP.PACK_AB R8, R193, R164 ;  /* 0x000000a4c108723e */ /* 0x002fe200000000ff */
[----:B------:R-:W1:Y:S01]  /*50b0*/  MUFU.EX2 R38, R11 ;  /* 0x0000000b00267308 */ /* 0x000e620000000800 */
[----:B------:R-:W-:-:S02]  /*50c0*/  FMNMX.FTZ R0, R250, R0, !PT ;  /* 0x00000000fa007209 */ /* 0x000fc40007810000 */
[----:B------:R-:W-:Y:S02]  /*50d0*/  FMNMX.FTZ R3, R245, R3, !PT ;  /* 0x00000003f5037209 */ /* 0x000fe40007810000 */
[----:B------:R-:W-:Y:S02]  /*50e0*/  LOP3.LUT R5, R5, R8, RZ, 0xc0, !PT ;  /* 0x0000000805057212 */ /* 0x000fe400078ec0ff */
[----:B------:R-:W-:Y:S01]  /*50f0*/  FMNMX.FTZ R8, R248, R0, !PT ;  /* 0x00000000f8087209 */ /* 0x000fe20007810000 */
[--C-:B------:R-:W-:Y:S01]  /*5100*/  FFMA.FTZ R0, R55, c[0x0][0x23c], -R20.reuse ;  /* 0x00008f0037007a23 */ /* 0x100fe20000010814 */
[----:B------:R-:W-:Y:S02]  /*5110*/  FMNMX.FTZ R10, R243, R3, !PT ;  /* 0x00000003f30a7209 */ /* 0x000fe40007810000 */
[----:B------:R-:W-:Y:S01]  /*5120*/  FMNMX.FTZ R3, R246, R8, !PT ;  /* 0x00000008f6037209 */ /* 0x000fe20007810000 */
[----:B------:R2:W-:Y:S01]  /*5130*/  MUFU.EX2 R162, R0 ;  /* 0x0000000000a27308 */ /* 0x0005e20000000800 */
[C---:B------:R-:W-:Y:S01]  /*5140*/  HMMA.16816.F32 R24, R4.reuse, R84, RZ ;  /* 0x000000540418723c */ /* 0x040fe200000018ff */
[----:B------:R-:W3:Y:S04]  /*5150*/  SHFL.BFLY PT, R14, R10, 0x2, 0x1f ;  /* 0x0c401f000a0e7f89 */ /* 0x000ee800000e0000 */
[----:B------:R-:W4:Y:S03]  /*5160*/  SHFL.BFLY PT, R13, R3, 0x2, 0x1f ;  /* 0x0c401f00030d7f89 */ /* 0x000f2600000e0000 */
[----:B------:R-:W-:Y:S01]  /*5170*/  HMMA.16816.F32 R28, R4, R88, RZ ;  /* 0x00000058041c723c */ /* 0x000fe200000018ff */
[----:B--2---:R-:W-:-:S07]  /*5180*/  FFMA.FTZ R0, R51, c[0x0][0x23c], -R20 ;  /* 0x00008f0033007a23 */ /* 0x004fce0000010814 */
[C---:B------:R-:W-:Y:S01]  /*5190*/  HMMA.16816.F32 R32, R4.reuse, R100, RZ ;  /* 0x000000640420723c */ /* 0x040fe200000018ff */
[----:B------:R2:W-:Y:S07]  /*51a0*/  MUFU.EX2 R195, R0 ;  /* 0x0000000000c37308 */ /* 0x0005ee0000000800 */
[----:B------:R-:W-:Y:S01]  /*51b0*/  HMMA.16816.F32 R40, R4, R92, RZ ;  /* 0x0000005c0428723c */ /* 0x000fe200000018ff */
[----:B---3--:R-:W-:Y:S02]  /*51c0*/  FMNMX.FTZ R17, R10, R14, !PT ;  /* 0x0000000e0a117209 */ /* 0x008fe40007810000 */
[----:B----4-:R-:W-:-:S05]  /*51d0*/  FMNMX.FTZ R21, R3, R13, !PT ;  /* 0x0000000d03157209 */ /* 0x010fca0007810000 */
[----:B------:R-:W-:Y:S01]  /*51e0*/  HMMA.16816.F32 R60, R4, R104, RZ ;  /* 0x00000068043c723c */ /* 0x000fe200000018ff */
[----:B--2---:R-:W-:-:S05]  /*51f0*/  LOP3.LUT R0, R15, UR8, R22, 0x96, !PT ;  /* 0x000000080f007c12 */ /* 0x004fca000f8e9616 */
[----:B------:R-:W-:Y:S02]  /*5200*/  IMAD.WIDE.U32 R8, R0, -0x2daee0ad, RZ ;  /* 0xd2511f5300087825 */ /* 0x000fe400078e00ff */
[C---:B------:R-:W-:Y:S03]  /*5210*/  HMMA.16816.F32 R56, R4.reuse, R96, RZ ;  /* 0x000000600438723c */ /* 0x040fe600000018ff */
[----:B------:R-:W-:Y:S02]  /*5220*/  LOP3.LUT R0, R9, UR17, R18, 0x96, !PT ;  /* 0x0000001109007c12 */ /* 0x000fe4000f8e9612 */
[----:B------:R-:W-:Y:S01]  /*5230*/  LOP3.LUT R12, R8, 0xffff, RZ, 0xc0, !PT ;  /* 0x0000ffff080c7812 */ /* 0x000fe200078ec0ff */
[----:B------:R-:W-:Y:S01]  /*5240*/  FFMA.FTZ R9, R68, c[0x0][0x23c], -R19 ;  /* 0x00008f0044097a23 */ /* 0x000fe20000010813 */
[--C-:B------:R-:W-:Y:S01]  /*5250*/  SHF.R.U32.HI R11, RZ, 0x10, R8.reuse ;  /* 0x00000010ff0b7819 */ /* 0x100fe20000011608 */
[----:B------:R-:W-:Y:S01]  /*5260*/  HMMA.16816.F32 R52, R4, R86, RZ ;  /* 0x000000560434723c */ /* 0x000fe200000018ff */
[----:B------:R-:W-:Y:S01]  /*5270*/  LOP3.LUT R16, R8, 0xff, RZ, 0xc0, !PT ;  /* 0x000000ff08107812 */ /* 0x000fe200078ec0ff */
[----:B------:R2:W-:Y:S01]  /*5280*/  MUFU.EX2 R163, R9 ;  /* 0x0000000900a37308 */ /* 0x0005e20000000800 */
[----:B------:R-:W-:-:S02]  /*5290*/  SHF.R.U32.HI R15, RZ, 0x18, R8 ;  /* 0x00000018ff0f7819 */ /* 0x000fc40000011608 */
[----:B------:R-:W-:Y:S02]  /*52a0*/  SHF.R.U32.HI R8, RZ, 0x8, R12 ;  /* 0x00000008ff087819 */ /* 0x000fe4000001160c */
[----:B------:R-:W-:Y:S01]  /*52b0*/  LOP3.LUT R3, R0, 0xffff, RZ, 0xc0, !PT ;  /* 0x0000ffff00037812 */ /* 0x000fe200078ec0ff */
[C---:B------:R-:W-:Y:S01]  /*52c0*/  HMMA.16816.F32 R48, R4.reuse, R90, RZ ;  /* 0x0000005a0430723c */ /* 0x040fe200000018ff */
[----:B------:R-:W-:Y:S01]  /*52d0*/  PRMT R12, R16, 0x5410, R8 ;  /* 0x00005410100c7816 */ /* 0x000fe20000000008 */
[----:B------:R-:W-:Y:S01]  /*52e0*/  FFMA.FTZ R8, R64, c[0x0][0x23c], -R19 ;  /* 0x00008f0040087a23 */ /* 0x000fe20000010813 */
[----:B------:R-:W-:Y:S02]  /*52f0*/  LOP3.LUT R10, R0, 0xff, RZ, 0xc0, !PT ;  /* 0x000000ff000a7812 */ /* 0x000fe400078ec0ff */
[----:B------:R-:W-:Y:S01]  /*5300*/  SHF.R.U32.HI R3, RZ, 0x8, R3 ;  /* 0x00000008ff037819 */ /* 0x000fe20000011603 */
[----:B------:R3:W-:Y:S02]  /*5310*/  MUFU.EX2 R156, R8 ;  /* 0x00000008009c7308 */ /* 0x0007e40000000800 */
[----:B------:R-:W-:Y:S01]  /*5320*/  HMMA.16816.F32 R76, R4, R94, RZ ;  /* 0x0000005e044c723c */ /* 0x000fe200000018ff */
[----:B------:R-:W-:-:S02]  /*5330*/  PRMT R14, R10, 0x5410, R3 ;  /* 0x000054100a0e7816 */ /* 0x000fc40000000003 */
[----:B--2---:R-:W-:Y:S01]  /*5340*/  LOP3.LUT R9, R11, 0xff, RZ, 0xc0, !PT ;  /* 0x000000ff0b097812 */ /* 0x004fe200078ec0ff */
[----:B------:R-:W-:Y:S01]  /*5350*/  FFMA.FTZ R11, R65, c[0x0][0x23c], -R19 ;  /* 0x00008f00410b7a23 */ /* 0x000fe20000010813 */
[--C-:B------:R-:W-:Y:S02]  /*5360*/  SHF.R.U32.HI R3, RZ, 0x10, R0.reuse ;  /* 0x00000010ff037819 */ /* 0x100fe40000011600 */
[----:B------:R-:W-:Y:S01]  /*5370*/  SHF.R.U32.HI R10, RZ, 0x18, R0 ;  /* 0x00000018ff0a7819 */ /* 0x000fe20000011600 */
[----:B------:R2:W4:Y:S01]  /*5380*/  MUFU.EX2 R165, R11 ;  /* 0x0000000b00a57308 */ /* 0x0005220000000800 */
[----:B------:R-:W-:Y:S01]  /*5390*/  HSET2.LE.AND R0, R12, R251, PT ;  /* 0x000000fb0c007233 */ /* 0x000fe20003803000 */
[----:B------:R-:W-:Y:S01]  /*53a0*/  LOP3.LUT R12, R175, R36, RZ, 0x3c, !PT ;  /* 0x00000024af0c7212 */ /* 0x000fe200078e3cff */
[----:B------:R-:W-:Y:S01]  /*53b0*/  HMMA.16816.F32 R80, R4, R106, RZ ;  /* 0x0000006a0450723c */ /* 0x000fe200000018ff */
[----:B---3--:R-:W-:-:S03]  /*53c0*/  LOP3.LUT R8, R3, 0xff, RZ, 0xc0, !PT ;  /* 0x000000ff03087812 */ /* 0x008fc600078ec0ff */
[----:B------:R-:W-:Y:S01]  /*53d0*/  IMAD.WIDE.U32 R74, R12, -0x2daee0ad, RZ ;  /* 0xd2511f530c4a7825 */ /* 0x000fe200078e00ff */
[----:B-1----:R-:W-:Y:S02]  /*53e0*/  F2FP.PACK_AB R3, R38, R192 ;  /* 0x000000c02603723e */ /* 0x002fe400000000ff */
[----:B------:R-:W-:Y:S01]  /*53f0*/  PRMT R13, R8, 0x5410, R10 ;  /* 0x00005410080d7816 */ /* 0x000fe2000000000a */
[--C-:B------:R-:W-:Y:S01]  /*5400*/  HSET2.LE.AND R8, R14, R251.reuse, PT ;  /* 0x000000fb0e087233 */ /* 0x100fe20003803000 */
[----:B------:R-:W-:Y:S01]  /*5410*/  LOP3.LUT R10, R0, R3, RZ, 0xc0, !PT ;  /* 0x00000003000a7212 */ /* 0x000fe200078ec0ff */
[C---:B------:R-:W-:Y:S01]  /*5420*/  HMMA.16816.F32 R68, R4.reuse, R98, RZ ;  /* 0x000000620444723c */ /* 0x040fe200000018ff */
[----:B------:R-:W-:Y:S02]  /*5430*/  LOP3.LUT R12, R75, UR15, R136, 0x96, !PT ;  /* 0x0000000f4b0c7c12 */ /* 0x000fe4000f8e9688 */
[----:B--2---:R-:W-:Y:S01]  /*5440*/  PRMT R11, R9, 0x5410, R15 ;  /* 0x00005410090b7816 */ /* 0x004fe2000000000f */
[----:B------:R-:W-:Y:S01]  /*5450*/  FFMA.FTZ R9, R66, c[0x0][0x23c], -R19 ;  /* 0x00008f0042097a23 */ /* 0x000fe20000010813 */
[----:B------:R-:W1:Y:S01]  /*5460*/  SHFL.BFLY PT, R15, R17, 0x1, 0x1f ;  /* 0x0c201f00110f7f89 */ /* 0x000e6200000e0000 */
[----:B----4-:R-:W-:Y:S01]  /*5470*/  F2FP.PACK_AB R3, R156, R165 ;  /* 0x000000a59c03723e */ /* 0x010fe200000000ff */
[----:B------:R-:W-:Y:S01]  /*5480*/  IMAD.WIDE.U32 R44, R12, -0x326172a9, RZ ;  /* 0xcd9e8d570c2c7825 */ /* 0x000fe200078e00ff */
[----:B------:R2:W3:Y:S01]  /*5490*/  MUFU.EX2 R194, R9 ;  /* 0x0000000900c27308 */ /* 0x0004e20000000800 */
[--C-:B------:R-:W-:Y:S01]  /*54a0*/  HSET2.LE.AND R0, R11, R251.reuse, PT ;  /* 0x000000fb0b007233 */ /* 0x100fe20003803000 */
[----:B------:R-:W4:Y:S01]  /*54b0*/  SHFL.BFLY PT, R12, R21, 0x1, 0x1f ;  /* 0x0c201f00150c7f89 */ /* 0x000f2200000e0000 */
[----:B------:R-:W-:Y:S03]  /*54c0*/  HMMA.16816.F32 R64, R4, R102, RZ ;  /* 0x000000660440723c */ /* 0x000fe600000018ff */
[----:B------:R-:W-:Y:S01]  /*54d0*/  LOP3.LUT R11, R0, R3, RZ, 0xc0, !PT ;  /* 0x00000003000b7212 */ /* 0x000fe200078ec0ff */
[----:B------:R-:W-:-:S03]  /*54e0*/  HSET2.LE.AND R0, R13, R251, PT ;  /* 0x000000fb0d007233 */ /* 0x000fc60003803000 */
[----:B------:R-:W-:Y:S01]  /*54f0*/  LOP3.LUT R4, R45, UR14, R46, 0x96, !PT ;  /* 0x0000000e2d047c12 */ /* 0x000fe2000f8e962e */
[----:B------:R-:W-:-:S04]  /*5500*/  IMAD.MOV.U32 R46, RZ, RZ, R166 ;  /* 0x000000ffff2e7224 */ /* 0x000fc800078e00a6 */
[----:B------:R-:W-:Y:S01]  /*5510*/  IMAD.WIDE.U32 R4, R4, -0x2daee0ad, RZ ;  /* 0xd2511f5304047825 */ /* 0x000fe200078e00ff */
[----:B--2---:R-:W-:Y:S02]  /*5520*/  F2FP.PACK_AB R9, R195, R162 ;  /* 0x000000a2c309723e */ /* 0x004fe400000000ff */
[----:B---3--:R-:W-:Y:S02]  /*5530*/  F2FP.PACK_AB R3, R194, R163 ;  /* 0x000000a3c203723e */ /* 0x008fe400000000ff */
[----:B------:R-:W-:Y:S02]  /*5540*/  LOP3.LUT R8, R8, R9, RZ, 0xc0, !PT ;  /* 0x0000000908087212 */ /* 0x000fe400078ec0ff */
[----:B-1----:R-:W-:Y:S02]  /*5550*/  FMNMX.FTZ R136, R17, R15, !PT ;  /* 0x0000000f11887209 */ /* 0x002fe40007810000 */
[----:B------:R-:W-:Y:S02]  /*5560*/  LOP3.LUT R9, R0, R3, RZ, 0xc0, !PT ;  /* 0x0000000300097212 */ /* 0x000fe400078ec0ff */
[C---:B------:R-:W-:Y:S01]  /*5570*/  FSETP.NEU.FTZ.AND P1, PT, R136.reuse, -INF , PT ;  /* 0xff8000008800780b */ /* 0x040fe20003f3d000 */
[----:B------:R-:W-:Y:S01]  /*5580*/  FMUL.FTZ R3, R136, c[0x0][0x23c] ;  /* 0x00008f0088037a20 */ /* 0x000fe20000410000 */
[----:B------:R-:W-:Y:S01]  /*5590*/  LOP3.LUT R0, R47, UR16, R174, 0x96, !PT ;  /* 0x000000102f007c12 */ /* 0x000fe2000f8e96ae */
[----:B------:R-:W-:-:S02]  /*55a0*/  IMAD.MOV.U32 R47, RZ, RZ, R165 ;  /* 0x000000ffff2f7224 */ /* 0x000fc400078e00a5 */
[----:B------:R-:W-:Y:S01]  /*55b0*/  HMMA.16816.F32 R220, R8, R120, R24 ;  /* 0x0000007808dc723c */ /* 0x000fe20000001818 */
[----:B------:R-:W-:Y:S01]  /*55c0*/  FSEL R18, R3, RZ, P1 ;  /* 0x000000ff03127208 */ /* 0x000fe20000800000 */
[----:B------:R-:W-:-:S04]  /*55d0*/  IMAD.WIDE.U32 R6, R0, -0x2daee0ad, RZ ;  /* 0xd2511f5300067825 */ /* 0x000fc800078e00ff */
[----:B------:R-:W-:Y:S01]  /*55e0*/  FFMA.FTZ R0, R132, c[0x0][0x23c], -R18 ;  /* 0x00008f0084007a23 */ /* 0x000fe20000010812 */
[----:B------:R-:W-:Y:S01]  /*55f0*/  LOP3.LUT R3, R7, UR13, R74, 0x96, !PT ;  /* 0x0000000d07037c12 */ /* 0x000fe2000f8e964a */
[C---:B------:R-:W-:Y:S01]  /*5600*/  HMMA.16816.F32 R148, R8.reuse, R122, R52 ;  /* 0x0000007a0894723c */ /* 0x040fe20000001834 */
[----:B------:R-:W-:Y:S01]  /*5610*/  IMAD.MOV.U32 R27, RZ, RZ, R163 ;  /* 0x000000ffff1b7224 */ /* 0x000fe200078e00a3 */
[----:B------:R1:W2:Y:S01]  /*5620*/  MUFU.EX2 R16, R0 ;  /* 0x0000000000107308 */ /* 0x0002a20000000800 */
[----:B------:R-:W-:Y:S02]  /*5630*/  IMAD.MOV.U32 R26, RZ, RZ, R162 ;  /* 0x000000ffff1a7224 */ /* 0x000fe400078e00a2 */
[----:B------:R-:W-:Y:S02]  /*5640*/  IMAD.MOV.U32 R132, RZ, RZ, R164 ;  /* 0x000000ffff847224 */ /* 0x000fe400078e00a4 */
[----:B------:R-:W-:Y:S01]  /*5650*/  IMAD.MOV.U32 R55, RZ, RZ, R37 ;  /* 0x000000ffff377224 */ /* 0x000fe200078e0025 */
[----:B------:R-:W-:Y:S01]  /*5660*/  HMMA.16816.F32 R176, R8, R110, R64 ;  /* 0x0000006e08b0723c */ /* 0x000fe20000001840 */
[----:B------:R-:W-:-:S07]  /*5670*/  IMAD.MOV.U32 R54, RZ, RZ, R160 ;  /* 0x000000ffff367224 */ /* 0x000fce00078e00a0 */
[----:B------:R-:W-:Y:S01]  /*5680*/  HMMA.16816.F32 R208, R8, R128, R28 ;  /* 0x0000008008d0723c */ /* 0x000fe2000000181c */
[----:B-1----:R-:W-:Y:S01]  /*5690*/  LOP3.LUT R0, R5, UR11, R6, 0x96, !PT ;  /* 0x0000000b05007c12 */ /* 0x002fe2000f8e9606 */
[----:B------:R-:W-:-:S04]  /*56a0*/  IMAD.WIDE.U32 R6, R3, -0x326172a9, RZ ;  /* 0xcd9e8d5703067825 */ /* 0x000fc800078e00ff */
[--C-:B------:R-:W-:Y:S01]  /*56b0*/  FFMA.FTZ R3, R135, c[0x0][0x23c], -R18.reuse ;  /* 0x00008f0087037a23 */ /* 0x100fe20000010812 */
[----:B----4-:R-:W-:Y:S01]  /*56c0*/  FMNMX.FTZ R135, R21, R12, !PT ;  /* 0x0000000c15877209 */ /* 0x010fe20007810000 */
[----:B------:R-:W-:Y:S01]  /*56d0*/  IMAD.WIDE.U32 R24, R0, -0x326172a9, RZ ;  /* 0xcd9e8d5700187825 */ /* 0x000fe200078e00ff */
[----:B------:R-:W-:Y:S01]  /*56e0*/  HMMA.16816.F32 R204, R8, R108, R32 ;  /* 0x0000006c08cc723c */ /* 0x000fe20000001820 */
[----:B------:R1:W-:Y:S01]  /*56f0*/  MUFU.EX2 R252, R3 ;  /* 0x0000000300fc7308 */ /* 0x0003e20000000800 */
[----:B------:R-:W-:Y:S01]  /*5700*/  FSETP.NEU.FTZ.AND P1, PT, R135, -INF , PT ;  /* 0xff8000008700780b */ /* 0x000fe20003f3d000 */
[----:B------:R-:W-:Y:S01]  /*5710*/  FFMA.FTZ R5, R144, c[0x0][0x23c], -R18 ;  /* 0x00008f0090057a23 */ /* 0x000fe20000010812 */
[----:B------:R-:W-:Y:S01]  /*5720*/  LOP3.LUT R0, R25, UR10, R6, 0x96, !PT ;  /* 0x0000000a19007c12 */ /* 0x000fe2000f8e9606 */
[----:B--2---:R-:W-:-:S03]  /*5730*/  IMAD.MOV.U32 R21, RZ, RZ, R16 ;  /* 0x000000ffff157224 */ /* 0x004fc600078e0010 */
[C---:B------:R-:W-:Y:S01]  /*5740*/  HMMA.16816.F32 R196, R8.reuse, R116, R40 ;  /* 0x0000007408c4723c */ /* 0x040fe20000001828 */
[----:B------:R-:W-:Y:S01]  /*5750*/  IMAD.WIDE.U32 R22, R0, -0x2daee0ad, RZ ;  /* 0xd2511f5300167825 */ /* 0x000fe200078e00ff */
[----:B------:R-:W2:Y:S03]  /*5760*/  MUFU.EX2 R13, R5 ;  /* 0x00000005000d7308 */ /* 0x000ea60000000800 */
[----:B------:R-:W-:Y:S02]  /*5770*/  FFMA.FTZ R0, R138, c[0x0][0x23c], -R18 ;  /* 0x00008f008a007a23 */ /* 0x000fe40000010812 */
[----:B------:R-:W-:Y:S01]  /*5780*/  IMAD.MOV.U32 R138, RZ, RZ, R161 ;  /* 0x000000ffff8a7224 */ /* 0x000fe200078e00a1 */
[----:B------:R-:W-:Y:S01]  /*5790*/  HMMA.16816.F32 R184, R8, R112, R60 ;  /* 0x0000007008b8723c */ /* 0x000fe2000000183c */
[----:B-1----:R-:W-:Y:S01]  /*57a0*/  LOP3.LUT R3, R7, UR12, R44, 0x96, !PT ;  /* 0x0000000c07037c12 */ /* 0x002fe2000f8e962c */
[----:B------:R1:W3:Y:S04]  /*57b0*/  MUFU.EX2 R144, R0 ;  /* 0x0000000000907308 */ /* 0x0002e80000000800 */
[----:B------:R-:W-:-:S02]  /*57c0*/  IMAD.WIDE.U32 R6, R3, -0x2daee0ad, RZ ;  /* 0xd2511f5303067825 */ /* 0x000fc400078e00ff */
[----:B------:R-:W-:Y:S02]  /*57d0*/  HMMA.16816.F32 R160, R8, R142, R68 ;  /* 0x0000008e08a0723c */ /* 0x000fe40000001844 */
[----:B------:R-:W-:-:S05]  /*57e0*/  FMUL.FTZ R3, R135, c[0x0][0x23c] ;  /* 0x00008f0087037a20 */ /* 0x000fca0000410000 */
[----:B------:R-:W-:Y:S01]  /*57f0*/  FSEL R17, R3, RZ, P1 ;  /* 0x000000ff03117208 */ /* 0x000fe20000800000 */
[C---:B------:R-:W-:Y:S01]  /*5800*/  HMMA.16816.F32 R200, R8.reuse, R140, R56 ;  /* 0x0000008c08c8723c */ /* 0x040fe20000001838 */
[----:B------:R-:W-:Y:S02]  /*5810*/  LOP3.LUT R3, R23, UR5, R6, 0x96, !PT ;  /* 0x0000000517037c12 */ /* 0x000fe4000f8e9606 */
[----:B-1----:R-:W-:Y:S01]  /*5820*/  LOP3.LUT R0, R7, UR9, R4, 0x96, !PT ;  /* 0x0000000907007c12 */ /* 0x002fe2000f8e9604 */
[--C-:B------:R-:W-:Y:S02]  /*5830*/  FFMA.FTZ R5, R133, c[0x0][0x23c], -R17.reuse ;  /* 0x00008f0085057a23 */ /* 0x100fe40000010811 */
[----:B------:R-:W-:Y:S02]  /*5840*/  FFMA.FTZ R6, R145, c[0x0][0x23c], -R17 ;  /* 0x00008f0091067a23 */ /* 0x000fe40000010811 */
[----:B------:R1:W-:Y:S01]  /*5850*/  MUFU.EX2 R36, R5 ;  /* 0x0000000500247308 */ /* 0x0003e20000000800 */
[----:B------:R-:W-:Y:S01]  /*5860*/  IMAD.WIDE.U32 R14, R0, -0x326172a9, RZ ;  /* 0xcd9e8d57000e7825 */ /* 0x000fe200078e00ff */
[----:B------:R-:W-:Y:S03]  /*5870*/  HMMA.16816.F32 R180, R8, R130, R48 ;  /* 0x0000008208b4723c */ /* 0x000fe60000001830 */
[----:B------:R-:W-:-:S03]  /*5880*/  IMAD.MOV.U32 R145, RZ, RZ, R175 ;  /* 0x000000ffff917224 */ /* 0x000fc600078e00af */
[----:B------:R4:W-:Y:S02]  /*5890*/  MUFU.EX2 R39, R6 ;  /* 0x0000000600277308 */ /* 0x0009e40000000800 */
[----:B------:R-:W-:Y:S01]  /*58a0*/  HMMA.16816.F32 R168, R8, R118, R76 ;  /* 0x0000007608a8723c */ /* 0x000fe2000000184c */
[----:B-1----:R-:W-:-:S07]  /*58b0*/  IMAD.WIDE.U32 R4, R3, -0x326172a9, RZ ;  /* 0xcd9e8d5703047825 */ /* 0x002fce00078e00ff */
[----:B------:R-:W-:Y:S01]  /*58c0*/  HMMA.16816.F32 R164, R8, R114, R80 ;  /* 0x0000007208a4723c */ /* 0x000fe20000001850 */
[C---:B------:R-:W-:Y:S02]  /*58d0*/  LOP3.LUT R3, R4.reuse, 0xffff, RZ, 0xc0, !PT ;  /* 0x0000ffff04037812 */ /* 0x040fe400078ec0ff */
[----:B------:R-:W-:Y:S01]  /*58e0*/  LOP3.LUT R0, R5, UR18, R14, 0x96, !PT ;  /* 0x0000001205007c12 */ /* 0x000fe2000f8e960e */
[----:B----4-:R-:W-:Y:S01]  /*58f0*/  FFMA.FTZ R6, R139, c[0x0][0x23c], -R17 ;  /* 0x00008f008b067a23 */ /* 0x010fe20000010811 */
[----:B------:R-:W-:Y:S02]  /*5900*/  LOP3.LUT R7, R4, 0xff, RZ, 0xc0, !PT ;  /* 0x000000ff04077812 */ /* 0x000fe400078ec0ff */
[----:B------:R-:W-:Y:S01]  /*5910*/  SHF.R.U32.HI R5, RZ, 0x8, R3 ;  /* 0x00000008ff057819 */ /* 0x000fe20000011603 */
[----:B------:R1:W4:Y:S01]  /*5920*/  MUFU.EX2 R133, R6 ;  /* 0x0000000600857308 */ /* 0x0003220000000800 */
[--C-:B------:R-:W-:Y:S02]  /*5930*/  SHF.R.U32.HI R3, RZ, 0x10, R4.reuse ;  /* 0x00000010ff037819 */ /* 0x100fe40000011604 */
[----:B------:R-:W-:Y:S01]  /*5940*/  PRMT R7, R7, 0x5410, R5 ;  /* 0x0000541007077816 */ /* 0x000fe20000000005 */
[----:B------:R-:W-:Y:S01]  /*5950*/  FFMA.FTZ R5, R146, c[0x0][0x23c], -R17 ;  /* 0x00008f0092057a23 */ /* 0x000fe20000010811 */
[----:B------:R-:W-:Y:S01]  /*5960*/  LOP3.LUT R12, R3, 0xff, RZ, 0xc0, !PT ;  /* 0x000000ff030c7812 */ /* 0x000fe200078ec0ff */
[----:B--2---:R-:W-:Y:S01]  /*5970*/  IMAD.MOV.U32 R146, RZ, RZ, R13 ;  /* 0x000000ffff927224 */ /* 0x004fe200078e000d */
[----:B------:R-:W-:Y:S01]  /*5980*/  SHF.R.U32.HI R16, RZ, 0x18, R4 ;  /* 0x00000018ff107819 */ /* 0x000fe20000011604 */
[----:B------:R2:W2:Y:S01]  /*5990*/  MUFU.EX2 R37, R5 ;  /* 0x0000000500257308 */ /* 0x0004a20000000800 */
[----:B------:R-:W-:-:S02]  /*59a0*/  LOP3.LUT R3, R0, 0xffff, RZ, 0xc0, !PT ;  /* 0x0000ffff00037812 */ /* 0x000fc400078ec0ff */
[--C-:B------:R-:W-:Y:S02]  /*59b0*/  SHF.R.U32.HI R4, RZ, 0x10, R0.reuse ;  /* 0x00000010ff047819 */ /* 0x100fe40000011600 */
[----:B------:R-:W-:Y:S02]  /*59c0*/  LOP3.LUT R14, R0, 0xff, RZ, 0xc0, !PT ;  /* 0x000000ff000e7812 */ /* 0x000fe400078ec0ff */
[----:B------:R-:W-:Y:S01]  /*59d0*/  SHF.R.U32.HI R13, RZ, 0x18, R0 ;  /* 0x00000018ff0d7819 */ /* 0x000fe20000011600 */
[----:B------:R-:W-:Y:S01]  /*59e0*/  HSET2.LE.AND R0, R7, R251, PT ;  /* 0x000000fb07007233 */ /* 0x000fe20003803000 */
[----:B-1----:R-:W-:Y:S02]  /*59f0*/  SHF.R.U32.HI R6, RZ, 0x8, R3 ;  /* 0x00000008ff067819 */ /* 0x002fe40000011603 */
[----:B------:R-:W-:Y:S02]  /*5a00*/  LOP3.LUT R4, R4, 0xff, RZ, 0xc0, !PT ;  /* 0x000000ff04047812 */ /* 0x000fe400078ec0ff */
[----:B---3--:R-:W-:-:S02]  /*5a10*/  F2FP.PACK_AB R3, R144, R146 ;  /* 0x000000929003723e */ /* 0x008fc400000000ff */
[----:B------:R-:W-:Y:S02]  /*5a20*/  PRMT R7, R14, 0x5410, R6 ;  /* 0x000054100e077816 */ /* 0x000fe40000000006 */
[----:B--2---:R-:W-:Y:S02]  /*5a30*/  PRMT R5, R12, 0x5410, R16 ;  /* 0x000054100c057816 */ /* 0x004fe40000000010 */
[----:B------:R-:W-:Y:S01]  /*5a40*/  PRMT R12, R4, 0x5410, R13 ;  /* 0x00005410040c7816 */ /* 0x000fe2000000000d */
[--C-:B------:R-:W-:Y:S01]  /*5a50*/  HSET2.LE.AND R4, R7, R251.reuse, PT ;  /* 0x000000fb07047233 */ /* 0x100fe20003803000 */
[----:B------:R-:W-:Y:S01]  /*5a60*/  LOP3.LUT R6, R0, R3, RZ, 0xc0, !PT ;  /* 0x0000000300067212 */ /* 0x000fe200078ec0ff */
[--C-:B------:R-:W-:Y:S01]  /*5a70*/  HSET2.LE.AND R0, R5, R251.reuse, PT ;  /* 0x000000fb05007233 */ /* 0x100fe20003803000 */
[----:B------:R-:W-:Y:S01]  /*5a80*/  F2FP.PACK_AB R5, R252, R21 ;  /* 0x00000015fc05723e */ /* 0x000fe200000000ff */
[----:B------:R-:W-:Y:S01]  /*5a90*/  HSET2.LE.AND R12, R12, R251, PT ;  /* 0x000000fb0c0c7233 */ /* 0x000fe20003803000 */
[----:B----4-:R-:W-:-:S02]  /*5aa0*/  F2FP.PACK_AB R3, R133, R39 ;  /* 0x000000278503723e */ /* 0x010fc400000000ff */
[----:B------:R-:W-:Y:S02]  /*5ab0*/  F2FP.PACK_AB R13, R37, R36 ;  /* 0x00000024250d723e */ /* 0x000fe400000000ff */
[----:B------:R-:W-:Y:S02]  /*5ac0*/  LOP3.LUT R4, R4, R5, RZ, 0xc0, !PT ;  /* 0x0000000504047212 */ /* 0x000fe400078ec0ff */
[----:B------:R-:W-:Y:S01]  /*5ad0*/  LOP3.LUT R7, R0, R3, RZ, 0xc0, !PT ;  /* 0x0000000300077212 */ /* 0x000fe200078ec0ff */
[----:B------:R-:W-:Y:S01]  /*5ae0*/  FFMA.FTZ R0, R157, c[0x0][0x23c], -R18 ;  /* 0x00008f009d007a23 */ /* 0x000fe20000010812 */
[----:B------:R-:W-:Y:S02]  /*5af0*/  LOP3.LUT R5, R12, R13, RZ, 0xc0, !PT ;  /* 0x0000000d0c057212 */ /* 0x000fe400078ec0ff */
[----:B------:R-:W-:-:S05]  /*5b00*/  LOP3.LUT R3, R15, UR8, R24, 0x96, !PT ;  /* 0x000000080f037c12 */ /* 0x000fca000f8e9618 */
[C---:B------:R-:W-:Y:S01]  /*5b10*/  HMMA.16816.F32 R64, R4.reuse, R102, RZ ;  /* 0x000000660440723c */ /* 0x040fe200000018ff */
[----:B------:R1:W-:Y:S06]  /*5b20*/  MUFU.EX2 R102, R0 ;  /* 0x0000000000667308 */ /* 0x0003ec0000000800 */
[----:B------:R-:W-:Y:S01]  /*5b30*/  IMAD.MOV.U32 R103, RZ, RZ, R55 ;  /* 0x000000ffff677224 */ /* 0x000fe200078e0037 */
[C---:B------:R-:W-:Y:S07]  /*5b40*/  HMMA.16816.F32 R68, R4.reuse, R94, RZ ;  /* 0x0000005e0444723c */ /* 0x040fee00000018ff */
[----:B------:R-:W-:Y:S01]  /*5b50*/  IMAD.MOV.U32 R95, RZ, RZ, R26 ;  /* 0x000000ffff5f7224 */ /* 0x000fe200078e001a */
[----:B------:R-:W-:Y:S01]  /*5b60*/  HMMA.16816.F32 R40, R4, R84, RZ ;  /* 0x000000540428723c */ /* 0x000fe200000018ff */
[----:B------:R-:W-:-:S02]  /*5b70*/  IMAD.MOV.U32 R94, RZ, RZ, R27 ;  /* 0x000000ffff5e7224 */ /* 0x000fc400078e001b */
[----:B-1----:R-:W-:-:S04]  /*5b80*/  FFMA.FTZ R0, R155, c[0x0][0x23c], -R18 ;  /* 0x00008f009b007a23 */ /* 0x002fc80000010812 */
[----:B------:R1:W-:Y:S01]  /*5b90*/  MUFU.EX2 R16, R0 ;  /* 0x0000000000107308 */ /* 0x0003e20000000800 */
[----:B------:R-:W-:Y:S01]  /*5ba0*/  HMMA.16816.F32 R56, R4, R86, RZ ;  /* 0x000000560438723c */ /* 0x000fe200000018ff */
[----:B------:R-:W-:Y:S02]  /*5bb0*/  IMAD.MOV.U32 R84, RZ, RZ, R38 ;  /* 0x000000ffff547224 */ /* 0x000fe400078e0026 */
[----:B------:R-:W-:-:S05]  /*5bc0*/  IMAD.MOV.U32 R85, RZ, RZ, R156 ;  /* 0x000000ffff557224 */ /* 0x000fca00078e009c */
[----:B------:R-:W-:Y:S01]  /*5bd0*/  HMMA.16816.F32 R32, R4, R88, RZ ;  /* 0x000000580420723c */ /* 0x000fe200000018ff */
[----:B-1----:R-:W-:-:S07]  /*5be0*/  FFMA.FTZ R0, R154, c[0x0][0x23c], -R18 ;  /* 0x00008f009a007a23 */ /* 0x002fce0000010812 */
[C---:B------:R-:W-:Y:S01]  /*5bf0*/  HMMA.16816.F32 R60, R4.reuse, R90, RZ ;  /* 0x0000005a043c723c */ /* 0x040fe200000018ff */
[----:B------:R-:W-:Y:S01]  /*5c00*/  IMAD.MOV.U32 R88, RZ, RZ, R172 ;  /* 0x000000ffff587224 */ /* 0x000fe200078e00ac */
[----:B------:R1:W-:Y:S05]  /*5c10*/  MUFU.EX2 R89, R0 ;  /* 0x0000000000597308 */ /* 0x0003ea0000000800 */
[----:B------:R-:W-:Y:S01]  /*5c20*/  IMAD.MOV.U32 R90, RZ, RZ, R144 ;  /* 0x000000ffff5a7224 */ /* 0x000fe200078e0090 */
[----:B------:R-:W-:Y:S01]  /*5c30*/  HMMA.16816.F32 R28, R4, R100, RZ ;  /* 0x00000064041c723c */ /* 0x000fe200000018ff */
[----:B------:R-:W-:Y:S02]  /*5c40*/  IMAD.MOV.U32 R144, RZ, RZ, R174 ;  /* 0x000000ffff907224 */ /* 0x000fe400078e00ae */
[----:B------:R-:W-:-:S04]  /*5c50*/  IMAD.MOV.U32 R91, RZ, RZ, R173 ;  /* 0x000000ffff5b7224 */ /* 0x000fc800078e00ad */
[----:B------:R-:W-:Y:S01]  /*5c60*/  IMAD.MOV.U32 R100, RZ, RZ, R54 ;  /* 0x000000ffff647224 */ /* 0x000fe200078e0036 */
[----:B------:R-:W-:Y:S01]  /*5c70*/  HMMA.16816.F32 R48, R4, R92, RZ ;  /* 0x0000005c0430723c */ /* 0x000fe200000018ff */
[----:B------:R-:W-:Y:S02]  /*5c80*/  IMAD.MOV.U32 R101, RZ, RZ, R133 ;  /* 0x000000ffff657224 */ /* 0x000fe400078e0085 */
[----:B------:R-:W-:-:S04]  /*5c90*/  IMAD.MOV.U32 R133, RZ, RZ, R195 ;  /* 0x000000ffff857224 */ /* 0x000fc800078e00c3 */
[----:B------:R-:W-:Y:S01]  /*5ca0*/  IMAD.MOV.U32 R93, RZ, RZ, R138 ;  /* 0x000000ffff5d7224 */ /* 0x000fe200078e008a */
[----:B------:R-:W-:Y:S01]  /*5cb0*/  HMMA.16816.F32 R12, R4, R104, RZ ;  /* 0x00000068040c723c */ /* 0x000fe200000018ff */
[----:B------:R-:W-:-:S07]  /*5cc0*/  IMAD.MOV.U32 R138, RZ, RZ, R194 ;  /* 0x000000ffff8a7224 */ /* 0x000fce00078e00c2 */
        /* <DEDUP_REMOVED lines=26> */
[----:B------:R2:W-:Y:S08]  /*5e70*/  MUFU.EX2 R92, R3 ;  /* 0x00000003005c7308 */ /* 0x0005f00000000800 */
[----:B------:R1:W3:Y:S01]  /*5e80*/  MUFU.EX2 R87, R4 ;  /* 0x0000000400577308 */ /* 0x0002e20000000800 */
[----:B--2---:R-:W-:-:S02]  /*5e90*/  F2FP.PACK_AB R3, R86, R89 ;  /* 0x000000595603723e */ /* 0x004fc400000000ff */
        /* <DEDUP_REMOVED lines=23> */
[----:B------:R-:W-:-:S03]  /*6010*/  LOP3.LUT R3, R73, UR14, R22, 0x96, !PT ;  /* 0x0000000e49037c12 */ /* 0x000fc6000f8e9616 */
        /* <DEDUP_REMOVED lines=9> */
[----:B------:R-:W-:Y:S01]  /*60b0*/  HMMA.16816.F32 R172, R4, R108, R28 ;  /* 0x0000006c04ac723c */ /* 0x000fe2000000181c */
[----:B------:R-:W-:Y:S01]  /*60c0*/  LDSM.16.MT88.4 R28, [R212+0x9800] ;  /* 0x00980000d41c783b */ /* 0x000fe20000004200 */
[----:B------:R-:W-:Y:S01]  /*60d0*/  IMAD.MOV.U32 R41, RZ, RZ, R47 ;  /* 0x000000ffff297224 */ /* 0x000fe200078e002f */
[----:B------:R-:W-:Y:S01]  /*60e0*/  LOP3.LUT R3, R55, UR10, R10, 0x96, !PT ;  /* 0x0000000a37037c12 */ /* 0x000fe2000f8e960a */
[----:B------:R-:W-:-:S04]  /*60f0*/  IMAD.WIDE.U32 R10, R0, -0x2daee0ad, RZ ;  /* 0xd2511f53000a7825 */ /* 0x000fc800078e00ff */
[----:B------:R-:W-:Y:S01]  /*6100*/  IMAD.WIDE.U32 R52, R3, -0x2daee0ad, RZ ;  /* 0xd2511f5303347825 */ /* 0x000fe200078e00ff */
[----:B------:R-:W-:Y:S01]  /*6110*/  LOP3.LUT R3, R11, UR9, R8, 0x96, !PT ;  /* 0x000000090b037c12 */ /* 0x000fe2000f8e9608 */
[C---:B------:R-:W-:Y:S02]  /*6120*/  HMMA.16816.F32 R128, R4.reuse, R130, R60 ;  /* 0x000000820480723c */ /* 0x040fe4000000183c */
[--C-:B------:R-:W-:Y:S02]  /*6130*/  FFMA.FTZ R0, R191, c[0x0][0x23c], -R20.reuse ;  /* 0x00008f00bf007a23 */ /* 0x100fe40000010814 */
[----:B------:R-:W-:Y:S02]  /*6140*/  IMAD.WIDE.U32 R46, R3, -0x326172a9, RZ ;  /* 0xcd9e8d57032e7825 */ /* 0x000fe400078e00ff */
[----:B------:R1:W-:Y:S02]  /*6150*/  MUFU.EX2 R38, R0 ;  /* 0x0000000000267308 */ /* 0x0003e40000000800 */
[--C-:B------:R-:W-:Y:S01]  /*6160*/  FFMA.FTZ R3, R189, c[0x0][0x23c], -R20.reuse ;  /* 0x00008f00bd037a23 */ /* 0x100fe20000010814 */
[----:B------:R-:W-:Y:S01]  /*6170*/  HMMA.16816.F32 R76, R4, R114, R76 ;  /* 0x00000072044c723c */ /* 0x000fe2000000184c */
[----:B------:R-:W-:-:S02]  /*6180*/  FFMA.FTZ R8, R190, c[0x0][0x23c], -R20 ;  /* 0x00008f00be087a23 */ /* 0x000fc40000010814 */
[----:B------:R-:W-:Y:S02]  /*6190*/  IMAD.MOV.U32 R40, RZ, RZ, R192 ;  /* 0x000000ffff287224 */ /* 0x000fe400078e00c0 */
[----:B------:R2:W3:Y:S01]  /*61a0*/  MUFU.EX2 R32, R3 ;  /* 0x0000000300207308 */ /* 0x0004e20000000800 */
[----:B------:R-:W-:Y:S02]  /*61b0*/  IMAD.MOV.U32 R42, RZ, RZ, R16 ;  /* 0x000000ffff2a7224 */ /* 0x000fe400078e0010 */
[----:B------:R-:W-:Y:S01]  /*61c0*/  HMMA.16816.F32 R192, R4, R140, R24 ;  /* 0x0000008c04c0723c */ /* 0x000fe20000001818 */
[----:B------:R-:W-:Y:S02]  /*61d0*/  IMAD.MOV.U32 R60, RZ, RZ, R40 ;  /* 0x000000ffff3c7224 */ /* 0x000fe400078e0028 */
[----:B------:R-:W-:Y:S01]  /*61e0*/  IMAD.MOV.U32 R137, RZ, RZ, R42 ;  /* 0x000000ffff897224 */ /* 0x000fe200078e002a */
[----:B-1----:R-:W-:Y:S01]  /*61f0*/  LOP3.LUT R0, R53, UR5, R10, 0x96, !PT ;  /* 0x0000000535007c12 */ /* 0x002fe2000f8e960a */
[----:B------:R1:W-:Y:S01]  /*6200*/  MUFU.EX2 R73, R8 ;  /* 0x0000000800497308 */ /* 0x0003e20000000800 */
[----:B------:R-:W-:-:S02]  /*6210*/  IMAD.MOV.U32 R108, RZ, RZ, R43 ;  /* 0x000000ffff6c7224 */ /* 0x000fc400078e002b */
[C---:B------:R-:W-:Y:S01]  /*6220*/  HMMA.16816.F32 R152, R4.reuse, R116, R48 ;  /* 0x000000740498723c */ /* 0x040fe20000001830 */
[----:B------:R-:W-:Y:S01]  /*6230*/  IMAD.MOV.U32 R61, RZ, RZ, R35 ;  /* 0x000000ffff3d7224 */ /* 0x000fe200078e0023 */
[----:B------:R-:W-:Y:S01]  /*6240*/  LDSM.16.MT88.4 R48, [R212+0xb800] ;  /* 0x00b80000d430783b */ /* 0x000fe20000004200 */
[----:B------:R-:W-:Y:S02]  /*6250*/  IMAD.MOV.U32 R72, RZ, RZ, R90 ;  /* 0x000000ffff487224 */ /* 0x000fe400078e005a */
[----:B--2---:R-:W-:Y:S02]  /*6260*/  FFMA.FTZ R3, R188, c[0x0][0x23c], -R20 ;  /* 0x00008f00bc037a23 */ /* 0x004fe40000010814 */
[----:B---3--:R-:W-:Y:S01]  /*6270*/  IMAD.MOV.U32 R115, RZ, RZ, R32 ;  /* 0x000000ffff737224 */ /* 0x008fe200078e0020 */
[----:B------:R-:W-:Y:S01]  /*6280*/  HMMA.16816.F32 R120, R4, R122, R56 ;  /* 0x0000007a0478723c */ /* 0x000fe20000001838 */
[----:B------:R2:W3:Y:S01]  /*6290*/  MUFU.EX2 R24, R3 ;  /* 0x0000000300187308 */ /* 0x0004e20000000800 */
[----:B------:R-:W-:Y:S01]  /*62a0*/  LDSM.16.MT88.4 R32, [R212+0xa800] ;  /* 0x00a80000d420783b */ /* 0x000fe20000004200 */
[----:B------:R-:W-:-:S02]  /*62b0*/  IMAD.MOV.U32 R112, RZ, RZ, R91 ;  /* 0x000000ffff707224 */ /* 0x000fc400078e005b */
[----:B------:R-:W-:Y:S01]  /*62c0*/  IMAD.MOV.U32 R113, RZ, RZ, R88 ;  /* 0x000000ffff717224 */ /* 0x000fe200078e0058 */
[----:B------:R-:W-:Y:S01]  /*62d0*/  LDSM.16.MT88.4 R56, [R214+0xb800] ;  /* 0x00b80000d638783b */ /* 0x000fe20000004200 */
[----:B-1----:R-:W-:Y:S01]  /*62e0*/  IMAD.WIDE.U32 R8, R0, -0x326172a9, RZ ;  /* 0xcd9e8d5700087825 */ /* 0x002fe200078e00ff */
[C---:B------:R-:W-:Y:S03]  /*62f0*/  HMMA.16816.F32 R64, R4.reuse, R110, R64 ;  /* 0x0000006e0440723c */ /* 0x040fe60000001840 */
[----:B------:R-:W-:Y:S01]  /*6300*/  IMAD.MOV.U32 R114, RZ, RZ, R89 ;  /* 0x000000ffff727224 */ /* 0x000fe200078e0059 */
[----:B------:R-:W-:Y:S01]  /*6310*/  LOP3.LUT R0, R9, UR18, R46, 0x96, !PT ;  /* 0x0000001209007c12 */ /* 0x000fe2000f8e962e */
[----:B------:R-:W-:Y:S01]  /*6320*/  IMAD.MOV.U32 R109, RZ, RZ, R147 ;  /* 0x000000ffff6d7224 */ /* 0x000fe200078e0093 */
[----:B------:R-:W-:Y:S01]  /*6330*/  SHF.R.U32.HI R12, RZ, 0x10, R8 ;  /* 0x00000010ff0c7819 */ /* 0x000fe20000011608 */
[----:B------:R-:W-:Y:S01]  /*6340*/  IMAD.MOV.U32 R141, RZ, RZ, R94 ;  /* 0x000000ffff8d7224 */ /* 0x000fe200078e005e */
[----:B------:R-:W-:Y:S01]  /*6350*/  LOP3.LUT R9, R8, 0xffff, RZ, 0xc0, !PT ;  /* 0x0000ffff08097812 */ /* 0x000fe200078ec0ff */
[C---:B------:R-:W-:Y:S01]  /*6360*/  HMMA.16816.F32 R68, R4.reuse, R118, R68 ;  /* 0x000000760444723c */ /* 0x040fe20000001844 */
[C---:B------:R-:W-:Y:S01]  /*6370*/  LOP3.LUT R10, R0.reuse, 0xffff, RZ, 0xc0, !PT ;  /* 0x0000ffff000a7812 */ /* 0x040fe200078ec0ff */
[----:B------:R-:W-:Y:S01]  /*6380*/  IMAD.MOV.U32 R140, RZ, RZ, R95 ;  /* 0x000000ffff8c7224 */ /* 0x000fe200078e005f */
[----:B------:R-:W-:Y:S01]  /*6390*/  LOP3.LUT R15, R0, 0xff, RZ, 0xc0, !PT ;  /* 0x000000ff000f7812 */ /* 0x000fe200078ec0ff */
[----:B------:R-:W-:Y:S01]  /*63a0*/  IMAD.MOV.U32 R55, RZ, RZ, R92 ;  /* 0x000000ffff377224 */ /* 0x000fe200078e005c */
[--C-:B------:R-:W-:Y:S01]  /*63b0*/  SHF.R.U32.HI R11, RZ, 0x10, R0.reuse ;  /* 0x00000010ff0b7819 */ /* 0x100fe20000011600 */
[----:B------:R-:W-:Y:S01]  /*63c0*/  IMAD.MOV.U32 R63, RZ, RZ, R93 ;  /* 0x000000ffff3f7224 */ /* 0x000fe200078e005d */
[----:B------:R-:W-:Y:S01]  /*63d0*/  SHF.R.U32.HI R14, RZ, 0x18, R0 ;  /* 0x00000018ff0e7819 */ /* 0x000fe20000011600 */
[----:B------:R-:W-:Y:S01]  /*63e0*/  HMMA.16816.F32 R88, R4, R142, R80 ;  /* 0x0000008e0458723c */ /* 0x000fe20000001850 */
[----:B------:R-:W-:Y:S01]  /*63f0*/  SHF.R.U32.HI R13, RZ, 0x18, R8 ;  /* 0x00000018ff0d7819 */ /* 0x000fe20000011608 */
[----:B------:R-:W-:Y:S01]  /*6400*/  IMAD.MOV.U32 R62, RZ, RZ, R102 ;  /* 0x000000ffff3e7224 */ /* 0x000fe200078e0066 */
[----:B------:R-:W-:Y:S01]  /*6410*/  LOP3.LUT R0, R12, 0xff, RZ, 0xc0, !PT ;  /* 0x000000ff0c007812 */ /* 0x000fe200078ec0ff */
[----:B------:R-:W-:Y:S01]  /*6420*/  IMAD.MOV.U32 R12, RZ, RZ, R41 ;  /* 0x000000ffff0c7224 */ /* 0x000fe200078e0029 */
[----:B------:R-:W-:Y:S01]  /*6430*/  LOP3.LUT R16, R8, 0xff, RZ, 0xc0, !PT ;  /* 0x000000ff08107812 */ /* 0x000fe200078ec0ff */
[----:B------:R-:W-:Y:S01]  /*6440*/  FFMA.FTZ R8, R226, c[0x0][0x23c], -R19 ;  /* 0x00008f00e2087a23 */ /* 0x000fe20000010813 */
[----:B--2---:R-:W-:Y:S01]  /*6450*/  SHF.R.U32.HI R3, RZ, 0x8, R9 ;  /* 0x00000008ff037819 */ /* 0x004fe20000011609 */
[----:B------:R-:W1:Y:S01]  /*6460*/  LDSM.16.MT88.4 R40, [R214+0xa800] ;  /* 0x00a80000d628783b */ /* 0x000e620000004200 */
[----:B------:R-:W-:Y:S01]  /*6470*/  PRMT R13, R0, 0x5410, R13 ;  /* 0x00005410000d7816 */ /* 0x000fe2000000000d */
[----:B------:R-:W-:Y:S01]  /*6480*/  FFMA.FTZ R0, R224, c[0x0][0x23c], -R19 ;  /* 0x00008f00e0007a23 */ /* 0x000fe20000010813 */
[----:B------:R-:W-:Y:S01]  /*6490*/  LOP3.LUT R9, R11, 0xff, RZ, 0xc0, !PT ;  /* 0x000000ff0b097812 */ /* 0x000fe200078ec0ff */
[----:B------:R2:W-:Y:S01]  /*64a0*/  MUFU.EX2 R226, R8 ;  /* 0x0000000800e27308 */ /* 0x0005e20000000800 */
[----:B------:R-:W-:Y:S01]  /*64b0*/  PRMT R11, R16, 0x5410, R3 ;  /* 0x00005410100b7816 */ /* 0x000fe20000000003 */
[----:B---3--:R-:W-:Y:S01]  /*64c0*/  IMAD.MOV.U32 R16, RZ, RZ, R24 ;  /* 0x000000ffff107224 */ /* 0x008fe200078e0018 */
[----:B------:R-:W-:Y:S01]  /*64d0*/  SHF.R.U32.HI R10, RZ, 0x8, R10 ;  /* 0x00000008ff0a7819 */ /* 0x000fe2000001160a */
[----:B------:R-:W3:Y:S01]  /*64e0*/  LDSM.16.MT88.4 R24, [R214+0x9800] ;  /* 0x00980000d618783b */ /* 0x000ee20000004200 */
[--C-:B------:R-:W-:Y:S01]  /*64f0*/  FFMA.FTZ R3, R225, c[0x0][0x23c], -R19.reuse ;  /* 0x00008f00e1037a23 */ /* 0x100fe20000010813 */
[----:B------:R-:W-:Y:S01]  /*6500*/  PRMT R9, R9, 0x5410, R14 ;  /* 0x0000541009097816 */ /* 0x000fe2000000000e */
[----:B------:R-:W-:Y:S01]  /*6510*/  FFMA.FTZ R4, R219, c[0x0][0x23c], -R19 ;  /* 0x00008f00db047a23 */ /* 0x000fe20000010813 */
[----:B------:R4:W1:Y:S01]  /*6520*/  MUFU.EX2 R224, R0 ;  /* 0x0000000000e07308 */ /* 0x0008620000000800 */
[----:B------:R-:W-:-:S02]  /*6530*/  IMAD.MOV.U32 R80, RZ, RZ, R144 ;  /* 0x000000ffff507224 */ /* 0x000fc400078e0090 */
[----:B------:R-:W-:Y:S02]  /*6540*/  IMAD.MOV.U32 R53, RZ, RZ, R103 ;  /* 0x000000ffff357224 */ /* 0x000fe400078e0067 */
[----:B------:R-:W-:Y:S02]  /*6550*/  IMAD.MOV.U32 R110, RZ, RZ, R100 ;  /* 0x000000ffff6e7224 */ /* 0x000fe400078e0064 */
[----:B------:R-:W-:Y:S01]  /*6560*/  IMAD.MOV.U32 R111, RZ, RZ, R101 ;  /* 0x000000ffff6f7224 */ /* 0x000fe200078e0065 */
[----:B--2---:R-:W-:Y:S01]  /*6570*/  PRMT R8, R15, 0x5410, R10 ;  /* 0x000054100f087816 */ /* 0x004fe2000000000a */
[----:B------:R2:W-:Y:S01]  /*6580*/  MUFU.EX2 R219, R3 ;  /* 0x0000000300db7308 */ /* 0x0005e20000000800 */
[----:B------:R-:W-:Y:S02]  /*6590*/  IMAD.MOV.U32 R10, RZ, RZ, R86 ;  /* 0x000000ffff0a7224 */ /* 0x000fe400078e0056 */
[----:B------:R-:W-:Y:S02]  /*65a0*/  IMAD.MOV.U32 R15, RZ, RZ, R87 ;  /* 0x000000ffff0f7224 */ /* 0x000fe400078e0057 */
[----:B------:R-:W-:Y:S01]  /*65b0*/  IMAD.MOV.U32 R14, RZ, RZ, R84 ;  /* 0x000000ffff0e7224 */ /* 0x000fe200078e0054 */
[----:B----4-:R-:W-:-:S02]  /*65c0*/  HSET2.LE.AND R0, R8, R251, PT ;  /* 0x000000fb08007233 */ /* 0x010fc40003803000 */
[----:B------:R4:W1:Y:S01]  /*65d0*/  MUFU.EX2 R225, R4 ;  /* 0x0000000400e17308 */ /* 0x0008620000000800 */
[----:B------:R-:W-:Y:S02]  /*65e0*/  IMAD.MOV.U32 R83, RZ, RZ, R85 ;  /* 0x000000ffff537224 */ /* 0x000fe400078e0055 */
[----:B------:R-:W-:Y:S02]  /*65f0*/  IMAD.MOV.U32 R82, RZ, RZ, R146 ;  /* 0x000000ffff527224 */ /* 0x000fe400078e0092 */
[----:B------:R-:W-:Y:S02]  /*6600*/  IMAD.MOV.U32 R81, RZ, RZ, R145 ;  /* 0x000000ffff517224 */ /* 0x000fe400078e0091 */
[----:B------:R-:W-:Y:S01]  /*6610*/  IMAD.MOV.U32 R81, RZ, RZ, R137 ;  /* 0x000000ffff517224 */ /* 0x000fe200078e0089 */
[----:B--2---:R-:W-:-:S04]  /*6620*/  F2FP.PACK_AB R3, R73, R38 ;  /* 0x000000264903723e */ /* 0x004fc800000000ff */
[----:B----4-:R-:W-:Y:S01]  /*6630*/  LOP3.LUT R4, R0, R3, RZ, 0xc0, !PT ;  /* 0x0000000300047212 */ /* 0x010fe200078ec0ff */
[----:B------:R-:W-:Y:S01]  /*6640*/  HSET2.LE.AND R0, R9, R251, PT ;  /* 0x000000fb09007233 */ /* 0x000fe20003803000 */
[----:B-1----:R-:W-:-:S04]  /*6650*/  F2FP.PACK_AB R3, R224, R226 ;  /* 0x000000e2e003723e */ /* 0x002fc800000000ff */
[----:B------:R-:W-:Y:S01]  /*6660*/  LOP3.LUT R5, R0, R3, RZ, 0xc0, !PT ;  /* 0x0000000300057212 */ /* 0x000fe200078ec0ff */
[----:B------:R-:W-:Y:S01]  /*6670*/  HSET2.LE.AND R0, R11, R251, PT ;  /* 0x000000fb0b007233 */ /* 0x000fe20003803000 */
[----:B------:R-:W-:Y:S01]  /*6680*/  F2FP.PACK_AB R3, R16, R115 ;  /* 0x000000731003723e */ /* 0x000fe200000000ff */
[----:B------:R-:W-:-:S03]  /*6690*/  IMAD.MOV.U32 R11, RZ, RZ, R133 ;  /* 0x000000ffff0b7224 */ /* 0x000fc600078e0085 */
[----:B------:R-:W-:Y:S01]  /*66a0*/  LOP3.LUT R6, R0, R3, RZ, 0xc0, !PT ;  /* 0x0000000300067212 */ /* 0x000fe200078ec0ff */
[----:B------:R-:W-:Y:S01]  /*66b0*/  HSET2.LE.AND R0, R13, R251, PT ;  /* 0x000000fb0d007233 */ /* 0x000fe20003803000 */
[----:B------:R-:W-:Y:S01]  /*66c0*/  F2FP.PACK_AB R3, R225, R219 ;  /* 0x000000dbe103723e */ /* 0x000fe200000000ff */
[----:B------:R-:W-:-:S03]  /*66d0*/  IMAD.MOV.U32 R13, RZ, RZ, R138 ;  /* 0x000000ffff0d7224 */ /* 0x000fc600078e008a */
[----:B------:R-:W-:Y:S02]  /*66e0*/  LOP3.LUT R7, R0, R3, RZ, 0xc0, !PT ;  /* 0x0000000300077212 */ /* 0x000fe400078ec0ff */
[----:B------:R-:W-:Y:S01]  /*66f0*/  LOP3.LUT R0, R23, UR16, R80, 0x96, !PT ;  /* 0x0000001017007c12 */ /* 0x000fe2000f8e9650 */
[----:B------:R-:W-:Y:S01]  /*6700*/  IMAD.MOV.U32 R80, RZ, RZ, R139 ;  /* 0x000000ffff507224 */ /* 0x000fe200078e008b */
[----:B------:R-:W-:-:S03]  /*6710*/  LOP3.LUT R3, R45, UR14, R22, 0x96, !PT ;  /* 0x0000000e2d037c12 */ /* 0x000fc6000f8e9616 */
[C---:B------:R-:W-:Y:S08]  /*6720*/  HMMA.16816.F32 R124, R4.reuse, R40, R196 ;  /* 0x00000028047c723c */ /* 0x040ff000000018c4 */
[C---:B------:R-:W-:Y:S07]  /*6730*/  HMMA.16816.F32 R144, R4.reuse, R28, R220 ;  /* 0x0000001c0490723c */ /* 0x040fee00000018dc */
[----:B------:R-:W-:Y:S01]  /*6740*/  IMAD.MOV.U32 R223, RZ, RZ, R132 ;  /* 0x000000ffffdf7224 */ /* 0x000fe200078e0084 */
[----:B---3--:R-:W-:Y:S01]  /*6750*/  HMMA.16816.F32 R84, R4, R24, R208 ;  /* 0x000000180454723c */ /* 0x008fe200000018d0 */
[----:B------:R-:W-:-:S02]  /*6760*/  IMAD.MOV.U32 R220, RZ, RZ, R82 ;  /* 0x000000ffffdc7224 */ /* 0x000fc400078e0052 */
[----:B------:R-:W-:Y:S02]  /*6770*/  IMAD.MOV.U32 R82, RZ, RZ, R141 ;  /* 0x000000ffff527224 */ /* 0x000fe400078e008d */
[----:B------:R-:W-:Y:S02]  /*6780*/  IMAD.MOV.U32 R222, RZ, RZ, R115 ;  /* 0x000000ffffde7224 */ /* 0x000fe400078e0073 */
[----:B------:R-:W-:Y:S01]  /*6790*/  IMAD.MOV.U32 R208, RZ, RZ, R10 ;  /* 0x000000ffffd07224 */ /* 0x000fe200078e000a */
[----:B------:R-:W-:Y:S01]  /*67a0*/  HMMA.16816.F32 R100, R4, R32, R204 ;  /* 0x000000200464723c */ /* 0x000fe200000018cc */
        /* <DEDUP_REMOVED lines=11> */
[----:B------:R-:W-:Y:S02]  /*6860*/  IMAD.MOV.U32 R83, RZ, RZ, R140 ;  /* 0x000000ffff537224 */ /* 0x000fe400078e008c */
[----:B------:R-:W-:-:S03]  /*6870*/  IMAD.MOV.U32 R221, RZ, RZ, R73 ;  /* 0x000000ffffdd7224 */ /* 0x000fc600078e0049 */
[C---:B------:R-:W-:Y:S08]  /*6880*/  HMMA.16816.F32 R148, R4.reuse, R30, R148 ;  /* 0x0000001e0494723c */ /* 0x040ff00000001894 */
[C---:B------:R-:W-:Y:S08]  /*6890*/  HMMA.16816.F32 R92, R4.reuse, R26, R180 ;  /* 0x0000001a045c723c */ /* 0x040ff000000018b4 */
[C---:B------:R-:W-:Y:S08]  /*68a0*/  HMMA.16816.F32 R116, R4.reuse, R34, R176 ;  /* 0x000000220474723c */ /* 0x040ff000000018b0 */
[C---:B------:R-:W-:Y:S08]  /*68b0*/  HMMA.16816.F32 R168, R4.reuse, R42, R168 ;  /* 0x0000002a04a8723c */ /* 0x040ff000000018a8 */
[C---:B------:R-:W-:Y:S08]  /*68c0*/  HMMA.16816.F32 R188, R4.reuse, R50, R164 ;  /* 0x0000003204bc723c */ /* 0x040ff000000018a4 */
[----:B------:R-:W-:Y:S07]  /*68d0*/  HMMA.16816.F32 R196, R4, R58, R160 ;  /* 0x0000003a04c4723c */ /* 0x000fee00000018a0 */
        /* <DEDUP_REMOVED lines=9> */
[----:B------:R-:W-:Y:S02]  /*6970*/  IMAD.WIDE.U32 R6, R3, -0x2daee0ad, RZ ;  /* 0xd2511f5303067825 */ /* 0x000fe400078e00ff */
[----:B------:R1:W-:Y:S02]  /*6980*/  MUFU.EX2 R204, R5 ;  /* 0x0000000500cc7308 */ /* 0x0003e40000000800 */
[----:B------:R-:W-:Y:S01]  /*6990*/  IMAD.WIDE.U32 R44, R0, -0x2daee0ad, RZ ;  /* 0xd2511f53002c7825 */ /* 0x000fe200078e00ff */
[----:B------:R-:W-:-:S03]  /*69a0*/  LOP3.LUT R7, R7, UR9, R4, 0x96, !PT ;  /* 0x0000000907077c12 */ /* 0x000fc6000f8e9604 */
[----:B------:R-:W-:Y:S01]  /*69b0*/  FFMA.FTZ R3, R236, c[0x0][0x23c], -R18 ;  /* 0x00008f00ec037a23 */ /* 0x000fe20000010812 */
[----:B------:R-:W-:Y:S01]  /*69c0*/  LOP3.LUT R0, R45, UR5, R6, 0x96, !PT ;  /* 0x000000052d007c12 */ /* 0x000fe2000f8e9606 */
[----:B------:R-:W-:Y:S02]  /*69d0*/  FFMA.FTZ R6, R229, c[0x0][0x23c], -R18 ;  /* 0x00008f00e5067a23 */ /* 0x000fe40000010812 */
[----:B------:R2:W-:Y:S01]  /*69e0*/  MUFU.EX2 R138, R3 ;  /* 0x00000003008a7308 */ /* 0x0005e20000000800 */
[----:B------:R-:W-:-:S04]  /*69f0*/  IMAD.WIDE.U32 R22, R7, -0x326172a9, RZ ;  /* 0xcd9e8d5707167825 */ /* 0x000fc800078e00ff */
[----:B------:R-:W-:Y:S02]  /*6a00*/  IMAD.MOV.U32 R239, RZ, RZ, R114 ;  /* 0x000000ffffef7224 */ /* 0x000fe400078e0072 */
[----:B-1----:R-:W-:Y:S01]  /*6a10*/  IMAD.WIDE.U32 R4, R0, -0x326172a9, RZ ;  /* 0xcd9e8d5700047825 */ /* 0x002fe200078e00ff */
[----:B------:R1:W-:Y:S03]  /*6a20*/  MUFU.EX2 R137, R6 ;  /* 0x0000000600897308 */ /* 0x0003e60000000800 */
[----:B------:R-:W-:Y:S01]  /*6a30*/  IMAD.MOV.U32 R114, RZ, RZ, R53 ;  /* 0x000000ffff727224 */ /* 0x000fe200078e0035 */
[----:B------:R-:W-:Y:S01]  /*6a40*/  LOP3.LUT R0, R4, 0xffff, RZ, 0xc0, !PT ;  /* 0x0000ffff04007812 */ /* 0x000fe200078ec0ff */
[----:B------:R-:W-:Y:S01]  /*6a50*/  IMAD.MOV.U32 R236, RZ, RZ, R13 ;  /* 0x000000ffffec7224 */ /* 0x000fe200078e000d */
[----:B------:R-:W-:Y:S01]  /*6a60*/  SHF.R.U32.HI R7, RZ, 0x18, R4 ;  /* 0x00000018ff077819 */ /* 0x000fe20000011604 */
[----:B------:R-:W-:-:S02]  /*6a70*/  IMAD.MOV.U32 R229, RZ, RZ, R80 ;  /* 0x000000ffffe57224 */ /* 0x000fc400078e0050 */
[----:B--2---:R-:W-:Y:S02]  /*6a80*/  FFMA.FTZ R3, R234, c[0x0][0x23c], -R18 ;  /* 0x00008f00ea037a23 */ /* 0x004fe40000010812 */
[----:B------:R-:W-:Y:S02]  /*6a90*/  IMAD.MOV.U32 R234, RZ, RZ, R11 ;  /* 0x000000ffffea7224 */ /* 0x000fe400078e000b */
[----:B------:R2:W3:Y:S01]  /*6aa0*/  MUFU.EX2 R139, R3 ;  /* 0x00000003008b7308 */ /* 0x0004e20000000800 */
[----:B-1----:R-:W-:Y:S02]  /*6ab0*/  FFMA.FTZ R6, R232, c[0x0][0x23c], -R17 ;  /* 0x00008f00e8067a23 */ /* 0x002fe40000010811 */
[----:B------:R-:W-:-:S05]  /*6ac0*/  IMAD.MOV.U32 R232, RZ, RZ, R81 ;  /* 0x000000ffffe87224 */ /* 0x000fca00078e0051 */
[----:B------:R1:W-:Y:S01]  /*6ad0*/  MUFU.EX2 R133, R6 ;  /* 0x0000000600857308 */ /* 0x0003e20000000800 */
[----:B--2---:R-:W-:Y:S02]  /*6ae0*/  SHF.R.U32.HI R3, RZ, 0x8, R0 ;  /* 0x00000008ff037819 */ /* 0x004fe40000011600 */
[----:B------:R-:W-:-:S04]  /*6af0*/  LOP3.LUT R0, R4, 0xff, RZ, 0xc0, !PT ;  /* 0x000000ff04007812 */ /* 0x000fc800078ec0ff */
[----:B------:R-:W-:Y:S02]  /*6b00*/  PRMT R10, R0, 0x5410, R3 ;  /* 0x00005410000a7816 */ /* 0x000fe40000000003 */
[----:B------:R-:W-:Y:S01]  /*6b10*/  SHF.R.U32.HI R3, RZ, 0x10, R4 ;  /* 0x00000010ff037819 */ /* 0x000fe20000011604 */
[----:B------:R-:W-:Y:S01]  /*6b20*/  FFMA.FTZ R4, R228, c[0x0][0x23c], -R17 ;  /* 0x00008f00e4047a23 */ /* 0x000fe20000010811 */
[----:B------:R-:W-:Y:S01]  /*6b30*/  LOP3.LUT R0, R5, UR18, R22, 0x96, !PT ;  /* 0x0000001205007c12 */ /* 0x000fe2000f8e9616 */
[----:B------:R-:W-:Y:S01]  /*6b40*/  IMAD.MOV.U32 R228, RZ, RZ, R82 ;  /* 0x000000ffffe47224 */ /* 0x000fe200078e0052 */
[----:B------:R-:W-:Y:S01]  /*6b50*/  LOP3.LUT R3, R3, 0xff, RZ, 0xc0, !PT ;  /* 0x000000ff03037812 */ /* 0x000fe200078ec0ff */
[----:B------:R2:W4:Y:S01]  /*6b60*/  MUFU.EX2 R132, R4 ;  /* 0x0000000400847308 */ /* 0x0005220000000800 */
[----:B-1----:R-:W-:Y:S02]  /*6b70*/  SHF.R.U32.HI R6, RZ, 0x18, R0 ;  /* 0x00000018ff067819 */ /* 0x002fe40000011600 */
[----:B------:R-:W-:-:S02]  /*6b80*/  PRMT R9, R3, 0x5410, R7 ;  /* 0x0000541003097816 */ /* 0x000fc40000000007 */
[C---:B------:R-:W-:Y:S02]  /*6b90*/  LOP3.LUT R3, R0.reuse, 0xffff, RZ, 0xc0, !PT ;  /* 0x0000ffff00037812 */ /* 0x040fe400078ec0ff */
[----:B------:R-:W-:Y:S02]  /*6ba0*/  LOP3.LUT R7, R0, 0xff, RZ, 0xc0, !PT ;  /* 0x000000ff00077812 */ /* 0x000fe400078ec0ff */
[----:B------:R-:W-:Y:S01]  /*6bb0*/  SHF.R.U32.HI R5, RZ, 0x8, R3 ;  /* 0x00000008ff057819 */ /* 0x000fe20000011603 */
[----:B------:R-:W-:Y:S02]  /*6bc0*/  FFMA.FTZ R3, R242, c[0x0][0x23c], -R17 ;  /* 0x00008f00f2037a23 */ /* 0x000fe40000010811 */
[----:B------:R-:W-:Y:S01]  /*6bd0*/  IMAD.MOV.U32 R242, RZ, RZ, R83 ;  /* 0x000000fffff27224 */ /* 0x000fe200078e0053 */
[----:B------:R-:W-:Y:S01]  /*6be0*/  PRMT R8, R7, 0x5410, R5 ;  /* 0x0000541007087816 */ /* 0x000fe20000000005 */
[----:B------:R3:W-:Y:S01]  /*6bf0*/  MUFU.EX2 R63, R3 ;  /* 0x00000003003f7308 */ /* 0x0007e20000000800 */
[----:B------:R-:W1:Y:S01]  /*6c00*/  LDSM.16.MT88.4 R80, [R214+0x9c00] ;  /* 0x009c0000d650783b */ /* 0x000e620000004200 */
[----:B--2---:R-:W-:-:S04]  /*6c10*/  SHF.R.U32.HI R4, RZ, 0x10, R0 ;  /* 0x00000010ff047819 */ /* 0x004fc80000011600 */
[----:B------:R-:W-:Y:S01]  /*6c20*/  LOP3.LUT R0, R4, 0xff, RZ, 0xc0, !PT ;  /* 0x000000ff04007812 */ /* 0x000fe200078ec0ff */
[----:B------:R-:W-:Y:S02]  /*6c30*/  FFMA.FTZ R4, R241, c[0x0][0x23c], -R17 ;  /* 0x00008f00f1047a23 */ /* 0x000fe40000010811 */
[----:B------:R-:W-:Y:S01]  /*6c40*/  IMAD.MOV.U32 R241, RZ, RZ, R14 ;  /* 0x000000fffff17224 */ /* 0x000fe200078e000e */
[----:B------:R-:W-:Y:S01]  /*6c50*/  PRMT R5, R0, 0x5410, R6 ;  /* 0x0000541000057816 */ /* 0x000fe20000000006 */
[----:B------:R-:W-:Y:S01]  /*6c60*/  HSET2.LE.AND R0, R10, R251, PT ;  /* 0x000000fb0a007233 */ /* 0x000fe20003803000 */
[----:B------:R2:W2:Y:S01]  /*6c70*/  MUFU.EX2 R62, R4 ;  /* 0x00000004003e7308 */ /* 0x0004a20000000800 */
[----:B------:R-:W-:Y:S02]  /*6c80*/  FFMA.FTZ R10, R237, c[0x0][0x23c], -R19 ;  /* 0x00008f00ed0a7a23 */ /* 0x000fe40000010813 */
[----:B------:R-:W-:Y:S01]  /*6c90*/  IMAD.MOV.U32 R237, RZ, RZ, R15 ;  /* 0x000000ffffed7224 */ /* 0x000fe200078e000f */
[----:B---3--:R-:W-:-:S04]  /*6ca0*/  F2FP.PACK_AB R3, R137, R139 ;  /* 0x0000008b8903723e */ /* 0x008fc800000000ff */
[----:B------:R-:W-:Y:S01]  /*6cb0*/  LOP3.LUT R6, R0, R3, RZ, 0xc0, !PT ;  /* 0x0000000300067212 */ /* 0x000fe200078ec0ff */
[----:B------:R-:W-:Y:S01]  /*6cc0*/  HSET2.LE.AND R0, R9, R251, PT ;  /* 0x000000fb09007233 */ /* 0x000fe20003803000 */
[----:B----4-:R-:W-:-:S04]  /*6cd0*/  F2FP.PACK_AB R3, R132, R133 ;  /* 0x000000858403723e */ /* 0x010fc800000000ff */
[----:B------:R-:W-:Y:S01]  /*6ce0*/  LOP3.LUT R7, R0, R3, RZ, 0xc0, !PT ;  /* 0x0000000300077212 */ /* 0x000fe200078ec0ff */
[----:B------:R-:W-:Y:S01]  /*6cf0*/  HSET2.LE.AND R0, R8, R251, PT ;  /* 0x000000fb08007233 */ /* 0x000fe20003803000 */
[----:B------:R-:W-:-:S04]  /*6d00*/  F2FP.PACK_AB R3, R138, R204 ;  /* 0x000000cc8a03723e */ /* 0x000fc800000000ff */
[----:B--2---:R-:W-:Y:S01]  /*6d10*/  LOP3.LUT R4, R0, R3, RZ, 0xc0, !PT ;  /* 0x0000000300047212 */ /* 0x004fe200078ec0ff */
[----:B------:R-:W-:Y:S01]  /*6d20*/  HSET2.LE.AND R0, R5, R251, PT ;  /* 0x000000fb05007233 */ /* 0x000fe20003803000 */
[----:B------:R-:W-:-:S04]  /*6d30*/  F2FP.PACK_AB R3, R62, R63 ;  /* 0x0000003f3e03723e */ /* 0x000fc800000000ff */
[----:B------:R-:W-:Y:S01]  /*6d40*/  LOP3.LUT R5, R0, R3, RZ, 0xc0, !PT ;  /* 0x0000000300057212 */ /* 0x000fe200078ec0ff */
[--C-:B------:R-:W-:Y:S02]  /*6d50*/  FFMA.FTZ R0, R233, c[0x0][0x23c], -R20.reuse ;  /* 0x00008f00e9007a23 */ /* 0x100fe40000010814 */
[----:B------:R-:W-:Y:S02]  /*6d60*/  FFMA.FTZ R3, R227, c[0x0][0x23c], -R20 ;  /* 0x00008f00e3037a23 */ /* 0x000fe40000010814 */
[----:B------:R2:W-:Y:S01]  /*6d70*/  MUFU.EX2 R61, R0 ;  /* 0x00000000003d7308 */ /* 0x0005e20000000800 */
[----:B------:R-:W-:Y:S01]  /*6d80*/  IMAD.MOV.U32 R233, RZ, RZ, R12 ;  /* 0x000000ffffe97224 */ /* 0x000fe200078e000c */
[----:B------:R-:W-:Y:S01]  /*6d90*/  HMMA.16816.F32 R64, R4, R34, R64 ;  /* 0x000000220440723c */ /* 0x000fe20000001840 */
[----:B------:R-:W-:-:S05]  /*6da0*/  IMAD.MOV.U32 R227, RZ, RZ, R111 ;  /* 0x000000ffffe37224 */ /* 0x000fca00078e006f */
[----:B------:R-:W-:Y:S02]  /*6db0*/  MUFU.EX2 R46, R3 ;  /* 0x00000003002e7308 */ /* 0x000fe40000000800 */
[----:B------:R-:W-:Y:S01]  /*6dc0*/  HMMA.16816.F32 R172, R4, R32, R172 ;  /* 0x0000002004ac723c */ /* 0x000fe200000018ac */
[----:B--2---:R-:W-:-:S05]  /*6dd0*/  FFMA.FTZ R0, R231, c[0x0][0x23c], -R20 ;  /* 0x00008f00e7007a23 */ /* 0x004fca0000010814 */
[----:B------:R-:W-:Y:S02]  /*6de0*/  MUFU.EX2 R35, R10 ;  /* 0x0000000a00237308 */ /* 0x000fe40000000800 */
[----:B------:R-:W-:Y:S01]  /*6df0*/  HMMA.16816.F32 R140, R4, R28, R104 ;  /* 0x0000001c048c723c */ /* 0x000fe20000001868 */
[----:B------:R-:W-:-:S05]  /*6e00*/  IMAD.MOV.U32 R231, RZ, RZ, R114 ;  /* 0x000000ffffe77224 */ /* 0x000fca00078e0072 */
[----:B------:R2:W3:Y:S02]  /*6e10*/  MUFU.EX2 R55, R0 ;  /* 0x0000000000377308 */ /* 0x0004e40000000800 */
[C---:B------:R-:W-:Y:S01]  /*6e20*/  HMMA.16816.F32 R180, R4.reuse, R30, R120 ;  /* 0x0000001e04b4723c */ /* 0x040fe20000001878 */
[----:B------:R-:W-:Y:S07]  /*6e30*/  LDSM.16.MT88.4 R120, [R212+0xbc00] ;  /* 0x00bc0000d478783b */ /* 0x000fee0000004200 */
[----:B------:R-:W-:Y:S01]  /*6e40*/  HMMA.16816.F32 R28, R4, R26, R128 ;  /* 0x0000001a041c723c */ /* 0x000fe20000001880 */
[----:B--2---:R-:W-:-:S07]  /*6e50*/  FFMA.FTZ R0, R230, c[0x0][0x23c], -R20 ;  /* 0x00008f00e6007a23 */ /* 0x004fce0000010814 */
[C---:B------:R-:W-:Y:S01]  /*6e60*/  HMMA.16816.F32 R164, R4.reuse, R56, R192 ;  /* 0x0000003804a4723c */ /* 0x040fe200000018c0 */
[----:B------:R-:W-:Y:S01]  /*6e70*/  IMAD.MOV.U32 R230, RZ, RZ, R110 ;  /* 0x000000ffffe67224 */ /* 0x000fe200078e006e */
[----:B------:R2:W-:Y:S05]  /*6e80*/  MUFU.EX2 R53, R0 ;  /* 0x0000000000357308 */ /* 0x0005ea0000000800 */
[----:B------:R-:W-:Y:S01]  /*6e90*/  IMAD.MOV.U32 R194, RZ, RZ, R252 ;  /* 0x000000ffffc27224 */ /* 0x000fe200078e00fc */
[C---:B------:R-:W-:Y:S01]  /*6ea0*/  HMMA.16816.F32 R176, R4.reuse, R24, R96 ;  /* 0x0000001804b0723c */ /* 0x040fe20000001860 */
[----:B------:R-:W-:Y:S01]  /*6eb0*/  IMAD.MOV.U32 R195, RZ, RZ, R21 ;  /* 0x000000ffffc37224 */ /* 0x000fe200078e0015 */
[----:B------:R-:W-:Y:S06]  /*6ec0*/  LDSM.16.MT88.4 R96, [R212+0xac00] ;  /* 0x00ac0000d460783b */ /* 0x000fec0000004200 */
[----:B------:R-:W-:Y:S01]  /*6ed0*/  HMMA.16816.F32 R24, R4, R40, R152 ;  /* 0x000000280418723c */ /* 0x000fe20000001898 */
[----:B------:R-:W-:Y:S01]  /*6ee0*/  LDSM.16.MT88.4 R152, [R212+0x9c00] ;  /* 0x009c0000d498783b */ /* 0x000fe20000004200 */
[----:B--2---:R-:W-:Y:S01]  /*6ef0*/  LOP3.LUT R0, R47, UR8, R54, 0x96, !PT ;  /* 0x000000082f007c12 */ /* 0x004fe2000f8e9636 */
[----:B------:R-:W-:-:S02]  /*6f00*/  IMAD.MOV.U32 R47, RZ, RZ, R112 ;  /* 0x000000ffff2f7224 */ /* 0x000fc400078e0070 */
[----:B------:R-:W-:Y:S02]  /*6f10*/  IMAD.MOV.U32 R54, RZ, RZ, R72 ;  /* 0x000000ffff367224 */ /* 0x000fe400078e0048 */
[----:B------:R-:W-:Y:S01]  /*6f20*/  IMAD.WIDE.U32 R8, R0, -0x2daee0ad, RZ ;  /* 0xd2511f5300087825 */ /* 0x000fe200078e00ff */
[C---:B------:R-:W-:Y:S03]  /*6f30*/  HMMA.16816.F32 R40, R4.reuse, R42, R68 ;  /* 0x0000002a0428723c */ /* 0x040fe60000001844 */
[----:B------:R-:W-:Y:S01]  /*6f40*/  FFMA.FTZ R0, R240, c[0x0][0x23c], -R19 ;  /* 0x00008f00f0007a23 */ /* 0x000fe20000010813 */
[C---:B------:R-:W-:Y:S01]  /*6f50*/  LOP3.LUT R11, R8.reuse, 0xffff, RZ, 0xc0, !PT ;  /* 0x0000ffff080b7812 */ /* 0x040fe200078ec0ff */
[----:B------:R-:W-:Y:S01]  /*6f60*/  IMAD.MOV.U32 R240, RZ, RZ, R113 ;  /* 0x000000fffff07224 */ /* 0x000fe200078e0071 */
[----:B------:R-:W-:Y:S01]  /*6f70*/  LOP3.LUT R15, R8, 0xff, RZ, 0xc0, !PT ;  /* 0x000000ff080f7812 */ /* 0x000fe200078ec0ff */
[----:B------:R2:W4:Y:S01]  /*6f80*/  MUFU.EX2 R45, R0 ;  /* 0x00000000002d7308 */ /* 0x0005220000000800 */
[--C-:B------:R-:W-:Y:S01]  /*6f90*/  SHF.R.U32.HI R12, RZ, 0x10, R8.reuse ;  /* 0x00000010ff0c7819 */ /* 0x100fe20000011608 */
[----:B------:R-:W-:Y:S01]  /*6fa0*/  HMMA.16816.F32 R112, R4, R48, R156 ;  /* 0x000000300470723c */ /* 0x000fe2000000189c */
[----:B------:R-:W-:-:S02]  /*6fb0*/  SHF.R.U32.HI R14, RZ, 0x18, R8 ;  /* 0x00000018ff0e7819 */ /* 0x000fc40000011608 */
[----:B------:R-:W-:-:S05]  /*6fc0*/  SHF.R.U32.HI R11, RZ, 0x8, R11 ;  /* 0x00000008ff0b7819 */ /* 0x000fca000001160b */
[----:B------:R-:W-:Y:S01]  /*6fd0*/  HMMA.16816.F32 R48, R4, R50, R76 ;  /* 0x000000320430723c */ /* 0x000fe2000000184c */
[----:B--2---:R-:W-:Y:S01]  /*6fe0*/  LOP3.LUT R0, R9, UR17, R52, 0x96, !PT ;  /* 0x0000001109007c12 */ /* 0x004fe2000f8e9634 */
[----:B------:R-:W-:-:S06]  /*6ff0*/  FFMA.FTZ R9, R238, c[0x0][0x23c], -R19 ;  /* 0x00008f00ee097a23 */ /* 0x000fcc0000010813 */
[----:B------:R-:W-:Y:S01]  /*7000*/  HMMA.16816.F32 R56, R4, R58, R88 ;  /* 0x0000003a0438723c */ /* 0x000fe20000001858 */
[----:B------:R-:W-:Y:S01]  /*7010*/  IMAD.MOV.U32 R238, RZ, RZ, R109 ;  /* 0x000000ffffee7224 */ /* 0x000fe200078e006d */
[C---:B------:R-:W-:Y:S01]  /*7020*/  LOP3.LUT R3, R0.reuse, 0xffff, RZ, 0xc0, !PT ;  /* 0x0000ffff00037812 */ /* 0x040fe200078ec0ff */
[----:B------:R2:W-:Y:S01]  /*7030*/  MUFU.EX2 R34, R9 ;  /* 0x0000000900227308 */ /* 0x0005e20000000800 */
[----:B------:R-:W-:Y:S01]  /*7040*/  LOP3.LUT R10, R0, 0xff, RZ, 0xc0, !PT ;  /* 0x000000ff000a7812 */ /* 0x000fe200078ec0ff */
[----:B------:R-:W-:Y:S01]  /*7050*/  IMAD.MOV.U32 R52, RZ, RZ, R223 ;  /* 0x000000ffff347224 */ /* 0x000fe200078e00df */
[----:B------:R-:W-:Y:S01]  /*7060*/  SHF.R.U32.HI R3, RZ, 0x8, R3 ;  /* 0x00000008ff037819 */ /* 0x000fe20000011603 */
[----:B------:R-:W-:Y:S01]  /*7070*/  IMAD.MOV.U32 R223, RZ, RZ, R16 ;  /* 0x000000ffffdf7224 */ /* 0x000fe200078e0010 */
[----:B------:R-:W-:Y:S01]  /*7080*/  SHF.R.U32.HI R8, RZ, 0x10, R0 ;  /* 0x00000010ff087819 */ /* 0x000fe20000011600 */
[----:B------:R-:W-:Y:S01]  /*7090*/  FFMA.FTZ R7, R250, c[0x0][0x23c], -R17 ;  /* 0x00008f00fa077a23 */ /* 0x000fe20000010811 */
[----:B------:R-:W-:-:S02]  /*70a0*/  PRMT R3, R10, 0x5410, R3 ;  /* 0x000054100a037816 */ /* 0x000fc40000000003 */
[----:B------:R-:W-:Y:S02]  /*70b0*/  SHF.R.U32.HI R13, RZ, 0x18, R0 ;  /* 0x00000018ff0d7819 */ /* 0x000fe40000011600 */
[----:B------:R-:W-:Y:S01]  /*70c0*/  LOP3.LUT R10, R12, 0xff, RZ, 0xc0, !PT ;  /* 0x000000ff0c0a7812 */ /* 0x000fe200078ec0ff */
[--C-:B------:R-:W-:Y:S01]  /*70d0*/  HSET2.LE.AND R0, R3, R251.reuse, PT ;  /* 0x000000fb03007233 */ /* 0x100fe20003803000 */
[----:B---3--:R-:W-:Y:S02]  /*70e0*/  F2FP.PACK_AB R3, R55, R61 ;  /* 0x0000003d3703723e */ /* 0x008fe400000000ff */
[----:B------:R-:W-:Y:S01]  /*70f0*/  PRMT R10, R10, 0x5410, R14 ;  /* 0x000054100a0a7816 */ /* 0x000fe2000000000e */
[----:B--2---:R-:W-:Y:S01]  /*7100*/  FFMA.FTZ R9, R235, c[0x0][0x23c], -R19 ;  /* 0x00008f00eb097a23 */ /* 0x004fe20000010813 */
[----:B------:R-:W-:Y:S01]  /*7110*/  LOP3.LUT R128, R0, R3, RZ, 0xc0, !PT ;  /* 0x0000000300807212 */ /* 0x000fe200078ec0ff */
[----:B------:R-:W-:Y:S01]  /*7120*/  IMAD.MOV.U32 R235, RZ, RZ, R108 ;  /* 0x000000ffffeb7224 */ /* 0x000fe200078e006c */
[----:B----4-:R-:W-:Y:S01]  /*7130*/  F2FP.PACK_AB R3, R35, R45 ;  /* 0x0000002d2303723e */ /* 0x010fe200000000ff */
[----:B------:R2:W3:Y:S01]  /*7140*/  MUFU.EX2 R33, R9 ;  /* 0x0000000900217308 */ /* 0x0004e20000000800 */
[----:B------:R-:W4:Y:S01]  /*7150*/  LDSM.16.MT88.4 R108, [R214+0xac00] ;  /* 0x00ac0000d66c783b */ /* 0x000f220000004200 */
[----:B------:R-:W-:Y:S01]  /*7160*/  HSET2.LE.AND R10, R10, R251, PT ;  /* 0x000000fb0a0a7233 */ /* 0x000fe20003803000 */
[----:B--2---:R-:W-:-:S02]  /*7170*/  LOP3.LUT R9, R8, 0xff, RZ, 0xc0, !PT ;  /* 0x000000ff08097812 */ /* 0x004fc400078ec0ff */
[----:B------:R-:W-:Y:S02]  /*7180*/  PRMT R8, R15, 0x5410, R11 ;  /* 0x000054100f087816 */ /* 0x000fe4000000000b */
[----:B------:R-:W-:Y:S02]  /*7190*/  PRMT R9, R9, 0x5410, R13 ;  /* 0x0000541009097816 */ /* 0x000fe4000000000d */
[----:B---3--:R-:W-:Y:S01]  /*71a0*/  F2FP.PACK_AB R11, R33, R34 ;  /* 0x00000022210b723e */ /* 0x008fe200000000ff */
[--C-:B------:R-:W-:Y:S01]  /*71b0*/  HSET2.LE.AND R8, R8, R251.reuse, PT ;  /* 0x000000fb08087233 */ /* 0x100fe20003803000 */
[----:B------:R-:W-:Y:S01]  /*71c0*/  MUFU.EX2 R13, R7 ;  /* 0x00000007000d7308 */ /* 0x000fe20000000800 */
[----:B------:R-:W-:Y:S01]  /*71d0*/  HSET2.LE.AND R0, R9, R251, PT ;  /* 0x000000fb09007233 */ /* 0x000fe20003803000 */
[----:B------:R-:W-:Y:S02]  /*71e0*/  F2FP.PACK_AB R9, R46, R53 ;  /* 0x000000352e09723e */ /* 0x000fe400000000ff */
[----:B------:R-:W-:-:S02]  /*71f0*/  LOP3.LUT R131, R10, R11, RZ, 0xc0, !PT ;  /* 0x0000000b0a837212 */ /* 0x000fc400078ec0ff */
[----:B------:R-:W-:Y:S01]  /*7200*/  LOP3.LUT R129, R0, R3, RZ, 0xc0, !PT ;  /* 0x0000000300817212 */ /* 0x000fe200078ec0ff */
[--C-:B------:R-:W-:Y:S01]  /*7210*/  FFMA.FTZ R0, R247, c[0x0][0x23c], -R18.reuse ;  /* 0x00008f00f7007a23 */ /* 0x100fe20000010812 */
[----:B------:R-:W-:Y:S01]  /*7220*/  LOP3.LUT R130, R8, R9, RZ, 0xc0, !PT ;  /* 0x0000000908827212 */ /* 0x000fe200078ec0ff */
[----:B------:R-:W-:Y:S02]  /*7230*/  FFMA.FTZ R3, R249, c[0x0][0x23c], -R17 ;  /* 0x00008f00f9037a23 */ /* 0x000fe40000010811 */
[----:B------:R2:W-:Y:S04]  /*7240*/  MUFU.EX2 R32, R0 ;  /* 0x0000000000207308 */ /* 0x0005e80000000800 */
[C---:B-1----:R-:W-:Y:S04]  /*7250*/  HMMA.16816.F32 R76, R128.reuse, R82, R92 ;  /* 0x00000052804c723c */ /* 0x042fe8000000185c */
[----:B------:R1:W-:Y:S04]  /*7260*/  MUFU.EX2 R15, R3 ;  /* 0x00000003000f7308 */ /* 0x0003e80000000800 */
[----:B----4-:R-:W-:Y:S01]  /*7270*/  HMMA.16816.F32 R156, R128, R110, R168 ;  /* 0x0000006e809c723c */ /* 0x010fe200000018a8 */
[----:B--2---:R-:W-:-:S04]  /*7280*/  FFMA.FTZ R0, R244, c[0x0][0x23c], -R18 ;  /* 0x00008f00f4007a23 */ /* 0x004fc80000010812 */
[----:B------:R2:W3:Y:S03]  /*7290*/  MUFU.EX2 R19, R0 ;  /* 0x0000000000137308 */ /* 0x0004e60000000800 */
[----:B------:R-:W-:Y:S01]  /*72a0*/  HMMA.16816.F32 R72, R128, R80, R84 ;  /* 0x000000508048723c */ /* 0x000fe20000001854 */
[----:B-1----:R-:W-:-:S04]  /*72b0*/  FFMA.FTZ R3, R248, c[0x0][0x23c], -R17 ;  /* 0x00008f00f8037a23 */ /* 0x002fc80000010811 */
[----:B------:R-:W-:Y:S03]  /*72c0*/  MUFU.EX2 R14, R3 ;  /* 0x00000003000e7308 */ /* 0x000fe60000000800 */
[----:B------:R-:W-:Y:S01]  /*72d0*/  HMMA.16816.F32 R88, R128, R96, R100 ;  /* 0x000000608058723c */ /* 0x000fe20000001864 */
[----:B--2---:R-:W-:Y:S01]  /*72e0*/  FFMA.FTZ R0, R245, c[0x0][0x23c], -R18 ;  /* 0x00008f00f5007a23 */ /* 0x004fe20000010812 */
[----:B---3--:R-:W-:-:S06]  /*72f0*/  F2FP.PACK_AB R7, R19, R32 ;  /* 0x000000201307723e */ /* 0x008fcc00000000ff */
        /* <DEDUP_REMOVED lines=8> */
[----:B-1----:R-:W-:-:S02]  /*7380*/  LOP3.LUT R0, R23, UR8, R60, 0x96, !PT ;  /* 0x0000000817007c12 */ /* 0x002fc4000f8e963c */
[----:B------:R-:W1:Y:S05]  /*7390*/  LDSM.16.MT88.4 R20, [R214+0xbc00] ;  /* 0x00bc0000d614783b */ /* 0x000e6a0000004200 */
[----:B------:R-:W-:Y:S01]  /*73a0*/  HMMA.16816.F32 R116, R128, R122, R188 ;  /* 0x0000007a8074723c */ /* 0x000fe200000018bc */
[----:B------:R-:W-:-:S05]  /*73b0*/  IMAD.WIDE.U32 R4, R0, -0x2daee0ad, RZ ;  /* 0xd2511f5300047825 */ /* 0x000fca00078e00ff */
[----:B------:R-:W-:Y:S02]  /*73c0*/  SHF.R.U32.HI R3, RZ, 0x10, R4 ;  /* 0x00000010ff037819 */ /* 0x000fe40000011604 */
[----:B------:R-:W-:Y:S02]  /*73d0*/  LOP3.LUT R0, R5, UR17, R44, 0x96, !PT ;  /* 0x0000001105007c12 */ /* 0x000fe4000f8e962c */
[----:B------:R-:W-:Y:S01]  /*73e0*/  LOP3.LUT R6, R4, 0xffff, RZ, 0xc0, !PT ;  /* 0x0000ffff04067812 */ /* 0x000fe200078ec0ff */
[----:B------:R-:W-:Y:S01]  /*73f0*/  FFMA.FTZ R5, R246, c[0x0][0x23c], -R17 ;  /* 0x00008f00f6057a23 */ /* 0x000fe20000010811 */
[----:B------:R-:W-:Y:S02]  /*7400*/  LOP3.LUT R8, R3, 0xff, RZ, 0xc0, !PT ;  /* 0x000000ff03087812 */ /* 0x000fe400078ec0ff */
[----:B------:R-:W-:Y:S01]  /*7410*/  LOP3.LUT R9, R4, 0xff, RZ, 0xc0, !PT ;  /* 0x000000ff04097812 */ /* 0x000fe200078ec0ff */
[----:B------:R3:W4:Y:S01]  /*7420*/  MUFU.EX2 R245, R5 ;  /* 0x0000000500f57308 */ /* 0x0007220000000800 */
[----:B------:R-:W-:-:S02]  /*7430*/  SHF.R.U32.HI R12, RZ, 0x18, R4 ;  /* 0x00000018ff0c7819 */ /* 0x000fc40000011604 */
[C---:B------:R-:W-:Y:S02]  /*7440*/  LOP3.LUT R3, R0.reuse, 0xffff, RZ, 0xc0, !PT ;  /* 0x0000ffff00037812 */ /* 0x040fe400078ec0ff */
[----:B------:R-:W-:Y:S02]  /*7450*/  SHF.R.U32.HI R6, RZ, 0x8, R6 ;  /* 0x00000008ff067819 */ /* 0x000fe40000011606 */
[--C-:B------:R-:W-:Y:S02]  /*7460*/  SHF.R.U32.HI R4, RZ, 0x10, R0.reuse ;  /* 0x00000010ff047819 */ /* 0x100fe40000011600 */
[----:B------:R-:W-:Y:S02]  /*7470*/  LOP3.LUT R11, R0, 0xff, RZ, 0xc0, !PT ;  /* 0x000000ff000b7812 */ /* 0x000fe400078ec0ff */
[----:B------:R-:W-:Y:S02]  /*7480*/  SHF.R.U32.HI R10, RZ, 0x18, R0 ;  /* 0x00000018ff0a7819 */ /* 0x000fe40000011600 */
[----:B------:R-:W-:-:S02]  /*7490*/  LOP3.LUT R4, R4, 0xff, RZ, 0xc0, !PT ;  /* 0x000000ff04047812 */ /* 0x000fc400078ec0ff */
[----:B------:R-:W-:Y:S02]  /*74a0*/  PRMT R0, R9, 0x5410, R6 ;  /* 0x0000541009007816 */ /* 0x000fe40000000006 */
[----:B---3--:R-:W-:Y:S02]  /*74b0*/  SHF.R.U32.HI R5, RZ, 0x8, R3 ;  /* 0x00000008ff057819 */ /* 0x008fe40000011603 */
[----:B------:R-:W-:Y:S01]  /*74c0*/  PRMT R3, R8, 0x5410, R12 ;  /* 0x0000541008037816 */ /* 0x000fe2000000000c */
[--C-:B------:R-:W-:Y:S01]  /*74d0*/  HSET2.LE.AND R0, R0, R251.reuse, PT ;  /* 0x000000fb00007233 */ /* 0x100fe20003803000 */
[----:B------:R-:W-:Y:S02]  /*74e0*/  PRMT R6, R11, 0x5410, R5 ;  /* 0x000054100b067816 */ /* 0x000fe40000000005 */
[----:B------:R-:W-:Y:S01]  /*74f0*/  PRMT R5, R4, 0x5410, R10 ;  /* 0x0000541004057816 */ /* 0x000fe2000000000a */
[--C-:B------:R-:W-:Y:S01]  /*7500*/  HSET2.LE.AND R4, R3, R251.reuse, PT ;  /* 0x000000fb03047233 */ /* 0x100fe20003803000 */
[----:B--2---:R-:W-:Y:S01]  /*7510*/  F2FP.PACK_AB R3, R252, R16 ;  /* 0x00000010fc03723e */ /* 0x004fe200000000ff */
[--C-:B------:R-:W-:Y:S01]  /*7520*/  HSET2.LE.AND R6, R6, R251.reuse, PT ;  /* 0x000000fb06067233 */ /* 0x100fe20003803000 */
[----:B-1----:R-:W-:Y:S01]  /*7530*/  HMMA.16816.F32 R124, R128, R20, R200 ;  /* 0x00000014807c723c */ /* 0x002fe200000018c8 */
[----:B------:R-:W-:Y:S01]  /*7540*/  HSET2.LE.AND R8, R5, R251, PT ;  /* 0x000000fb05087233 */ /* 0x000fe20003803000 */
[----:B------:R-:W-:-:S02]  /*7550*/  LOP3.LUT R170, R0, R3, RZ, 0xc0, !PT ;  /* 0x0000000300aa7212 */ /* 0x000fc400078ec0ff */
[----:B------:R-:W-:Y:S02]  /*7560*/  F2FP.PACK_AB R0, R13, R15 ;  /* 0x0000000f0d00723e */ /* 0x000fe400000000ff */
[----:B----4-:R-:W-:Y:S02]  /*7570*/  F2FP.PACK_AB R5, R245, R14 ;  /* 0x0000000ef505723e */ /* 0x010fe400000000ff */
[----:B------:R-:W-:Y:S01]  /*7580*/  LOP3.LUT R169, R8, R0, RZ, 0xc0, !PT ;  /* 0x0000000008a97212 */ /* 0x000fe200078ec0ff */
[----:B------:R-:W-:Y:S01]  /*7590*/  FADD.FTZ R0, R195, R194 ;  /* 0x000000c2c3007221 */ /* 0x000fe20000010000 */
[----:B------:R-:W-:Y:S01]  /*75a0*/  LOP3.LUT R171, R4, R5, RZ, 0xc0, !PT ;  /* 0x0000000504ab7212 */ /* 0x000fe200078ec0ff */
[----:B------:R-:W-:Y:S01]  /*75b0*/  IMAD.MOV.U32 R195, RZ, RZ, R235 ;  /* 0x000000ffffc37224 */ /* 0x000fe200078e00eb */
[----:B------:R-:W-:Y:S01]  /*75c0*/  LOP3.LUT R168, R6, R7, RZ, 0xc0, !PT ;  /* 0x0000000706a87212 */ /* 0x000fe200078ec0ff */
[----:B------:R-:W-:Y:S01]  /*75d0*/  IMAD.MOV.U32 R194, RZ, RZ, R237 ;  /* 0x000000ffffc27224 */ /* 0x000fe200078e00ed */
[----:B------:R-:W-:Y:S01]  /*75e0*/  HMMA.16816.F32 R128, R128, R22, R196 ;  /* 0x000000168080723c */ /* 0x000fe200000018c4 */
[----:B------:R-:W-:-:S02]  /*75f0*/  IMAD.MOV.U32 R235, RZ, RZ, R52 ;  /* 0x000000ffffeb7224 */ /* 0x000fc400078e0034 */
[----:B------:R-:W-:Y:S02]  /*7600*/  IMAD.MOV.U32 R237, RZ, RZ, R220 ;  /* 0x000000ffffed7224 */ /* 0x000fe400078e00dc */
[----:B------:R-:W-:Y:S02]  /*7610*/  IMAD.MOV.U32 R52, RZ, RZ, R39 ;  /* 0x000000ffff347224 */ /* 0x000fe400078e0027 */
[----:B------:R-:W-:Y:S01]  /*7620*/  FADD.FTZ R3, R36, R37 ;  /* 0x0000002524037221 */ /* 0x000fe20000010000 */
[----:B------:R1:W5:Y:S01]  /*7630*/  LDL.LU R39, [R1+0x6c] ;  /* 0x00006c0001277983 */ /* 0x0003620000300800 */
[----:B------:R-:W-:Y:S01]  /*7640*/  FADD.FTZ R5, R195, R194 ;  /* 0x000000c2c3057221 */ /* 0x000fe20000010000 */
[----:B------:R-:W-:Y:S01]  /*7650*/  HMMA.16816.F32 R140, R168, R152, R140 ;  /* 0x00000098a88c723c */ /* 0x000fe2000000188c */
[----:B------:R-:W-:Y:S02]  /*7660*/  FADD.FTZ R6, R238, R235 ;  /* 0x000000ebee067221 */ /* 0x000fe40000010000 */
[----:B------:R-:W-:-:S02]  /*7670*/  FADD.FTZ R0, R237, R0 ;  /* 0x00000000ed007221 */ /* 0x000fc40000010000 */
[----:B------:R-:W-:Y:S02]  /*7680*/  FADD.FTZ R3, R52, R3 ;  /* 0x0000000334037221 */ /* 0x000fe40000010000 */
        /* <DEDUP_REMOVED lines=25> */
[----:B------:R-:W-:Y:S01]  /*7820*/  IMAD.MOV.U32 R220, RZ, RZ, R38 ;  /* 0x000000ffffdc7224 */ /* 0x000fe200078e0026 */
[C---:B------:R-:W-:Y:S01]  /*7830*/  HMMA.16816.F32 R80, R168.reuse, R82, R28 ;  /* 0x00000052a850723c */ /* 0x040fe2000000181c */
[----:B------:R-:W-:Y:S01]  /*7840*/  FADD.FTZ R3, R210, R0 ;  /* 0x00000000d2037221 */ /* 0x000fe20000010000 */
[----:B------:R1:W5:Y:S01]  /*7850*/  LDL.LU R38, [R1+0x68] ;  /* 0x0000680001267983 */ /* 0x0003620000300800 */
[----:B------:R-:W-:Y:S02]  /*7860*/  FADD.FTZ R0, R211, R5 ;  /* 0x00000005d3007221 */ /* 0x000fe40000010000 */
[----:B------:R-:W-:Y:S01]  /*7870*/  FADD.FTZ R3, R220, R3 ;  /* 0x00000003dc037221 */ /* 0x000fe20000010000 */
[----:B------:R1:W5:Y:S01]  /*7880*/  LDL.LU R37, [R1+0x64] ;  /* 0x0000640001257983 */ /* 0x0003620000300800 */
[----:B------:R-:W-:Y:S01]  /*7890*/  FADD.FTZ R0, R226, R0 ;  /* 0x00000000e2007221 */ /* 0x000fe20000010000 */
[----:B------:R-:W-:Y:S01]  /*78a0*/  HMMA.16816.F32 R96, R168, R98, R64 ;  /* 0x00000062a860723c */ /* 0x000fe20000001840 */
[----:B------:R-:W-:Y:S01]  /*78b0*/  FADD.FTZ R3, R221, R3 ;  /* 0x00000003dd037221 */ /* 0x000fe20000010000 */
[----:B------:R1:W5:Y:S01]  /*78c0*/  LDL.LU R36, [R1+0x60] ;  /* 0x0000600001247983 */ /* 0x0003620000300800 */
[----:B------:R-:W-:-:S02]  /*78d0*/  FADD.FTZ R0, R224, R0 ;  /* 0x00000000e0007221 */ /* 0x000fc40000010000 */
[----:B------:R-:W-:Y:S02]  /*78e0*/  FADD.FTZ R3, R222, R3 ;  /* 0x00000003de037221 */ /* 0x000fe40000010000 */
[----:B------:R-:W-:Y:S01]  /*78f0*/  FADD.FTZ R0, R219, R0 ;  /* 0x00000000db007221 */ /* 0x000fe20000010000 */
[----:B------:R-:W-:Y:S01]  /*7900*/  HMMA.16816.F32 R108, R168, R110, R40 ;  /* 0x0000006ea86c723c */ /* 0x000fe20000001828 */
        /* <DEDUP_REMOVED lines=14> */
[----:B------:R1:W-:Y:S01]  /*79f0*/  STL [R1+0x10], R244 ;  /* 0x000010f401007387 */ /* 0x0003e20000100800 */
[----:B------:R-:W-:Y:S02]  /*7a00*/  FADD.FTZ R5, R139, R5 ;  /* 0x000000058b057221 */ /* 0x000fe40000010000 */
[----:B------:R-:W-:Y:S01]  /*7a10*/  FADD.FTZ R4, R133, R4 ;  /* 0x0000000485047221 */ /* 0x000fe20000010000 */
[----:B------:R1:W-:Y:S01]  /*7a20*/  STL [R1+0x14], R246 ;  /* 0x000014f601007387 */ /* 0x0003e20000100800 */
[----:B------:R-:W-:-:S02]  /*7a30*/  FADD.FTZ R5, R137, R5 ;  /* 0x0000000589057221 */ /* 0x000fc40000010000 */
[----:B------:R-:W-:Y:S02]  /*7a40*/  FADD.FTZ R4, R132, R4 ;  /* 0x0000000484047221 */ /* 0x000fe40000010000 */
[----:B------:R-:W-:Y:S02]  /*7a50*/  FADD.FTZ R5, R32, R5 ;  /* 0x0000000520057221 */ /* 0x000fe40000010000 */
[----:B------:R-:W-:Y:S02]  /*7a60*/  FADD.FTZ R4, R15, R4 ;  /* 0x000000040f047221 */ /* 0x000fe40000010000 */
[----:B------:R-:W-:Y:S02]  /*7a70*/  FADD.FTZ R5, R19, R5 ;  /* 0x0000000513057221 */ /* 0x000fe40000010000 */
[----:B------:R-:W-:Y:S01]  /*7a80*/  FADD.FTZ R4, R13, R4 ;  /* 0x000000040d047221 */ /* 0x000fe20000010000 */
[----:B------:R-:W-:Y:S01]  /*7a90*/  HMMA.16816.F32 R120, R168, R122, R48 ;  /* 0x0000007aa878723c */ /* 0x000fe20000001830 */
[----:B------:R-:W-:-:S02]  /*7aa0*/  FADD.FTZ R5, R16, R5 ;  /* 0x0000000510057221 */ /* 0x000fc40000010000 */
[----:B------:R-:W-:-:S05]  /*7ab0*/  FADD.FTZ R4, R14, R4 ;  /* 0x000000040e047221 */ /* 0x000fca0000010000 */
[----:B------:R-:W-:Y:S01]  /*7ac0*/  HMMA.16816.F32 R164, R168, R20, R164 ;  /* 0x00000014a8a4723c */ /* 0x000fe200000018a4 */
[----:B------:R-:W-:Y:S02]  /*7ad0*/  FADD.FTZ R252, R252, R5 ;  /* 0x00000005fcfc7221 */ /* 0x000fe40000010000 */
[----:B------:R-:W-:-:S05]  /*7ae0*/  FADD.FTZ R245, R245, R4 ;  /* 0x00000004f5f57221 */ /* 0x000fca0000010000 */
[----:B------:R-:W-:Y:S01]  /*7af0*/  HMMA.16816.F32 R168, R168, R22, R56 ;  /* 0x00000016a8a8723c */ /* 0x000fe20000001838 */
[----:B------:R-:W-:Y:S11]  /*7b00*/  @!P0 BRA `(.L_x_419) ;  /* 0x0000aea000008947 */ /* 0x000ff60003800000 */
[----:B-1----:R-:W2:Y:S01]  /*7b10*/  LDL.64 R210, [R1+0x18] ;  /* 0x0000180001d27983 */ /* 0x002ea20000100a00 */
[----:B------:R-:W-:-:S04]  /*7b20*/  DEPBAR.LE SB0, 0x0 ;  /* 0x000080000000791a */ /* 0x000fc80000000000 */
[----:B------:R-:W3:Y:S04]  /*7b30*/  LDL R223, [R1+0x30] ;  /* 0x0000300001df7983 */ /* 0x000ee80000100800 */
[----:B------:R-:W4:Y:S04]  /*7b40*/  LDL R222, [R1+0x34] ;  /* 0x0000340001de7983 */ /* 0x000f280000100800 */
[----:B------:R-:W4:Y:S01]  /*7b50*/  LDL.64 R220, [R1+0x40] ;  /* 0x0000400001dc7983 */ /* 0x000f220000100a00 */
[----:B------:R-:W-:Y:S02]  /*7b60*/  UIADD3 UR6, UR29, -0x2, URZ ;  /* 0xfffffffe1d067890 */ /* 0x000fe4000fffe03f */
[----:B------:R-:W-:Y:S01]  /*7b70*/  UISETP.GE.AND UP0, UPT, UR29, 0x3, UPT ;  /* 0x000000031d00788c */ /* 0x000fe2000bf06270 */
[----:B------:R-:W1:Y:S01]  /*7b80*/  S2R R247, SR_TID.X ;  /* 0x0000000000f77919 */ /* 0x000e620000002100 */
[----:B------:R-:W-:-:S02]  /*7b90*/  USHF.R.S32.HI UR34, URZ, 0x1f, UR6 ;  /* 0x0000001f3f227899 */ /* 0x000fc40008011406 */
[----:B------:R-:W-:-:S04]  /*7ba0*/  UIMAD UR7, UR22, UR6, URZ ;  /* 0x00000006160772a4 */ /* 0x000fc8000f8e023f */
[----:B------:R-:W-:Y:S02]  /*7bb0*/  UIMAD UR7, UR34, UR23, UR7 ;  /* 0x00000017220772a4 */ /* 0x000fe4000f8e0207 */
[----:B------:R-:W-:Y:S01]  /*7bc0*/  UIADD3 UR34, UR29, -0x2, URZ ;  /* 0xfffffffe1d227890 */ /* 0x000fe2000fffe03f */
[----:B-1----:R-:W-:-:S05]  /*7bd0*/  IMAD.SHL.U32 R247, R247, 0x2, RZ ;  /* 0x00000002f7f77824 */ /* 0x002fca00078e00ff */
[----:B------:R-:W-:Y:S01]  /*7be0*/  LOP3.LUT R247, R247, 0x6, RZ, 0xc0, !PT ;  /* 0x00000006f7f77812 */ /* 0x000fe200078ec0ff */
[----:B------:R-:W-:Y:S01]  /*7bf0*/  BAR.SYNC.DEFER_BLOCKING 0x0 ;  /* 0x0000000000007b1d */ /* 0x000fe20000010000 */
[----:B--2---:R-:W-:Y:S02]  /*7c00*/  ISETP.GE.AND P4, PT, R210, c[0x0][0x220], PT ;  /* 0x00008800d2007a0c */ /* 0x004fe40003f86270 */
[----:B---3--:R-:W-:Y:S01]  /*7c10*/  ISETP.GE.AND P3, PT, R223, c[0x0][0x220], PT ;  /* 0x00008800df007a0c */ /* 0x008fe20003f66270 */
[----:B------:R-:W-:Y:S01]  /*7c20*/  IMAD.U32 R223, RZ, RZ, UR23 ;  /* 0x00000017ffdf7e24 */ /* 0x000fe2000f8e00ff */
[----:B----4-:R-:W-:-:S03]  /*7c30*/  ISETP.GE.AND P2, PT, R222, c[0x0][0x220], PT ;  /* 0x00008800de007a0c */ /* 0x010fc60003f46270 */
[----:B------:R-:W-:-:S06]  /*7c40*/  IMAD.WIDE.U32 R4, R223, UR6, R220 ;  /* 0x00000006df047c25 */ /* 0x000fcc000f8e00dc */
[----:B------:R-:W-:Y:S01]  /*7c50*/  @P4 STS [R218+0x9000], RZ ;  /* 0x009000ffda004388 */ /* 0x000fe20000000800 */
[----:B------:R-:W-:-:S03]  /*7c60*/  @!P4 LEA R14, P6, R4, c[0x0][0x170], 0x1 ;  /* 0x00005c00040eca11 */ /* 0x000fc600078c08ff */
[----:B------:R-:W-:Y:S01]  /*7c70*/  @P4 STS [R218+0x9004], RZ ;  /* 0x009004ffda004388 */ /* 0x000fe20000000800 */
[----:B------:R-:W-:Y:S02]  /*7c80*/  IADD3 R3, R5, UR7, RZ ;  /* 0x0000000705037c10 */ /* 0x000fe4000fffe0ff */
[C---:B------:R-:W-:Y:S01]  /*7c90*/  @!P3 LEA R12, P1, R4.reuse, c[0x0][0x170], 0x1 ;  /* 0x00005c00040cba11 */ /* 0x040fe200078208ff */
[----:B------:R-:W-:Y:S01]  /*7ca0*/  @P4 STS.64 [R218+0x9008], RZ ;  /* 0x009008ffda004388 */ /* 0x000fe20000000a00 */
[C---:B------:R-:W-:Y:S02]  /*7cb0*/  @!P2 LEA R10, P0, R4.reuse, c[0x0][0x170], 0x1 ;  /* 0x00005c00040aaa11 */ /* 0x040fe400078008ff */
[C---:B------:R-:W-:Y:S02]  /*7cc0*/  IADD3 R0, P5, R4.reuse, UR25, RZ ;  /* 0x0000001904007c10 */ /* 0x040fe4000ffbe0ff */
[C-C-:B------:R-:W-:Y:S02]  /*7cd0*/  @!P4 LEA.HI.X R15, R4.reuse, c[0x0][0x174], R3.reuse, 0x1, P6 ;  /* 0x00005d00040fca11 */ /* 0x140fe400030f0c03 */
        /* <DEDUP_REMOVED lines=9> */
[C---:B------:R-:W-:Y:S02]  /*7d70*/  @!P3 LEA R6, P5, R0.reuse, c[0x0][0x170], 0x1 ;  /* 0x00005c000006ba11 */ /* 0x040fe400078a08ff */
[C---:B------:R-:W-:Y:S01]  /*7d80*/  @!P2 LEA R4, P1, R0.reuse, c[0x0][0x170], 0x1 ;  /* 0x00005c000004aa11 */ /* 0x040fe200078208ff */
[----:B------:R-:W-:Y:S01]  /*7d90*/  @!PT LDS RZ, [RZ] ;  /* 0x00000000fffff984 */ /* 0x000fe20000000800 */
[----:B------:R-:W-:Y:S01]  /*7da0*/  @!PT LDS RZ, [RZ] ;  /* 0x00000000fffff984 */ /* 0x000fe20000000800 */
[----:B------:R-:W-:Y:S01]  /*7db0*/  @!PT LDS RZ, [RZ] ;  /* 0x00000000fffff984 */ /* 0x000fe20000000800 */
[----:B------:R1:W-:Y:S01]  /*7dc0*/  @!P3 LDGSTS.E.BYPASS.LTC128B.128 [R218+0xa000], [R12.64+0x40] ;  /* 0x0a0000400cdabfae */ /* 0x0003e2000b901d5e */
[----:B------:R-:W-:-:S02]  /*7dd0*/  @!P4 LEA.HI.X R9, R0, c[0x0][0x174], R3, 0x1, P0 ;  /* 0x00005d000009ca11 */ /* 0x000fc400000f0c03 */
        /* <DEDUP_REMOVED lines=23> */
[----:B------:R-:W-:Y:S04]  /*7f50*/  LDSM.16.M88.4 R16, [R213+0x6400] ;  /* 0x00640000d510783b */ /* 0x000fe80000000200 */
[----:B--2---:R-:W2:Y:S04]  /*7f60*/  LDSM.16.M88.4 R8, [R216+0x1000] ;  /* 0x00100000d808783b */ /* 0x004ea80000000200 */
[----:B------:R-:W4:Y:S04]  /*7f70*/  LDSM.16.M88.4 R24, [R213+0x6800] ;  /* 0x00680000d518783b */ /* 0x000f280000000200 */
[----:B------:R-:W4:Y:S04]  /*7f80*/  LDSM.16.M88.4 R28, [R213+0x6c00] ;  /* 0x006c0000d51c783b */ /* 0x000f280000000200 */
[----:B------:R-:W-:Y:S04]  /*7f90*/  LDSM.16.M88.4 R32, [R215+0x6c00] ;  /* 0x006c0000d720783b */ /* 0x000fe80000000200 */
[----:B---3--:R-:W-:Y:S04]  /*7fa0*/  LDSM.16.M88.4 R4, [R217+0x1000] ;  /* 0x00100000d904783b */ /* 0x008fe80000000200 */
[----:B------:R-:W3:Y:S04]  /*7fb0*/  LDSM.16.M88.4 R48, [R215+0x6000] ;  /* 0x00600000d730783b */ /* 0x000ee80000000200 */
[----:B------:R-:W3:Y:S04]  /*7fc0*/  LDSM.16.M88.4 R44, [R215+0x6400] ;  /* 0x00640000d72c783b */ /* 0x000ee80000000200 */
[----:B-1----:R-:W1:Y:S04]  /*7fd0*/  LDSM.16.M88.4 R12, [R216] ;  /* 0x00000000d80c783b */ /* 0x002e680000000200 */
[----:B------:R-:W-:Y:S04]  /*7fe0*/  LDSM.16.M88.4 R40, [R215+0x6800] ;  /* 0x00680000d728783b */ /* 0x000fe80000000200 */
[----:B------:R-:W0:Y:S01]  /*7ff0*/  LDGDEPBAR ;  /* 0x00000000000079af */ /* 0x000e220000000000 */
[C---:B--2---:R-:W-:Y:S08]  /*8000*/  HMMA.16816.F32 R180, R8.reuse, R20, RZ ;  /* 0x0000001408b4723c */ /* 0x044ff000000018ff */
[C---:B------:R-:W-:Y:S08]  /*8010*/  HMMA.16816.F32 R172, R8.reuse, R16, RZ ;  /* 0x0000001008ac723c */ /* 0x040ff000000018ff */
[C---:B----4-:R-:W-:Y:S08]  /*8020*/  HMMA.16816.F32 R60, R8.reuse, R24, RZ ;  /* 0x00000018083c723c */ /* 0x050ff000000018ff */
[C---:B------:R-:W-:Y:S08]  /*8030*/  HMMA.16816.F32 R52, R8.reuse, R28, RZ ;  /* 0x0000001c0834723c */ /* 0x040ff000000018ff */
[C---:B------:R-:W-:Y:S08]  /*8040*/  HMMA.16816.F32 R176, R8.reuse, R22, RZ ;  /* 0x0000001608b0723c */ /* 0x040ff000000018ff */
[C---:B------:R-:W-:Y:S08]  /*8050*/  HMMA.16816.F32 R64, R8.reuse, R18, RZ ;  /* 0x000000120840723c */ /* 0x040ff000000018ff */
[C---:B------:R-:W-:Y:S08]  /*8060*/  HMMA.16816.F32 R56, R8.reuse, R26, RZ ;  /* 0x0000001a0838723c */ /* 0x040ff000000018ff */
[----:B------:R-:W-:Y:S08]  /*8070*/  HMMA.16816.F32 R8, R8, R30, RZ ;  /* 0x0000001e0808723c */ /* 0x000ff000000018ff */
[C---:B---3--:R-:W-:Y:S08]  /*8080*/  HMMA.16816.F32 R184, R4.reuse, R50, R176 ;  /* 0x0000003204b8723c */ /* 0x048ff000000018b0 */
[C---:B------:R-:W-:Y:S08]  /*8090*/  HMMA.16816.F32 R236, R4.reuse, R46, R64 ;  /* 0x0000002e04ec723c */ /* 0x040ff00000001840 */
[----:B------:R-:W-:Y:S01]  /*80a0*/  HMMA.16816.F32 R220, R4, R34, R8 ;  /* 0x0000002204dc723c */ /* 0x000fe20000001808 */
[----:B------:R-:W2:Y:S07]  /*80b0*/  LDSM.16.M88.4 R8, [R217] ;  /* 0x00000000d908783b */ /* 0x000eae0000000200 */
[----:B-1----:R-:W-:Y:S01]  /*80c0*/  HMMA.16816.F32 R64, R12, R24, RZ ;  /* 0x000000180c40723c */ /* 0x002fe200000018ff */
[----:B------:R-:W-:-:S02]  /*80d0*/  IMAD.MOV.U32 R133, RZ, RZ, R184 ;  /* 0x000000ffff857224 */ /* 0x000fc400078e00b8 */
[----:B------:R-:W-:Y:S02]  /*80e0*/  IMAD.MOV.U32 R132, RZ, RZ, R185 ;  /* 0x000000ffff847224 */ /* 0x000fe400078e00b9 */
[----:B------:R-:W-:Y:S02]  /*80f0*/  IMAD.MOV.U32 R3, RZ, RZ, R186 ;  /* 0x000000ffff037224 */ /* 0x000fe400078e00ba */
[----:B------:R-:W-:Y:S01]  /*8100*/  IMAD.MOV.U32 R0, RZ, RZ, R187 ;  /* 0x000000ffff007224 */ /* 0x000fe200078e00bb */
[----:B------:R-:W-:Y:S08]  /*8110*/  HMMA.16816.F32 R188, R4, R48, R180 ;  /* 0x0000003004bc723c */ /* 0x000ff000000018b4 */
[C---:B------:R-:W-:Y:S08]  /*8120*/  HMMA.16816.F32 R184, R12.reuse, R20, RZ ;  /* 0x000000140cb8723c */ /* 0x040ff000000018ff */
[C---:B------:R-:W-:Y:S08]  /*8130*/  HMMA.16816.F32 R180, R12.reuse, R22, RZ ;  /* 0x000000160cb4723c */ /* 0x040ff000000018ff */
[----:B------:R-:W-:Y:S08]  /*8140*/  HMMA.16816.F32 R20, R12, R28, RZ ;  /* 0x0000001c0c14723c */ /* 0x000ff000000018ff */
[----:B--2---:R-:W-:Y:S08]  /*8150*/  HMMA.16816.F32 R64, R8, R40, R64 ;  /* 0x000000280840723c */ /* 0x004ff00000001840 */
[C---:B------:R-:W-:Y:S08]  /*8160*/  HMMA.16816.F32 R240, R4.reuse, R44, R172 ;  /* 0x0000002c04f0723c */ /* 0x040ff000000018ac */
[C---:B------:R-:W-:Y:S08]  /*8170*/  HMMA.16816.F32 R232, R4.reuse, R40, R60 ;  /* 0x0000002804e8723c */ /* 0x040ff0000000183c */
[----:B------:R-:W-:Y:S01]  /*8180*/  HMMA.16816.F32 R224, R4, R32, R52 ;  /* 0x0000002004e0723c */ /* 0x000fe20000001834 */
[----:B------:R-:W-:Y:S01]  /*8190*/  LDSM.16.M88.4 R52, [R213+0x7800] ;  /* 0x00780000d534783b */ /* 0x000fe20000000200 */
[----:B------:R-:W-:-:S02]  /*81a0*/  IMAD.MOV.U32 R41, RZ, RZ, R64 ;  /* 0x000000ffff297224 */ /* 0x000fc400078e0040 */
[----:B------:R-:W-:-:S04]  /*81b0*/  IMAD.MOV.U32 R40, RZ, RZ, R65 ;  /* 0x000000ffff287224 */ /* 0x000fc800078e0041 */
[----:B------:R-:W-:Y:S01]  /*81c0*/  HMMA.16816.F32 R228, R4, R42, R56 ;  /* 0x0000002a04e4723c */ /* 0x000fe20000001838 */
[----:B------:R-:W-:Y:S04]  /*81d0*/  LDSM.16.M88.4 R4, [R216+0x3000] ;  /* 0x00300000d804783b */ /* 0x000fe80000000200 */
[----:B------:R-:W-:Y:S03]  /*81e0*/  LDSM.16.M88.4 R56, [R213+0x7400] ;  /* 0x00740000d538783b */ /* 0x000fe60000000200 */
[C---:B------:R-:W-:Y:S08]  /*81f0*/  HMMA.16816.F32 R176, R12.reuse, R16, RZ ;  /* 0x000000100cb0723c */ /* 0x040ff000000018ff */
[C---:B------:R-:W-:Y:S01]  /*8200*/  HMMA.16816.F32 R172, R12.reuse, R18, RZ ;  /* 0x000000120cac723c */ /* 0x040fe200000018ff */
[----:B------:R-:W1:Y:S07]  /*8210*/  LDSM.16.M88.4 R16, [R213+0x7000] ;  /* 0x00700000d510783b */ /* 0x000e6e0000000200 */
[----:B------:R-:W-:Y:S01]  /*8220*/  HMMA.16816.F32 R60, R12, R26, RZ ;  /* 0x0000001a0c3c723c */ /* 0x000fe200000018ff */
[----:B------:R-:W2:Y:S07]  /*8230*/  LDSM.16.M88.4 R24, [R213+0x7c00] ;  /* 0x007c0000d518783b */ /* 0x000eae0000000200 */
[----:B------:R-:W-:Y:S07]  /*8240*/  HMMA.16816.F32 R208, R8, R48, R184 ;  /* 0x0000003008d0723c */ /* 0x000fee00000018b8 */
[----:B------:R-:W-:Y:S01]  /*8250*/  IMAD.MOV.U32 R186, RZ, RZ, R3 ;  /* 0x000000ffffba7224 */ /* 0x000fe200078e0003 */
[----:B------:R-:W-:Y:S01]  /*8260*/  HMMA.16816.F32 R28, R12, R30, RZ ;  /* 0x0000001e0c1c723c */ /* 0x000fe200000018ff */
[----:B------:R-:W-:Y:S01]  /*8270*/  IMAD.MOV.U32 R187, RZ, RZ, R0 ;  /* 0x000000ffffbb7224 */ /* 0x000fe200078e0000 */
[----:B------:R-:W3:Y:S01]  /*8280*/  LDSM.16.M88.4 R12, [R216+0x2000] ;  /* 0x00200000d80c783b */ /* 0x000ee20000000200 */
[----:B------:R-:W-:-:S02]  /*8290*/  IMAD.MOV.U32 R3, RZ, RZ, R66 ;  /* 0x000000ffff037224 */ /* 0x000fc400078e0042 */
[----:B------:R-:W-:Y:S02]  /*82a0*/  IMAD.MOV.U32 R0, RZ, RZ, R67 ;  /* 0x000000ffff007224 */ /* 0x000fe400078e0043 */
[----:B------:R-:W-:Y:S01]  /*82b0*/  IMAD.MOV.U32 R184, RZ, RZ, R133 ;  /* 0x000000ffffb87224 */ /* 0x000fe200078e0085 */
[----:B------:R-:W-:Y:S01]  /*82c0*/  HMMA.16816.F32 R64, R8, R32, R20 ;  /* 0x000000200840723c */ /* 0x000fe20000001814 */
[----:B------:R-:W-:-:S07]  /*82d0*/  IMAD.MOV.U32 R185, RZ, RZ, R132 ;  /* 0x000000ffffb97224 */ /* 0x000fce00078e0084 */
[C---:B------:R-:W-:Y:S01]  /*82e0*/  HMMA.16816.F32 R196, R8.reuse, R50, R180 ;  /* 0x0000003208c4723c */ /* 0x040fe200000018b4 */
[----:B------:R-:W-:Y:S07]  /*82f0*/  LDSM.16.M88.4 R48, [R215+0x7c00] ;  /* 0x007c0000d730783b */ /* 0x000fee0000000200 */
[C---:B------:R-:W-:Y:S08]  /*8300*/  HMMA.16816.F32 R248, R8.reuse, R44, R176 ;  /* 0x0000002c08f8723c */ /* 0x040ff000000018b0 */
[----:B------:R-:W-:Y:S01]  /*8310*/  IMAD.MOV.U32 R23, RZ, RZ, R64 ;  /* 0x000000ffff177224 */ /* 0x000fe200078e0040 */
[----:B------:R-:W-:Y:S01]  /*8320*/  HMMA.16816.F32 R204, R8, R46, R172 ;  /* 0x0000002e08cc723c */ /* 0x000fe200000018ac */
[----:B------:R-:W-:Y:S01]  /*8330*/  IMAD.MOV.U32 R22, RZ, RZ, R65 ;  /* 0x000000ffff167224 */ /* 0x000fe200078e0041 */
[----:B------:R-:W-:Y:S01]  /*8340*/  LDSM.16.M88.4 R44, [R215+0x7800] ;  /* 0x00780000d72c783b */ /* 0x000fe20000000200 */
[----:B------:R-:W-:-:S02]  /*8350*/  IMAD.MOV.U32 R21, RZ, RZ, R66 ;  /* 0x000000ffff157224 */ /* 0x000fc400078e0042 */
[----:B------:R-:W-:-:S03]  /*8360*/  IMAD.MOV.U32 R20, RZ, RZ, R67 ;  /* 0x000000ffff147224 */ /* 0x000fc600078e0043 */
[C---:B------:R-:W-:Y:S08]  /*8370*/  HMMA.16816.F32 R200, R8.reuse, R42, R60 ;  /* 0x0000002a08c8723c */ /* 0x040ff0000000183c */
[----:B------:R-:W-:Y:S01]  /*8380*/  HMMA.16816.F32 R192, R8, R34, R28 ;  /* 0x0000002208c0723c */ /* 0x000fe2000000181c */
[----:B------:R-:W-:Y:S07]  /*8390*/  LDSM.16.M88.4 R8, [R215+0x7000] ;  /* 0x00700000d708783b */ /* 0x000fee0000000200 */
[C---:B-1----:R-:W-:Y:S08]  /*83a0*/  HMMA.16816.F32 R188, R4.reuse, R16, R188 ;  /* 0x0000001004bc723c */ /* 0x042ff000000018bc */
[C---:B------:R-:W-:Y:S07]  /*83b0*/  HMMA.16816.F32 R180, R4.reuse, R56, R240 ;  /* 0x0000003804b4723c */ /* 0x040fee00000018f0 */
[----:B------:R-:W-:Y:S01]  /*83c0*/  IMAD.MOV.U32 R240, RZ, RZ, R23 ;  /* 0x000000fffff07224 */ /* 0x000fe200078e0017 */
[----:B------:R-:W-:Y:S01]  /*83d0*/  HMMA.16816.F32 R172, R4, R52, R232 ;  /* 0x0000003404ac723c */ /* 0x000fe200000018e8 */
[----:B------:R-:W-:-:S02]  /*83e0*/  IMAD.MOV.U32 R241, RZ, RZ, R22 ;  /* 0x000000fffff17224 */ /* 0x000fc400078e0016 */
[----:B------:R-:W-:Y:S02]  /*83f0*/  IMAD.MOV.U32 R242, RZ, RZ, R21 ;  /* 0x000000fffff27224 */ /* 0x000fe400078e0015 */
[----:B------:R-:W-:Y:S02]  /*8400*/  IMAD.MOV.U32 R243, RZ, RZ, R20 ;  /* 0x000000fffff37224 */ /* 0x000fe400078e0014 */
[----:B------:R-:W-:Y:S01]  /*8410*/  IMAD.MOV.U32 R232, RZ, RZ, R41 ;  /* 0x000000ffffe87224 */ /* 0x000fe200078e0029 */
[C---:B--2---:R-:W-:Y:S01]  /*8420*/  HMMA.16816.F32 R60, R4.reuse, R24, R224 ;  /* 0x00000018043c723c */ /* 0x044fe200000018e0 */
[----:B------:R-:W-:Y:S01]  /*8430*/  IMAD.MOV.U32 R233, RZ, RZ, R40 ;  /* 0x000000ffffe97224 */ /* 0x000fe200078e0028 */
[----:B------:R-:W-:Y:S01]  /*8440*/  LDSM.16.M88.4 R20, [R217+0x2000] ;  /* 0x00200000d914783b */ /* 0x000fe20000000200 */
[----:B------:R-:W-:Y:S02]  /*8450*/  IMAD.MOV.U32 R234, RZ, RZ, R3 ;  /* 0x000000ffffea7224 */ /* 0x000fe400078e0003 */
[----:B------:R-:W-:Y:S01]  /*8460*/  IMAD.MOV.U32 R235, RZ, RZ, R0 ;  /* 0x000000ffffeb7224 */ /* 0x000fe200078e0000 */
[----:B------:R-:W-:Y:S01]  /*8470*/  LDSM.16.M88.4 R40, [R215+0x7400] ;  /* 0x00740000d728783b */ /* 0x000fe20000000200 */
[----:B------:R-:W-:Y:S01]  /*8480*/  IMAD.U32 R0, RZ, RZ, UR34 ;  /* 0x00000022ff007e24 */ /* 0x000fe2000f8e00ff */
[----:B------:R-:W-:Y:S03]  /*8490*/  HMMA.16816.F32 R184, R4, R18, R184 ;  /* 0x0000001204b8723c */ /* 0x000fe600000018b8 */
[----:B------:R-:W-:-:S05]  /*84a0*/  IMAD R0, R0, 0x40, R247 ;  /* 0x0000004000007824 */ /* 0x000fca00078e02f7 */
[----:B------:R-:W-:Y:S01]  /*84b0*/  HMMA.16816.F32 R176, R4, R58, R236 ;  /* 0x0000003a04b0723c */ /* 0x000fe200000018ec */
[----:B------:R-:W-:-:S04]  /*84c0*/  IADD3 R3, R0, 0x1, RZ ;  /* 0x0000000100037810 */ /* 0x000fc80007ffe0ff */
[C---:B-----5:R-:W-:Y:S02]  /*84d0*/  ISETP.GE.AND P0, PT, R3.reuse, R37, PT ;  /* 0x000000250300720c */ /* 0x060fe40003f06270 */
[C---:B------:R-:W-:Y:S01]  /*84e0*/  ISETP.GE.AND P6, PT, R3.reuse, R36, PT ;  /* 0x000000240300720c */ /* 0x040fe20003fc6270 */
[----:B------:R-:W-:Y:S01]  /*84f0*/  HMMA.16816.F32 R64, R4, R54, R228 ;  /* 0x000000360440723c */ /* 0x000fe200000018e4 */
[C---:B------:R-:W-:Y:S02]  /*8500*/  ISETP.GE.AND P5, PT, R3.reuse, R39, PT ;  /* 0x000000270300720c */ /* 0x040fe40003fa6270 */
[----:B------:R-:W-:-:S05]  /*8510*/  ISETP.GE.AND P1, PT, R3, R38, PT ;  /* 0x000000260300720c */ /* 0x000fca0003f26270 */
[----:B------:R-:W-:Y:S01]  /*8520*/  HMMA.16816.F32 R32, R4, R26, R220 ;  /* 0x0000001a0420723c */ /* 0x000fe200000018dc */
[----:B------:R-:W1:Y:S07]  /*8530*/  LDSM.16.M88.4 R4, [R217+0x3000] ;  /* 0x00300000d904783b */ /* 0x000e6e0000000200 */
[C---:B---3--:R-:W-:Y:S08]  /*8540*/  HMMA.16816.F32 R28, R12.reuse, R16, R208 ;  /* 0x000000100c1c723c */ /* 0x048ff000000018d0 */
[C---:B------:R-:W-:Y:S08]  /*8550*/  HMMA.16816.F32 R16, R12.reuse, R18, R196 ;  /* 0x000000120c10723c */ /* 0x040ff000000018c4 */
        /* <DEDUP_REMOVED lines=16> */
[----:B------:R-:W-:Y:S04]  /*8660*/  LDSM.16.M88.4 R4, [R216+0x5000] ;  /* 0x00500000d804783b */ /* 0x000fe80000000200 */
[----:B------:R-:W-:Y:S03]  /*8670*/  LDSM.16.M88.4 R32, [R213+0x8800] ;  /* 0x00880000d520783b */ /* 0x000fe60000000200 */
[C---:B------:R-:W-:Y:S01]  /*8680*/  HMMA.16816.F32 R56, R20.reuse, R8, R28 ;  /* 0x000000081438723c */ /* 0x040fe2000000181c */
[----:B------:R-:W1:Y:S07]  /*8690*/  LDSM.16.M88.4 R28, [R213+0x8000] ;  /* 0x00800000d51c783b */ /* 0x000e6e0000000200 */
[C---:B------:R-:W-:Y:S01]  /*86a0*/  HMMA.16816.F32 R60, R20.reuse, R10, R16 ;  /* 0x0000000a143c723c */ /* 0x040fe20000001810 */
[----:B------:R-:W2:Y:S04]  /*86b0*/  LDSM.16.M88.4 R16, [R216+0x4000] ;  /* 0x00400000d810783b */ /* 0x000ea80000000200 */
[----:B------:R-:W-:Y:S03]  /*86c0*/  LDSM.16.M88.4 R8, [R217+0x5000] ;  /* 0x00500000d908783b */ /* 0x000fe60000000200 */
[C---:B------:R-:W-:Y:S08]  /*86d0*/  HMMA.16816.F32 R176, R20.reuse, R42, R204 ;  /* 0x0000002a14b0723c */ /* 0x040ff000000018cc */
[C---:B------:R-:W-:Y:S01]  /*86e0*/  HMMA.16816.F32 R172, R20.reuse, R40, R196 ;  /* 0x0000002814ac723c */ /* 0x040fe200000018c4 */
[----:B------:R-:W3:Y:S07]  /*86f0*/  LDSM.16.M88.4 R40, [R215+0x8000] ;  /* 0x00800000d728783b */ /* 0x000eee0000000200 */
[C---:B------:R-:W-:Y:S01]  /*8700*/  HMMA.16816.F32 R204, R20.reuse, R50, R12 ;  /* 0x0000003214cc723c */ /* 0x040fe2000000180c */
[----:B------:R-:W4:Y:S07]  /*8710*/  LDSM.16.M88.4 R12, [R217+0x4000] ;  /* 0x00400000d90c783b */ /* 0x000f2e0000000200 */
[C---:B------:R-:W-:Y:S08]  /*8720*/  HMMA.16816.F32 R64, R20.reuse, R44, R228 ;  /* 0x0000002c1440723c */ /* 0x040ff000000018e4 */
[C---:B------:R-:W-:Y:S08]  /*8730*/  HMMA.16816.F32 R180, R20.reuse, R46, R220 ;  /* 0x0000002e14b4723c */ /* 0x040ff000000018dc */
[----:B------:R-:W-:Y:S01]  /*8740*/  HMMA.16816.F32 R224, R20, R48, R224 ;  /* 0x0000003014e0723c */ /* 0x000fe200000018e0 */
[----:B------:R-:W3:Y:S07]  /*8750*/  LDSM.16.M88.4 R20, [R215+0x8400] ;  /* 0x00840000d714783b */ /* 0x000eee0000000200 */
[-C--:B-1----:R-:W-:Y:S08]  /*8760*/  HMMA.16816.F32 R48, R4, R28.reuse, R188 ;  /* 0x0000001c0430723c */ /* 0x082ff000000018bc */
[----:B--2---:R-:W-:Y:S08]  /*8770*/  HMMA.16816.F32 R44, R16, R28, R56 ;  /* 0x0000001c102c723c */ /* 0x004ff00000001838 */
[-C--:B------:R-:W-:Y:S08]  /*8780*/  HMMA.16816.F32 R56, R4, R30.reuse, R240 ;  /* 0x0000001e0438723c */ /* 0x080ff000000018f0 */
[----:B------:R-:W-:Y:S08]  /*8790*/  HMMA.16816.F32 R28, R16, R30, R60 ;  /* 0x0000001e101c723c */ /* 0x000ff0000000183c */
[----:B------:R-:W-:Y:S08]  /*87a0*/  HMMA.16816.F32 R220, R4, R54, R184 ;  /* 0x0000003604dc723c */ /* 0x000ff000000018b8 */
[----:B------:R-:W-:Y:S08]  /*87b0*/  HMMA.16816.F32 R60, R16, R24, R172 ;  /* 0x00000018103c723c */ /* 0x000ff000000018ac */
[-C--:B---3--:R-:W-:Y:S08]  /*87c0*/  HMMA.16816.F32 R184, R8, R40.reuse, R48 ;  /* 0x0000002808b8723c */ /* 0x088ff00000001830 */
[----:B----4-:R-:W-:Y:S08]  /*87d0*/  HMMA.16816.F32 R172, R12, R40, R44 ;  /* 0x000000280cac723c */ /* 0x010ff0000000182c */
[C---:B------:R-:W-:Y:S08]  /*87e0*/  HMMA.16816.F32 R188, R4.reuse, R24, R236 ;  /* 0x0000001804bc723c */ /* 0x040ff000000018ec */
[C---:B------:R-:W-:Y:S08]  /*87f0*/  HMMA.16816.F32 R196, R4.reuse, R26, R232 ;  /* 0x0000001a04c4723c */ /* 0x040ff000000018e8 */
[C---:B------:R-:W-:Y:S08]  /*8800*/  HMMA.16816.F32 R208, R4.reuse, R32, R208 ;  /* 0x0000002004d0723c */ /* 0x040ff000000018d0 */
[C---:B------:R-:W-:Y:S08]  /*8810*/  HMMA.16816.F32 R200, R4.reuse, R34, R200 ;  /* 0x0000002204c8723c */ /* 0x040ff000000018c8 */
[----:B------:R-:W-:Y:S01]  /*8820*/  HMMA.16816.F32 R192, R4, R52, R192 ;  /* 0x0000003404c0723c */ /* 0x000fe200000018c0 */
[----:B------:R-:W1:Y:S06]  /*8830*/  I2F R5, R3 ;  /* 0x0000000300057306 */ /* 0x000e6c0000201400 */
[C---:B------:R-:W-:Y:S01]  /*8840*/  IADD3 R4, R0.reuse, 0x8, RZ ;  /* 0x0000000800047810 */ /* 0x040fe20007ffe0ff */
[-C--:B------:R-:W-:Y:S03]  /*8850*/  HMMA.16816.F32 R28, R12, R42.reuse, R28 ;  /* 0x0000002a0c1c723c */ /* 0x080fe6000000181c */
[----:B------:R-:W2:Y:S05]  /*8860*/  I2F R6, R4 ;  /* 0x0000000400067306 */ /* 0x000eaa0000201400 */
[----:B------:R-:W-:Y:S01]  /*8870*/  HMMA.16816.F32 R40, R8, R42, R56 ;  /* 0x0000002a0828723c */ /* 0x000fe20000001838 */
[C---:B-1----:R-:W-:Y:S01]  /*8880*/  FFMA.FTZ R7, R5.reuse, UR4, R185 ;  /* 0x0000000405077c23 */ /* 0x042fe200080100b9 */
[----:B------:R-:W-:Y:S01]  /*8890*/  IADD3 R3, R0, 0x9, RZ ;  /* 0x0000000900037810 */ /* 0x000fe20007ffe0ff */
[----:B------:R-:W-:-:S02]  /*88a0*/  FFMA.FTZ R25, R5, UR4, R173 ;  /* 0x0000000405197c23 */ /* 0x000fc400080100ad */
[C---:B------:R-:W-:Y:S02]  /*88b0*/  FFMA.FTZ R24, R5.reuse, UR4, R175 ;  /* 0x0000000405187c23 */ /* 0x040fe400080100af */
[----:B------:R-:W-:Y:S01]  /*88c0*/  FFMA.FTZ R5, R5, UR4, R187 ;  /* 0x0000000405057c23 */ /* 0x000fe200080100bb */
[----:B------:R-:W-:Y:S01]  /*88d0*/  HMMA.16816.F32 R176, R16, R26, R176 ;  /* 0x0000001a10b0723c */ /* 0x000fe200000018b0 */
[----:B------:R-:W-:Y:S02]  /*88e0*/  FSEL R187, R7, -INF , !P5 ;  /* 0xff80000007bb7808 */ /* 0x000fe40006800000 */
[----:B------:R-:W-:Y:S02]  /*88f0*/  FSEL R133, R25, -INF , !P0 ;  /* 0xff80000019857808 */ /* 0x000fe40004000000 */
[----:B------:R-:W-:Y:S02]  /*8900*/  FSEL R219, R5, -INF , !P1 ;  /* 0xff80000005db7808 */ /* 0x000fe40004800000 */
[----:B------:R-:W1:Y:S01]  /*8910*/  I2F R5, R3 ;  /* 0x0000000300057306 */ /* 0x000e620000201400 */
[----:B------:R-:W-:Y:S01]  /*8920*/  HMMA.16816.F32 R60, R12, R20, R60 ;  /* 0x000000140c3c723c */ /* 0x000fe2000000183c */
[----:B------:R-:W-:-:S02]  /*8930*/  FSEL R173, R24, -INF , !P6 ;  /* 0xff80000018ad7808 */ /* 0x000fc40007000000 */
[C---:B------:R-:W-:Y:S01]  /*8940*/  ISETP.GE.AND P0, PT, R4.reuse, R37, PT ;  /* 0x000000250400720c */ /* 0x040fe20003f06270 */
[----:B------:R-:W3:Y:S01]  /*8950*/  LDSM.16.M88.4 R24, [R215+0x8800] ;  /* 0x00880000d718783b */ /* 0x000ee20000000200 */
[C---:B------:R-:W-:Y:S02]  /*8960*/  ISETP.GE.AND P6, PT, R4.reuse, R36, PT ;  /* 0x000000240400720c */ /* 0x040fe40003fc6270 */
[-C--:B------:R-:W-:Y:S01]  /*8970*/  ISETP.GE.AND P5, PT, R4, R39.reuse, PT ;  /* 0x000000270400720c */ /* 0x080fe20003fa6270 */
[----:B------:R-:W-:Y:S01]  /*8980*/  HMMA.16816.F32 R44, R8, R20, R188 ;  /* 0x00000014082c723c */ /* 0x000fe200000018bc */
[----:B--2---:R-:W-:Y:S01]  /*8990*/  FFMA.FTZ R7, R6, UR4, R40 ;  /* 0x0000000406077c23 */ /* 0x004fe20008010028 */
[----:B------:R-:W-:Y:S02]  /*89a0*/  ISETP.GE.AND P1, PT, R4, R38, PT ;  /* 0x000000260400720c */ /* 0x000fe40003f26270 */
[----:B------:R-:W-:Y:S02]  /*89b0*/  IADD3 R4, R0, 0x10, RZ ;  /* 0x0000001000047810 */ /* 0x000fe40007ffe0ff */
[----:B------:R-:W-:Y:S01]  /*89c0*/  FSEL R175, R7, -INF , !P5 ;  /* 0xff80000007af7808 */ /* 0x000fe20006800000 */
[C---:B------:R-:W-:Y:S01]  /*89d0*/  FFMA.FTZ R21, R6.reuse, UR4, R28 ;  /* 0x0000000406157c23 */ /* 0x040fe2000801001c */
[----:B------:R-:W-:Y:S01]  /*89e0*/  ISETP.GE.AND P5, PT, R3, R39, PT ;  /* 0x000000270300720c */ /* 0x000fe20003fa6270 */
[C---:B------:R-:W-:Y:S01]  /*89f0*/  FFMA.FTZ R20, R6.reuse, UR4, R30 ;  /* 0x0000000406147c23 */ /* 0x040fe2000801001e */
[----:B------:R-:W-:Y:S01]  /*8a00*/  HMMA.16816.F32 R64, R16, R32, R64 ;  /* 0x000000201040723c */ /* 0x000fe20000001840 */
[----:B------:R-:W-:Y:S01]  /*8a10*/  FFMA.FTZ R6, R6, UR4, R42 ;  /* 0x0000000406067c23 */ /* 0x000fe2000801002a */
[----:B------:R-:W-:Y:S01]  /*8a20*/  FSEL R57, R21, -INF , !P0 ;  /* 0xff80000015397808 */ /* 0x000fe20004000000 */
[C---:B-1----:R-:W-:Y:S01]  /*8a30*/  FFMA.FTZ R21, R5.reuse, UR4, R29 ;  /* 0x0000000405157c23 */ /* 0x042fe2000801001d */
[----:B------:R-:W-:Y:S01]  /*8a40*/  FSEL R138, R20, -INF , !P6 ;  /* 0xff800000148a7808 */ /* 0x000fe20007000000 */
[C---:B------:R-:W-:Y:S01]  /*8a50*/  FFMA.FTZ R20, R5.reuse, UR4, R31 ;  /* 0x0000000405147c23 */ /* 0x040fe2000801001f */
[----:B------:R-:W-:Y:S01]  /*8a60*/  FSEL R185, R6, -INF , !P1 ;  /* 0xff80000006b97808 */ /* 0x000fe20004800000 */
[C---:B------:R-:W-:Y:S01]  /*8a70*/  FFMA.FTZ R7, R5.reuse, UR4, R41 ;  /* 0x0000000405077c23 */ /* 0x040fe20008010029 */
[----:B------:R-:W1:Y:S01]  /*8a80*/  I2F R6, R4 ;  /* 0x0000000400067306 */ /* 0x000e620000201400 */
[----:B------:R-:W-:Y:S01]  /*8a90*/  FFMA.FTZ R5, R5, UR4, R43 ;  /* 0x0000000405057c23 */ /* 0x000fe2000801002b */
[C---:B------:R-:W-:Y:S01]  /*8aa0*/  ISETP.GE.AND P0, PT, R3.reuse, R37, PT ;  /* 0x000000250300720c */ /* 0x040fe20003f06270 */
[----:B------:R-:W-:Y:S01]  /*8ab0*/  HMMA.16816.F32 R28, R12, R22, R176 ;  /* 0x000000160c1c723c */ /* 0x000fe200000018b0 */
[----:B------:R-:W-:-:S02]  /*8ac0*/  ISETP.GE.AND P6, PT, R3, R36, PT ;  /* 0x000000240300720c */ /* 0x000fc40003fc6270 */
[----:B------:R-:W-:Y:S02]  /*8ad0*/  ISETP.GE.AND P1, PT, R3, R38, PT ;  /* 0x000000260300720c */ /* 0x000fe40003f26270 */
[----:B------:R-:W-:Y:S02]  /*8ae0*/  IADD3 R3, R0, 0x11, RZ ;  /* 0x0000001100037810 */ /* 0x000fe40007ffe0ff */
[----:B------:R-:W-:Y:S01]  /*8af0*/  FSEL R139, R5, -INF , !P1 ;  /* 0xff800000058b7808 */ /* 0x000fe20004800000 */
[----:B------:R-:W-:Y:S01]  /*8b00*/  HMMA.16816.F32 R180, R16, R34, R180 ;  /* 0x0000002210b4723c */ /* 0x000fe200000018b4 */
[----:B------:R-:W-:Y:S01]  /*8b10*/  FSEL R137, R7, -INF , !P5 ;  /* 0xff80000007897808 */ /* 0x000fe20006800000 */
[----:B------:R-:W2:Y:S01]  /*8b20*/  I2F R5, R3 ;  /* 0x0000000300057306 */ /* 0x000ea20000201400 */
[----:B------:R-:W-:Y:S02]  /*8b30*/  FSEL R56, R21, -INF , !P0 ;  /* 0xff80000015387808 */ /* 0x000fe40004000000 */
[----:B------:R-:W-:Y:S01]  /*8b40*/  FSEL R132, R20, -INF , !P6 ;  /* 0xff80000014847808 */ /* 0x000fe20007000000 */
[----:B-1----:R-:W-:Y:S01]  /*8b50*/  FFMA.FTZ R7, R6, UR4, R44 ;  /* 0x0000000406077c23 */ /* 0x002fe2000801002c */
[C---:B------:R-:W-:Y:S01]  /*8b60*/  ISETP.GE.AND P0, PT, R4.reuse, R37, PT ;  /* 0x000000250400720c */ /* 0x040fe20003f06270 */
[----:B------:R-:W-:Y:S01]  /*8b70*/  HMMA.16816.F32 R32, R8, R22, R196 ;  /* 0x000000160820723c */ /* 0x000fe200000018c4 */
[----:B------:R-:W-:Y:S01]  /*8b80*/  ISETP.GE.AND P6, PT, R4, R36, PT ;  /* 0x000000240400720c */ /* 0x000fe20003fc6270 */
[----:B------:R-:W-:Y:S01]  /*8b90*/  FFMA.FTZ R21, R6, UR4, R60 ;  /* 0x0000000406157c23 */ /* 0x000fe2000801003c */
[----:B------:R-:W-:Y:S01]  /*8ba0*/  ISETP.GE.AND P5, PT, R4, R39, PT ;  /* 0x000000270400720c */ /* 0x000fe20003fa6270 */
[----:B------:R-:W-:Y:S01]  /*8bb0*/  FFMA.FTZ R20, R6, UR4, R62 ;  /* 0x0000000406147c23 */ /* 0x000fe2000801003e */
[----:B------:R-:W-:Y:S01]  /*8bc0*/  ISETP.GE.AND P1, PT, R4, R38, PT ;  /* 0x000000260400720c */ /* 0x000fe20003f26270 */
[----:B------:R-:W-:Y:S01]  /*8bd0*/  FFMA.FTZ R6, R6, UR4, R46 ;  /* 0x0000000406067c23 */ /* 0x000fe2000801002e */
[----:B------:R-:W-:Y:S01]  /*8be0*/  IADD3 R4, R0, 0x18, RZ ;  /* 0x0000001800047810 */ /* 0x000fe20007ffe0ff */
[----:B------:R-:W-:Y:S01]  /*8bf0*/  HMMA.16816.F32 R48, R16, R52, R224 ;  /* 0x000000341030723c */ /* 0x000fe200000018e0 */
[----:B------:R-:W-:-:S02]  /*8c00*/  FSEL R197, R7, -INF , !P5 ;  /* 0xff80000007c57808 */ /* 0x000fc40006800000 */
[----:B------:R-:W1:Y:S01]  /*8c10*/  I2F R7, R4 ;  /* 0x0000000400077306 */ /* 0x000e620000201400 */
[----:B------:R-:W-:Y:S01]  /*8c20*/  FSEL R198, R6, -INF , !P1 ;  /* 0xff80000006c67808 */ /* 0x000fe20004800000 */
[----:B--2---:R-:W-:Y:S01]  /*8c30*/  FFMA.FTZ R6, R5, UR4, R45 ;  /* 0x0000000405067c23 */ /* 0x004fe2000801002d */
[----:B------:R-:W-:Y:S02]  /*8c40*/  ISETP.GE.AND P5, PT, R3, R39, PT ;  /* 0x000000270300720c */ /* 0x000fe40003fa6270 */
[----:B------:R-:W-:Y:S01]  /*8c50*/  FSEL R225, R21, -INF , !P0 ;  /* 0xff80000015e17808 */ /* 0x000fe20004000000 */
[C---:B------:R-:W-:Y:S01]  /*8c60*/  FFMA.FTZ R21, R5.reuse, UR4, R61 ;  /* 0x0000000405157c23 */ /* 0x040fe2000801003d */
[----:B------:R-:W-:Y:S01]  /*8c70*/  FSEL R227, R20, -INF , !P6 ;  /* 0xff80000014e37808 */ /* 0x000fe20007000000 */
[----:B------:R-:W-:Y:S01]  /*8c80*/  FFMA.FTZ R20, R5, UR4, R63 ;  /* 0x0000000405147c23 */ /* 0x000fe2000801003f */
[----:B------:R-:W-:Y:S01]  /*8c90*/  ISETP.GE.AND P0, PT, R3, R37, PT ;  /* 0x000000250300720c */ /* 0x000fe20003f06270 */
[----:B------:R-:W-:Y:S01]  /*8ca0*/  FFMA.FTZ R5, R5, UR4, R47 ;  /* 0x0000000405057c23 */ /* 0x000fe2000801002f */
[C---:B------:R-:W-:Y:S01]  /*8cb0*/  ISETP.GE.AND P6, PT, R3.reuse, R36, PT ;  /* 0x000000240300720c */ /* 0x040fe20003fc6270 */
[----:B---3--:R-:W-:Y:S01]  /*8cc0*/  HMMA.16816.F32 R44, R12, R24, R64 ;  /* 0x000000180c2c723c */ /* 0x008fe20000001840 */
[----:B------:R-:W-:-:S02]  /*8cd0*/  ISETP.GE.AND P1, PT, R3, R38, PT ;  /* 0x000000260300720c */ /* 0x000fc40003f26270 */
[----:B------:R-:W-:Y:S02]  /*8ce0*/  IADD3 R3, R0, 0x19, RZ ;  /* 0x0000001900037810 */ /* 0x000fe40007ffe0ff */
[----:B------:R-:W-:Y:S02]  /*8cf0*/  FSEL R196, R6, -INF , !P5 ;  /* 0xff80000006c47808 */ /* 0x000fe40006800000 */
[----:B------:R-:W-:Y:S01]  /*8d00*/  FSEL R224, R21, -INF , !P0 ;  /* 0xff80000015e07808 */ /* 0x000fe20004000000 */
[----:B------:R-:W2:Y:S01]  /*8d10*/  I2F R6, R3 ;  /* 0x0000000300067306 */ /* 0x000ea20000201400 */
[----:B------:R-:W-:Y:S01]  /*8d20*/  FSEL R226, R20, -INF , !P6 ;  /* 0xff80000014e27808 */ /* 0x000fe20007000000 */
[----:B------:R-:W-:Y:S01]  /*8d30*/  HMMA.16816.F32 R40, R8, R24, R208 ;  /* 0x000000180828723c */ /* 0x000fe200000018d0 */
[C---:B-1----:R-:W-:Y:S01]  /*8d40*/  FFMA.FTZ R21, R7.reuse, UR4, R28 ;  /* 0x0000000407157c23 */ /* 0x042fe2000801001c */
[C---:B------:R-:W-:Y:S01]  /*8d50*/  ISETP.GE.AND P0, PT, R4.reuse, R37, PT ;  /* 0x000000250400720c */ /* 0x040fe20003f06270 */
[----:B------:R-:W-:Y:S01]  /*8d60*/  FFMA.FTZ R20, R7, UR4, R30 ;  /* 0x0000000407147c23 */ /* 0x000fe2000801001e */
[----:B------:R-:W-:-:S02]  /*8d70*/  ISETP.GE.AND P6, PT, R4, R36, PT ;  /* 0x000000240400720c */ /* 0x000fc40003fc6270 */
[----:B------:R-:W-:Y:S01]  /*8d80*/  FSEL R199, R5, -INF , !P1 ;  /* 0xff80000005c77808 */ /* 0x000fe20004800000 */
[C---:B------:R-:W-:Y:S01]  /*8d90*/  FFMA.FTZ R5, R7.reuse, UR4, R32 ;  /* 0x0000000407057c23 */ /* 0x040fe20008010020 */
[C---:B------:R-:W-:Y:S01]  /*8da0*/  ISETP.GE.AND P5, PT, R4.reuse, R39, PT ;  /* 0x000000270400720c */ /* 0x040fe20003fa6270 */
[----:B------:R-:W-:Y:S01]  /*8db0*/  FFMA.FTZ R7, R7, UR4, R34 ;  /* 0x0000000407077c23 */ /* 0x000fe20008010022 */
[----:B------:R-:W-:Y:S01]  /*8dc0*/  ISETP.GE.AND P1, PT, R4, R38, PT ;  /* 0x000000260400720c */ /* 0x000fe20003f26270 */
[----:B------:R-:W-:Y:S01]  /*8dd0*/  HMMA.16816.F32 R52, R16, R54, R204 ;  /* 0x000000361034723c */ /* 0x000fe200000018cc */
[----:B------:R-:W-:Y:S02]  /*8de0*/  IADD3 R4, R0, 0x20, RZ ;  /* 0x0000002000047810 */ /* 0x000fe40007ffe0ff */
[----:B------:R-:W-:Y:S02]  /*8df0*/  FSEL R208, R21, -INF , !P0 ;  /* 0xff80000015d07808 */ /* 0x000fe40004000000 */
[----:B------:R-:W-:-:S02]  /*8e00*/  FSEL R209, R20, -INF , !P6 ;  /* 0xff80000014d17808 */ /* 0x000fc40007000000 */
[----:B------:R-:W1:Y:S01]  /*8e10*/  LDSM.16.M88.4 R20, [R215+0x8c00] ;  /* 0x008c0000d714783b */ /* 0x000e620000000200 */
[----:B------:R-:W-:Y:S01]  /*8e20*/  FSEL R190, R5, -INF , !P5 ;  /* 0xff80000005be7808 */ /* 0x000fe20006800000 */
[C---:B--2---:R-:W-:Y:S01]  /*8e30*/  FFMA.FTZ R17, R6.reuse, UR4, R29 ;  /* 0x0000000406117c23 */ /* 0x044fe2000801001d */
[----:B------:R-:W2:Y:S01]  /*8e40*/  I2F R5, R4 ;  /* 0x0000000400057306 */ /* 0x000ea20000201400 */
[----:B------:R-:W-:Y:S01]  /*8e50*/  FSEL R191, R7, -INF , !P1 ;  /* 0xff80000007bf7808 */ /* 0x000fe20004800000 */
[C---:B------:R-:W-:Y:S01]  /*8e60*/  FFMA.FTZ R16, R6.reuse, UR4, R31 ;  /* 0x0000000406107c23 */ /* 0x040fe2000801001f */
[C---:B------:R-:W-:Y:S01]  /*8e70*/  ISETP.GE.AND P0, PT, R3.reuse, R37, PT ;  /* 0x000000250300720c */ /* 0x040fe20003f06270 */
[C---:B------:R-:W-:Y:S01]  /*8e80*/  FFMA.FTZ R7, R6.reuse, UR4, R33 ;  /* 0x0000000406077c23 */ /* 0x040fe20008010021 */
[C---:B------:R-:W-:Y:S01]  /*8e90*/  ISETP.GE.AND P6, PT, R3.reuse, R36, PT ;  /* 0x000000240300720c */ /* 0x040fe20003fc6270 */
[----:B------:R-:W-:Y:S01]  /*8ea0*/  FFMA.FTZ R6, R6, UR4, R35 ;  /* 0x0000000406067c23 */ /* 0x000fe20008010023 */
[C---:B------:R-:W-:Y:S01]  /*8eb0*/  ISETP.GE.AND P5, PT, R3.reuse, R39, PT ;  /* 0x000000270300720c */ /* 0x040fe20003fa6270 */
[----:B------:R-:W-:Y:S01]  /*8ec0*/  HMMA.16816.F32 R32, R8, R26, R200 ;  /* 0x0000001a0820723c */ /* 0x000fe200000018c8 */
[----:B------:R-:W-:Y:S01]  /*8ed0*/  ISETP.GE.AND P1, PT, R3, R38, PT ;  /* 0x000000260300720c */ /* 0x000fe20003f26270 */
[----:B------:R-:W-:-:S04]  /*8ee0*/  DEPBAR.LE SB0, 0x0 ;  /* 0x000080000000791a */ /* 0x000fc80000000000 */
[----:B------:R-:W-:Y:S02]  /*8ef0*/  IADD3 R3, R0, 0x21, RZ ;  /* 0x0000002100037810 */ /* 0x000fe40007ffe0ff */
[----:B------:R-:W-:Y:S01]  /*8f00*/  FSEL R189, R6, -INF , !P1 ;  /* 0xff80000006bd7808 */ /* 0x000fe20004800000 */
[----:B------:R-:W-:Y:S01]  /*8f10*/  HMMA.16816.F32 R24, R12, R26, R180 ;  /* 0x0000001a0c18723c */ /* 0x000fe200000018b4 */
[----:B------:R-:W3:Y:S01]  /*8f20*/  I2F R6, R3 ;  /* 0x0000000300067306 */ /* 0x000ee20000201400 */
[----:B------:R-:W-:Y:S01]  /*8f30*/  FSEL R204, R17, -INF , !P0 ;  /* 0xff80000011cc7808 */ /* 0x000fe20004000000 */
[C---:B--2---:R-:W-:Y:S01]  /*8f40*/  FFMA.FTZ R17, R5.reuse, UR4, R44 ;  /* 0x0000000405117c23 */ /* 0x044fe2000801002c */
[----:B------:R-:W-:Y:S01]  /*8f50*/  FSEL R200, R16, -INF , !P6 ;  /* 0xff80000010c87808 */ /* 0x000fe20007000000 */
[----:B------:R-:W-:Y:S01]  /*8f60*/  FFMA.FTZ R16, R5, UR4, R46 ;  /* 0x0000000405107c23 */ /* 0x000fe2000801002e */
[----:B------:R-:W-:Y:S01]  /*8f70*/  FSEL R188, R7, -INF , !P5 ;  /* 0xff80000007bc7808 */ /* 0x000fe20006800000 */
[C---:B------:R-:W-:Y:S01]  /*8f80*/  FFMA.FTZ R7, R5.reuse, UR4, R40 ;  /* 0x0000000405077c23 */ /* 0x040fe20008010028 */
[----:B------:R-:W-:Y:S01]  /*8f90*/  BAR.SYNC.DEFER_BLOCKING 0x0 ;  /* 0x0000000000007b1d */ /* 0x000fe20000010000 */
[----:B------:R-:W-:Y:S01]  /*8fa0*/  FFMA.FTZ R5, R5, UR4, R42 ;  /* 0x0000000405057c23 */ /* 0x000fe2000801002a */
[----:B------:R-:W-:-:S02]  /*8fb0*/  ISETP.GE.AND P0, PT, R4, R37, PT ;  /* 0x000000250400720c */ /* 0x000fc40003f06270 */
[C---:B------:R-:W-:Y:S02]  /*8fc0*/  ISETP.GE.AND P6, PT, R4.reuse, R36, PT ;  /* 0x000000240400720c */ /* 0x040fe40003fc6270 */
[C---:B------:R-:W-:Y:S02]  /*8fd0*/  ISETP.GE.AND P5, PT, R4.reuse, R39, PT ;  /* 0x000000270400720c */ /* 0x040fe40003fa6270 */
[----:B------:R-:W-:Y:S02]  /*8fe0*/  ISETP.GE.AND P1, PT, R4, R38, PT ;  /* 0x000000260400720c */ /* 0x000fe40003f26270 */
[----:B------:R-:W-:Y:S02]  /*8ff0*/  IADD3 R4, R0, 0x28, RZ ;  /* 0x0000002800047810 */ /* 0x000fe40007ffe0ff */
[----:B------:R-:W-:Y:S01]  /*9000*/  FSEL R205, R5, -INF , !P1 ;  /* 0xff80000005cd7808 */ /* 0x000fe20004800000 */
[-C--:B-1----:R-:W-:Y:S01]  /*9010*/  HMMA.16816.F32 R28, R8, R20.reuse, R192 ;  /* 0x00000014081c723c */ /* 0x082fe200000018c0 */
[----:B------:R-:W1:Y:S01]  /*9020*/  I2F R5, R4 ;  /* 0x0000000400057306 */ /* 0x000e620000201400 */
[----:B------:R-:W-:Y:S01]  /*9030*/  FSEL R229, R17, -INF , !P0 ;  /* 0xff80000011e57808 */ /* 0x000fe20004000000 */
[----:B---3--:R-:W-:Y:S01]  /*9040*/  FFMA.FTZ R17, R6, UR4, R45 ;  /* 0x0000000406117c23 */ /* 0x008fe2000801002d */
[----:B------:R-:W-:Y:S01]  /*9050*/  FSEL R231, R16, -INF , !P6 ;  /* 0xff80000010e77808 */ /* 0x000fe20007000000 */
[C---:B------:R-:W-:Y:S01]  /*9060*/  FFMA.FTZ R16, R6.reuse, UR4, R47 ;  /* 0x0000000406107c23 */ /* 0x040fe2000801002f */
[----:B------:R-:W-:Y:S01]  /*9070*/  FSEL R202, R7, -INF , !P5 ;  /* 0xff80000007ca7808 */ /* 0x000fe20006800000 */
[C---:B------:R-:W-:Y:S01]  /*9080*/  FFMA.FTZ R7, R6.reuse, UR4, R41 ;  /* 0x0000000406077c23 */ /* 0x040fe20008010029 */
[C---:B------:R-:W-:Y:S01]  /*9090*/  ISETP.GE.AND P0, PT, R3.reuse, R37, PT ;  /* 0x000000250300720c */ /* 0x040fe20003f06270 */
[----:B------:R-:W-:Y:S01]  /*90a0*/  FFMA.FTZ R6, R6, UR4, R43 ;  /* 0x0000000406067c23 */ /* 0x000fe2000801002b */
[C---:B------:R-:W-:Y:S01]  /*90b0*/  ISETP.GE.AND P6, PT, R3.reuse, R36, PT ;  /* 0x000000240300720c */ /* 0x040fe20003fc6270 */
[----:B------:R-:W-:Y:S01]  /*90c0*/  HMMA.16816.F32 R40, R12, R20, R48 ;  /* 0x000000140c28723c */ /* 0x000fe20000001830 */
[----:B------:R-:W-:-:S02]  /*90d0*/  ISETP.GE.AND P5, PT, R3, R39, PT ;  /* 0x000000270300720c */ /* 0x000fc40003fa6270 */
[----:B------:R-:W-:Y:S02]  /*90e0*/  ISETP.GE.AND P1, PT, R3, R38, PT ;  /* 0x000000260300720c */ /* 0x000fe40003f26270 */
[----:B------:R-:W-:Y:S02]  /*90f0*/  IADD3 R3, R0, 0x29, RZ ;  /* 0x0000002900037810 */ /* 0x000fe40007ffe0ff */
[----:B------:R-:W-:Y:S01]  /*9100*/  FSEL R228, R17, -INF , !P0 ;  /* 0xff80000011e47808 */ /* 0x000fe20004000000 */
[C---:B-1----:R-:W-:Y:S01]  /*9110*/  FFMA.FTZ R17, R5.reuse, UR4, R24 ;  /* 0x0000000405117c23 */ /* 0x042fe20008010018 */
[----:B------:R-:W-:Y:S01]  /*9120*/  FSEL R230, R16, -INF , !P6 ;  /* 0xff80000010e67808 */ /* 0x000fe20007000000 */
[----:B------:R-:W-:Y:S01]  /*9130*/  FFMA.FTZ R16, R5, UR4, R26 ;  /* 0x0000000405107c23 */ /* 0x000fe2000801001a */
[----:B------:R-:W-:Y:S01]  /*9140*/  FSEL R201, R7, -INF , !P5 ;  /* 0xff80000007c97808 */ /* 0x000fe20006800000 */
[C---:B------:R-:W-:Y:S01]  /*9150*/  FFMA.FTZ R7, R5.reuse, UR4, R32 ;  /* 0x0000000405077c23 */ /* 0x040fe20008010020 */
[----:B------:R-:W-:Y:S01]  /*9160*/  FSEL R203, R6, -INF , !P1 ;  /* 0xff80000006cb7808 */ /* 0x000fe20004800000 */
[----:B------:R-:W-:Y:S01]  /*9170*/  FFMA.FTZ R6, R5, UR4, R34 ;  /* 0x0000000405067c23 */ /* 0x000fe20008010022 */
[C---:B------:R-:W-:Y:S01]  /*9180*/  ISETP.GE.AND P0, PT, R4.reuse, R37, PT ;  /* 0x000000250400720c */ /* 0x040fe20003f06270 */
[----:B------:R-:W-:Y:S01]  /*9190*/  HMMA.16816.F32 R12, R12, R22, R52 ;  /* 0x000000160c0c723c */ /* 0x000fe20000001834 */
[----:B------:R-:W-:-:S02]  /*91a0*/  ISETP.GE.AND P6, PT, R4, R36, PT ;  /* 0x000000240400720c */ /* 0x000fc40003fc6270 */
[C---:B------:R-:W-:Y:S02]  /*91b0*/  ISETP.GE.AND P5, PT, R4.reuse, R39, PT ;  /* 0x000000270400720c */ /* 0x040fe40003fa6270 */
[----:B------:R-:W-:Y:S02]  /*91c0*/  ISETP.GE.AND P1, PT, R4, R38, PT ;  /* 0x000000260400720c */ /* 0x000fe40003f26270 */
[----:B------:R-:W1:Y:S01]  /*91d0*/  I2F R4, R3 ;  /* 0x0000000300047306 */ /* 0x000e620000201400 */
[----:B------:R-:W-:Y:S02]  /*91e0*/  IADD3 R5, R0, 0x30, RZ ;  /* 0x0000003000057810 */ /* 0x000fe40007ffe0ff */
[----:B------:R-:W-:Y:S02]  /*91f0*/  FSEL R206, R17, -INF , !P0 ;  /* 0xff80000011ce7808 */ /* 0x000fe40004000000 */
[----:B------:R-:W-:Y:S02]  /*9200*/  FSEL R210, R16, -INF , !P6 ;  /* 0xff80000010d27808 */ /* 0x000fe40007000000 */
[----:B------:R-:W-:Y:S01]  /*9210*/  FSEL R183, R7, -INF , !P5 ;  /* 0xff80000007b77808 */ /* 0x000fe20006800000 */
[----:B------:R-:W-:Y:S01]  /*9220*/  HMMA.16816.F32 R16, R8, R22, R220 ;  /* 0x000000160810723c */ /* 0x000fe200000018dc */
[----:B------:R-:W-:-:S02]  /*9230*/  FSEL R193, R6, -INF , !P1 ;  /* 0xff80000006c17808 */ /* 0x000fc40004800000 */
[C---:B------:R-:W-:Y:S02]  /*9240*/  ISETP.GE.AND P0, PT, R3.reuse, R37, PT ;  /* 0x000000250300720c */ /* 0x040fe40003f06270 */
[C---:B------:R-:W-:Y:S02]  /*9250*/  ISETP.GE.AND P6, PT, R3.reuse, R36, PT ;  /* 0x000000240300720c */ /* 0x040fe40003fc6270 */
[C---:B------:R-:W-:Y:S01]  /*9260*/  ISETP.GE.AND P5, PT, R3.reuse, R39, PT ;  /* 0x000000270300720c */ /* 0x040fe20003fa6270 */
[C---:B-1----:R-:W-:Y:S01]  /*9270*/  FFMA.FTZ R6, R4.reuse, UR4, R33 ;  /* 0x0000000404067c23 */ /* 0x042fe20008010021 */
[----:B------:R-:W-:Y:S01]  /*9280*/  ISETP.GE.AND P1, PT, R3, R38, PT ;  /* 0x000000260300720c */ /* 0x000fe20003f26270 */
[C---:B------:R-:W-:Y:S01]  /*9290*/  FFMA.FTZ R9, R4.reuse, UR4, R25 ;  /* 0x0000000404097c23 */ /* 0x040fe20008010019 */
[----:B------:R-:W1:Y:S01]  /*92a0*/  I2F R3, R5 ;  /* 0x0000000500037306 */ /* 0x000e620000201400 */
[----:B------:R-:W-:Y:S01]  /*92b0*/  FFMA.FTZ R8, R4, UR4, R27 ;  /* 0x0000000404087c23 */ /* 0x000fe2000801001b */
[----:B------:R-:W-:Y:S01]  /*92c0*/  FSEL R182, R6, -INF , !P5 ;  /* 0xff80000006b67808 */ /* 0x000fe20006800000 */
[----:B------:R-:W-:Y:S01]  /*92d0*/  FFMA.FTZ R7, R4, UR4, R35 ;  /* 0x0000000404077c23 */ /* 0x000fe20008010023 */
[----:B------:R-:W-:-:S02]  /*92e0*/  IADD3 R4, R0, 0x31, RZ ;  /* 0x0000003100047810 */ /* 0x000fc40007ffe0ff */
[----:B------:R-:W-:Y:S02]  /*92f0*/  FSEL R194, R9, -INF , !P0 ;  /* 0xff80000009c27808 */ /* 0x000fe40004000000 */
[----:B------:R-:W-:Y:S01]  /*9300*/  FSEL R195, R8, -INF , !P6 ;  /* 0xff80000008c37808 */ /* 0x000fe20007000000 */
[----:B------:R-:W2:Y:S01]  /*9310*/  I2F R6, R4 ;  /* 0x0000000400067306 */ /* 0x000ea20000201400 */
[----:B------:R-:W-:Y:S02]  /*9320*/  FSEL R192, R7, -INF , !P1 ;  /* 0xff80000007c07808 */ /* 0x000fe40004800000 */
[C---:B------:R-:W-:Y:S02]  /*9330*/  ISETP.GE.AND P0, PT, R5.reuse, R37, PT ;  /* 0x000000250500720c */ /* 0x040fe40003f06270 */
[C---:B------:R-:W-:Y:S02]  /*9340*/  ISETP.GE.AND P6, PT, R5.reuse, R36, PT ;  /* 0x000000240500720c */ /* 0x040fe40003fc6270 */
[----:B------:R-:W-:Y:S01]  /*9350*/  ISETP.GE.AND P5, PT, R5, R39, PT ;  /* 0x000000270500720c */ /* 0x000fe20003fa6270 */
[----:B-1----:R-:W-:Y:S01]  /*9360*/  FFMA.FTZ R9, R3, UR4, R40 ;  /* 0x0000000403097c23 */ /* 0x002fe20008010028 */
[----:B------:R-:W-:Y:S01]  /*9370*/  ISETP.GE.AND P1, PT, R5, R38, PT ;  /* 0x000000260500720c */ /* 0x000fe20003f26270 */
[----:B------:R-:W-:-:S02]  /*9380*/  FFMA.FTZ R5, R3, UR4, R28 ;  /* 0x0000000403057c23 */ /* 0x000fc4000801001c */
[----:B------:R-:W-:Y:S01]  /*9390*/  FFMA.FTZ R8, R3, UR4, R42 ;  /* 0x0000000403087c23 */ /* 0x000fe2000801002a */
[----:B------:R-:W-:Y:S01]  /*93a0*/  FSEL R235, R9, -INF , !P0 ;  /* 0xff80000009eb7808 */ /* 0x000fe20004000000 */
[----:B------:R-:W-:Y:S01]  /*93b0*/  FFMA.FTZ R7, R3, UR4, R30 ;  /* 0x0000000403077c23 */ /* 0x000fe2000801001e */
[----:B------:R-:W-:Y:S02]  /*93c0*/  IADD3 R3, R0, 0x38, RZ ;  /* 0x0000003800037810 */ /* 0x000fe40007ffe0ff */
[----:B------:R-:W-:Y:S02]  /*93d0*/  FSEL R220, R5, -INF , !P5 ;  /* 0xff80000005dc7808 */ /* 0x000fe40006800000 */
[----:B------:R-:W1:Y:S01]  /*93e0*/  I2F R5, R3 ;  /* 0x0000000300057306 */ /* 0x000e620000201400 */
[----:B------:R-:W-:Y:S01]  /*93f0*/  FSEL R237, R8, -INF , !P6 ;  /* 0xff80000008ed7808 */ /* 0x000fe20007000000 */
[C---:B--2---:R-:W-:Y:S01]  /*9400*/  FFMA.FTZ R8, R6.reuse, UR4, R41 ;  /* 0x0000000406087c23 */ /* 0x044fe20008010029 */
[----:B------:R-:W-:Y:S01]  /*9410*/  FSEL R223, R7, -INF , !P1 ;  /* 0xff80000007df7808 */ /* 0x000fe20004800000 */
[----:B------:R-:W-:Y:S01]  /*9420*/  FFMA.FTZ R7, R6, UR4, R43 ;  /* 0x0000000406077c23 */ /* 0x000fe2000801002b */
[----:B------:R-:W-:-:S02]  /*9430*/  ISETP.GE.AND P0, PT, R4, R37, PT ;  /* 0x000000250400720c */ /* 0x000fc40003f06270 */
[C---:B------:R-:W-:Y:S02]  /*9440*/  ISETP.GE.AND P6, PT, R4.reuse, R36, PT ;  /* 0x000000240400720c */ /* 0x040fe40003fc6270 */
[C---:B------:R-:W-:Y:S02]  /*9450*/  ISETP.GE.AND P5, PT, R4.reuse, R39, PT ;  /* 0x000000270400720c */ /* 0x040fe40003fa6270 */
[----:B------:R-:W-:Y:S01]  /*9460*/  ISETP.GE.AND P1, PT, R4, R38, PT ;  /* 0x000000260400720c */ /* 0x000fe20003f26270 */
[----:B------:R-:W-:Y:S01]  /*9470*/  FFMA.FTZ R4, R6, UR4, R29 ;  /* 0x0000000406047c23 */ /* 0x000fe2000801001d */
[----:B------:R-:W-:Y:S01]  /*9480*/  FSEL R234, R8, -INF , !P0 ;  /* 0xff80000008ea7808 */ /* 0x000fe20004000000 */
[----:B------:R-:W-:Y:S01]  /*9490*/  FFMA.FTZ R6, R6, UR4, R31 ;  /* 0x0000000406067c23 */ /* 0x000fe2000801001f */
[----:B------:R-:W-:Y:S01]  /*94a0*/  FSEL R238, R7, -INF , !P6 ;  /* 0xff80000007ee7808 */ /* 0x000fe20007000000 */
[C---:B-1----:R-:W-:Y:S01]  /*94b0*/  FFMA.FTZ R7, R5.reuse, UR4, R14 ;  /* 0x0000000405077c23 */ /* 0x042fe2000801000e */
[----:B------:R-:W-:Y:S01]  /*94c0*/  FSEL R211, R4, -INF , !P5 ;  /* 0xff80000004d37808 */ /* 0x000fe20006800000 */
[----:B------:R-:W-:Y:S01]  /*94d0*/  FFMA.FTZ R4, R5, UR4, R16 ;  /* 0x0000000405047c23 */ /* 0x000fe20008010010 */
[----:B------:R-:W-:-:S02]  /*94e0*/  FSEL R221, R6, -INF , !P1 ;  /* 0xff80000006dd7808 */ /* 0x000fc40004800000 */
[C---:B------:R-:W-:Y:S01]  /*94f0*/  ISETP.GE.AND P0, PT, R3.reuse, R37, PT ;  /* 0x000000250300720c */ /* 0x040fe20003f06270 */
[----:B------:R-:W1:Y:S01]  /*9500*/  I2F R6, R0 ;  /* 0x0000000000067306 */ /* 0x000e620000201400 */
[C---:B------:R-:W-:Y:S02]  /*9510*/  ISETP.GE.AND P6, PT, R3.reuse, R36, PT ;  /* 0x000000240300720c */ /* 0x040fe40003fc6270 */
[C---:B------:R-:W-:Y:S02]  /*9520*/  ISETP.GE.AND P5, PT, R3.reuse, R39, PT ;  /* 0x000000270300720c */ /* 0x040fe40003fa6270 */
[----:B------:R-:W-:Y:S01]  /*9530*/  ISETP.GE.AND P1, PT, R3, R38, PT ;  /* 0x000000260300720c */ /* 0x000fe20003f26270 */
[C---:B------:R-:W-:Y:S01]  /*9540*/  FFMA.FTZ R3, R5.reuse, UR4, R12 ;  /* 0x0000000405037c23 */ /* 0x040fe2000801000c */
[----:B------:R-:W-:Y:S01]  /*9550*/  FSEL R207, R4, -INF , !P5 ;  /* 0xff80000004cf7808 */ /* 0x000fe20006800000 */
[----:B------:R-:W-:Y:S01]  /*9560*/  FFMA.FTZ R5, R5, UR4, R18 ;  /* 0x0000000405057c23 */ /* 0x000fe20008010012 */
[----:B------:R-:W-:-:S02]  /*9570*/  FSEL R236, R7, -INF , !P6 ;  /* 0xff80000007ec7808 */ /* 0x000fc40007000000 */
[----:B------:R-:W-:Y:S02]  /*9580*/  FSEL R232, R3, -INF , !P0 ;  /* 0xff80000003e87808 */ /* 0x000fe40004000000 */
[----:B------:R-:W-:Y:S02]  /*9590*/  IADD3 R3, R0, 0x39, RZ ;  /* 0x0000003900037810 */ /* 0x000fe40007ffe0ff */
[----:B------:R-:W-:Y:S01]  /*95a0*/  FSEL R222, R5, -INF , !P1 ;  /* 0xff80000005de7808 */ /* 0x000fe20004800000 */
[----:B-1----:R-:W-:Y:S01]  /*95b0*/  FFMA.FTZ R5, R6, UR4, R172 ;  /* 0x0000000406057c23 */ /* 0x002fe200080100ac */
[----:B------:R-:W1:Y:S01]  /*95c0*/  I2F R4, R3 ;  /* 0x0000000300047306 */ /* 0x000e620000201400 */
[----:B------:R-:W-:Y:S01]  /*95d0*/  ISETP.GE.AND P0, PT, R0, R37, PT ;  /* 0x000000250000720c */ /* 0x000fe20003f06270 */
[----:B------:R-:W-:Y:S01]  /*95e0*/  FFMA.FTZ R7, R6, UR4, R184 ;  /* 0x0000000406077c23 */ /* 0x000fe200080100b8 */
[C---:B------:R-:W-:Y:S02]  /*95f0*/  ISETP.GE.AND P6, PT, R0.reuse, R36, PT ;  /* 0x000000240000720c */ /* 0x040fe40003fc6270 */
[----:B------:R-:W-:-:S02]  /*9600*/  ISETP.GE.AND P5, PT, R0, R39, PT ;  /* 0x000000270000720c */ /* 0x000fc40003fa6270 */
[----:B------:R-:W-:Y:S01]  /*9610*/  ISETP.GE.AND P1, PT, R0, R38, PT ;  /* 0x000000260000720c */ /* 0x000fe20003f26270 */
[C---:B------:R-:W-:Y:S01]  /*9620*/  FFMA.FTZ R0, R6.reuse, UR4, R174 ;  /* 0x0000000406007c23 */ /* 0x040fe200080100ae */
[----:B------:R-:W-:Y:S01]  /*9630*/  FSEL R21, R5, -INF , !P0 ;  /* 0xff80000005157808 */ /* 0x000fe20004000000 */
[----:B------:R-:W-:Y:S01]  /*9640*/  FFMA.FTZ R6, R6, UR4, R186 ;  /* 0x0000000406067c23 */ /* 0x000fe200080100ba */
[----:B------:R-:W-:Y:S02]  /*9650*/  ISETP.GE.AND P0, PT, R3, R37, PT ;  /* 0x000000250300720c */ /* 0x000fe40003f06270 */
[----:B------:R-:W-:Y:S02]  /*9660*/  FSEL R22, R0, -INF , !P6 ;  /* 0xff80000000167808 */ /* 0x000fe40007000000 */
[----:B------:R-:W-:Y:S01]  /*9670*/  FSEL R25, R7, -INF , !P5 ;  /* 0xff80000007197808 */ /* 0x000fe20006800000 */
[----:B-1----:R-:W-:Y:S01]  /*9680*/  FFMA.FTZ R0, R4, UR4, R13 ;  /* 0x0000000404007c23 */ /* 0x002fe2000801000d */
[----:B------:R-:W-:-:S02]  /*9690*/  FSEL R26, R6, -INF , !P1 ;  /* 0xff800000061a7808 */ /* 0x000fc40004800000 */
[C---:B------:R-:W-:Y:S02]  /*96a0*/  ISETP.GE.AND P6, PT, R3.reuse, R36, PT ;  /* 0x000000240300720c */ /* 0x040fe40003fc6270 */
[----:B------:R-:W-:Y:S01]  /*96b0*/  FSEL R186, R0, -INF , !P0 ;  /* 0xff80000000ba7808 */ /* 0x000fe20004000000 */
[C---:B------:R-:W-:Y:S01]  /*96c0*/  FFMA.FTZ R0, R4.reuse, UR4, R17 ;  /* 0x0000000404007c23 */ /* 0x040fe20008010011 */
[----:B------:R-:W-:Y:S02]  /*96d0*/  PLOP3.LUT P0, PT, PT, PT, UP0, 0x40, 0x0 ;  /* 0x000000000000781c */ /* 0x000fe40003f0e808 */
[C---:B------:R-:W-:Y:S02]  /*96e0*/  ISETP.GE.AND P5, PT, R3.reuse, R39, PT ;  /* 0x000000270300720c */ /* 0x040fe40003fa6270 */
[----:B------:R-:W-:Y:S01]  /*96f0*/  ISETP.GE.AND P1, PT, R3, R38, PT ;  /* 0x000000260300720c */ /* 0x000fe20003f26270 */
[----:B------:R-:W-:Y:S01]  /*9700*/  FFMA.FTZ R3, R4, UR4, R15 ;  /* 0x0000000404037c23 */ /* 0x000fe2000801000f */
[----:B------:R-:W-:Y:S01]  /*9710*/  FSEL R174, R0, -INF , !P5 ;  /* 0xff80000000ae7808 */ /* 0x000fe20006800000 */
[----:B------:R-:W-:-:S03]  /*9720*/  FFMA.FTZ R4, R4, UR4, R19 ;  /* 0x0000000404047c23 */ /* 0x000fc60008010013 */
[----:B------:R-:W-:Y:S02]  /*9730*/  FSEL R233, R3, -INF , !P6 ;  /* 0xff80000003e97808 */ /* 0x000fe40007000000 */
[----:B------:R-:W-:Y:S01]  /*9740*/  FSEL R184, R4, -INF , !P1 ;  /* 0xff80000004b87808 */ /* 0x000fe20004800000 */
[----:B------:R-:W-:Y:S05]  /*9750*/  @P0 BRA `(.L_x_420) ;  /* 0x0000040000000947 */ /* 0x000fea0003800000 */
[----:B------:R-:W2:Y:S04]  /*9760*/  LDL.64 R248, [R1+0x28] ;  /* 0x0000280001f87983 */ /* 0x000ea80000100a00 */
[----:B------:R-:W3:Y:S01]  /*9770*/  LDL.64 R250, [R1+0x20] ;  /* 0x0000200001fa7983 */ /* 0x000ee20000100a00 */
[----:B------:R-:W-:Y:S01]  /*9780*/  UIADD3 UR36, UR29, -0x3, URZ ;  /* 0xfffffffd1d247890 */ /* 0x000fe2000fffe03f */
[----:B------:R-:W-:Y:S01]  /*9790*/  BSSY B0, `(.L_x_421) ;  /* 0x000003b000007945 */ /* 0x000fe20003800000 */
[----:B------:R-:W-:Y:S01]  /*97a0*/  ULDC.64 UR6, c[0x0][0x198] ;  /* 0x0000660000067ab9 */ /* 0x000fe20000000a00 */
[----:B------:R1:W-:Y:S01]  /*97b0*/  @P4 STS [R218+0x6000], RZ ;  /* 0x006000ffda004388 */ /* 0x0003e20000000800 */
[----:B------:R-:W-:-:S02]  /*97c0*/  USHF.R.S32.HI UR35, URZ, 0x1f, UR36 ;  /* 0x0000001f3f237899 */ /* 0x000fc40008011424 */
[----:B------:R-:W-:Y:S01]  /*97d0*/  UIMAD.WIDE.U32 UR38, UR36, UR6, URZ ;  /* 0x00000006242672a5 */ /* 0x000fe2000f8e003f */
[----:B------:R1:W-:Y:S01]  /*97e0*/  @P4 STS [R218+0x6004], RZ ;  /* 0x006004ffda004388 */ /* 0x0003e20000000800 */
[----:B------:R-:W-:-:S03]  /*97f0*/  UIMAD UR35, UR35, UR6, URZ ;  /* 0x00000006232372a4 */ /* 0x000fc6000f8e023f */
[----:B------:R1:W-:Y:S01]  /*9800*/  @P4 STS.64 [R218+0x6008], RZ ;  /* 0x006008ffda004388 */ /* 0x0003e20000000a00 */
[----:B------:R-:W-:Y:S01]  /*9810*/  UIMAD UR7, UR36, UR7, UR35 ;  /* 0x00000007240772a4 */ /* 0x000fe2000f8e0223 */
[----:B------:R-:W-:Y:S02]  /*9820*/  IMAD.U32 R0, RZ, RZ, UR38 ;  /* 0x00000026ff007e24 */ /* 0x000fe4000f8e00ff */
[----:B------:R-:W-:Y:S01]  /*9830*/  IMAD.U32 R3, RZ, RZ, UR38 ;  /* 0x00000026ff037e24 */ /* 0x000fe2000f8e00ff */
[----:B------:R-:W-:-:S06]  /*9840*/  UIADD3 UR7, UR39, UR7, URZ ;  /* 0x0000000727077290 */ /* 0x000fcc000fffe03f */
[----:B------:R-:W-:Y:S01]  /*9850*/  IMAD.U32 R4, RZ, RZ, UR7 ;  /* 0x00000007ff047e24 */ /* 0x000fe2000f8e00ff */
[----:B--2---:R-:W-:-:S04]  /*9860*/  LEA R0, P0, R0, R248, 0x6 ;  /* 0x000000f800007211 */ /* 0x004fc800078030ff */
[----:B---3--:R-:W-:Y:S02]  /*9870*/  LEA.HI.X R4, R3, R251, R4, 0x6, P0 ;  /* 0x000000fb03047211 */ /* 0x008fe400000f3404 */
[C---:B------:R-:W-:Y:S02]  /*9880*/  @!P4 LEA R14, P5, R0.reuse, c[0x0][0x168], 0x1 ;  /* 0x00005a00000eca11 */ /* 0x040fe400078a08ff */
[C---:B------:R-:W-:Y:S02]  /*9890*/  @!P3 LEA R10, P0, R0.reuse, c[0x0][0x168], 0x1 ;  /* 0x00005a00000aba11 */ /* 0x040fe400078008ff */
        /* <DEDUP_REMOVED lines=42> */
.L_x_422:
[----:B------:R-:W-:Y:S05]  /*9b40*/  BSYNC B0 ;  /* 0x0000000000007941 */ /* 0x000fea0003800000 */
.L_x_421:
[----:B------:R-:W0:Y:S02]  /*9b50*/  LDGDEPBAR ;  /* 0x00000000000079af */ /* 0x000e240000000000 */
.L_x_420:
[----:B------:R-:W2:Y:S04]  /*9b60*/  LDL R4, [R1+0x3c] ;  /* 0x00003c0001047983 */ /* 0x000ea80000100800 */
[----:B------:R-:W3:Y:S04]  /*9b70*/  LDL R3, [R1+0x58] ;  /* 0x0000580001037983 */ /* 0x000ee80000100800 */
[----:B-1----:R-:W4:Y:S04]  /*9b80*/  LDL R6, [R1+0x38] ;  /* 0x0000380001067983 */ /* 0x002f280000100800 */
[----:B------:R-:W5:Y:S01]  /*9b90*/  LDL R7, [R1+0x48] ;  /* 0x0000480001077983 */ /* 0x000f620000100800 */
[----:B------:R-:W-:Y:S01]  /*9ba0*/  FMNMX.FTZ R0, R136, R21, !PT ;  /* 0x0000001588007209 */ /* 0x000fe20007810000 */
[----:B------:R-:W-:Y:S01]  /*9bb0*/  USHF.L.U32 UR6, UR34, 0x1, URZ ;  /* 0x0000000122067899 */ /* 0x000fe2000800063f */
[----:B------:R-:W-:Y:S01]  /*9bc0*/  FMNMX.FTZ R5, R135, R22, !PT ;  /* 0x0000001687057209 */ /* 0x000fe20007810000 */
[----:B------:R-:W-:Y:S01]  /*9bd0*/  IMAD.MOV.U32 R32, RZ, RZ, R246 ;  /* 0x000000ffff207224 */ /* 0x000fe200078e00f6 */
        /* <DEDUP_REMOVED lines=13> */
[----:B------:R-:W-:Y:S01]  /*9cb0*/  FMNMX.FTZ R0, R229, R0, !PT ;  /* 0x00000000e5007209 */ /* 0x000fe20007810000 */
[----:B--2---:R-:W-:-:S04]  /*9cc0*/  IMAD.WIDE.U32 R34, R4, -0x326172a9, RZ ;  /* 0xcd9e8d5704227825 */ /* 0x004fc800078e00ff */
[----:B---3--:R-:W-:Y:S01]  /*9cd0*/  IMAD.WIDE.U32 R30, R3, -0x326172a9, RZ ;  /* 0xcd9e8d57031e7825 */ /* 0x008fe200078e00ff */
[----:B----4-:R-:W-:-:S03]  /*9ce0*/  LOP3.LUT R3, R35, R6, RZ, 0x3c, !PT ;  /* 0x0000000623037212 */ /* 0x010fc600078e3cff */
[----:B------:R-:W-:Y:S01]  /*9cf0*/  IMAD.U32 R4, RZ, RZ, UR33 ;  /* 0x00000021ff047e24 */ /* 0x000fe2000f8e00ff */
[----:B------:R-:W-:Y:S01]  /*9d00*/  LOP3.LUT R6, R31, R6, RZ, 0x3c, !PT ;  /* 0x000000061f067212 */ /* 0x000fe200078e3cff */
[----:B-----5:R-:W-:-:S04]  /*9d10*/  IMAD.WIDE.U32 R180, R7, -0x2daee0ad, RZ ;  /* 0xd2511f5307b47825 */ /* 0x020fc800078e00ff */
[----:B------:R-:W-:Y:S01]  /*9d20*/  IMAD.WIDE.U32 R178, R3, -0x2daee0ad, RZ ;  /* 0xd2511f5303b27825 */ /* 0x000fe200078e00ff */
[----:B------:R-:W-:Y:S01]  /*9d30*/  LOP3.LUT R4, R181, UR6, R4, 0x96, !PT ;  /* 0x00000006b5047c12 */ /* 0x000fe2000f8e9604 */
[----:B------:R-:W-:Y:S02]  /*9d40*/  UIADD3 UR6, UR6, 0x1, URZ ;  /* 0x0000000106067890 */ /* 0x000fe4000fffe03f */
[----:B------:R-:W-:Y:S01]  /*9d50*/  IMAD.WIDE.U32 R50, R6, -0x2daee0ad, RZ ;  /* 0xd2511f5306327825 */ /* 0x000fe200078e00ff */
[----:B------:R-:W-:-:S03]  /*9d60*/  LOP3.LUT R3, R179, UR15, R180, 0x96, !PT ;  /* 0x0000000fb3037c12 */ /* 0x000fc6000f8e96b4 */
[----:B------:R-:W-:Y:S01]  /*9d70*/  IMAD.WIDE.U32 R4, R4, -0x326172a9, RZ ;  /* 0xcd9e8d5704047825 */ /* 0x000fe200078e00ff */
[----:B------:R-:W-:-:S03]  /*9d80*/  LOP3.LUT R6, R51, UR15, R180, 0x96, !PT ;  /* 0x0000000f33067c12 */ /* 0x000fc6000f8e96b4 */
[----:B------:R-:W-:Y:S01]  /*9d90*/  IMAD.WIDE.U32 R58, R3, -0x326172a9, RZ ;  /* 0xcd9e8d57033a7825 */ /* 0x000fe200078e00ff */
[----:B------:R-:W-:Y:S02]  /*9da0*/  FMNMX.FTZ R3, R228, R0, !PT ;  /* 0x00000000e4037209 */ /* 0x000fe40007810000 */
[----:B------:R-:W-:Y:S01]  /*9db0*/  LOP3.LUT R0, R5, UR16, R34, 0x96, !PT ;  /* 0x0000001005007c12 */ /* 0x000fe2000f8e9622 */
[----:B------:R-:W-:Y:S01]  /*9dc0*/  IMAD.WIDE.U32 R48, R6, -0x326172a9, RZ ;  /* 0xcd9e8d5706307825 */ /* 0x000fe200078e00ff */
[----:B------:R-:W-:Y:S02]  /*9dd0*/  FMNMX.FTZ R3, R206, R3, !PT ;  /* 0x00000003ce037209 */ /* 0x000fe40007810000 */
[----:B------:R-:W-:Y:S02]  /*9de0*/  LOP3.LUT R6, R59, UR14, R4, 0x96, !PT ;  /* 0x0000000e3b067c12 */ /* 0x000fe4000f8e9604 */
[----:B------:R-:W-:Y:S02]  /*9df0*/  LOP3.LUT R10, R5, UR16, R30, 0x96, !PT ;  /* 0x00000010050a7c12 */ /* 0x000fe4000f8e961e */
[----:B------:R-:W-:Y:S01]  /*9e00*/  LOP3.LUT R12, R49, UR14, R4, 0x96, !PT ;  /* 0x0000000e310c7c12 */ /* 0x000fe2000f8e9604 */
[----:B------:R-:W-:Y:S01]  /*9e10*/  IMAD.WIDE.U32 R4, R0, -0x2daee0ad, RZ ;  /* 0xd2511f5300047825 */ /* 0x000fe200078e00ff */
[----:B------:R-:W-:-:S02]  /*9e20*/  FMNMX.FTZ R3, R194, R3, !PT ;  /* 0x00000003c2037209 */ /* 0x000fc40007810000 */
[----:B------:R-:W-:Y:S01]  /*9e30*/  FMNMX.FTZ R0, R226, R8, !PT ;  /* 0x00000008e2007209 */ /* 0x000fe20007810000 */
[----:B------:R-:W-:Y:S01]  /*9e40*/  IMAD.WIDE.U32 R6, R6, -0x2daee0ad, RZ ;  /* 0xd2511f5306067825 */ /* 0x000fe200078e00ff */
[----:B------:R-:W-:Y:S02]  /*9e50*/  FMNMX.FTZ R3, R235, R3, !PT ;  /* 0x00000003eb037209 */ /* 0x000fe40007810000 */
[----:B------:R-:W-:Y:S01]  /*9e60*/  FMNMX.FTZ R0, R209, R0, !PT ;  /* 0x00000000d1007209 */ /* 0x000fe20007810000 */
[----:B------:R-:W-:Y:S01]  /*9e70*/  IMAD.WIDE.U32 R12, R12, -0x2daee0ad, RZ ;  /* 0xd2511f530c0c7825 */ /* 0x000fe200078e00ff */
[----:B------:R-:W-:Y:S02]  /*9e80*/  LOP3.LUT R18, R7, UR11, R4, 0x96, !PT ;  /* 0x0000000b07127c12 */ /* 0x000fe4000f8e9604 */
[----:B------:R-:W-:Y:S02]  /*9e90*/  FMNMX.FTZ R3, R234, R3, !PT ;  /* 0x00000003ea037209 */ /* 0x000fe40007810000 */
[----:B------:R-:W-:Y:S01]  /*9ea0*/  FMNMX.FTZ R7, R200, R0, !PT ;  /* 0x00000000c8077209 */ /* 0x000fe20007810000 */
[----:B------:R-:W-:Y:S01]  /*9eb0*/  IMAD.WIDE.U32 R176, R18, -0x326172a9, RZ ;  /* 0xcd9e8d5712b07825 */ /* 0x000fe200078e00ff */
[----:B------:R-:W-:-:S02]  /*9ec0*/  LOP3.LUT R14, R5, UR13, R178, 0x96, !PT ;  /* 0x0000000d050e7c12 */ /* 0x000fc4000f8e96b2 */
[----:B------:R-:W-:Y:S01]  /*9ed0*/  FMNMX.FTZ R0, R232, R3, !PT ;  /* 0x00000003e8007209 */ /* 0x000fe20007810000 */
[----:B------:R-:W-:Y:S01]  /*9ee0*/  IMAD.WIDE.U32 R4, R10, -0x2daee0ad, RZ ;  /* 0xd2511f530a047825 */ /* 0x000fe200078e00ff */
[----:B------:R-:W-:Y:S02]  /*9ef0*/  FMNMX.FTZ R7, R231, R7, !PT ;  /* 0x00000007e7077209 */ /* 0x000fe40007810000 */
[----:B------:R-:W-:Y:S01]  /*9f00*/  FMNMX.FTZ R8, R187, R9, !PT ;  /* 0x00000009bb087209 */ /* 0x000fe20007810000 */
[----:B------:R-:W-:Y:S01]  /*9f10*/  IMAD.WIDE.U32 R14, R14, -0x326172a9, RZ ;  /* 0xcd9e8d570e0e7825 */ /* 0x000fe200078e00ff */
[----:B------:R-:W-:Y:S02]  /*9f20*/  FMNMX.FTZ R0, R186, R0, !PT ;  /* 0x00000000ba007209 */ /* 0x000fe40007810000 */
[----:B------:R-:W-:Y:S02]  /*9f30*/  LOP3.LUT R10, R5, UR13, R50, 0x96, !PT ;  /* 0x0000000d050a7c12 */ /* 0x000fe4000f8e9632 */
[----:B------:R-:W-:-:S02]  /*9f40*/  FMNMX.FTZ R5, R230, R7, !PT ;  /* 0x00000007e6057209 */ /* 0x000fc40007810000 */
[----:B------:R-:W-:Y:S01]  /*9f50*/  FMNMX.FTZ R3, R175, R8, !PT ;  /* 0x00000008af037209 */ /* 0x000fe20007810000 */
[----:B------:R-:W-:Y:S01]  /*9f60*/  IMAD.WIDE.U32 R10, R10, -0x326172a9, RZ ;  /* 0xcd9e8d570a0a7825 */ /* 0x000fe200078e00ff */
[----:B------:R-:W-:Y:S02]  /*9f70*/  LOP3.LUT R16, R15, UR12, R58, 0x96, !PT ;  /* 0x0000000c0f107c12 */ /* 0x000fe4000f8e963a */
[----:B------:R-:W1:Y:S01]  /*9f80*/  SHFL.BFLY PT, R15, R0, 0x2, 0x1f ;  /* 0x0c401f00000f7f89 */ /* 0x000e6200000e0000 */
[----:B------:R-:W-:Y:S02]  /*9f90*/  FMNMX.FTZ R5, R210, R5, !PT ;  /* 0x00000005d2057209 */ /* 0x000fe40007810000 */
[----:B------:R-:W-:Y:S01]  /*9fa0*/  FMNMX.FTZ R3, R137, R3, !PT ;  /* 0x0000000389037209 */ /* 0x000fe20007810000 */
[----:B------:R-:W-:Y:S01]  /*9fb0*/  IMAD.WIDE.U32 R16, R16, -0x2daee0ad, RZ ;  /* 0xd2511f5310107825 */ /* 0x000fe200078e00ff */
[----:B------:R-:W-:Y:S02]  /*9fc0*/  FMNMX.FTZ R5, R195, R5, !PT ;  /* 0x00000005c3057209 */ /* 0x000fe40007810000 */
[----:B------:R-:W-:-:S02]  /*9fd0*/  FMNMX.FTZ R3, R197, R3, !PT ;  /* 0x00000003c5037209 */ /* 0x000fc40007810000 */
[----:B------:R-:W-:Y:S02]  /*9fe0*/  FMNMX.FTZ R7, R237, R5, !PT ;  /* 0x00000005ed077209 */ /* 0x000fe40007810000 */
[----:B------:R-:W-:Y:S02]  /*9ff0*/  LOP3.LUT R8, R13, UR11, R4, 0x96, !PT ;  /* 0x0000000b0d087c12 */ /* 0x000fe4000f8e9604 */
[----:B------:R-:W-:Y:S02]  /*a000*/  LOP3.LUT R4, R11, UR12, R48, 0x96, !PT ;  /* 0x0000000c0b047c12 */ /* 0x000fe4000f8e9630 */
[----:B------:R-:W-:Y:S01]  /*a010*/  FMNMX.FTZ R3, R196, R3, !PT ;  /* 0x00000003c4037209 */ /* 0x000fe20007810000 */
[----:B------:R-:W-:Y:S01]  /*a020*/  IMAD.WIDE.U32 R8, R8, -0x326172a9, RZ ;  /* 0xcd9e8d5708087825 */ /* 0x000fe200078e00ff */
[----:B------:R-:W-:Y:S02]  /*a030*/  FMNMX.FTZ R7, R238, R7, !PT ;  /* 0x00000007ee077209 */ /* 0x000fe40007810000 */
[----:B------:R-:W-:Y:S01]  /*a040*/  FMNMX.FTZ R3, R190, R3, !PT ;  /* 0x00000003be037209 */ /* 0x000fe20007810000 */
[----:B------:R-:W-:Y:S01]  /*a050*/  IMAD.WIDE.U32 R4, R4, -0x2daee0ad, RZ ;  /* 0xd2511f5304047825 */ /* 0x000fe200078e00ff */
[----:B------:R-:W-:-:S02]  /*a060*/  FMNMX.FTZ R7, R236, R7, !PT ;  /* 0x00000007ec077209 */ /* 0x000fc40007810000 */
[----:B------:R-:W-:Y:S02]  /*a070*/  LOP3.LUT R24, R17, UR9, R6, 0x96, !PT ;  /* 0x0000000911187c12 */ /* 0x000fe4000f8e9606 */
[----:B------:R-:W-:Y:S02]  /*a080*/  FMNMX.FTZ R6, R188, R3, !PT ;  /* 0x00000003bc067209 */ /* 0x000fe40007810000 */
[----:B------:R-:W-:Y:S01]  /*a090*/  LOP3.LUT R12, R5, UR9, R12, 0x96, !PT ;  /* 0x00000009050c7c12 */ /* 0x000fe2000f8e960c */
[----:B------:R-:W-:Y:S01]  /*a0a0*/  IMAD.WIDE.U32 R52, R24, -0x326172a9, RZ ;  /* 0xcd9e8d5718347825 */ /* 0x000fe200078e00ff */
[----:B------:R-:W-:Y:S02]  /*a0b0*/  FMNMX.FTZ R3, R233, R7, !PT ;  /* 0x00000007e9037209 */ /* 0x000fe40007810000 */
[----:B------:R-:W-:Y:S02]  /*a0c0*/  FMNMX.FTZ R5, R2, R26, !PT ;  /* 0x0000001a02057209 */ /* 0x000fe40007810000 */
[----:B------:R-:W-:-:S02]  /*a0d0*/  LOP3.LUT R10, R9, UR10, R10, 0x96, !PT ;  /* 0x0000000a090a7c12 */ /* 0x000fc4000f8e960a */
[----:B-1----:R-:W-:Y:S02]  /*a0e0*/  FMNMX.FTZ R9, R0, R15, !PT ;  /* 0x0000000f00097209 */ /* 0x002fe40007810000 */
[----:B------:R-:W-:Y:S01]  /*a0f0*/  FMNMX.FTZ R0, R219, R5, !PT ;  /* 0x00000005db007209 */ /* 0x000fe20007810000 */
[----:B------:R-:W1:Y:S01]  /*a100*/  SHFL.BFLY PT, R15, R3, 0x2, 0x1f ;  /* 0x0c401f00030f7f89 */ /* 0x000e6200000e0000 */
[----:B------:R-:W-:Y:S01]  /*a110*/  FMNMX.FTZ R5, R202, R6, !PT ;  /* 0x00000006ca057209 */ /* 0x000fe20007810000 */
[----:B------:R-:W-:Y:S01]  /*a120*/  IMAD.WIDE.U32 R44, R10, -0x2daee0ad, RZ ;  /* 0xd2511f530a2c7825 */ /* 0x000fe200078e00ff */
[----:B------:R-:W-:Y:S01]  /*a130*/  FMNMX.FTZ R6, R185, R0, !PT ;  /* 0x00000000b9067209 */ /* 0x000fe20007810000 */
[----:B------:R-:W2:Y:S01]  /*a140*/  SHFL.BFLY PT, R17, R9, 0x1, 0x1f ;  /* 0x0c201f0009117f89 */ /* 0x000ea200000e0000 */
[----:B------:R-:W-:Y:S02]  /*a150*/  FMNMX.FTZ R0, R201, R5, !PT ;  /* 0x00000005c9007209 */ /* 0x000fe40007810000 */
[----:B------:R-:W-:-:S02]  /*a160*/  LOP3.LUT R14, R177, UR10, R14, 0x96, !PT ;  /* 0x0000000ab10e7c12 */ /* 0x000fc4000f8e960e */
[----:B------:R-:W-:Y:S02]  /*a170*/  LOP3.LUT R4, R45, UR5, R4, 0x96, !PT ;  /* 0x000000052d047c12 */ /* 0x000fe4000f8e9604 */
[----:B------:R-:W-:Y:S01]  /*a180*/  FMNMX.FTZ R0, R183, R0, !PT ;  /* 0x00000000b7007209 */ /* 0x000fe20007810000 */
[----:B------:R-:W-:Y:S01]  /*a190*/  IMAD.WIDE.U32 R54, R14, -0x2daee0ad, RZ ;  /* 0xd2511f530e367825 */ /* 0x000fe200078e00ff */
[----:B------:R-:W-:Y:S02]  /*a1a0*/  FMNMX.FTZ R10, R139, R6, !PT ;  /* 0x000000068b0a7209 */ /* 0x000fe40007810000 */
[----:B------:R-:W-:Y:S01]  /*a1b0*/  FMNMX.FTZ R11, R182, R0, !PT ;  /* 0x00000000b60b7209 */ /* 0x000fe20007810000 */
[----:B------:R-:W-:Y:S01]  /*a1c0*/  IMAD.WIDE.U32 R6, R12, -0x326172a9, RZ ;  /* 0xcd9e8d570c067825 */ /* 0x000fe200078e00ff */
[----:B------:R-:W-:Y:S02]  /*a1d0*/  FMNMX.FTZ R10, R198, R10, !PT ;  /* 0x0000000ac60a7209 */ /* 0x000fe40007810000 */
[----:B------:R-:W-:Y:S01]  /*a1e0*/  LOP3.LUT R16, R55, UR5, R16, 0x96, !PT ;  /* 0x0000000537107c12 */ /* 0x000fe2000f8e9610 */
[----:B------:R-:W-:Y:S01]  /*a1f0*/  IMAD.WIDE.U32 R4, R4, -0x326172a9, RZ ;  /* 0xcd9e8d5704047825 */ /* 0x000fe200078e00ff */
[----:B------:R-:W-:-:S02]  /*a200*/  LOP3.LUT R27, R7, UR8, R8, 0x96, !PT ;  /* 0x00000008071b7c12 */ /* 0x000fc4000f8e9608 */
[----:B------:R-:W-:Y:S02]  /*a210*/  FMNMX.FTZ R7, R220, R11, !PT ;  /* 0x0000000bdc077209 */ /* 0x000fe40007810000 */
[----:B------:R-:W-:Y:S02]  /*a220*/  LOP3.LUT R0, R5, UR18, R6, 0x96, !PT ;  /* 0x0000001205007c12 */ /* 0x000fe4000f8e9606 */
[----:B------:R-:W-:Y:S02]  /*a230*/  FMNMX.FTZ R6, R199, R10, !PT ;  /* 0x0000000ac7067209 */ /* 0x000fe40007810000 */
[C---:B------:R-:W-:Y:S02]  /*a240*/  LOP3.LUT R13, R4.reuse, 0xffff, RZ, 0xc0, !PT ;  /* 0x0000ffff040d7812 */ /* 0x040fe400078ec0ff */
[----:B------:R-:W-:Y:S02]  /*a250*/  LOP3.LUT R20, R4, 0xff, RZ, 0xc0, !PT ;  /* 0x000000ff04147812 */ /* 0x000fe400078ec0ff */
[----:B------:R-:W-:-:S02]  /*a260*/  SHF.R.U32.HI R14, RZ, 0x10, R4 ;  /* 0x00000010ff0e7819 */ /* 0x000fc40000011604 */
[----:B------:R-:W-:Y:S01]  /*a270*/  SHF.R.U32.HI R18, RZ, 0x18, R4 ;  /* 0x00000018ff127819 */ /* 0x000fe20000011604 */
[----:B------:R-:W-:Y:S01]  /*a280*/  IMAD.WIDE.U32 R4, R16, -0x326172a9, RZ ;  /* 0xcd9e8d5710047825 */ /* 0x000fe200078e00ff */
[----:B------:R-:W-:Y:S02]  /*a290*/  FMNMX.FTZ R8, R211, R7, !PT ;  /* 0x00000007d3087209 */ /* 0x000fe40007810000 */
[----:B------:R-:W-:Y:S02]  /*a2a0*/  FMNMX.FTZ R7, R191, R6, !PT ;  /* 0x00000006bf077209 */ /* 0x000fe40007810000 */
[----:B-1----:R-:W-:Y:S02]  /*a2b0*/  FMNMX.FTZ R6, R3, R15, !PT ;  /* 0x0000000f03067209 */ /* 0x002fe40007810000 */
[----:B------:R-:W-:Y:S02]  /*a2c0*/  FMNMX.FTZ R3, R207, R8, !PT ;  /* 0x00000008cf037209 */ /* 0x000fe40007810000 */
[----:B------:R-:W-:Y:S01]  /*a2d0*/  FMNMX.FTZ R7, R189, R7, !PT ;  /* 0x00000007bd077209 */ /* 0x000fe20007810000 */
[----:B------:R-:W1:Y:S01]  /*a2e0*/  SHFL.BFLY PT, R12, R6, 0x1, 0x1f ;  /* 0x0c201f00060c7f89 */ /* 0x000e6200000e0000 */
[----:B------:R-:W-:-:S02]  /*a2f0*/  LOP3.LUT R8, R4, 0xffff, RZ, 0xc0, !PT ;  /* 0x0000ffff04087812 */ /* 0x000fc400078ec0ff */
[----:B--2---:R-:W-:Y:S02]  /*a300*/  FMNMX.FTZ R248, R9, R17, !PT ;  /* 0x0000001109f87209 */ /* 0x004fe40007810000 */
[----:B------:R-:W-:Y:S02]  /*a310*/  FMNMX.FTZ R3, R174, R3, !PT ;  /* 0x00000003ae037209 */ /* 0x000fe40007810000 */
[----:B------:R-:W-:Y:S01]  /*a320*/  FMNMX.FTZ R9, R205, R7, !PT ;  /* 0x00000007cd097209 */ /* 0x000fe20007810000 */
[----:B------:R-:W-:Y:S01]  /*a330*/  FMUL.FTZ R19, R248, c[0x0][0x23c] ;  /* 0x00008f00f8137a20 */ /* 0x000fe20000410000 */
[----:B------:R-:W-:Y:S01]  /*a340*/  LOP3.LUT R7, R4, 0xff, RZ, 0xc0, !PT ;  /* 0x000000ff04077812 */ /* 0x000fe200078ec0ff */
[----:B------:R-:W2:Y:S01]  /*a350*/  SHFL.BFLY PT, R11, R3, 0x2, 0x1f ;  /* 0x0c401f00030b7f89 */ /* 0x000ea200000e0000 */
[----:B------:R-:W-:Y:S02]  /*a360*/  SHF.R.U32.HI R8, RZ, 0x8, R8 ;  /* 0x00000008ff087819 */ /* 0x000fe40000011608 */
[----:B------:R-:W-:-:S02]  /*a370*/  FSETP.NEU.FTZ.AND P6, PT, R248, -INF , PT ;  /* 0xff800000f800780b */ /* 0x000fc40003fdd000 */
[----:B------:R-:W-:Y:S02]  /*a380*/  PRMT R23, R7, 0x5410, R8 ;  /* 0x0000541007177816 */ /* 0x000fe40000000008 */
[----:B------:R-:W-:Y:S02]  /*a390*/  FMNMX.FTZ R7, R203, R9, !PT ;  /* 0x00000009cb077209 */ /* 0x000fe40007810000 */
[----:B------:R-:W-:Y:S02]  /*a3a0*/  FSEL R19, R19, RZ, P6 ;  /* 0x000000ff13137208 */ /* 0x000fe40003000000 */
[----:B------:R-:W-:Y:S02]  /*a3b0*/  FMNMX.FTZ R7, R193, R7, !PT ;  /* 0x00000007c1077209 */ /* 0x000fe40007810000 */
[--C-:B------:R-:W-:Y:S02]  /*a3c0*/  SHF.R.U32.HI R10, RZ, 0x10, R4.reuse ;  /* 0x00000010ff0a7819 */ /* 0x100fe40000011604 */
[----:B------:R-:W-:Y:S01]  /*a3d0*/  SHF.R.U32.HI R9, RZ, 0x18, R4 ;  /* 0x00000018ff097819 */ /* 0x000fe20000011604 */
[----:B------:R-:W-:Y:S01]  /*a3e0*/  FFMA.FTZ R4, R21, c[0x0][0x23c], -R19 ;  /* 0x00008f0015047a23 */ /* 0x000fe20000010813 */
[----:B------:R-:W-:-:S02]  /*a3f0*/  FMNMX.FTZ R7, R192, R7, !PT ;  /* 0x00000007c0077209 */ /* 0x000fc40007810000 */
[----:B------:R-:W-:Y:S01]  /*a400*/  LOP3.LUT R8, R10, 0xff, RZ, 0xc0, !PT ;  /* 0x000000ff0a087812 */ /* 0x000fe200078ec0ff */
[----:B------:R3:W-:Y:S01]  /*a410*/  MUFU.EX2 R172, R4 ;  /* 0x0000000400ac7308 */ /* 0x0007e20000000800 */
[----:B------:R-:W-:Y:S02]  /*a420*/  FMNMX.FTZ R7, R223, R7, !PT ;  /* 0x00000007df077209 */ /* 0x000fe40007810000 */
[----:B-1----:R-:W-:Y:S02]  /*a430*/  FMNMX.FTZ R247, R6, R12, !PT ;  /* 0x0000000c06f77209 */ /* 0x002fe40007810000 */
[----:B------:R-:W-:Y:S02]  /*a440*/  FMNMX.FTZ R7, R221, R7, !PT ;  /* 0x00000007dd077209 */ /* 0x000fe40007810000 */
[----:B------:R-:W-:Y:S01]  /*a450*/  PRMT R15, R8, 0x5410, R9 ;  /* 0x00005410080f7816 */ /* 0x000fe20000000009 */
[----:B------:R-:W-:Y:S01]  /*a460*/  FMUL.FTZ R24, R247, c[0x0][0x23c] ;  /* 0x00008f00f7187a20 */ /* 0x000fe20000410000 */
[----:B------:R-:W-:-:S02]  /*a470*/  FMNMX.FTZ R6, R222, R7, !PT ;  /* 0x00000007de067209 */ /* 0x000fc40007810000 */
[----:B--2---:R-:W-:Y:S02]  /*a480*/  FMNMX.FTZ R3, R3, R11, !PT ;  /* 0x0000000b03037209 */ /* 0x004fe40007810000 */
[----:B------:R-:W-:Y:S02]  /*a490*/  SHF.R.U32.HI R9, RZ, 0x8, R13 ;  /* 0x00000008ff097819 */ /* 0x000fe4000001160d */
[----:B------:R-:W-:Y:S01]  /*a4a0*/  FSETP.NEU.FTZ.AND P5, PT, R247, -INF , PT ;  /* 0xff800000f700780b */ /* 0x000fe20003fbd000 */
[----:B------:R-:W1:Y:S01]  /*a4b0*/  SHFL.BFLY PT, R10, R3, 0x1, 0x1f ;  /* 0x0c201f00030a7f89 */ /* 0x000e6200000e0000 */
[----:B---3--:R-:W-:Y:S01]  /*a4c0*/  LOP3.LUT R4, R5, UR18, R52, 0x96, !PT ;  /* 0x0000001205047c12 */ /* 0x008fe2000f8e9634 */
[----:B------:R-:W-:Y:S01]  /*a4d0*/  FFMA.FTZ R5, R133, c[0x0][0x23c], -R19 ;  /* 0x00008f0085057a23 */ /* 0x000fe20000010813 */
[----:B------:R-:W-:Y:S02]  /*a4e0*/  PRMT R13, R20, 0x5410, R9 ;  /* 0x00005410140d7816 */ /* 0x000fe40000000009 */
[----:B------:R-:W-:Y:S01]  /*a4f0*/  LOP3.LUT R8, R14, 0xff, RZ, 0xc0, !PT ;  /* 0x000000ff0e087812 */ /* 0x000fe200078ec0ff */
[----:B------:R2:W-:Y:S01]  /*a500*/  MUFU.EX2 R240, R5 ;  /* 0x0000000500f07308 */ /* 0x0005e20000000800 */
[----:B------:R-:W-:-:S02]  /*a510*/  LOP3.LUT R7, R4, 0xffff, RZ, 0xc0, !PT ;  /* 0x0000ffff04077812 */ /* 0x000fc400078ec0ff */
[----:B------:R-:W-:Y:S02]  /*a520*/  FSEL R24, R24, RZ, P5 ;  /* 0x000000ff18187208 */ /* 0x000fe40002800000 */
[----:B------:R-:W-:Y:S02]  /*a530*/  PRMT R21, R8, 0x5410, R18 ;  /* 0x0000541008157816 */ /* 0x000fe40000000012 */
[----:B------:R-:W-:Y:S01]  /*a540*/  SHF.R.U32.HI R8, RZ, 0x8, R7 ;  /* 0x00000008ff087819 */ /* 0x000fe20000011607 */
[----:B------:R-:W-:-:S04]  /*a550*/  FFMA.FTZ R7, R22, c[0x0][0x23c], -R24 ;  /* 0x00008f0016077a23 */ /* 0x000fc80000010818 */
[----:B------:R3:W4:Y:S01]  /*a560*/  MUFU.EX2 R29, R7 ;  /* 0x00000007001d7308 */ /* 0x0007220000000800 */
[----:B--2---:R-:W-:Y:S01]  /*a570*/  FFMA.FTZ R5, R57, c[0x0][0x23c], -R19 ;  /* 0x00008f0039057a23 */ /* 0x004fe20000010813 */
[----:B-1----:R-:W-:Y:S01]  /*a580*/  FMNMX.FTZ R246, R3, R10, !PT ;  /* 0x0000000a03f67209 */ /* 0x002fe20007810000 */
[----:B------:R-:W-:-:S05]  /*a590*/  IMAD.MOV.U32 R57, RZ, RZ, R35 ;  /* 0x000000ffff397224 */ /* 0x000fca00078e0023 */
[----:B------:R1:W-:Y:S01]  /*a5a0*/  MUFU.EX2 R28, R5 ;  /* 0x00000005001c7308 */ /* 0x0003e20000000800 */
[C---:B------:R-:W-:Y:S01]  /*a5b0*/  FSETP.NEU.FTZ.AND P1, PT, R246.reuse, -INF , PT ;  /* 0xff800000f600780b */ /* 0x040fe20003f3d000 */
[----:B------:R-:W-:Y:S01]  /*a5c0*/  FMUL.FTZ R17, R246, c[0x0][0x23c] ;  /* 0x00008f00f6117a20 */ /* 0x000fe20000410000 */
[----:B---3--:R-:W-:-:S04]  /*a5d0*/  SHF.R.U32.HI R7, RZ, 0x18, R4 ;  /* 0x00000018ff077819 */ /* 0x008fc80000011604 */
[----:B------:R-:W-:Y:S02]  /*a5e0*/  FSEL R17, R17, RZ, P1 ;  /* 0x000000ff11117208 */ /* 0x000fe40000800000 */
[----:B-1----:R-:W-:Y:S01]  /*a5f0*/  FMNMX.FTZ R5, R184, R6, !PT ;  /* 0x00000006b8057209 */ /* 0x002fe20007810000 */
[----:B------:R-:W-:Y:S02]  /*a600*/  FFMA.FTZ R6, R56, c[0x0][0x23c], -R19 ;  /* 0x00008f0038067a23 */ /* 0x000fe40000010813 */
[----:B------:R-:W-:Y:S02]  /*a610*/  IMAD.MOV.U32 R56, RZ, RZ, R34 ;  /* 0x000000ffff387224 */ /* 0x000fe400078e0022 */
[----:B------:R-:W1:Y:S01]  /*a620*/  SHFL.BFLY PT, R9, R5, 0x2, 0x1f ;  /* 0x0c401f0005097f89 */ /* 0x000e6200000e0000 */
[----:B------:R2:W-:Y:S02]  /*a630*/  MUFU.EX2 R33, R6 ;  /* 0x0000000600217308 */ /* 0x0005e40000000800 */
[----:B--2---:R-:W-:-:S04]  /*a640*/  LOP3.LUT R6, R4, 0xff, RZ, 0xc0, !PT ;  /* 0x000000ff04067812 */ /* 0x004fc800078ec0ff */
[----:B------:R-:W-:Y:S02]  /*a650*/  PRMT R8, R6, 0x5410, R8 ;  /* 0x0000541006087816 */ /* 0x000fe40000000008 */
[----:B------:R-:W-:Y:S02]  /*a660*/  SHF.R.U32.HI R6, RZ, 0x10, R4 ;  /* 0x00000010ff067819 */ /* 0x000fe40000011604 */
[----:B-1----:R-:W-:Y:S01]  /*a670*/  FMNMX.FTZ R3, R5, R9, !PT ;  /* 0x0000000905037209 */ /* 0x002fe20007810000 */
[--C-:B------:R-:W-:Y:S01]  /*a680*/  FFMA.FTZ R5, R132, c[0x0][0x23c], -R24.reuse ;  /* 0x00008f0084057a23 */ /* 0x100fe20000010818 */
[----:B------:R-:W-:Y:S01]  /*a690*/  LOP3.LUT R4, R6, 0xff, RZ, 0xc0, !PT ;  /* 0x000000ff06047812 */ /* 0x000fe200078ec0ff */
[----:B------:R-:W-:Y:S02]  /*a6a0*/  FFMA.FTZ R6, R173, c[0x0][0x23c], -R24 ;  /* 0x00008f00ad067a23 */ /* 0x000fe40000010818 */
[----:B------:R1:W2:Y:S01]  /*a6b0*/  MUFU.EX2 R14, R5 ;  /* 0x00000005000e7308 */ /* 0x0002a20000000800 */
[----:B------:R-:W-:Y:S01]  /*a6c0*/  PRMT R12, R4, 0x5410, R7 ;  /* 0x00005410040c7816 */ /* 0x000fe20000000007 */
[----:B----4-:R-:W-:Y:S01]  /*a6d0*/  IMAD.MOV.U32 R173, RZ, RZ, R29 ;  /* 0x000000ffffad7224 */ /* 0x010fe200078e001d */
[----:B------:R-:W-:Y:S01]  /*a6e0*/  LOP3.LUT R4, R0, 0xffff, RZ, 0xc0, !PT ;  /* 0x0000ffff00047812 */ /* 0x000fe200078ec0ff */
[----:B------:R-:W-:-:S03]  /*a6f0*/  IMAD.MOV.U32 R29, RZ, RZ, R244 ;  /* 0x000000ffff1d7224 */ /* 0x000fc600078e00f4 */
[----:B------:R-:W-:Y:S01]  /*a700*/  SHF.R.U32.HI R7, RZ, 0x8, R4 ;  /* 0x00000008ff077819 */ /* 0x000fe20000011604 */
[----:B------:R3:W-:Y:S01]  /*a710*/  MUFU.EX2 R239, R6 ;  /* 0x0000000600ef7308 */ /* 0x0007e20000000800 */
[----:B------:R-:W-:-:S04]  /*a720*/  LOP3.LUT R4, R0, 0xff, RZ, 0xc0, !PT ;  /* 0x000000ff00047812 */ /* 0x000fc800078ec0ff */
[----:B------:R-:W-:Y:S01]  /*a730*/  PRMT R20, R4, 0x5410, R7 ;  /* 0x0000541004147816 */ /* 0x000fe20000000007 */
[----:B------:R-:W-:Y:S01]  /*a740*/  FFMA.FTZ R4, R25, c[0x0][0x23c], -R17 ;  /* 0x00008f0019047a23 */ /* 0x000fe20000010811 */
[----:B-1----:R-:W-:-:S03]  /*a750*/  SHF.R.U32.HI R5, RZ, 0x10, R0 ;  /* 0x00000010ff057819 */ /* 0x002fc60000011600 */
[----:B------:R1:W4:Y:S01]  /*a760*/  MUFU.EX2 R11, R4 ;  /* 0x00000004000b7308 */ /* 0x0003220000000800 */
[----:B---3--:R-:W-:-:S07]  /*a770*/  FFMA.FTZ R6, R138, c[0x0][0x23c], -R24 ;  /* 0x00008f008a067a23 */ /* 0x008fce0000010818 */
[----:B------:R3:W5:Y:S01]  /*a780*/  MUFU.EX2 R241, R6 ;  /* 0x0000000600f17308 */ /* 0x0007620000000800 */
[----:B-1----:R-:W-:Y:S02]  /*a790*/  SHF.R.U32.HI R4, RZ, 0x18, R0 ;  /* 0x00000018ff047819 */ /* 0x002fe40000011600 */
[----:B------:R-:W-:Y:S01]  /*a7a0*/  LOP3.LUT R0, R5, 0xff, RZ, 0xc0, !PT ;  /* 0x000000ff05007812 */ /* 0x000fe200078ec0ff */
[--C-:B------:R-:W-:Y:S02]  /*a7b0*/  FFMA.FTZ R5, R187, c[0x0][0x23c], -R17.reuse ;  /* 0x00008f00bb057a23 */ /* 0x100fe40000010811 */
[----:B--2---:R-:W-:Y:S01]  /*a7c0*/  IMAD.MOV.U32 R187, RZ, RZ, R14 ;  /* 0x000000ffffbb7224 */ /* 0x004fe200078e000e */
[----:B------:R-:W-:Y:S01]  /*a7d0*/  PRMT R16, R0, 0x5410, R4 ;  /* 0x0000541000107816 */ /* 0x000fe20000000004 */
[----:B------:R-:W-:Y:S01]  /*a7e0*/  FFMA.FTZ R0, R175, c[0x0][0x23c], -R17 ;  /* 0x00008f00af007a23 */ /* 0x000fe20000010811 */
[----:B------:R-:W1:Y:S01]  /*a7f0*/  LDC.U8 R4, c[0x0][0x2d8] ;  /* 0x0000b600ff047b82 */ /* 0x000e620000000000 */
[----:B------:R-:W-:Y:S01]  /*a800*/  MUFU.EX2 R47, R5 ;  /* 0x00000005002f7308 */ /* 0x000fe20000000800 */
[----:B---3--:R-:W2:Y:S01]  /*a810*/  SHFL.BFLY PT, R6, R3, 0x1, 0x1f ;  /* 0x0c201f0003067f89 */ /* 0x008ea200000e0000 */
[----:B----4-:R-:W-:-:S06]  /*a820*/  IMAD.MOV.U32 R175, RZ, RZ, R11 ;  /* 0x000000ffffaf7224 */ /* 0x010fcc00078e000b */
[----:B------:R3:W-:Y:S02]  /*a830*/  MUFU.EX2 R22, R0 ;  /* 0x0000000000167308 */ /* 0x0007e40000000800 */
[----:B---3--:R-:W-:Y:S02]  /*a840*/  FSEL R0, R248, RZ, P6 ;  /* 0x000000fff8007208 */ /* 0x008fe40003000000 */
[----:B--2---:R-:W-:Y:S01]  /*a850*/  FMNMX.FTZ R244, R3, R6, !PT ;  /* 0x0000000603f47209 */ /* 0x004fe20007810000 */
[----:B------:R-:W-:Y:S02]  /*a860*/  FFMA.FTZ R3, R137, c[0x0][0x23c], -R17 ;  /* 0x00008f0089037a23 */ /* 0x000fe40000010811 */
[----:B------:R-:W-:Y:S01]  /*a870*/  FADD.FTZ R6, R136, -R0 ;  /* 0x8000000088067221 */ /* 0x000fe20000010000 */
[C---:B------:R-:W-:Y:S01]  /*a880*/  FSETP.NEU.FTZ.AND P0, PT, R244.reuse, -INF , PT ;  /* 0xff800000f400780b */ /* 0x040fe20003f1d000 */
[----:B------:R-:W-:Y:S01]  /*a890*/  FMUL.FTZ R18, R244, c[0x0][0x23c] ;  /* 0x00008f00f4127a20 */ /* 0x000fe20000410000 */
[----:B------:R2:W-:Y:S01]  /*a8a0*/  MUFU.EX2 R179, R3 ;  /* 0x0000000300b37308 */ /* 0x0005e20000000800 */
[----:B------:R-:W-:-:S03]  /*a8b0*/  FMUL.FTZ R6, R6, c[0x0][0x23c] ;  /* 0x00008f0006067a20 */ /* 0x000fc60000410000 */
[----:B------:R-:W-:-:S05]  /*a8c0*/  FSEL R18, R18, RZ, P0 ;  /* 0x000000ff12127208 */ /* 0x000fca0000000000 */
[----:B------:R-:W-:Y:S01]  /*a8d0*/  FFMA.FTZ R0, R26, c[0x0][0x23c], -R18 ;  /* 0x00008f001a007a23 */ /* 0x000fe20000010812 */
[----:B------:R-:W-:Y:S01]  /*a8e0*/  MOV R26, R33 ;  /* 0x00000021001a7202 */ /* 0x000fe20000000f00 */
[----:B------:R-:W-:Y:S02]  /*a8f0*/  IMAD.MOV.U32 R33, RZ, RZ, R32 ;  /* 0x000000ffff217224 */ /* 0x000fe400078e0020 */
[----:B------:R3:W-:Y:S01]  /*a900*/  MUFU.EX2 R32, R0 ;  /* 0x0000000000207308 */ /* 0x0007e20000000800 */
[----:B--2---:R-:W-:-:S05]  /*a910*/  FSEL R3, R247, RZ, P5 ;  /* 0x000000fff7037208 */ /* 0x004fca0002800000 */
[----:B------:R-:W-:Y:S01]  /*a920*/  FADD.FTZ R5, R135, -R3 ;  /* 0x8000000387057221 */ /* 0x000fe20000010000 */
[----:B-1----:R-:W-:Y:S02]  /*a930*/  PRMT R135, R4, 0x7054, R4 ;  /* 0x0000705404877816 */ /* 0x002fe40000000004 */
[----:B------:R-:W-:Y:S01]  /*a940*/  FSEL R3, R244, RZ, P0 ;  /* 0x000000fff4037208 */ /* 0x000fe20000000000 */
[----:B------:R-:W-:Y:S01]  /*a950*/  FMUL.FTZ R5, R5, c[0x0][0x23c] ;  /* 0x00008f0005057a20 */ /* 0x000fe20000410000 */
[----:B------:R-:W-:Y:S01]  /*a960*/  FSEL R4, R246, RZ, P1 ;  /* 0x000000fff6047208 */ /* 0x000fe20000800000 */
[--C-:B------:R-:W-:Y:S01]  /*a970*/  HSET2.LE.AND R10, R23, R135.reuse, PT ;  /* 0x00000087170a7233 */ /* 0x100fe20003803000 */
[----:B------:R-:W-:Y:S01]  /*a980*/  PLOP3.LUT P0, PT, PT, PT, UP0, 0x40, 0x0 ;  /* 0x000000000000781c */ /* 0x000fe20003f0e808 */
[--C-:B---3--:R-:W-:Y:S01]  /*a990*/  FFMA.FTZ R0, R219, c[0x0][0x23c], -R18.reuse ;  /* 0x00008f00db007a23 */ /* 0x108fe20000010812 */
[--C-:B------:R-:W-:Y:S01]  /*a9a0*/  HSET2.LE.AND R11, R15, R135.reuse, PT ;  /* 0x000000870f0b7233 */ /* 0x100fe20003803000 */
[----:B------:R-:W-:Y:S01]  /*a9b0*/  FADD.FTZ R3, R2, -R3 ;  /* 0x8000000302037221 */ /* 0x000fe20000010000 */
[--C-:B------:R-:W-:Y:S01]  /*a9c0*/  HSET2.LE.AND R8, R8, R135.reuse, PT ;  /* 0x0000008708087233 */ /* 0x100fe20003803000 */
[----:B------:R1:W-:Y:S01]  /*a9d0*/  MUFU.EX2 R46, R0 ;  /* 0x00000000002e7308 */ /* 0x0003e20000000800 */
[----:B------:R-:W-:Y:S01]  /*a9e0*/  FFMA.FTZ R2, R185, c[0x0][0x23c], -R18 ;  /* 0x00008f00b9027a23 */ /* 0x000fe20000010812 */
[----:B------:R-:W-:Y:S01]  /*a9f0*/  HSET2.LE.AND R9, R12, R135, PT ;  /* 0x000000870c097233 */ /* 0x000fe20003803000 */
[----:B------:R-:W-:-:S02]  /*aa00*/  FADD.FTZ R4, R134, -R4 ;  /* 0x8000000486047221 */ /* 0x000fc40000010000 */
[----:B------:R-:W-:Y:S02]  /*aa10*/  FMUL.FTZ R3, R3, c[0x0][0x23c] ;  /* 0x00008f0003037a20 */ /* 0x000fe40000410000 */
[----:B------:R-:W-:Y:S01]  /*aa20*/  FMUL.FTZ R4, R4, c[0x0][0x23c] ;  /* 0x00008f0004047a20 */ /* 0x000fe20000410000 */
[----:B------:R2:W-:Y:S01]  /*aa30*/  MUFU.EX2 R185, R2 ;  /* 0x0000000200b97308 */ /* 0x0005e20000000800 */
[----:B------:R-:W-:Y:S01]  /*aa40*/  IMAD.MOV.U32 R219, RZ, RZ, R33 ;  /* 0x000000ffffdb7224 */ /* 0x000fe200078e0021 */
[----:B-1----:R-:W-:-:S06]  /*aa50*/  F2FP.PACK_AB R0, R26, R28 ;  /* 0x0000001c1a00723e */ /* 0x002fcc00000000ff */
[----:B------:R-:W1:Y:S01]  /*aa60*/  MUFU.EX2 R134, R6 ;  /* 0x0000000600867308 */ /* 0x000e620000000800 */
[----:B------:R-:W-:Y:S02]  /*aa70*/  LOP3.LUT R10, R10, R0, RZ, 0xc0, !PT ;  /* 0x000000000a0a7212 */ /* 0x000fe400078ec0ff */
[----:B-----5:R-:W-:Y:S01]  /*aa80*/  F2FP.PACK_AB R0, R187, R241 ;  /* 0x000000f1bb00723e */ /* 0x020fe200000000ff */
[----:B--2---:R-:W-:-:S04]  /*aa90*/  FFMA.FTZ R2, R139, c[0x0][0x23c], -R18 ;  /* 0x00008f008b027a23 */ /* 0x004fc80000010812 */
[----:B------:R-:W2:Y:S01]  /*aaa0*/  MUFU.EX2 R132, R4 ;  /* 0x0000000400847308 */ /* 0x000ea20000000800 */
[----:B------:R-:W-:Y:S02]  /*aab0*/  LOP3.LUT R11, R11, R0, RZ, 0xc0, !PT ;  /* 0x000000000b0b7212 */ /* 0x000fe400078ec0ff */
[----:B------:R-:W-:-:S04]  /*aac0*/  F2FP.PACK_AB R0, R240, R172 ;  /* 0x000000acf000723e */ /* 0x000fc800000000ff */
[----:B------:R-:W-:Y:S01]  /*aad0*/  LOP3.LUT R8, R8, R0, RZ, 0xc0, !PT ;  /* 0x0000000008087212 */ /* 0x000fe200078ec0ff */
[----:B------:R3:W4:Y:S01]  /*aae0*/  MUFU.EX2 R251, R2 ;  /* 0x0000000200fb7308 */ /* 0x0007220000000800 */
[----:B------:R-:W-:Y:S01]  /*aaf0*/  F2FP.PACK_AB R0, R239, R173 ;  /* 0x000000adef00723e */ /* 0x000fe200000000ff */
[-C--:B-1----:R-:W-:Y:S02]  /*ab00*/  FMUL.FTZ R68, R68, R134.reuse ;  /* 0x0000008644447220 */ /* 0x082fe40000410000 */
[----:B------:R-:W-:Y:S01]  /*ab10*/  FMUL.FTZ R69, R69, R134 ;  /* 0x0000008645457220 */ /* 0x000fe20000410000 */
[----:B------:R-:W-:Y:S01]  /*ab20*/  LOP3.LUT R9, R9, R0, RZ, 0xc0, !PT ;  /* 0x0000000009097212 */ /* 0x000fe200078ec0ff */
[----:B------:R-:W-:Y:S01]  /*ab30*/  HSET2.LE.AND R0, R13, R135, PT ;  /* 0x000000870d007233 */ /* 0x000fe20003803000 */
[----:B------:R-:W-:Y:S01]  /*ab40*/  FMUL.FTZ R140, R140, R134 ;  /* 0x000000868c8c7220 */ /* 0x000fe20000410000 */
[----:B------:R-:W1:Y:S01]  /*ab50*/  LDSM.16.MT88.4 R12, [R212+0x9000] ;  /* 0x00900000d40c783b */ /* 0x000e620000004200 */
[----:B------:R-:W5:Y:S01]  /*ab60*/  MUFU.EX2 R133, R5 ;  /* 0x0000000500857308 */ /* 0x000f620000000800 */
[----:B--2---:R-:W-:-:S02]  /*ab70*/  FMUL.FTZ R72, R72, R132 ;  /* 0x0000008448487220 */ /* 0x004fc40000410000 */
[----:B------:R-:W-:Y:S02]  /*ab80*/  FMUL.FTZ R73, R73, R132 ;  /* 0x0000008449497220 */ /* 0x000fe40000410000 */
[----:B------:R-:W-:Y:S01]  /*ab90*/  FMUL.FTZ R141, R141, R134 ;  /* 0x000000868d8d7220 */ /* 0x000fe20000410000 */
[----:B---3--:R-:W-:Y:S02]  /*aba0*/  F2FP.PACK_AB R2, R179, R22 ;  /* 0x00000016b302723e */ /* 0x008fe400000000ff */
[----:B------:R-:W2:Y:S01]  /*abb0*/  MUFU.EX2 R25, R3 ;  /* 0x0000000300197308 */ /* 0x000ea20000000800 */
[----:B------:R-:W-:Y:S01]  /*abc0*/  FMUL.FTZ R144, R144, R132 ;  /* 0x0000008490907220 */ /* 0x000fe20000410000 */
[----:B------:R-:W-:Y:S01]  /*abd0*/  LOP3.LUT R6, R0, R2, RZ, 0xc0, !PT ;  /* 0x0000000200067212 */ /* 0x000fe200078ec0ff */
[----:B------:R-:W-:Y:S01]  /*abe0*/  HSET2.LE.AND R0, R21, R135, PT ;  /* 0x0000008715007233 */ /* 0x000fe20003803000 */
[----:B----4-:R-:W-:Y:S01]  /*abf0*/  F2FP.PACK_AB R2, R251, R185 ;  /* 0x000000b9fb02723e */ /* 0x010fe200000000ff */
[----:B------:R-:W-:-:S02]  /*ac00*/  FMUL.FTZ R145, R145, R132 ;  /* 0x0000008491917220 */ /* 0x000fc40000410000 */
[----:B-----5:R-:W-:Y:S01]  /*ac10*/  FMUL.FTZ R70, R70, R133 ;  /* 0x0000008546467220 */ /* 0x020fe20000410000 */
[----:B------:R-:W-:Y:S01]  /*ac20*/  LOP3.LUT R7, R0, R2, RZ, 0xc0, !PT ;  /* 0x0000000200077212 */ /* 0x000fe200078ec0ff */
[--C-:B------:R-:W-:Y:S01]  /*ac30*/  HSET2.LE.AND R0, R20, R135.reuse, PT ;  /* 0x0000008714007233 */ /* 0x100fe20003803000 */
[----:B------:R-:W-:Y:S01]  /*ac40*/  F2FP.PACK_AB R2, R47, R175 ;  /* 0x000000af2f02723e */ /* 0x000fe200000000ff */
[-C--:B------:R-:W-:Y:S02]  /*ac50*/  FMUL.FTZ R71, R71, R133.reuse ;  /* 0x0000008547477220 */ /* 0x080fe40000410000 */
[----:B------:R-:W-:Y:S01]  /*ac60*/  FMUL.FTZ R142, R142, R133 ;  /* 0x000000858e8e7220 */ /* 0x000fe20000410000 */
[----:B------:R-:W-:Y:S01]  /*ac70*/  LOP3.LUT R4, R0, R2, RZ, 0xc0, !PT ;  /* 0x0000000200047212 */ /* 0x000fe200078ec0ff */
[----:B------:R-:W-:Y:S01]  /*ac80*/  HSET2.LE.AND R2, R16, R135, PT ;  /* 0x0000008710027233 */ /* 0x000fe20003803000 */
[----:B------:R-:W-:Y:S01]  /*ac90*/  IMAD.MOV.U32 R16, RZ, RZ, R22 ;  /* 0x000000ffff107224 */ /* 0x000fe200078e0016 */
[----:B------:R-:W-:Y:S01]  /*aca0*/  F2FP.PACK_AB R0, R46, R32 ;  /* 0x000000202e00723e */ /* 0x000fe200000000ff */
[----:B------:R-:W3:Y:S01]  /*acb0*/  LDSM.16.MT88.4 R20, [R214+0x9000] ;  /* 0x00900000d614783b */ /* 0x000ee20000004200 */
[----:B--2---:R-:W-:-:S02]  /*acc0*/  FMUL.FTZ R74, R74, R25 ;  /* 0x000000194a4a7220 */ /* 0x004fc40000410000 */
[----:B------:R-:W-:Y:S01]  /*acd0*/  LOP3.LUT R5, R2, R0, RZ, 0xc0, !PT ;  /* 0x0000000002057212 */ /* 0x000fe200078ec0ff */
[----:B------:R-:W-:Y:S02]  /*ace0*/  FMUL.FTZ R75, R75, R25 ;  /* 0x000000194b4b7220 */ /* 0x000fe40000410000 */
[----:B------:R-:W-:Y:S02]  /*acf0*/  FMUL.FTZ R143, R143, R133 ;  /* 0x000000858f8f7220 */ /* 0x000fe40000410000 */
[-C--:B------:R-:W-:Y:S02]  /*ad00*/  FMUL.FTZ R146, R146, R25.reuse ;  /* 0x0000001992927220 */ /* 0x080fe40000410000 */
[----:B------:R-:W-:Y:S02]  /*ad10*/  FMUL.FTZ R147, R147, R25 ;  /* 0x0000001993937220 */ /* 0x000fe40000410000 */
        /* <DEDUP_REMOVED lines=10> */
[----:B------:R-:W-:Y:S01]  /*adc0*/  FFMA.FTZ R0, R197, c[0x0][0x23c], -R17 ;  /* 0x00008f00c5007a23 */ /* 0x000fe20000010811 */
[-C--:B------:R-:W-:Y:S01]  /*add0*/  HMMA.16816.F32 R148, R4, R14.reuse, R148 ;  /* 0x0000000e0494723c */ /* 0x080fe20000001894 */
[-C--:B------:R-:W-:Y:S02]  /*ade0*/  FMUL.FTZ R112, R112, R134.reuse ;  /* 0x0000008670707220 */ /* 0x080fe40000410000 */
[----:B------:R1:W-:Y:S01]  /*adf0*/  MUFU.EX2 R242, R0 ;  /* 0x0000000000f27308 */ /* 0x0003e20000000800 */
[----:B------:R-:W-:Y:S02]  /*ae00*/  FMUL.FTZ R113, R113, R134 ;  /* 0x0000008671717220 */ /* 0x000fe40000410000 */
[-C--:B------:R-:W-:Y:S02]  /*ae10*/  FMUL.FTZ R114, R114, R133.reuse ;  /* 0x0000008572727220 */ /* 0x080fe40000410000 */
[----:B------:R-:W-:Y:S01]  /*ae20*/  HMMA.16816.F32 R152, R8, R14, R152 ;  /* 0x0000000e0898723c */ /* 0x000fe20000001898 */
[----:B------:R-:W-:Y:S01]  /*ae30*/  LDSM.16.MT88.4 R12, [R214+0xb000] ;  /* 0x00b00000d60c783b */ /* 0x000fe20000004200 */
[----:B------:R-:W-:-:S02]  /*ae40*/  FMUL.FTZ R115, R115, R133 ;  /* 0x0000008573737220 */ /* 0x000fc40000410000 */
[-C--:B------:R-:W-:Y:S02]  /*ae50*/  FMUL.FTZ R76, R76, R132.reuse ;  /* 0x000000844c4c7220 */ /* 0x080fe40000410000 */
[-C--:B------:R-:W-:Y:S02]  /*ae60*/  FMUL.FTZ R77, R77, R132.reuse ;  /* 0x000000844d4d7220 */ /* 0x080fe40000410000 */
[-C--:B---3--:R-:W-:Y:S01]  /*ae70*/  HMMA.16816.F32 R136, R8, R20.reuse, R68 ;  /* 0x000000140888723c */ /* 0x088fe20000001844 */
[----:B------:R-:W-:Y:S02]  /*ae80*/  FMUL.FTZ R88, R88, R132 ;  /* 0x0000008458587220 */ /* 0x000fe40000410000 */
[----:B-1----:R-:W-:Y:S02]  /*ae90*/  FFMA.FTZ R0, R196, c[0x0][0x23c], -R17 ;  /* 0x00008f00c4007a23 */ /* 0x002fe40000010811 */
[----:B------:R-:W-:Y:S02]  /*aea0*/  FMUL.FTZ R78, R78, R25 ;  /* 0x000000194e4e7220 */ /* 0x000fe40000410000 */
[----:B------:R-:W-:Y:S01]  /*aeb0*/  IMAD.MOV.U32 R68, RZ, RZ, R32 ;  /* 0x000000ffff447224 */ /* 0x000fe200078e0020 */
[----:B------:R-:W-:Y:S01]  /*aec0*/  HMMA.16816.F32 R72, R4, R20, R72 ;  /* 0x000000140448723c */ /* 0x000fe20000001848 */
[----:B------:R-:W-:Y:S01]  /*aed0*/  IMAD.MOV.U32 R69, RZ, RZ, R29 ;  /* 0x000000ffff457224 */ /* 0x000fe200078e001d */
[----:B------:R-:W1:Y:S01]  /*aee0*/  LDSM.16.MT88.4 R32, [R214+0xa000] ;  /* 0x00a00000d620783b */ /* 0x000e620000004200 */
[----:B------:R-:W-:Y:S01]  /*aef0*/  IMAD.MOV.U32 R70, RZ, RZ, R30 ;  /* 0x000000ffff467224 */ /* 0x000fe200078e001e */
[----:B------:R2:W-:Y:S01]  /*af00*/  MUFU.EX2 R243, R0 ;  /* 0x0000000000f37308 */ /* 0x0005e20000000800 */
[----:B------:R-:W-:-:S02]  /*af10*/  IMAD.MOV.U32 R71, RZ, RZ, R31 ;  /* 0x000000ffff477224 */ /* 0x000fc400078e001f */
[----:B------:R-:W-:Y:S01]  /*af20*/  MOV R21, R28 ;  /* 0x0000001c00157202 */ /* 0x000fe20000000f00 */
[-C--:B------:R-:W-:Y:S01]  /*af30*/  FMUL.FTZ R79, R79, R25.reuse ;  /* 0x000000194f4f7220 */ /* 0x080fe20000410000 */
[----:B------:R-:W3:Y:S01]  /*af40*/  LDSM.16.MT88.4 R28, [R212+0xa000] ;  /* 0x00a00000d41c783b */ /* 0x000ee20000004200 */
[-C--:B------:R-:W-:Y:S01]  /*af50*/  FMUL.FTZ R89, R89, R132.reuse ;  /* 0x0000008459597220 */ /* 0x080fe20000410000 */
[----:B------:R-:W-:Y:S01]  /*af60*/  HMMA.16816.F32 R60, R8, R40, R112 ;  /* 0x00000028083c723c */ /* 0x000fe20000001870 */
[-C--:B------:R-:W-:Y:S02]  /*af70*/  FMUL.FTZ R92, R92, R132.reuse ;  /* 0x000000845c5c7220 */ /* 0x080fe40000410000 */
[----:B------:R-:W-:Y:S02]  /*af80*/  FMUL.FTZ R93, R93, R132 ;  /* 0x000000845d5d7220 */ /* 0x000fe40000410000 */
[-C--:B------:R-:W-:Y:S02]  /*af90*/  FMUL.FTZ R90, R90, R25.reuse ;  /* 0x000000195a5a7220 */ /* 0x080fe40000410000 */
[----:B------:R-:W-:Y:S01]  /*afa0*/  FMUL.FTZ R91, R91, R25 ;  /* 0x000000195b5b7220 */ /* 0x000fe20000410000 */
[----:B------:R-:W-:Y:S01]  /*afb0*/  HMMA.16816.F32 R76, R4, R22, R76 ;  /* 0x00000016044c723c */ /* 0x000fe2000000184c */
[----:B--2---:R-:W-:-:S02]  /*afc0*/  FFMA.FTZ R0, R190, c[0x0][0x23c], -R17 ;  /* 0x00008f00be007a23 */ /* 0x004fc40000010811 */
[-C--:B------:R-:W-:Y:S02]  /*afd0*/  FMUL.FTZ R94, R94, R25.reuse ;  /* 0x000000195e5e7220 */ /* 0x080fe40000410000 */
[----:B------:R2:W-:Y:S01]  /*afe0*/  MUFU.EX2 R249, R0 ;  /* 0x0000000000f97308 */ /* 0x0005e20000000800 */
        /* <DEDUP_REMOVED lines=8> */
[----:B--2---:R-:W-:Y:S01]  /*b070*/  FFMA.FTZ R0, R188, c[0x0][0x23c], -R17 ;  /* 0x00008f00bc007a23 */ /* 0x004fe20000010811 */
[----:B-1----:R-:W-:Y:S01]  /*b080*/  HMMA.16816.F32 R104, R4, R32, R104 ;  /* 0x000000200468723c */ /* 0x002fe20000001868 */
[----:B------:R-:W-:Y:S02]  /*b090*/  IMAD.MOV.U32 R188, RZ, RZ, R241 ;  /* 0x000000ffffbc7224 */ /* 0x000fe400078e00f1 */
[----:B------:R1:W2:Y:S01]  /*b0a0*/  MUFU.EX2 R250, R0 ;  /* 0x0000000000fa7308 */ /* 0x0002a20000000800 */
[----:B------:R-:W-:-:S02]  /*b0b0*/  FMUL.FTZ R159, R159, R25 ;  /* 0x000000199f9f7220 */ /* 0x000fc40000410000 */
[-C--:B------:R-:W-:Y:S02]  /*b0c0*/  FMUL.FTZ R160, R160, R132.reuse ;  /* 0x00000084a0a07220 */ /* 0x080fe40000410000 */
[-C--:B------:R-:W-:Y:S01]  /*b0d0*/  FMUL.FTZ R161, R161, R132.reuse ;  /* 0x00000084a1a17220 */ /* 0x080fe20000410000 */
[C---:B---3--:R-:W-:Y:S01]  /*b0e0*/  HMMA.16816.F32 R88, R4.reuse, R28, R88 ;  /* 0x0000001c0458723c */ /* 0x048fe20000001858 */
[-C--:B------:R-:W-:Y:S02]  /*b0f0*/  FMUL.FTZ R162, R162, R25.reuse ;  /* 0x00000019a2a27220 */ /* 0x080fe40000410000 */
[----:B------:R-:W-:Y:S02]  /*b100*/  FMUL.FTZ R163, R163, R25 ;  /* 0x00000019a3a37220 */ /* 0x000fe40000410000 */
[-C--:B------:R-:W-:Y:S02]  /*b110*/  FMUL.FTZ R116, R116, R132.reuse ;  /* 0x0000008474747220 */ /* 0x080fe40000410000 */
[-C--:B------:R-:W-:Y:S01]  /*b120*/  FMUL.FTZ R117, R117, R132.reuse ;  /* 0x0000008475757220 */ /* 0x080fe20000410000 */
[----:B------:R-:W-:Y:S01]  /*b130*/  HMMA.16816.F32 R92, R4, R30, R92 ;  /* 0x0000001e045c723c */ /* 0x000fe2000000185c */
[----:B------:R-:W-:-:S02]  /*b140*/  FMUL.FTZ R124, R124, R132 ;  /* 0x000000847c7c7220 */ /* 0x000fc40000410000 */
[----:B-1----:R-:W-:Y:S02]  /*b150*/  FFMA.FTZ R0, R198, c[0x0][0x23c], -R18 ;  /* 0x00008f00c6007a23 */ /* 0x002fe40000010812 */
[-C--:B------:R-:W-:Y:S02]  /*b160*/  FMUL.FTZ R125, R125, R132.reuse ;  /* 0x000000847d7d7220 */ /* 0x080fe40000410000 */
[----:B------:R1:W-:Y:S01]  /*b170*/  MUFU.EX2 R241, R0 ;  /* 0x0000000000f17308 */ /* 0x0003e20000000800 */
[-C--:B------:R-:W-:Y:S01]  /*b180*/  FMUL.FTZ R118, R118, R25.reuse ;  /* 0x0000001976767220 */ /* 0x080fe20000410000 */
[----:B------:R-:W-:Y:S01]  /*b190*/  HMMA.16816.F32 R156, R4, R34, R156 ;  /* 0x00000022049c723c */ /* 0x000fe2000000189c */
        /* <DEDUP_REMOVED lines=8> */
[----:B-1----:R-:W-:Y:S01]  /*b220*/  FFMA.FTZ R0, R191, c[0x0][0x23c], -R18 ;  /* 0x00008f00bf007a23 */ /* 0x002fe20000010812 */
[----:B------:R-:W-:Y:S01]  /*b230*/  HMMA.16816.F32 R116, R4, R42, R116 ;  /* 0x0000002a0474723c */ /* 0x000fe20000001874 */
[----:B------:R-:W-:-:S04]  /*b240*/  IMAD.WIDE.U32 R2, R27, -0x2daee0ad, RZ ;  /* 0xd2511f531b027825 */ /* 0x000fc800078e00ff */
[-C--:B------:R-:W-:Y:S02]  /*b250*/  FMUL.FTZ R164, R164, R134.reuse ;  /* 0x00000086a4a47220 */ /* 0x080fe40000410000 */
        /* <DEDUP_REMOVED lines=12> */
[-C--:B------:R-:W-:Y:S01]  /*b320*/  FMUL.FTZ R86, R86, R133.reuse ;  /* 0x0000008556567220 */ /* 0x080fe20000410000 */
[----:B------:R-:W-:Y:S01]  /*b330*/  LOP3.LUT R6, R2, 0xff, RZ, 0xc0, !PT ;  /* 0x000000ff02067812 */ /* 0x000fe200078ec0ff */
        /* <DEDUP_REMOVED lines=15> */
[----:B------:R-:W1:Y:S01]  /*b430*/  LDSM.16.MT88.4 R28, [R212+0x9400] ;  /* 0x00940000d41c783b */ /* 0x000e620000004200 */
        /* <DEDUP_REMOVED lines=9> */
[-C--:B------:R-:W-:Y:S01]  /*b4d0*/  FMUL.FTZ R170, R170, R133.reuse ;  /* 0x00000085aaaa7220 */ /* 0x080fe20000410000 */
[----:B------:R-:W-:Y:S01]  /*b4e0*/  LDSM.16.MT88.4 R32, [R214+0xa400] ;  /* 0x00a40000d620783b */ /* 0x000fe20000004200 */
[----:B------:R-:W-:-:S02]  /*b4f0*/  FMUL.FTZ R171, R171, R133 ;  /* 0x00000085abab7220 */ /* 0x000fc40000410000 */
[----:B------:R-:W-:Y:S02]  /*b500*/  IMAD.MOV.U32 R113, RZ, RZ, R239 ;  /* 0x000000ffff717224 */ /* 0x000fe400078e00ef */
[----:B------:R3:W-:Y:S01]  /*b510*/  MUFU.EX2 R239, R0 ;  /* 0x0000000000ef7308 */ /* 0x0007e20000000800 */
[----:B------:R-:W-:Y:S01]  /*b520*/  FFMA.FTZ R5, R189, c[0x0][0x23c], -R18 ;  /* 0x00008f00bd057a23 */ /* 0x000fe20000010812 */
[C---:B------:R-:W-:Y:S01]  /*b530*/  HMMA.16816.F32 R120, R8.reuse, R42, R120 ;  /* 0x0000002a0878723c */ /* 0x040fe20000001878 */
[----:B------:R-:W-:Y:S01]  /*b540*/  IMAD.MOV.U32 R27, RZ, RZ, R21 ;  /* 0x000000ffff1b7224 */ /* 0x000fe200078e0015 */
[----:B------:R-:W-:Y:S01]  /*b550*/  LDSM.16.MT88.4 R40, [R212+0xb400] ;  /* 0x00b40000d428783b */ /* 0x000fe20000004200 */
[----:B------:R-:W-:Y:S02]  /*b560*/  IMAD.MOV.U32 R112, RZ, RZ, R47 ;  /* 0x000000ffff707224 */ /* 0x000fe400078e002f */
[----:B------:R-:W-:Y:S01]  /*b570*/  IMAD.MOV.U32 R167, RZ, RZ, R46 ;  /* 0x000000ffffa77224 */ /* 0x000fe200078e002e */
[----:B------:R-:W-:Y:S01]  /*b580*/  LDSM.16.MT88.4 R20, [R212+0xa400] ;  /* 0x00a40000d414783b */ /* 0x000fe20000004200 */
[----:B------:R-:W-:Y:S01]  /*b590*/  IMAD.MOV.U32 R114, RZ, RZ, R240 ;  /* 0x000000ffff727224 */ /* 0x000fe200078e00f0 */
[----:B------:R-:W-:Y:S01]  /*b5a0*/  HMMA.16816.F32 R168, R8, R14, R168 ;  /* 0x0000000e08a8723c */ /* 0x000fe200000018a8 */
[----:B------:R4:W5:Y:S01]  /*b5b0*/  MUFU.EX2 R240, R5 ;  /* 0x0000000500f07308 */ /* 0x0009620000000800 */
[----:B------:R-:W1:Y:S01]  /*b5c0*/  LDSM.16.MT88.4 R12, [R214+0x9400] ;  /* 0x00940000d60c783b */ /* 0x000e620000004200 */
[----:B------:R-:W-:-:S02]  /*b5d0*/  IMAD.MOV.U32 R115, RZ, RZ, R219 ;  /* 0x000000ffff737224 */ /* 0x000fc400078e00db */
[----:B------:R-:W-:Y:S01]  /*b5e0*/  IMAD.MOV.U32 R177, RZ, RZ, R113 ;  /* 0x000000ffffb17224 */ /* 0x000fe200078e0071 */
[----:B---3--:R-:W-:Y:S01]  /*b5f0*/  LOP3.LUT R0, R2, 0xffff, RZ, 0xc0, !PT ;  /* 0x0000ffff02007812 */ /* 0x008fe200078ec0ff */
[----:B------:R-:W-:Y:S01]  /*b600*/  IMAD.MOV.U32 R164, RZ, RZ, R114 ;  /* 0x000000ffffa47224 */ /* 0x000fe200078e0072 */
[----:B------:R-:W-:Y:S01]  /*b610*/  SHF.R.U32.HI R10, RZ, 0x18, R2 ;  /* 0x00000018ff0a7819 */ /* 0x000fe20000011602 */
[----:B------:R-:W-:Y:S01]  /*b620*/  IMAD.MOV.U32 R165, RZ, RZ, R115 ;  /* 0x000000ffffa57224 */ /* 0x000fe200078e0073 */
[----:B------:R-:W-:Y:S01]  /*b630*/  SHF.R.U32.HI R4, RZ, 0x8, R0 ;  /* 0x00000008ff047819 */ /* 0x000fe20000011600 */
[----:B------:R-:W-:Y:S01]  /*b640*/  IMAD.MOV.U32 R166, RZ, RZ, R68 ;  /* 0x000000ffffa67224 */ /* 0x000fe200078e0044 */
[----:B------:R-:W-:Y:S02]  /*b650*/  LOP3.LUT R0, R3, UR17, R44, 0x96, !PT ;  /* 0x0000001103007c12 */ /* 0x000fe4000f8e962c */
[----:B------:R-:W3:Y:S01]  /*b660*/  LDSM.16.MT88.4 R44, [R214+0xb400] ;  /* 0x00b40000d62c783b */ /* 0x000ee20000004200 */
[----:B------:R-:W-:-:S02]  /*b670*/  SHF.R.U32.HI R3, RZ, 0x10, R2 ;  /* 0x00000010ff037819 */ /* 0x000fc40000011602 */
[----:B------:R-:W-:Y:S01]  /*b680*/  PRMT R6, R6, 0x5410, R4 ;  /* 0x0000541006067816 */ /* 0x000fe20000000004 */
[----:B------:R-:W-:Y:S01]  /*b690*/  FFMA.FTZ R4, R199, c[0x0][0x23c], -R18 ;  /* 0x00008f00c7047a23 */ /* 0x000fe20000010812 */
[----:B------:R-:W-:Y:S02]  /*b6a0*/  LOP3.LUT R7, R3, 0xff, RZ, 0xc0, !PT ;  /* 0x000000ff03077812 */ /* 0x000fe400078ec0ff */
[C---:B------:R-:W-:Y:S01]  /*b6b0*/  LOP3.LUT R2, R0.reuse, 0xffff, RZ, 0xc0, !PT ;  /* 0x0000ffff00027812 */ /* 0x040fe200078ec0ff */
[----:B------:R5:W1:Y:S01]  /*b6c0*/  MUFU.EX2 R219, R4 ;  /* 0x0000000400db7308 */ /* 0x000a620000000800 */
[--C-:B------:R-:W-:Y:S02]  /*b6d0*/  SHF.R.U32.HI R3, RZ, 0x10, R0.reuse ;  /* 0x00000010ff037819 */ /* 0x100fe40000011600 */
[----:B------:R-:W-:Y:S02]  /*b6e0*/  LOP3.LUT R9, R0, 0xff, RZ, 0xc0, !PT ;  /* 0x000000ff00097812 */ /* 0x000fe400078ec0ff */
[----:B------:R-:W-:Y:S01]  /*b6f0*/  SHF.R.U32.HI R8, RZ, 0x18, R0 ;  /* 0x00000018ff087819 */ /* 0x000fe20000011600 */
[----:B------:R-:W-:Y:S01]  /*b700*/  HSET2.LE.AND R0, R6, R135, PT ;  /* 0x0000008706007233 */ /* 0x000fe20003803000 */
[----:B----4-:R-:W-:-:S02]  /*b710*/  SHF.R.U32.HI R5, RZ, 0x8, R2 ;  /* 0x00000008ff057819 */ /* 0x010fc40000011602 */
[----:B------:R-:W-:Y:S02]  /*b720*/  LOP3.LUT R3, R3, 0xff, RZ, 0xc0, !PT ;  /* 0x000000ff03037812 */ /* 0x000fe400078ec0ff */
[----:B--2---:R-:W-:Y:S02]  /*b730*/  F2FP.PACK_AB R2, R250, R249 ;  /* 0x000000f9fa02723e */ /* 0x004fe400000000ff */
[----:B------:R-:W-:Y:S02]  /*b740*/  PRMT R5, R9, 0x5410, R5 ;  /* 0x0000541009057816 */ /* 0x000fe40000000005 */
[----:B------:R-:W-:Y:S02]  /*b750*/  LOP3.LUT R6, R0, R2, RZ, 0xc0, !PT ;  /* 0x0000000200067212 */ /* 0x000fe400078ec0ff */
[----:B-----5:R-:W-:Y:S02]  /*b760*/  PRMT R4, R7, 0x5410, R10 ;  /* 0x0000541007047816 */ /* 0x020fe4000000000a */
[----:B------:R-:W-:Y:S01]  /*b770*/  PRMT R7, R3, 0x5410, R8 ;  /* 0x0000541003077816 */ /* 0x000fe20000000008 */
[--C-:B------:R-:W-:Y:S01]  /*b780*/  HSET2.LE.AND R3, R5, R135.reuse, PT ;  /* 0x0000008705037233 */ /* 0x100fe20003803000 */
[----:B------:R-:W-:Y:S01]  /*b790*/  F2FP.PACK_AB R2, R240, R239 ;  /* 0x000000eff002723e */ /* 0x000fe200000000ff */
[--C-:B------:R-:W-:Y:S01]  /*b7a0*/  HSET2.LE.AND R0, R4, R135.reuse, PT ;  /* 0x0000008704007233 */ /* 0x100fe20003803000 */
[----:B------:R-:W-:Y:S01]  /*b7b0*/  F2FP.PACK_AB R4, R243, R242 ;  /* 0x000000f2f304723e */ /* 0x000fe200000000ff */
[----:B------:R-:W-:Y:S01]  /*b7c0*/  HSET2.LE.AND R5, R7, R135, PT ;  /* 0x0000008707057233 */ /* 0x000fe20003803000 */
[----:B-1----:R-:W-:-:S02]  /*b7d0*/  F2FP.PACK_AB R8, R219, R241 ;  /* 0x000000f1db08723e */ /* 0x002fc400000000ff */
[----:B------:R-:W-:Y:S01]  /*b7e0*/  LOP3.LUT R7, R0, R2, RZ, 0xc0, !PT ;  /* 0x0000000200077212 */ /* 0x000fe200078ec0ff */
[----:B------:R-:W-:Y:S01]  /*b7f0*/  FFMA.FTZ R0, R225, c[0x0][0x23c], -R19 ;  /* 0x00008f00e1007a23 */ /* 0x000fe20000010813 */
[----:B------:R-:W-:Y:S01]  /*b800*/  LOP3.LUT R2, R53, UR8, R176, 0x96, !PT ;  /* 0x0000000835027c12 */ /* 0x000fe2000f8e96b0 */
[----:B------:R-:W-:Y:S01]  /*b810*/  IMAD.MOV.U32 R176, RZ, RZ, R112 ;  /* 0x000000ffffb07224 */ /* 0x000fe200078e0070 */
[----:B------:R-:W-:Y:S01]  /*b820*/  LOP3.LUT R4, R3, R4, RZ, 0xc0, !PT ;  /* 0x0000000403047212 */ /* 0x000fe200078ec0ff */
[----:B------:R1:W-:Y:S01]  /*b830*/  MUFU.EX2 R196, R0 ;  /* 0x0000000000c47308 */ /* 0x0003e20000000800 */
[----:B------:R-:W-:Y:S01]  /*b840*/  LOP3.LUT R5, R5, R8, RZ, 0xc0, !PT ;  /* 0x0000000805057212 */ /* 0x000fe200078ec0ff */
[----:B------:R-:W-:Y:S01]  /*b850*/  IMAD.WIDE.U32 R2, R2, -0x2daee0ad, RZ ;  /* 0xd2511f5302027825 */ /* 0x000fe200078e00ff */
[----:B------:R-:W-:Y:S02]  /*b860*/  MOV R53, R167 ;  /* 0x000000a700357202 */ /* 0x000fe40000000f00 */
[----:B------:R-:W-:Y:S01]  /*b870*/  MOV R225, R71 ;  /* 0x0000004700e17202 */ /* 0x000fe20000000f00 */
[----:B------:R-:W-:-:S02]  /*b880*/  IMAD.MOV.U32 R167, RZ, RZ, R69 ;  /* 0x000000ffffa77224 */ /* 0x000fc400078e0045 */
[----:B------:R-:W-:Y:S01]  /*b890*/  HMMA.16816.F32 R144, R4, R28, R144 ;  /* 0x0000001c0490723c */ /* 0x000fe20000001890 */
[----:B------:R-:W-:Y:S02]  /*b8a0*/  IMAD.MOV.U32 R55, RZ, RZ, R53 ;  /* 0x000000ffff377224 */ /* 0x000fe400078e0035 */
[----:B------:R-:W-:Y:S02]  /*b8b0*/  IMAD.MOV.U32 R225, RZ, RZ, R179 ;  /* 0x000000ffffe17224 */ /* 0x000fe400078e00b3 */
[----:B-1----:R-:W-:-:S03]  /*b8c0*/  FFMA.FTZ R0, R224, c[0x0][0x23c], -R19 ;  /* 0x00008f00e0007a23 */ /* 0x002fc60000010813 */
[C---:B------:R-:W-:Y:S01]  /*b8d0*/  HMMA.16816.F32 R148, R4.reuse, R30, R148 ;  /* 0x0000001e0494723c */ /* 0x040fe20000001894 */
[----:B------:R-:W-:Y:S01]  /*b8e0*/  IMAD.MOV.U32 R224, RZ, RZ, R70 ;  /* 0x000000ffffe07224 */ /* 0x000fe200078e0046 */
[----:B------:R1:W-:Y:S06]  /*b8f0*/  MUFU.EX2 R198, R0 ;  /* 0x0000000000c67308 */ /* 0x0003ec0000000800 */
[C---:B------:R-:W-:Y:S08]  /*b900*/  HMMA.16816.F32 R72, R4.reuse, R12, R72 ;  /* 0x0000000c0448723c */ /* 0x040ff00000001848 */
[----:B------:R-:W-:Y:S01]  /*b910*/  HMMA.16816.F32 R76, R4, R14, R76 ;  /* 0x0000000e044c723c */ /* 0x000fe2000000184c */
[----:B-1----:R-:W-:-:S04]  /*b920*/  FFMA.FTZ R0, R208, c[0x0][0x23c], -R19 ;  /* 0x00008f00d0007a23 */ /* 0x002fc80000010813 */
[----:B------:R1:W-:Y:S03]  /*b930*/  MUFU.EX2 R208, R0 ;  /* 0x0000000000d07308 */ /* 0x0003e60000000800 */
[C---:B------:R-:W-:Y:S08]  /*b940*/  HMMA.16816.F32 R88, R4.reuse, R20, R88 ;  /* 0x000000140458723c */ /* 0x040ff00000001858 */
[----:B------:R-:W-:Y:S01]  /*b950*/  HMMA.16816.F32 R92, R4, R22, R92 ;  /* 0x00000016045c723c */ /* 0x000fe2000000185c */
[----:B-1----:R-:W-:-:S07]  /*b960*/  LOP3.LUT R0, R3, UR17, R54, 0x96, !PT ;  /* 0x0000001103007c12 */ /* 0x002fce000f8e9636 */
[----:B------:R-:W-:Y:S01]  /*b970*/  HMMA.16816.F32 R104, R4, R32, R104 ;  /* 0x000000200468723c */ /* 0x000fe20000001868 */
[----:B------:R-:W-:Y:S01]  /*b980*/  LOP3.LUT R3, R2, 0xffff, RZ, 0xc0, !PT ;  /* 0x0000ffff02037812 */ /* 0x000fe200078ec0ff */
[----:B------:R-:W-:-:S06]  /*b990*/  IMAD.MOV.U32 R54, RZ, RZ, R27 ;  /* 0x000000ffff367224 */ /* 0x000fcc00078e001b */
[C---:B------:R-:W-:Y:S08]  /*b9a0*/  HMMA.16816.F32 R156, R4.reuse, R34, R156 ;  /* 0x00000022049c723c */ /* 0x040ff0000000189c */
[C---:B------:R-:W-:Y:S08]  /*b9b0*/  HMMA.16816.F32 R160, R4.reuse, R40, R160 ;  /* 0x0000002804a0723c */ /* 0x040ff000000018a0 */
[C---:B------:R-:W-:Y:S08]  /*b9c0*/  HMMA.16816.F32 R116, R4.reuse, R42, R116 ;  /* 0x0000002a0474723c */ /* 0x040ff00000001874 */
[C---:B---3--:R-:W-:Y:S08]  /*b9d0*/  HMMA.16816.F32 R124, R4.reuse, R44, R124 ;  /* 0x0000002c047c723c */ /* 0x048ff0000000187c */
[----:B------:R-:W-:Y:S07]  /*b9e0*/  HMMA.16816.F32 R128, R4, R46, R128 ;  /* 0x0000002e0480723c */ /* 0x000fee0000001880 */
[----:B------:R-:W-:Y:S01]  /*b9f0*/  LOP3.LUT R7, R2, 0xff, RZ, 0xc0, !PT ;  /* 0x000000ff02077812 */ /* 0x000fe200078ec0ff */
[----:B------:R-:W-:Y:S01]  /*ba00*/  FFMA.FTZ R4, R204, c[0x0][0x23c], -R19 ;  /* 0x00008f00cc047a23 */ /* 0x000fe20000010813 */
[----:B------:R-:W-:-:S02]  /*ba10*/  SHF.R.U32.HI R6, RZ, 0x10, R2 ;  /* 0x00000010ff067819 */ /* 0x000fc40000011602 */
[----:B------:R-:W-:Y:S01]  /*ba20*/  SHF.R.U32.HI R5, RZ, 0x18, R2 ;  /* 0x00000018ff057819 */ /* 0x000fe20000011602 */
[----:B------:R1:W2:Y:S01]  /*ba30*/  MUFU.EX2 R199, R4 ;  /* 0x0000000400c77308 */ /* 0x0002a20000000800 */
[----:B------:R-:W-:Y:S01]  /*ba40*/  SHF.R.U32.HI R2, RZ, 0x8, R3 ;  /* 0x00000008ff027819 */ /* 0x000fe20000011603 */
[----:B------:R-:W-:Y:S01]  /*ba50*/  FFMA.FTZ R3, R209, c[0x0][0x23c], -R24 ;  /* 0x00008f00d1037a23 */ /* 0x000fe20000010818 */
[----:B------:R-:W-:Y:S01]  /*ba60*/  MOV R204, R26 ;  /* 0x0000001a00cc7202 */ /* 0x000fe20000000f00 */
[----:B------:R-:W-:Y:S01]  /*ba70*/  IMAD.MOV.U32 R209, RZ, RZ, R185 ;  /* 0x000000ffffd17224 */ /* 0x000fe200078e00b9 */
[----:B------:R-:W-:Y:S02]  /*ba80*/  PRMT R8, R7, 0x5410, R2 ;  /* 0x0000541007087816 */ /* 0x000fe40000000002 */
[----:B------:R-:W-:Y:S01]  /*ba90*/  LOP3.LUT R2, R6, 0xff, RZ, 0xc0, !PT ;  /* 0x000000ff06027812 */ /* 0x000fe200078ec0ff */
[----:B------:R3:W-:Y:S01]  /*baa0*/  MUFU.EX2 R197, R3 ;  /* 0x0000000300c57308 */ /* 0x0007e20000000800 */
[----:B------:R-:W-:-:S02]  /*bab0*/  LOP3.LUT R6, R0, 0xff, RZ, 0xc0, !PT ;  /* 0x000000ff00067812 */ /* 0x000fc400078ec0ff */
[----:B------:R-:W-:Y:S02]  /*bac0*/  PRMT R7, R2, 0x5410, R5 ;  /* 0x0000541002077816 */ /* 0x000fe40000000005 */
[----:B------:R-:W-:Y:S02]  /*bad0*/  LOP3.LUT R2, R0, 0xffff, RZ, 0xc0, !PT ;  /* 0x0000ffff00027812 */ /* 0x000fe400078ec0ff */
[----:B------:R-:W-:Y:S02]  /*bae0*/  SHF.R.U32.HI R5, RZ, 0x18, R0 ;  /* 0x00000018ff057819 */ /* 0x000fe40000011600 */
[----:B-1----:R-:W-:Y:S01]  /*baf0*/  SHF.R.U32.HI R4, RZ, 0x8, R2 ;  /* 0x00000008ff047819 */ /* 0x002fe20000011602 */
[----:B------:R-:W-:Y:S02]  /*bb00*/  FFMA.FTZ R2, R227, c[0x0][0x23c], -R24 ;  /* 0x00008f00e3027a23 */ /* 0x000fe40000010818 */
[----:B------:R-:W-:Y:S01]  /*bb10*/  IMAD.MOV.U32 R227, RZ, RZ, R188 ;  /* 0x000000ffffe37224 */ /* 0x000fe200078e00bc */
[----:B------:R-:W-:Y:S01]  /*bb20*/  PRMT R4, R6, 0x5410, R4 ;  /* 0x0000541006047816 */ /* 0x000fe20000000004 */
[----:B------:R2:W-:Y:S01]  /*bb30*/  MUFU.EX2 R190, R2 ;  /* 0x0000000200be7308 */ /* 0x0005e20000000800 */
[----:B------:R-:W-:-:S02]  /*bb40*/  FFMA.FTZ R6, R205, c[0x0][0x23c], -R18 ;  /* 0x00008f00cd067a23 */ /* 0x000fc40000010812 */
[----:B---3--:R-:W-:Y:S02]  /*bb50*/  FFMA.FTZ R3, R200, c[0x0][0x23c], -R24 ;  /* 0x00008f00c8037a23 */ /* 0x008fe40000010818 */
[----:B------:R-:W-:Y:S02]  /*bb60*/  IMAD.MOV.U32 R200, RZ, RZ, R16 ;  /* 0x000000ffffc87224 */ /* 0x000fe400078e0010 */
[----:B------:R-:W-:Y:S01]  /*bb70*/  IMAD.MOV.U32 R205, RZ, RZ, R177 ;  /* 0x000000ffffcd7224 */ /* 0x000fe200078e00b1 */
[----:B------:R1:W3:Y:S01]  /*bb80*/  MUFU.EX2 R191, R3 ;  /* 0x0000000300bf7308 */ /* 0x0002e20000000800 */
[----:B--2---:R-:W-:Y:S02]  /*bb90*/  F2FP.PACK_AB R2, R199, R208 ;  /* 0x000000d0c702723e */ /* 0x004fe400000000ff */
[----:B-1----:R-:W-:-:S04]  /*bba0*/  SHF.R.U32.HI R3, RZ, 0x10, R0 ;  /* 0x00000010ff037819 */ /* 0x002fc80000011600 */
[----:B------:R-:W-:Y:S01]  /*bbb0*/  LOP3.LUT R0, R3, 0xff, RZ, 0xc0, !PT ;  /* 0x000000ff03007812 */ /* 0x000fe200078ec0ff */
[----:B------:R-:W-:Y:S02]  /*bbc0*/  FFMA.FTZ R3, R226, c[0x0][0x23c], -R24 ;  /* 0x00008f00e2037a23 */ /* 0x000fe40000010818 */
[----:B------:R-:W-:Y:S01]  /*bbd0*/  IMAD.MOV.U32 R226, RZ, RZ, R54 ;  /* 0x000000ffffe27224 */ /* 0x000fe200078e0036 */
[----:B------:R-:W-:Y:S01]  /*bbe0*/  PRMT R5, R0, 0x5410, R5 ;  /* 0x0000541000057816 */ /* 0x000fe20000000005 */
[--C-:B------:R-:W-:Y:S01]  /*bbf0*/  HSET2.LE.AND R0, R8, R135.reuse, PT ;  /* 0x0000008708007233 */ /* 0x100fe20003803000 */
[----:B------:R-:W1:Y:S04]  /*bc00*/  MUFU.EX2 R189, R3 ;  /* 0x0000000300bd7308 */ /* 0x000e680000000800 */
[----:B------:R-:W-:Y:S01]  /*bc10*/  LOP3.LUT R10, R0, R2, RZ, 0xc0, !PT ;  /* 0x00000002000a7212 */ /* 0x000fe200078ec0ff */
[----:B------:R-:W-:Y:S01]  /*bc20*/  HSET2.LE.AND R0, R7, R135, PT ;  /* 0x0000008707007233 */ /* 0x000fe20003803000 */
[----:B---3--:R-:W-:-:S04]  /*bc30*/  F2FP.PACK_AB R2, R191, R197 ;  /* 0x000000c5bf02723e */ /* 0x008fc800000000ff */
[----:B------:R-:W-:Y:S01]  /*bc40*/  LOP3.LUT R11, R0, R2, RZ, 0xc0, !PT ;  /* 0x00000002000b7212 */ /* 0x000fe200078ec0ff */
[----:B------:R-:W-:Y:S01]  /*bc50*/  HSET2.LE.AND R0, R4, R135, PT ;  /* 0x0000008704007233 */ /* 0x000fe20003803000 */
[----:B------:R-:W-:-:S04]  /*bc60*/  F2FP.PACK_AB R2, R198, R196 ;  /* 0x000000c4c602723e */ /* 0x000fc800000000ff */
[----:B------:R-:W-:Y:S01]  /*bc70*/  LOP3.LUT R8, R0, R2, RZ, 0xc0, !PT ;  /* 0x0000000200087212 */ /* 0x000fe200078ec0ff */
[----:B------:R-:W-:Y:S01]  /*bc80*/  HSET2.LE.AND R0, R5, R135, PT ;  /* 0x0000008705007233 */ /* 0x000fe20003803000 */
[----:B-1----:R-:W-:-:S04]  /*bc90*/  F2FP.PACK_AB R2, R189, R190 ;  /* 0x000000bebd02723e */ /* 0x002fc800000000ff */
[----:B------:R-:W-:Y:S01]  /*bca0*/  LOP3.LUT R9, R0, R2, RZ, 0xc0, !PT ;  /* 0x0000000200097212 */ /* 0x000fe200078ec0ff */
[----:B------:R-:W-:-:S05]  /*bcb0*/  IMAD.U32 R0, RZ, RZ, UR33 ;  /* 0x00000021ff007e24 */ /* 0x000fca000f8e00ff */
[----:B------:R-:W-:Y:S01]  /*bcc0*/  LOP3.LUT R0, R181, UR6, R0, 0x96, !PT ;  /* 0x00000006b5007c12 */ /* 0x000fe2000f8e9600 */
[C---:B------:R-:W-:Y:S07]  /*bcd0*/  HMMA.16816.F32 R112, R8.reuse, R12, R136 ;  /* 0x0000000c0870723c */ /* 0x040fee0000001888 */
[----:B------:R-:W-:Y:S01]  /*bce0*/  IMAD.WIDE.U32 R12, R0, -0x326172a9, RZ ;  /* 0xcd9e8d57000c7825 */ /* 0x000fe200078e00ff */
[C---:B------:R-:W-:Y:S04]  /*bcf0*/  HMMA.16816.F32 R68, R8.reuse, R30, R152 ;  /* 0x0000001e0844723c */ /* 0x040fe80000001898 */
[----:B------:R-:W-:Y:S01]  /*bd00*/  LOP3.LUT R2, R13, UR16, R224, 0x96, !PT ;  /* 0x000000100d027c12 */ /* 0x000fe2000f8e96e0 */
[----:B------:R-:W-:Y:S01]  /*bd10*/  IMAD.MOV.U32 R224, RZ, RZ, R187 ;  /* 0x000000ffffe07224 */ /* 0x000fe200078e00bb */
[----:B------:R-:W-:Y:S01]  /*bd20*/  LOP3.LUT R0, R49, UR14, R12, 0x96, !PT ;  /* 0x0000000e31007c12 */ /* 0x000fe2000f8e960c */
[----:B------:R-:W-:Y:S01]  /*bd30*/  IMAD.MOV.U32 R154, RZ, RZ, R56 ;  /* 0x000000ffff9a7224 */ /* 0x000fe200078e0038 */
[----:B------:R-:W-:Y:S01]  /*bd40*/  HMMA.16816.F32 R80, R8, R14, R80 ;  /* 0x0000000e0850723c */ /* 0x000fe20000001850 */
[----:B------:R-:W-:-:S04]  /*bd50*/  IMAD.WIDE.U32 R2, R2, -0x2daee0ad, RZ ;  /* 0xd2511f5302027825 */ /* 0x000fc800078e00ff */
[----:B------:R-:W-:Y:S01]  /*bd60*/  IMAD.WIDE.U32 R4, R0, -0x2daee0ad, RZ ;  /* 0xd2511f5300047825 */ /* 0x000fe200078e00ff */
[----:B------:R-:W-:Y:S02]  /*bd70*/  LOP3.LUT R3, R3, UR13, R50, 0x96, !PT ;  /* 0x0000000d03037c12 */ /* 0x000fe4000f8e9632 */
[C---:B------:R-:W-:Y:S01]  /*bd80*/  HMMA.16816.F32 R140, R8.reuse, R28, R140 ;  /* 0x0000001c088c723c */ /* 0x040fe2000000188c */
[----:B------:R-:W-:Y:S01]  /*bd90*/  IMAD.MOV.U32 R155, RZ, RZ, R57 ;  /* 0x000000ffff9b7224 */ /* 0x000fe200078e0039 */
[----:B------:R-:W-:Y:S01]  /*bda0*/  LOP3.LUT R0, R5, UR11, R2, 0x96, !PT ;  /* 0x0000000b05007c12 */ /* 0x000fe2000f8e9602 */
[----:B------:R-:W-:Y:S01]  /*bdb0*/  IMAD.WIDE.U32 R2, R3, -0x326172a9, RZ ;  /* 0xcd9e8d5703027825 */ /* 0x000fe200078e00ff */
[----:B------:R-:W-:Y:S03]  /*bdc0*/  LDSM.16.MT88.4 R28, [R214+0x9800] ;  /* 0x00980000d61c783b */ /* 0x000fe60000004200 */
[----:B------:R-:W-:Y:S01]  /*bdd0*/  IMAD.WIDE.U32 R56, R0, -0x326172a9, RZ ;  /* 0xcd9e8d5700387825 */ /* 0x000fe200078e00ff */
[----:B------:R-:W-:Y:S01]  /*bde0*/  LOP3.LUT R3, R3, UR12, R48, 0x96, !PT ;  /* 0x0000000c03037c12 */ /* 0x000fe2000f8e9630 */
[----:B------:R-:W-:Y:S01]  /*bdf0*/  HMMA.16816.F32 R84, R8, R20, R84 ;  /* 0x000000140854723c */ /* 0x000fe20000001854 */
[----:B------:R-:W-:Y:S01]  /*be00*/  LDSM.16.MT88.4 R48, [R214+0xb800] ;  /* 0x00b80000d630783b */ /* 0x000fe20000004200 */
[----:B------:R-:W-:Y:S01]  /*be10*/  FFMA.FTZ R5, R202, c[0x0][0x23c], -R17 ;  /* 0x00008f00ca057a23 */ /* 0x000fe20000010811 */
[----:B------:R-:W-:Y:S01]  /*be20*/  LOP3.LUT R0, R57, UR10, R2, 0x96, !PT ;  /* 0x0000000a39007c12 */ /* 0x000fe2000f8e9602 */
[----:B------:R-:W-:-:S02]  /*be30*/  IMAD.WIDE.U32 R2, R3, -0x2daee0ad, RZ ;  /* 0xd2511f5303027825 */ /* 0x000fc400078e00ff */
[----:B------:R1:W-:Y:S02]  /*be40*/  MUFU.EX2 R188, R5 ;  /* 0x0000000500bc7308 */ /* 0x0003e40000000800 */
[----:B------:R-:W-:Y:S01]  /*be50*/  IMAD.WIDE.U32 R52, R0, -0x2daee0ad, RZ ;  /* 0xd2511f5300347825 */ /* 0x000fe200078e00ff */
[----:B------:R-:W-:Y:S01]  /*be60*/  LOP3.LUT R0, R3, UR9, R4, 0x96, !PT ;  /* 0x0000000903007c12 */ /* 0x000fe2000f8e9604 */
[C---:B------:R-:W-:Y:S01]  /*be70*/  HMMA.16816.F32 R96, R8.reuse, R22, R96 ;  /* 0x000000160860723c */ /* 0x040fe20000001860 */
[----:B------:R-:W-:Y:S01]  /*be80*/  LDSM.16.MT88.4 R20, [R212+0xa800] ;  /* 0x00a80000d414783b */ /* 0x000fe20000004200 */
[--C-:B------:R-:W-:Y:S01]  /*be90*/  FFMA.FTZ R4, R183, c[0x0][0x23c], -R17.reuse ;  /* 0x00008f00b7047a23 */ /* 0x100fe20000010811 */
[----:B------:R-:W-:Y:S01]  /*bea0*/  LOP3.LUT R2, R53, UR5, R2, 0x96, !PT ;  /* 0x0000000535027c12 */ /* 0x000fe2000f8e9602 */
[----:B------:R-:W-:Y:S02]  /*beb0*/  IMAD.WIDE.U32 R26, R0, -0x326172a9, RZ ;  /* 0xcd9e8d57001a7825 */ /* 0x000fe400078e00ff */
[----:B------:R2:W-:Y:S02]  /*bec0*/  MUFU.EX2 R185, R4 ;  /* 0x0000000400b97308 */ /* 0x0005e40000000800 */
[----:B------:R-:W-:Y:S01]  /*bed0*/  IMAD.WIDE.U32 R2, R2, -0x326172a9, RZ ;  /* 0xcd9e8d5702027825 */ /* 0x000fe200078e00ff */
[C---:B------:R-:W-:Y:S03]  /*bee0*/  HMMA.16816.F32 R100, R8.reuse, R32, R100 ;  /* 0x000000200864723c */ /* 0x040fe60000001864 */
[----:B-1----:R-:W-:Y:S01]  /*bef0*/  FFMA.FTZ R5, R201, c[0x0][0x23c], -R17 ;  /* 0x00008f00c9057a23 */ /* 0x002fe20000010811 */
[----:B------:R-:W-:Y:S01]  /*bf00*/  LOP3.LUT R0, R3, UR18, R26, 0x96, !PT ;  /* 0x0000001203007c12 */ /* 0x000fe2000f8e961a */
[----:B------:R-:W-:Y:S01]  /*bf10*/  IMAD.MOV.U32 R202, RZ, RZ, R55 ;  /* 0x000000ffffca7224 */ /* 0x000fe200078e0037 */
[----:B------:R-:W-:Y:S01]  /*bf20*/  LOP3.LUT R7, R2, 0xff, RZ, 0xc0, !PT ;  /* 0x000000ff02077812 */ /* 0x000fe200078ec0ff */
[----:B------:R1:W3:Y:S01]  /*bf30*/  MUFU.EX2 R187, R5 ;  /* 0x0000000500bb7308 */ /* 0x0002e20000000800 */
[--C-:B------:R-:W-:Y:S01]  /*bf40*/  SHF.R.U32.HI R14, RZ, 0x10, R2.reuse ;  /* 0x00000010ff0e7819 */ /* 0x100fe20000011602 */
[----:B------:R-:W-:Y:S01]  /*bf50*/  HMMA.16816.F32 R108, R8, R34, R108 ;  /* 0x00000022086c723c */ /* 0x000fe2000000186c */
[----:B------:R-:W-:Y:S01]  /*bf60*/  SHF.R.U32.HI R15, RZ, 0x18, R2 ;  /* 0x00000018ff0f7819 */ /* 0x000fe20000011602 */
[----:B------:R-:W4:Y:S01]  /*bf70*/  LDSM.16.MT88.4 R32, [R212+0x9800] ;  /* 0x00980000d420783b */ /* 0x000f220000004200 */
[----:B------:R-:W-:Y:S01]  /*bf80*/  MOV R201, R176 ;  /* 0x000000b000c97202 */ /* 0x000fe20000000f00 */
[----:B--2---:R-:W-:-:S02]  /*bf90*/  FFMA.FTZ R4, R182, c[0x0][0x23c], -R17 ;  /* 0x00008f00b6047a23 */ /* 0x004fc40000010811 */
[----:B------:R2:W-:Y:S02]  /*bfa0*/  MUFU.EX2 R182, R6 ;  /* 0x0000000600b67308 */ /* 0x0005e40000000800 */
[----:B------:R-:W-:Y:S01]  /*bfb0*/  HMMA.16816.F32 R60, R8, R40, R60 ;  /* 0x00000028083c723c */ /* 0x000fe2000000183c */
[----:B-1----:R-:W-:-:S05]  /*bfc0*/  LOP3.LUT R5, R2, 0xffff, RZ, 0xc0, !PT ;  /* 0x0000ffff02057812 */ /* 0x002fca00078ec0ff */
[----:B------:R1:W-:Y:S01]  /*bfd0*/  MUFU.EX2 R183, R4 ;  /* 0x0000000400b77308 */ /* 0x0003e20000000800 */
[----:B------:R-:W-:Y:S01]  /*bfe0*/  LOP3.LUT R3, R0, 0xffff, RZ, 0xc0, !PT ;  /* 0x0000ffff00037812 */ /* 0x000fe200078ec0ff */
[C---:B------:R-:W-:Y:S01]  /*bff0*/  HMMA.16816.F32 R120, R8.reuse, R42, R120 ;  /* 0x0000002a0878723c */ /* 0x040fe20000001878 */
[----:B------:R-:W-:Y:S01]  /*c000*/  SHF.R.U32.HI R5, RZ, 0x8, R5 ;  /* 0x00000008ff057819 */ /* 0x000fe20000011605 */
[----:B------:R-:W5:Y:S01]  /*c010*/  LDSM.16.MT88.4 R40, [R214+0xa800] ;  /* 0x00a80000d628783b */ /* 0x000f620000004200 */
[----:B------:R-:W-:Y:S02]  /*c020*/  SHF.R.U32.HI R3, RZ, 0x8, R3 ;  /* 0x00000008ff037819 */ /* 0x000fe40000011603 */
[----:B------:R-:W-:Y:S02]  /*c030*/  PRMT R16, R7, 0x5410, R5 ;  /* 0x0000541007107816 */ /* 0x000fe40000000005 */
[----:B--2---:R-:W-:Y:S01]  /*c040*/  SHF.R.U32.HI R6, RZ, 0x18, R0 ;  /* 0x00000018ff067819 */ /* 0x004fe20000011600 */
[----:B------:R-:W-:Y:S01]  /*c050*/  HMMA.16816.F32 R64, R8, R44, R64 ;  /* 0x0000002c0840723c */ /* 0x000fe20000001840 */
[----:B------:R-:W-:-:S04]  /*c060*/  LOP3.LUT R5, R14, 0xff, RZ, 0xc0, !PT ;  /* 0x000000ff0e057812 */ /* 0x000fc800078ec0ff */
[----:B------:R-:W-:Y:S02]  /*c070*/  PRMT R7, R5, 0x5410, R15 ;  /* 0x0000541005077816 */ /* 0x000fe4000000000f */
[----:B-1----:R-:W-:Y:S01]  /*c080*/  LOP3.LUT R4, R0, 0xff, RZ, 0xc0, !PT ;  /* 0x000000ff00047812 */ /* 0x002fe200078ec0ff */
[----:B------:R-:W-:Y:S01]  /*c090*/  HMMA.16816.F32 R168, R8, R46, R168 ;  /* 0x0000002e08a8723c */ /* 0x000fe200000018a8 */
[----:B------:R-:W1:Y:S02]  /*c0a0*/  LDSM.16.MT88.4 R44, [R212+0xb800] ;  /* 0x00b80000d42c783b */ /* 0x000e640000004200 */
[----:B------:R-:W-:Y:S01]  /*c0b0*/  PRMT R2, R4, 0x5410, R3 ;  /* 0x0000541004027816 */ /* 0x000fe20000000003 */
[----:B------:R-:W-:Y:S01]  /*c0c0*/  FFMA.FTZ R4, R203, c[0x0][0x23c], -R18 ;  /* 0x00008f00cb047a23 */ /* 0x000fe20000010812 */
[----:B------:R-:W-:Y:S01]  /*c0d0*/  SHF.R.U32.HI R3, RZ, 0x10, R0 ;  /* 0x00000010ff037819 */ /* 0x000fe20000011600 */
[----:B------:R-:W-:Y:S02]  /*c0e0*/  IMAD.MOV.U32 R203, RZ, RZ, R164 ;  /* 0x000000ffffcb7224 */ /* 0x000fe400078e00a4 */
[----:B------:R2:W1:Y:S01]  /*c0f0*/  MUFU.EX2 R181, R4 ;  /* 0x0000000400b57308 */ /* 0x0004620000000800 */
[----:B------:R-:W-:Y:S01]  /*c100*/  HSET2.LE.AND R0, R2, R135, PT ;  /* 0x0000008702007233 */ /* 0x000fe20003803000 */
[----:B---3--:R-:W-:Y:S01]  /*c110*/  F2FP.PACK_AB R2, R187, R188 ;  /* 0x000000bcbb02723e */ /* 0x008fe200000000ff */
[--C-:B------:R-:W-:Y:S01]  /*c120*/  FFMA.FTZ R9, R221, c[0x0][0x23c], -R18.reuse ;  /* 0x00008f00dd097a23 */ /* 0x100fe20000010812 */
[----:B--2---:R-:W-:Y:S01]  /*c130*/  LOP3.LUT R4, R3, 0xff, RZ, 0xc0, !PT ;  /* 0x000000ff03047812 */ /* 0x004fe200078ec0ff */
[----:B------:R-:W-:-:S02]  /*c140*/  FFMA.FTZ R3, R193, c[0x0][0x23c], -R18 ;  /* 0x00008f00c1037a23 */ /* 0x000fc40000010812 */
[----:B------:R-:W-:Y:S01]  /*c150*/  IMAD.MOV.U32 R193, RZ, RZ, R165 ;  /* 0x000000ffffc17224 */ /* 0x000fe200078e00a5 */
[----:B------:R-:W-:Y:S01]  /*c160*/  PRMT R5, R4, 0x5410, R6 ;  /* 0x0000541004057816 */ /* 0x000fe20000000006 */
[----:B------:R-:W-:Y:S01]  /*c170*/  MUFU.EX2 R180, R3 ;  /* 0x0000000300b47308 */ /* 0x000fe20000000800 */
[----:B------:R-:W-:Y:S01]  /*c180*/  LOP3.LUT R4, R0, R2, RZ, 0xc0, !PT ;  /* 0x0000000200047212 */ /* 0x000fe200078ec0ff */
[----:B------:R-:W-:Y:S02]  /*c190*/  FFMA.FTZ R2, R192, c[0x0][0x23c], -R18 ;  /* 0x00008f00c0027a23 */ /* 0x000fe40000010812 */
[----:B------:R-:W-:Y:S01]  /*c1a0*/  HSET2.LE.AND R0, R5, R135, PT ;  /* 0x0000008705007233 */ /* 0x000fe20003803000 */
[----:B------:R-:W-:-:S03]  /*c1b0*/  IMAD.MOV.U32 R192, RZ, RZ, R166 ;  /* 0x000000ffffc07224 */ /* 0x000fc600078e00a6 */
[----:B------:R1:W2:Y:S02]  /*c1c0*/  MUFU.EX2 R179, R2 ;  /* 0x0000000200b37308 */ /* 0x0002a40000000800 */
[----:B-1----:R-:W-:-:S04]  /*c1d0*/  F2FP.PACK_AB R2, R181, R182 ;  /* 0x000000b6b502723e */ /* 0x002fc800000000ff */
[----:B------:R-:W-:Y:S01]  /*c1e0*/  LOP3.LUT R5, R0, R2, RZ, 0xc0, !PT ;  /* 0x0000000200057212 */ /* 0x000fe200078ec0ff */
[----:B------:R-:W-:Y:S01]  /*c1f0*/  HSET2.LE.AND R0, R16, R135, PT ;  /* 0x0000008710007233 */ /* 0x000fe20003803000 */
[----:B------:R-:W-:-:S04]  /*c200*/  F2FP.PACK_AB R2, R183, R185 ;  /* 0x000000b9b702723e */ /* 0x000fc800000000ff */
[----:B------:R-:W-:Y:S01]  /*c210*/  LOP3.LUT R6, R0, R2, RZ, 0xc0, !PT ;  /* 0x0000000200067212 */ /* 0x000fe200078ec0ff */
[----:B------:R-:W-:Y:S01]  /*c220*/  HSET2.LE.AND R0, R7, R135, PT ;  /* 0x0000008707007233 */ /* 0x000fe20003803000 */
[----:B--2---:R-:W-:-:S04]  /*c230*/  F2FP.PACK_AB R2, R179, R180 ;  /* 0x000000b4b302723e */ /* 0x004fc800000000ff */
[----:B------:R-:W-:Y:S02]  /*c240*/  LOP3.LUT R7, R0, R2, RZ, 0xc0, !PT ;  /* 0x0000000200077212 */ /* 0x000fe400078ec0ff */
[----:B------:R-:W-:Y:S02]  /*c250*/  LOP3.LUT R2, R13, UR16, R154, 0x96, !PT ;  /* 0x000000100d027c12 */ /* 0x000fe4000f8e969a */
[----:B------:R-:W-:Y:S01]  /*c260*/  LOP3.LUT R0, R59, UR14, R12, 0x96, !PT ;  /* 0x0000000e3b007c12 */ /* 0x000fe2000f8e960c */
[----:B------:R-:W1:Y:S02]  /*c270*/  LDSM.16.MT88.4 R152, [R212+0x9c00] ;  /* 0x009c0000d498783b */ /* 0x000e640000004200 */
[----:B----4-:R-:W-:Y:S01]  /*c280*/  HMMA.16816.F32 R144, R4, R32, R144 ;  /* 0x000000200490723c */ /* 0x010fe20000001890 */
[----:B------:R-:W-:-:S05]  /*c290*/  IMAD.WIDE.U32 R2, R2, -0x2daee0ad, RZ ;  /* 0xd2511f5302027825 */ /* 0x000fca00078e00ff */
[----:B------:R-:W-:Y:S02]  /*c2a0*/  LOP3.LUT R3, R3, UR13, R178, 0x96, !PT ;  /* 0x0000000d03037c12 */ /* 0x000fe4000f8e96b2 */
[C---:B------:R-:W-:Y:S08]  /*c2b0*/  HMMA.16816.F32 R148, R4.reuse, R34, R148 ;  /* 0x000000220494723c */ /* 0x040ff00000001894 */
[C---:B------:R-:W-:Y:S08]  /*c2c0*/  HMMA.16816.F32 R72, R4.reuse, R28, R72 ;  /* 0x0000001c0448723c */ /* 0x040ff00000001848 */
[C---:B------:R-:W-:Y:S08]  /*c2d0*/  HMMA.16816.F32 R76, R4.reuse, R30, R76 ;  /* 0x0000001e044c723c */ /* 0x040ff0000000184c */
[C---:B------:R-:W-:Y:S08]  /*c2e0*/  HMMA.16816.F32 R88, R4.reuse, R20, R88 ;  /* 0x000000140458723c */ /* 0x040ff00000001858 */
[C---:B------:R-:W-:Y:S08]  /*c2f0*/  HMMA.16816.F32 R92, R4.reuse, R22, R92 ;  /* 0x00000016045c723c */ /* 0x040ff0000000185c */
[C---:B-----5:R-:W-:Y:S08]  /*c300*/  HMMA.16816.F32 R104, R4.reuse, R40, R104 ;  /* 0x000000280468723c */ /* 0x060ff00000001868 */
[C---:B------:R-:W-:Y:S08]  /*c310*/  HMMA.16816.F32 R156, R4.reuse, R42, R156 ;  /* 0x0000002a049c723c */ /* 0x040ff0000000189c */
[C---:B------:R-:W-:Y:S08]  /*c320*/  HMMA.16816.F32 R160, R4.reuse, R44, R160 ;  /* 0x0000002c04a0723c */ /* 0x040ff000000018a0 */
[C---:B------:R-:W-:Y:S08]  /*c330*/  HMMA.16816.F32 R116, R4.reuse, R46, R116 ;  /* 0x0000002e0474723c */ /* 0x040ff00000001874 */
[C---:B------:R-:W-:Y:S08]  /*c340*/  HMMA.16816.F32 R124, R4.reuse, R48, R124 ;  /* 0x00000030047c723c */ /* 0x040ff0000000187c */
[----:B------:R-:W-:Y:S07]  /*c350*/  HMMA.16816.F32 R136, R4, R50, R128 ;  /* 0x000000320488723c */ /* 0x000fee0000001880 */
[----:B------:R-:W-:-:S05]  /*c360*/  IMAD.WIDE.U32 R4, R0, -0x2daee0ad, RZ ;  /* 0xd2511f5300047825 */ /* 0x000fca00078e00ff */
[----:B------:R-:W-:Y:S01]  /*c370*/  LOP3.LUT R0, R5, UR11, R2, 0x96, !PT ;  /* 0x0000000b05007c12 */ /* 0x000fe2000f8e9602 */
[----:B------:R-:W-:-:S04]  /*c380*/  IMAD.WIDE.U32 R2, R3, -0x326172a9, RZ ;  /* 0xcd9e8d5703027825 */ /* 0x000fc800078e00ff */
[----:B------:R-:W-:Y:S01]  /*c390*/  IMAD.WIDE.U32 R54, R0, -0x326172a9, RZ ;  /* 0xcd9e8d5700367825 */ /* 0x000fe200078e00ff */
[----:B------:R-:W-:-:S03]  /*c3a0*/  LOP3.LUT R3, R3, UR12, R58, 0x96, !PT ;  /* 0x0000000c03037c12 */ /* 0x000fc6000f8e963a */
[----:B------:R-:W-:Y:S01]  /*c3b0*/  FFMA.FTZ R5, R229, c[0x0][0x23c], -R19 ;  /* 0x00008f00e5057a23 */ /* 0x000fe20000010813 */
[----:B------:R-:W-:Y:S01]  /*c3c0*/  LOP3.LUT R0, R55, UR10, R2, 0x96, !PT ;  /* 0x0000000a37007c12 */ /* 0x000fe2000f8e9602 */
[----:B------:R-:W-:Y:S01]  /*c3d0*/  IMAD.WIDE.U32 R2, R3, -0x2daee0ad, RZ ;  /* 0xd2511f5303027825 */ /* 0x000fe200078e00ff */
[----:B------:R-:W-:Y:S03]  /*c3e0*/  MUFU.EX2 R55, R9 ;  /* 0x0000000900377308 */ /* 0x000fe60000000800 */
[----:B------:R-:W-:Y:S01]  /*c3f0*/  IMAD.WIDE.U32 R58, R0, -0x2daee0ad, RZ ;  /* 0xd2511f53003a7825 */ /* 0x000fe200078e00ff */
[----:B------:R-:W-:-:S03]  /*c400*/  LOP3.LUT R6, R3, UR9, R4, 0x96, !PT ;  /* 0x0000000903067c12 */ /* 0x000fc6000f8e9604 */
[----:B------:R-:W-:Y:S01]  /*c410*/  FFMA.FTZ R0, R228, c[0x0][0x23c], -R19 ;  /* 0x00008f00e4007a23 */ /* 0x000fe20000010813 */
[----:B------:R-:W-:Y:S01]  /*c420*/  LOP3.LUT R2, R59, UR5, R2, 0x96, !PT ;  /* 0x000000053b027c12 */ /* 0x000fe2000f8e9602 */
[----:B------:R-:W-:Y:S01]  /*c430*/  IMAD.MOV.U32 R229, RZ, RZ, R167 ;  /* 0x000000ffffe57224 */ /* 0x000fe200078e00a7 */
[----:B------:R2:W-:Y:S01]  /*c440*/  MUFU.EX2 R176, R5 ;  /* 0x0000000500b07308 */ /* 0x0005e20000000800 */
[----:B------:R-:W-:Y:S01]  /*c450*/  FFMA.FTZ R4, R206, c[0x0][0x23c], -R19 ;  /* 0x00008f00ce047a23 */ /* 0x000fe20000010813 */
[----:B------:R-:W-:Y:S01]  /*c460*/  MOV R206, R173 ;  /* 0x000000ad00ce7202 */ /* 0x000fe20000000f00 */
[----:B------:R-:W-:-:S04]  /*c470*/  IMAD.WIDE.U32 R2, R2, -0x326172a9, RZ ;  /* 0xcd9e8d5702027825 */ /* 0x000fc800078e00ff */
[----:B------:R-:W-:Y:S01]  /*c480*/  IMAD.WIDE.U32 R14, R6, -0x326172a9, RZ ;  /* 0xcd9e8d57060e7825 */ /* 0x000fe200078e00ff */
[----:B------:R3:W-:Y:S03]  /*c490*/  MUFU.EX2 R167, R0 ;  /* 0x0000000000a77308 */ /* 0x0007e60000000800 */
[----:B------:R-:W-:-:S05]  /*c4a0*/  IMAD.MOV.U32 R228, RZ, RZ, R175 ;  /* 0x000000ffffe47224 */ /* 0x000fca00078e00af */
[----:B------:R4:W-:Y:S01]  /*c4b0*/  MUFU.EX2 R178, R4 ;  /* 0x0000000400b27308 */ /* 0x0009e20000000800 */
[----:B--2---:R-:W-:Y:S02]  /*c4c0*/  FFMA.FTZ R5, R194, c[0x0][0x23c], -R19 ;  /* 0x00008f00c2057a23 */ /* 0x004fe40000010813 */
[----:B------:R-:W-:Y:S01]  /*c4d0*/  IMAD.MOV.U32 R194, RZ, RZ, R172 ;  /* 0x000000ffffc27224 */ /* 0x000fe200078e00ac */
[----:B---3--:R-:W-:-:S04]  /*c4e0*/  LOP3.LUT R0, R2, 0xffff, RZ, 0xc0, !PT ;  /* 0x0000ffff02007812 */ /* 0x008fc800078ec0ff */
[----:B------:R2:W3:Y:S01]  /*c4f0*/  MUFU.EX2 R177, R5 ;  /* 0x0000000500b17308 */ /* 0x0004e20000000800 */
[----:B----4-:R-:W-:Y:S02]  /*c500*/  SHF.R.U32.HI R4, RZ, 0x8, R0 ;  /* 0x00000008ff047819 */ /* 0x010fe40000011600 */
[----:B------:R-:W-:-:S04]  /*c510*/  LOP3.LUT R0, R2, 0xff, RZ, 0xc0, !PT ;  /* 0x000000ff02007812 */ /* 0x000fc800078ec0ff */
[----:B------:R-:W-:Y:S01]  /*c520*/  PRMT R8, R0, 0x5410, R4 ;  /* 0x0000541000087816 */ /* 0x000fe20000000004 */
[----:B------:R-:W-:Y:S01]  /*c530*/  FFMA.FTZ R4, R210, c[0x0][0x23c], -R24 ;  /* 0x00008f00d2047a23 */ /* 0x000fe20000010818 */
[--C-:B------:R-:W-:Y:S02]  /*c540*/  SHF.R.U32.HI R0, RZ, 0x10, R2.reuse ;  /* 0x00000010ff007819 */ /* 0x100fe40000011602 */
[----:B--2---:R-:W-:Y:S01]  /*c550*/  SHF.R.U32.HI R5, RZ, 0x18, R2 ;  /* 0x00000018ff057819 */ /* 0x004fe20000011602 */
[----:B------:R2:W-:Y:S01]  /*c560*/  MUFU.EX2 R166, R4 ;  /* 0x0000000400a67308 */ /* 0x0005e20000000800 */
[----:B------:R-:W-:Y:S01]  /*c570*/  LOP3.LUT R2, R3, UR18, R14, 0x96, !PT ;  /* 0x0000001203027c12 */ /* 0x000fe2000f8e960e */
[----:B------:R-:W-:Y:S01]  /*c580*/  FFMA.FTZ R3, R195, c[0x0][0x23c], -R24 ;  /* 0x00008f00c3037a23 */ /* 0x000fe20000010818 */
[----:B------:R-:W-:Y:S02]  /*c590*/  LOP3.LUT R0, R0, 0xff, RZ, 0xc0, !PT ;  /* 0x000000ff00007812 */ /* 0x000fe400078ec0ff */
[----:B------:R-:W-:-:S02]  /*c5a0*/  LOP3.LUT R6, R2, 0xff, RZ, 0xc0, !PT ;  /* 0x000000ff02067812 */ /* 0x000fc400078ec0ff */
[----:B------:R-:W-:Y:S01]  /*c5b0*/  PRMT R7, R0, 0x5410, R5 ;  /* 0x0000541000077816 */ /* 0x000fe20000000005 */
[----:B------:R4:W5:Y:S01]  /*c5c0*/  MUFU.EX2 R175, R3 ;  /* 0x0000000300af7308 */ /* 0x0009620000000800 */
[----:B------:R-:W-:Y:S02]  /*c5d0*/  LOP3.LUT R0, R2, 0xffff, RZ, 0xc0, !PT ;  /* 0x0000ffff02007812 */ /* 0x000fe400078ec0ff */
[----:B------:R-:W-:Y:S02]  /*c5e0*/  SHF.R.U32.HI R5, RZ, 0x18, R2 ;  /* 0x00000018ff057819 */ /* 0x000fe40000011602 */
[----:B--2---:R-:W-:-:S04]  /*c5f0*/  SHF.R.U32.HI R4, RZ, 0x8, R0 ;  /* 0x00000008ff047819 */ /* 0x004fc80000011600 */
[----:B------:R-:W-:Y:S02]  /*c600*/  PRMT R4, R6, 0x5410, R4 ;  /* 0x0000541006047816 */ /* 0x000fe40000000004 */
[----:B----4-:R-:W-:Y:S01]  /*c610*/  SHF.R.U32.HI R3, RZ, 0x10, R2 ;  /* 0x00000010ff037819 */ /* 0x010fe20000011602 */
[----:B------:R-:W-:-:S03]  /*c620*/  FFMA.FTZ R2, R231, c[0x0][0x23c], -R24 ;  /* 0x00008f00e7027a23 */ /* 0x000fc60000010818 */
[----:B------:R-:W-:Y:S01]  /*c630*/  LOP3.LUT R0, R3, 0xff, RZ, 0xc0, !PT ;  /* 0x000000ff03007812 */ /* 0x000fe200078ec0ff */
[----:B------:R-:W-:Y:S01]  /*c640*/  FFMA.FTZ R3, R230, c[0x0][0x23c], -R24 ;  /* 0x00008f00e6037a23 */ /* 0x000fe20000010818 */
[----:B------:R3:W-:Y:S02]  /*c650*/  MUFU.EX2 R165, R2 ;  /* 0x0000000200a57308 */ /* 0x0007e40000000800 */
[----:B------:R-:W-:Y:S01]  /*c660*/  PRMT R5, R0, 0x5410, R5 ;  /* 0x0000541000057816 */ /* 0x000fe20000000005 */
[----:B------:R-:W-:-:S05]  /*c670*/  HSET2.LE.AND R0, R8, R135, PT ;  /* 0x0000008708007233 */ /* 0x000fca0003803000 */
[----:B------:R-:W2:Y:S01]  /*c680*/  MUFU.EX2 R164, R3 ;  /* 0x0000000300a47308 */ /* 0x000ea20000000800 */
[----:B---3--:R-:W-:-:S04]  /*c690*/  F2FP.PACK_AB R2, R177, R178 ;  /* 0x000000b2b102723e */ /* 0x008fc800000000ff */
[----:B------:R-:W-:Y:S01]  /*c6a0*/  LOP3.LUT R6, R0, R2, RZ, 0xc0, !PT ;  /* 0x0000000200067212 */ /* 0x000fe200078ec0ff */
[----:B------:R-:W-:Y:S01]  /*c6b0*/  HSET2.LE.AND R0, R7, R135, PT ;  /* 0x0000008707007233 */ /* 0x000fe20003803000 */
[----:B-----5:R-:W-:-:S04]  /*c6c0*/  F2FP.PACK_AB R2, R175, R166 ;  /* 0x000000a6af02723e */ /* 0x020fc800000000ff */
[----:B------:R-:W-:Y:S01]  /*c6d0*/  LOP3.LUT R7, R0, R2, RZ, 0xc0, !PT ;  /* 0x0000000200077212 */ /* 0x000fe200078ec0ff */
[----:B------:R-:W-:Y:S01]  /*c6e0*/  HSET2.LE.AND R0, R4, R135, PT ;  /* 0x0000008704007233 */ /* 0x000fe20003803000 */
[----:B------:R-:W-:-:S04]  /*c6f0*/  F2FP.PACK_AB R2, R167, R176 ;  /* 0x000000b0a702723e */ /* 0x000fc800000000ff */
[----:B------:R-:W-:Y:S01]  /*c700*/  LOP3.LUT R4, R0, R2, RZ, 0xc0, !PT ;  /* 0x0000000200047212 */ /* 0x000fe200078ec0ff */
[----:B------:R-:W-:Y:S01]  /*c710*/  HSET2.LE.AND R0, R5, R135, PT ;  /* 0x0000008705007233 */ /* 0x000fe20003803000 */
[----:B--2---:R-:W-:-:S04]  /*c720*/  F2FP.PACK_AB R2, R164, R165 ;  /* 0x000000a5a402723e */ /* 0x004fc800000000ff */
[----:B------:R-:W-:Y:S01]  /*c730*/  LOP3.LUT R5, R0, R2, RZ, 0xc0, !PT ;  /* 0x0000000200057212 */ /* 0x000fe200078ec0ff */
[----:B------:R-:W-:Y:S01]  /*c740*/  FFMA.FTZ R0, R220, c[0x0][0x23c], -R17 ;  /* 0x00008f00dc007a23 */ /* 0x000fe20000010811 */
[----:B------:R-:W-:-:S03]  /*c750*/  LOP3.LUT R2, R27, UR8, R56, 0x96, !PT ;  /* 0x000000081b027c12 */ /* 0x000fc6000f8e9638 */
[----:B------:R2:W-:Y:S02]  /*c760*/  MUFU.EX2 R59, R0 ;  /* 0x00000000003b7308 */ /* 0x0005e40000000800 */
[----:B------:R-:W-:Y:S01]  /*c770*/  IMAD.WIDE.U32 R2, R2, -0x2daee0ad, RZ ;  /* 0xd2511f5302027825 */ /* 0x000fe200078e00ff */
[C---:B------:R-:W-:Y:S04]  /*c780*/  HMMA.16816.F32 R140, R4.reuse, R32, R140 ;  /* 0x00000020048c723c */ /* 0x040fe8000000188c */
[C---:B------:R-:W-:Y:S02]  /*c790*/  LOP3.LUT R10, R2.reuse, 0xffff, RZ, 0xc0, !PT ;  /* 0x0000ffff020a7812 */ /* 0x040fe400078ec0ff */
[----:B------:R-:W-:Y:S02]  /*c7a0*/  LOP3.LUT R14, R2, 0xff, RZ, 0xc0, !PT ;  /* 0x000000ff020e7812 */ /* 0x000fe400078ec0ff */
[--C-:B------:R-:W-:Y:S01]  /*c7b0*/  SHF.R.U32.HI R11, RZ, 0x10, R2.reuse ;  /* 0x00000010ff0b7819 */ /* 0x100fe20000011602 */
[----:B------:R-:W-:Y:S01]  /*c7c0*/  HMMA.16816.F32 R32, R4, R34, R68 ;  /* 0x000000220420723c */ /* 0x000fe20000001844 */
[----:B------:R-:W-:-:S02]  /*c7d0*/  SHF.R.U32.HI R13, RZ, 0x18, R2 ;  /* 0x00000018ff0d7819 */ /* 0x000fc40000011602 */
[----:B------:R-:W-:Y:S01]  /*c7e0*/  SHF.R.U32.HI R10, RZ, 0x8, R10 ;  /* 0x00000008ff0a7819 */ /* 0x000fe2000001160a */
[----:B--2---:R-:W-:-:S04]  /*c7f0*/  FFMA.FTZ R0, R211, c[0x0][0x23c], -R17 ;  /* 0x00008f00d3007a23 */ /* 0x004fc80000010811 */
[----:B------:R2:W3:Y:S01]  /*c800*/  MUFU.EX2 R172, R0 ;  /* 0x0000000000ac7308 */ /* 0x0004e20000000800 */
[C---:B------:R-:W-:Y:S08]  /*c810*/  HMMA.16816.F32 R68, R4.reuse, R28, R112 ;  /* 0x0000001c0444723c */ /* 0x040ff00000001870 */
[----:B------:R-:W-:Y:S01]  /*c820*/  HMMA.16816.F32 R84, R4, R20, R84 ;  /* 0x000000140454723c */ /* 0x000fe20000001854 */
[----:B--2---:R-:W-:-:S07]  /*c830*/  FFMA.FTZ R0, R207, c[0x0][0x23c], -R17 ;  /* 0x00008f00cf007a23 */ /* 0x004fce0000010811 */
[C---:B------:R-:W-:Y:S01]  /*c840*/  HMMA.16816.F32 R100, R4.reuse, R40, R100 ;  /* 0x000000280464723c */ /* 0x040fe20000001864 */
[----:B------:R2:W-:Y:S07]  /*c850*/  MUFU.EX2 R173, R0 ;  /* 0x0000000000ad7308 */ /* 0x0005ee0000000800 */
[C---:B------:R-:W-:Y:S08]  /*c860*/  HMMA.16816.F32 R60, R4.reuse, R44, R60 ;  /* 0x0000002c043c723c */ /* 0x040ff0000000183c */
[----:B------:R-:W-:Y:S01]  /*c870*/  HMMA.16816.F32 R64, R4, R48, R64 ;  /* 0x000000300440723c */ /* 0x000fe20000001840 */
[----:B--2---:R-:W-:-:S04]  /*c880*/  FFMA.FTZ R0, R174, c[0x0][0x23c], -R17 ;  /* 0x00008f00ae007a23 */ /* 0x004fc80000010811 */
[----:B------:R2:W-:Y:S03]  /*c890*/  MUFU.EX2 R57, R0 ;  /* 0x0000000000397308 */ /* 0x0005e60000000800 */
[C---:B------:R-:W-:Y:S01]  /*c8a0*/  HMMA.16816.F32 R28, R4.reuse, R30, R80 ;  /* 0x0000001e041c723c */ /* 0x040fe20000001850 */
[----:B------:R-:W4:Y:S07]  /*c8b0*/  LDSM.16.MT88.4 R80, [R214+0x9c00] ;  /* 0x009c0000d650783b */ /* 0x000f2e0000004200 */
[----:B------:R-:W-:Y:S01]  /*c8c0*/  HMMA.16816.F32 R20, R4, R22, R96 ;  /* 0x000000160414723c */ /* 0x000fe20000001860 */
[----:B------:R-:W5:Y:S01]  /*c8d0*/  LDSM.16.MT88.4 R96, [R212+0xac00] ;  /* 0x00ac0000d460783b */ /* 0x000f620000004200 */
[----:B--2---:R-:W-:-:S06]  /*c8e0*/  FFMA.FTZ R0, R223, c[0x0][0x23c], -R18 ;  /* 0x00008f00df007a23 */ /* 0x004fcc0000010812 */
[C---:B------:R-:W-:Y:S01]  /*c8f0*/  HMMA.16816.F32 R40, R4.reuse, R42, R108 ;  /* 0x0000002a0428723c */ /* 0x040fe2000000186c */
[----:B------:R-:W2:Y:S01]  /*c900*/  LDSM.16.MT88.4 R108, [R214+0xac00] ;  /* 0x00ac0000d66c783b */ /* 0x000ea20000004200 */
[----:B------:R1:W1:Y:S06]  /*c910*/  MUFU.EX2 R56, R0 ;  /* 0x0000000000387308 */ /* 0x00026c0000000800 */
[C---:B------:R-:W-:Y:S01]  /*c920*/  HMMA.16816.F32 R44, R4.reuse, R46, R120 ;  /* 0x0000002e042c723c */ /* 0x040fe20000001878 */
[----:B------:R-:W2:Y:S07]  /*c930*/  LDSM.16.MT88.4 R120, [R212+0xbc00] ;  /* 0x00bc0000d478783b */ /* 0x000eae0000004200 */
[----:B------:R-:W-:Y:S01]  /*c940*/  HMMA.16816.F32 R48, R4, R50, R168 ;  /* 0x000000320430723c */ /* 0x000fe200000018a8 */
[----:B-1----:R-:W-:-:S04]  /*c950*/  LOP3.LUT R0, R3, UR17, R52, 0x96, !PT ;  /* 0x0000001103007c12 */ /* 0x002fc8000f8e9634 */
[C---:B------:R-:W-:Y:S02]  /*c960*/  LOP3.LUT R8, R0.reuse, 0xffff, RZ, 0xc0, !PT ;  /* 0x0000ffff00087812 */ /* 0x040fe400078ec0ff */
[----:B------:R-:W-:Y:S01]  /*c970*/  FFMA.FTZ R4, R237, c[0x0][0x23c], -R24 ;  /* 0x00008f00ed047a23 */ /* 0x000fe20000010818 */
[----:B------:R-:W-:Y:S02]  /*c980*/  LOP3.LUT R9, R0, 0xff, RZ, 0xc0, !PT ;  /* 0x000000ff00097812 */ /* 0x000fe400078ec0ff */
[----:B------:R-:W-:Y:S01]  /*c990*/  SHF.R.U32.HI R3, RZ, 0x8, R8 ;  /* 0x00000008ff037819 */ /* 0x000fe20000011608 */
[----:B------:R-:W-:Y:S01]  /*c9a0*/  FFMA.FTZ R8, R222, c[0x0][0x23c], -R18 ;  /* 0x00008f00de087a23 */ /* 0x000fe20000010812 */
[--C-:B------:R-:W-:Y:S02]  /*c9b0*/  SHF.R.U32.HI R12, RZ, 0x18, R0.reuse ;  /* 0x00000018ff0c7819 */ /* 0x100fe40000011600 */
[----:B------:R-:W-:Y:S01]  /*c9c0*/  PRMT R2, R9, 0x5410, R3 ;  /* 0x0000541009027816 */ /* 0x000fe20000000003 */
[----:B------:R1:W-:Y:S01]  /*c9d0*/  MUFU.EX2 R53, R8 ;  /* 0x0000000800357308 */ /* 0x0003e20000000800 */
[----:B------:R-:W-:-:S02]  /*c9e0*/  SHF.R.U32.HI R3, RZ, 0x10, R0 ;  /* 0x00000010ff037819 */ /* 0x000fc40000011600 */
[----:B------:R-:W-:Y:S01]  /*c9f0*/  LOP3.LUT R9, R11, 0xff, RZ, 0xc0, !PT ;  /* 0x000000ff0b097812 */ /* 0x000fe200078ec0ff */
[--C-:B------:R-:W-:Y:S01]  /*ca00*/  HSET2.LE.AND R0, R2, R135.reuse, PT ;  /* 0x0000008702007233 */ /* 0x100fe20003803000 */
[----:B---3--:R-:W-:Y:S02]  /*ca10*/  F2FP.PACK_AB R2, R172, R59 ;  /* 0x0000003bac02723e */ /* 0x008fe400000000ff */
[----:B------:R-:W-:Y:S01]  /*ca20*/  PRMT R9, R9, 0x5410, R13 ;  /* 0x0000541009097816 */ /* 0x000fe2000000000d */
[----:B------:R-:W-:Y:S01]  /*ca30*/  MUFU.EX2 R11, R4 ;  /* 0x00000004000b7308 */ /* 0x000fe20000000800 */
[----:B------:R-:W-:Y:S02]  /*ca40*/  LOP3.LUT R128, R0, R2, RZ, 0xc0, !PT ;  /* 0x0000000200807212 */ /* 0x000fe400078ec0ff */
[----:B------:R-:W-:Y:S01]  /*ca50*/  F2FP.PACK_AB R2, R55, R56 ;  /* 0x000000383702723e */ /* 0x000fe200000000ff */
[----:B------:R-:W-:Y:S01]  /*ca60*/  HSET2.LE.AND R9, R9, R135, PT ;  /* 0x0000008709097233 */ /* 0x000fe20003803000 */
[----:B-1----:R-:W-:-:S04]  /*ca70*/  FFMA.FTZ R8, R184, c[0x0][0x23c], -R18 ;  /* 0x00008f00b8087a23 */ /* 0x002fc80000010812 */
[----:B------:R1:W3:Y:S02]  /*ca80*/  MUFU.EX2 R52, R8 ;  /* 0x0000000800347308 */ /* 0x0002e40000000800 */
[----:B-1----:R-:W-:Y:S02]  /*ca90*/  LOP3.LUT R8, R3, 0xff, RZ, 0xc0, !PT ;  /* 0x000000ff03087812 */ /* 0x002fe400078ec0ff */
[----:B------:R-:W-:Y:S02]  /*caa0*/  PRMT R3, R14, 0x5410, R10 ;  /* 0x000054100e037816 */ /* 0x000fe4000000000a */
[----:B------:R-:W-:Y:S02]  /*cab0*/  PRMT R8, R8, 0x5410, R12 ;  /* 0x0000541008087816 */ /* 0x000fe4000000000c */
[----:B---3--:R-:W-:Y:S01]  /*cac0*/  F2FP.PACK_AB R10, R52, R53 ;  /* 0x00000035340a723e */ /* 0x008fe200000000ff */
[--C-:B------:R-:W-:Y:S02]  /*cad0*/  HSET2.LE.AND R3, R3, R135.reuse, PT ;  /* 0x0000008703037233 */ /* 0x100fe40003803000 */
[----:B------:R-:W-:Y:S01]  /*cae0*/  HSET2.LE.AND R0, R8, R135, PT ;  /* 0x0000008708007233 */ /* 0x000fe20003803000 */
[----:B------:R-:W-:-:S02]  /*caf0*/  F2FP.PACK_AB R8, R57, R173 ;  /* 0x000000ad3908723e */ /* 0x000fc400000000ff */
[----:B------:R-:W-:Y:S02]  /*cb00*/  LOP3.LUT R131, R9, R10, RZ, 0xc0, !PT ;  /* 0x0000000a09837212 */ /* 0x000fe400078ec0ff */
[----:B------:R-:W-:Y:S01]  /*cb10*/  LOP3.LUT R129, R0, R2, RZ, 0xc0, !PT ;  /* 0x0000000200817212 */ /* 0x000fe200078ec0ff */
[----:B------:R-:W-:Y:S01]  /*cb20*/  FFMA.FTZ R0, R235, c[0x0][0x23c], -R19 ;  /* 0x00008f00eb007a23 */ /* 0x000fe20000010813 */
[----:B------:R-:W-:Y:S02]  /*cb30*/  LOP3.LUT R2, R15, UR8, R54, 0x96, !PT ;  /* 0x000000080f027c12 */ /* 0x000fe4000f8e9636 */
[----:B------:R-:W-:Y:S01]  /*cb40*/  LOP3.LUT R130, R3, R8, RZ, 0xc0, !PT ;  /* 0x0000000803827212 */ /* 0x000fe200078ec0ff */
[----:B------:R1:W-:Y:S01]  /*cb50*/  MUFU.EX2 R18, R0 ;  /* 0x0000000000127308 */ /* 0x0003e20000000800 */
[----:B------:R-:W3:Y:S01]  /*cb60*/  LDSM.16.MT88.4 R12, [R214+0xbc00] ;  /* 0x00bc0000d60c783b */ /* 0x000ee20000004200 */
[----:B------:R-:W-:-:S04]  /*cb70*/  IMAD.WIDE.U32 R2, R2, -0x2daee0ad, RZ ;  /* 0xd2511f5302027825 */ /* 0x000fc800078e00ff */
[C---:B------:R-:W-:Y:S01]  /*cb80*/  HMMA.16816.F32 R144, R128.reuse, R152, R144 ;  /* 0x000000988090723c */ /* 0x040fe20000001890 */
[C---:B------:R-:W-:Y:S02]  /*cb90*/  LOP3.LUT R5, R2.reuse, 0xffff, RZ, 0xc0, !PT ;  /* 0x0000ffff02057812 */ /* 0x040fe400078ec0ff */
[----:B------:R-:W-:Y:S02]  /*cba0*/  LOP3.LUT R6, R2, 0xff, RZ, 0xc0, !PT ;  /* 0x000000ff02067812 */ /* 0x000fe400078ec0ff */
[----:B------:R-:W-:Y:S02]  /*cbb0*/  SHF.R.U32.HI R4, RZ, 0x18, R2 ;  /* 0x00000018ff047819 */ /* 0x000fe40000011602 */
[----:B------:R-:W-:Y:S01]  /*cbc0*/  SHF.R.U32.HI R5, RZ, 0x8, R5 ;  /* 0x00000008ff057819 */ /* 0x000fe20000011605 */
[----:B------:R-:W-:Y:S01]  /*cbd0*/  HMMA.16816.F32 R148, R128, R154, R148 ;  /* 0x0000009a8094723c */ /* 0x000fe20000001894 */
[----:B-1----:R-:W-:Y:S02]  /*cbe0*/  FFMA.FTZ R0, R234, c[0x0][0x23c], -R19 ;  /* 0x00008f00ea007a23 */ /* 0x002fe40000010813 */
[----:B------:R-:W-:-:S02]  /*cbf0*/  PRMT R8, R6, 0x5410, R5 ;  /* 0x0000541006087816 */ /* 0x000fc40000000005 */
[----:B------:R1:W-:Y:S03]  /*cc00*/  MUFU.EX2 R27, R0 ;  /* 0x00000000001b7308 */ /* 0x0003e60000000800 */
[C---:B----4-:R-:W-:Y:S08]  /*cc10*/  HMMA.16816.F32 R72, R128.reuse, R80, R72 ;  /* 0x000000508048723c */ /* 0x050ff00000001848 */
[----:B------:R-:W-:Y:S01]  /*cc20*/  HMMA.16816.F32 R76, R128, R82, R76 ;  /* 0x00000052804c723c */ /* 0x000fe2000000184c */
[----:B-1----:R-:W-:-:S07]  /*cc30*/  FFMA.FTZ R0, R232, c[0x0][0x23c], -R19 ;  /* 0x00008f00e8007a23 */ /* 0x002fce0000010813 */
[C---:B-----5:R-:W-:Y:S01]  /*cc40*/  HMMA.16816.F32 R88, R128.reuse, R96, R88 ;  /* 0x000000608058723c */ /* 0x060fe20000001858 */
[----:B------:R1:W-:Y:S07]  /*cc50*/  MUFU.EX2 R26, R0 ;  /* 0x00000000001a7308 */ /* 0x0003ee0000000800 */
[C---:B------:R-:W-:Y:S08]  /*cc60*/  HMMA.16816.F32 R92, R128.reuse, R98, R92 ;  /* 0x00000062805c723c */ /* 0x040ff0000000185c */
[----:B--2---:R-:W-:Y:S01]  /*cc70*/  HMMA.16816.F32 R104, R128, R108, R104 ;  /* 0x0000006c8068723c */ /* 0x004fe20000001868 */
[----:B-1----:R-:W-:-:S04]  /*cc80*/  FFMA.FTZ R0, R186, c[0x0][0x23c], -R19 ;  /* 0x00008f00ba007a23 */ /* 0x002fc80000010813 */
[----:B------:R1:W-:Y:S03]  /*cc90*/  MUFU.EX2 R17, R0 ;  /* 0x0000000000117308 */ /* 0x0003e60000000800 */
[C---:B------:R-:W-:Y:S08]  /*cca0*/  HMMA.16816.F32 R156, R128.reuse, R110, R156 ;  /* 0x0000006e809c723c */ /* 0x040ff0000000189c */
[----:B------:R-:W-:Y:S01]  /*ccb0*/  HMMA.16816.F32 R160, R128, R120, R160 ;  /* 0x0000007880a0723c */ /* 0x000fe200000018a0 */
[----:B-1----:R-:W-:-:S02]  /*ccc0*/  LOP3.LUT R0, R3, UR17, R58, 0x96, !PT ;  /* 0x0000001103007c12 */ /* 0x002fc4000f8e963a */
[----:B------:R-:W-:Y:S01]  /*ccd0*/  SHF.R.U32.HI R3, RZ, 0x10, R2 ;  /* 0x00000010ff037819 */ /* 0x000fe20000011602 */
[----:B------:R-:W-:Y:S01]  /*cce0*/  FFMA.FTZ R2, R236, c[0x0][0x23c], -R24 ;  /* 0x00008f00ec027a23 */ /* 0x000fe20000010818 */
[----:B------:R-:W-:-:S03]  /*ccf0*/  LOP3.LUT R5, R0, 0xff, RZ, 0xc0, !PT ;  /* 0x000000ff00057812 */ /* 0x000fc600078ec0ff */
[C---:B------:R-:W-:Y:S01]  /*cd00*/  HMMA.16816.F32 R116, R128.reuse, R122, R116 ;  /* 0x0000007a8074723c */ /* 0x040fe20000001874 */
[----:B------:R-:W-:Y:S01]  /*cd10*/  LOP3.LUT R3, R3, 0xff, RZ, 0xc0, !PT ;  /* 0x000000ff03037812 */ /* 0x000fe200078ec0ff */
[----:B------:R1:W-:Y:S03]  /*cd20*/  MUFU.EX2 R16, R2 ;  /* 0x0000000200107308 */ /* 0x0003e60000000800 */
[----:B------:R-:W-:Y:S01]  /*cd30*/  PRMT R6, R3, 0x5410, R4 ;  /* 0x0000541003067816 */ /* 0x000fe20000000004 */
[----:B------:R-:W-:Y:S01]  /*cd40*/  FFMA.FTZ R4, R238, c[0x0][0x23c], -R24 ;  /* 0x00008f00ee047a23 */ /* 0x000fe20000010818 */
[----:B------:R-:W-:Y:S01]  /*cd50*/  SHF.R.U32.HI R3, RZ, 0x10, R0 ;  /* 0x00000010ff037819 */ /* 0x000fe20000011600 */
[----:B---3--:R-:W-:Y:S02]  /*cd60*/  HMMA.16816.F32 R124, R128, R12, R124 ;  /* 0x0000000c807c723c */ /* 0x008fe4000000187c */
[----:B------:R-:W-:Y:S01]  /*cd70*/  MUFU.EX2 R9, R4 ;  /* 0x0000000400097308 */ /* 0x000fe20000000800 */
[----:B------:R-:W-:-:S05]  /*cd80*/  LOP3.LUT R3, R3, 0xff, RZ, 0xc0, !PT ;  /* 0x000000ff03037812 */ /* 0x000fca00078ec0ff */
[----:B------:R-:W-:Y:S01]  /*cd90*/  HMMA.16816.F32 R128, R128, R14, R136 ;  /* 0x0000000e8080723c */ /* 0x000fe20000001888 */
[----:B-1----:R-:W-:-:S04]  /*cda0*/  FFMA.FTZ R2, R233, c[0x0][0x23c], -R24 ;  /* 0x00008f00e9027a23 */ /* 0x002fc80000010818 */
[----:B------:R1:W2:Y:S02]  /*cdb0*/  MUFU.EX2 R10, R2 ;  /* 0x00000002000a7308 */ /* 0x0002a40000000800 */
[----:B------:R-:W-:Y:S01]  /*cdc0*/  IMAD.MOV.U32 R136, RZ, RZ, R248 ;  /* 0x000000ffff887224 */ /* 0x000fe200078e00f8 */
[----:B-1----:R-:W-:Y:S02]  /*cdd0*/  LOP3.LUT R2, R0, 0xffff, RZ, 0xc0, !PT ;  /* 0x0000ffff00027812 */ /* 0x002fe400078ec0ff */
[----:B------:R-:W-:Y:S02]  /*cde0*/  SHF.R.U32.HI R0, RZ, 0x18, R0 ;  /* 0x00000018ff007819 */ /* 0x000fe40000011600 */
[----:B------:R-:W-:Y:S02]  /*cdf0*/  SHF.R.U32.HI R2, RZ, 0x8, R2 ;  /* 0x00000008ff027819 */ /* 0x000fe40000011602 */
[----:B------:R-:W-:Y:S01]  /*ce00*/  PRMT R7, R3, 0x5410, R0 ;  /* 0x0000541003077816 */ /* 0x000fe20000000000 */
[--C-:B------:R-:W-:Y:S01]  /*ce10*/  HSET2.LE.AND R0, R8, R135.reuse, PT ;  /* 0x0000008708007233 */ /* 0x100fe20003803000 */
[----:B------:R-:W-:Y:S01]  /*ce20*/  PRMT R2, R5, 0x5410, R2 ;  /* 0x0000541005027816 */ /* 0x000fe20000000002 */
[--C-:B------:R-:W-:Y:S01]  /*ce30*/  HSET2.LE.AND R3, R6, R135.reuse, PT ;  /* 0x0000008706037233 */ /* 0x100fe20003803000 */
[----:B--2---:R-:W-:Y:S01]  /*ce40*/  F2FP.PACK_AB R4, R10, R16 ;  /* 0x000000100a04723e */ /* 0x004fe200000000ff */
[--C-:B------:R-:W-:Y:S01]  /*ce50*/  HSET2.LE.AND R7, R7, R135.reuse, PT ;  /* 0x0000008707077233 */ /* 0x100fe20003803000 */
[----:B------:R-:W-:Y:S01]  /*ce60*/  F2FP.PACK_AB R6, R27, R18 ;  /* 0x000000121b06723e */ /* 0x000fe200000000ff */
[----:B------:R-:W-:Y:S01]  /*ce70*/  HSET2.LE.AND R5, R2, R135, PT ;  /* 0x0000008702057233 */ /* 0x000fe20003803000 */
[----:B------:R-:W-:Y:S01]  /*ce80*/  F2FP.PACK_AB R2, R17, R26 ;  /* 0x0000001a1102723e */ /* 0x000fe200000000ff */
[----:B------:R-:W-:Y:S01]  /*ce90*/  IMAD.MOV.U32 R135, RZ, RZ, R247 ;  /* 0x000000ffff877224 */ /* 0x000fe200078e00f7 */
[----:B------:R-:W-:Y:S01]  /*cea0*/  LOP3.LUT R171, R3, R4, RZ, 0xc0, !PT ;  /* 0x0000000403ab7212 */ /* 0x000fe200078ec0ff */
[----:B------:R-:W-:Y:S01]  /*ceb0*/  FFMA.FTZ R4, R252, R134, R194 ;  /* 0x00000086fc047223 */ /* 0x000fe200000100c2 */
[----:B------:R-:W-:Y:S01]  /*cec0*/  LOP3.LUT R170, R0, R2, RZ, 0xc0, !PT ;  /* 0x0000000200aa7212 */ /* 0x000fe200078ec0ff */
[----:B------:R-:W-:Y:S01]  /*ced0*/  FFMA.FTZ R3, R245, R133, R206 ;  /* 0x00000085f5037223 */ /* 0x000fe200000100ce */
[----:B------:R-:W-:Y:S01]  /*cee0*/  F2FP.PACK_AB R0, R9, R11 ;  /* 0x0000000b0900723e */ /* 0x000fe200000000ff */
[----:B------:R-:W-:Y:S01]  /*cef0*/  FFMA.FTZ R2, R229, R132, R228 ;  /* 0x00000084e5027223 */ /* 0x000fe200000100e4 */
[----:B------:R-:W-:Y:S01]  /*cf00*/  LOP3.LUT R168, R5, R6, RZ, 0xc0, !PT ;  /* 0x0000000605a87212 */ /* 0x000fe200078ec0ff */
[----:B------:R-:W-:Y:S01]  /*cf10*/  FADD.FTZ R5, R203, R4 ;  /* 0x00000004cb057221 */ /* 0x000fe20000010000 */
[----:B------:R-:W-:Y:S01]  /*cf20*/  LOP3.LUT R169, R7, R0, RZ, 0xc0, !PT ;  /* 0x0000000007a97212 */ /* 0x000fe200078ec0ff */
[----:B------:R-:W-:-:S02]  /*cf30*/  FFMA.FTZ R0, R193, R25, R192 ;  /* 0x00000019c1007223 */ /* 0x000fc400000100c0 */
        /* <DEDUP_REMOVED lines=72> */
[----:B------:R-:W-:Y:S01]  /*d3c0*/  IMAD.MOV.U32 R134, RZ, RZ, R246 ;  /* 0x000000ffff867224 */ /* 0x000fe200078e00f6 */
[----:B------:R2:W-:Y:S01]  /*d3d0*/  STL [R1+0x14], R0 ;  /* 0x0000140001007387 */ /* 0x0005e20000100800 */
[----:B-1----:R-:W-:Y:S01]  /*d3e0*/  IMAD.MOV.U32 R2, RZ, RZ, R244 ;  /* 0x000000ffff027224 */ /* 0x002fe200078e00f4 */
[----:B------:R-:W-:Y:S05]  /*d3f0*/  @P0 BRA `(.L_x_419) ;  /* 0x000055b000000947 */ /* 0x000fea0003800000 */
[----:B------:R-:W3:Y:S04]  /*d400*/  LDL.64 R226, [R1+0x50] ;  /* 0x0000500001e27983 */ /* 0x000ee80000100a00 */
[----:B------:R-:W4:Y:S01]  /*d410*/  LDL.64 R224, [R1+0x40] ;  /* 0x0000400001e07983 */ /* 0x000f220000100a00 */
[----:B------:R-:W-:Y:S01]  /*d420*/  UIADD3 UR34, UR29, -0x3, URZ ;  /* 0xfffffffd1d227890 */ /* 0x000fe2000fffe03f */
[----:B------:R-:W-:-:S04]  /*d430*/  DEPBAR.LE SB0, 0x0 ;  /* 0x000080000000791a */ /* 0x000fc80000000000 */
[----:B------:R-:W-:Y:S01]  /*d440*/  USHF.R.S32.HI UR35, URZ, 0x1f, UR34 ;  /* 0x0000001f3f237899 */ /* 0x000fe20008011422 */
[----:B------:R-:W-:Y:S01]  /*d450*/  BAR.SYNC.DEFER_BLOCKING 0x0 ;  /* 0x0000000000007b1d */ /* 0x000fe20000010000 */
[----:B------:R-:W-:-:S05]  /*d460*/  UISETP.GE.AND UP0, UPT, UR29, 0x4, UPT ;  /* 0x000000041d00788c */ /* 0x000fca000bf06270 */
[----:B------:R-:W-:Y:S01]  /*d470*/  ULDC.64 UR6, c[0x0][0x1a0] ;  /* 0x0000680000067ab9 */ /* 0x000fe20000000a00 */
[----:B------:R-:W1:Y:S01]  /*d480*/  S2R R251, SR_TID.X ;  /* 0x0000000000fb7919 */ /* 0x000e620000002100 */
[----:B------:R-:W-:Y:S02]  /*d490*/  UIMAD UR35, UR35, UR6, URZ ;  /* 0x00000006232372a4 */ /* 0x000fe4000f8e023f */
[----:B------:R-:W-:Y:S02]  /*d4a0*/  UIMAD.WIDE.U32 UR36, UR34, UR6, URZ ;  /* 0x00000006222472a5 */ /* 0x000fe4000f8e003f */
[----:B------:R-:W-:-:S04]  /*d4b0*/  UIMAD UR7, UR34, UR7, UR35 ;  /* 0x00000007220772a4 */ /* 0x000fc8000f8e0223 */
[----:B------:R-:W-:Y:S01]  /*d4c0*/  UIADD3 UR7, UR37, UR7, URZ ;  /* 0x0000000725077290 */ /* 0x000fe2000fffe03f */
[----:B------:R-:W-:Y:S02]  /*d4d0*/  IMAD.U32 R2, RZ, RZ, UR36 ;  /* 0x00000024ff027e24 */ /* 0x000fe4000f8e00ff */
[----:B------:R-:W-:-:S03]  /*d4e0*/  IMAD.U32 R3, RZ, RZ, UR37 ;  /* 0x00000025ff037e24 */ /* 0x000fc6000f8e00ff */
[----:B------:R-:W-:Y:S01]  /*d4f0*/  IMAD.U32 R3, RZ, RZ, UR7 ;  /* 0x00000007ff037e24 */ /* 0x000fe2000f8e00ff */
[----:B------:R-:W-:Y:S04]  /*d500*/  @P4 STS [R218+0x9000], RZ ;  /* 0x009000ffda004388 */ /* 0x000fe80000000800 */
[----:B------:R-:W-:Y:S01]  /*d510*/  @P4 STS [R218+0x9004], RZ ;  /* 0x009004ffda004388 */ /* 0x000fe20000000800 */
[----:B-1----:R-:W-:-:S03]  /*d520*/  IMAD.SHL.U32 R251, R251, 0x2, RZ ;  /* 0x00000002fbfb7824 */ /* 0x002fc600078e00ff */
[----:B------:R-:W-:Y:S02]  /*d530*/  @P4 STS.64 [R218+0x9008], RZ ;  /* 0x009008ffda004388 */ /* 0x000fe40000000a00 */
[----:B------:R-:W-:Y:S02]  /*d540*/  LOP3.LUT R251, R251, 0x6, RZ, 0xc0, !PT ;  /* 0x00000006fbfb7812 */ /* 0x000fe400078ec0ff */
[----:B--23--:R-:W-:-:S04]  /*d550*/  LEA R0, P0, R2, R226, 0x6 ;  /* 0x000000e202007211 */ /* 0x00cfc800078030ff */
[----:B------:R-:W-:Y:S02]  /*d560*/  @!P4 LEA R14, P5, R0, c[0x0][0x170], 0x1 ;  /* 0x00005c00000eca11 */ /* 0x000fe400078a08ff */
[----:B----4-:R-:W-:Y:S02]  /*d570*/  LEA.HI.X R3, R2, R225, R3, 0x6, P0 ;  /* 0x000000e102037211 */ /* 0x010fe400000f3403 */
        /* <DEDUP_REMOVED lines=10> */
[C---:B------:R-:W-:Y:S01]  /*d620*/  @!P4 LEA R12, P5, R2.reuse, c[0x0][0x170], 0x1 ;  /* 0x00005c00020cca11 */ /* 0x040fe200078a08ff */
[----:B------:R-:W-:Y:S01]  /*d630*/  IMAD.U32 R0, RZ, RZ, UR34 ;  /* 0x00000022ff007e24 */ /* 0x000fe2000f8e00ff */
[----:B------:R-:W-:Y:S01]  /*d640*/  IADD3.X R3, R3, UR24, RZ, P6, !PT ;  /* 0x0000001803037c10 */ /* 0x000fe2000b7fe4ff */
[----:B------:R-:W-:Y:S01]  /*d650*/  @P3 STS.128 [R218+0xa000], RZ ;  /* 0x00a000ffda003388 */ /* 0x000fe20000000c00 */
[----:B------:R-:W-:Y:S01]  /*d660*/  @!P3 LEA R6, P1, R2, c[0x0][0x170], 0x1 ;  /* 0x00005c000206ba11 */ /* 0x000fe200078208ff */
[----:B------:R-:W-:Y:S01]  /*d670*/  IMAD R0, R0, 0x40, R251 ;  /* 0x0000004000007824 */ /* 0x000fe200078e02fb */
        /* <DEDUP_REMOVED lines=8> */
[----:B------:R-:W-:Y:S02]  /*d700*/  @!P2 LEA.HI.X R5, R2, c[0x0][0x174], R3, 0x1, P0 ;  /* 0x00005d000205aa11 */ /* 0x000fe400000f0c03 */
[C---:B------:R-:W-:Y:S01]  /*d710*/  ISETP.GE.AND P0, PT, R0.reuse, R37, PT ;  /* 0x000000250000720c */ /* 0x040fe20003f06270 */
[----:B------:R-:W-:Y:S01]  /*d720*/  @!PT LDS RZ, [RZ] ;  /* 0x00000000fffff984 */ /* 0x000fe20000000800 */
[----:B------:R-:W-:Y:S01]  /*d730*/  @!PT LDS RZ, [RZ] ;  /* 0x00000000fffff984 */ /* 0x000fe20000000800 */
[----:B------:R-:W-:Y:S01]  /*d740*/  @!PT LDS RZ, [RZ] ;  /* 0x00000000fffff984 */ /* 0x000fe20000000800 */
[----:B------:R2:W-:Y:S01]  /*d750*/  @!P2 LDGSTS.E.BYPASS.LTC128B.128 [R218+0xb000], [R8.64+0x80] ;  /* 0x0b00008008daafae */ /* 0x0005e2000b901d5e */
[C---:B------:R-:W-:Y:S02]  /*d760*/  IADD3 R3, R0.reuse, 0x31, RZ ;  /* 0x0000003100037810 */ /* 0x040fe40007ffe0ff */
[----:B------:R-:W-:Y:S01]  /*d770*/  ISETP.GE.AND P1, PT, R0, R36, PT ;  /* 0x000000240000720c */ /* 0x000fe20003f26270 */
        /* <DEDUP_REMOVED lines=17> */
[----:B------:R-:W-:Y:S04]  /*d890*/  LDSM.16.M88.4 R24, [R213+0x6800] ;  /* 0x00680000d518783b */ /* 0x000fe80000000200 */
[----:B------:R-:W-:Y:S04]  /*d8a0*/  LDSM.16.M88.4 R20, [R213+0x6c00] ;  /* 0x006c0000d514783b */ /* 0x000fe80000000200 */
[----:B--2---:R-:W2:Y:S04]  /*d8b0*/  LDSM.16.M88.4 R8, [R216] ;  /* 0x00000000d808783b */ /* 0x004ea80000000200 */
[----:B------:R-:W-:Y:S04]  /*d8c0*/  LDSM.16.M88.4 R48, [R215+0x6000] ;  /* 0x00600000d730783b */ /* 0x000fe80000000200 */
[----:B---3--:R-:W3:Y:S04]  /*d8d0*/  LDSM.16.M88.4 R4, [R216+0x1000] ;  /* 0x00100000d804783b */ /* 0x008ee80000000200 */
[----:B-1----:R-:W1:Y:S04]  /*d8e0*/  LDSM.16.M88.4 R12, [R217+0x1000] ;  /* 0x00100000d90c783b */ /* 0x002e680000000200 */
[----:B------:R-:W4:Y:S04]  /*d8f0*/  LDSM.16.M88.4 R44, [R215+0x6400] ;  /* 0x00640000d72c783b */ /* 0x000f280000000200 */
[----:B------:R-:W-:Y:S04]  /*d900*/  LDSM.16.M88.4 R40, [R215+0x6800] ;  /* 0x00680000d728783b */ /* 0x000fe80000000200 */
[----:B------:R-:W-:Y:S04]  /*d910*/  LDSM.16.M88.4 R32, [R215+0x6c00] ;  /* 0x006c0000d720783b */ /* 0x000fe80000000200 */
[----:B------:R-:W0:Y:S01]  /*d920*/  LDGDEPBAR ;  /* 0x00000000000079af */ /* 0x000e220000000000 */
[-C--:B--2---:R-:W-:Y:S08]  /*d930*/  HMMA.16816.F32 R224, R8, R16.reuse, RZ ;  /* 0x0000001008e0723c */ /* 0x084ff000000018ff */
[C---:B---3--:R-:W-:Y:S08]  /*d940*/  HMMA.16816.F32 R52, R4.reuse, R16, RZ ;  /* 0x000000100434723c */ /* 0x048ff000000018ff */
[C---:B------:R-:W-:Y:S08]  /*d950*/  HMMA.16816.F32 R184, R4.reuse, R18, RZ ;  /* 0x0000001204b8723c */ /* 0x040ff000000018ff */
[C---:B------:R-:W-:Y:S08]  /*d960*/  HMMA.16816.F32 R56, R4.reuse, R28, RZ ;  /* 0x0000001c0438723c */ /* 0x040ff000000018ff */
[C---:B------:R-:W-:Y:S08]  /*d970*/  HMMA.16816.F32 R176, R4.reuse, R24, RZ ;  /* 0x0000001804b0723c */ /* 0x040ff000000018ff */
[C---:B------:R-:W-:Y:S08]  /*d980*/  HMMA.16816.F32 R180, R4.reuse, R20, RZ ;  /* 0x0000001404b4723c */ /* 0x040ff000000018ff */
[C---:B------:R-:W-:Y:S08]  /*d990*/  HMMA.16816.F32 R192, R4.reuse, R30, RZ ;  /* 0x0000001e04c0723c */ /* 0x040ff000000018ff */
[C---:B------:R-:W-:Y:S08]  /*d9a0*/  HMMA.16816.F32 R204, R4.reuse, R26, RZ ;  /* 0x0000001a04cc723c */ /* 0x040ff000000018ff */
[----:B------:R-:W-:Y:S01]  /*d9b0*/  HMMA.16816.F32 R196, R4, R22, RZ ;  /* 0x0000001604c4723c */ /* 0x000fe200000018ff */
[----:B------:R-:W2:Y:S07]  /*d9c0*/  LDSM.16.M88.4 R4, [R217] ;  /* 0x00000000d904783b */ /* 0x000eae0000000200 */
[C---:B------:R-:W-:Y:S08]  /*d9d0*/  HMMA.16816.F32 R188, R8.reuse, R28, RZ ;  /* 0x0000001c08bc723c */ /* 0x040ff000000018ff */
[C---:B------:R-:W-:Y:S01]  /*d9e0*/  HMMA.16816.F32 R200, R8.reuse, R18, RZ ;  /* 0x0000001208c8723c */ /* 0x040fe200000018ff */
[----:B------:R-:W-:Y:S07]  /*d9f0*/  LDSM.16.M88.4 R16, [R213+0x7c00] ;  /* 0x007c0000d510783b */ /* 0x000fee0000000200 */
[C---:B------:R-:W-:Y:S01]  /*da00*/  HMMA.16816.F32 R208, R8.reuse, R30, RZ ;  /* 0x0000001e08d0723c */ /* 0x040fe200000018ff */
[----:B------:R-:W-:Y:S07]  /*da10*/  LDSM.16.M88.4 R28, [R213+0x7000] ;  /* 0x00700000d51c783b */ /* 0x000fee0000000200 */
[C---:B------:R-:W-:Y:S08]  /*da20*/  HMMA.16816.F32 R172, R8.reuse, R24, RZ ;  /* 0x0000001808ac723c */ /* 0x040ff000000018ff */
[C---:B------:R-:W-:Y:S01]  /*da30*/  HMMA.16816.F32 R136, R8.reuse, R26, RZ ;  /* 0x0000001a0888723c */ /* 0x040fe200000018ff */
[----:B------:R-:W-:Y:S07]  /*da40*/  LDSM.16.M88.4 R24, [R213+0x7400] ;  /* 0x00740000d518783b */ /* 0x000fee0000000200 */
[C---:B------:R-:W-:Y:S08]  /*da50*/  HMMA.16816.F32 R132, R8.reuse, R20, RZ ;  /* 0x000000140884723c */ /* 0x040ff000000018ff */
[----:B------:R-:W-:Y:S01]  /*da60*/  HMMA.16816.F32 R64, R8, R22, RZ ;  /* 0x000000160840723c */ /* 0x000fe200000018ff */
[----:B------:R-:W3:Y:S04]  /*da70*/  LDSM.16.M88.4 R8, [R216+0x3000] ;  /* 0x00300000d808783b */ /* 0x000ee80000000200 */
[----:B------:R-:W5:Y:S03]  /*da80*/  LDSM.16.M88.4 R20, [R213+0x7800] ;  /* 0x00780000d514783b */ /* 0x000f660000000200 */
[C---:B-1----:R-:W-:Y:S08]  /*da90*/  HMMA.16816.F32 R60, R12.reuse, R48, R52 ;  /* 0x000000300c3c723c */ /* 0x042ff00000001834 */
[----:B----4-:R-:W-:Y:S08]  /*daa0*/  HMMA.16816.F32 R56, R12, R44, R56 ;  /* 0x0000002c0c38723c */ /* 0x010ff00000001838 */
[----:B--2---:R-:W-:Y:S08]  /*dab0*/  HMMA.16816.F32 R228, R4, R48, R224 ;  /* 0x0000003004e4723c */ /* 0x004ff000000018e0 */
[C---:B------:R-:W-:Y:S08]  /*dac0*/  HMMA.16816.F32 R52, R12.reuse, R40, R176 ;  /* 0x000000280c34723c */ /* 0x040ff000000018b0 */
[C---:B------:R-:W-:Y:S08]  /*dad0*/  HMMA.16816.F32 R180, R12.reuse, R32, R180 ;  /* 0x000000200cb4723c */ /* 0x040ff000000018b4 */
[C---:B------:R-:W-:Y:S08]  /*dae0*/  HMMA.16816.F32 R184, R12.reuse, R50, R184 ;  /* 0x000000320cb8723c */ /* 0x040ff000000018b8 */
[C---:B------:R-:W-:Y:S08]  /*daf0*/  HMMA.16816.F32 R192, R12.reuse, R46, R192 ;  /* 0x0000002e0cc0723c */ /* 0x040ff000000018c0 */
[----:B------:R-:W-:Y:S08]  /*db00*/  HMMA.16816.F32 R220, R12, R34, R196 ;  /* 0x000000220cdc723c */ /* 0x000ff000000018c4 */
[----:B------:R-:W-:Y:S08]  /*db10*/  HMMA.16816.F32 R224, R4, R44, R188 ;  /* 0x0000002c04e0723c */ /* 0x000ff000000018bc */
[----:B------:R-:W-:Y:S01]  /*db20*/  HMMA.16816.F32 R204, R12, R42, R204 ;  /* 0x0000002a0ccc723c */ /* 0x000fe200000018cc */
[----:B------:R-:W-:Y:S07]  /*db30*/  LDSM.16.M88.4 R12, [R217+0x3000] ;  /* 0x00300000d90c783b */ /* 0x000fee0000000200 */
        /* <DEDUP_REMOVED lines=9> */
[----:B------:R-:W1:Y:S04]  /*dbd0*/  LDSM.16.M88.4 R4, [R216+0x2000] ;  /* 0x00200000d804783b */ /* 0x000e680000000200 */
[----:B------:R-:W2:Y:S03]  /*dbe0*/  LDSM.16.M88.4 R32, [R215+0x7c00] ;  /* 0x007c0000d720783b */ /* 0x000ea60000000200 */
[C---:B---3--:R-:W-:Y:S08]  /*dbf0*/  HMMA.16816.F32 R172, R8.reuse, R28, R60 ;  /* 0x0000001c08ac723c */ /* 0x048ff0000000183c */
[C---:B------:R-:W-:Y:S08]  /*dc00*/  HMMA.16816.F32 R136, R8.reuse, R24, R56 ;  /* 0x000000180888723c */ /* 0x040ff00000001838 */
[C---:B-----5:R-:W-:Y:S08]  /*dc10*/  HMMA.16816.F32 R56, R8.reuse, R20, R52 ;  /* 0x000000140838723c */ /* 0x060ff00000001834 */
[C---:B------:R-:W-:Y:S08]  /*dc20*/  HMMA.16816.F32 R132, R8.reuse, R16, R180 ;  /* 0x000000100884723c */ /* 0x040ff000000018b4 */
[C---:B------:R-:W-:Y:S08]  /*dc30*/  HMMA.16816.F32 R64, R8.reuse, R30, R184 ;  /* 0x0000001e0840723c */ /* 0x040ff000000018b8 */
[C---:B------:R-:W-:Y:S08]  /*dc40*/  HMMA.16816.F32 R60, R8.reuse, R26, R192 ;  /* 0x0000001a083c723c */ /* 0x040ff000000018c0 */
[C---:B------:R-:W-:Y:S08]  /*dc50*/  HMMA.16816.F32 R52, R8.reuse, R22, R204 ;  /* 0x000000160834723c */ /* 0x040ff000000018cc */
[----:B------:R-:W-:Y:S01]  /*dc60*/  HMMA.16816.F32 R180, R8, R18, R220 ;  /* 0x0000001208b4723c */ /* 0x000fe200000018dc */
[----:B------:R-:W3:Y:S07]  /*dc70*/  LDSM.16.M88.4 R8, [R217+0x2000] ;  /* 0x00200000d908783b */ /* 0x000eee0000000200 */
[C---:B-1----:R-:W-:Y:S08]  /*dc80*/  HMMA.16816.F32 R232, R4.reuse, R28, R228 ;  /* 0x0000001c04e8723c */ /* 0x042ff000000018e4 */
[C---:B------:R-:W-:Y:S08]  /*dc90*/  HMMA.16816.F32 R184, R4.reuse, R22, R188 ;  /* 0x0000001604b8723c */ /* 0x040ff000000018bc */
[C---:B------:R-:W-:Y:S08]  /*dca0*/  HMMA.16816.F32 R192, R4.reuse, R26, R196 ;  /* 0x0000001a04c0723c */ /* 0x040ff000000018c4 */
[----:B------:R-:W-:Y:S08]  /*dcb0*/  HMMA.16816.F32 R204, R4, R18, R176 ;  /* 0x0000001204cc723c */ /* 0x000ff000000018b0 */
[----:B------:R-:W-:Y:S08]  /*dcc0*/  HMMA.16816.F32 R188, R12, R44, R136 ;  /* 0x0000002c0cbc723c */ /* 0x000ff00000001888 */
        /* <DEDUP_REMOVED lines=8> */
[----:B------:R-:W4:Y:S03]  /*dd50*/  LDSM.16.M88.4 R16, [R213+0x8c00] ;  /* 0x008c0000d510783b */ /* 0x000f260000000200 */
[C---:B------:R-:W-:Y:S08]  /*dd60*/  HMMA.16816.F32 R196, R12.reuse, R50, R64 ;  /* 0x000000320cc4723c */ /* 0x040ff00000001840 */
[C---:B------:R-:W-:Y:S08]  /*dd70*/  HMMA.16816.F32 R176, R12.reuse, R46, R60 ;  /* 0x0000002e0cb0723c */ /* 0x040ff0000000183c */
[C---:B------:R-:W-:Y:S08]  /*dd80*/  HMMA.16816.F32 R136, R12.reuse, R40, R56 ;  /* 0x000000280c88723c */ /* 0x040ff00000001838 */
[C---:B------:R-:W-:Y:S08]  /*dd90*/  HMMA.16816.F32 R200, R12.reuse, R48, R172 ;  /* 0x000000300cc8723c */ /* 0x040ff000000018ac */
[C---:B------:R-:W-:Y:S08]  /*dda0*/  HMMA.16816.F32 R64, R12.reuse, R42, R52 ;  /* 0x0000002a0c40723c */ /* 0x040ff00000001834 */
[C---:B--2---:R-:W-:Y:S08]  /*ddb0*/  HMMA.16816.F32 R60, R12.reuse, R32, R132 ;  /* 0x000000200c3c723c */ /* 0x044ff00000001884 */
[----:B------:R-:W-:Y:S01]  /*ddc0*/  HMMA.16816.F32 R56, R12, R34, R180 ;  /* 0x000000220c38723c */ /* 0x000fe200000018b4 */
[----:B------:R-:W2:Y:S07]  /*ddd0*/  LDSM.16.M88.4 R12, [R216+0x4000] ;  /* 0x00400000d80c783b */ /* 0x000eae0000000200 */
[C---:B---3--:R-:W-:Y:S08]  /*dde0*/  HMMA.16816.F32 R52, R8.reuse, R48, R232 ;  /* 0x000000300834723c */ /* 0x048ff000000018e8 */
[C---:B------:R-:W-:Y:S08]  /*ddf0*/  HMMA.16816.F32 R172, R8.reuse, R46, R192 ;  /* 0x0000002e08ac723c */ /* 0x040ff000000018c0 */
[C---:B------:R-:W-:Y:S08]  /*de00*/  HMMA.16816.F32 R132, R8.reuse, R50, R228 ;  /* 0x000000320884723c */ /* 0x040ff000000018e4 */
[C---:B------:R-:W-:Y:S08]  /*de10*/  HMMA.16816.F32 R192, R8.reuse, R32, R208 ;  /* 0x0000002008c0723c */ /* 0x040ff000000018d0 */
[C---:B------:R-:W-:Y:S01]  /*de20*/  HMMA.16816.F32 R48, R8.reuse, R44, R224 ;  /* 0x0000002c0830723c */ /* 0x040fe200000018e0 */
[----:B------:R-:W-:Y:S07]  /*de30*/  LDSM.16.M88.4 R44, [R215+0x8000] ;  /* 0x00800000d72c783b */ /* 0x000fee0000000200 */
[C---:B------:R-:W-:Y:S08]  /*de40*/  HMMA.16816.F32 R180, R8.reuse, R40, R220 ;  /* 0x0000002808b4723c */ /* 0x040ff000000018dc */
[C---:B------:R-:W-:Y:S01]  /*de50*/  HMMA.16816.F32 R184, R8.reuse, R42, R184 ;  /* 0x0000002a08b8723c */ /* 0x040fe200000018b8 */
[----:B------:R-:W-:Y:S07]  /*de60*/  LDSM.16.M88.4 R40, [R215+0x8400] ;  /* 0x00840000d728783b */ /* 0x000fee0000000200 */
[----:B------:R-:W-:Y:S01]  /*de70*/  HMMA.16816.F32 R32, R8, R34, R204 ;  /* 0x000000220820723c */ /* 0x000fe200000018cc */
[----:B------:R-:W3:Y:S07]  /*de80*/  LDSM.16.M88.4 R8, [R217+0x4000] ;  /* 0x00400000d908783b */ /* 0x000eee0000000200 */
[C---:B-1----:R-:W-:Y:S08]  /*de90*/  HMMA.16816.F32 R200, R4.reuse, R24, R200 ;  /* 0x0000001804c8723c */ /* 0x042ff000000018c8 */
[C---:B------:R-:W-:Y:S08]  /*dea0*/  HMMA.16816.F32 R204, R4.reuse, R26, R196 ;  /* 0x0000001a04cc723c */ /* 0x040ff000000018c4 */
[C---:B------:R-:W-:Y:S08]  /*deb0*/  HMMA.16816.F32 R208, R4.reuse, R28, R188 ;  /* 0x0000001c04d0723c */ /* 0x040ff000000018bc */
[C---:B------:R-:W-:Y:S08]  /*dec0*/  HMMA.16816.F32 R220, R4.reuse, R30, R176 ;  /* 0x0000001e04dc723c */ /* 0x040ff000000018b0 */
[C---:B------:R-:W-:Y:S08]  /*ded0*/  HMMA.16816.F32 R224, R4.reuse, R20, R136 ;  /* 0x0000001404e0723c */ /* 0x040ff00000001888 */
[C---:B------:R-:W-:Y:S08]  /*dee0*/  HMMA.16816.F32 R228, R4.reuse, R22, R64 ;  /* 0x0000001604e4723c */ /* 0x040ff00000001840 */
[C---:B----4-:R-:W-:Y:S08]  /*def0*/  HMMA.16816.F32 R232, R4.reuse, R16, R60 ;  /* 0x0000001004e8723c */ /* 0x050ff0000000183c */
[----:B------:R-:W-:Y:S08]  /*df00*/  HMMA.16816.F32 R236, R4, R18, R56 ;  /* 0x0000001204ec723c */ /* 0x000ff00000001838 */
[C---:B--2---:R-:W-:Y:S01]  /*df10*/  HMMA.16816.F32 R4, R12.reuse, R24, R52 ;  /* 0x000000180c04723c */ /* 0x044fe20000001834 */
[----:B------:R-:W1:Y:S07]  /*df20*/  LDSM.16.M88.4 R52, [R215+0x8800] ;  /* 0x00880000d734783b */ /* 0x000e6e0000000200 */
[C---:B------:R-:W-:Y:S08]  /*df30*/  HMMA.16816.F32 R136, R12.reuse, R26, R132 ;  /* 0x0000001a0c88723c */ /* 0x040ff00000001884 */
[----:B------:R-:W-:Y:S01]  /*df40*/  HMMA.16816.F32 R64, R12, R28, R48 ;  /* 0x0000001c0c40723c */ /* 0x000fe20000001830 */
[----:B------:R-:W-:Y:S07]  /*df50*/  LDSM.16.M88.4 R48, [R215+0x8c00] ;  /* 0x008c0000d730783b */ /* 0x000fee0000000200 */
[----:B---3--:R-:W-:Y:S01]  /*df60*/  HMMA.16816.F32 R132, R8, R44, R4 ;  /* 0x0000002c0884723c */ /* 0x008fe20000001804 */
[----:B------:R-:W2:Y:S01]  /*df70*/  LDSM.16.M88.4 R4, [R217+0x5000] ;  /* 0x00500000d904783b */ /* 0x000ea20000000200 */
[----:B------:R-:W-:-:S06]  /*df80*/  DEPBAR.LE SB0, 0x0 ;  /* 0x000080000000791a */ /* 0x000fcc0000000000 */
[C---:B------:R-:W-:Y:S08]  /*df90*/  HMMA.16816.F32 R60, R12.reuse, R30, R172 ;  /* 0x0000001e0c3c723c */ /* 0x040ff000000018ac */
[C---:B------:R-:W-:Y:S08]  /*dfa0*/  HMMA.16816.F32 R28, R12.reuse, R20, R180 ;  /* 0x000000140c1c723c */ /* 0x040ff000000018b4 */
[C---:B------:R-:W-:Y:S08]  /*dfb0*/  HMMA.16816.F32 R56, R12.reuse, R22, R184 ;  /* 0x000000160c38723c */ /* 0x040ff000000018b8 */
[----:B------:R-:W-:Y:S07]  /*dfc0*/  HMMA.16816.F32 R24, R12, R16, R192 ;  /* 0x000000100c18723c */ /* 0x000fee00000018c0 */
[C---:B------:R-:W-:Y:S01]  /*dfd0*/  IADD3 R17, R0.reuse, 0x9, RZ ;  /* 0x0000000900117810 */ /* 0x040fe20007ffe0ff */
[----:B------:R-:W-:Y:S01]  /*dfe0*/  HMMA.16816.F32 R136, R8, R46, R136 ;  /* 0x0000002e0888723c */ /* 0x000fe20000001888 */
[----:B------:R-:W-:-:S07]  /*dff0*/  IADD3 R16, R0, 0x10, RZ ;  /* 0x0000001000107810 */ /* 0x000fce0007ffe0ff */
[----:B------:R-:W-:Y:S01]  /*e000*/  HMMA.16816.F32 R20, R12, R18, R32 ;  /* 0x000000120c14723c */ /* 0x000fe20000001820 */
[----:B------:R-:W3:Y:S06]  /*e010*/  I2F R35, R0 ;  /* 0x0000000000237306 */ /* 0x000eec0000201400 */
[C---:B------:R-:W-:Y:S01]  /*e020*/  IADD3 R19, R0.reuse, 0x1, RZ ;  /* 0x0000000100137810 */ /* 0x040fe20007ffe0ff */
[----:B------:R-:W-:Y:S01]  /*e030*/  HMMA.16816.F32 R172, R8, R40, R64 ;  /* 0x0000002808ac723c */ /* 0x000fe20000001840 */
[----:B------:R-:W4:Y:S01]  /*e040*/  I2F R32, R17 ;  /* 0x0000001100207306 */ /* 0x000f220000201400 */
[----:B------:R-:W-:-:S02]  /*e050*/  IADD3 R18, R0, 0x8, RZ ;  /* 0x0000000800127810 */ /* 0x000fc40007ffe0ff */
[C---:B------:R-:W-:Y:S02]  /*e060*/  IADD3 R15, R0.reuse, 0x11, RZ ;  /* 0x00000011000f7810 */ /* 0x040fe40007ffe0ff */
[C---:B------:R-:W-:Y:S02]  /*e070*/  IADD3 R14, R0.reuse, 0x18, RZ ;  /* 0x00000018000e7810 */ /* 0x040fe40007ffe0ff */
[----:B-1----:R-:W-:Y:S01]  /*e080*/  HMMA.16816.F32 R184, R8, R52, R28 ;  /* 0x0000003408b8723c */ /* 0x002fe2000000181c */
[----:B------:R-:W1:Y:S01]  /*e090*/  I2F R34, R19 ;  /* 0x0000001300227306 */ /* 0x000e620000201400 */
[C---:B------:R-:W-:Y:S01]  /*e0a0*/  IADD3 R13, R0.reuse, 0x19, RZ ;  /* 0x00000019000d7810 */ /* 0x040fe20007ffe0ff */
[----:B---3--:R-:W-:Y:S01]  /*e0b0*/  FFMA.FTZ R64, R35, UR4, R134 ;  /* 0x0000000423407c23 */ /* 0x008fe20008010086 */
[----:B------:R-:W-:Y:S02]  /*e0c0*/  IADD3 R12, R0, 0x20, RZ ;  /* 0x00000020000c7810 */ /* 0x000fe40007ffe0ff */
[----:B------:R-:W-:-:S02]  /*e0d0*/  ISETP.GE.AND P5, PT, R19, R37, PT ;  /* 0x000000251300720c */ /* 0x000fc40003fa6270 */
[----:B------:R-:W-:Y:S01]  /*e0e0*/  HMMA.16816.F32 R188, R8, R42, R60 ;  /* 0x0000002a08bc723c */ /* 0x000fe2000000183c */
[----:B------:R-:W3:Y:S01]  /*e0f0*/  I2F R31, R16 ;  /* 0x00000010001f7306 */ /* 0x000ee20000201400 */
[----:B----4-:R-:W-:Y:S01]  /*e100*/  FFMA.FTZ R2, R32, UR4, R137 ;  /* 0x0000000420027c23 */ /* 0x010fe20008010089 */
[----:B------:R-:W-:-:S04]  /*e110*/  ISETP.GE.AND P6, PT, R18, R37, PT ;  /* 0x000000251200720c */ /* 0x000fc80003fc6270 */
[----:B------:R-:W-:Y:S01]  /*e120*/  FFMA.FTZ R61, R32, UR4, R139 ;  /* 0x00000004203d7c23 */ /* 0x000fe2000801008b */
[----:B--2---:R-:W-:Y:S01]  /*e130*/  HMMA.16816.F32 R196, R4, R44, R200 ;  /* 0x0000002c04c4723c */ /* 0x004fe200000018c8 */
[----:B------:R-:W2:Y:S01]  /*e140*/  I2F R33, R18 ;  /* 0x0000001200217306 */ /* 0x000ea20000201400 */
[----:B-1----:R-:W-:-:S06]  /*e150*/  FFMA.FTZ R63, R34, UR4, R135 ;  /* 0x00000004223f7c23 */ /* 0x002fcc0008010087 */
[----:B------:R-:W-:Y:S01]  /*e160*/  HMMA.16816.F32 R200, R4, R46, R204 ;  /* 0x0000002e04c8723c */ /* 0x000fe200000018cc */
[----:B------:R-:W1:Y:S01]  /*e170*/  I2F R30, R15 ;  /* 0x0000000f001e7306 */ /* 0x000e620000201400 */
[----:B---3--:R-:W-:-:S06]  /*e180*/  FFMA.FTZ R60, R31, UR4, R174 ;  /* 0x000000041f3c7c23 */ /* 0x008fcc00080100ae */
[----:B------:R-:W-:Y:S01]  /*e190*/  HMMA.16816.F32 R204, R4, R40, R208 ;  /* 0x0000002804cc723c */ /* 0x000fe200000018d0 */
[----:B------:R-:W3:Y:S01]  /*e1a0*/  I2F R29, R14 ;  /* 0x0000000e001d7306 */ /* 0x000ee20000201400 */
[----:B--2---:R-:W-:-:S05]  /*e1b0*/  FFMA.FTZ R62, R33, UR4, R138 ;  /* 0x00000004213e7c23 */ /* 0x004fca000801008a */
[----:B------:R-:W-:Y:S01]  /*e1c0*/  FFMA.FTZ R40, R35, UR4, R132 ;  /* 0x0000000423287c23 */ /* 0x000fe20008010084 */
[C---:B------:R-:W-:Y:S01]  /*e1d0*/  HMMA.16816.F32 R180, R8.reuse, R54, R56 ;  /* 0x0000003608b4723c */ /* 0x040fe20000001838 */
[----:B------:R-:W2:Y:S01]  /*e1e0*/  I2F R28, R13 ;  /* 0x0000000d001c7306 */ /* 0x000ea20000201400 */
[----:B------:R-:W-:Y:S02]  /*e1f0*/  FFMA.FTZ R41, R31, UR4, R172 ;  /* 0x000000041f297c23 */ /* 0x000fe400080100ac */
[----:B------:R-:W-:Y:S02]  /*e200*/  FSEL R137, R40, -INF , !P0 ;  /* 0xff80000028897808 */ /* 0x000fe40004000000 */
[-C--:B------:R-:W-:Y:S01]  /*e210*/  ISETP.GE.AND P0, PT, R17, R37.reuse, PT ;  /* 0x000000251100720c */ /* 0x080fe20003f06270 */
[----:B-1----:R-:W-:Y:S01]  /*e220*/  FFMA.FTZ R56, R30, UR4, R173 ;  /* 0x000000041e387c23 */ /* 0x002fe200080100ad */
[C---:B------:R-:W-:Y:S01]  /*e230*/  HMMA.16816.F32 R176, R8.reuse, R48, R24 ;  /* 0x0000003008b0723c */ /* 0x040fe20000001818 */
[----:B------:R-:W1:Y:S01]  /*e240*/  I2F R27, R12 ;  /* 0x0000000c001b7306 */ /* 0x000e620000201400 */
[----:B------:R-:W-:Y:S01]  /*e250*/  FSEL R172, R2, -INF , !P0 ;  /* 0xff80000002ac7808 */ /* 0x000fe20004000000 */
[C---:B---3--:R-:W-:Y:S01]  /*e260*/  FFMA.FTZ R47, R29.reuse, UR4, R188 ;  /* 0x000000041d2f7c23 */ /* 0x048fe200080100bc */
[----:B------:R-:W-:Y:S01]  /*e270*/  IADD3 R2, R0, 0x38, RZ ;  /* 0x0000003800027810 */ /* 0x000fe20007ffe0ff */
[----:B------:R-:W-:Y:S01]  /*e280*/  FFMA.FTZ R58, R29, UR4, R190 ;  /* 0x000000041d3a7c23 */ /* 0x000fe200080100be */
[----:B------:R-:W-:Y:S01]  /*e290*/  ISETP.GE.AND P0, PT, R14, R37, PT ;  /* 0x000000250e00720c */ /* 0x000fe20003f06270 */
[----:B------:R-:W-:Y:S01]  /*e2a0*/  FFMA.FTZ R59, R30, UR4, R175 ;  /* 0x000000041e3b7c23 */ /* 0x000fe200080100af */
[----:B------:R-:W-:Y:S01]  /*e2b0*/  HMMA.16816.F32 R192, R8, R50, R20 ;  /* 0x0000003208c0723c */ /* 0x000fe20000001814 */
[----:B------:R-:W3:Y:S01]  /*e2c0*/  I2F R22, R3 ;  /* 0x0000000300167306 */ /* 0x000ee20000201400 */
[----:B--2---:R-:W-:-:S02]  /*e2d0*/  FFMA.FTZ R46, R28, UR4, R189 ;  /* 0x000000041c2e7c23 */ /* 0x004fc400080100bd */
[----:B------:R-:W-:-:S03]  /*e2e0*/  FFMA.FTZ R57, R28, UR4, R191 ;  /* 0x000000041c397c23 */ /* 0x000fc600080100bf */
[----:B------:R-:W-:Y:S01]  /*e2f0*/  IADD3 R10, R0, 0x28, RZ ;  /* 0x00000028000a7810 */ /* 0x000fe20007ffe0ff */
[----:B------:R-:W-:Y:S01]  /*e300*/  FFMA.FTZ R21, R34, UR4, R133 ;  /* 0x0000000422157c23 */ /* 0x000fe20008010085 */
[C---:B------:R-:W-:Y:S01]  /*e310*/  IADD3 R9, R0.reuse, 0x29, RZ ;  /* 0x0000002900097810 */ /* 0x040fe20007ffe0ff */
[----:B------:R-:W-:Y:S01]  /*e320*/  FFMA.FTZ R20, R33, UR4, R136 ;  /* 0x0000000421147c23 */ /* 0x000fe20008010088 */
[----:B------:R-:W2:Y:S01]  /*e330*/  I2F R25, R10 ;  /* 0x0000000a00197306 */ /* 0x000ea20000201400 */
[----:B------:R-:W-:Y:S01]  /*e340*/  IADD3 R11, R0, 0x21, RZ ;  /* 0x00000021000b7810 */ /* 0x000fe20007ffe0ff */
[----:B-1----:R-:W-:Y:S01]  /*e350*/  FFMA.FTZ R45, R27, UR4, R184 ;  /* 0x000000041b2d7c23 */ /* 0x002fe200080100b8 */
[----:B------:R-:W-:Y:S01]  /*e360*/  FSEL R138, R21, -INF , !P5 ;  /* 0xff800000158a7808 */ /* 0x000fe20006800000 */
[----:B------:R-:W-:Y:S01]  /*e370*/  HMMA.16816.F32 R208, R4, R42, R220 ;  /* 0x0000002a04d0723c */ /* 0x000fe200000018dc */
[----:B------:R-:W-:Y:S01]  /*e380*/  FSEL R139, R20, -INF , !P6 ;  /* 0xff800000148b7808 */ /* 0x000fe20007000000 */
[----:B---3--:R-:W-:Y:S01]  /*e390*/  FFMA.FTZ R65, R22, UR4, R177 ;  /* 0x0000000416417c23 */ /* 0x008fe200080100b1 */
[-C--:B------:R-:W-:Y:S01]  /*e3a0*/  ISETP.GE.AND P5, PT, R16, R37.reuse, PT ;  /* 0x000000251000720c */ /* 0x080fe20003fa6270 */
[----:B------:R-:W1:Y:S01]  /*e3b0*/  I2F R24, R9 ;  /* 0x0000000900187306 */ /* 0x000e620000201400 */
[----:B------:R-:W-:Y:S01]  /*e3c0*/  ISETP.GE.AND P6, PT, R15, R37, PT ;  /* 0x000000250f00720c */ /* 0x000fe20003fc6270 */
[----:B------:R-:W-:Y:S01]  /*e3d0*/  FFMA.FTZ R132, R27, UR4, R186 ;  /* 0x000000041b847c23 */ /* 0x000fe200080100ba */
[----:B------:R-:W-:Y:S01]  /*e3e0*/  IADD3 R8, R0, 0x30, RZ ;  /* 0x0000003000087810 */ /* 0x000fe20007ffe0ff */
[----:B------:R-:W-:Y:S01]  /*e3f0*/  FFMA.FTZ R135, R22, UR4, R179 ;  /* 0x0000000416877c23 */ /* 0x000fe200080100b3 */
[----:B------:R-:W-:-:S02]  /*e400*/  FSEL R189, R41, -INF , !P5 ;  /* 0xff80000029bd7808 */ /* 0x000fc40006800000 */
[----:B------:R-:W-:Y:S01]  /*e410*/  FSEL R188, R56, -INF , !P6 ;  /* 0xff80000038bc7808 */ /* 0x000fe20007000000 */
[----:B------:R-:W3:Y:S01]  /*e420*/  I2F R21, R2 ;  /* 0x0000000200157306 */ /* 0x000ee20000201400 */
[-C--:B------:R-:W-:Y:S01]  /*e430*/  ISETP.GE.AND P5, PT, R13, R37.reuse, PT ;  /* 0x000000250d00720c */ /* 0x080fe20003fa6270 */
[C---:B--2---:R-:W-:Y:S01]  /*e440*/  FFMA.FTZ R43, R25.reuse, UR4, R180 ;  /* 0x00000004192b7c23 */ /* 0x044fe200080100b4 */
[-C--:B------:R-:W-:Y:S01]  /*e450*/  ISETP.GE.AND P6, PT, R12, R37.reuse, PT ;  /* 0x000000250c00720c */ /* 0x080fe20003fc6270 */
[----:B------:R-:W-:Y:S01]  /*e460*/  FFMA.FTZ R134, R25, UR4, R182 ;  /* 0x0000000419867c23 */ /* 0x000fe200080100b6 */
[----:B------:R-:W-:Y:S02]  /*e470*/  FSEL R190, R46, -INF , !P5 ;  /* 0xff8000002ebe7808 */ /* 0x000fe40006800000 */
[----:B------:R-:W-:Y:S01]  /*e480*/  FSEL R221, R45, -INF , !P6 ;  /* 0xff8000002ddd7808 */ /* 0x000fe20007000000 */
[----:B------:R-:W2:Y:S01]  /*e490*/  I2F R26, R11 ;  /* 0x0000000b001a7306 */ /* 0x000ea20000201400 */
[----:B-1----:R-:W-:Y:S01]  /*e4a0*/  FFMA.FTZ R42, R24, UR4, R181 ;  /* 0x00000004182a7c23 */ /* 0x002fe200080100b5 */
[-C--:B------:R-:W-:Y:S01]  /*e4b0*/  ISETP.GE.AND P5, PT, R10, R37.reuse, PT ;  /* 0x000000250a00720c */ /* 0x080fe20003fa6270 */
[----:B------:R-:W-:Y:S01]  /*e4c0*/  FFMA.FTZ R133, R24, UR4, R183 ;  /* 0x0000000418857c23 */ /* 0x000fe200080100b7 */
[----:B------:R-:W-:-:S02]  /*e4d0*/  ISETP.GE.AND P6, PT, R9, R37, PT ;  /* 0x000000250900720c */ /* 0x000fc40003fc6270 */
[----:B------:R-:W-:Y:S02]  /*e4e0*/  FSEL R240, R43, -INF , !P5 ;  /* 0xff8000002bf07808 */ /* 0x000fe40006800000 */
[----:B------:R-:W1:Y:S01]  /*e4f0*/  I2F R23, R8 ;  /* 0x0000000800177306 */ /* 0x000e620000201400 */
[----:B------:R-:W-:Y:S01]  /*e500*/  FSEL R241, R42, -INF , !P6 ;  /* 0xff8000002af17808 */ /* 0x000fe20007000000 */
[----:B---3--:R-:W-:Y:S01]  /*e510*/  FFMA.FTZ R20, R21, UR4, R192 ;  /* 0x0000000415147c23 */ /* 0x008fe200080100c0 */
[-C--:B------:R-:W-:Y:S01]  /*e520*/  ISETP.GE.AND P5, PT, R3, R37.reuse, PT ;  /* 0x000000250300720c */ /* 0x080fe20003fa6270 */
[----:B------:R-:W-:Y:S01]  /*e530*/  FFMA.FTZ R40, R21, UR4, R194 ;  /* 0x0000000415287c23 */ /* 0x000fe200080100c2 */
[----:B------:R-:W-:Y:S01]  /*e540*/  BAR.SYNC.DEFER_BLOCKING 0x0 ;  /* 0x0000000000007b1d */ /* 0x000fe20000010000 */
[----:B------:R-:W-:Y:S01]  /*e550*/  ISETP.GE.AND P6, PT, R2, R37, PT ;  /* 0x000000250200720c */ /* 0x000fe20003fc6270 */
[C---:B--2---:R-:W-:Y:S01]  /*e560*/  FFMA.FTZ R67, R26.reuse, UR4, R187 ;  /* 0x000000041a437c23 */ /* 0x044fe200080100bb */
[----:B------:R-:W-:Y:S01]  /*e570*/  FSEL R187, R47, -INF , !P0 ;  /* 0xff8000002fbb7808 */ /* 0x000fe20004000000 */
[----:B------:R-:W-:Y:S01]  /*e580*/  FFMA.FTZ R44, R26, UR4, R185 ;  /* 0x000000041a2c7c23 */ /* 0x000fe200080100b9 */
[----:B------:R-:W-:-:S02]  /*e590*/  FSEL R181, R65, -INF , !P5 ;  /* 0xff80000041b57808 */ /* 0x000fc40006800000 */
[----:B------:R-:W-:Y:S02]  /*e5a0*/  FSEL R180, R20, -INF , !P6 ;  /* 0xff80000014b47808 */ /* 0x000fe40007000000 */
[----:B------:R-:W-:Y:S01]  /*e5b0*/  FSEL R56, R64, -INF , !P1 ;  /* 0xff80000040387808 */ /* 0x000fe20004800000 */
[----:B-1----:R-:W-:Y:S01]  /*e5c0*/  FFMA.FTZ R66, R23, UR4, R176 ;  /* 0x0000000417427c23 */ /* 0x002fe200080100b0 */
[----:B------:R-:W-:Y:S01]  /*e5d0*/  ISETP.GE.AND P0, PT, R11, R37, PT ;  /* 0x000000250b00720c */ /* 0x000fe20003f06270 */
[----:B------:R-:W-:Y:S01]  /*e5e0*/  FFMA.FTZ R136, R23, UR4, R178 ;  /* 0x0000000417887c23 */ /* 0x000fe200080100b2 */
[-C--:B------:R-:W-:Y:S02]  /*e5f0*/  ISETP.GE.AND P5, PT, R19, R36.reuse, PT ;  /* 0x000000241300720c */ /* 0x080fe40003fa6270 */
[-C--:B------:R-:W-:Y:S02]  /*e600*/  ISETP.GE.AND P6, PT, R18, R36.reuse, PT ;  /* 0x000000241200720c */ /* 0x080fe40003fc6270 */
[----:B------:R-:W-:-:S02]  /*e610*/  ISETP.GE.AND P1, PT, R17, R36, PT ;  /* 0x000000241100720c */ /* 0x000fc40003f26270 */
[----:B------:R-:W-:Y:S02]  /*e620*/  FSEL R223, R44, -INF , !P0 ;  /* 0xff8000002cdf7808 */ /* 0x000fe40004000000 */
[----:B------:R-:W-:Y:S02]  /*e630*/  FSEL R63, R63, -INF , !P5 ;  /* 0xff8000003f3f7808 */ /* 0x000fe40006800000 */
[----:B------:R-:W-:Y:S02]  /*e640*/  FSEL R62, R62, -INF , !P6 ;  /* 0xff8000003e3e7808 */ /* 0x000fe40007000000 */
[----:B------:R-:W-:Y:S02]  /*e650*/  FSEL R61, R61, -INF , !P1 ;  /* 0xff8000003d3d7808 */ /* 0x000fe40004800000 */
[----:B------:R-:W-:Y:S02]  /*e660*/  ISETP.GE.AND P0, PT, R8, R37, PT ;  /* 0x000000250800720c */ /* 0x000fe40003f06270 */
[----:B------:R-:W-:-:S02]  /*e670*/  ISETP.GE.AND P5, PT, R16, R36, PT ;  /* 0x000000241000720c */ /* 0x000fc40003fa6270 */
[-C--:B------:R-:W-:Y:S02]  /*e680*/  ISETP.GE.AND P6, PT, R15, R36.reuse, PT ;  /* 0x000000240f00720c */ /* 0x080fe40003fc6270 */
[----:B------:R-:W-:Y:S02]  /*e690*/  ISETP.GE.AND P1, PT, R14, R36, PT ;  /* 0x000000240e00720c */ /* 0x000fe40003f26270 */
[----:B------:R-:W-:Y:S02]  /*e6a0*/  FSEL R66, R66, -INF , !P0 ;  /* 0xff80000042427808 */ /* 0x000fe40004000000 */
[----:B------:R-:W-:Y:S02]  /*e6b0*/  FSEL R192, R60, -INF , !P5 ;  /* 0xff8000003cc07808 */ /* 0x000fe40006800000 */
[----:B------:R-:W-:Y:S02]  /*e6c0*/  FSEL R219, R59, -INF , !P6 ;  /* 0xff8000003bdb7808 */ /* 0x000fe40007000000 */
[----:B------:R-:W-:-:S02]  /*e6d0*/  FSEL R185, R58, -INF , !P1 ;  /* 0xff8000003ab97808 */ /* 0x000fc40004800000 */
[C---:B------:R-:W-:Y:S02]  /*e6e0*/  ISETP.GE.AND P0, PT, R0.reuse, R39, PT ;  /* 0x000000270000720c */ /* 0x040fe40003f06270 */
[----:B------:R-:W-:Y:S02]  /*e6f0*/  ISETP.GE.AND P5, PT, R13, R36, PT ;  /* 0x000000240d00720c */ /* 0x000fe40003fa6270 */
[----:B------:R-:W-:Y:S02]  /*e700*/  ISETP.GE.AND P6, PT, R0, R38, PT ;  /* 0x000000260000720c */ /* 0x000fe40003fc6270 */
[----:B------:R-:W-:Y:S02]  /*e710*/  ISETP.GE.AND P1, PT, R12, R36, PT ;  /* 0x000000240c00720c */ /* 0x000fe40003f26270 */
[----:B------:R-:W-:Y:S02]  /*e720*/  IADD3 R0, R0, 0x39, RZ ;  /* 0x0000003900007810 */ /* 0x000fe40007ffe0ff */
[----:B------:R-:W-:-:S02]  /*e730*/  FSEL R186, R57, -INF , !P5 ;  /* 0xff80000039ba7808 */ /* 0x000fc40006800000 */
[----:B------:R-:W-:Y:S01]  /*e740*/  FSEL R242, R132, -INF , !P1 ;  /* 0xff80000084f27808 */ /* 0x000fe20004800000 */
[----:B------:R-:W1:Y:S01]  /*e750*/  I2F R20, R0 ;  /* 0x0000000000147306 */ /* 0x000e620000201400 */
[-C--:B------:R-:W-:Y:S02]  /*e760*/  ISETP.GE.AND P5, PT, R11, R36.reuse, PT ;  /* 0x000000240b00720c */ /* 0x080fe40003fa6270 */
[-C--:B------:R-:W-:Y:S02]  /*e770*/  ISETP.GE.AND P1, PT, R10, R36.reuse, PT ;  /* 0x000000240a00720c */ /* 0x080fe40003f26270 */
[----:B------:R-:W-:Y:S02]  /*e780*/  FSEL R243, R67, -INF , !P5 ;  /* 0xff80000043f37808 */ /* 0x000fe40006800000 */
[----:B------:R-:W-:Y:S02]  /*e790*/  FSEL R220, R134, -INF , !P1 ;  /* 0xff80000086dc7808 */ /* 0x000fe40004800000 */
[----:B------:R-:W-:-:S02]  /*e7a0*/  ISETP.GE.AND P5, PT, R9, R36, PT ;  /* 0x000000240900720c */ /* 0x000fc40003fa6270 */
[-C--:B------:R-:W-:Y:S02]  /*e7b0*/  ISETP.GE.AND P1, PT, R8, R36.reuse, PT ;  /* 0x000000240800720c */ /* 0x080fe40003f26270 */
[----:B------:R-:W-:Y:S02]  /*e7c0*/  FSEL R222, R133, -INF , !P5 ;  /* 0xff80000085de7808 */ /* 0x000fe40006800000 */
[----:B------:R-:W-:Y:S02]  /*e7d0*/  FSEL R251, R136, -INF , !P1 ;  /* 0xff80000088fb7808 */ /* 0x000fe40004800000 */
[-C--:B------:R-:W-:Y:S02]  /*e7e0*/  ISETP.GE.AND P5, PT, R3, R36.reuse, PT ;  /* 0x000000240300720c */ /* 0x080fe40003fa6270 */
[----:B------:R-:W-:Y:S02]  /*e7f0*/  ISETP.GE.AND P1, PT, R2, R36, PT ;  /* 0x000000240200720c */ /* 0x000fe40003f26270 */
[----:B------:R-:W-:-:S02]  /*e800*/  FSEL R60, R135, -INF , !P5 ;  /* 0xff800000873c7808 */ /* 0x000fc40006800000 */
[----:B------:R-:W-:Y:S01]  /*e810*/  FSEL R58, R40, -INF , !P1 ;  /* 0xff800000283a7808 */ /* 0x000fe20004800000 */
[C---:B------:R-:W-:Y:S01]  /*e820*/  FFMA.FTZ R40, R35.reuse, UR4, R196 ;  /* 0x0000000423287c23 */ /* 0x040fe200080100c4 */
[----:B------:R-:W-:Y:S01]  /*e830*/  ISETP.GE.AND P5, PT, R0, R37, PT ;  /* 0x000000250000720c */ /* 0x000fe20003fa6270 */
[----:B-1----:R-:W-:Y:S01]  /*e840*/  FFMA.FTZ R37, R20, UR4, R193 ;  /* 0x0000000414257c23 */ /* 0x002fe200080100c1 */
[----:B------:R-:W-:Y:S01]  /*e850*/  ISETP.GE.AND P1, PT, R0, R36, PT ;  /* 0x000000240000720c */ /* 0x000fe20003f26270 */
[----:B------:R-:W-:Y:S02]  /*e860*/  FFMA.FTZ R36, R20, UR4, R195 ;  /* 0x0000000414247c23 */ /* 0x000fe400080100c3 */
[----:B------:R-:W-:Y:S01]  /*e870*/  FFMA.FTZ R35, R35, UR4, R198 ;  /* 0x0000000423237c23 */ /* 0x000fe200080100c6 */
[----:B------:R-:W-:Y:S02]  /*e880*/  FSEL R249, R37, -INF , !P5 ;  /* 0xff80000025f97808 */ /* 0x000fe40006800000 */
[----:B------:R-:W-:-:S02]  /*e890*/  FSEL R250, R36, -INF , !P1 ;  /* 0xff80000024fa7808 */ /* 0x000fc40004800000 */
[CC--:B------:R-:W-:Y:S02]  /*e8a0*/  ISETP.GE.AND P5, PT, R19.reuse, R39.reuse, PT ;  /* 0x000000271300720c */ /* 0x0c0fe40003fa6270 */
[-C--:B------:R-:W-:Y:S01]  /*e8b0*/  ISETP.GE.AND P1, PT, R19, R38.reuse, PT ;  /* 0x000000261300720c */ /* 0x080fe20003f26270 */
[----:B------:R-:W-:Y:S01]  /*e8c0*/  FFMA.FTZ R19, R34, UR4, R199 ;  /* 0x0000000422137c23 */ /* 0x000fe200080100c7 */
[----:B------:R-:W-:Y:S02]  /*e8d0*/  FSEL R36, R40, -INF , !P0 ;  /* 0xff80000028247808 */ /* 0x000fe40004000000 */
[----:B------:R-:W-:Y:S01]  /*e8e0*/  FSEL R37, R35, -INF , !P6 ;  /* 0xff80000023257808 */ /* 0x000fe20007000000 */
[----:B------:R-:W-:Y:S01]  /*e8f0*/  FFMA.FTZ R35, R34, UR4, R197 ;  /* 0x0000000422237c23 */ /* 0x000fe200080100c5 */
[C---:B------:R-:W-:Y:S01]  /*e900*/  ISETP.GE.AND P0, PT, R18.reuse, R39, PT ;  /* 0x000000271200720c */ /* 0x040fe20003f06270 */
[C---:B------:R-:W-:Y:S01]  /*e910*/  FFMA.FTZ R34, R33.reuse, UR4, R200 ;  /* 0x0000000421227c23 */ /* 0x040fe200080100c8 */
[----:B------:R-:W-:Y:S01]  /*e920*/  ISETP.GE.AND P6, PT, R18, R38, PT ;  /* 0x000000261200720c */ /* 0x000fe20003fc6270 */
[----:B------:R-:W-:Y:S01]  /*e930*/  FFMA.FTZ R18, R33, UR4, R202 ;  /* 0x0000000421127c23 */ /* 0x000fe200080100ca */
[----:B------:R-:W-:Y:S01]  /*e940*/  HMMA.16816.F32 R40, R4, R52, R224 ;  /* 0x000000340428723c */ /* 0x000fe200000018e0 */
[----:B------:R-:W-:-:S02]  /*e950*/  FSEL R35, R35, -INF , !P5 ;  /* 0xff80000023237808 */ /* 0x000fc40006800000 */
[----:B------:R-:W-:Y:S01]  /*e960*/  FSEL R33, R19, -INF , !P1 ;  /* 0xff80000013217808 */ /* 0x000fe20004800000 */
[----:B------:R-:W-:Y:S01]  /*e970*/  FFMA.FTZ R19, R32, UR4, R201 ;  /* 0x0000000420137c23 */ /* 0x000fe200080100c9 */
[----:B------:R-:W-:Y:S02]  /*e980*/  FSEL R34, R34, -INF , !P0 ;  /* 0xff80000022227808 */ /* 0x000fe40004000000 */
[----:B------:R-:W-:Y:S01]  /*e990*/  FSEL R57, R18, -INF , !P6 ;  /* 0xff80000012397808 */ /* 0x000fe20007000000 */
[----:B------:R-:W-:Y:S01]  /*e9a0*/  FFMA.FTZ R18, R31, UR4, R204 ;  /* 0x000000041f127c23 */ /* 0x000fe200080100cc */
[CC--:B------:R-:W-:Y:S01]  /*e9b0*/  ISETP.GE.AND P5, PT, R17.reuse, R39.reuse, PT ;  /* 0x000000271100720c */ /* 0x0c0fe20003fa6270 */
[----:B------:R-:W-:Y:S01]  /*e9c0*/  HMMA.16816.F32 R52, R4, R54, R228 ;  /* 0x000000360434723c */ /* 0x000fe200000018e4 */
[----:B------:R-:W-:Y:S01]  /*e9d0*/  ISETP.GE.AND P1, PT, R17, R38, PT ;  /* 0x000000261100720c */ /* 0x000fe20003f26270 */
[----:B------:R-:W-:Y:S01]  /*e9e0*/  FFMA.FTZ R17, R32, UR4, R203 ;  /* 0x0000000420117c23 */ /* 0x000fe200080100cb */
[----:B------:R-:W-:-:S02]  /*e9f0*/  ISETP.GE.AND P0, PT, R16, R39, PT ;  /* 0x000000271000720c */ /* 0x000fc40003f06270 */
[----:B------:R-:W-:Y:S01]  /*ea00*/  ISETP.GE.AND P6, PT, R16, R38, PT ;  /* 0x000000261000720c */ /* 0x000fe20003fc6270 */
[----:B------:R-:W-:Y:S01]  /*ea10*/  FFMA.FTZ R16, R31, UR4, R206 ;  /* 0x000000041f107c23 */ /* 0x000fe200080100ce */
[----:B------:R-:W-:Y:S01]  /*ea20*/  FSEL R32, R17, -INF , !P1 ;  /* 0xff80000011207808 */ /* 0x000fe20004800000 */
[----:B------:R-:W-:Y:S01]  /*ea30*/  FFMA.FTZ R17, R30, UR4, R205 ;  /* 0x000000041e117c23 */ /* 0x000fe200080100cd */
[----:B------:R-:W-:Y:S02]  /*ea40*/  FSEL R31, R19, -INF , !P5 ;  /* 0xff800000131f7808 */ /* 0x000fe40006800000 */
[----:B------:R-:W-:Y:S01]  /*ea50*/  FSEL R177, R16, -INF , !P6 ;  /* 0xff80000010b17808 */ /* 0x000fe20007000000 */
[----:B------:R-:W-:Y:S01]  /*ea60*/  FFMA.FTZ R16, R29, UR4, R208 ;  /* 0x000000041d107c23 */ /* 0x000fe200080100d0 */
[----:B------:R-:W-:Y:S02]  /*ea70*/  FSEL R174, R18, -INF , !P0 ;  /* 0xff80000012ae7808 */ /* 0x000fe40004000000 */
[----:B------:R-:W-:-:S02]  /*ea80*/  ISETP.GE.AND P5, PT, R15, R39, PT ;  /* 0x000000270f00720c */ /* 0x000fc40003fa6270 */
[-C--:B------:R-:W-:Y:S02]  /*ea90*/  ISETP.GE.AND P0, PT, R14, R39.reuse, PT ;  /* 0x000000270e00720c */ /* 0x080fe40003f06270 */
[-C--:B------:R-:W-:Y:S01]  /*eaa0*/  ISETP.GE.AND P1, PT, R15, R38.reuse, PT ;  /* 0x000000260f00720c */ /* 0x080fe20003f26270 */
[----:B------:R-:W-:Y:S01]  /*eab0*/  FFMA.FTZ R15, R30, UR4, R207 ;  /* 0x000000041e0f7c23 */ /* 0x000fe200080100cf */
[----:B------:R-:W-:Y:S01]  /*eac0*/  ISETP.GE.AND P6, PT, R14, R38, PT ;  /* 0x000000260e00720c */ /* 0x000fe20003fc6270 */
[----:B------:R-:W-:Y:S01]  /*ead0*/  FFMA.FTZ R14, R29, UR4, R210 ;  /* 0x000000041d0e7c23 */ /* 0x000fe200080100d2 */
[----:B------:R-:W-:Y:S02]  /*eae0*/  FSEL R133, R17, -INF , !P5 ;  /* 0xff80000011857808 */ /* 0x000fe40006800000 */
[----:B------:R-:W-:Y:S02]  /*eaf0*/  FSEL R173, R16, -INF , !P0 ;  /* 0xff80000010ad7808 */ /* 0x000fe40004000000 */
[----:B------:R-:W-:Y:S01]  /*eb00*/  HMMA.16816.F32 R16, R4, R48, R232 ;  /* 0x000000300410723c */ /* 0x000fe200000018e8 */
[----:B------:R-:W-:Y:S01]  /*eb10*/  FSEL R178, R15, -INF , !P1 ;  /* 0xff8000000fb27808 */ /* 0x000fe20004800000 */
[----:B------:R-:W-:Y:S01]  /*eb20*/  FFMA.FTZ R15, R28, UR4, R209 ;  /* 0x000000041c0f7c23 */ /* 0x000fe200080100d1 */
[----:B------:R-:W-:Y:S01]  /*eb30*/  FSEL R176, R14, -INF , !P6 ;  /* 0xff8000000eb07808 */ /* 0x000fe20007000000 */
[----:B------:R-:W-:Y:S01]  /*eb40*/  FFMA.FTZ R14, R27, UR4, R40 ;  /* 0x000000041b0e7c23 */ /* 0x000fe20008010028 */
[----:B------:R-:W-:-:S02]  /*eb50*/  ISETP.GE.AND P5, PT, R13, R39, PT ;  /* 0x000000270d00720c */ /* 0x000fc40003fa6270 */
[-C--:B------:R-:W-:Y:S01]  /*eb60*/  ISETP.GE.AND P1, PT, R13, R38.reuse, PT ;  /* 0x000000260d00720c */ /* 0x080fe20003f26270 */
[----:B------:R-:W-:Y:S01]  /*eb70*/  FFMA.FTZ R13, R28, UR4, R211 ;  /* 0x000000041c0d7c23 */ /* 0x000fe200080100d3 */
[CC--:B------:R-:W-:Y:S01]  /*eb80*/  ISETP.GE.AND P0, PT, R12.reuse, R39.reuse, PT ;  /* 0x000000270c00720c */ /* 0x0c0fe20003f06270 */
[----:B------:R-:W-:Y:S01]  /*eb90*/  HMMA.16816.F32 R48, R4, R50, R236 ;  /* 0x000000320430723c */ /* 0x000fe200000018ec */
[----:B------:R-:W-:Y:S01]  /*eba0*/  ISETP.GE.AND P6, PT, R12, R38, PT ;  /* 0x000000260c00720c */ /* 0x000fe20003fc6270 */
[----:B------:R-:W-:Y:S01]  /*ebb0*/  FFMA.FTZ R12, R27, UR4, R42 ;  /* 0x000000041b0c7c23 */ /* 0x000fe2000801002a */
[----:B------:R-:W-:Y:S02]  /*ebc0*/  FSEL R132, R15, -INF , !P5 ;  /* 0xff8000000f847808 */ /* 0x000fe40006800000 */
[----:B------:R-:W-:Y:S02]  /*ebd0*/  FSEL R175, R13, -INF , !P1 ;  /* 0xff8000000daf7808 */ /* 0x000fe40004800000 */
        /* <DEDUP_REMOVED lines=8> */
[----:B------:R-:W-:Y:S01]  /*ec60*/  FFMA.FTZ R4, R23, UR4, R18 ;  /* 0x0000000417047c23 */ /* 0x000fe20008010012 */
[----:B------:R-:W-:Y:S01]  /*ec70*/  ISETP.GE.AND P6, PT, R10, R38, PT ;  /* 0x000000260a00720c */ /* 0x000fe20003fc6270 */
[----:B------:R-:W-:Y:S01]  /*ec80*/  FFMA.FTZ R10, R26, UR4, R43 ;  /* 0x000000041a0a7c23 */ /* 0x000fe2000801002b */
[----:B------:R-:W-:Y:S01]  /*ec90*/  FSEL R184, R11, -INF , !P5 ;  /* 0xff8000000bb87808 */ /* 0x000fe20006800000 */
[----:B------:R-:W-:Y:S01]  /*eca0*/  FFMA.FTZ R11, R25, UR4, R52 ;  /* 0x00000004190b7c23 */ /* 0x000fe20008010034 */
[----:B------:R-:W-:Y:S01]  /*ecb0*/  ISETP.GE.AND P5, PT, R9, R39, PT ;  /* 0x000000270900720c */ /* 0x000fe20003fa6270 */
[----:B------:R-:W-:Y:S01]  /*ecc0*/  FFMA.FTZ R6, R23, UR4, R16 ;  /* 0x0000000417067c23 */ /* 0x000fe20008010010 */
[----:B------:R-:W-:-:S02]  /*ecd0*/  FSEL R195, R10, -INF , !P1 ;  /* 0xff8000000ac37808 */ /* 0x000fc40004800000 */
[-C--:B------:R-:W-:Y:S01]  /*ece0*/  ISETP.GE.AND P1, PT, R9, R38.reuse, PT ;  /* 0x000000260900720c */ /* 0x080fe20003f26270 */
[----:B------:R-:W-:Y:S01]  /*ecf0*/  FFMA.FTZ R9, R25, UR4, R54 ;  /* 0x0000000419097c23 */ /* 0x000fe20008010036 */
[----:B------:R-:W-:Y:S02]  /*ed00*/  FSEL R182, R11, -INF , !P0 ;  /* 0xff8000000bb67808 */ /* 0x000fe40004000000 */
[----:B------:R-:W-:Y:S02]  /*ed10*/  FSEL R179, R7, -INF , !P5 ;  /* 0xff80000007b37808 */ /* 0x000fe40006800000 */
[----:B------:R-:W-:Y:S02]  /*ed20*/  FSEL R191, R9, -INF , !P6 ;  /* 0xff80000009bf7808 */ /* 0x000fe40007000000 */
[C---:B------:R-:W-:Y:S02]  /*ed30*/  ISETP.GE.AND P6, PT, R8.reuse, R38, PT ;  /* 0x000000260800720c */ /* 0x040fe40003fc6270 */
[----:B------:R-:W-:-:S02]  /*ed40*/  ISETP.GE.AND P0, PT, R8, R39, PT ;  /* 0x000000270800720c */ /* 0x000fc40003f06270 */
[----:B------:R-:W-:Y:S01]  /*ed50*/  FSEL R202, R4, -INF , !P6 ;  /* 0xff80000004ca7808 */ /* 0x000fe20007000000 */
[----:B------:R-:W-:Y:S01]  /*ed60*/  FFMA.FTZ R4, R22, UR4, R17 ;  /* 0x0000000416047c23 */ /* 0x000fe20008010011 */
[-C--:B------:R-:W-:Y:S02]  /*ed70*/  ISETP.GE.AND P5, PT, R3, R39.reuse, PT ;  /* 0x000000270300720c */ /* 0x080fe40003fa6270 */
[----:B------:R-:W-:Y:S02]  /*ed80*/  FSEL R199, R6, -INF , !P0 ;  /* 0xff80000006c77808 */ /* 0x000fe40004000000 */
[----:B------:R-:W-:Y:S02]  /*ed90*/  FSEL R198, R4, -INF , !P5 ;  /* 0xff80000004c67808 */ /* 0x000fe40006800000 */
[C---:B------:R-:W-:Y:S02]  /*eda0*/  ISETP.GE.AND P0, PT, R2.reuse, R39, PT ;  /* 0x000000270200720c */ /* 0x040fe40003f06270 */
[-C--:B------:R-:W-:Y:S01]  /*edb0*/  ISETP.GE.AND P5, PT, R2, R38.reuse, PT ;  /* 0x000000260200720c */ /* 0x080fe20003fa6270 */
[----:B------:R-:W-:Y:S01]  /*edc0*/  FFMA.FTZ R2, R21, UR4, R48 ;  /* 0x0000000415027c23 */ /* 0x000fe20008010030 */
[----:B------:R-:W-:Y:S01]  /*edd0*/  FSEL R194, R5, -INF , !P1 ;  /* 0xff80000005c27808 */ /* 0x000fe20004800000 */
[----:B------:R-:W-:Y:S01]  /*ede0*/  FFMA.FTZ R21, R21, UR4, R50 ;  /* 0x0000000415157c23 */ /* 0x000fe20008010032 */
[----:B------:R-:W-:Y:S01]  /*edf0*/  ISETP.GE.AND P1, PT, R3, R38, PT ;  /* 0x000000260300720c */ /* 0x000fe20003f26270 */
[----:B------:R-:W-:Y:S01]  /*ee00*/  FFMA.FTZ R3, R22, UR4, R19 ;  /* 0x0000000416037c23 */ /* 0x000fe20008010013 */
[----:B------:R-:W-:-:S02]  /*ee10*/  FSEL R196, R2, -INF , !P0 ;  /* 0xff80000002c47808 */ /* 0x000fc40004000000 */
[----:B------:R-:W-:Y:S02]  /*ee20*/  PLOP3.LUT P0, PT, PT, PT, UP0, 0x80, 0x0 ;  /* 0x000000000000781c */ /* 0x000fe40003f0f008 */
[----:B------:R-:W-:Y:S02]  /*ee30*/  FSEL R200, R3, -INF , !P1 ;  /* 0xff80000003c87808 */ /* 0x000fe40004800000 */
[C---:B------:R-:W-:Y:S02]  /*ee40*/  ISETP.GE.AND P6, PT, R0.reuse, R39, PT ;  /* 0x000000270000720c */ /* 0x040fe40003fc6270 */
[----:B------:R-:W-:Y:S01]  /*ee50*/  ISETP.GE.AND P1, PT, R0, R38, PT ;  /* 0x000000260000720c */ /* 0x000fe20003f26270 */
[C---:B------:R-:W-:Y:S01]  /*ee60*/  FFMA.FTZ R0, R20.reuse, UR4, R49 ;  /* 0x0000000414007c23 */ /* 0x040fe20008010031 */
[----:B------:R-:W-:Y:S01]  /*ee70*/  FSEL R201, R21, -INF , !P5 ;  /* 0xff80000015c97808 */ /* 0x000fe20006800000 */
[----:B------:R-:W-:-:S03]  /*ee80*/  FFMA.FTZ R20, R20, UR4, R51 ;  /* 0x0000000414147c23 */ /* 0x000fc60008010033 */
[----:B------:R-:W-:Y:S02]  /*ee90*/  FSEL R197, R0, -INF , !P6 ;  /* 0xff80000000c57808 */ /* 0x000fe40007000000 */
[----:B------:R-:W-:Y:S01]  /*eea0*/  FSEL R203, R20, -INF , !P1 ;  /* 0xff80000014cb7808 */ /* 0x000fe20004800000 */
[----:B------:R-:W-:Y:S05]  /*eeb0*/  @!P0 BRA `(.L_x_423) ;  /* 0x0000040000008947 */ /* 0x000fea0003800000 */
        /* <DEDUP_REMOVED lines=17> */
[----:B------:R-:W-:Y:S02]  /*efd0*/  @!P4 LEA R12, P1, R0, c[0x0][0x168], 0x1 ;  /* 0x00005a00000cca11 */ /* 0x000fe400078208ff */
[----:B---3--:R-:W-:Y:S02]  /*efe0*/  LEA.HI.X R3, R2, R47, R3, 0x6, P5 ;  /* 0x0000002f02037211 */ /* 0x008fe400028f3403 */
        /* <DEDUP_REMOVED lines=43> */
.L_x_425:
[----:B------:R-:W-:Y:S05]  /*f2a0*/  BSYNC B0 ;  /* 0x0000000000007941 */ /* 0x000fea0003800000 */
.L_x_424:
[----:B------:R-:W0:Y:S02]  /*f2b0*/  LDGDEPBAR ;  /* 0x00000000000079af */ /* 0x000e240000000000 */
.L_x_423:
[----:B-1----:R-:W2:Y:S01]  /*f2c0*/  LDL.LU R9, [R1+0x14] ;  /* 0x0000140001097983 */ /* 0x002ea20000300800 */
[----:B------:R-:W-:Y:S02]  /*f2d0*/  IMAD.MOV.U32 R28, RZ, RZ, R66 ;  /* 0x000000ffff1c7224 */ /* 0x000fe400078e0042 */
[----:B------:R-:W-:Y:S01]  /*f2e0*/  IMAD.MOV.U32 R16, RZ, RZ, R181 ;  /* 0x000000ffff107224 */ /* 0x000fe200078e00b5 */
[----:B------:R-:W3:Y:S01]  /*f2f0*/  LDL.LU R10, [R1+0x10] ;  /* 0x00001000010a7983 */ /* 0x000ee20000300800 */
[----:B------:R-:W-:-:S03]  /*f300*/  IMAD.MOV.U32 R25, RZ, RZ, R180 ;  /* 0x000000ffff197224 */ /* 0x000fc600078e00b4 */
[----:B------:R-:W4:Y:S04]  /*f310*/  LDL R12, [R1+0x3c] ;  /* 0x00003c00010c7983 */ /* 0x000f280000100800 */
[----:B------:R-:W5:Y:S04]  /*f320*/  LDL R8, [R1+0x58] ;  /* 0x0000580001087983 */ /* 0x000f680000100800 */
[----:B------:R-:W2:Y:S04]  /*f330*/  LDL R5, [R1+0x38] ;  /* 0x0000380001057983 */ /* 0x000ea80000100800 */
[----:B------:R-:W3:Y:S01]  /*f340*/  LDL R11, [R1+0x48] ;  /* 0x00004800010b7983 */ /* 0x000ee20000100800 */
[----:B------:R-:W-:Y:S01]  /*f350*/  FMNMX.FTZ R0, R248, R137, !PT ;  /* 0x00000089f8007209 */ /* 0x000fe20007810000 */
[----:B------:R-:W-:Y:S01]  /*f360*/  USHF.L.U32 UR6, UR34, 0x1, URZ ;  /* 0x0000000122067899 */ /* 0x000fe2000800063f */
[----:B------:R-:W-:Y:S01]  /*f370*/  IMAD.U32 R7, RZ, RZ, UR33 ;  /* 0x00000021ff077e24 */ /* 0x000fe2000f8e00ff */
[----:B------:R-:W-:Y:S01]  /*f380*/  LDSM.16.MT88.4 R40, [R214+0x9000] ;  /* 0x00900000d628783b */ /* 0x000fe20000004200 */
        /* <DEDUP_REMOVED lines=11> */
[----:B------:R-:W-:-:S04]  /*f440*/  FMNMX.FTZ R0, R247, R56, !PT ;  /* 0x00000038f7007209 */ /* 0x000fc80007810000 */
        /* <DEDUP_REMOVED lines=9> */
[----:B------:R-:W-:-:S03]  /*f4e0*/  FMNMX.FTZ R2, R185, R2, !PT ;  /* 0x00000002b9027209 */ /* 0x000fc60007810000 */
[----:B------:R-:W1:Y:S01]  /*f4f0*/  SHFL.BFLY PT, R4, R0, 0x2, 0x1f ;  /* 0x0c401f0000047f89 */ /* 0x000e6200000e0000 */
        /* <DEDUP_REMOVED lines=14> */
[----:B------:R-:W-:Y:S01]  /*f5e0*/  FMNMX.FTZ R6, R251, R6, !PT ;  /* 0x00000006fb067209 */ /* 0x000fe20007810000 */
[----:B------:R-:W1:Y:S03]  /*f5f0*/  SHFL.BFLY PT, R136, R0, 0x1, 0x1f ;  /* 0x0c201f0000887f89 */ /* 0x000e6600000e0000 */
[----:B------:R-:W-:-:S04]  /*f600*/  FMNMX.FTZ R6, R60, R6, !PT ;  /* 0x000000063c067209 */ /* 0x000fc80007810000 */
[----:B------:R-:W-:-:S04]  /*f610*/  FMNMX.FTZ R6, R58, R6, !PT ;  /* 0x000000063a067209 */ /* 0x000fc80007810000 */
[----:B------:R-:W-:-:S05]  /*f620*/  FMNMX.FTZ R6, R250, R6, !PT ;  /* 0x00000006fa067209 */ /* 0x000fca0007810000 */
[----:B------:R-:W1:Y:S02]  /*f630*/  SHFL.BFLY PT, R135, R6, 0x2, 0x1f ;  /* 0x0c401f0006877f89 */ /* 0x000e6400000e0000 */
[----:B-1----:R-:W-:-:S04]  /*f640*/  FMNMX.FTZ R136, R0, R136, !PT ;  /* 0x0000008800887209 */ /* 0x002fc80007810000 */
[C---:B------:R-:W-:Y:S01]  /*f650*/  FSETP.NEU.FTZ.AND P4, PT, R136.reuse, -INF , PT ;  /* 0xff8000008800780b */ /* 0x040fe20003f9d000 */
[----:B------:R-:W-:Y:S01]  /*f660*/  FMUL.FTZ R20, R136, c[0x0][0x23c] ;  /* 0x00008f0088147a20 */ /* 0x000fe20000410000 */
[----:B------:R-:W-:-:S05]  /*f670*/  FMNMX.FTZ R135, R6, R135, !PT ;  /* 0x0000008706877209 */ /* 0x000fca0007810000 */
[----:B------:R-:W1:Y:S01]  /*f680*/  SHFL.BFLY PT, R14, R135, 0x1, 0x1f ;  /* 0x0c201f00870e7f89 */ /* 0x000e6200000e0000 */
[----:B------:R-:W-:Y:S02]  /*f690*/  FSEL R20, R20, RZ, P4 ;  /* 0x000000ff14147208 */ /* 0x000fe40002000000 */
[----:B-1----:R-:W-:-:S04]  /*f6a0*/  FMNMX.FTZ R135, R135, R14, !PT ;  /* 0x0000000e87877209 */ /* 0x002fc80007810000 */
[C---:B------:R-:W-:Y:S01]  /*f6b0*/  FSETP.NEU.FTZ.AND P3, PT, R135.reuse, -INF , PT ;  /* 0xff8000008700780b */ /* 0x040fe20003f7d000 */
[----:B------:R-:W-:Y:S02]  /*f6c0*/  FMUL.FTZ R21, R135, c[0x0][0x23c] ;  /* 0x00008f0087157a20 */ /* 0x000fe40000410000 */
[----:B----4-:R-:W-:-:S04]  /*f6d0*/  IMAD.WIDE.U32 R232, R12, -0x326172a9, RZ ;  /* 0xcd9e8d570ce87825 */ /* 0x010fc800078e00ff */
[----:B-----5:R-:W-:Y:S01]  /*f6e0*/  IMAD.WIDE.U32 R210, R8, -0x326172a9, RZ ;  /* 0xcd9e8d5708d27825 */ /* 0x020fe200078e00ff */
[----:B------:R-:W-:Y:S02]  /*f6f0*/  FMNMX.FTZ R8, R33, R3, !PT ;  /* 0x0000000321087209 */ /* 0x000fe40007810000 */
[-C--:B--2---:R-:W-:Y:S02]  /*f700*/  LOP3.LUT R4, R233, R5.reuse, RZ, 0x3c, !PT ;  /* 0x00000005e9047212 */ /* 0x084fe400078e3cff */
[----:B------:R-:W-:Y:S02]  /*f710*/  FMNMX.FTZ R3, R132, R2, !PT ;  /* 0x0000000284037209 */ /* 0x000fe40007810000 */
[----:B------:R-:W-:Y:S01]  /*f720*/  LOP3.LUT R5, R211, R5, RZ, 0x3c, !PT ;  /* 0x00000005d3057212 */ /* 0x000fe200078e3cff */
[----:B---3--:R-:W-:Y:S01]  /*f730*/  IMAD.WIDE.U32 R180, R11, -0x2daee0ad, RZ ;  /* 0xd2511f530bb47825 */ /* 0x008fe200078e00ff */
[----:B------:R-:W-:-:S03]  /*f740*/  FMNMX.FTZ R3, R183, R3, !PT ;  /* 0x00000003b7037209 */ /* 0x000fc60007810000 */
[----:B------:R-:W-:Y:S01]  /*f750*/  IMAD.WIDE.U32 R66, R4, -0x2daee0ad, RZ ;  /* 0xd2511f5304427825 */ /* 0x000fe200078e00ff */
[----:B------:R-:W-:-:S03]  /*f760*/  LOP3.LUT R2, R181, UR6, R7, 0x96, !PT ;  /* 0x00000006b5027c12 */ /* 0x000fc6000f8e9607 */
[----:B------:R-:W-:Y:S01]  /*f770*/  IMAD.WIDE.U32 R48, R5, -0x2daee0ad, RZ ;  /* 0xd2511f5305307825 */ /* 0x000fe200078e00ff */
[--C-:B------:R-:W-:Y:S02]  /*f780*/  LOP3.LUT R5, R67, UR15, R180.reuse, 0x96, !PT ;  /* 0x0000000f43057c12 */ /* 0x100fe4000f8e96b4 */
[----:B------:R-:W-:Y:S01]  /*f790*/  FMNMX.FTZ R4, R184, R3, !PT ;  /* 0x00000003b8047209 */ /* 0x000fe20007810000 */
[----:B------:R-:W-:Y:S01]  /*f7a0*/  IMAD.WIDE.U32 R2, R2, -0x326172a9, RZ ;  /* 0xcd9e8d5702027825 */ /* 0x000fe200078e00ff */
[----:B------:R-:W-:Y:S02]  /*f7b0*/  LOP3.LUT R7, R49, UR15, R180, 0x96, !PT ;  /* 0x0000000f31077c12 */ /* 0x000fe4000f8e96b4 */
[----:B------:R-:W-:Y:S01]  /*f7c0*/  FMNMX.FTZ R4, R182, R4, !PT ;  /* 0x00000004b6047209 */ /* 0x000fe20007810000 */
[----:B------:R-:W-:Y:S01]  /*f7d0*/  IMAD.WIDE.U32 R64, R5, -0x326172a9, RZ ;  /* 0xcd9e8d5705407825 */ /* 0x000fe200078e00ff */
[----:B------:R-:W-:Y:S02]  /*f7e0*/  FMNMX.FTZ R8, R57, R8, !PT ;  /* 0x0000000839087209 */ /* 0x000fe40007810000 */
[----:B------:R-:W-:Y:S01]  /*f7f0*/  FMNMX.FTZ R5, R179, R4, !PT ;  /* 0x00000004b3057209 */ /* 0x000fe20007810000 */
[----:B------:R-:W-:Y:S01]  /*f800*/  IMAD.WIDE.U32 R44, R7, -0x326172a9, RZ ;  /* 0xcd9e8d57072c7825 */ /* 0x000fe200078e00ff */
[----:B------:R-:W-:-:S02]  /*f810*/  LOP3.LUT R4, R3, UR16, R232, 0x96, !PT ;  /* 0x0000001003047c12 */ /* 0x000fc4000f8e96e8 */
[--C-:B------:R-:W-:Y:S01]  /*f820*/  LOP3.LUT R12, R65, UR14, R2.reuse, 0x96, !PT ;  /* 0x0000000e410c7c12 */ /* 0x100fe2000f8e9602 */
[----:B------:R-:W-:Y:S01]  /*f830*/  IMAD.MOV.U32 R15, RZ, RZ, R9 ;  /* 0x000000ffff0f7224 */ /* 0x000fe200078e0009 */
[----:B------:R-:W-:Y:S02]  /*f840*/  FMNMX.FTZ R9, R32, R8, !PT ;  /* 0x0000000820097209 */ /* 0x000fe40007810000 */
[----:B------:R-:W-:Y:S01]  /*f850*/  FMNMX.FTZ R8, R199, R5, !PT ;  /* 0x00000005c7087209 */ /* 0x000fe20007810000 */
[----:B------:R-:W-:Y:S01]  /*f860*/  IMAD.WIDE.U32 R4, R4, -0x2daee0ad, RZ ;  /* 0xd2511f5304047825 */ /* 0x000fe200078e00ff */
[----:B------:R-:W-:-:S03]  /*f870*/  LOP3.LUT R7, R45, UR14, R2, 0x96, !PT ;  /* 0x0000000e2d077c12 */ /* 0x000fc6000f8e9602 */
[----:B------:R-:W-:Y:S01]  /*f880*/  IMAD.WIDE.U32 R12, R12, -0x2daee0ad, RZ ;  /* 0xd2511f530c0c7825 */ /* 0x000fe200078e00ff */
[----:B------:R-:W-:-:S04]  /*f890*/  FMNMX.FTZ R2, R177, R9, !PT ;  /* 0x00000009b1027209 */ /* 0x000fc80007810000 */
[----:B------:R-:W-:Y:S02]  /*f8a0*/  LOP3.LUT R9, R13, UR11, R4, 0x96, !PT ;  /* 0x0000000b0d097c12 */ /* 0x000fe4000f8e9604 */
        /* <DEDUP_REMOVED lines=8> */
[----:B------:R-:W-:Y:S02]  /*f930*/  FMNMX.FTZ R0, R195, R0, !PT ;  /* 0x00000000c3007209 */ /* 0x000fe40007810000 */
[----:B------:R-:W-:Y:S02]  /*f940*/  LOP3.LUT R3, R3, UR16, R210, 0x96, !PT ;  /* 0x0000001003037c12 */ /* 0x000fe4000f8e96d2 */
[----:B------:R-:W-:Y:S02]  /*f950*/  LOP3.LUT R5, R5, UR13, R66, 0x96, !PT ;  /* 0x0000000d05057c12 */ /* 0x000fe4000f8e9642 */
[----:B------:R-:W-:Y:S01]  /*f960*/  FMNMX.FTZ R0, R191, R0, !PT ;  /* 0x00000000bf007209 */ /* 0x000fe20007810000 */
[----:B------:R-:W-:-:S03]  /*f970*/  IMAD.WIDE.U32 R2, R3, -0x2daee0ad, RZ ;  /* 0xd2511f5303027825 */ /* 0x000fc600078e00ff */
[----:B------:R-:W-:Y:S01]  /*f980*/  FMNMX.FTZ R0, R194, R0, !PT ;  /* 0x00000000c2007209 */ /* 0x000fe20007810000 */
[----:B------:R-:W-:-:S04]  /*f990*/  IMAD.WIDE.U32 R6, R7, -0x2daee0ad, RZ ;  /* 0xd2511f5307067825 */ /* 0x000fc800078e00ff */
[----:B------:R-:W-:Y:S01]  /*f9a0*/  IMAD.WIDE.U32 R4, R5, -0x326172a9, RZ ;  /* 0xcd9e8d5705047825 */ /* 0x000fe200078e00ff */
[----:B------:R-:W-:-:S03]  /*f9b0*/  FMNMX.FTZ R0, R202, R0, !PT ;  /* 0x00000000ca007209 */ /* 0x000fc60007810000 */
[----:B------:R-:W-:Y:S01]  /*f9c0*/  IMAD.MOV.U32 R17, RZ, RZ, R10 ;  /* 0x000000ffff117224 */ /* 0x000fe200078e000a */
[----:B------:R-:W-:Y:S01]  /*f9d0*/  LOP3.LUT R10, R7, UR11, R2, 0x96, !PT ;  /* 0x0000000b070a7c12 */ /* 0x000fe2000f8e9602 */
[----:B------:R-:W-:Y:S01]  /*f9e0*/  IMAD.WIDE.U32 R54, R9, -0x326172a9, RZ ;  /* 0xcd9e8d5709367825 */ /* 0x000fe200078e00ff */
[----:B------:R-:W-:-:S03]  /*f9f0*/  LOP3.LUT R7, R5, UR12, R64, 0x96, !PT ;  /* 0x0000000c05077c12 */ /* 0x000fc6000f8e9640 */
[----:B------:R-:W-:Y:S01]  /*fa00*/  FFMA.FTZ R5, R137, c[0x0][0x23c], -R20 ;  /* 0x00008f0089057a23 */ /* 0x000fe20000010814 */
[----:B------:R-:W-:Y:S02]  /*fa10*/  FMNMX.FTZ R0, R200, R0, !PT ;  /* 0x00000000c8007209 */ /* 0x000fe40007810000 */
[----:B------:R-:W-:Y:S01]  /*fa20*/  LOP3.LUT R3, R3, UR13, R48, 0x96, !PT ;  /* 0x0000000d03037c12 */ /* 0x000fe2000f8e9630 */
[----:B------:R2:W3:Y:S01]  /*fa30*/  MUFU.EX2 R18, R5 ;  /* 0x0000000500127308 */ /* 0x0004e20000000800 */
[----:B------:R-:W-:Y:S01]  /*fa40*/  LOP3.LUT R13, R55, UR10, R4, 0x96, !PT ;  /* 0x0000000a370d7c12 */ /* 0x000fe2000f8e9604 */
[----:B------:R-:W-:Y:S01]  /*fa50*/  IMAD.WIDE.U32 R10, R10, -0x326172a9, RZ ;  /* 0xcd9e8d570a0a7825 */ /* 0x000fe200078e00ff */
[----:B-1----:R-:W-:-:S03]  /*fa60*/  FMNMX.FTZ R134, R8, R134, !PT ;  /* 0x0000008608867209 */ /* 0x002fc60007810000 */
[----:B------:R-:W-:-:S04]  /*fa70*/  IMAD.WIDE.U32 R2, R3, -0x326172a9, RZ ;  /* 0xcd9e8d5703027825 */ /* 0x000fc800078e00ff */
[----:B--2---:R-:W-:Y:S01]  /*fa80*/  IMAD.WIDE.U32 R4, R7, -0x2daee0ad, RZ ;  /* 0xd2511f5307047825 */ /* 0x004fe200078e00ff */
[----:B------:R-:W-:-:S04]  /*fa90*/  FMNMX.FTZ R7, R201, R0, !PT ;  /* 0x00000000c9077209 */ /* 0x000fc80007810000 */
[----:B------:R-:W-:Y:S02]  /*faa0*/  FMNMX.FTZ R7, R203, R7, !PT ;  /* 0x00000007cb077209 */ /* 0x000fe40007810000 */
[----:B------:R-:W-:Y:S02]  /*fab0*/  LOP3.LUT R9, R11, UR10, R2, 0x96, !PT ;  /* 0x0000000a0b097c12 */ /* 0x000fe4000f8e9602 */
[----:B------:R-:W1:Y:S01]  /*fac0*/  SHFL.BFLY PT, R11, R134, 0x1, 0x1f ;  /* 0x0c201f00860b7f89 */ /* 0x000e6200000e0000 */
[----:B------:R-:W-:Y:S01]  /*fad0*/  LOP3.LUT R3, R3, UR12, R44, 0x96, !PT ;  /* 0x0000000c03037c12 */ /* 0x000fe2000f8e962c */
[--C-:B------:R-:W-:Y:S02]  /*fae0*/  FFMA.FTZ R2, R138, c[0x0][0x23c], -R20.reuse ;  /* 0x00008f008a027a23 */ /* 0x100fe40000010814 */
[----:B------:R-:W2:Y:S01]  /*faf0*/  SHFL.BFLY PT, R14, R7, 0x2, 0x1f ;  /* 0x0c401f00070e7f89 */ /* 0x000ea200000e0000 */
[----:B------:R-:W-:Y:S01]  /*fb00*/  FFMA.FTZ R8, R139, c[0x0][0x23c], -R20 ;  /* 0x00008f008b087a23 */ /* 0x000fe20000010814 */
[----:B------:R4:W-:Y:S01]  /*fb10*/  MUFU.EX2 R29, R2 ;  /* 0x00000002001d7308 */ /* 0x0009e20000000800 */
[----:B------:R-:W-:-:S04]  /*fb20*/  IMAD.WIDE.U32 R52, R13, -0x2daee0ad, RZ ;  /* 0xd2511f530d347825 */ /* 0x000fc800078e00ff */
[----:B------:R-:W-:-:S03]  /*fb30*/  IMAD.WIDE.U32 R46, R9, -0x2daee0ad, RZ ;  /* 0xd2511f53092e7825 */ /* 0x000fc600078e00ff */
[----:B------:R5:W-:Y:S01]  /*fb40*/  MUFU.EX2 R30, R8 ;  /* 0x00000008001e7308 */ /* 0x000be20000000800 */
[----:B----4-:R-:W-:Y:S01]  /*fb50*/  IMAD.WIDE.U32 R2, R3, -0x2daee0ad, RZ ;  /* 0xd2511f5303027825 */ /* 0x010fe200078e00ff */
[----:B------:R-:W-:-:S04]  /*fb60*/  LOP3.LUT R12, R5, UR9, R12, 0x96, !PT ;  /* 0x00000009050c7c12 */ /* 0x000fc8000f8e960c */
[----:B-----5:R-:W-:Y:S02]  /*fb70*/  LOP3.LUT R8, R3, UR9, R6, 0x96, !PT ;  /* 0x0000000903087c12 */ /* 0x020fe4000f8e9606 */
[----:B------:R-:W-:Y:S02]  /*fb80*/  LOP3.LUT R3, R53, UR5, R4, 0x96, !PT ;  /* 0x0000000535037c12 */ /* 0x000fe4000f8e9604 */
[----:B------:R-:W-:Y:S01]  /*fb90*/  LOP3.LUT R4, R47, UR5, R2, 0x96, !PT ;  /* 0x000000052f047c12 */ /* 0x000fe2000f8e9602 */
[----:B------:R-:W-:-:S04]  /*fba0*/  IMAD.WIDE.U32 R8, R8, -0x326172a9, RZ ;  /* 0xcd9e8d5708087825 */ /* 0x000fc800078e00ff */
[----:B------:R-:W-:Y:S01]  /*fbb0*/  IMAD.WIDE.U32 R2, R3, -0x326172a9, RZ ;  /* 0xcd9e8d5703027825 */ /* 0x000fe200078e00ff */
[----:B------:R-:W-:-:S03]  /*fbc0*/  LOP3.LUT R47, R9, UR8, R10, 0x96, !PT ;  /* 0x00000008092f7c12 */ /* 0x000fc6000f8e960a */
[----:B------:R-:W-:Y:S01]  /*fbd0*/  IMAD.WIDE.U32 R50, R12, -0x326172a9, RZ ;  /* 0xcd9e8d570c327825 */ /* 0x000fe200078e00ff */
[C---:B------:R-:W-:Y:S02]  /*fbe0*/  LOP3.LUT R9, R2.reuse, 0xffff, RZ, 0xc0, !PT ;  /* 0x0000ffff02097812 */ /* 0x040fe400078ec0ff */
[----:B------:R-:W-:Y:S01]  /*fbf0*/  LOP3.LUT R13, R2, 0xff, RZ, 0xc0, !PT ;  /* 0x000000ff020d7812 */ /* 0x000fe200078ec0ff */
[----:B------:R-:W-:Y:S01]  /*fc00*/  IMAD.MOV.U32 R27, RZ, RZ, R15 ;  /* 0x000000ffff1b7224 */ /* 0x000fe200078e000f */
[----:B------:R-:W-:Y:S01]  /*fc10*/  SHF.R.U32.HI R12, RZ, 0x10, R2 ;  /* 0x00000010ff0c7819 */ /* 0x000fe20000011602 */
[----:B------:R-:W-:Y:S01]  /*fc20*/  FFMA.FTZ R0, R172, c[0x0][0x23c], -R20 ;  /* 0x00008f00ac007a23 */ /* 0x000fe20000010814 */
[----:B------:R-:W-:Y:S02]  /*fc30*/  SHF.R.U32.HI R15, RZ, 0x18, R2 ;  /* 0x00000018ff0f7819 */ /* 0x000fe40000011602 */
[----:B------:R-:W-:Y:S02]  /*fc40*/  FSEL R21, R21, RZ, P3 ;  /* 0x000000ff15157208 */ /* 0x000fe40001800000 */
[----:B-1----:R-:W-:-:S02]  /*fc50*/  FMNMX.FTZ R134, R134, R11, !PT ;  /* 0x0000000b86867209 */ /* 0x002fc40007810000 */
[----:B--2---:R-:W-:Y:S01]  /*fc60*/  FMNMX.FTZ R2, R7, R14, !PT ;  /* 0x0000000e07027209 */ /* 0x004fe20007810000 */
[----:B------:R1:W-:Y:S01]  /*fc70*/  MUFU.EX2 R38, R0 ;  /* 0x0000000000267308 */ /* 0x0003e20000000800 */
[----:B------:R-:W-:Y:S01]  /*fc80*/  IMAD.MOV.U32 R26, RZ, RZ, R17 ;  /* 0x000000ffff1a7224 */ /* 0x000fe200078e0011 */
[----:B------:R-:W-:Y:S01]  /*fc90*/  LOP3.LUT R6, R3, UR18, R50, 0x96, !PT ;  /* 0x0000001203067c12 */ /* 0x000fe2000f8e9632 */
[----:B------:R-:W-:Y:S01]  /*fca0*/  FFMA.FTZ R3, R62, c[0x0][0x23c], -R21 ;  /* 0x00008f003e037a23 */ /* 0x000fe20000010815 */
[----:B------:R-:W2:Y:S01]  /*fcb0*/  SHFL.BFLY PT, R14, R2, 0x1, 0x1f ;  /* 0x0c201f00020e7f89 */ /* 0x000ea200000e0000 */
[C---:B------:R-:W-:Y:S01]  /*fcc0*/  FMUL.FTZ R17, R134.reuse, c[0x0][0x23c] ;  /* 0x00008f0086117a20 */ /* 0x040fe20000410000 */
[----:B------:R-:W-:Y:S01]  /*fcd0*/  FSETP.NEU.FTZ.AND P2, PT, R134, -INF , PT ;  /* 0xff8000008600780b */ /* 0x000fe20003f5d000 */
[----:B---3--:R-:W-:Y:S01]  /*fce0*/  IMAD.MOV.U32 R138, RZ, RZ, R18 ;  /* 0x000000ffff8a7224 */ /* 0x008fe200078e0012 */
[----:B------:R3:W-:Y:S01]  /*fcf0*/  MUFU.EX2 R238, R3 ;  /* 0x0000000300ee7308 */ /* 0x0007e20000000800 */
[----:B------:R-:W-:Y:S01]  /*fd00*/  IMAD.WIDE.U32 R4, R4, -0x326172a9, RZ ;  /* 0xcd9e8d5704047825 */ /* 0x000fe200078e00ff */
[----:B------:R-:W-:-:S03]  /*fd10*/  FSEL R17, R17, RZ, P2 ;  /* 0x000000ff11117208 */ /* 0x000fc60001000000 */
[----:B-1----:R-:W-:-:S04]  /*fd20*/  FFMA.FTZ R0, R56, c[0x0][0x23c], -R21 ;  /* 0x00008f0038007a23 */ /* 0x002fc80000010815 */
[----:B------:R1:W4:Y:S01]  /*fd30*/  MUFU.EX2 R18, R0 ;  /* 0x0000000000127308 */ /* 0x0003220000000800 */
[----:B---3--:R-:W-:Y:S01]  /*fd40*/  FFMA.FTZ R3, R61, c[0x0][0x23c], -R21 ;  /* 0x00008f003d037a23 */ /* 0x008fe20000010815 */
[----:B------:R-:W-:-:S06]  /*fd50*/  LOP3.LUT R7, R4, 0xffff, RZ, 0xc0, !PT ;  /* 0x0000ffff04077812 */ /* 0x000fcc00078ec0ff */
[----:B------:R3:W5:Y:S01]  /*fd60*/  MUFU.EX2 R237, R3 ;  /* 0x0000000300ed7308 */ /* 0x0007620000000800 */
[----:B-1----:R-:W-:-:S07]  /*fd70*/  FFMA.FTZ R0, R63, c[0x0][0x23c], -R21 ;  /* 0x00008f003f007a23 */ /* 0x002fce0000010815 */
[----:B------:R1:W-:Y:S01]  /*fd80*/  MUFU.EX2 R239, R0 ;  /* 0x0000000000ef7308 */ /* 0x0003e20000000800 */
[----:B---3--:R-:W-:Y:S01]  /*fd90*/  FFMA.FTZ R3, R36, c[0x0][0x23c], -R17 ;  /* 0x00008f0024037a23 */ /* 0x008fe20000010811 */
[----:B------:R-:W-:Y:S02]  /*fda0*/  LOP3.LUT R11, R4, 0xff, RZ, 0xc0, !PT ;  /* 0x000000ff040b7812 */ /* 0x000fe400078ec0ff */
[----:B------:R-:W-:-:S04]  /*fdb0*/  SHF.R.U32.HI R10, RZ, 0x18, R4 ;  /* 0x00000018ff0a7819 */ /* 0x000fc80000011604 */
[----:B------:R3:W-:Y:S01]  /*fdc0*/  MUFU.EX2 R236, R3 ;  /* 0x0000000300ec7308 */ /* 0x0007e20000000800 */
[----:B-1----:R-:W-:Y:S02]  /*fdd0*/  LOP3.LUT R0, R5, UR18, R8, 0x96, !PT ;  /* 0x0000001205007c12 */ /* 0x002fe4000f8e9608 */
[----:B------:R-:W-:Y:S02]  /*fde0*/  SHF.R.U32.HI R5, RZ, 0x10, R4 ;  /* 0x00000010ff057819 */ /* 0x000fe40000011604 */
[----:B------:R-:W-:Y:S02]  /*fdf0*/  SHF.R.U32.HI R8, RZ, 0x8, R9 ;  /* 0x00000008ff087819 */ /* 0x000fe40000011609 */
[----:B------:R-:W-:Y:S02]  /*fe00*/  LOP3.LUT R4, R5, 0xff, RZ, 0xc0, !PT ;  /* 0x000000ff05047812 */ /* 0x000fe400078ec0ff */
[----:B---3--:R-:W-:Y:S02]  /*fe10*/  LOP3.LUT R3, R6, 0xffff, RZ, 0xc0, !PT ;  /* 0x0000ffff06037812 */ /* 0x008fe400078ec0ff */
[----:B------:R-:W-:-:S02]  /*fe20*/  PRMT R13, R13, 0x5410, R8 ;  /* 0x000054100d0d7816 */ /* 0x000fc40000000008 */
[----:B------:R-:W-:Y:S01]  /*fe30*/  SHF.R.U32.HI R8, RZ, 0x8, R7 ;  /* 0x00000008ff087819 */ /* 0x000fe20000011607 */
[----:B------:R-:W1:Y:S01]  /*fe40*/  LDC.U8 R62, c[0x0][0x2d8] ;  /* 0x0000b600ff3e7b82 */ /* 0x000e620000000000 */
[----:B------:R-:W-:Y:S02]  /*fe50*/  LOP3.LUT R5, R6, 0xff, RZ, 0xc0, !PT ;  /* 0x000000ff06057812 */ /* 0x000fe400078ec0ff */
[----:B------:R-:W-:Y:S02]  /*fe60*/  SHF.R.U32.HI R3, RZ, 0x8, R3 ;  /* 0x00000008ff037819 */ /* 0x000fe40000011603 */
[----:B------:R-:W-:Y:S01]  /*fe70*/  PRMT R23, R4, 0x5410, R10 ;  /* 0x0000541004177816 */ /* 0x000fe2000000000a */
[----:B------:R-:W-:Y:S01]  /*fe80*/  FFMA.FTZ R4, R34, c[0x0][0x23c], -R17 ;  /* 0x00008f0022047a23 */ /* 0x000fe20000010811 */
[----:B------:R-:W-:Y:S02]  /*fe90*/  PRMT R24, R11, 0x5410, R8 ;  /* 0x000054100b187816 */ /* 0x000fe40000000008 */
[----:B------:R-:W-:Y:S01]  /*fea0*/  PRMT R8, R5, 0x5410, R3 ;  /* 0x0000541005087816 */ /* 0x000fe20000000003 */
[----:B------:R3:W-:Y:S01]  /*feb0*/  MUFU.EX2 R234, R4 ;  /* 0x0000000400ea7308 */ /* 0x0007e20000000800 */
[----:B------:R-:W-:-:S02]  /*fec0*/  SHF.R.U32.HI R3, RZ, 0x10, R6 ;  /* 0x00000010ff037819 */ /* 0x000fc40000011606 */
[----:B--2---:R-:W-:Y:S01]  /*fed0*/  FMNMX.FTZ R2, R2, R14, !PT ;  /* 0x0000000e02027209 */ /* 0x004fe20007810000 */
[--C-:B------:R-:W-:Y:S01]  /*fee0*/  FFMA.FTZ R7, R35, c[0x0][0x23c], -R17.reuse ;  /* 0x00008f0023077a23 */ /* 0x100fe20000010811 */
[----:B------:R-:W-:Y:S02]  /*fef0*/  LOP3.LUT R9, R12, 0xff, RZ, 0xc0, !PT ;  /* 0x000000ff0c097812 */ /* 0x000fe400078ec0ff */
[----:B------:R-:W-:Y:S01]  /*ff00*/  SHF.R.U32.HI R6, RZ, 0x18, R6 ;  /* 0x00000018ff067819 */ /* 0x000fe20000011606 */
[C---:B------:R-:W-:Y:S01]  /*ff10*/  FMUL.FTZ R19, R2.reuse, c[0x0][0x23c] ;  /* 0x00008f0002137a20 */ /* 0x040fe20000410000 */
[----:B------:R-:W-:Y:S02]  /*ff20*/  LOP3.LUT R3, R3, 0xff, RZ, 0xc0, !PT ;  /* 0x000000ff03037812 */ /* 0x000fe400078ec0ff */
[----:B------:R-:W-:Y:S01]  /*ff30*/  FSETP.NEU.FTZ.AND P1, PT, R2, -INF , PT ;  /* 0xff8000000200780b */ /* 0x000fe20003f3d000 */
[----:B---3--:R-:W-:Y:S01]  /*ff40*/  FFMA.FTZ R4, R31, c[0x0][0x23c], -R17 ;  /* 0x00008f001f047a23 */ /* 0x008fe20000010811 */
[----:B------:R-:W-:-:S03]  /*ff50*/  PRMT R15, R9, 0x5410, R15 ;  /* 0x00005410090f7816 */ /* 0x000fc6000000000f */
[----:B------:R2:W3:Y:S01]  /*ff60*/  MUFU.EX2 R233, R4 ;  /* 0x0000000400e97308 */ /* 0x0004e20000000800 */
[----:B------:R-:W-:Y:S02]  /*ff70*/  PRMT R9, R3, 0x5410, R6 ;  /* 0x0000541003097816 */ /* 0x000fe40000000006 */
[----:B------:R-:W-:Y:S02]  /*ff80*/  LOP3.LUT R3, R0, 0xffff, RZ, 0xc0, !PT ;  /* 0x0000ffff00037812 */ /* 0x000fe400078ec0ff */
[----:B------:R-:W-:-:S03]  /*ff90*/  SHF.R.U32.HI R6, RZ, 0x18, R0 ;  /* 0x00000018ff067819 */ /* 0x000fc60000011600 */
[----:B------:R1:W-:Y:S01]  /*ffa0*/  MUFU.EX2 R235, R7 ;  /* 0x0000000700eb7308 */ /* 0x0003e20000000800 */
[----:B------:R-:W-:Y:S02]  /*ffb0*/  FSEL R19, R19, RZ, P1 ;  /* 0x000000ff13137208 */ /* 0x000fe40000800000 */
[----:B--2---:R-:W-:-:S03]  /*ffc0*/  SHF.R.U32.HI R4, RZ, 0x10, R0 ;  /* 0x00000010ff047819 */ /* 0x004fc60000011600 */
[----:B------:R-:W-:Y:S01]  /*ffd0*/  FFMA.FTZ R5, R37, c[0x0][0x23c], -R19 ;  /* 0x00008f0025057a23 */ /* 0x000fe20000010813 */
[----:B-1----:R-:W-:Y:S02]  /*ffe0*/  LOP3.LUT R7, R0, 0xff, RZ, 0xc0, !PT ;  /* 0x000000ff00077812 */ /* 0x002fe400078ec0ff */
[----:B------:R-:W-:Y:S02]  /*fff0*/  LOP3.LUT R0, R4, 0xff, RZ, 0xc0, !PT ;  /* 0x000000ff04007812 */ /* 0x000fe400078ec0ff */
[----:B------:R-:W-:Y:S02]  /*10000*/  FSEL R4, R136, RZ, P4 ;  /* 0x000000ff88047208 */ /* 0x000fe40002000000 */
[----:B------:R-:W-:Y:S02]  /*10010*/  PRMT R22, R0, 0x5410, R6 ;  /* 0x0000541000167816 */ /* 0x000fe40000000006 */
[----:B------:R-:W-:Y:S01]  /*10020*/  FSEL R0, R135, RZ, P3 ;  /* 0x000000ff87007208 */ /* 0x000fe20001800000 */
[----:B------:R1:W-:Y:S01]  /*10030*/  MUFU.EX2 R231, R5 ;  /* 0x0000000500e77308 */ /* 0x0003e20000000800 */
[----:B------:R-:W-:Y:S01]  /*10040*/  SHF.R.U32.HI R3, RZ, 0x8, R3 ;  /* 0x00000008ff037819 */ /* 0x000fe20000011603 */
[----:B----4-:R-:W-:Y:S01]  /*10050*/  IMAD.MOV.U32 R63, RZ, RZ, R18 ;  /* 0x000000ffff3f7224 */ /* 0x010fe200078e0012 */
[----:B------:R-:W-:Y:S01]  /*10060*/  PRMT R62, R62, 0x7054, R62 ;  /* 0x000070543e3e7816 */ /* 0x000fe2000000003e */
[----:B------:R-:W-:Y:S01]  /*10070*/  FADD.FTZ R6, R247, -R0 ;  /* 0x80000000f7067221 */ /* 0x000fe20000010000 */
[----:B------:R-:W-:Y:S01]  /*10080*/  PRMT R18, R7, 0x5410, R3 ;  /* 0x0000541007127816 */ /* 0x000fe20000000003 */
[----:B------:R-:W-:-:S02]  /*10090*/  IMAD.MOV.U32 R247, RZ, RZ, R30 ;  /* 0x000000fffff77224 */ /* 0x000fc400078e001e */
[--C-:B------:R-:W-:Y:S02]  /*100a0*/  FFMA.FTZ R0, R57, c[0x0][0x23c], -R19.reuse ;  /* 0x00008f0039007a23 */ /* 0x100fe40000010813 */
[----:B------:R-:W-:Y:S01]  /*100b0*/  FFMA.FTZ R3, R33, c[0x0][0x23c], -R19 ;  /* 0x00008f0021037a23 */ /* 0x000fe20000010813 */
[--C-:B------:R-:W-:Y:S01]  /*100c0*/  HSET2.LE.AND R10, R13, R62.reuse, PT ;  /* 0x0000003e0d0a7233 */ /* 0x100fe20003803000 */
[----:B-1----:R-:W-:Y:S02]  /*100d0*/  FADD.FTZ R5, R248, -R4 ;  /* 0x80000004f8057221 */ /* 0x002fe40000010000 */
[----:B------:R-:W-:Y:S01]  /*100e0*/  IMAD.MOV.U32 R248, RZ, RZ, R38 ;  /* 0x000000fffff87224 */ /* 0x000fe200078e0026 */
[----:B------:R1:W-:Y:S01]  /*100f0*/  MUFU.EX2 R229, R0 ;  /* 0x0000000000e57308 */ /* 0x0003e20000000800 */
[----:B------:R-:W-:Y:S01]  /*10100*/  FSEL R4, R134, RZ, P2 ;  /* 0x000000ff86047208 */ /* 0x000fe20001000000 */
[----:B------:R-:W-:Y:S01]  /*10110*/  HSET2.LE.AND R11, R15, R62, PT ;  /* 0x0000003e0f0b7233 */ /* 0x000fe20003803000 */
[----:B------:R-:W-:Y:S01]  /*10120*/  IMAD.MOV.U32 R57, RZ, RZ, R16 ;  /* 0x000000ffff397224 */ /* 0x000fe200078e0010 */
[----:B------:R-:W2:Y:S04]  /*10130*/  LDSM.16.MT88.4 R12, [R212+0x9000] ;  /* 0x00900000d40c783b */ /* 0x000ea80000004200 */
[----:B------:R4:W-:Y:S01]  /*10140*/  MUFU.EX2 R230, R3 ;  /* 0x0000000300e67308 */ /* 0x0009e20000000800 */
[----:B------:R-:W-:Y:S01]  /*10150*/  IMAD.MOV.U32 R137, RZ, RZ, R28 ;  /* 0x000000ffff897224 */ /* 0x000fe200078e001c */
[----:B------:R-:W-:Y:S01]  /*10160*/  LDSM.16.MT88.4 R36, [R212+0xb000] ;  /* 0x00b00000d424783b */ /* 0x000fe20000004200 */
[----:B-1----:R-:W-:-:S04]  /*10170*/  F2FP.PACK_AB R0, R248, R247 ;  /* 0x000000f7f800723e */ /* 0x002fc800000000ff */
[----:B------:R-:W-:Y:S02]  /*10180*/  LOP3.LUT R10, R10, R0, RZ, 0xc0, !PT ;  /* 0x000000000a0a7212 */ /* 0x000fe400078ec0ff */
[----:B----4-:R-:W-:Y:S02]  /*10190*/  FSEL R3, R2, RZ, P1 ;  /* 0x000000ff02037208 */ /* 0x010fe40000800000 */
[----:B-----5:R-:W-:Y:S01]  /*101a0*/  F2FP.PACK_AB R0, R237, R238 ;  /* 0x000000eeed00723e */ /* 0x020fe200000000ff */
[----:B------:R-:W-:Y:S02]  /*101b0*/  FADD.FTZ R7, R246, -R4 ;  /* 0x80000004f6077221 */ /* 0x000fe40000010000 */
[----:B------:R-:W-:Y:S01]  /*101c0*/  FADD.FTZ R16, R244, -R3 ;  /* 0x80000003f4107221 */ /* 0x000fe20000010000 */
[----:B------:R-:W-:Y:S01]  /*101d0*/  LOP3.LUT R11, R11, R0, RZ, 0xc0, !PT ;  /* 0x000000000b0b7212 */ /* 0x000fe200078ec0ff */
[----:B------:R-:W-:Y:S01]  /*101e0*/  FFMA.FTZ R3, R32, c[0x0][0x23c], -R19 ;  /* 0x00008f0020037a23 */ /* 0x000fe20000010813 */
[----:B------:R-:W-:Y:S01]  /*101f0*/  HSET2.LE.AND R0, R24, R62, PT ;  /* 0x0000003e18007233 */ /* 0x000fe20003803000 */
[----:B------:R-:W-:Y:S01]  /*10200*/  IMAD.MOV.U32 R246, RZ, RZ, R29 ;  /* 0x000000fffff67224 */ /* 0x000fe200078e001d */
[----:B------:R-:W-:Y:S01]  /*10210*/  LDSM.16.MT88.4 R32, [R214+0xa000] ;  /* 0x00a00000d620783b */ /* 0x000fe20000004200 */
[----:B------:R-:W-:-:S02]  /*10220*/  IMAD.MOV.U32 R172, RZ, RZ, R27 ;  /* 0x000000ffffac7224 */ /* 0x000fc400078e001b */
[----:B------:R-:W-:Y:S01]  /*10230*/  IMAD.MOV.U32 R56, RZ, RZ, R26 ;  /* 0x000000ffff387224 */ /* 0x000fe200078e001a */
[----:B------:R-:W1:Y:S01]  /*10240*/  LDSM.16.MT88.4 R28, [R212+0xa000] ;  /* 0x00a00000d41c783b */ /* 0x000e620000004200 */
[----:B------:R-:W-:Y:S01]  /*10250*/  IMAD.MOV.U32 R244, RZ, RZ, R25 ;  /* 0x000000fffff47224 */ /* 0x000fe200078e0019 */
[----:B------:R4:W5:Y:S02]  /*10260*/  MUFU.EX2 R228, R3 ;  /* 0x0000000300e47308 */ /* 0x0009640000000800 */
[----:B------:R-:W1:Y:S01]  /*10270*/  LDSM.16.MT88.4 R24, [R214+0xb000] ;  /* 0x00b00000d618783b */ /* 0x000e620000004200 */
[----:B------:R-:W-:Y:S01]  /*10280*/  HSET2.LE.AND R8, R8, R62, PT ;  /* 0x0000003e08087233 */ /* 0x000fe20003803000 */
[----:B------:R-:W-:Y:S02]  /*10290*/  FMUL.FTZ R6, R6, c[0x0][0x23c] ;  /* 0x00008f0006067a20 */ /* 0x000fe40000410000 */
[----:B------:R-:W-:Y:S02]  /*102a0*/  IMAD.MOV.U32 R139, RZ, RZ, R60 ;  /* 0x000000ffff8b7224 */ /* 0x000fe400078e003c */
[----:B------:R2:W-:Y:S01]  /*102b0*/  MUFU.EX2 R60, R6 ;  /* 0x00000006003c7308 */ /* 0x0005e20000000800 */
[----:B----4-:R-:W-:-:S04]  /*102c0*/  F2FP.PACK_AB R3, R246, R138 ;  /* 0x0000008af603723e */ /* 0x010fc800000000ff */
[----:B------:R-:W-:Y:S02]  /*102d0*/  LOP3.LUT R8, R8, R3, RZ, 0xc0, !PT ;  /* 0x0000000308087212 */ /* 0x000fe400078ec0ff */
[----:B---3--:R-:W-:Y:S01]  /*102e0*/  F2FP.PACK_AB R3, R233, R234 ;  /* 0x000000eae903723e */ /* 0x008fe200000000ff */
[----:B------:R-:W-:Y:S02]  /*102f0*/  FMUL.FTZ R7, R7, c[0x0][0x23c] ;  /* 0x00008f0007077a20 */ /* 0x000fe40000410000 */
[----:B------:R-:W-:Y:S01]  /*10300*/  FMUL.FTZ R16, R16, c[0x0][0x23c] ;  /* 0x00008f0010107a20 */ /* 0x000fe20000410000 */
[----:B--2---:R-:W-:Y:S01]  /*10310*/  LOP3.LUT R6, R0, R3, RZ, 0xc0, !PT ;  /* 0x0000000300067212 */ /* 0x004fe200078ec0ff */
[--C-:B------:R-:W-:Y:S01]  /*10320*/  HSET2.LE.AND R0, R23, R62.reuse, PT ;  /* 0x0000003e17007233 */ /* 0x100fe20003803000 */
[----:B------:R-:W-:Y:S01]  /*10330*/  IMAD.MOV.U32 R23, RZ, RZ, R58 ;  /* 0x000000ffff177224 */ /* 0x000fe200078e003a */
[----:B------:R2:W3:Y:S01]  /*10340*/  MUFU.EX2 R59, R7 ;  /* 0x00000007003b7308 */ /* 0x0004e20000000800 */
[----:B-----5:R-:W-:Y:S01]  /*10350*/  F2FP.PACK_AB R3, R228, R229 ;  /* 0x000000e5e403723e */ /* 0x020fe200000000ff */
[----:B------:R-:W-:Y:S01]  /*10360*/  FMUL.FTZ R5, R5, c[0x0][0x23c] ;  /* 0x00008f0005057a20 */ /* 0x000fe20000410000 */
[----:B------:R-:W-:-:S05]  /*10370*/  HSET2.LE.AND R9, R9, R62, PT ;  /* 0x0000003e09097233 */ /* 0x000fca0003803000 */
[----:B------:R-:W4:Y:S01]  /*10380*/  MUFU.EX2 R58, R16 ;  /* 0x00000010003a7308 */ /* 0x000f220000000800 */
[----:B------:R-:W-:Y:S02]  /*10390*/  F2FP.PACK_AB R4, R239, R63 ;  /* 0x0000003fef04723e */ /* 0x000fe400000000ff */
[----:B--2---:R-:W-:-:S05]  /*103a0*/  LOP3.LUT R7, R0, R3, RZ, 0xc0, !PT ;  /* 0x0000000300077212 */ /* 0x004fca00078ec0ff */
[----:B------:R2:W5:Y:S01]  /*103b0*/  MUFU.EX2 R61, R5 ;  /* 0x00000005003d7308 */ /* 0x0005620000000800 */
[--C-:B------:R-:W-:Y:S01]  /*103c0*/  HSET2.LE.AND R0, R18, R62.reuse, PT ;  /* 0x0000003e12007233 */ /* 0x100fe20003803000 */
[----:B------:R-:W-:Y:S02]  /*103d0*/  F2FP.PACK_AB R3, R235, R236 ;  /* 0x000000eceb03723e */ /* 0x000fe400000000ff */
[----:B------:R-:W-:Y:S02]  /*103e0*/  LOP3.LUT R9, R9, R4, RZ, 0xc0, !PT ;  /* 0x0000000409097212 */ /* 0x000fe400078ec0ff */
[----:B------:R-:W-:Y:S01]  /*103f0*/  LOP3.LUT R4, R0, R3, RZ, 0xc0, !PT ;  /* 0x0000000300047212 */ /* 0x000fe200078ec0ff */
[----:B------:R-:W-:Y:S01]  /*10400*/  HSET2.LE.AND R3, R22, R62, PT ;  /* 0x0000003e16037233 */ /* 0x000fe20003803000 */
[----:B------:R-:W-:Y:S01]  /*10410*/  F2FP.PACK_AB R0, R230, R231 ;  /* 0x000000e7e600723e */ /* 0x000fe200000000ff */
[-C--:B---3--:R-:W-:Y:S02]  /*10420*/  FMUL.FTZ R144, R144, R59.reuse ;  /* 0x0000003b90907220 */ /* 0x088fe40000410000 */
[----:B------:R-:W-:-:S02]  /*10430*/  FMUL.FTZ R145, R145, R59 ;  /* 0x0000003b91917220 */ /* 0x000fc40000410000 */
[-C--:B----4-:R-:W-:Y:S02]  /*10440*/  FMUL.FTZ R146, R146, R58.reuse ;  /* 0x0000003a92927220 */ /* 0x090fe40000410000 */
[----:B------:R-:W-:Y:S01]  /*10450*/  FMUL.FTZ R147, R147, R58 ;  /* 0x0000003a93937220 */ /* 0x000fe20000410000 */
[----:B--2---:R-:W-:Y:S01]  /*10460*/  LOP3.LUT R5, R3, R0, RZ, 0xc0, !PT ;  /* 0x0000000003057212 */ /* 0x004fe200078ec0ff */
        /* <DEDUP_REMOVED lines=44> */
[-C--:B-----5:R-:W-:Y:S02]  /*10730*/  FMUL.FTZ R140, R140, R61.reuse ;  /* 0x0000003d8c8c7220 */ /* 0x0a0fe40000410000 */
[----:B------:R-:W-:-:S02]  /*10740*/  FMUL.FTZ R141, R141, R61 ;  /* 0x0000003d8d8d7220 */ /* 0x000fc40000410000 */
[-C--:B------:R-:W-:Y:S02]  /*10750*/  FMUL.FTZ R142, R142, R60.reuse ;  /* 0x0000003c8e8e7220 */ /* 0x080fe40000410000 */
[----:B------:R-:W-:Y:S01]  /*10760*/  FMUL.FTZ R143, R143, R60 ;  /* 0x0000003c8f8f7220 */ /* 0x000fe20000410000 */
[----:B------:R-:W-:Y:S01]  /*10770*/  HMMA.16816.F32 R144, R4, R12, R144 ;  /* 0x0000000c0490723c */ /* 0x000fe20000001890 */
[--C-:B------:R-:W-:Y:S02]  /*10780*/  FFMA.FTZ R0, R174, c[0x0][0x23c], -R17.reuse ;  /* 0x00008f00ae007a23 */ /* 0x100fe40000010811 */
[----:B------:R-:W-:-:S05]  /*10790*/  FFMA.FTZ R3, R133, c[0x0][0x23c], -R17 ;  /* 0x00008f0085037a23 */ /* 0x000fca0000010811 */
[C---:B------:R-:W-:Y:S01]  /*107a0*/  HMMA.16816.F32 R148, R4.reuse, R14, R148 ;  /* 0x0000000e0494723c */ /* 0x040fe20000001894 */
[----:B------:R2:W-:Y:S07]  /*107b0*/  MUFU.EX2 R227, R0 ;  /* 0x0000000000e37308 */ /* 0x0005ee0000000800 */
[C---:B------:R-:W-:Y:S01]  /*107c0*/  HMMA.16816.F32 R72, R4.reuse, R40, R72 ;  /* 0x000000280448723c */ /* 0x040fe20000001848 */
[----:B------:R3:W-:Y:S07]  /*107d0*/  MUFU.EX2 R226, R3 ;  /* 0x0000000300e27308 */ /* 0x0007ee0000000800 */
        /* <DEDUP_REMOVED lines=9> */
[----:B------:R-:W-:Y:S01]  /*10870*/  IMAD.WIDE.U32 R4, R47, -0x2daee0ad, RZ ;  /* 0xd2511f532f047825 */ /* 0x000fe200078e00ff */
[----:B------:R-:W-:Y:S04]  /*10880*/  HMMA.16816.F32 R140, R8, R12, R140 ;  /* 0x0000000c088c723c */ /* 0x000fe8000000188c */
[----:B--2---:R-:W-:-:S02]  /*10890*/  LOP3.LUT R0, R5, UR17, R46, 0x96, !PT ;  /* 0x0000001105007c12 */ /* 0x004fc4000f8e962e */
[C---:B---3--:R-:W-:Y:S01]  /*108a0*/  LOP3.LUT R3, R4.reuse, 0xffff, RZ, 0xc0, !PT ;  /* 0x0000ffff04037812 */ /* 0x048fe200078ec0ff */
[--C-:B------:R-:W-:Y:S01]  /*108b0*/  FFMA.FTZ R5, R173, c[0x0][0x23c], -R17.reuse ;  /* 0x00008f00ad057a23 */ /* 0x100fe20000010811 */
[----:B------:R-:W-:Y:S02]  /*108c0*/  LOP3.LUT R13, R4, 0xff, RZ, 0xc0, !PT ;  /* 0x000000ff040d7812 */ /* 0x000fe400078ec0ff */
[--C-:B------:R-:W-:Y:S02]  /*108d0*/  SHF.R.U32.HI R12, RZ, 0x10, R4.reuse ;  /* 0x00000010ff0c7819 */ /* 0x100fe40000011604 */
[----:B------:R-:W-:Y:S01]  /*108e0*/  SHF.R.U32.HI R7, RZ, 0x18, R4 ;  /* 0x00000018ff077819 */ /* 0x000fe20000011604 */
[----:B------:R-:W-:Y:S01]  /*108f0*/  FFMA.FTZ R4, R132, c[0x0][0x23c], -R17 ;  /* 0x00008f0084047a23 */ /* 0x000fe20000010811 */
[----:B------:R-:W-:Y:S01]  /*10900*/  SHF.R.U32.HI R6, RZ, 0x8, R3 ;  /* 0x00000008ff067819 */ /* 0x000fe20000011603 */
[----:B------:R1:W-:Y:S01]  /*10910*/  MUFU.EX2 R224, R5 ;  /* 0x0000000500e07308 */ /* 0x0003e20000000800 */
[----:B------:R-:W-:Y:S01]  /*10920*/  LOP3.LUT R3, R12, 0xff, RZ, 0xc0, !PT ;  /* 0x000000ff0c037812 */ /* 0x000fe200078ec0ff */
[----:B------:R-:W-:-:S06]  /*10930*/  FMUL.FTZ R152, R152, R61 ;  /* 0x0000003d98987220 */ /* 0x000fcc0000410000 */
[----:B------:R2:W3:Y:S01]  /*10940*/  MUFU.EX2 R225, R4 ;  /* 0x0000000400e17308 */ /* 0x0004e20000000800 */
[-C--:B------:R-:W-:Y:S01]  /*10950*/  FMUL.FTZ R153, R153, R61.reuse ;  /* 0x0000003d99997220 */ /* 0x080fe20000410000 */
[----:B------:R-:W-:Y:S01]  /*10960*/  PRMT R16, R3, 0x5410, R7 ;  /* 0x0000541003107816 */ /* 0x000fe20000000007 */
[-C--:B------:R-:W-:Y:S01]  /*10970*/  FMUL.FTZ R154, R154, R60.reuse ;  /* 0x0000003c9a9a7220 */ /* 0x080fe20000410000 */
[----:B------:R-:W-:Y:S01]  /*10980*/  LOP3.LUT R12, R0, 0xff, RZ, 0xc0, !PT ;  /* 0x000000ff000c7812 */ /* 0x000fe200078ec0ff */
[-C--:B------:R-:W-:Y:S01]  /*10990*/  FMUL.FTZ R155, R155, R60.reuse ;  /* 0x0000003c9b9b7220 */ /* 0x080fe20000410000 */
[--C-:B------:R-:W-:Y:S01]  /*109a0*/  SHF.R.U32.HI R3, RZ, 0x10, R0.reuse ;  /* 0x00000010ff037819 */ /* 0x100fe20000011600 */
[-C--:B------:R-:W-:Y:S01]  /*109b0*/  FMUL.FTZ R68, R68, R61.reuse ;  /* 0x0000003d44447220 */ /* 0x080fe20000410000 */
[----:B-1----:R-:W-:Y:S01]  /*109c0*/  LOP3.LUT R5, R0, 0xffff, RZ, 0xc0, !PT ;  /* 0x0000ffff00057812 */ /* 0x002fe200078ec0ff */
[----:B------:R-:W-:Y:S01]  /*109d0*/  FMUL.FTZ R69, R69, R61 ;  /* 0x0000003d45457220 */ /* 0x000fe20000410000 */
[----:B------:R-:W-:Y:S01]  /*109e0*/  SHF.R.U32.HI R7, RZ, 0x18, R0 ;  /* 0x00000018ff077819 */ /* 0x000fe20000011600 */
[----:B------:R-:W-:-:S02]  /*109f0*/  FMUL.FTZ R70, R70, R60 ;  /* 0x0000003c46467220 */ /* 0x000fc40000410000 */
[-C--:B------:R-:W-:Y:S02]  /*10a00*/  FMUL.FTZ R71, R71, R60.reuse ;  /* 0x0000003c47477220 */ /* 0x080fe40000410000 */
[----:B--2---:R-:W-:Y:S02]  /*10a10*/  FFMA.FTZ R4, R177, c[0x0][0x23c], -R19 ;  /* 0x00008f00b1047a23 */ /* 0x004fe40000010813 */
        /* <DEDUP_REMOVED lines=35> */
[----:B------:R-:W-:Y:S01]  /*10c50*/  FMUL.FTZ R171, R171, R60 ;  /* 0x0000003cabab7220 */ /* 0x000fe20000410000 */
[----:B------:R-:W-:Y:S01]  /*10c60*/  PRMT R13, R13, 0x5410, R6 ;  /* 0x000054100d0d7816 */ /* 0x000fe20000000006 */
[----:B------:R1:W-:Y:S01]  /*10c70*/  MUFU.EX2 R208, R4 ;  /* 0x0000000400d07308 */ /* 0x0003e20000000800 */
[--C-:B------:R-:W-:Y:S02]  /*10c80*/  FFMA.FTZ R0, R176, c[0x0][0x23c], -R19.reuse ;  /* 0x00008f00b0007a23 */ /* 0x100fe40000010813 */
[----:B------:R-:W-:Y:S01]  /*10c90*/  FFMA.FTZ R6, R175, c[0x0][0x23c], -R19 ;  /* 0x00008f00af067a23 */ /* 0x000fe20000010813 */
[C---:B------:R-:W-:Y:S04]  /*10ca0*/  HMMA.16816.F32 R152, R8.reuse, R14, R152 ;  /* 0x0000000e0898723c */ /* 0x040fe80000001898 */
[----:B------:R2:W-:Y:S04]  /*10cb0*/  MUFU.EX2 R211, R0 ;  /* 0x0000000000d37308 */ /* 0x0005e80000000800 */
[----:B------:R-:W-:Y:S01]  /*10cc0*/  HMMA.16816.F32 R68, R8, R40, R68 ;  /* 0x000000280844723c */ /* 0x000fe20000001844 */
[----:B-1----:R-:W-:-:S03]  /*10cd0*/  SHF.R.U32.HI R4, RZ, 0x8, R5 ;  /* 0x00000008ff047819 */ /* 0x002fc60000011605 */
[----:B------:R1:W4:Y:S04]  /*10ce0*/  MUFU.EX2 R209, R6 ;  /* 0x0000000600d17308 */ /* 0x0003280000000800 */
[----:B------:R-:W-:Y:S01]  /*10cf0*/  HMMA.16816.F32 R80, R8, R42, R80 ;  /* 0x0000002a0850723c */ /* 0x000fe20000001850 */
[----:B------:R-:W-:Y:S01]  /*10d00*/  PRMT R4, R12, 0x5410, R4 ;  /* 0x000054100c047816 */ /* 0x000fe20000000004 */
[----:B------:R-:W-:Y:S01]  /*10d10*/  LDSM.16.MT88.4 R40, [R214+0xb400] ;  /* 0x00b40000d628783b */ /* 0x000fe20000004200 */
[----:B--2---:R-:W-:-:S03]  /*10d20*/  HSET2.LE.AND R0, R13, R62, PT ;  /* 0x0000003e0d007233 */ /* 0x004fc60003803000 */
[----:B------:R-:W-:Y:S02]  /*10d30*/  LDSM.16.MT88.4 R12, [R214+0x9400] ;  /* 0x00940000d60c783b */ /* 0x000fe40000004200 */
[----:B------:R-:W-:Y:S01]  /*10d40*/  HMMA.16816.F32 R84, R8, R28, R84 ;  /* 0x0000001c0854723c */ /* 0x000fe20000001854 */
[----:B------:R-:W-:Y:S02]  /*10d50*/  LOP3.LUT R5, R3, 0xff, RZ, 0xc0, !PT ;  /* 0x000000ff03057812 */ /* 0x000fe400078ec0ff */
[----:B---3--:R-:W-:-:S05]  /*10d60*/  F2FP.PACK_AB R3, R225, R224 ;  /* 0x000000e0e103723e */ /* 0x008fca00000000ff */
[C---:B------:R-:W-:Y:S01]  /*10d70*/  HMMA.16816.F32 R96, R8.reuse, R30, R96 ;  /* 0x0000001e0860723c */ /* 0x040fe20000001860 */
[----:B------:R-:W-:Y:S07]  /*10d80*/  LDSM.16.MT88.4 R28, [R212+0xa400] ;  /* 0x00a40000d41c783b */ /* 0x000fee0000004200 */
[C---:B------:R-:W-:Y:S08]  /*10d90*/  HMMA.16816.F32 R100, R8.reuse, R32, R100 ;  /* 0x000000200864723c */ /* 0x040ff00000001864 */
[C---:B------:R-:W-:Y:S01]  /*10da0*/  HMMA.16816.F32 R108, R8.reuse, R34, R108 ;  /* 0x00000022086c723c */ /* 0x040fe2000000186c */
[----:B------:R-:W-:Y:S07]  /*10db0*/  LDSM.16.MT88.4 R32, [R214+0xa400] ;  /* 0x00a40000d620783b */ /* 0x000fee0000004200 */
[C---:B------:R-:W-:Y:S08]  /*10dc0*/  HMMA.16816.F32 R112, R8.reuse, R36, R112 ;  /* 0x000000240870723c */ /* 0x040ff00000001870 */
[C---:B------:R-:W-:Y:S01]  /*10dd0*/  HMMA.16816.F32 R120, R8.reuse, R38, R120 ;  /* 0x000000260878723c */ /* 0x040fe20000001878 */
[----:B------:R-:W-:Y:S07]  /*10de0*/  LDSM.16.MT88.4 R36, [R212+0xb400] ;  /* 0x00b40000d424783b */ /* 0x000fee0000004200 */
[C---:B------:R-:W-:Y:S08]  /*10df0*/  HMMA.16816.F32 R164, R8.reuse, R24, R164 ;  /* 0x0000001808a4723c */ /* 0x040ff000000018a4 */
[----:B------:R-:W-:Y:S01]  /*10e00*/  HMMA.16816.F32 R168, R8, R26, R168 ;  /* 0x0000001a08a8723c */ /* 0x000fe200000018a8 */
        /* <DEDUP_REMOVED lines=13> */
[----:B------:R-:W-:Y:S01]  /*10ee0*/  LOP3.LUT R5, R0, R3, RZ, 0xc0, !PT ;  /* 0x0000000300057212 */ /* 0x000fe200078ec0ff */
[----:B------:R-:W-:Y:S01]  /*10ef0*/  FFMA.FTZ R0, R189, c[0x0][0x23c], -R20 ;  /* 0x00008f00bd007a23 */ /* 0x000fe20000010814 */
[----:B------:R-:W-:-:S03]  /*10f00*/  LOP3.LUT R3, R51, UR8, R54, 0x96, !PT ;  /* 0x0000000833037c12 */ /* 0x000fc6000f8e9636 */
[----:B------:R1:W-:Y:S02]  /*10f10*/  MUFU.EX2 R204, R0 ;  /* 0x0000000000cc7308 */ /* 0x0003e40000000800 */
[C---:B--2---:R-:W-:Y:S08]  /*10f20*/  HMMA.16816.F32 R144, R4.reuse, R24, R144 ;  /* 0x000000180490723c */ /* 0x044ff00000001890 */
[----:B------:R-:W-:Y:S01]  /*10f30*/  HMMA.16816.F32 R148, R4, R26, R148 ;  /* 0x0000001a0494723c */ /* 0x000fe20000001894 */
[----:B-1----:R-:W-:-:S07]  /*10f40*/  FFMA.FTZ R0, R188, c[0x0][0x23c], -R20 ;  /* 0x00008f00bc007a23 */ /* 0x002fce0000010814 */
[C---:B------:R-:W-:Y:S01]  /*10f50*/  HMMA.16816.F32 R72, R4.reuse, R12, R72 ;  /* 0x0000000c0448723c */ /* 0x040fe20000001848 */
        /* <DEDUP_REMOVED lines=13> */
[----:B------:R-:W-:Y:S02]  /*11030*/  LOP3.LUT R3, R4, 0xffff, RZ, 0xc0, !PT ;  /* 0x0000ffff04037812 */ /* 0x000fe400078ec0ff */
[----:B-1----:R-:W-:Y:S01]  /*11040*/  LOP3.LUT R0, R5, UR17, R52, 0x96, !PT ;  /* 0x0000001105007c12 */ /* 0x002fe2000f8e9634 */
[----:B------:R-:W-:Y:S01]  /*11050*/  FFMA.FTZ R6, R190, c[0x0][0x23c], -R20 ;  /* 0x00008f00be067a23 */ /* 0x000fe20000010814 */
[----:B------:R-:W-:Y:S02]  /*11060*/  LOP3.LUT R8, R4, 0xff, RZ, 0xc0, !PT ;  /* 0x000000ff04087812 */ /* 0x000fe400078ec0ff */
[--C-:B------:R-:W-:Y:S02]  /*11070*/  SHF.R.U32.HI R7, RZ, 0x10, R4.reuse ;  /* 0x00000010ff077819 */ /* 0x100fe40000011604 */
[----:B------:R-:W-:Y:S01]  /*11080*/  SHF.R.U32.HI R5, RZ, 0x18, R4 ;  /* 0x00000018ff057819 */ /* 0x000fe20000011604 */
[----:B------:R-:W-:Y:S01]  /*11090*/  FFMA.FTZ R4, R185, c[0x0][0x23c], -R21 ;  /* 0x00008f00b9047a23 */ /* 0x000fe20000010815 */
[----:B------:R-:W-:Y:S01]  /*110a0*/  SHF.R.U32.HI R3, RZ, 0x8, R3 ;  /* 0x00000008ff037819 */ /* 0x000fe20000011603 */
[----:B------:R-:W1:Y:S03]  /*110b0*/  MUFU.EX2 R190, R6 ;  /* 0x0000000600be7308 */ /* 0x000e660000000800 */
[----:B------:R-:W-:-:S02]  /*110c0*/  PRMT R9, R8, 0x5410, R3 ;  /* 0x0000541008097816 */ /* 0x000fc40000000003 */
[----:B------:R-:W-:-:S03]  /*110d0*/  LOP3.LUT R3, R7, 0xff, RZ, 0xc0, !PT ;  /* 0x000000ff07037812 */ /* 0x000fc600078ec0ff */
[----:B------:R2:W-:Y:S01]  /*110e0*/  MUFU.EX2 R188, R4 ;  /* 0x0000000400bc7308 */ /* 0x0005e20000000800 */
[----:B------:R-:W-:Y:S02]  /*110f0*/  PRMT R8, R3, 0x5410, R5 ;  /* 0x0000541003087816 */ /* 0x000fe40000000005 */
[C---:B------:R-:W-:Y:S02]  /*11100*/  LOP3.LUT R3, R0.reuse, 0xffff, RZ, 0xc0, !PT ;  /* 0x0000ffff00037812 */ /* 0x040fe400078ec0ff */
[----:B------:R-:W-:Y:S02]  /*11110*/  LOP3.LUT R7, R0, 0xff, RZ, 0xc0, !PT ;  /* 0x000000ff00077812 */ /* 0x000fe400078ec0ff */
[----:B------:R-:W-:Y:S01]  /*11120*/  SHF.R.U32.HI R5, RZ, 0x8, R3 ;  /* 0x00000008ff057819 */ /* 0x000fe20000011603 */
[----:B--2---:R-:W-:-:S04]  /*11130*/  FFMA.FTZ R4, R186, c[0x0][0x23c], -R21 ;  /* 0x00008f00ba047a23 */ /* 0x004fc80000010815 */
[----:B------:R2:W3:Y:S01]  /*11140*/  MUFU.EX2 R189, R4 ;  /* 0x0000000400bd7308 */ /* 0x0004e20000000800 */
[--C-:B------:R-:W-:Y:S01]  /*11150*/  SHF.R.U32.HI R6, RZ, 0x18, R0.reuse ;  /* 0x00000018ff067819 */ /* 0x100fe20000011600 */
[----:B------:R-:W-:Y:S01]  /*11160*/  FFMA.FTZ R3, R192, c[0x0][0x23c], -R21 ;  /* 0x00008f00c0037a23 */ /* 0x000fe20000010815 */
[----:B--2---:R-:W-:-:S04]  /*11170*/  SHF.R.U32.HI R4, RZ, 0x10, R0 ;  /* 0x00000010ff047819 */ /* 0x004fc80000011600 */
[----:B------:R-:W-:Y:S01]  /*11180*/  LOP3.LUT R0, R4, 0xff, RZ, 0xc0, !PT ;  /* 0x000000ff04007812 */ /* 0x000fe200078ec0ff */
[----:B------:R-:W-:Y:S01]  /*11190*/  FFMA.FTZ R4, R219, c[0x0][0x23c], -R21 ;  /* 0x00008f00db047a23 */ /* 0x000fe20000010815 */
[----:B------:R1:W-:Y:S02]  /*111a0*/  MUFU.EX2 R186, R3 ;  /* 0x0000000300ba7308 */ /* 0x0003e40000000800 */
[----:B------:R-:W-:Y:S01]  /*111b0*/  PRMT R6, R0, 0x5410, R6 ;  /* 0x0000541000067816 */ /* 0x000fe20000000006 */
[----:B------:R-:W-:Y:S01]  /*111c0*/  HSET2.LE.AND R0, R9, R62, PT ;  /* 0x0000003e09007233 */ /* 0x000fe20003803000 */
[----:B------:R-:W-:-:S04]  /*111d0*/  PRMT R5, R7, 0x5410, R5 ;  /* 0x0000541007057816 */ /* 0x000fc80000000005 */
[----:B------:R-:W2:Y:S01]  /*111e0*/  MUFU.EX2 R187, R4 ;  /* 0x0000000400bb7308 */ /* 0x000ea20000000800 */
[----:B-1----:R-:W-:-:S04]  /*111f0*/  F2FP.PACK_AB R3, R190, R206 ;  /* 0x000000cebe03723e */ /* 0x002fc800000000ff */
        /* <DEDUP_REMOVED lines=8> */
[----:B--2---:R-:W-:Y:S01]  /*11280*/  F2FP.PACK_AB R3, R187, R186 ;  /* 0x000000babb03723e */ /* 0x004fe200000000ff */
        /* <DEDUP_REMOVED lines=10> */
[----:B------:R-:W-:Y:S01]  /*11330*/  LOP3.LUT R3, R5, UR13, R48, 0x96, !PT ;  /* 0x0000000d05037c12 */ /* 0x000fe2000f8e9630 */
[----:B------:R-:W-:Y:S01]  /*11340*/  HMMA.16816.F32 R80, R8, R14, R80 ;  /* 0x0000000e0850723c */ /* 0x000fe20000001850 */
[----:B------:R-:W-:Y:S02]  /*11350*/  LDSM.16.MT88.4 R48, [R214+0xb800] ;  /* 0x00b80000d630783b */ /* 0x000fe40000004200 */
[----:B------:R-:W-:Y:S01]  /*11360*/  LOP3.LUT R0, R7, UR11, R4, 0x96, !PT ;  /* 0x0000000b07007c12 */ /* 0x000fe2000f8e9604 */
[----:B------:R-:W-:-:S04]  /*11370*/  IMAD.WIDE.U32 R4, R3, -0x326172a9, RZ ;  /* 0xcd9e8d5703047825 */ /* 0x000fc800078e00ff */
[----:B------:R-:W-:Y:S01]  /*11380*/  IMAD.WIDE.U32 R52, R0, -0x326172a9, RZ ;  /* 0xcd9e8d5700347825 */ /* 0x000fe200078e00ff */
[----:B------:R-:W-:-:S04]  /*11390*/  LOP3.LUT R3, R5, UR12, R44, 0x96, !PT ;  /* 0x0000000c05037c12 */ /* 0x000fc8000f8e962c */
[----:B------:R-:W-:Y:S01]  /*113a0*/  LOP3.LUT R0, R53, UR10, R4, 0x96, !PT ;  /* 0x0000000a35007c12 */ /* 0x000fe2000f8e9604 */
[----:B------:R-:W-:-:S04]  /*113b0*/  IMAD.WIDE.U32 R4, R3, -0x2daee0ad, RZ ;  /* 0xd2511f5303047825 */ /* 0x000fc800078e00ff */
[----:B------:R-:W-:-:S04]  /*113c0*/  IMAD.WIDE.U32 R46, R0, -0x2daee0ad, RZ ;  /* 0xd2511f53002e7825 */ /* 0x000fc800078e00ff */
[--C-:B------:R-:W-:Y:S02]  /*113d0*/  FFMA.FTZ R0, R184, c[0x0][0x23c], -R17.reuse ;  /* 0x00008f00b8007a23 */ /* 0x100fe40000010811 */
[----:B------:R-:W-:Y:S01]  /*113e0*/  FFMA.FTZ R7, R183, c[0x0][0x23c], -R17 ;  /* 0x00008f00b7077a23 */ /* 0x000fe20000010811 */
[----:B------:R-:W-:Y:S01]  /*113f0*/  LOP3.LUT R3, R5, UR9, R6, 0x96, !PT ;  /* 0x0000000905037c12 */ /* 0x000fe2000f8e9606 */
[----:B------:R1:W-:Y:S04]  /*11400*/  MUFU.EX2 R183, R0 ;  /* 0x0000000000b77308 */ /* 0x0003e80000000800 */
[----:B------:R-:W-:Y:S01]  /*11410*/  IMAD.WIDE.U32 R44, R3, -0x326172a9, RZ ;  /* 0xcd9e8d57032c7825 */ /* 0x000fe200078e00ff */
[----:B-1----:R-:W-:-:S03]  /*11420*/  LOP3.LUT R0, R47, UR5, R4, 0x96, !PT ;  /* 0x000000052f007c12 */ /* 0x002fc6000f8e9604 */
[--C-:B------:R-:W-:Y:S02]  /*11430*/  FFMA.FTZ R3, R179, c[0x0][0x23c], -R17.reuse ;  /* 0x00008f00b3037a23 */ /* 0x100fe40000010811 */
[----:B------:R-:W-:Y:S01]  /*11440*/  IMAD.WIDE.U32 R4, R0, -0x326172a9, RZ ;  /* 0xcd9e8d5700047825 */ /* 0x000fe200078e00ff */
[----:B------:R-:W1:Y:S04]  /*11450*/  MUFU.EX2 R185, R7 ;  /* 0x0000000700b97308 */ /* 0x000e680000000800 */
[----:B------:R-:W-:Y:S01]  /*11460*/  LOP3.LUT R0, R5, UR18, R44, 0x96, !PT ;  /* 0x0000001205007c12 */ /* 0x000fe2000f8e962c */
[----:B------:R-:W-:Y:S01]  /*11470*/  FFMA.FTZ R6, R182, c[0x0][0x23c], -R17 ;  /* 0x00008f00b6067a23 */ /* 0x000fe20000010811 */
[C---:B------:R-:W-:Y:S02]  /*11480*/  LOP3.LUT R5, R4.reuse, 0xffff, RZ, 0xc0, !PT ;  /* 0x0000ffff04057812 */ /* 0x040fe400078ec0ff */
[----:B------:R2:W-:Y:S01]  /*11490*/  MUFU.EX2 R181, R3 ;  /* 0x0000000300b57308 */ /* 0x0005e20000000800 */
[----:B------:R-:W-:-:S02]  /*114a0*/  LOP3.LUT R14, R4, 0xff, RZ, 0xc0, !PT ;  /* 0x000000ff040e7812 */ /* 0x000fc400078ec0ff */
[----:B------:R-:W-:Y:S02]  /*114b0*/  SHF.R.U32.HI R5, RZ, 0x8, R5 ;  /* 0x00000008ff057819 */ /* 0x000fe40000011605 */
[----:B------:R-:W-:-:S03]  /*114c0*/  SHF.R.U32.HI R15, RZ, 0x10, R4 ;  /* 0x00000010ff0f7819 */ /* 0x000fc60000011604 */
[----:B------:R3:W-:Y:S01]  /*114d0*/  MUFU.EX2 R182, R6 ;  /* 0x0000000600b67308 */ /* 0x0007e20000000800 */
[----:B------:R-:W-:Y:S02]  /*114e0*/  SHF.R.U32.HI R16, RZ, 0x18, R4 ;  /* 0x00000018ff107819 */ /* 0x000fe40000011604 */
[----:B--2---:R-:W-:Y:S01]  /*114f0*/  LOP3.LUT R3, R0, 0xffff, RZ, 0xc0, !PT ;  /* 0x0000ffff00037812 */ /* 0x004fe200078ec0ff */
[----:B------:R-:W-:-:S03]  /*11500*/  FFMA.FTZ R7, R193, c[0x0][0x23c], -R19 ;  /* 0x00008f00c1077a23 */ /* 0x000fc60000010813 */
[----:B------:R-:W-:Y:S01]  /*11510*/  SHF.R.U32.HI R3, RZ, 0x8, R3 ;  /* 0x00000008ff037819 */ /* 0x000fe20000011603 */
[----:B------:R-:W-:Y:S01]  /*11520*/  FFMA.FTZ R4, R195, c[0x0][0x23c], -R19 ;  /* 0x00008f00c3047a23 */ /* 0x000fe20000010813 */
[----:B---3--:R-:W-:Y:S02]  /*11530*/  LOP3.LUT R6, R0, 0xff, RZ, 0xc0, !PT ;  /* 0x000000ff00067812 */ /* 0x008fe400078ec0ff */
[----:B------:R-:W-:Y:S01]  /*11540*/  PRMT R18, R14, 0x5410, R5 ;  /* 0x000054100e127816 */ /* 0x000fe20000000005 */
[----:B------:R-:W-:Y:S01]  /*11550*/  HMMA.16816.F32 R140, R8, R24, R140 ;  /* 0x00000018088c723c */ /* 0x000fe2000000188c */
[----:B------:R-:W-:Y:S02]  /*11560*/  PRMT R5, R6, 0x5410, R3 ;  /* 0x0000541006057816 */ /* 0x000fe40000000003 */
[--C-:B------:R-:W-:Y:S01]  /*11570*/  SHF.R.U32.HI R3, RZ, 0x10, R0.reuse ;  /* 0x00000010ff037819 */ /* 0x100fe20000011600 */
[----:B------:R-:W-:Y:S01]  /*11580*/  MUFU.EX2 R180, R7 ;  /* 0x0000000700b47308 */ /* 0x000fe20000000800 */
[----:B------:R-:W-:-:S03]  /*11590*/  SHF.R.U32.HI R14, RZ, 0x18, R0 ;  /* 0x00000018ff0e7819 */ /* 0x000fc60000011600 */
[C---:B------:R-:W-:Y:S01]  /*115a0*/  HMMA.16816.F32 R152, R8.reuse, R26, R152 ;  /* 0x0000001a0898723c */ /* 0x040fe20000001898 */
[----:B------:R-:W-:Y:S01]  /*115b0*/  LDSM.16.MT88.4 R24, [R214+0x9800] ;  /* 0x00980000d618783b */ /* 0x000fe20000004200 */
[----:B------:R-:W-:Y:S02]  /*115c0*/  HSET2.LE.AND R0, R5, R62, PT ;  /* 0x0000003e05007233 */ /* 0x000fe40003803000 */
[----:B------:R2:W3:Y:S04]  /*115d0*/  MUFU.EX2 R179, R4 ;  /* 0x0000000400b37308 */ /* 0x0004e80000000800 */
[C---:B------:R-:W-:Y:S08]  /*115e0*/  HMMA.16816.F32 R84, R8.reuse, R28, R84 ;  /* 0x0000001c0854723c */ /* 0x040ff00000001854 */
[----:B------:R-:W-:Y:S01]  /*115f0*/  HMMA.16816.F32 R96, R8, R30, R96 ;  /* 0x0000001e0860723c */ /* 0x000fe20000001860 */
[----:B------:R-:W-:Y:S01]  /*11600*/  LDSM.16.MT88.4 R28, [R212+0xa800] ;  /* 0x00a80000d41c783b */ /* 0x000fe20000004200 */
[----:B--2---:R-:W-:-:S06]  /*11610*/  LOP3.LUT R4, R3, 0xff, RZ, 0xc0, !PT ;  /* 0x000000ff03047812 */ /* 0x004fcc00078ec0ff */
[----:B------:R-:W-:Y:S01]  /*11620*/  HMMA.16816.F32 R100, R8, R32, R100 ;  /* 0x000000200864723c */ /* 0x000fe20000001864 */
[----:B-1----:R-:W-:-:S07]  /*11630*/  F2FP.PACK_AB R3, R183, R185 ;  /* 0x000000b9b703723e */ /* 0x002fce00000000ff */
[C---:B------:R-:W-:Y:S01]  /*11640*/  HMMA.16816.F32 R108, R8.reuse, R34, R108 ;  /* 0x00000022086c723c */ /* 0x040fe2000000186c */
[----:B------:R-:W-:Y:S07]  /*11650*/  LDSM.16.MT88.4 R32, [R214+0xa800] ;  /* 0x00a80000d620783b */ /* 0x000fee0000004200 */
[C---:B------:R-:W-:Y:S08]  /*11660*/  HMMA.16816.F32 R112, R8.reuse, R36, R112 ;  /* 0x000000240870723c */ /* 0x040ff00000001870 */
[C---:B------:R-:W-:Y:S01]  /*11670*/  HMMA.16816.F32 R120, R8.reuse, R38, R120 ;  /* 0x000000260878723c */ /* 0x040fe20000001878 */
[----:B------:R-:W1:Y:S07]  /*11680*/  LDSM.16.MT88.4 R36, [R212+0x9800] ;  /* 0x00980000d424783b */ /* 0x000e6e0000004200 */
[C---:B------:R-:W-:Y:S08]  /*11690*/  HMMA.16816.F32 R164, R8.reuse, R40, R164 ;  /* 0x0000002808a4723c */ /* 0x040ff000000018a4 */
[----:B------:R-:W-:Y:S01]  /*116a0*/  HMMA.16816.F32 R168, R8, R42, R168 ;  /* 0x0000002a08a8723c */ /* 0x000fe200000018a8 */
[----:B------:R-:W2:Y:S01]  /*116b0*/  LDSM.16.MT88.4 R40, [R212+0xb800] ;  /* 0x00b80000d428783b */ /* 0x000ea20000004200 */
[----:B------:R-:W-:Y:S01]  /*116c0*/  PRMT R5, R4, 0x5410, R14 ;  /* 0x0000541004057816 */ /* 0x000fe2000000000e */
[--C-:B------:R-:W-:Y:S01]  /*116d0*/  FFMA.FTZ R6, R191, c[0x0][0x23c], -R19.reuse ;  /* 0x00008f00bf067a23 */ /* 0x100fe20000010813 */
[----:B------:R-:W-:Y:S01]  /*116e0*/  LOP3.LUT R4, R0, R3, RZ, 0xc0, !PT ;  /* 0x0000000300047212 */ /* 0x000fe200078ec0ff */
[----:B------:R-:W-:-:S02]  /*116f0*/  FFMA.FTZ R3, R194, c[0x0][0x23c], -R19 ;  /* 0x00008f00c2037a23 */ /* 0x000fc40000010813 */
[----:B------:R-:W-:Y:S01]  /*11700*/  MUFU.EX2 R178, R6 ;  /* 0x0000000600b27308 */ /* 0x000fe20000000800 */
[----:B------:R-:W-:Y:S01]  /*11710*/  HSET2.LE.AND R0, R5, R62, PT ;  /* 0x0000003e05007233 */ /* 0x000fe20003803000 */
[----:B------:R-:W-:-:S06]  /*11720*/  LOP3.LUT R7, R15, 0xff, RZ, 0xc0, !PT ;  /* 0x000000ff0f077812 */ /* 0x000fcc00078ec0ff */
[----:B------:R3:W4:Y:S01]  /*11730*/  MUFU.EX2 R177, R3 ;  /* 0x0000000300b17308 */ /* 0x0007220000000800 */
[----:B------:R-:W-:Y:S02]  /*11740*/  PRMT R7, R7, 0x5410, R16 ;  /* 0x0000541007077816 */ /* 0x000fe40000000010 */
[----:B---3--:R-:W-:-:S04]  /*11750*/  F2FP.PACK_AB R3, R179, R180 ;  /* 0x000000b4b303723e */ /* 0x008fc800000000ff */
[----:B------:R-:W-:Y:S01]  /*11760*/  LOP3.LUT R5, R0, R3, RZ, 0xc0, !PT ;  /* 0x0000000300057212 */ /* 0x000fe200078ec0ff */
[----:B------:R-:W-:Y:S01]  /*11770*/  HSET2.LE.AND R0, R18, R62, PT ;  /* 0x0000003e12007233 */ /* 0x000fe20003803000 */
[----:B------:R-:W-:-:S04]  /*11780*/  F2FP.PACK_AB R3, R181, R182 ;  /* 0x000000b6b503723e */ /* 0x000fc800000000ff */
[----:B------:R-:W-:Y:S01]  /*11790*/  LOP3.LUT R6, R0, R3, RZ, 0xc0, !PT ;  /* 0x0000000300067212 */ /* 0x000fe200078ec0ff */
[----:B------:R-:W-:Y:S01]  /*117a0*/  HSET2.LE.AND R0, R7, R62, PT ;  /* 0x0000003e07007233 */ /* 0x000fe20003803000 */
[----:B----4-:R-:W-:-:S04]  /*117b0*/  F2FP.PACK_AB R3, R177, R178 ;  /* 0x000000b2b103723e */ /* 0x010fc800000000ff */
[----:B------:R-:W-:Y:S02]  /*117c0*/  LOP3.LUT R7, R0, R3, RZ, 0xc0, !PT ;  /* 0x0000000300077212 */ /* 0x000fe400078ec0ff */
[----:B------:R-:W-:Y:S02]  /*117d0*/  LOP3.LUT R0, R13, UR16, R232, 0x96, !PT ;  /* 0x000000100d007c12 */ /* 0x000fe4000f8e96e8 */
[----:B------:R-:W-:Y:S01]  /*117e0*/  LOP3.LUT R3, R65, UR14, R12, 0x96, !PT ;  /* 0x0000000e41037c12 */ /* 0x000fe2000f8e960c */
[----:B------:R-:W-:Y:S02]  /*117f0*/  IMAD.MOV.U32 R195, RZ, RZ, R244 ;  /* 0x000000ffffc37224 */ /* 0x000fe400078e00f4 */
[----:B------:R-:W-:Y:S01]  /*11800*/  IMAD.MOV.U32 R244, RZ, RZ, R172 ;  /* 0x000000fffff47224 */ /* 0x000fe200078e00ac */
        /* <DEDUP_REMOVED lines=8> */
[C---:B--2---:R-:W-:Y:S08]  /*11890*/  HMMA.16816.F32 R160, R4.reuse, R40, R160 ;  /* 0x0000002804a0723c */ /* 0x044ff000000018a0 */
        /* <DEDUP_REMOVED lines=11> */
[----:B------:R-:W-:Y:S02]  /*11950*/  IMAD.MOV.U32 R191, RZ, RZ, R57 ;  /* 0x000000ffffbf7224 */ /* 0x000fe400078e0039 */
[----:B------:R-:W-:Y:S02]  /*11960*/  IMAD.MOV.U32 R192, RZ, RZ, R56 ;  /* 0x000000ffffc07224 */ /* 0x000fe400078e0038 */
[----:B------:R-:W-:-:S04]  /*11970*/  IMAD.WIDE.U32 R4, R3, -0x2daee0ad, RZ ;  /* 0xd2511f5303047825 */ /* 0x000fc800078e00ff */
[----:B------:R-:W-:-:S04]  /*11980*/  IMAD.WIDE.U32 R56, R0, -0x2daee0ad, RZ ;  /* 0xd2511f5300387825 */ /* 0x000fc800078e00ff */
[----:B------:R-:W-:Y:S01]  /*11990*/  FFMA.FTZ R7, R221, c[0x0][0x23c], -R20 ;  /* 0x00008f00dd077a23 */ /* 0x000fe20000010814 */
[----:B------:R-:W-:Y:S01]  /*119a0*/  LOP3.LUT R0, R57, UR5, R4, 0x96, !PT ;  /* 0x0000000539007c12 */ /* 0x000fe2000f8e9604 */
[----:B------:R-:W-:Y:S02]  /*119b0*/  IMAD.MOV.U32 R16, RZ, RZ, R137 ;  /* 0x000000ffff107224 */ /* 0x000fe400078e0089 */
[----:B------:R1:W-:Y:S01]  /*119c0*/  MUFU.EX2 R137, R7 ;  /* 0x0000000700897308 */ /* 0x0003e20000000800 */
[----:B------:R-:W-:Y:S02]  /*119d0*/  FFMA.FTZ R3, R223, c[0x0][0x23c], -R20 ;  /* 0x00008f00df037a23 */ /* 0x000fe40000010814 */
[----:B------:R-:W-:-:S05]  /*119e0*/  IMAD.MOV.U32 R210, RZ, RZ, R138 ;  /* 0x000000ffffd27224 */ /* 0x000fca00078e008a */
[----:B------:R2:W-:Y:S01]  /*119f0*/  MUFU.EX2 R138, R3 ;  /* 0x00000003008a7308 */ /* 0x0005e20000000800 */
[----:B-1----:R-:W-:Y:S01]  /*11a00*/  LOP3.LUT R7, R5, UR9, R6, 0x96, !PT ;  /* 0x0000000905077c12 */ /* 0x002fe2000f8e9606 */
[----:B------:R-:W-:-:S05]  /*11a10*/  IMAD.WIDE.U32 R4, R0, -0x326172a9, RZ ;  /* 0xcd9e8d5700047825 */ /* 0x000fca00078e00ff */
[----:B------:R-:W-:Y:S01]  /*11a20*/  LOP3.LUT R0, R4, 0xffff, RZ, 0xc0, !PT ;  /* 0x0000ffff04007812 */ /* 0x000fe200078ec0ff */
[--C-:B--2---:R-:W-:Y:S02]  /*11a30*/  FFMA.FTZ R3, R240, c[0x0][0x23c], -R20.reuse ;  /* 0x00008f00f0037a23 */ /* 0x104fe40000010814 */
[----:B------:R-:W-:Y:S02]  /*11a40*/  IMAD.MOV.U32 R184, RZ, RZ, R139 ;  /* 0x000000ffffb87224 */ /* 0x000fe400078e008b */
[----:B------:R1:W-:Y:S01]  /*11a50*/  MUFU.EX2 R139, R3 ;  /* 0x00000003008b7308 */ /* 0x0003e20000000800 */
[----:B------:R-:W-:Y:S02]  /*11a60*/  IMAD.MOV.U32 R193, RZ, RZ, R23 ;  /* 0x000000ffffc17224 */ /* 0x000fe400078e0017 */
[----:B------:R-:W-:Y:S02]  /*11a70*/  FFMA.FTZ R6, R241, c[0x0][0x23c], -R20 ;  /* 0x00008f00f1067a23 */ /* 0x000fe40000010814 */
[----:B------:R-:W-:Y:S01]  /*11a80*/  IMAD.WIDE.U32 R22, R7, -0x326172a9, RZ ;  /* 0xcd9e8d5707167825 */ /* 0x000fe200078e00ff */
[----:B------:R-:W-:-:S02]  /*11a90*/  SHF.R.U32.HI R7, RZ, 0x18, R4 ;  /* 0x00000018ff077819 */ /* 0x000fc40000011604 */
[----:B-1----:R-:W-:Y:S02]  /*11aa0*/  SHF.R.U32.HI R3, RZ, 0x8, R0 ;  /* 0x00000008ff037819 */ /* 0x002fe40000011600 */
[----:B------:R-:W-:-:S04]  /*11ab0*/  LOP3.LUT R0, R4, 0xff, RZ, 0xc0, !PT ;  /* 0x000000ff04007812 */ /* 0x000fc800078ec0ff */
[----:B------:R-:W-:Y:S02]  /*11ac0*/  PRMT R10, R0, 0x5410, R3 ;  /* 0x00005410000a7816 */ /* 0x000fe40000000003 */
[----:B------:R-:W-:Y:S01]  /*11ad0*/  SHF.R.U32.HI R3, RZ, 0x10, R4 ;  /* 0x00000010ff037819 */ /* 0x000fe20000011604 */
[----:B------:R1:W2:Y:S01]  /*11ae0*/  MUFU.EX2 R176, R6 ;  /* 0x0000000600b07308 */ /* 0x0002a20000000800 */
[----:B------:R-:W-:Y:S01]  /*11af0*/  LOP3.LUT R0, R5, UR18, R22, 0x96, !PT ;  /* 0x0000001205007c12 */ /* 0x000fe2000f8e9616 */
[----:B------:R-:W-:Y:S01]  /*11b00*/  FFMA.FTZ R4, R222, c[0x0][0x23c], -R21 ;  /* 0x00008f00de047a23 */ /* 0x000fe20000010815 */
[----:B------:R-:W-:-:S04]  /*11b10*/  LOP3.LUT R3, R3, 0xff, RZ, 0xc0, !PT ;  /* 0x000000ff03037812 */ /* 0x000fc800078ec0ff */
[----:B------:R-:W-:Y:S01]  /*11b20*/  PRMT R9, R3, 0x5410, R7 ;  /* 0x0000541003097816 */ /* 0x000fe20000000007 */
[----:B------:R3:W-:Y:S01]  /*11b30*/  MUFU.EX2 R132, R4 ;  /* 0x0000000400847308 */ /* 0x0007e20000000800 */
[----:B------:R-:W-:Y:S01]  /*11b40*/  LOP3.LUT R3, R0, 0xffff, RZ, 0xc0, !PT ;  /* 0x0000ffff00037812 */ /* 0x000fe200078ec0ff */
[----:B-1----:R-:W-:Y:S01]  /*11b50*/  FFMA.FTZ R6, R220, c[0x0][0x23c], -R21 ;  /* 0x00008f00dc067a23 */ /* 0x002fe20000010815 */
[----:B------:R-:W-:-:S05]  /*11b60*/  LOP3.LUT R7, R0, 0xff, RZ, 0xc0, !PT ;  /* 0x000000ff00077812 */ /* 0x000fca00078ec0ff */
[----:B------:R1:W4:Y:S01]  /*11b70*/  MUFU.EX2 R133, R6 ;  /* 0x0000000600857308 */ /* 0x0003220000000800 */
[----:B------:R-:W-:Y:S02]  /*11b80*/  SHF.R.U32.HI R5, RZ, 0x8, R3 ;  /* 0x00000008ff057819 */ /* 0x000fe40000011603 */
[----:B---3--:R-:W-:Y:S01]  /*11b90*/  SHF.R.U32.HI R4, RZ, 0x10, R0 ;  /* 0x00000010ff047819 */ /* 0x008fe20000011600 */
[----:B------:R-:W-:Y:S01]  /*11ba0*/  FFMA.FTZ R3, R242, c[0x0][0x23c], -R21 ;  /* 0x00008f00f2037a23 */ /* 0x000fe20000010815 */
[----:B------:R-:W-:-:S03]  /*11bb0*/  PRMT R8, R7, 0x5410, R5 ;  /* 0x0000541007087816 */ /* 0x000fc60000000005 */
[----:B------:R2:W-:Y:S01]  /*11bc0*/  MUFU.EX2 R66, R3 ;  /* 0x0000000300427308 */ /* 0x0005e20000000800 */
[----:B-1----:R-:W-:Y:S02]  /*11bd0*/  SHF.R.U32.HI R6, RZ, 0x18, R0 ;  /* 0x00000018ff067819 */ /* 0x002fe40000011600 */
[----:B------:R-:W-:Y:S01]  /*11be0*/  LOP3.LUT R0, R4, 0xff, RZ, 0xc0, !PT ;  /* 0x000000ff04007812 */ /* 0x000fe200078ec0ff */
[----:B------:R-:W-:-:S03]  /*11bf0*/  FFMA.FTZ R4, R243, c[0x0][0x23c], -R21 ;  /* 0x00008f00f3047a23 */ /* 0x000fc60000010815 */
[----:B------:R-:W-:Y:S01]  /*11c00*/  PRMT R5, R0, 0x5410, R6 ;  /* 0x0000541000057816 */ /* 0x000fe20000000006 */
[--C-:B------:R-:W-:Y:S01]  /*11c10*/  HSET2.LE.AND R0, R10, R62.reuse, PT ;  /* 0x0000003e0a007233 */ /* 0x100fe20003803000 */
[----:B--2---:R-:W-:Y:S01]  /*11c20*/  F2FP.PACK_AB R3, R176, R139 ;  /* 0x0000008bb003723e */ /* 0x004fe200000000ff */
[----:B------:R1:W2:Y:S03]  /*11c30*/  MUFU.EX2 R67, R4 ;  /* 0x0000000400437308 */ /* 0x0002a60000000800 */
        /* <DEDUP_REMOVED lines=10> */
[----:B------:R-:W-:-:S04]  /*11ce0*/  FFMA.FTZ R0, R199, c[0x0][0x23c], -R17 ;  /* 0x00008f00c7007a23 */ /* 0x000fc80000010811 */
[----:B------:R1:W-:Y:S01]  /*11cf0*/  MUFU.EX2 R65, R0 ;  /* 0x0000000000417308 */ /* 0x0003e20000000800 */
[----:B------:R-:W-:Y:S02]  /*11d00*/  IMAD.MOV.U32 R219, RZ, RZ, R63 ;  /* 0x000000ffffdb7224 */ /* 0x000fe400078e003f */
[----:B-1----:R-:W-:-:S05]  /*11d10*/  FFMA.FTZ R0, R198, c[0x0][0x23c], -R17 ;  /* 0x00008f00c6007a23 */ /* 0x002fca0000010811 */
        /* <DEDUP_REMOVED lines=34> */
[--C-:B------:R-:W-:Y:S01]  /*11f40*/  FFMA.FTZ R0, R16, c[0x0][0x23c], -R20.reuse ;  /* 0x00008f0010007a23 */ /* 0x100fe20000010814 */
[----:B------:R-:W-:Y:S01]  /*11f50*/  SHF.R.U32.HI R11, RZ, 0x8, R11 ;  /* 0x00000008ff0b7819 */ /* 0x000fe2000001160b */
[----:B------:R-:W-:Y:S01]  /*11f60*/  FFMA.FTZ R3, R251, c[0x0][0x23c], -R21 ;  /* 0x00008f00fb037a23 */ /* 0x000fe20000010815 */
[----:B------:R-:W-:Y:S01]  /*11f70*/  HMMA.16816.F32 R140, R4, R36, R140 ;  /* 0x00000024048c723c */ /* 0x000fe2000000188c */
[----:B------:R1:W-:Y:S01]  /*11f80*/  MUFU.EX2 R46, R0 ;  /* 0x00000000002e7308 */ /* 0x0003e20000000800 */
[----:B------:R-:W-:Y:S01]  /*11f90*/  LOP3.LUT R10, R12, 0xff, RZ, 0xc0, !PT ;  /* 0x000000ff0c0a7812 */ /* 0x000fe200078ec0ff */
[----:B------:R-:W-:Y:S01]  /*11fa0*/  LDSM.16.MT88.4 R16, [R214+0xbc00] ;  /* 0x00bc0000d610783b */ /* 0x000fe20000004200 */
[----:B-1----:R-:W-:-:S05]  /*11fb0*/  FFMA.FTZ R0, R191, c[0x0][0x23c], -R20 ;  /* 0x00008f00bf007a23 */ /* 0x002fca0000010814 */
[----:B------:R1:W-:Y:S01]  /*11fc0*/  MUFU.EX2 R45, R0 ;  /* 0x00000000002d7308 */ /* 0x0003e20000000800 */
[----:B------:R-:W-:Y:S01]  /*11fd0*/  HMMA.16816.F32 R68, R4, R24, R68 ;  /* 0x000000180444723c */ /* 0x000fe20000001844 */
[----:B------:R-:W-:Y:S01]  /*11fe0*/  PRMT R8, R15, 0x5410, R11 ;  /* 0x000054100f087816 */ /* 0x000fe2000000000b */
[----:B-1----:R-:W-:-:S05]  /*11ff0*/  FFMA.FTZ R0, R195, c[0x0][0x23c], -R20 ;  /* 0x00008f00c3007a23 */ /* 0x002fca0000010814 */
[----:B------:R1:W-:Y:S01]  /*12000*/  MUFU.EX2 R44, R0 ;  /* 0x00000000002c7308 */ /* 0x0003e20000000800 */
[----:B------:R-:W-:Y:S01]  /*12010*/  HMMA.16816.F32 R84, R4, R28, R84 ;  /* 0x0000001c0454723c */ /* 0x000fe20000001854 */
[----:B------:R-:W-:Y:S01]  /*12020*/  PRMT R10, R10, 0x5410, R14 ;  /* 0x000054100a0a7816 */ /* 0x000fe2000000000e */
[----:B------:R-:W-:Y:S01]  /*12030*/  HSET2.LE.AND R8, R8, R62, PT ;  /* 0x0000003e08087233 */ /* 0x000fe20003803000 */
[----:B-1----:R-:W-:-:S04]  /*12040*/  FFMA.FTZ R0, R249, c[0x0][0x23c], -R20 ;  /* 0x00008f00f9007a23 */ /* 0x002fc80000010814 */
[----:B------:R1:W2:Y:S01]  /*12050*/  MUFU.EX2 R22, R0 ;  /* 0x0000000000167308 */ /* 0x0002a20000000800 */
[----:B------:R-:W-:Y:S01]  /*12060*/  HMMA.16816.F32 R100, R4, R32, R100 ;  /* 0x000000200464723c */ /* 0x000fe20000001864 */
[----:B------:R-:W-:-:S06]  /*12070*/  F2FP.PACK_AB R9, R57, R63 ;  /* 0x0000003f3909723e */ /* 0x000fcc00000000ff */
[----:B------:R4:W-:Y:S01]  /*12080*/  MUFU.EX2 R20, R3 ;  /* 0x0000000300147308 */ /* 0x0009e20000000800 */
[----:B------:R-:W-:Y:S01]  /*12090*/  HMMA.16816.F32 R112, R4, R40, R112 ;  /* 0x000000280470723c */ /* 0x000fe20000001870 */
[----:B-1----:R-:W-:-:S07]  /*120a0*/  LOP3.LUT R0, R23, UR8, R54, 0x96, !PT ;  /* 0x0000000817007c12 */ /* 0x002fce000f8e9636 */
[----:B------:R-:W-:Y:S01]  /*120b0*/  HMMA.16816.F32 R164, R4, R48, R164 ;  /* 0x0000003004a4723c */ /* 0x000fe200000018a4 */
[----:B----4-:R-:W-:-:S07]  /*120c0*/  FFMA.FTZ R3, R193, c[0x0][0x23c], -R21 ;  /* 0x00008f00c1037a23 */ /* 0x010fce0000010815 */
[C---:B------:R-:W-:Y:S08]  /*120d0*/  HMMA.16816.F32 R36, R4.reuse, R38, R152 ;  /* 0x000000260424723c */ /* 0x040ff00000001898 */
[C---:B------:R-:W-:Y:S01]  /*120e0*/  HMMA.16816.F32 R24, R4.reuse, R26, R80 ;  /* 0x0000001a0418723c */ /* 0x040fe20000001850 */
[----:B------:R1:W-:Y:S07]  /*120f0*/  MUFU.EX2 R15, R3 ;  /* 0x00000003000f7308 */ /* 0x0003ee0000000800 */
[C---:B------:R-:W-:Y:S08]  /*12100*/  HMMA.16816.F32 R28, R4.reuse, R30, R96 ;  /* 0x0000001e041c723c */ /* 0x040ff00000001860 */
[----:B------:R-:W-:Y:S01]  /*12110*/  HMMA.16816.F32 R32, R4, R34, R108 ;  /* 0x000000220420723c */ /* 0x000fe2000000186c */
[----:B------:R-:W-:Y:S01]  /*12120*/  HSET2.LE.AND R10, R10, R62, PT ;  /* 0x0000003e0a0a7233 */ /* 0x000fe20003803000 */
[----:B------:R-:W-:Y:S01]  /*12130*/  LOP3.LUT R130, R8, R9, RZ, 0xc0, !PT ;  /* 0x0000000908827212 */ /* 0x000fe200078ec0ff */
[----:B------:R-:W4:Y:S01]  /*12140*/  LDSM.16.MT88.4 R152, [R212+0x9c00] ;  /* 0x009c0000d498783b */ /* 0x000f220000004200 */
[----:B---3--:R-:W-:-:S03]  /*12150*/  F2FP.PACK_AB R11, R47, R52 ;  /* 0x000000342f0b723e */ /* 0x008fc600000000ff */
[----:B------:R-:W3:Y:S01]  /*12160*/  LDSM.16.MT88.4 R80, [R214+0x9c00] ;  /* 0x009c0000d650783b */ /* 0x000ee20000004200 */
[C---:B------:R-:W-:Y:S08]  /*12170*/  HMMA.16816.F32 R40, R4.reuse, R42, R120 ;  /* 0x0000002a0428723c */ /* 0x040ff00000001878 */
[----:B------:R-:W-:Y:S01]  /*12180*/  HMMA.16816.F32 R48, R4, R50, R168 ;  /* 0x000000320430723c */ /* 0x000fe200000018a8 */
[----:B------:R-:W-:Y:S01]  /*12190*/  LOP3.LUT R131, R10, R11, RZ, 0xc0, !PT ;  /* 0x0000000b0a837212 */ /* 0x000fe200078ec0ff */
[----:B------:R-:W5:Y:S04]  /*121a0*/  LDSM.16.MT88.4 R96, [R212+0xac00] ;  /* 0x00ac0000d460783b */ /* 0x000f680000004200 */
[----:B------:R-:W2:Y:S01]  /*121b0*/  LDSM.16.MT88.4 R108, [R214+0xac00] ;  /* 0x00ac0000d66c783b */ /* 0x000ea20000004200 */
[----:B------:R-:W-:-:S03]  /*121c0*/  IMAD.WIDE.U32 R4, R0, -0x2daee0ad, RZ ;  /* 0xd2511f5300047825 */ /* 0x000fc600078e00ff */
[----:B------:R-:W2:Y:S01]  /*121d0*/  LDSM.16.MT88.4 R120, [R212+0xbc00] ;  /* 0x00bc0000d478783b */ /* 0x000ea20000004200 */
[--C-:B------:R-:W-:Y:S01]  /*121e0*/  FFMA.FTZ R7, R184, c[0x0][0x23c], -R21.reuse ;  /* 0x00008f00b8077a23 */ /* 0x100fe20000010815 */
[----:B-1----:R-:W-:Y:S02]  /*121f0*/  SHF.R.U32.HI R3, RZ, 0x10, R4 ;  /* 0x00000010ff037819 */ /* 0x002fe40000011604 */
[----:B------:R-:W-:Y:S02]  /*12200*/  LOP3.LUT R0, R5, UR17, R56, 0x96, !PT ;  /* 0x0000001105007c12 */ /* 0x000fe4000f8e9638 */
[----:B------:R-:W-:Y:S01]  /*12210*/  LOP3.LUT R6, R4, 0xffff, RZ, 0xc0, !PT ;  /* 0x0000ffff04067812 */ /* 0x000fe200078ec0ff */
[----:B------:R-:W-:Y:S01]  /*12220*/  FFMA.FTZ R5, R250, c[0x0][0x23c], -R21 ;  /* 0x00008f00fa057a23 */ /* 0x000fe20000010815 */
[----:B------:R-:W-:Y:S01]  /*12230*/  LOP3.LUT R8, R3, 0xff, RZ, 0xc0, !PT ;  /* 0x000000ff03087812 */ /* 0x000fe200078ec0ff */
[----:B------:R-:W1:Y:S01]  /*12240*/  MUFU.EX2 R13, R7 ;  /* 0x00000007000d7308 */ /* 0x000e620000000800 */
[----:B------:R-:W-:-:S02]  /*12250*/  LOP3.LUT R9, R4, 0xff, RZ, 0xc0, !PT ;  /* 0x000000ff04097812 */ /* 0x000fc400078ec0ff */
[----:B------:R-:W-:Y:S02]  /*12260*/  SHF.R.U32.HI R12, RZ, 0x18, R4 ;  /* 0x00000018ff0c7819 */ /* 0x000fe40000011604 */
[C---:B------:R-:W-:Y:S02]  /*12270*/  LOP3.LUT R3, R0.reuse, 0xffff, RZ, 0xc0, !PT ;  /* 0x0000ffff00037812 */ /* 0x040fe400078ec0ff */
[----:B------:R-:W-:Y:S01]  /*12280*/  SHF.R.U32.HI R6, RZ, 0x8, R6 ;  /* 0x00000008ff067819 */ /* 0x000fe20000011606 */
[----:B------:R1:W1:Y:S01]  /*12290*/  MUFU.EX2 R14, R5 ;  /* 0x00000005000e7308 */ /* 0x0002620000000800 */
[--C-:B------:R-:W-:Y:S02]  /*122a0*/  SHF.R.U32.HI R4, RZ, 0x10, R0.reuse ;  /* 0x00000010ff047819 */ /* 0x100fe40000011600 */
[----:B------:R-:W-:Y:S02]  /*122b0*/  LOP3.LUT R11, R0, 0xff, RZ, 0xc0, !PT ;  /* 0x000000ff000b7812 */ /* 0x000fe400078ec0ff */
[----:B------:R-:W-:-:S02]  /*122c0*/  SHF.R.U32.HI R10, RZ, 0x18, R0 ;  /* 0x00000018ff0a7819 */ /* 0x000fc40000011600 */
[----:B------:R-:W-:Y:S02]  /*122d0*/  LOP3.LUT R4, R4, 0xff, RZ, 0xc0, !PT ;  /* 0x000000ff04047812 */ /* 0x000fe400078ec0ff */
[----:B------:R-:W-:Y:S02]  /*122e0*/  PRMT R0, R9, 0x5410, R6 ;  /* 0x0000541009007816 */ /* 0x000fe40000000006 */
[----:B-1----:R-:W-:Y:S02]  /*122f0*/  SHF.R.U32.HI R5, RZ, 0x8, R3 ;  /* 0x00000008ff057819 */ /* 0x002fe40000011603 */
[----:B------:R-:W-:Y:S02]  /*12300*/  PRMT R3, R8, 0x5410, R12 ;  /* 0x0000541008037816 */ /* 0x000fe4000000000c */
[----:B------:R-:W-:Y:S01]  /*12310*/  PRMT R6, R11, 0x5410, R5 ;  /* 0x000054100b067816 */ /* 0x000fe20000000005 */
[--C-:B------:R-:W-:Y:S01]  /*12320*/  HSET2.LE.AND R0, R0, R62.reuse, PT ;  /* 0x0000003e00007233 */ /* 0x100fe20003803000 */
[----:B------:R-:W-:Y:S01]  /*12330*/  PRMT R5, R4, 0x5410, R10 ;  /* 0x0000541004057816 */ /* 0x000fe2000000000a */
[----:B------:R-:W-:Y:S01]  /*12340*/  HSET2.LE.AND R4, R3, R62, PT ;  /* 0x0000003e03047233 */ /* 0x000fe20003803000 */
[----:B--2---:R-:W-:-:S03]  /*12350*/  F2FP.PACK_AB R3, R22, R44 ;  /* 0x0000002c1603723e */ /* 0x004fc600000000ff */
[--C-:B------:R-:W-:Y:S01]  /*12360*/  HSET2.LE.AND R8, R5, R62.reuse, PT ;  /* 0x0000003e05087233 */ /* 0x100fe20003803000 */
[----:B------:R-:W-:Y:S02]  /*12370*/  LOP3.LUT R170, R0, R3, RZ, 0xc0, !PT ;  /* 0x0000000300aa7212 */ /* 0x000fe400078ec0ff */
[----:B------:R-:W-:Y:S01]  /*12380*/  F2FP.PACK_AB R0, R13, R20 ;  /* 0x000000140d00723e */ /* 0x000fe200000000ff */
[----:B------:R-:W-:Y:S01]  /*12390*/  HSET2.LE.AND R6, R6, R62, PT ;  /* 0x0000003e06067233 */ /* 0x000fe20003803000 */
[----:B------:R-:W-:Y:S01]  /*123a0*/  F2FP.PACK_AB R5, R14, R15 ;  /* 0x0000000f0e05723e */ /* 0x000fe200000000ff */
[----:B------:R-:W-:Y:S01]  /*123b0*/  FFMA.FTZ R3, R252, R61, R210 ;  /* 0x0000003dfc037223 */ /* 0x000fe200000100d2 */
[----:B------:R-:W-:Y:S02]  /*123c0*/  F2FP.PACK_AB R7, R45, R46 ;  /* 0x0000002e2d07723e */ /* 0x000fe400000000ff */
[----:B------:R-:W-:Y:S01]  /*123d0*/  LOP3.LUT R169, R8, R0, RZ, 0xc0, !PT ;  /* 0x0000000008a97212 */ /* 0x000fe200078ec0ff */
[----:B------:R-:W-:Y:S01]  /*123e0*/  FFMA.FTZ R0, R245, R60, R219 ;  /* 0x0000003cf5007223 */ /* 0x000fe200000100db */
        /* <DEDUP_REMOVED lines=59> */
[----:B------:R-:W-:-:S03]  /*127a0*/  FADD.FTZ R0, R47, R0 ;  /* 0x000000002f007221 */ /* 0x000fc60000010000 */
[----:B------:R1:W-:Y:S04]  /*127b0*/  STL [R1+0x10], R3 ;  /* 0x0000100301007387 */ /* 0x0003e80000100800 */
[----:B------:R1:W-:Y:S01]  /*127c0*/  STL [R1+0x14], R0 ;  /* 0x0000140001007387 */ /* 0x0003e20000100800 */
[----:B----4-:R-:W-:Y:S01]  /*127d0*/  HMMA.16816.F32 R144, R128, R152, R144 ;  /* 0x000000988090723c */ /* 0x010fe20000001890 */
[----:B------:R-:W-:Y:S01]  /*127e0*/  FADD.FTZ R5, R44, R6 ;  /* 0x000000062c057221 */ /* 0x000fe20000010000 */
[----:B------:R-:W-:Y:S01]  /*127f0*/  @UP0 UIADD3 UR29, UR29, -0x4, URZ ;  /* 0xfffffffc1d1d0890 */ /* 0x000fe2000fffe03f */
[----:B------:R-:W-:-:S05]  /*12800*/  FADD.FTZ R4, R15, R4 ;  /* 0x000000040f047221 */ /* 0x000fca0000010000 */
[----:B------:R-:W-:Y:S01]  /*12810*/  HMMA.16816.F32 R148, R128, R154, R148 ;  /* 0x0000009a8094723c */ /* 0x000fe20000001894 */
[----:B------:R-:W-:Y:S02]  /*12820*/  FADD.FTZ R252, R22, R5 ;  /* 0x0000000516fc7221 */ /* 0x000fe40000010000 */
[----:B------:R-:W-:-:S05]  /*12830*/  FADD.FTZ R245, R14, R4 ;  /* 0x000000040ef57221 */ /* 0x000fca0000010000 */
        /* <DEDUP_REMOVED lines=12> */
[----:B------:R-:W-:Y:S08]  /*12900*/  HMMA.16816.F32 R112, R168, R120, R112 ;  /* 0x00000078a870723c */ /* 0x000ff00000001870 */
[----:B------:R-:W-:Y:S08]  /*12910*/  HMMA.16816.F32 R124, R128, R16, R124 ;  /* 0x00000010807c723c */ /* 0x000ff0000000187c */
[C---:B------:R-:W-:Y:S08]  /*12920*/  HMMA.16816.F32 R152, R168.reuse, R154, R36 ;  /* 0x0000009aa898723c */ /* 0x040ff00000001824 */
[C---:B------:R-:W-:Y:S08]  /*12930*/  HMMA.16816.F32 R80, R168.reuse, R82, R24 ;  /* 0x00000052a850723c */ /* 0x040ff00000001818 */
[C---:B------:R-:W-:Y:S08]  /*12940*/  HMMA.16816.F32 R96, R168.reuse, R98, R28 ;  /* 0x00000062a860723c */ /* 0x040ff0000000181c */
[C---:B------:R-:W-:Y:S08]  /*12950*/  HMMA.16816.F32 R108, R168.reuse, R110, R32 ;  /* 0x0000006ea86c723c */ /* 0x040ff00000001820 */
[C---:B------:R-:W-:Y:S08]  /*12960*/  HMMA.16816.F32 R120, R168.reuse, R122, R40 ;  /* 0x0000007aa878723c */ /* 0x040ff00000001828 */
[----:B------:R-:W-:Y:S08]  /*12970*/  HMMA.16816.F32 R164, R168, R16, R164 ;  /* 0x00000010a8a4723c */ /* 0x000ff000000018a4 */
[-C--:B------:R-:W-:Y:S08]  /*12980*/  HMMA.16816.F32 R128, R128, R18.reuse, R172 ;  /* 0x000000128080723c */ /* 0x080ff000000018ac */
[----:B------:R-:W-:Y:S01]  /*12990*/  HMMA.16816.F32 R168, R168, R18, R48 ;  /* 0x00000012a8a8723c */ /* 0x000fe20000001830 */
[----:B------:R-:W-:Y:S11]  /*129a0*/  @P0 BRA `(.L_x_426) ;  /* 0x0000001000000947 */ /* 0x000ff60003800000 */
.L_x_419:
[----:B-1----:R-:W-:-:S12]  /*129b0*/  UIADD3 UR29, UR34, -0x1, URZ ;  /* 0xffffffff221d7890 */ /* 0x002fd8000fffe03f */
.L_x_426:
[----:B-1----:R-:W-:-:S13]  /*129c0*/  ISETP.LE.AND P0, PT, RZ, UR29, PT ;  /* 0x0000001dff007c0c */ /* 0x002fda000bf03270 */
[----:B------:R-:W-:Y:S05]  /*129d0*/  @!P0 BRA `(.L_x_427) ;  /* 0x00004cb000008947 */ /* 0x000fea0003800000 */
[----:B------:R-:W3:Y:S01]  /*129e0*/  LDL.LU R13, [R1+0x58] ;  /* 0x00005800010d7983 */ /* 0x000ee20000300800 */
[----:B------:R-:W1:Y:S01]  /*129f0*/  LDC.U8 R244, c[0x0][0x2d8] ;  /* 0x0000b600fff47b82 */ /* 0x000e620000000000 */
[----:B------:R-:W-:Y:S01]  /*12a00*/  IMAD.MOV.U32 R3, RZ, RZ, R135 ;  /* 0x000000ffff037224 */ /* 0x000fe200078e0087 */
[----:B------:R-:W-:Y:S01]  /*12a10*/  MOV R138, R2 ;  /* 0x00000002008a7202 */ /* 0x000fe20000000f00 */
[----:B------:R-:W4:Y:S01]  /*12a20*/  LDL.64 R14, [R1+0x18] ;  /* 0x00001800010e7983 */ /* 0x000f220000100a00 */
[----:B--2---:R-:W-:Y:S02]  /*12a30*/  IMAD.MOV.U32 R0, RZ, RZ, R136 ;  /* 0x000000ffff007224 */ /* 0x004fe400078e0088 */
[----:B------:R-:W-:Y:S01]  /*12a40*/  IMAD.MOV.U32 R137, RZ, RZ, R134 ;  /* 0x000000ffff897224 */ /* 0x000fe200078e0086 */
[----:B------:R-:W2:Y:S04]  /*12a50*/  LDL R12, [R1+0x30] ;  /* 0x00003000010c7983 */ /* 0x000ea80000100800 */
[----:B------:R-:W4:Y:S04]  /*12a60*/  LDL R11, [R1+0x34] ;  /* 0x00003400010b7983 */ /* 0x000f280000100800 */
[----:B------:R-:W4:Y:S04]  /*12a70*/  LDL.LU R9, [R1+0x38] ;  /* 0x0000380001097983 */ /* 0x000f280000300800 */
[----:B------:R-:W4:Y:S04]  /*12a80*/  LDL.LU R8, [R1+0x48] ;  /* 0x0000480001087983 */ /* 0x000f280000300800 */
[----:B------:R-:W4:Y:S01]  /*12a90*/  LDL.LU.64 R6, [R1+0x40] ;  /* 0x0000400001067983 */ /* 0x000f220000300a00 */
[----:B-1----:R-:W-:-:S03]  /*12aa0*/  PRMT R244, R244, 0x7054, R244 ;  /* 0x00007054f4f47816 */ /* 0x002fc600000000f4 */
[----:B------:R-:W4:Y:S04]  /*12ab0*/  LDL.LU.64 R4, [R1+0x50] ;  /* 0x0000500001047983 */ /* 0x000f280000300a00 */
[----:B------:R-:W4:Y:S01]  /*12ac0*/  LDL.LU R10, [R1+0x3c] ;  /* 0x00003c00010a7983 */ /* 0x000f220000300800 */
[----:B---3--:R-:W-:Y:S01]  /*12ad0*/  MOV R16, R13 ;  /* 0x0000000d00107202 */ /* 0x008fe20000000f00 */
[----:B--2---:R-:W-:Y:S01]  /*12ae0*/  IMAD.MOV.U32 R13, RZ, RZ, R12 ;  /* 0x000000ffff0d7224 */ /* 0x004fe200078e000c */
[----:B----4-:R-:W-:-:S03]  /*12af0*/  MOV R12, R11 ;  /* 0x0000000b000c7202 */ /* 0x010fc60000000f00 */
[----:B------:R-:W-:Y:S01]  /*12b00*/  IMAD.WIDE.U32 R250, R16, -0x326172a9, RZ ;  /* 0xcd9e8d5710fa7825 */ /* 0x000fe200078e00ff */
[----:B------:R-:W-:-:S03]  /*12b10*/  MOV R5, R7 ;  /* 0x0000000700057202 */ /* 0x000fc60000000f00 */
[----:B------:R-:W-:-:S05]  /*12b20*/  IMAD.WIDE.U32 R10, R10, -0x326172a9, RZ ;  /* 0xcd9e8d570a0a7825 */ /* 0x000fca00078e00ff */
[----:B------:R1:W-:Y:S04]  /*12b30*/  STL.64 [R1], R10 ;  /* 0x0000000a01007387 */ /* 0x0003e80000100a00 */
[----:B------:R1:W-:Y:S01]  /*12b40*/  STL.64 [R1+0x8], R4 ;  /* 0x0000080401007387 */ /* 0x0003e20000100a00 */
[-C--:B------:R-:W-:Y:S02]  /*12b50*/  LOP3.LUT R248, R11, R9.reuse, RZ, 0x3c, !PT ;  /* 0x000000090bf87212 */ /* 0x080fe400078e3cff */
[----:B------:R-:W-:Y:S01]  /*12b60*/  LOP3.LUT R246, R251, R9, RZ, 0x3c, !PT ;  /* 0x00000009fbf67212 */ /* 0x000fe200078e3cff */
[----:B------:R-:W-:Y:S01]  /*12b70*/  IMAD.WIDE.U32 R242, R8, -0x2daee0ad, RZ ;  /* 0xd2511f5308f27825 */ /* 0x000fe200078e00ff */
[----:B------:R-:W-:Y:S02]  /*12b80*/  ISETP.GE.AND P4, PT, R14, c[0x0][0x220], PT ;  /* 0x000088000e007a0c */ /* 0x000fe40003f86270 */
[----:B------:R-:W-:Y:S01]  /*12b90*/  ISETP.GE.AND P3, PT, R13, c[0x0][0x220], PT ;  /* 0x000088000d007a0c */ /* 0x000fe20003f66270 */
[----:B------:R-:W-:Y:S01]  /*12ba0*/  IMAD.WIDE.U32 R248, R248, -0x2daee0ad, RZ ;  /* 0xd2511f53f8f87825 */ /* 0x000fe200078e00ff */
[----:B------:R-:W-:-:S03]  /*12bb0*/  ISETP.GE.AND P2, PT, R12, c[0x0][0x220], PT ;  /* 0x000088000c007a0c */ /* 0x000fc60003f46270 */
[----:B------:R-:W-:Y:S01]  /*12bc0*/  IMAD.WIDE.U32 R246, R246, -0x2daee0ad, RZ ;  /* 0xd2511f53f6f67825 */ /* 0x000fe200078e00ff */
[----:B------:R-:W-:Y:S05]  /*12bd0*/  BRA `(.L_x_428) ;  /* 0x000003e000007947 */ /* 0x000fea0003800000 */
.L_x_430:
[----:B------:R-:W2:Y:S01]  /*12be0*/  LDL.64 R222, [R1+0x28] ;  /* 0x0000280001de7983 */ /* 0x000ea20000100a00 */
[----:B------:R-:W-:Y:S02]  /*12bf0*/  ULDC.64 UR6, c[0x0][0x198] ;  /* 0x0000660000067ab9 */ /* 0x000fe40000000a00 */
[----:B------:R-:W-:Y:S01]  /*12c00*/  UIADD3 UR35, UR29, -0x1, URZ ;  /* 0xffffffff1d237890 */ /* 0x000fe2000fffe03f */
[----:B------:R-:W3:Y:S03]  /*12c10*/  LDL.64 R220, [R1+0x20] ;  /* 0x0000200001dc7983 */ /* 0x000ee60000100a00 */
[----:B------:R-:W-:Y:S01]  /*12c20*/  USHF.R.S32.HI UR34, URZ, 0x1f, UR35 ;  /* 0x0000001f3f227899 */ /* 0x000fe20008011423 */
[----:B------:R1:W-:Y:S01]  /*12c30*/  @P4 STS [R218+0x6000], RZ ;  /* 0x006000ffda004388 */ /* 0x0003e20000000800 */
[----:B------:R-:W-:Y:S02]  /*12c40*/  UIMAD.WIDE.U32 UR36, UR35, UR6, URZ ;  /* 0x00000006232472a5 */ /* 0x000fe4000f8e003f */
[----:B------:R-:W-:Y:S01]  /*12c50*/  UIMAD UR34, UR34, UR6, URZ ;  /* 0x00000006222272a4 */ /* 0x000fe2000f8e023f */
[----:B------:R1:W-:Y:S03]  /*12c60*/  @P4 STS [R218+0x6004], RZ ;  /* 0x006004ffda004388 */ /* 0x0003e60000000800 */
[----:B------:R-:W-:Y:S01]  /*12c70*/  UIMAD UR34, UR35, UR7, UR34 ;  /* 0x00000007232272a4 */ /* 0x000fe2000f8e0222 */
[----:B------:R1:W-:Y:S01]  /*12c80*/  @P4 STS.64 [R218+0x6008], RZ ;  /* 0x006008ffda004388 */ /* 0x0003e20000000a00 */
[----:B------:R-:W-:Y:S02]  /*12c90*/  IMAD.U32 R2, RZ, RZ, UR36 ;  /* 0x00000024ff027e24 */ /* 0x000fe4000f8e00ff */
[----:B------:R-:W-:Y:S01]  /*12ca0*/  UIADD3 UR34, UR37, UR34, URZ ;  /* 0x0000002225227290 */ /* 0x000fe2000fffe03f */
[----:B------:R-:W-:Y:S05]  /*12cb0*/  IMAD.U32 R132, RZ, RZ, UR36 ;  /* 0x00000024ff847e24 */ /* 0x000fea000f8e00ff */
[----:B------:R-:W-:Y:S01]  /*12cc0*/  IMAD.U32 R133, RZ, RZ, UR34 ;  /* 0x00000022ff857e24 */ /* 0x000fe2000f8e00ff */
[----:B--2---:R-:W-:Y:S04]  /*12cd0*/  LEA R2, P1, R2, R222, 0x6 ;  /* 0x000000de02027211 */ /* 0x004fe800078230ff */
[----:B------:R-:W-:Y:S02]  /*12ce0*/  @!P4 LEA R180, P0, R2, c[0x0][0x168], 0x1 ;  /* 0x00005a0002b4ca11 */ /* 0x000fe400078008ff */
[----:B---3--:R-:W-:Y:S02]  /*12cf0*/  LEA.HI.X R133, R132, R221, R133, 0x6, P1 ;  /* 0x000000dd84857211 */ /* 0x008fe400008f3485 */
[C---:B------:R-:W-:Y:S02]  /*12d00*/  @!P3 LEA R176, P6, R2.reuse, c[0x0][0x168], 0x1 ;  /* 0x00005a0002b0ba11 */ /* 0x040fe400078c08ff */
[C-C-:B------:R-:W-:Y:S02]  /*12d10*/  @!P4 LEA.HI.X R181, R2.reuse, c[0x0][0x16c], R133.reuse, 0x1, P0 ;  /* 0x00005b0002b5ca11 */ /* 0x140fe400000f0c85 */
[C-C-:B------:R-:W-:Y:S02]  /*12d20*/  @!P3 LEA.HI.X R177, R2.reuse, c[0x0][0x16c], R133.reuse, 0x1, P6 ;  /* 0x00005b0002b1ba11 */ /* 0x140fe400030f0c85 */
[C---:B------:R-:W-:Y:S01]  /*12d30*/  @!P2 LEA R174, P0, R2.reuse, c[0x0][0x168], 0x1 ;  /* 0x00005a0002aeaa11 */ /* 0x040fe200078008ff */
[----:B------:R-:W-:Y:S01]  /*12d40*/  @!PT LDS RZ, [RZ] ;  /* 0x00000000fffff984 */ /* 0x000fe20000000800 */
[----:B------:R-:W-:Y:S01]  /*12d50*/  @!PT LDS RZ, [RZ] ;  /* 0x00000000fffff984 */ /* 0x000fe20000000800 */
[----:B------:R-:W-:Y:S01]  /*12d60*/  @!PT LDS RZ, [RZ] ;  /* 0x00000000fffff984 */ /* 0x000fe20000000800 */
[----:B------:R1:W-:Y:S01]  /*12d70*/  @!P4 LDGSTS.E.BYPASS.LTC128B.128 [R218+0x6000], [R180.64] ;  /* 0x06000000b4dacfae */ /* 0x0003e2000b901d5e */
[C---:B------:R-:W-:Y:S02]  /*12d80*/  IADD3 R132, P1, R2.reuse, UR21, RZ ;  /* 0x0000001502847c10 */ /* 0x040fe4000ff3e0ff */
[----:B------:R-:W-:Y:S01]  /*12d90*/  @!P2 LEA.HI.X R175, R2, c[0x0][0x16c], R133, 0x1, P0 ;  /* 0x00005b0002afaa11 */ /* 0x000fe200000f0c85 */
[----:B------:R1:W-:Y:S01]  /*12da0*/  @P3 STS.128 [R218+0x7000], RZ ;  /* 0x007000ffda003388 */ /* 0x0003e20000000c00 */
[C---:B------:R-:W-:Y:S02]  /*12db0*/  @!P4 LEA R178, P6, R132.reuse, c[0x0][0x168], 0x1 ;  /* 0x00005a0084b2ca11 */ /* 0x040fe400078c08ff */
[C---:B------:R-:W-:Y:S01]  /*12dc0*/  @!P2 LEA R134, P0, R132.reuse, c[0x0][0x168], 0x1 ;  /* 0x00005a008486aa11 */ /* 0x040fe200078008ff */
[----:B------:R-:W-:Y:S01]  /*12dd0*/  @!PT LDS RZ, [RZ] ;  /* 0x00000000fffff984 */ /* 0x000fe20000000800 */
[----:B------:R-:W-:Y:S01]  /*12de0*/  @!PT LDS RZ, [RZ] ;  /* 0x00000000fffff984 */ /* 0x000fe20000000800 */
[----:B------:R-:W-:Y:S01]  /*12df0*/  @!PT LDS RZ, [RZ] ;  /* 0x00000000fffff984 */ /* 0x000fe20000000800 */
[----:B------:R1:W-:Y:S01]  /*12e00*/  @!P3 LDGSTS.E.BYPASS.LTC128B.128 [R218+0x7000], [R176.64+0x40] ;  /* 0x07000040b0dabfae */ /* 0x0003e2000b901d5e */
[----:B------:R-:W-:Y:S02]  /*12e10*/  IADD3.X R133, R133, UR20, RZ, P1, !PT ;  /* 0x0000001485857c10 */ /* 0x000fe40008ffe4ff */
[C---:B------:R-:W-:Y:S01]  /*12e20*/  @!P3 LEA R172, P1, R132.reuse, c[0x0][0x168], 0x1 ;  /* 0x00005a0084acba11 */ /* 0x040fe200078208ff */
[----:B------:R1:W-:Y:S01]  /*12e30*/  @P2 STS.128 [R218+0x8000], RZ ;  /* 0x008000ffda002388 */ /* 0x0003e20000000c00 */
[C-C-:B------:R-:W-:Y:S02]  /*12e40*/  @!P4 LEA.HI.X R179, R132.reuse, c[0x0][0x16c], R133.reuse, 0x1, P6 ;  /* 0x00005b0084b3ca11 */ /* 0x140fe400030f0c85 */
[C-C-:B------:R-:W-:Y:S01]  /*12e50*/  @!P3 LEA.HI.X R173, R132.reuse, c[0x0][0x16c], R133.reuse, 0x1, P1 ;  /* 0x00005b0084adba11 */ /* 0x140fe200008f0c85 */
[----:B------:R-:W-:Y:S01]  /*12e60*/  @!PT LDS RZ, [RZ] ;  /* 0x00000000fffff984 */ /* 0x000fe20000000800 */
[----:B------:R-:W-:Y:S01]  /*12e70*/  @!PT LDS RZ, [RZ] ;  /* 0x00000000fffff984 */ /* 0x000fe20000000800 */
[----:B------:R-:W-:Y:S01]  /*12e80*/  @!PT LDS RZ, [RZ] ;  /* 0x00000000fffff984 */ /* 0x000fe20000000800 */
[----:B------:R1:W-:Y:S01]  /*12e90*/  @!P2 LDGSTS.E.BYPASS.LTC128B.128 [R218+0x8000], [R174.64+0x80] ;  /* 0x08000080aedaafae */ /* 0x0003e2000b901d5e */
[----:B------:R-:W-:Y:S03]  /*12ea0*/  @!P2 LEA.HI.X R135, R132, c[0x0][0x16c], R133, 0x1, P0 ;  /* 0x00005b008487aa11 */ /* 0x000fe600000f0c85 */
        /* <DEDUP_REMOVED lines=17> */
.L_x_428:
[----:B-1----:R-:W2:Y:S01]  /*12fc0*/  LDL.64 R4, [R1+0x8] ;  /* 0x0000080001047983 */ /* 0x002ea20000100a00 */
[----:B------:R-:W-:Y:S04]  /*12fd0*/  DEPBAR.LE SB0, 0x0 ;  /* 0x000080000000791a */ /* 0x000fe80000000000 */
[----:B------:R-:W-:Y:S01]  /*12fe0*/  USHF.R.S32.HI UR7, URZ, 0x1f, UR29 ;  /* 0x0000001f3f077899 */ /* 0x000fe2000801141d */
[----:B------:R-:W-:Y:S01]  /*12ff0*/  BAR.SYNC.DEFER_BLOCKING 0x0 ;  /* 0x0000000000007b1d */ /* 0x000fe20000010000 */
[----:B------:R-:W-:Y:S01]  /*13000*/  UIMAD UR6, UR22, UR29, URZ ;  /* 0x0000001d160672a4 */ /* 0x000fe2000f8e023f */
[----:B------:R-:W-:Y:S03]  /*13010*/  IMAD.U32 R2, RZ, RZ, UR23 ;  /* 0x00000017ff027e24 */ /* 0x000fe6000f8e00ff */
[----:B------:R-:W-:Y:S01]  /*13020*/  UIMAD UR6, UR7, UR23, UR6 ;  /* 0x00000017070672a4 */ /* 0x000fe2000f8e0206 */
[----:B------:R-:W-:Y:S06]  /*13030*/  @P4 STS [R218+0x9000], RZ ;  /* 0x009000ffda004388 */ /* 0x000fec0000000800 */
[----:B------:R-:W-:Y:S06]  /*13040*/  @P4 STS [R218+0x9004], RZ ;  /* 0x009004ffda004388 */ /* 0x000fec0000000800 */
[----:B------:R-:W-:Y:S01]  /*13050*/  @P4 STS.64 [R218+0x9008], RZ ;  /* 0x009008ffda004388 */ /* 0x000fe20000000a00 */
[----:B--2---:R-:W-:Y:S05]  /*13060*/  IMAD.WIDE.U32 R4, R2, UR29, R4 ;  /* 0x0000001d02047c25 */ /* 0x004fea000f8e0004 */
[C---:B------:R-:W-:Y:S02]  /*13070*/  @!P4 LEA R18, P1, R4.reuse, c[0x0][0x170], 0x1 ;  /* 0x00005c000412ca11 */ /* 0x040fe400078208ff */
[----:B------:R-:W-:Y:S02]  /*13080*/  IADD3 R5, R5, UR6, RZ ;  /* 0x0000000605057c10 */ /* 0x000fe4000fffe0ff */
        /* <DEDUP_REMOVED lines=9> */
[----:B------:R-:W-:Y:S02]  /*13120*/  @!P2 LEA.HI.X R13, R4, c[0x0][0x174], R5, 0x1, P5 ;  /* 0x00005d00040daa11 */ /* 0x000fe400028f0c05 */
[----:B------:R-:W-:Y:S01]  /*13130*/  IADD3.X R6, R5, UR24, RZ, P6, !PT ;  /* 0x0000001805067c10 */ /* 0x000fe2000b7fe4ff */
[----:B------:R-:W-:Y:S01]  /*13140*/  @P3 STS.128 [R218+0xa000], RZ ;  /* 0x00a000ffda003388 */ /* 0x000fe20000000c00 */
[C---:B------:R-:W-:Y:S02]  /*13150*/  @!P4 LEA R16, P6, R2.reuse, c[0x0][0x170], 0x1 ;  /* 0x00005c000210ca11 */ /* 0x040fe400078c08ff */
[C---:B------:R-:W-:Y:S02]  /*13160*/  @!P3 LEA R10, P1, R2.reuse, c[0x0][0x170], 0x1 ;  /* 0x00005c00020aba11 */ /* 0x040fe400078208ff */
[C-C-:B------:R-:W-:Y:S01]  /*13170*/  @!P4 LEA.HI.X R17, R2.reuse, c[0x0][0x174], R6.reuse, 0x1, P6 ;  /* 0x00005d000211ca11 */ /* 0x140fe200030f0c06 */
[----:B------:R-:W-:Y:S01]  /*13180*/  @!PT LDS RZ, [RZ] ;  /* 0x00000000fffff984 */ /* 0x000fe20000000800 */
[----:B------:R-:W-:Y:S01]  /*13190*/  @!PT LDS RZ, [RZ] ;  /* 0x00000000fffff984 */ /* 0x000fe20000000800 */
[----:B------:R-:W-:Y:S01]  /*131a0*/  @!PT LDS RZ, [RZ] ;  /* 0x00000000fffff984 */ /* 0x000fe20000000800 */
[----:B------:R2:W-:Y:S01]  /*131b0*/  @!P3 LDGSTS.E.BYPASS.LTC128B.128 [R218+0xa000], [R14.64+0x40] ;  /* 0x0a0000400edabfae */ /* 0x0005e2000b901d5e */
[C-C-:B------:R-:W-:Y:S02]  /*131c0*/  @!P3 LEA.HI.X R11, R2.reuse, c[0x0][0x174], R6.reuse, 0x1, P1 ;  /* 0x00005d00020bba11 */ /* 0x140fe400008f0c06 */
[C---:B------:R-:W-:Y:S02]  /*131d0*/  @!P2 LEA R8, P0, R2.reuse, c[0x0][0x170], 0x1 ;  /* 0x00005c000208aa11 */ /* 0x040fe400078008ff */
[----:B------:R-:W-:Y:S01]  /*131e0*/  ISETP.LT.AND P5, PT, RZ, UR29, PT ;  /* 0x0000001dff007c0c */ /* 0x000fe2000bfa1270 */
[----:B------:R-:W-:Y:S01]  /*131f0*/  @P2 STS.128 [R218+0xb000], RZ ;  /* 0x00b000ffda002388 */ /* 0x000fe20000000c00 */
[----:B------:R-:W-:Y:S05]  /*13200*/  @!P2 LEA.HI.X R9, R2, c[0x0][0x174], R6, 0x1, P0 ;  /* 0x00005d000209aa11 */ /* 0x000fea00000f0c06 */
        /* <DEDUP_REMOVED lines=20> */
[----:B-1----:R-:W1:Y:S06]  /*13350*/  LDSM.16.M88.4 R16, [R213+0x6000] ;  /* 0x00600000d510783b */ /* 0x002e6c0000000200 */
[----:B------:R-:W3:Y:S06]  /*13360*/  LDSM.16.M88.4 R60, [R216+0x1000] ;  /* 0x00100000d83c783b */ /* 0x000eec0000000200 */
[----:B------:R-:W4:Y:S06]  /*13370*/  LDSM.16.M88.4 R32, [R213+0x6400] ;  /* 0x00640000d520783b */ /* 0x000f2c0000000200 */
[----:B------:R-:W0:Y:S06]  /*13380*/  LDGDEPBAR ;  /* 0x00000000000079af */ /* 0x000e2c0000000000 */
[----:B------:R-:W4:Y:S06]  /*13390*/  LDSM.16.M88.4 R48, [R213+0x6800] ;  /* 0x00680000d530783b */ /* 0x000f2c0000000200 */
[----:B------:R-:W4:Y:S06]  /*133a0*/  LDSM.16.M88.4 R132, [R213+0x6c00] ;  /* 0x006c0000d584783b */ /* 0x000f2c0000000200 */
[----:B------:R-:W-:Y:S01]  /*133b0*/  LDSM.16.M88.4 R172, [R217] ;  /* 0x00000000d9ac783b */ /* 0x000fe20000000200 */
[-C--:B-1----:R-:W-:Y:S05]  /*133c0*/  HMMA.16816.F32 R4, R64, R16.reuse, RZ ;  /* 0x000000104004723c */ /* 0x082fea00000018ff */
[----:B------:R-:W1:Y:S03]  /*133d0*/  LDSM.16.M88.4 R176, [R215+0x6000] ;  /* 0x00600000d7b0783b */ /* 0x000e660000000200 */
[C---:B---3--:R-:W-:Y:S03]  /*133e0*/  HMMA.16816.F32 R8, R60.reuse, R16, RZ ;  /* 0x000000103c08723c */ /* 0x048fe600000018ff */
[----:B------:R-:W3:Y:S06]  /*133f0*/  LDSM.16.M88.4 R180, [R217+0x1000] ;  /* 0x00100000d9b4783b */ /* 0x000eec0000000200 */
[----:B------:R-:W1:Y:S01]  /*13400*/  LDSM.16.M88.4 R184, [R215+0x6400] ;  /* 0x00640000d7b8783b */ /* 0x000e620000000200 */
[-C--:B--2---:R-:W-:Y:S05]  /*13410*/  HMMA.16816.F32 R12, R60, R18.reuse, RZ ;  /* 0x000000123c0c723c */ /* 0x084fea00000018ff */
[----:B------:R-:W2:Y:S03]  /*13420*/  LDSM.16.M88.4 R188, [R215+0x6800] ;  /* 0x00680000d7bc783b */ /* 0x000ea60000000200 */
        /* <DEDUP_REMOVED lines=20> */
[C---:B---3--:R-:W-:Y:S08]  /*13570*/  HMMA.16816.F32 R8, R180.reuse, R176, R8 ;  /* 0x000000b0b408723c */ /* 0x048ff00000001808 */
        /* <DEDUP_REMOVED lines=18> */
[----:B------:R-:W3:Y:S06]  /*136a0*/  LDSM.16.M88.4 R172, [R217+0x2000] ;  /* 0x00200000d9ac783b */ /* 0x000eec0000000200 */
[----:B------:R-:W2:Y:S01]  /*136b0*/  LDSM.16.M88.4 R192, [R217+0x3000] ;  /* 0x00300000d9c0783b */ /* 0x000ea20000000200 */
        /* <DEDUP_REMOVED lines=21> */
[----:B------:R-:W2:Y:S01]  /*13810*/  LDSM.16.M88.4 R184, [R213+0x8400] ;  /* 0x00840000d5b8783b */ /* 0x000ea20000000200 */
[-C--:B---3--:R-:W-:Y:S08]  /*13820*/  HMMA.16816.F32 R4, R172, R188.reuse, R4 ;  /* 0x000000bcac04723c */ /* 0x088ff00000001804 */
[C---:B------:R-:W-:Y:S08]  /*13830*/  HMMA.16816.F32 R8, R192.reuse, R188, R8 ;  /* 0x000000bcc008723c */ /* 0x040ff00000001808 */
[-C--:B------:R-:W-:Y:S08]  /*13840*/  HMMA.16816.F32 R12, R192, R190.reuse, R12 ;  /* 0x000000bec00c723c */ /* 0x080ff0000000180c */
[C---:B------:R-:W-:Y:S01]  /*13850*/  HMMA.16816.F32 R16, R172.reuse, R190, R16 ;  /* 0x000000beac10723c */ /* 0x040fe20000001810 */
[----:B------:R-:W3:Y:S07]  /*13860*/  LDSM.16.M88.4 R188, [R213+0x8800] ;  /* 0x00880000d5bc783b */ /* 0x000eee0000000200 */
[-C--:B----4-:R-:W-:Y:S08]  /*13870*/  HMMA.16816.F32 R20, R172, R196.reuse, R20 ;  /* 0x000000c4ac14723c */ /* 0x090ff00000001814 */
        /* <DEDUP_REMOVED lines=14> */
[----:B------:R-:W3:Y:S06]  /*13960*/  LDSM.16.M88.4 R172, [R217+0x4000] ;  /* 0x00400000d9ac783b */ /* 0x000eec0000000200 */
[----:B------:R-:W3:Y:S01]  /*13970*/  LDSM.16.M88.4 R208, [R215+0x8800] ;  /* 0x00880000d7d0783b */ /* 0x000ee20000000200 */
        /* <DEDUP_REMOVED lines=36> */
.L_x_429:
[----:B------:R-:W2:Y:S01]  /*13bc0*/  S2R R132, SR_TID.X ;  /* 0x0000000000847919 */ /* 0x000ea20000002100 */
[----:B------:R-:W-:Y:S01]  /*13bd0*/  MOV R2, UR29 ;  /* 0x0000001d00027c02 */ /* 0x000fe20008000f00 */
[----:B------:R-:W-:Y:S02]  /*13be0*/  USHF.L.U32 UR6, UR29, 0x1, URZ ;  /* 0x000000011d067899 */ /* 0x000fe4000800063f */
[----:B------:R-:W-:Y:S04]  /*13bf0*/  UIADD3 UR29, UR29, -0x1, URZ ;  /* 0xffffffff1d1d7890 */ /* 0x000fe8000fffe03f */
[----:B------:R-:W3:Y:S01]  /*13c00*/  LDL.64 R204, [R1] ;  /* 0x0000000001cc7983 */ /* 0x000ee20000100a00 */
[----:B--2---:R-:W-:Y:S04]  /*13c10*/  SHF.L.U32 R132, R132, 0x1, RZ ;  /* 0x0000000184847819 */ /* 0x004fe800000006ff */
[----:B------:R-:W-:Y:S05]  /*13c20*/  LOP3.LUT R132, R132, 0x6, RZ, 0xc0, !PT ;  /* 0x0000000684847812 */ /* 0x000fea00078ec0ff */
[----:B------:R-:W-:Y:S04]  /*13c30*/  IMAD R2, R2, 0x40, R132 ;  /* 0x0000004002027824 */ /* 0x000fe800078e0284 */
[----:B-1----:R-:W1:Y:S01]  /*13c40*/  I2F R172, R2 ;  /* 0x0000000200ac7306 */ /* 0x002e620000201400 */
[C---:B------:R-:W-:Y:S02]  /*13c50*/  IADD3 R136, R2.reuse, 0x1, RZ ;  /* 0x0000000102887810 */ /* 0x040fe40007ffe0ff */
[C---:B------:R-:W-:Y:S02]  /*13c60*/  IADD3 R135, R2.reuse, 0x8, RZ ;  /* 0x0000000802877810 */ /* 0x040fe40007ffe0ff */
[C---:B------:R-:W-:Y:S02]  /*13c70*/  IADD3 R176, R2.reuse, 0x21, RZ ;  /* 0x0000002102b07810 */ /* 0x040fe40007ffe0ff */
[C---:B------:R-:W-:Y:S02]  /*13c80*/  IADD3 R177, R2.reuse, 0x28, RZ ;  /* 0x0000002802b17810 */ /* 0x040fe40007ffe0ff */
[C---:B------:R-:W-:Y:S01]  /*13c90*/  IADD3 R179, R2.reuse, 0x29, RZ ;  /* 0x0000002902b37810 */ /* 0x040fe20007ffe0ff */
[----:B------:R-:W2:Y:S01]  /*13ca0*/  I2F R136, R136 ;  /* 0x0000008800887306 */ /* 0x000ea20000201400 */
[C---:B------:R-:W-:Y:S02]  /*13cb0*/  IADD3 R134, R2.reuse, 0x9, RZ ;  /* 0x0000000902867810 */ /* 0x040fe40007ffe0ff */
[C---:B------:R-:W-:Y:S02]  /*13cc0*/  IADD3 R178, R2.reuse, 0x31, RZ ;  /* 0x0000003102b27810 */ /* 0x040fe40007ffe0ff */
[C---:B------:R-:W-:Y:S02]  /*13cd0*/  IADD3 R133, R2.reuse, 0x10, RZ ;  /* 0x0000001002857810 */ /* 0x040fe40007ffe0ff */
[C---:B------:R-:W-:Y:S02]  /*13ce0*/  IADD3 R132, R2.reuse, 0x11, RZ ;  /* 0x0000001102847810 */ /* 0x040fe40007ffe0ff */
[C---:B------:R-:W-:Y:S01]  /*13cf0*/  IADD3 R174, R2.reuse, 0x18, RZ ;  /* 0x0000001802ae7810 */ /* 0x040fe20007ffe0ff */
[----:B------:R-:W4:Y:S01]  /*13d00*/  I2F R135, R135 ;  /* 0x0000008700877306 */ /* 0x000f220000201400 */
[C---:B------:R-:W-:Y:S02]  /*13d10*/  IADD3 R173, R2.reuse, 0x19, RZ ;  /* 0x0000001902ad7810 */ /* 0x040fe40007ffe0ff */
[----:B------:R-:W-:Y:S01]  /*13d20*/  IADD3 R175, R2, 0x20, RZ ;  /* 0x0000002002af7810 */ /* 0x000fe20007ffe0ff */
[----:B-1----:R-:W-:Y:S01]  /*13d30*/  FFMA.FTZ R8, R172, UR4, R8 ;  /* 0x00000004ac087c23 */ /* 0x002fe20008010008 */
[----:B------:R-:W-:Y:S01]  /*13d40*/  IADD3 R180, R2, 0x30, RZ ;  /* 0x0000003002b47810 */ /* 0x000fe20007ffe0ff */
[----:B------:R-:W-:Y:S01]  /*13d50*/  FFMA.FTZ R10, R172, UR4, R10 ;  /* 0x00000004ac0a7c23 */ /* 0x000fe2000801000a */
[----:B------:R-:W-:Y:S01]  /*13d60*/  IADD3 R139, R2, 0x38, RZ ;  /* 0x00000038028b7810 */ /* 0x000fe20007ffe0ff */
[----:B------:R-:W-:Y:S01]  /*13d70*/  FFMA.FTZ R4, R172, UR4, R4 ;  /* 0x00000004ac047c23 */ /* 0x000fe20008010004 */
[----:B------:R-:W-:Y:S01]  /*13d80*/  IADD3 R2, R2, 0x39, RZ ;  /* 0x0000003902027810 */ /* 0x000fe20007ffe0ff */
[----:B------:R-:W1:Y:S01]  /*13d90*/  I2F R134, R134 ;  /* 0x0000008600867306 */ /* 0x000e620000201400 */
[----:B------:R-:W-:Y:S01]  /*13da0*/  FMNMX.FTZ R181, R8, R137, !PT ;  /* 0x0000008908b57209 */ /* 0x000fe20007810000 */
[----:B------:R-:W-:Y:S01]  /*13db0*/  FFMA.FTZ R6, R172, UR4, R6 ;  /* 0x00000004ac067c23 */ /* 0x000fe20008010006 */
[----:B------:R-:W-:Y:S01]  /*13dc0*/  FMNMX.FTZ R183, R4, R0, !PT ;  /* 0x0000000004b77209 */ /* 0x000fe20007810000 */
[C---:B--2---:R-:W-:Y:S02]  /*13dd0*/  FFMA.FTZ R9, R136.reuse, UR4, R9 ;  /* 0x0000000488097c23 */ /* 0x044fe40008010009 */
[----:B------:R-:W-:Y:S01]  /*13de0*/  FFMA.FTZ R11, R136, UR4, R11 ;  /* 0x00000004880b7c23 */ /* 0x000fe2000801000b */
[----:B------:R-:W-:Y:S01]  /*13df0*/  FMNMX.FTZ R182, R6, R3, !PT ;  /* 0x0000000306b67209 */ /* 0x000fe20007810000 */
[C---:B------:R-:W-:Y:S01]  /*13e00*/  FFMA.FTZ R5, R136.reuse, UR4, R5 ;  /* 0x0000000488057c23 */ /* 0x040fe20008010005 */
[----:B------:R-:W-:Y:S01]  /*13e10*/  FMNMX.FTZ R181, R9, R181, !PT ;  /* 0x000000b509b57209 */ /* 0x000fe20007810000 */
[----:B------:R-:W2:Y:S01]  /*13e20*/  I2F R133, R133 ;  /* 0x0000008500857306 */ /* 0x000ea20000201400 */
[----:B------:R-:W-:Y:S01]  /*13e30*/  FFMA.FTZ R7, R136, UR4, R7 ;  /* 0x0000000488077c23 */ /* 0x000fe20008010007 */
[----:B------:R-:W-:Y:S01]  /*13e40*/  FMNMX.FTZ R136, R10, R138, !PT ;  /* 0x0000008a0a887209 */ /* 0x000fe20007810000 */
[----:B----4-:R-:W-:Y:S01]  /*13e50*/  FFMA.FTZ R12, R135, UR4, R12 ;  /* 0x00000004870c7c23 */ /* 0x010fe2000801000c */
[----:B------:R-:W-:Y:S01]  /*13e60*/  FMNMX.FTZ R183, R5, R183, !PT ;  /* 0x000000b705b77209 */ /* 0x000fe20007810000 */
[----:B------:R-:W-:Y:S01]  /*13e70*/  FFMA.FTZ R14, R135, UR4, R14 ;  /* 0x00000004870e7c23 */ /* 0x000fe2000801000e */
[----:B------:R-:W-:Y:S01]  /*13e80*/  FMNMX.FTZ R182, R7, R182, !PT ;  /* 0x000000b607b67209 */ /* 0x000fe20007810000 */
[C---:B------:R-:W-:Y:S01]  /*13e90*/  FFMA.FTZ R16, R135.reuse, UR4, R16 ;  /* 0x0000000487107c23 */ /* 0x040fe20008010010 */
[----:B------:R-:W-:Y:S02]  /*13ea0*/  FMNMX.FTZ R181, R12, R181, !PT ;  /* 0x000000b50cb57209 */ /* 0x000fe40007810000 */
[----:B------:R-:W4:Y:S01]  /*13eb0*/  I2F R132, R132 ;  /* 0x0000008400847306 */ /* 0x000f220000201400 */
[----:B------:R-:W-:Y:S01]  /*13ec0*/  FFMA.FTZ R18, R135, UR4, R18 ;  /* 0x0000000487127c23 */ /* 0x000fe20008010012 */
[----:B------:R-:W-:Y:S01]  /*13ed0*/  FMNMX.FTZ R135, R11, R136, !PT ;  /* 0x000000880b877209 */ /* 0x000fe20007810000 */
[----:B-1----:R-:W-:Y:S01]  /*13ee0*/  FFMA.FTZ R13, R134, UR4, R13 ;  /* 0x00000004860d7c23 */ /* 0x002fe2000801000d */
[----:B------:R-:W-:Y:S01]  /*13ef0*/  FMNMX.FTZ R183, R16, R183, !PT ;  /* 0x000000b710b77209 */ /* 0x000fe20007810000 */
[----:B------:R-:W-:Y:S01]  /*13f00*/  FFMA.FTZ R15, R134, UR4, R15 ;  /* 0x00000004860f7c23 */ /* 0x000fe2000801000f */
[----:B------:R-:W-:Y:S01]  /*13f10*/  FMNMX.FTZ R182, R18, R182, !PT ;  /* 0x000000b612b67209 */ /* 0x000fe20007810000 */
[C---:B------:R-:W-:Y:S01]  /*13f20*/  FFMA.FTZ R17, R134.reuse, UR4, R17 ;  /* 0x0000000486117c23 */ /* 0x040fe20008010011 */
[----:B------:R-:W-:Y:S02]  /*13f30*/  FMNMX.FTZ R181, R13, R181, !PT ;  /* 0x000000b50db57209 */ /* 0x000fe40007810000 */
[----:B------:R-:W1:Y:S01]  /*13f40*/  I2F R174, R174 ;  /* 0x000000ae00ae7306 */ /* 0x000e620000201400 */
[----:B------:R-:W-:Y:S01]  /*13f50*/  FFMA.FTZ R19, R134, UR4, R19 ;  /* 0x0000000486137c23 */ /* 0x000fe20008010013 */
[----:B------:R-:W-:Y:S01]  /*13f60*/  FMNMX.FTZ R134, R14, R135, !PT ;  /* 0x000000870e867209 */ /* 0x000fe20007810000 */
[----:B--2---:R-:W-:Y:S01]  /*13f70*/  FFMA.FTZ R24, R133, UR4, R24 ;  /* 0x0000000485187c23 */ /* 0x004fe20008010018 */
[----:B------:R-:W-:Y:S01]  /*13f80*/  FMNMX.FTZ R183, R17, R183, !PT ;  /* 0x000000b711b77209 */ /* 0x000fe20007810000 */
[----:B------:R-:W-:Y:S01]  /*13f90*/  FFMA.FTZ R26, R133, UR4, R26 ;  /* 0x00000004851a7c23 */ /* 0x000fe2000801001a */
[----:B------:R-:W-:Y:S01]  /*13fa0*/  FMNMX.FTZ R182, R19, R182, !PT ;  /* 0x000000b613b67209 */ /* 0x000fe20007810000 */
[C---:B------:R-:W-:Y:S01]  /*13fb0*/  FFMA.FTZ R20, R133.reuse, UR4, R20 ;  /* 0x0000000485147c23 */ /* 0x040fe20008010014 */
[----:B------:R-:W-:Y:S02]  /*13fc0*/  FMNMX.FTZ R181, R24, R181, !PT ;  /* 0x000000b518b57209 */ /* 0x000fe40007810000 */
        /* <DEDUP_REMOVED lines=10> */
[----:B------:R-:W-:Y:S01]  /*14070*/  FMNMX.FTZ R182, R23, R182, !PT ;  /* 0x000000b617b67209 */ /* 0x000fe20007810000 */
[----:B------:R-:W-:Y:S01]  /*14080*/  FFMA.FTZ R27, R132, UR4, R27 ;  /* 0x00000004841b7c23 */ /* 0x000fe2000801001b */
[----:B------:R-:W-:Y:S01]  /*14090*/  FMNMX.FTZ R181, R25, R181, !PT ;  /* 0x000000b519b57209 */ /* 0x000fe20007810000 */
[----:B-1----:R-:W-:Y:S01]  /*140a0*/  FFMA.FTZ R32, R174, UR4, R32 ;  /* 0x00000004ae207c23 */ /* 0x002fe20008010020 */
[----:B------:R-:W-:Y:S01]  /*140b0*/  FMNMX.FTZ R132, R26, R133, !PT ;  /* 0x000000851a847209 */ /* 0x000fe20007810000 */
[C---:B------:R-:W-:Y:S02]  /*140c0*/  FFMA.FTZ R34, R174.reuse, UR4, R34 ;  /* 0x00000004ae227c23 */ /* 0x040fe40008010022 */
[----:B------:R-:W-:Y:S01]  /*140d0*/  FFMA.FTZ R28, R174, UR4, R28 ;  /* 0x00000004ae1c7c23 */ /* 0x000fe2000801001c */
[----:B------:R-:W-:Y:S01]  /*140e0*/  FMNMX.FTZ R183, R32, R183, !PT ;  /* 0x000000b720b77209 */ /* 0x000fe20007810000 */
[----:B------:R-:W1:Y:S01]  /*140f0*/  I2F R176, R176 ;  /* 0x000000b000b07306 */ /* 0x000e620000201400 */
[----:B------:R-:W-:Y:S01]  /*14100*/  FMNMX.FTZ R182, R34, R182, !PT ;  /* 0x000000b622b67209 */ /* 0x000fe20007810000 */
[----:B------:R-:W-:Y:S01]  /*14110*/  FFMA.FTZ R30, R174, UR4, R30 ;  /* 0x00000004ae1e7c23 */ /* 0x000fe2000801001e */
[----:B------:R-:W-:Y:S01]  /*14120*/  FMNMX.FTZ R181, R28, R181, !PT ;  /* 0x000000b51cb57209 */ /* 0x000fe20007810000 */
[----:B--2---:R-:W-:Y:S01]  /*14130*/  FFMA.FTZ R33, R173, UR4, R33 ;  /* 0x00000004ad217c23 */ /* 0x004fe20008010021 */
[----:B------:R-:W-:Y:S01]  /*14140*/  FMNMX.FTZ R132, R27, R132, !PT ;  /* 0x000000841b847209 */ /* 0x000fe20007810000 */
[C---:B------:R-:W-:Y:S02]  /*14150*/  FFMA.FTZ R35, R173.reuse, UR4, R35 ;  /* 0x00000004ad237c23 */ /* 0x040fe40008010023 */
[----:B------:R-:W-:Y:S01]  /*14160*/  FFMA.FTZ R29, R173, UR4, R29 ;  /* 0x00000004ad1d7c23 */ /* 0x000fe2000801001d */
[----:B------:R-:W-:Y:S01]  /*14170*/  FMNMX.FTZ R183, R33, R183, !PT ;  /* 0x000000b721b77209 */ /* 0x000fe20007810000 */
[----:B------:R-:W2:Y:S01]  /*14180*/  I2F R177, R177 ;  /* 0x000000b100b17306 */ /* 0x000ea20000201400 */
[----:B------:R-:W-:Y:S01]  /*14190*/  FMNMX.FTZ R182, R35, R182, !PT ;  /* 0x000000b623b67209 */ /* 0x000fe20007810000 */
[----:B------:R-:W-:Y:S01]  /*141a0*/  FFMA.FTZ R31, R173, UR4, R31 ;  /* 0x00000004ad1f7c23 */ /* 0x000fe2000801001f */
[----:B------:R-:W-:Y:S01]  /*141b0*/  FMNMX.FTZ R181, R29, R181, !PT ;  /* 0x000000b51db57209 */ /* 0x000fe20007810000 */
[C---:B----4-:R-:W-:Y:S01]  /*141c0*/  FFMA.FTZ R36, R175.reuse, UR4, R36 ;  /* 0x00000004af247c23 */ /* 0x050fe20008010024 */
[----:B------:R-:W-:Y:S01]  /*141d0*/  FMNMX.FTZ R132, R30, R132, !PT ;  /* 0x000000841e847209 */ /* 0x000fe20007810000 */
[C---:B------:R-:W-:Y:S02]  /*141e0*/  FFMA.FTZ R38, R175.reuse, UR4, R38 ;  /* 0x00000004af267c23 */ /* 0x040fe40008010026 */
[C---:B------:R-:W-:Y:S01]  /*141f0*/  FFMA.FTZ R40, R175.reuse, UR4, R40 ;  /* 0x00000004af287c23 */ /* 0x040fe20008010028 */
[----:B------:R-:W-:Y:S01]  /*14200*/  FMNMX.FTZ R183, R36, R183, !PT ;  /* 0x000000b724b77209 */ /* 0x000fe20007810000 */
[----:B------:R-:W4:Y:S01]  /*14210*/  I2F R179, R179 ;  /* 0x000000b300b37306 */ /* 0x000f220000201400 */
[----:B------:R-:W-:Y:S01]  /*14220*/  FMNMX.FTZ R182, R38, R182, !PT ;  /* 0x000000b626b67209 */ /* 0x000fe20007810000 */
[----:B------:R-:W-:Y:S01]  /*14230*/  FFMA.FTZ R42, R175, UR4, R42 ;  /* 0x00000004af2a7c23 */ /* 0x000fe2000801002a */
[----:B------:R-:W-:Y:S01]  /*14240*/  FMNMX.FTZ R181, R40, R181, !PT ;  /* 0x000000b528b57209 */ /* 0x000fe20007810000 */
[C---:B-1----:R-:W-:Y:S01]  /*14250*/  FFMA.FTZ R37, R176.reuse, UR4, R37 ;  /* 0x00000004b0257c23 */ /* 0x042fe20008010025 */
[----:B------:R-:W-:Y:S01]  /*14260*/  FMNMX.FTZ R132, R31, R132, !PT ;  /* 0x000000841f847209 */ /* 0x000fe20007810000 */
[C---:B------:R-:W-:Y:S02]  /*14270*/  FFMA.FTZ R39, R176.reuse, UR4, R39 ;  /* 0x00000004b0277c23 */ /* 0x040fe40008010027 */
[C---:B------:R-:W-:Y:S01]  /*14280*/  FFMA.FTZ R41, R176.reuse, UR4, R41 ;  /* 0x00000004b0297c23 */ /* 0x040fe20008010029 */
[----:B------:R-:W-:Y:S01]  /*14290*/  FMNMX.FTZ R183, R37, R183, !PT ;  /* 0x000000b725b77209 */ /* 0x000fe20007810000 */
[----:B------:R-:W1:Y:S01]  /*142a0*/  I2F R180, R180 ;  /* 0x000000b400b47306 */ /* 0x000e620000201400 */
[----:B------:R-:W-:Y:S01]  /*142b0*/  FMNMX.FTZ R182, R39, R182, !PT ;  /* 0x000000b627b67209 */ /* 0x000fe20007810000 */
[----:B------:R-:W-:Y:S01]  /*142c0*/  FFMA.FTZ R43, R176, UR4, R43 ;  /* 0x00000004b02b7c23 */ /* 0x000fe2000801002b */
[----:B------:R-:W-:Y:S01]  /*142d0*/  FMNMX.FTZ R181, R41, R181, !PT ;  /* 0x000000b529b57209 */ /* 0x000fe20007810000 */
[C---:B--2---:R-:W-:Y:S01]  /*142e0*/  FFMA.FTZ R48, R177.reuse, UR4, R48 ;  /* 0x00000004b1307c23 */ /* 0x044fe20008010030 */
[----:B------:R-:W-:Y:S01]  /*142f0*/  FMNMX.FTZ R132, R42, R132, !PT ;  /* 0x000000842a847209 */ /* 0x000fe20007810000 */
[C---:B------:R-:W-:Y:S02]  /*14300*/  FFMA.FTZ R50, R177.reuse, UR4, R50 ;  /* 0x00000004b1327c23 */ /* 0x040fe40008010032 */
[C---:B------:R-:W-:Y:S01]  /*14310*/  FFMA.FTZ R44, R177.reuse, UR4, R44 ;  /* 0x00000004b12c7c23 */ /* 0x040fe2000801002c */
[----:B------:R-:W-:Y:S01]  /*14320*/  FMNMX.FTZ R183, R48, R183, !PT ;  /* 0x000000b730b77209 */ /* 0x000fe20007810000 */
[----:B------:R-:W2:Y:S01]  /*14330*/  I2F R178, R178 ;  /* 0x000000b200b27306 */ /* 0x000ea20000201400 */
[----:B------:R-:W-:Y:S01]  /*14340*/  FMNMX.FTZ R182, R50, R182, !PT ;  /* 0x000000b632b67209 */ /* 0x000fe20007810000 */
[----:B------:R-:W-:Y:S01]  /*14350*/  FFMA.FTZ R46, R177, UR4, R46 ;  /* 0x00000004b12e7c23 */ /* 0x000fe2000801002e */
[----:B------:R-:W-:Y:S01]  /*14360*/  FMNMX.FTZ R181, R44, R181, !PT ;  /* 0x000000b52cb57209 */ /* 0x000fe20007810000 */
[C---:B----4-:R-:W-:Y:S02]  /*14370*/  FFMA.FTZ R49, R179.reuse, UR4, R49 ;  /* 0x00000004b3317c23 */ /* 0x050fe40008010031 */
[C---:B------:R-:W-:Y:S02]  /*14380*/  FFMA.FTZ R51, R179.reuse, UR4, R51 ;  /* 0x00000004b3337c23 */ /* 0x040fe40008010033 */
[----:B------:R-:W-:Y:S01]  /*14390*/  FFMA.FTZ R45, R179, UR4, R45 ;  /* 0x00000004b32d7c23 */ /* 0x000fe2000801002d */
[----:B------:R-:W-:Y:S01]  /*143a0*/  FMNMX.FTZ R183, R49, R183, !PT ;  /* 0x000000b731b77209 */ /* 0x000fe20007810000 */
[----:B------:R-:W4:Y:S01]  /*143b0*/  I2F R139, R139 ;  /* 0x0000008b008b7306 */ /* 0x000f220000201400 */
[----:B------:R-:W-:Y:S01]  /*143c0*/  FMNMX.FTZ R182, R51, R182, !PT ;  /* 0x000000b633b67209 */ /* 0x000fe20007810000 */
[----:B------:R-:W-:Y:S01]  /*143d0*/  FFMA.FTZ R47, R179, UR4, R47 ;  /* 0x00000004b32f7c23 */ /* 0x000fe2000801002f */
[----:B------:R-:W-:Y:S01]  /*143e0*/  FMNMX.FTZ R181, R45, R181, !PT ;  /* 0x000000b52db57209 */ /* 0x000fe20007810000 */
[C---:B-1----:R-:W-:Y:S02]  /*143f0*/  FFMA.FTZ R52, R180.reuse, UR4, R52 ;  /* 0x00000004b4347c23 */ /* 0x042fe40008010034 */
[C---:B------:R-:W-:Y:S02]  /*14400*/  FFMA.FTZ R54, R180.reuse, UR4, R54 ;  /* 0x00000004b4367c23 */ /* 0x040fe40008010036 */
[----:B------:R-:W-:Y:S01]  /*14410*/  FFMA.FTZ R56, R180, UR4, R56 ;  /* 0x00000004b4387c23 */ /* 0x000fe20008010038 */
[----:B------:R-:W-:Y:S01]  /*14420*/  FMNMX.FTZ R183, R52, R183, !PT ;  /* 0x000000b734b77209 */ /* 0x000fe20007810000 */
[----:B------:R-:W1:Y:S01]  /*14430*/  I2F R2, R2 ;  /* 0x0000000200027306 */ /* 0x000e620000201400 */
[----:B------:R-:W-:Y:S01]  /*14440*/  FMNMX.FTZ R182, R54, R182, !PT ;  /* 0x000000b636b67209 */ /* 0x000fe20007810000 */
[----:B------:R-:W-:Y:S01]  /*14450*/  FFMA.FTZ R58, R180, UR4, R58 ;  /* 0x00000004b43a7c23 */ /* 0x000fe2000801003a */
[----:B------:R-:W-:Y:S01]  /*14460*/  FMNMX.FTZ R181, R56, R181, !PT ;  /* 0x000000b538b57209 */ /* 0x000fe20007810000 */
[C---:B--2---:R-:W-:Y:S02]  /*14470*/  FFMA.FTZ R53, R178.reuse, UR4, R53 ;  /* 0x00000004b2357c23 */ /* 0x044fe40008010035 */
[C---:B------:R-:W-:Y:S02]  /*14480*/  FFMA.FTZ R55, R178.reuse, UR4, R55 ;  /* 0x00000004b2377c23 */ /* 0x040fe40008010037 */
[C---:B------:R-:W-:Y:S01]  /*14490*/  FFMA.FTZ R57, R178.reuse, UR4, R57 ;  /* 0x00000004b2397c23 */ /* 0x040fe20008010039 */
[----:B------:R-:W-:Y:S01]  /*144a0*/  FMNMX.FTZ R183, R53, R183, !PT ;  /* 0x000000b735b77209 */ /* 0x000fe20007810000 */
[----:B------:R-:W-:Y:S01]  /*144b0*/  FFMA.FTZ R59, R178, UR4, R59 ;  /* 0x00000004b23b7c23 */ /* 0x000fe2000801003b */
[----:B------:R-:W-:Y:S01]  /*144c0*/  FMNMX.FTZ R182, R55, R182, !PT ;  /* 0x000000b637b67209 */ /* 0x000fe20007810000 */
[----:B------:R-:W-:Y:S01]  /*144d0*/  LDSM.16.MT88.4 R176, [R212+0x9000] ;  /* 0x00900000d4b0783b */ /* 0x000fe20000004200 */
[----:B------:R-:W-:Y:S01]  /*144e0*/  FMNMX.FTZ R181, R57, R181, !PT ;  /* 0x000000b539b57209 */ /* 0x000fe20007810000 */
[C---:B----4-:R-:W-:Y:S02]  /*144f0*/  FFMA.FTZ R64, R139.reuse, UR4, R64 ;  /* 0x000000048b407c23 */ /* 0x050fe40008010040 */
[C---:B------:R-:W-:Y:S02]  /*14500*/  FFMA.FTZ R66, R139.reuse, UR4, R66 ;  /* 0x000000048b427c23 */ /* 0x040fe40008010042 */
[C---:B------:R-:W-:Y:S01]  /*14510*/  FFMA.FTZ R60, R139.reuse, UR4, R60 ;  /* 0x000000048b3c7c23 */ /* 0x040fe2000801003c */
[----:B------:R-:W-:Y:S01]  /*14520*/  FMNMX.FTZ R183, R64, R183, !PT ;  /* 0x000000b740b77209 */ /* 0x000fe20007810000 */
[----:B------:R-:W-:Y:S01]  /*14530*/  FFMA.FTZ R62, R139, UR4, R62 ;  /* 0x000000048b3e7c23 */ /* 0x000fe2000801003e */
[----:B------:R-:W-:Y:S02]  /*14540*/  FMNMX.FTZ R182, R66, R182, !PT ;  /* 0x000000b642b67209 */ /* 0x000fe40007810000 */
[----:B------:R-:W-:Y:S01]  /*14550*/  FMNMX.FTZ R181, R60, R181, !PT ;  /* 0x000000b53cb57209 */ /* 0x000fe20007810000 */
[C---:B-1----:R-:W-:Y:S02]  /*14560*/  FFMA.FTZ R65, R2.reuse, UR4, R65 ;  /* 0x0000000402417c23 */ /* 0x042fe40008010041 */
[C---:B------:R-:W-:Y:S02]  /*14570*/  FFMA.FTZ R67, R2.reuse, UR4, R67 ;  /* 0x0000000402437c23 */ /* 0x040fe40008010043 */
[C---:B------:R-:W-:Y:S01]  /*14580*/  FFMA.FTZ R61, R2.reuse, UR4, R61 ;  /* 0x00000004023d7c23 */ /* 0x040fe2000801003d */
[----:B------:R-:W-:Y:S01]  /*14590*/  FMNMX.FTZ R183, R65, R183, !PT ;  /* 0x000000b741b77209 */ /* 0x000fe20007810000 */
[----:B------:R-:W-:Y:S01]  /*145a0*/  FFMA.FTZ R63, R2, UR4, R63 ;  /* 0x00000004023f7c23 */ /* 0x000fe2000801003f */
[----:B------:R-:W-:Y:S02]  /*145b0*/  FMNMX.FTZ R182, R67, R182, !PT ;  /* 0x000000b643b67209 */ /* 0x000fe40007810000 */
[----:B------:R-:W-:Y:S01]  /*145c0*/  FMNMX.FTZ R181, R61, R181, !PT ;  /* 0x000000b53db57209 */ /* 0x000fe20007810000 */
[----:B------:R-:W1:Y:S08]  /*145d0*/  SHFL.BFLY PT, R186, R183, 0x2, 0x1f ;  /* 0x0c401f00b7ba7f89 */ /* 0x000e7000000e0000 */
[----:B------:R-:W2:Y:S08]  /*145e0*/  SHFL.BFLY PT, R184, R182, 0x2, 0x1f ;  /* 0x0c401f00b6b87f89 */ /* 0x000eb000000e0000 */
[----:B------:R-:W4:Y:S01]  /*145f0*/  SHFL.BFLY PT, R185, R181, 0x2, 0x1f ;  /* 0x0c401f00b5b97f89 */ /* 0x000f2200000e0000 */
[----:B-1----:R-:W-:Y:S07]  /*14600*/  FMNMX.FTZ R183, R183, R186, !PT ;  /* 0x000000bab7b77209 */ /* 0x002fee0007810000 */
[----:B------:R-:W1:Y:S01]  /*14610*/  SHFL.BFLY PT, R186, R183, 0x1, 0x1f ;  /* 0x0c201f00b7ba7f89 */ /* 0x000e6200000e0000 */
[----:B--2---:R-:W-:Y:S07]  /*14620*/  FMNMX.FTZ R182, R182, R184, !PT ;  /* 0x000000b8b6b67209 */ /* 0x004fee0007810000 */
[----:B------:R-:W2:Y:S01]  /*14630*/  SHFL.BFLY PT, R184, R182, 0x1, 0x1f ;  /* 0x0c201f00b6b87f89 */ /* 0x000ea200000e0000 */
[----:B----4-:R-:W-:Y:S07]  /*14640*/  FMNMX.FTZ R172, R181, R185, !PT ;  /* 0x000000b9b5ac7209 */ /* 0x010fee0007810000 */
[----:B------:R-:W4:Y:S01]  /*14650*/  SHFL.BFLY PT, R181, R172, 0x1, 0x1f ;  /* 0x0c201f00acb57f89 */ /* 0x000f2200000e0000 */
[----:B-1----:R-:W-:Y:S04]  /*14660*/  FMNMX.FTZ R136, R183, R186, !PT ;  /* 0x000000bab7887209 */ /* 0x002fe80007810000 */
[C---:B------:R-:W-:Y:S01]  /*14670*/  FSETP.NEU.FTZ.AND P0, PT, R136.reuse, -INF , PT ;  /* 0xff8000008800780b */ /* 0x040fe20003f1d000 */
[----:B------:R-:W-:Y:S01]  /*14680*/  FADD.FTZ R0, -R136, R0 ;  /* 0x0000000088007221 */ /* 0x000fe20000010100 */
[----:B--2---:R-:W-:Y:S03]  /*14690*/  FMNMX.FTZ R135, R182, R184, !PT ;  /* 0x000000b8b6877209 */ /* 0x004fe60007810000 */
[----:B------:R-:W-:Y:S02]  /*146a0*/  FMUL.FTZ R0, R0, c[0x0][0x23c] ;  /* 0x00008f0000007a20 */ /* 0x000fe40000410000 */
[----:B------:R-:W-:Y:S02]  /*146b0*/  FMUL.FTZ R184, R136, c[0x0][0x23c] ;  /* 0x00008f0088b87a20 */ /* 0x000fe40000410000 */
[----:B------:R1:W2:Y:S01]  /*146c0*/  MUFU.EX2 R133, R0 ;  /* 0x0000000000857308 */ /* 0x0002a20000000800 */
[C---:B------:R-:W-:Y:S01]  /*146d0*/  FMUL.FTZ R185, R135.reuse, c[0x0][0x23c] ;  /* 0x00008f0087b97a20 */ /* 0x040fe20000410000 */
[----:B----4-:R-:W-:Y:S02]  /*146e0*/  FMNMX.FTZ R134, R172, R181, !PT ;  /* 0x000000b5ac867209 */ /* 0x010fe40007810000 */
[----:B------:R-:W-:Y:S02]  /*146f0*/  FSEL R184, R184, RZ, P0 ;  /* 0x000000ffb8b87208 */ /* 0x000fe40000000000 */
[----:B------:R-:W-:Y:S01]  /*14700*/  FSETP.NEU.FTZ.AND P0, PT, R135, -INF , PT ;  /* 0xff8000008700780b */ /* 0x000fe20003f1d000 */
[----:B------:R-:W-:Y:S02]  /*14710*/  FMUL.FTZ R186, R134, c[0x0][0x23c] ;  /* 0x00008f0086ba7a20 */ /* 0x000fe40000410000 */
[--C-:B------:R-:W-:Y:S01]  /*14720*/  FFMA.FTZ R16, R16, c[0x0][0x23c], -R184.reuse ;  /* 0x00008f0010107a23 */ /* 0x100fe200000108b8 */
[----:B------:R-:W-:Y:S01]  /*14730*/  FSEL R185, R185, RZ, P0 ;  /* 0x000000ffb9b97208 */ /* 0x000fe20000000000 */
[--C-:B------:R-:W-:Y:S01]  /*14740*/  FFMA.FTZ R17, R17, c[0x0][0x23c], -R184.reuse ;  /* 0x00008f0011117a23 */ /* 0x100fe200000108b8 */
[----:B------:R-:W-:Y:S01]  /*14750*/  FSETP.NEU.FTZ.AND P0, PT, R134, -INF , PT ;  /* 0xff8000008600780b */ /* 0x000fe20003f1d000 */
[----:B------:R4:W-:Y:S01]  /*14760*/  MUFU.EX2 R240, R16 ;  /* 0x0000001000f07308 */ /* 0x0009e20000000800 */
[--C-:B------:R-:W-:Y:S02]  /*14770*/  FFMA.FTZ R4, R4, c[0x0][0x23c], -R184.reuse ;  /* 0x00008f0004047a23 */ /* 0x100fe400000108b8 */
[--C-:B------:R-:W-:Y:S01]  /*14780*/  FFMA.FTZ R18, R18, c[0x0][0x23c], -R185.reuse ;  /* 0x00008f0012127a23 */ /* 0x100fe200000108b9 */
[----:B------:R-:W-:Y:S01]  /*14790*/  FSEL R186, R186, RZ, P0 ;  /* 0x000000ffbaba7208 */ /* 0x000fe20000000000 */
[----:B------:R-:W-:Y:S02]  /*147a0*/  FFMA.FTZ R5, R5, c[0x0][0x23c], -R184 ;  /* 0x00008f0005057a23 */ /* 0x000fe400000108b8 */
[--C-:B------:R-:W-:Y:S02]  /*147b0*/  FFMA.FTZ R6, R6, c[0x0][0x23c], -R185.reuse ;  /* 0x00008f0006067a23 */ /* 0x100fe400000108b9 */
[----:B------:R-:W-:Y:S01]  /*147c0*/  FFMA.FTZ R19, R19, c[0x0][0x23c], -R185 ;  /* 0x00008f0013137a23 */ /* 0x000fe200000108b9 */
[----:B------:R5:W-:Y:S01]  /*147d0*/  MUFU.EX2 R241, R17 ;  /* 0x0000001100f17308 */ /* 0x000be20000000800 */
[----:B-1----:R-:W-:Y:S01]  /*147e0*/  FADD.FTZ R0, -R135, R3 ;  /* 0x0000000387007221 */ /* 0x002fe20000010100 */
[----:B------:R-:W-:Y:S01]  /*147f0*/  FMNMX.FTZ R3, R43, R132, !PT ;  /* 0x000000842b037209 */ /* 0x000fe20007810000 */
[----:B------:R-:W-:Y:S02]  /*14800*/  FFMA.FTZ R7, R7, c[0x0][0x23c], -R185 ;  /* 0x00008f0007077a23 */ /* 0x000fe400000108b9 */
[----:B------:R-:W-:Y:S01]  /*14810*/  FMUL.FTZ R0, R0, c[0x0][0x23c] ;  /* 0x00008f0000007a20 */ /* 0x000fe20000410000 */
[----:B------:R-:W-:Y:S01]  /*14820*/  FMNMX.FTZ R3, R46, R3, !PT ;  /* 0x000000032e037209 */ /* 0x000fe20007810000 */
[--C-:B------:R-:W-:Y:S02]  /*14830*/  FFMA.FTZ R8, R8, c[0x0][0x23c], -R186.reuse ;  /* 0x00008f0008087a23 */ /* 0x100fe400000108ba */
[--C-:B------:R-:W-:Y:S01]  /*14840*/  FFMA.FTZ R9, R9, c[0x0][0x23c], -R186.reuse ;  /* 0x00008f0009097a23 */ /* 0x100fe200000108ba */
[----:B------:R1:W1:Y:S01]  /*14850*/  MUFU.EX2 R132, R0 ;  /* 0x0000000000847308 */ /* 0x0002620000000800 */
[--C-:B------:R-:W-:Y:S02]  /*14860*/  FFMA.FTZ R12, R12, c[0x0][0x23c], -R186.reuse ;  /* 0x00008f000c0c7a23 */ /* 0x100fe400000108ba */
[----:B------:R-:W-:Y:S01]  /*14870*/  FFMA.FTZ R13, R13, c[0x0][0x23c], -R186 ;  /* 0x00008f000d0d7a23 */ /* 0x000fe200000108ba */
[----:B----4-:R-:W-:Y:S01]  /*14880*/  MOV R16, UR33 ;  /* 0x0000002100107c02 */ /* 0x010fe20008000f00 */
[C---:B--2---:R-:W-:Y:S02]  /*14890*/  FMUL.FTZ R68, R133.reuse, R68 ;  /* 0x0000004485447220 */ /* 0x044fe40000410000 */
[C---:B------:R-:W-:Y:S02]  /*148a0*/  FMUL.FTZ R69, R133.reuse, R69 ;  /* 0x0000004585457220 */ /* 0x040fe40000410000 */
[C---:B------:R-:W-:Y:S01]  /*148b0*/  FMUL.FTZ R80, R133.reuse, R80 ;  /* 0x0000005085507220 */ /* 0x040fe20000410000 */
[----:B------:R2:W-:Y:S01]  /*148c0*/  MUFU.EX2 R237, R4 ;  /* 0x0000000400ed7308 */ /* 0x0005e20000000800 */
[C---:B------:R-:W-:Y:S02]  /*148d0*/  FMUL.FTZ R81, R133.reuse, R81 ;  /* 0x0000005185517220 */ /* 0x040fe40000410000 */
[----:B------:R-:W-:Y:S01]  /*148e0*/  FMUL.FTZ R84, R133, R84 ;  /* 0x0000005485547220 */ /* 0x000fe20000410000 */
[----:B-----5:R-:W-:Y:S01]  /*148f0*/  LOP3.LUT R17, R243, UR6, R16, 0x96, !PT ;  /* 0x00000006f3117c12 */ /* 0x020fe2000f8e9610 */
[----:B------:R-:W-:Y:S01]  /*14900*/  FMUL.FTZ R85, R133, R85 ;  /* 0x0000005585557220 */ /* 0x000fe20000410000 */
[--C-:B------:R-:W-:Y:S01]  /*14910*/  LOP3.LUT R16, R249, UR15, R242.reuse, 0x96, !PT ;  /* 0x0000000ff9107c12 */ /* 0x100fe2000f8e96f2 */
[----:B------:R-:W-:Y:S01]  /*14920*/  FMUL.FTZ R96, R133, R96 ;  /* 0x0000006085607220 */ /* 0x000fe20000410000 */
[----:B------:R-:W-:Y:S01]  /*14930*/  UIADD3 UR6, UR6, 0x1, URZ ;  /* 0x0000000106067890 */ /* 0x000fe2000fffe03f */
[----:B------:R-:W-:Y:S01]  /*14940*/  IMAD.WIDE.U32 R172, R17, -0x326172a9, RZ ;  /* 0xcd9e8d5711ac7825 */ /* 0x000fe200078e00ff */
[----:B------:R4:W-:Y:S03]  /*14950*/  MUFU.EX2 R238, R18 ;  /* 0x0000001200ee7308 */ /* 0x0009e60000000800 */
[----:B------:R-:W-:Y:S04]  /*14960*/  IMAD.WIDE.U32 R196, R16, -0x326172a9, RZ ;  /* 0xcd9e8d5710c47825 */ /* 0x000fe800078e00ff */
[----:B-1----:R-:W-:Y:S01]  /*14970*/  FADD.FTZ R0, -R134, R137 ;  /* 0x0000008986007221 */ /* 0x002fe20000010100 */
[----:B------:R-:W-:Y:S01]  /*14980*/  FMNMX.FTZ R137, R47, R3, !PT ;  /* 0x000000032f897209 */ /* 0x000fe20007810000 */
[----:B------:R-:W-:Y:S01]  /*14990*/  FMUL.FTZ R70, R132, R70 ;  /* 0x0000004684467220 */ /* 0x000fe20000410000 */
[----:B------:R1:W-:Y:S01]  /*149a0*/  MUFU.EX2 R236, R5 ;  /* 0x0000000500ec7308 */ /* 0x0003e20000000800 */
[----:B------:R-:W-:Y:S01]  /*149b0*/  FMUL.FTZ R0, R0, c[0x0][0x23c] ;  /* 0x00008f0000007a20 */ /* 0x000fe20000410000 */
[----:B------:R-:W-:Y:S01]  /*149c0*/  FMNMX.FTZ R137, R58, R137, !PT ;  /* 0x000000893a897209 */ /* 0x000fe20007810000 */
[C---:B------:R-:W-:Y:S01]  /*149d0*/  FMUL.FTZ R71, R132.reuse, R71 ;  /* 0x0000004784477220 */ /* 0x040fe20000410000 */
[----:B--2---:R-:W-:Y:S01]  /*149e0*/  LOP3.LUT R4, R247, UR15, R242, 0x96, !PT ;  /* 0x0000000ff7047c12 */ /* 0x004fe2000f8e96f2 */
[C---:B------:R-:W-:Y:S01]  /*149f0*/  FMUL.FTZ R82, R132.reuse, R82 ;  /* 0x0000005284527220 */ /* 0x040fe20000410000 */
[----:B------:R-:W-:Y:S01]  /*14a00*/  LOP3.LUT R16, R197, UR14, R172, 0x96, !PT ;  /* 0x0000000ec5107c12 */ /* 0x000fe2000f8e96ac */
[----:B------:R-:W-:Y:S02]  /*14a10*/  FMUL.FTZ R83, R132, R83 ;  /* 0x0000005384537220 */ /* 0x000fe40000410000 */
[----:B------:R-:W-:Y:S01]  /*14a20*/  IMAD.WIDE.U32 R198, R4, -0x326172a9, RZ ;  /* 0xcd9e8d5704c67825 */ /* 0x000fe200078e00ff */
[----:B------:R2:W5:Y:S01]  /*14a30*/  MUFU.EX2 R3, R0 ;  /* 0x0000000000037308 */ /* 0x0005620000000800 */
[C---:B---3--:R-:W-:Y:S02]  /*14a40*/  LOP3.LUT R4, R173.reuse, UR16, R204, 0x96, !PT ;  /* 0x00000010ad047c12 */ /* 0x048fe4000f8e96cc */
[----:B------:R-:W-:Y:S01]  /*14a50*/  IMAD.WIDE.U32 R16, R16, -0x2daee0ad, RZ ;  /* 0xd2511f5310107825 */ /* 0x000fe200078e00ff */
[----:B----4-:R-:W-:Y:S03]  /*14a60*/  LOP3.LUT R18, R173, UR16, R250, 0x96, !PT ;  /* 0x00000010ad127c12 */ /* 0x010fe6000f8e96fa */
[----:B------:R-:W-:Y:S03]  /*14a70*/  IMAD.WIDE.U32 R174, R4, -0x2daee0ad, RZ ;  /* 0xd2511f5304ae7825 */ /* 0x000fe600078e00ff */
[----:B------:R3:W-:Y:S01]  /*14a80*/  MUFU.EX2 R235, R6 ;  /* 0x0000000600eb7308 */ /* 0x0007e20000000800 */
[C---:B------:R-:W-:Y:S02]  /*14a90*/  FMUL.FTZ R86, R132.reuse, R86 ;  /* 0x0000005684567220 */ /* 0x040fe40000410000 */
[----:B------:R-:W-:Y:S01]  /*14aa0*/  FMUL.FTZ R87, R132, R87 ;  /* 0x0000005784577220 */ /* 0x000fe20000410000 */
[----:B-1----:R-:W-:Y:S01]  /*14ab0*/  LOP3.LUT R5, R199, UR14, R172, 0x96, !PT ;  /* 0x0000000ec7057c12 */ /* 0x002fe2000f8e96ac */
[----:B------:R-:W-:Y:S01]  /*14ac0*/  IMAD.WIDE.U32 R172, R18, -0x2daee0ad, RZ ;  /* 0xd2511f5312ac7825 */ /* 0x000fe200078e00ff */
[----:B------:R-:W-:Y:S03]  /*14ad0*/  LOP3.LUT R18, R175, UR13, R248, 0x96, !PT ;  /* 0x0000000daf127c12 */ /* 0x000fe6000f8e96f8 */
[----:B------:R-:W-:Y:S01]  /*14ae0*/  IMAD.WIDE.U32 R4, R5, -0x2daee0ad, RZ ;  /* 0xd2511f5305047825 */ /* 0x000fe200078e00ff */
[----:B------:R-:W1:Y:S03]  /*14af0*/  MUFU.EX2 R239, R19 ;  /* 0x0000001300ef7308 */ /* 0x000e660000000800 */
[----:B------:R-:W-:Y:S01]  /*14b00*/  FMUL.FTZ R97, R133, R97 ;  /* 0x0000006185617220 */ /* 0x000fe20000410000 */
[----:B--2---:R-:W-:Y:S01]  /*14b10*/  FMNMX.FTZ R0, R59, R137, !PT ;  /* 0x000000893b007209 */ /* 0x004fe20007810000 */
[----:B-----5:R-:W-:Y:S01]  /*14b20*/  FMUL.FTZ R72, R3, R72 ;  /* 0x0000004803487220 */ /* 0x020fe20000410000 */
[----:B------:R-:W-:Y:S01]  /*14b30*/  LOP3.LUT R5, R5, UR11, R172, 0x96, !PT ;  /* 0x0000000b05057c12 */ /* 0x000fe2000f8e96ac */
[C---:B------:R-:W-:Y:S01]  /*14b40*/  FMUL.FTZ R73, R3.reuse, R73 ;  /* 0x0000004903497220 */ /* 0x040fe20000410000 */
[----:B------:R-:W-:Y:S01]  /*14b50*/  FMNMX.FTZ R0, R62, R0, !PT ;  /* 0x000000003e007209 */ /* 0x000fe20007810000 */
[----:B------:R-:W-:Y:S01]  /*14b60*/  FMUL.FTZ R76, R3, R76 ;  /* 0x0000004c034c7220 */ /* 0x000fe20000410000 */
[----:B------:R2:W4:Y:S01]  /*14b70*/  MUFU.EX2 R234, R7 ;  /* 0x0000000700ea7308 */ /* 0x0005220000000800 */
[----:B------:R-:W-:Y:S01]  /*14b80*/  IMAD.WIDE.U32 R188, R5, -0x326172a9, RZ ;  /* 0xcd9e8d5705bc7825 */ /* 0x000fe200078e00ff */
[----:B------:R-:W-:Y:S02]  /*14b90*/  FMNMX.FTZ R0, R63, R0, !PT ;  /* 0x000000003f007209 */ /* 0x000fe40007810000 */
[----:B---3--:R-:W-:Y:S01]  /*14ba0*/  LOP3.LUT R6, R17, UR11, R174, 0x96, !PT ;  /* 0x0000000b11067c12 */ /* 0x008fe2000f8e96ae */
[----:B------:R-:W-:Y:S01]  /*14bb0*/  IMAD.WIDE.U32 R174, R18, -0x326172a9, RZ ;  /* 0xcd9e8d5712ae7825 */ /* 0x000fe200078e00ff */
[----:B------:R-:W-:Y:S01]  /*14bc0*/  LOP3.LUT R17, R173, UR13, R246, 0x96, !PT ;  /* 0x0000000dad117c12 */ /* 0x000fe2000f8e96f6 */
[----:B------:R-:W3:Y:S02]  /*14bd0*/  SHFL.BFLY PT, R2, R0, 0x2, 0x1f ;  /* 0x0c401f0000027f89 */ /* 0x000ee400000e0000 */
[----:B------:R-:W-:Y:S01]  /*14be0*/  IMAD.WIDE.U32 R190, R6, -0x326172a9, RZ ;  /* 0xcd9e8d5706be7825 */ /* 0x000fe200078e00ff */
[----:B------:R-:W-:Y:S01]  /*14bf0*/  MUFU.EX2 R233, R8 ;  /* 0x0000000800e97308 */ /* 0x000fe20000000800 */
[----:B------:R-:W-:Y:S02]  /*14c00*/  LOP3.LUT R18, R175, UR12, R196, 0x96, !PT ;  /* 0x0000000caf127c12 */ /* 0x000fe4000f8e96c4 */
[----:B------:R-:W-:Y:S01]  /*14c10*/  IMAD.WIDE.U32 R172, R17, -0x326172a9, RZ ;  /* 0xcd9e8d5711ac7825 */ /* 0x000fe200078e00ff */
[----:B-1----:R-:W-:Y:S03]  /*14c20*/  F2FP.PACK_AB R175, R239, R238 ;  /* 0x000000eeefaf723e */ /* 0x002fe600000000ff */
[----:B------:R-:W-:Y:S01]  /*14c30*/  IMAD.WIDE.U32 R18, R18, -0x2daee0ad, RZ ;  /* 0xd2511f5312127825 */ /* 0x000fe200078e00ff */
[----:B------:R-:W-:Y:S02]  /*14c40*/  LOP3.LUT R6, R173, UR12, R198, 0x96, !PT ;  /* 0x0000000cad067c12 */ /* 0x000fe4000f8e96c6 */
[----:B------:R-:W-:Y:S01]  /*14c50*/  MUFU.EX2 R232, R9 ;  /* 0x0000000900e87308 */ /* 0x000fe20000000800 */
[----:B------:R-:W-:Y:S01]  /*14c60*/  LOP3.LUT R5, R189, UR10, R172, 0x96, !PT ;  /* 0x0000000abd057c12 */ /* 0x000fe2000f8e96ac */
[----:B------:R-:W-:Y:S01]  /*14c70*/  FMUL.FTZ R77, R3, R77 ;  /* 0x0000004d034d7220 */ /* 0x000fe20000410000 */
[----:B------:R-:W-:Y:S01]  /*14c80*/  LOP3.LUT R16, R19, UR9, R16, 0x96, !PT ;  /* 0x0000000913107c12 */ /* 0x000fe2000f8e9610 */
[----:B--2---:R-:W-:Y:S01]  /*14c90*/  IMAD.WIDE.U32 R6, R6, -0x2daee0ad, RZ ;  /* 0xd2511f5306067825 */ /* 0x004fe200078e00ff */
[----:B------:R-:W-:Y:S02]  /*14ca0*/  F2FP.PACK_AB R172, R236, R237 ;  /* 0x000000edecac723e */ /* 0x000fe400000000ff */
[----:B----4-:R-:W-:Y:S01]  /*14cb0*/  F2FP.PACK_AB R173, R234, R235 ;  /* 0x000000ebeaad723e */ /* 0x010fe200000000ff */
[----:B------:R-:W-:Y:S02]  /*14cc0*/  IMAD.WIDE.U32 R194, R5, -0x2daee0ad, RZ ;  /* 0xd2511f5305c27825 */ /* 0x000fe400078e00ff */
[----:B------:R-:W-:Y:S01]  /*14cd0*/  MUFU.EX2 R229, R12 ;  /* 0x0000000c00e57308 */ /* 0x000fe20000000800 */
[----:B---3--:R-:W-:Y:S01]  /*14ce0*/  FMNMX.FTZ R0, R0, R2, !PT ;  /* 0x0000000200007209 */ /* 0x008fe20007810000 */
[----:B------:R-:W-:Y:S01]  /*14cf0*/  IMAD.WIDE.U32 R202, R16, -0x326172a9, RZ ;  /* 0xcd9e8d5710ca7825 */ /* 0x000fe200078e00ff */
[----:B------:R-:W-:Y:S03]  /*14d00*/  LOP3.LUT R5, R195, UR5, R6, 0x96, !PT ;  /* 0x00000005c3057c12 */ /* 0x000fe6000f8e9606 */
[----:B------:R-:W1:Y:S01]  /*14d10*/  SHFL.BFLY PT, R2, R0, 0x1, 0x1f ;  /* 0x0c201f0000027f89 */ /* 0x000e6200000e0000 */
[C---:B------:R-:W-:Y:S02]  /*14d20*/  FMUL.FTZ R19, R132.reuse, R155 ;  /* 0x0000009b84137220 */ /* 0x040fe40000410000 */
[C---:B------:R-:W-:Y:S01]  /*14d30*/  FMUL.FTZ R88, R3.reuse, R88 ;  /* 0x0000005803587220 */ /* 0x040fe20000410000 */
[----:B------:R-:W2:Y:S01]  /*14d40*/  MUFU.EX2 R228, R13 ;  /* 0x0000000d00e47308 */ /* 0x000ea20000000800 */
[C---:B------:R-:W-:Y:S02]  /*14d50*/  FMUL.FTZ R89, R3.reuse, R89 ;  /* 0x0000005903597220 */ /* 0x040fe40000410000 */
[C---:B------:R-:W-:Y:S02]  /*14d60*/  FMUL.FTZ R92, R3.reuse, R92 ;  /* 0x0000005c035c7220 */ /* 0x040fe40000410000 */
[----:B------:R-:W-:Y:S02]  /*14d70*/  FMUL.FTZ R93, R3, R93 ;  /* 0x0000005d035d7220 */ /* 0x000fe40000410000 */
[C---:B------:R-:W-:Y:S02]  /*14d80*/  FMUL.FTZ R98, R132.reuse, R98 ;  /* 0x0000006284627220 */ /* 0x040fe40000410000 */
[----:B------:R-:W-:Y:S02]  /*14d90*/  FMUL.FTZ R99, R132, R99 ;  /* 0x0000006384637220 */ /* 0x000fe40000410000 */
[--C-:B------:R-:W-:Y:S02]  /*14da0*/  FFMA.FTZ R32, R32, c[0x0][0x23c], -R184.reuse ;  /* 0x00008f0020207a23 */ /* 0x100fe400000108b8 */
[----:B------:R-:W-:Y:S02]  /*14db0*/  FFMA.FTZ R33, R33, c[0x0][0x23c], -R184 ;  /* 0x00008f0021217a23 */ /* 0x000fe400000108b8 */
[--C-:B------:R-:W-:Y:S01]  /*14dc0*/  FFMA.FTZ R34, R34, c[0x0][0x23c], -R185.reuse ;  /* 0x00008f0022227a23 */ /* 0x100fe200000108b9 */
[----:B------:R3:W-:Y:S01]  /*14dd0*/  MUFU.EX2 R225, R32 ;  /* 0x0000002000e17308 */ /* 0x0007e20000000800 */
[----:B------:R-:W-:Y:S02]  /*14de0*/  FFMA.FTZ R35, R35, c[0x0][0x23c], -R185 ;  /* 0x00008f0023237a23 */ /* 0x000fe400000108b9 */
[C---:B------:R-:W-:Y:S01]  /*14df0*/  FMUL.FTZ R100, R133.reuse, R100 ;  /* 0x0000006485647220 */ /* 0x040fe20000410000 */
[----:B-1----:R-:W-:Y:S01]  /*14e00*/  FMNMX.FTZ R2, R0, R2, !PT ;  /* 0x0000000200027209 */ /* 0x002fe20007810000 */
[----:B------:R-:W-:Y:S01]  /*14e10*/  FMUL.FTZ R101, R133, R101 ;  /* 0x0000006585657220 */ /* 0x000fe20000410000 */
[----:B------:R-:W-:Y:S01]  /*14e20*/  LOP3.LUT R0, R191, UR10, R174, 0x96, !PT ;  /* 0x0000000abf007c12 */ /* 0x000fe2000f8e96ae */
[----:B------:R-:W-:Y:S01]  /*14e30*/  FMUL.FTZ R102, R132, R102 ;  /* 0x0000006684667220 */ /* 0x000fe20000410000 */
[C---:B------:R-:W-:Y:S01]  /*14e40*/  FSETP.NEU.FTZ.AND P0, PT, R2.reuse, -INF , PT ;  /* 0xff8000000200780b */ /* 0x040fe20003f1d000 */
[----:B------:R-:W-:Y:S01]  /*14e50*/  FMUL.FTZ R187, R2, c[0x0][0x23c] ;  /* 0x00008f0002bb7a20 */ /* 0x000fe20000410000 */
[----:B--2---:R-:W-:Y:S01]  /*14e60*/  F2FP.PACK_AB R182, R228, R229 ;  /* 0x000000e5e4b6723e */ /* 0x004fe200000000ff */
[----:B------:R-:W-:Y:S01]  /*14e70*/  IMAD.WIDE.U32 R192, R0, -0x2daee0ad, RZ ;  /* 0xd2511f5300c07825 */ /* 0x000fe200078e00ff */
[----:B------:R-:W-:Y:S01]  /*14e80*/  LOP3.LUT R0, R7, UR9, R4, 0x96, !PT ;  /* 0x0000000907007c12 */ /* 0x000fe2000f8e9604 */
[----:B------:R-:W-:Y:S01]  /*14e90*/  MUFU.EX2 R224, R33 ;  /* 0x0000002100e07308 */ /* 0x000fe20000000800 */
[----:B------:R-:W-:Y:S01]  /*14ea0*/  FSEL R187, R187, RZ, P0 ;  /* 0x000000ffbbbb7208 */ /* 0x000fe20000000000 */
[----:B------:R-:W-:Y:S01]  /*14eb0*/  IMAD.WIDE.U32 R4, R5, -0x326172a9, RZ ;  /* 0xcd9e8d5705047825 */ /* 0x000fe200078e00ff */
[----:B------:R-:W-:Y:S03]  /*14ec0*/  LOP3.LUT R8, R193, UR5, R18, 0x96, !PT ;  /* 0x00000005c1087c12 */ /* 0x000fe6000f8e9612 */
[--C-:B------:R-:W-:Y:S01]  /*14ed0*/  FFMA.FTZ R10, R10, c[0x0][0x23c], -R187.reuse ;  /* 0x00008f000a0a7a23 */ /* 0x100fe200000108bb */
[--C-:B------:R-:W-:Y:S01]  /*14ee0*/  SHF.R.U32.HI R12, RZ, 0x18, R4.reuse ;  /* 0x00000018ff0c7819 */ /* 0x100fe20000011604 */
[--C-:B------:R-:W-:Y:S01]  /*14ef0*/  FFMA.FTZ R11, R11, c[0x0][0x23c], -R187.reuse ;  /* 0x00008f000b0b7a23 */ /* 0x100fe200000108bb */
[----:B------:R-:W-:Y:S01]  /*14f00*/  SHF.R.U32.HI R9, RZ, 0x10, R4 ;  /* 0x00000010ff097819 */ /* 0x000fe20000011604 */
[----:B------:R1:W-:Y:S01]  /*14f10*/  MUFU.EX2 R231, R10 ;  /* 0x0000000a00e77308 */ /* 0x0003e20000000800 */
[----:B------:R-:W-:Y:S04]  /*14f20*/  IMAD.WIDE.U32 R200, R0, -0x326172a9, RZ ;  /* 0xcd9e8d5700c87825 */ /* 0x000fe800078e00ff */
[----:B------:R-:W-:Y:S01]  /*14f30*/  IMAD.WIDE.U32 R6, R8, -0x326172a9, RZ ;  /* 0xcd9e8d5708067825 */ /* 0x000fe200078e00ff */
[----:B------:R-:W-:Y:S03]  /*14f40*/  LOP3.LUT R0, R5, UR18, R200, 0x96, !PT ;  /* 0x0000001205007c12 */ /* 0x000fe6000f8e96c8 */
[--C-:B------:R-:W-:Y:S01]  /*14f50*/  FFMA.FTZ R14, R14, c[0x0][0x23c], -R187.reuse ;  /* 0x00008f000e0e7a23 */ /* 0x100fe200000108bb */
[----:B------:R2:W4:Y:S01]  /*14f60*/  MUFU.EX2 R230, R11 ;  /* 0x0000000b00e67308 */ /* 0x0005220000000800 */
[C---:B------:R-:W-:Y:S01]  /*14f70*/  LOP3.LUT R8, R6.reuse, 0xffff, RZ, 0xc0, !PT ;  /* 0x0000ffff06087812 */ /* 0x040fe200078ec0ff */
[----:B------:R-:W-:Y:S01]  /*14f80*/  FFMA.FTZ R15, R15, c[0x0][0x23c], -R187 ;  /* 0x00008f000f0f7a23 */ /* 0x000fe200000108bb */
[--C-:B------:R-:W-:Y:S01]  /*14f90*/  SHF.R.U32.HI R16, RZ, 0x10, R6.reuse ;  /* 0x00000010ff107819 */ /* 0x100fe20000011606 */
[C---:B------:R-:W-:Y:S01]  /*14fa0*/  FMUL.FTZ R13, R3.reuse, R149 ;  /* 0x00000095030d7220 */ /* 0x040fe20000410000 */
[----:B------:R-:W-:Y:S01]  /*14fb0*/  LOP3.LUT R18, R6, 0xff, RZ, 0xc0, !PT ;  /* 0x000000ff06127812 */ /* 0x000fe200078ec0ff */
[----:B------:R-:W-:Y:S01]  /*14fc0*/  FMUL.FTZ R103, R132, R103 ;  /* 0x0000006784677220 */ /* 0x000fe20000410000 */
[----:B------:R-:W-:Y:S01]  /*14fd0*/  SHF.R.U32.HI R17, RZ, 0x18, R6 ;  /* 0x00000018ff117819 */ /* 0x000fe20000011606 */
[----:B------:R-:W-:Y:S01]  /*14fe0*/  FMUL.FTZ R104, R3, R104 ;  /* 0x0000006803687220 */ /* 0x000fe20000410000 */
[----:B------:R-:W-:Y:S01]  /*14ff0*/  LOP3.LUT R6, R7, UR18, R202, 0x96, !PT ;  /* 0x0000001207067c12 */ /* 0x000fe2000f8e96ca */
[----:B------:R-:W-:Y:S01]  /*15000*/  MUFU.EX2 R227, R14 ;  /* 0x0000000e00e37308 */ /* 0x000fe20000000800 */
[C---:B------:R-:W-:Y:S01]  /*15010*/  LOP3.LUT R7, R4.reuse, 0xffff, RZ, 0xc0, !PT ;  /* 0x0000ffff04077812 */ /* 0x040fe200078ec0ff */
[C---:B------:R-:W-:Y:S01]  /*15020*/  FMUL.FTZ R105, R3.reuse, R105 ;  /* 0x0000006903697220 */ /* 0x040fe20000410000 */
[----:B------:R-:W-:Y:S01]  /*15030*/  SHF.R.U32.HI R8, RZ, 0x8, R8 ;  /* 0x00000008ff087819 */ /* 0x000fe20000011608 */
[C---:B---3--:R-:W-:Y:S01]  /*15040*/  FMUL.FTZ R32, R3.reuse, R156 ;  /* 0x0000009c03207220 */ /* 0x048fe20000410000 */
[----:B-1----:R-:W-:Y:S01]  /*15050*/  LOP3.LUT R10, R4, 0xff, RZ, 0xc0, !PT ;  /* 0x000000ff040a7812 */ /* 0x002fe200078ec0ff */
[----:B------:R-:W-:Y:S01]  /*15060*/  FMUL.FTZ R33, R3, R157 ;  /* 0x0000009d03217220 */ /* 0x000fe20000410000 */
[----:B------:R-:W-:Y:S01]  /*15070*/  LOP3.LUT R5, R16, 0xff, RZ, 0xc0, !PT ;  /* 0x000000ff10057812 */ /* 0x000fe200078ec0ff */
[--C-:B------:R-:W-:Y:S01]  /*15080*/  FFMA.FTZ R48, R48, c[0x0][0x23c], -R184.reuse ;  /* 0x00008f0030307a23 */ /* 0x100fe200000108b8 */
[----:B------:R-:W-:Y:S01]  /*15090*/  SHF.R.U32.HI R7, RZ, 0x8, R7 ;  /* 0x00000008ff077819 */ /* 0x000fe20000011607 */
[----:B------:R-:W1:Y:S01]  /*150a0*/  MUFU.EX2 R226, R15 ;  /* 0x0000000f00e27308 */ /* 0x000e620000000800 */
[----:B------:R-:W-:Y:S01]  /*150b0*/  LOP3.LUT R4, R0, 0xffff, RZ, 0xc0, !PT ;  /* 0x0000ffff00047812 */ /* 0x000fe200078ec0ff */
[----:B------:R-:W-:Y:S01]  /*150c0*/  FFMA.FTZ R49, R49, c[0x0][0x23c], -R184 ;  /* 0x00008f0031317a23 */ /* 0x000fe200000108b8 */
[----:B------:R-:W-:Y:S01]  /*150d0*/  PRMT R18, R18, 0x5410, R8 ;  /* 0x0000541012127816 */ /* 0x000fe20000000008 */
[----:B------:R-:W-:Y:S01]  /*150e0*/  FFMA.FTZ R50, R50, c[0x0][0x23c], -R185 ;  /* 0x00008f0032327a23 */ /* 0x000fe200000108b9 */
[----:B------:R-:W-:Y:S01]  /*150f0*/  PRMT R16, R10, 0x5410, R7 ;  /* 0x000054100a107816 */ /* 0x000fe20000000007 */
[----:B------:R-:W-:Y:S01]  /*15100*/  FFMA.FTZ R51, R51, c[0x0][0x23c], -R185 ;  /* 0x00008f0033337a23 */ /* 0x000fe200000108b9 */
[----:B------:R-:W-:Y:S01]  /*15110*/  PRMT R17, R5, 0x5410, R17 ;  /* 0x0000541005117816 */ /* 0x000fe20000000011 */
[--C-:B------:R-:W-:Y:S01]  /*15120*/  HSET2.LE.AND R174, R18, R244.reuse, PT ;  /* 0x000000f412ae7233 */ /* 0x100fe20003803000 */
[----:B------:R-:W-:Y:S01]  /*15130*/  LOP3.LUT R5, R6, 0xffff, RZ, 0xc0, !PT ;  /* 0x0000ffff06057812 */ /* 0x000fe200078ec0ff */
[----:B------:R-:W-:Y:S01]  /*15140*/  FMUL.FTZ R18, R132, R154 ;  /* 0x0000009a84127220 */ /* 0x000fe20000410000 */
[----:B------:R-:W-:Y:S01]  /*15150*/  SHF.R.U32.HI R7, RZ, 0x10, R6 ;  /* 0x00000010ff077819 */ /* 0x000fe20000011606 */
[----:B------:R-:W-:Y:S01]  /*15160*/  MUFU.EX2 R223, R34 ;  /* 0x0000002200df7308 */ /* 0x000fe20000000800 */
[----:B------:R-:W-:Y:S01]  /*15170*/  LOP3.LUT R8, R0, 0xff, RZ, 0xc0, !PT ;  /* 0x000000ff00087812 */ /* 0x000fe200078ec0ff */
[----:B------:R-:W-:Y:S01]  /*15180*/  FFMA.FTZ R47, R47, c[0x0][0x23c], -R187 ;  /* 0x00008f002f2f7a23 */ /* 0x000fe200000108bb */
[----:B------:R-:W-:Y:S01]  /*15190*/  SHF.R.U32.HI R4, RZ, 0x8, R4 ;  /* 0x00000008ff047819 */ /* 0x000fe20000011604 */
[--C-:B------:R-:W-:Y:S01]  /*151a0*/  FFMA.FTZ R64, R64, c[0x0][0x23c], -R184.reuse ;  /* 0x00008f0040407a23 */ /* 0x100fe200000108b8 */
[----:B------:R-:W-:Y:S01]  /*151b0*/  LOP3.LUT R10, R9, 0xff, RZ, 0xc0, !PT ;  /* 0x000000ff090a7812 */ /* 0x000fe200078ec0ff */
[----:B------:R-:W-:Y:S01]  /*151c0*/  FFMA.FTZ R65, R65, c[0x0][0x23c], -R184 ;  /* 0x00008f0041417a23 */ /* 0x000fe200000108b8 */
[----:B--2---:R-:W-:Y:S01]  /*151d0*/  LOP3.LUT R11, R6, 0xff, RZ, 0xc0, !PT ;  /* 0x000000ff060b7812 */ /* 0x004fe200078ec0ff */
[--C-:B------:R-:W-:Y:S01]  /*151e0*/  FFMA.FTZ R66, R66, c[0x0][0x23c], -R185.reuse ;  /* 0x00008f0042427a23 */ /* 0x100fe200000108b9 */
[----:B------:R-:W-:Y:S01]  /*151f0*/  PRMT R8, R8, 0x5410, R4 ;  /* 0x0000541008087816 */ /* 0x000fe20000000004 */
[----:B------:R-:W-:Y:S01]  /*15200*/  MUFU.EX2 R222, R35 ;  /* 0x0000002300de7308 */ /* 0x000fe20000000800 */
        /* <DEDUP_REMOVED lines=19> */
[--C-:B------:R-:W-:Y:S01]  /*15340*/  FFMA.FTZ R59, R59, c[0x0][0x23c], -R187.reuse ;  /* 0x00008f003b3b7a23 */ /* 0x100fe200000108bb */
[----:B------:R-:W-:Y:S01]  /*15350*/  LOP3.LUT R175, R5, R175, RZ, 0xc0, !PT ;  /* 0x000000af05af7212 */ /* 0x000fe200078ec0ff */
[----:B------:R-:W2:Y:S01]  /*15360*/  MUFU.EX2 R0, R0 ;  /* 0x0000000000007308 */ /* 0x000ea20000000800 */
[----:B------:R-:W-:Y:S01]  /*15370*/  LOP3.LUT R174, R174, R4, RZ, 0xc0, !PT ;  /* 0x00000004aeae7212 */ /* 0x000fe200078ec0ff */
[--C-:B------:R-:W-:Y:S01]  /*15380*/  HSET2.LE.AND R4, R11, R244.reuse, PT ;  /* 0x000000f40b047233 */ /* 0x100fe20003803000 */
[----:B----4-:R-:W-:Y:S01]  /*15390*/  F2FP.PACK_AB R7, R230, R231 ;  /* 0x000000e7e607723e */ /* 0x010fe200000000ff */
        /* <DEDUP_REMOVED lines=16> */
[--C-:B------:R-:W-:Y:S01]  /*154a0*/  FFMA.FTZ R62, R62, c[0x0][0x23c], -R187.reuse ;  /* 0x00008f003e3e7a23 */ /* 0x100fe200000108bb */
        /* <DEDUP_REMOVED lines=8> */
[----:B------:R-:W-:Y:S01]  /*15530*/  MUFU.EX2 R203, R49 ;  /* 0x0000003100cb7308 */ /* 0x000fe20000000800 */
[----:B------:R-:W1:Y:S01]  /*15540*/  LDSM.16.MT88.4 R144, [R212+0xa000] ;  /* 0x00a00000d490783b */ /* 0x000e620000004200 */
[C---:B------:R-:W-:Y:S01]  /*15550*/  FMUL.FTZ R34, R0.reuse, R158 ;  /* 0x0000009e00227220 */ /* 0x040fe20000410000 */
[----:B------:R-:W-:Y:S03]  /*15560*/  LOP3.LUT R148, R201, UR8, R188, 0x96, !PT ;  /* 0x00000008c9947c12 */ /* 0x000fe6000f8e96bc */
[C---:B------:R-:W-:Y:S01]  /*15570*/  HMMA.16816.F32 R8, R180.reuse, R176, R8 ;  /* 0x000000b0b408723c */ /* 0x040fe20000001808 */
[C---:B------:R-:W-:Y:S02]  /*15580*/  FMUL.FTZ R14, R0.reuse, R150 ;  /* 0x00000096000e7220 */ /* 0x040fe40000410000 */
[C---:B------:R-:W-:Y:S01]  /*15590*/  FMUL.FTZ R15, R0.reuse, R151 ;  /* 0x00000097000f7220 */ /* 0x040fe20000410000 */
[----:B------:R-:W-:Y:S01]  /*155a0*/  MUFU.EX2 R201, R51 ;  /* 0x0000003300c97308 */ /* 0x000fe20000000800 */
[C---:B------:R-:W-:Y:S02]  /*155b0*/  FMUL.FTZ R35, R0.reuse, R159 ;  /* 0x0000009f00237220 */ /* 0x040fe40000410000 */
[----:B------:R-:W-:Y:S01]  /*155c0*/  LDSM.16.MT88.4 R156, [R214+0x9400] ;  /* 0x00940000d69c783b */ /* 0x000fe20000004200 */
[C---:B------:R-:W-:Y:S01]  /*155d0*/  FMUL.FTZ R74, R0.reuse, R74 ;  /* 0x0000004a004a7220 */ /* 0x040fe20000410000 */
[----:B------:R-:W-:Y:S01]  /*155e0*/  MOV R176, R204 ;  /* 0x000000cc00b07202 */ /* 0x000fe20000000f00 */
[-C--:B------:R-:W-:Y:S02]  /*155f0*/  HMMA.16816.F32 R12, R180, R178.reuse, R12 ;  /* 0x000000b2b40c723c */ /* 0x080fe4000000180c */
[C---:B------:R-:W-:Y:S02]  /*15600*/  FMUL.FTZ R75, R0.reuse, R75 ;  /* 0x0000004b004b7220 */ /* 0x040fe40000410000 */
[----:B------:R2:W-:Y:S01]  /*15610*/  MUFU.EX2 R204, R48 ;  /* 0x0000003000cc7308 */ /* 0x0005e20000000800 */
[C---:B------:R-:W-:Y:S02]  /*15620*/  FMUL.FTZ R78, R0.reuse, R78 ;  /* 0x0000004e004e7220 */ /* 0x040fe40000410000 */
[C---:B------:R-:W-:Y:S01]  /*15630*/  FMUL.FTZ R79, R0.reuse, R79 ;  /* 0x0000004f004f7220 */ /* 0x040fe20000410000 */
[C---:B------:R-:W-:Y:S01]  /*15640*/  HMMA.16816.F32 R16, R172.reuse, R178, R16 ;  /* 0x000000b2ac10723c */ /* 0x040fe20000001810 */
[C---:B------:R-:W-:Y:S03]  /*15650*/  FMUL.FTZ R90, R0.reuse, R90 ;  /* 0x0000005a005a7220 */ /* 0x040fe60000410000 */
[C---:B------:R-:W-:Y:S02]  /*15660*/  FMUL.FTZ R91, R0.reuse, R91 ;  /* 0x0000005b005b7220 */ /* 0x040fe40000410000 */
[----:B------:R-:W-:Y:S01]  /*15670*/  MUFU.EX2 R179, R65 ;  /* 0x0000004100b37308 */ /* 0x000fe20000000800 */
[C---:B------:R-:W-:Y:S01]  /*15680*/  FMUL.FTZ R94, R0.reuse, R94 ;  /* 0x0000005e005e7220 */ /* 0x040fe20000410000 */
[-C--:B---3--:R-:W-:Y:S01]  /*15690*/  HMMA.16816.F32 R68, R172, R140.reuse, R68 ;  /* 0x0000008cac44723c */ /* 0x088fe20000001844 */
[C---:B------:R-:W-:Y:S03]  /*156a0*/  FMUL.FTZ R95, R0.reuse, R95 ;  /* 0x0000005f005f7220 */ /* 0x040fe60000410000 */
[C---:B------:R-:W-:Y:S02]  /*156b0*/  FMUL.FTZ R106, R0.reuse, R106 ;  /* 0x0000006a006a7220 */ /* 0x040fe40000410000 */
[----:B------:R-:W-:Y:S02]  /*156c0*/  FMUL.FTZ R107, R0, R107 ;  /* 0x0000006b006b7220 */ /* 0x000fe40000410000 */
[C---:B------:R-:W-:Y:S01]  /*156d0*/  HMMA.16816.F32 R72, R180.reuse, R140, R72 ;  /* 0x0000008cb448723c */ /* 0x040fe20000001848 */
[----:B------:R-:W-:Y:S01]  /*156e0*/  MUFU.EX2 R178, R66 ;  /* 0x0000004200b27308 */ /* 0x000fe20000000800 */
[----:B--2---:R-:W-:Y:S02]  /*156f0*/  LDSM.16.MT88.4 R48, [R212+0xb400] ;  /* 0x00b40000d430783b */ /* 0x004fe40000004200 */
[C---:B------:R-:W-:Y:S02]  /*15700*/  FMUL.FTZ R108, R133.reuse, R108 ;  /* 0x0000006c856c7220 */ /* 0x040fe40000410000 */
[----:B------:R-:W-:Y:S02]  /*15710*/  FMUL.FTZ R109, R133, R109 ;  /* 0x0000006d856d7220 */ /* 0x000fe40000410000 */
[-C--:B------:R-:W-:Y:S01]  /*15720*/  HMMA.16816.F32 R76, R180, R142.reuse, R76 ;  /* 0x0000008eb44c723c */ /* 0x080fe2000000184c */
[C---:B------:R-:W-:Y:S03]  /*15730*/  FMUL.FTZ R110, R132.reuse, R110 ;  /* 0x0000006e846e7220 */ /* 0x040fe60000410000 */
[----:B------:R-:W-:Y:S02]  /*15740*/  FMUL.FTZ R111, R132, R111 ;  /* 0x0000006f846f7220 */ /* 0x000fe40000410000 */
[--C-:B------:R-:W-:Y:S02]  /*15750*/  FFMA.FTZ R28, R28, c[0x0][0x23c], -R186.reuse ;  /* 0x00008f001c1c7a23 */ /* 0x100fe400000108ba */
[C---:B------:R-:W-:Y:S01]  /*15760*/  HMMA.16816.F32 R80, R172.reuse, R142, R80 ;  /* 0x0000008eac50723c */ /* 0x040fe20000001850 */
[----:B------:R-:W2:Y:S01]  /*15770*/  LDSM.16.MT88.4 R140, [R214+0xa000] ;  /* 0x00a00000d68c783b */ /* 0x000ea20000004200 */
[----:B------:R-:W-:Y:S02]  /*15780*/  MUFU.EX2 R210, R28 ;  /* 0x0000001c00d27308 */ /* 0x000fe40000000800 */
[----:B------:R-:W-:Y:S02]  /*15790*/  FFMA.FTZ R29, R29, c[0x0][0x23c], -R186 ;  /* 0x00008f001d1d7a23 */ /* 0x000fe400000108ba */
[--C-:B------:R-:W-:Y:S02]  /*157a0*/  FFMA.FTZ R30, R30, c[0x0][0x23c], -R187.reuse ;  /* 0x00008f001e1e7a23 */ /* 0x100fe400000108bb */
[-C--:B-1----:R-:W-:Y:S01]  /*157b0*/  HMMA.16816.F32 R84, R172, R144.reuse, R84 ;  /* 0x00000090ac54723c */ /* 0x082fe20000001854 */
[----:B------:R-:W-:Y:S03]  /*157c0*/  FFMA.FTZ R31, R31, c[0x0][0x23c], -R187 ;  /* 0x00008f001f1f7a23 */ /* 0x000fe600000108bb */
[----:B------:R-:W-:Y:S01]  /*157d0*/  IMAD.WIDE.U32 R138, R138, -0x2daee0ad, RZ ;  /* 0xd2511f538a8a7825 */ /* 0x000fe200078e00ff */
[----:B------:R1:W-:Y:S03]  /*157e0*/  MUFU.EX2 R209, R29 ;  /* 0x0000001d00d17308 */ /* 0x0003e60000000800 */
[C---:B------:R-:W-:Y:S01]  /*157f0*/  HMMA.16816.F32 R88, R180.reuse, R144, R88 ;  /* 0x00000090b458723c */ /* 0x040fe20000001858 */
[--C-:B------:R-:W-:Y:S03]  /*15800*/  SHF.R.U32.HI R151, RZ, 0x10, R138.reuse ;  /* 0x00000010ff977819 */ /* 0x100fe6000001168a */
[----:B------:R-:W-:Y:S01]  /*15810*/  LOP3.LUT R150, R138, 0xff, RZ, 0xc0, !PT ;  /* 0x000000ff8a967812 */ /* 0x000fe200078ec0ff */
[----:B------:R-:W-:Y:S01]  /*15820*/  IMAD.WIDE.U32 R148, R148, -0x2daee0ad, RZ ;  /* 0xd2511f5394947825 */ /* 0x000fe200078e00ff */
[----:B------:R-:W-:Y:S01]  /*15830*/  SHF.R.U32.HI R152, RZ, 0x18, R138 ;  /* 0x00000018ff987819 */ /* 0x000fe2000001168a */
[----:B------:R3:W-:Y:S01]  /*15840*/  MUFU.EX2 R208, R30 ;  /* 0x0000001e00d07308 */ /* 0x0007e20000000800 */
[-C--:B------:R-:W-:Y:S01]  /*15850*/  HMMA.16816.F32 R92, R180, R146.reuse, R92 ;  /* 0x00000092b45c723c */ /* 0x080fe2000000185c */
[--C-:B------:R-:W-:Y:S03]  /*15860*/  FFMA.FTZ R24, R24, c[0x0][0x23c], -R186.reuse ;  /* 0x00008f0018187a23 */ /* 0x100fe600000108ba */
[----:B------:R-:W-:Y:S01]  /*15870*/  FFMA.FTZ R25, R25, c[0x0][0x23c], -R186 ;  /* 0x00008f0019197a23 */ /* 0x000fe200000108ba */
[----:B------:R-:W-:Y:S01]  /*15880*/  LOP3.LUT R153, R148, 0xff, RZ, 0xc0, !PT ;  /* 0x000000ff94997812 */ /* 0x000fe200078ec0ff */
[----:B------:R-:W-:Y:S01]  /*15890*/  IMAD.MOV.U32 R177, RZ, RZ, R205 ;  /* 0x000000ffffb17224 */ /* 0x000fe200078e00cd */
[----:B------:R-:W-:Y:S01]  /*158a0*/  LOP3.LUT R137, R139, UR17, R192, 0x96, !PT ;  /* 0x000000118b897c12 */ /* 0x000fe2000f8e96c0 */
[C---:B------:R-:W-:Y:S01]  /*158b0*/  HMMA.16816.F32 R96, R172.reuse, R146, R96 ;  /* 0x00000092ac60723c */ /* 0x040fe20000001860 */
[----:B------:R-:W4:Y:S01]  /*158c0*/  LDSM.16.MT88.4 R144, [R212+0xb000] ;  /* 0x00b00000d490783b */ /* 0x000f220000004200 */
[----:B------:R5:W-:Y:S02]  /*158d0*/  MUFU.EX2 R207, R31 ;  /* 0x0000001f00cf7308 */ /* 0x000be40000000800 */
[--C-:B------:R-:W-:Y:S01]  /*158e0*/  FFMA.FTZ R26, R26, c[0x0][0x23c], -R187.reuse ;  /* 0x00008f001a1a7a23 */ /* 0x100fe200000108bb */
[----:B-1----:R-:W-:Y:S01]  /*158f0*/  LOP3.LUT R29, R148, 0xffff, RZ, 0xc0, !PT ;  /* 0x0000ffff941d7812 */ /* 0x002fe200078ec0ff */
[----:B------:R-:W-:Y:S01]  /*15900*/  FFMA.FTZ R27, R27, c[0x0][0x23c], -R187 ;  /* 0x00008f001b1b7a23 */ /* 0x000fe200000108bb */
[----:B------:R-:W-:Y:S01]  /*15910*/  LOP3.LUT R139, R138, 0xffff, RZ, 0xc0, !PT ;  /* 0x0000ffff8a8b7812 */ /* 0x000fe200078ec0ff */
[C---:B------:R-:W-:Y:S01]  /*15920*/  FMUL.FTZ R124, R3.reuse, R124 ;  /* 0x0000007c037c7220 */ /* 0x040fe20000410000 */
[-C--:B--2---:R-:W-:Y:S03]  /*15930*/  HMMA.16816.F32 R100, R172, R140.reuse, R100 ;  /* 0x0000008cac64723c */ /* 0x084fe60000001864 */
[----:B------:R-:W-:Y:S01]  /*15940*/  MUFU.EX2 R177, R67 ;  /* 0x0000004300b17308 */ /* 0x000fe20000000800 */
[----:B------:R-:W-:Y:S01]  /*15950*/  SHF.R.U32.HI R28, RZ, 0x8, R139 ;  /* 0x00000008ff1c7819 */ /* 0x000fe2000001168b */
[----:B------:R-:W-:Y:S01]  /*15960*/  FMUL.FTZ R125, R3, R125 ;  /* 0x0000007d037d7220 */ /* 0x000fe20000410000 */
[----:B------:R-:W-:Y:S01]  /*15970*/  SHF.R.U32.HI R139, RZ, 0x10, R148 ;  /* 0x00000010ff8b7819 */ /* 0x000fe20000011694 */
[----:B---3--:R-:W-:Y:S01]  /*15980*/  FMUL.FTZ R30, R132, R166 ;  /* 0x000000a6841e7220 */ /* 0x008fe20000410000 */
[C---:B------:R-:W-:Y:S01]  /*15990*/  HMMA.16816.F32 R104, R180.reuse, R140, R104 ;  /* 0x0000008cb468723c */ /* 0x040fe20000001868 */
[--C-:B------:R-:W-:Y:S03]  /*159a0*/  FFMA.FTZ R21, R21, c[0x0][0x23c], -R184.reuse ;  /* 0x00008f0015157a23 */ /* 0x100fe600000108b8 */
[--C-:B------:R-:W-:Y:S01]  /*159b0*/  FFMA.FTZ R22, R22, c[0x0][0x23c], -R185.reuse ;  /* 0x00008f0016167a23 */ /* 0x100fe200000108b9 */
[----:B------:R1:W-:Y:S01]  /*159c0*/  MUFU.EX2 R220, R21 ;  /* 0x0000001500dc7308 */ /* 0x0003e20000000800 */
[----:B------:R-:W-:Y:S01]  /*159d0*/  FFMA.FTZ R20, R20, c[0x0][0x23c], -R184 ;  /* 0x00008f0014147a23 */ /* 0x000fe200000108b8 */
[----:B------:R-:W-:Y:S01]  /*159e0*/  PRMT R154, R150, 0x5410, R28 ;  /* 0x00005410969a7816 */ /* 0x000fe2000000001c */
[-C--:B------:R-:W-:Y:S01]  /*159f0*/  HMMA.16816.F32 R32, R180, R142.reuse, R32 ;  /* 0x0000008eb420723c */ /* 0x080fe20000001820 */
[--C-:B------:R-:W-:Y:S03]  /*15a00*/  FFMA.FTZ R140, R23, c[0x0][0x23c], -R185.reuse ;  /* 0x00008f00178c7a23 */ /* 0x100fe600000108b9 */
[----:B------:R-:W-:Y:S01]  /*15a10*/  FMUL.FTZ R23, R0, R163 ;  /* 0x000000a300177220 */ /* 0x000fe20000410000 */
[----:B------:R-:W-:Y:S01]  /*15a20*/  LOP3.LUT R138, R149, UR17, R194, 0x96, !PT ;  /* 0x00000011958a7c12 */ /* 0x000fe2000f8e96c2 */
[C---:B-----5:R-:W-:Y:S01]  /*15a30*/  FMUL.FTZ R31, R132.reuse, R167 ;  /* 0x000000a7841f7220 */ /* 0x060fe20000410000 */
[----:B------:R2:W-:Y:S01]  /*15a40*/  MUFU.EX2 R219, R22 ;  /* 0x0000001600db7308 */ /* 0x0005e20000000800 */
[C---:B------:R-:W-:Y:S01]  /*15a50*/  HMMA.16816.F32 R108, R172.reuse, R142, R108 ;  /* 0x0000008eac6c723c */ /* 0x040fe2000000186c */
[C---:B------:R-:W-:Y:S03]  /*15a60*/  FMUL.FTZ R112, R133.reuse, R112 ;  /* 0x0000007085707220 */ /* 0x040fe60000410000 */
[----:B------:R-:W-:Y:S01]  /*15a70*/  FMUL.FTZ R113, R133, R113 ;  /* 0x0000007185717220 */ /* 0x000fe20000410000 */
[----:B------:R-:W-:Y:S01]  /*15a80*/  SHF.R.U32.HI R149, RZ, 0x18, R148 ;  /* 0x00000018ff957819 */ /* 0x000fe20000011694 */
[C---:B------:R-:W-:Y:S01]  /*15a90*/  FMUL.FTZ R114, R132.reuse, R114 ;  /* 0x0000007284727220 */ /* 0x040fe20000410000 */
[----:B------:R-:W-:Y:S01]  /*15aa0*/  LOP3.LUT R148, R151, 0xff, RZ, 0xc0, !PT ;  /* 0x000000ff97947812 */ /* 0x000fe200078ec0ff */
[----:B------:R-:W-:Y:S01]  /*15ab0*/  FMUL.FTZ R115, R132, R115 ;  /* 0x0000007384737220 */ /* 0x000fe20000410000 */
[----:B------:R3:W5:Y:S03]  /*15ac0*/  MUFU.EX2 R221, R20 ;  /* 0x0000001400dd7308 */ /* 0x0007660000000800 */
[----:B------:R-:W-:Y:S01]  /*15ad0*/  PRMT R152, R148, 0x5410, R152 ;  /* 0x0000541094987816 */ /* 0x000fe20000000098 */
[----:B-1----:R-:W-:Y:S01]  /*15ae0*/  FMUL.FTZ R21, R3, R161 ;  /* 0x000000a103157220 */ /* 0x002fe20000410000 */
[----:B------:R-:W-:Y:S01]  /*15af0*/  LOP3.LUT R28, R137, 0xffff, RZ, 0xc0, !PT ;  /* 0x0000ffff891c7812 */ /* 0x000fe200078ec0ff */
[-C--:B----4-:R-:W-:Y:S01]  /*15b00*/  HMMA.16816.F32 R112, R172, R144.reuse, R112 ;  /* 0x00000090ac70723c */ /* 0x090fe20000001870 */
[C---:B------:R-:W-:Y:S02]  /*15b10*/  FMUL.FTZ R116, R3.reuse, R116 ;  /* 0x0000007403747220 */ /* 0x040fe40000410000 */
[----:B------:R-:W-:Y:S01]  /*15b20*/  FMUL.FTZ R117, R3, R117 ;  /* 0x0000007503757220 */ /* 0x000fe20000410000 */
[----:B------:R1:W4:Y:S01]  /*15b30*/  MUFU.EX2 R211, R140 ;  /* 0x0000008c00d37308 */ /* 0x0003220000000800 */
[C---:B------:R-:W-:Y:S02]  /*15b40*/  FMUL.FTZ R118, R0.reuse, R118 ;  /* 0x0000007600767220 */ /* 0x040fe40000410000 */
[C---:B------:R-:W-:Y:S02]  /*15b50*/  FMUL.FTZ R119, R0.reuse, R119 ;  /* 0x0000007700777220 */ /* 0x040fe40000410000 */
[----:B--2---:R-:W-:Y:S03]  /*15b60*/  FMUL.FTZ R22, R0, R162 ;  /* 0x000000a200167220 */ /* 0x004fe60000410000 */
[C---:B------:R-:W-:Y:S02]  /*15b70*/  FMUL.FTZ R120, R133.reuse, R120 ;  /* 0x0000007885787220 */ /* 0x040fe40000410000 */
[----:B------:R-:W-:Y:S01]  /*15b80*/  FMUL.FTZ R121, R133, R121 ;  /* 0x0000007985797220 */ /* 0x000fe20000410000 */
[----:B------:R2:W-:Y:S01]  /*15b90*/  MUFU.EX2 R206, R24 ;  /* 0x0000001800ce7308 */ /* 0x0005e20000000800 */
[----:B------:R-:W-:Y:S02]  /*15ba0*/  FMUL.FTZ R122, R132, R122 ;  /* 0x0000007a847a7220 */ /* 0x000fe40000410000 */
[C---:B---3--:R-:W-:Y:S02]  /*15bb0*/  FMUL.FTZ R20, R3.reuse, R160 ;  /* 0x000000a003147220 */ /* 0x048fe40000410000 */
[C---:B------:R-:W-:Y:S02]  /*15bc0*/  FMUL.FTZ R126, R0.reuse, R126 ;  /* 0x0000007e007e7220 */ /* 0x040fe40000410000 */
[C---:B------:R-:W-:Y:S02]  /*15bd0*/  FMUL.FTZ R127, R0.reuse, R127 ;  /* 0x0000007f007f7220 */ /* 0x040fe40000410000 */
[C---:B------:R-:W-:Y:S01]  /*15be0*/  FMUL.FTZ R128, R3.reuse, R128 ;  /* 0x0000008003807220 */ /* 0x040fe20000410000 */
[C---:B------:R-:W-:Y:S01]  /*15bf0*/  HMMA.16816.F32 R20, R180.reuse, R144, R20 ;  /* 0x00000090b414723c */ /* 0x040fe20000001814 */
[----:B------:R-:W-:Y:S01]  /*15c00*/  FMUL.FTZ R129, R3, R129 ;  /* 0x0000008103817220 */ /* 0x000fe20000410000 */
[----:B------:R-:W3:Y:S01]  /*15c10*/  MUFU.EX2 R205, R25 ;  /* 0x0000001900cd7308 */ /* 0x000ee20000000800 */
[----:B-1----:R-:W1:Y:S01]  /*15c20*/  LDSM.16.MT88.4 R140, [R214+0xb000] ;  /* 0x00b00000d68c783b */ /* 0x002e620000004200 */
[C---:B------:R-:W-:Y:S02]  /*15c30*/  FMUL.FTZ R130, R0.reuse, R130 ;  /* 0x0000008200827220 */ /* 0x040fe40000410000 */
[----:B------:R-:W-:Y:S01]  /*15c40*/  FMUL.FTZ R131, R0, R131 ;  /* 0x0000008300837220 */ /* 0x000fe20000410000 */
[----:B------:R-:W-:Y:S01]  /*15c50*/  LOP3.LUT R145, R137, 0xff, RZ, 0xc0, !PT ;  /* 0x000000ff89917812 */ /* 0x000fe200078ec0ff */
[-C--:B------:R-:W-:Y:S01]  /*15c60*/  HMMA.16816.F32 R116, R180, R146.reuse, R116 ;  /* 0x00000092b474723c */ /* 0x080fe20000001874 */
[----:B------:R-:W-:Y:S03]  /*15c70*/  FMUL.FTZ R123, R132, R123 ;  /* 0x0000007b847b7220 */ /* 0x000fe60000410000 */
[--C-:B------:R-:W-:Y:S01]  /*15c80*/  FFMA.FTZ R40, R40, c[0x0][0x23c], -R186.reuse ;  /* 0x00008f0028287a23 */ /* 0x100fe200000108ba */
[----:B------:R3:W-:Y:S01]  /*15c90*/  MUFU.EX2 R167, R26 ;  /* 0x0000001a00a77308 */ /* 0x0007e20000000800 */
[----:B------:R-:W-:Y:S01]  /*15ca0*/  FFMA.FTZ R39, R39, c[0x0][0x23c], -R185 ;  /* 0x00008f0027277a23 */ /* 0x000fe200000108b9 */
[----:B------:R-:W-:Y:S01]  /*15cb0*/  SHF.R.U32.HI R144, RZ, 0x18, R137 ;  /* 0x00000018ff907819 */ /* 0x000fe20000011689 */
[C---:B------:R-:W-:Y:S01]  /*15cc0*/  HMMA.16816.F32 R120, R172.reuse, R146, R120 ;  /* 0x00000092ac78723c */ /* 0x040fe20000001878 */
[----:B--2---:R-:W-:Y:S03]  /*15cd0*/  LOP3.LUT R24, R138, 0xffff, RZ, 0xc0, !PT ;  /* 0x0000ffff8a187812 */ /* 0x004fe600078ec0ff */
[--C-:B------:R-:W-:Y:S02]  /*15ce0*/  FFMA.FTZ R42, R42, c[0x0][0x23c], -R187.reuse ;  /* 0x00008f002a2a7a23 */ /* 0x100fe400000108bb */
[----:B------:R-:W-:Y:S01]  /*15cf0*/  FFMA.FTZ R43, R43, c[0x0][0x23c], -R187 ;  /* 0x00008f002b2b7a23 */ /* 0x000fe200000108bb */
[----:B------:R-:W-:Y:S01]  /*15d00*/  LOP3.LUT R146, R139, 0xff, RZ, 0xc0, !PT ;  /* 0x000000ff8b927812 */ /* 0x000fe200078ec0ff */
[----:B------:R2:W2:Y:S01]  /*15d10*/  MUFU.EX2 R166, R27 ;  /* 0x0000001b00a67308 */ /* 0x0004a20000000800 */
[----:B------:R-:W-:Y:S03]  /*15d20*/  SHF.R.U32.HI R147, RZ, 0x8, R29 ;  /* 0x00000008ff937819 */ /* 0x000fe6000001161d */
[----:B------:R-:W-:Y:S01]  /*15d30*/  PRMT R155, R146, 0x5410, R149 ;  /* 0x00005410929b7816 */ /* 0x000fe20000000095 */
[C---:B------:R-:W-:Y:S01]  /*15d40*/  FMUL.FTZ R29, R133.reuse, R165 ;  /* 0x000000a5851d7220 */ /* 0x040fe20000410000 */
[----:B------:R-:W4:Y:S01]  /*15d50*/  LDSM.16.MT88.4 R148, [R212+0x9400] ;  /* 0x00940000d494783b */ /* 0x000f220000004200 */
[----:B------:R-:W-:Y:S01]  /*15d60*/  SHF.R.U32.HI R139, RZ, 0x10, R137 ;  /* 0x00000010ff8b7819 */ /* 0x000fe20000011689 */
[----:B------:R-:W-:Y:S01]  /*15d70*/  FFMA.FTZ R44, R44, c[0x0][0x23c], -R186 ;  /* 0x00008f002c2c7a23 */ /* 0x000fe200000108ba */
[----:B------:R-:W-:Y:S01]  /*15d80*/  SHF.R.U32.HI R137, RZ, 0x8, R28 ;  /* 0x00000008ff897819 */ /* 0x000fe2000001161c */
[----:B------:R-:W-:Y:S01]  /*15d90*/  FMUL.FTZ R28, R133, R164 ;  /* 0x000000a4851c7220 */ /* 0x000fe20000410000 */
[----:B------:R-:W-:Y:S01]  /*15da0*/  PRMT R147, R153, 0x5410, R147 ;  /* 0x0000541099937816 */ /* 0x000fe20000000093 */
[--C-:B------:R-:W-:Y:S01]  /*15db0*/  HSET2.LE.AND R155, R155, R244.reuse, PT ;  /* 0x000000f49b9b7233 */ /* 0x100fe20003803000 */
[----:B---3--:R-:W-:Y:S01]  /*15dc0*/  FMUL.FTZ R26, R132, R170 ;  /* 0x000000aa841a7220 */ /* 0x008fe20000410000 */
[----:B------:R-:W-:Y:S01]  /*15dd0*/  MUFU.EX2 R192, R40 ;  /* 0x0000002800c07308 */ /* 0x000fe20000000800 */
[----:B------:R-:W-:Y:S01]  /*15de0*/  FFMA.FTZ R45, R45, c[0x0][0x23c], -R186 ;  /* 0x00008f002d2d7a23 */ /* 0x000fe200000108ba */
[----:B------:R-:W-:Y:S01]  /*15df0*/  F2FP.PACK_AB R146, R224, R225 ;  /* 0x000000e1e092723e */ /* 0x000fe200000000ff */
[----:B------:R-:W-:Y:S01]  /*15e00*/  FFMA.FTZ R46, R46, c[0x0][0x23c], -R187 ;  /* 0x00008f002e2e7a23 */ /* 0x000fe200000108bb */
[----:B------:R-:W-:Y:S01]  /*15e10*/  SHF.R.U32.HI R25, RZ, 0x10, R138 ;  /* 0x00000010ff197819 */ /* 0x000fe2000001168a */
[-C--:B-1----:R-:W-:Y:S01]  /*15e20*/  HMMA.16816.F32 R28, R172, R140.reuse, R28 ;  /* 0x0000008cac1c723c */ /* 0x082fe2000000181c */
[--C-:B------:R-:W-:Y:S01]  /*15e30*/  FFMA.FTZ R56, R56, c[0x0][0x23c], -R186.reuse ;  /* 0x00008f0038387a23 */ /* 0x100fe200000108ba */
[----:B------:R-:W-:Y:S01]  /*15e40*/  PRMT R145, R145, 0x5410, R137 ;  /* 0x0000541091917816 */ /* 0x000fe20000000089 */
[----:B------:R-:W-:Y:S01]  /*15e50*/  FFMA.FTZ R57, R57, c[0x0][0x23c], -R186 ;  /* 0x00008f0039397a23 */ /* 0x000fe200000108ba */
[----:B------:R-:W-:Y:S01]  /*15e60*/  LOP3.LUT R25, R25, 0xff, RZ, 0xc0, !PT ;  /* 0x000000ff19197812 */ /* 0x000fe200078ec0ff */
[----:B--2---:R-:W-:Y:S01]  /*15e70*/  FMUL.FTZ R27, R132, R171 ;  /* 0x000000ab841b7220 */ /* 0x004fe20000410000 */
[----:B------:R-:W-:Y:S01]  /*15e80*/  MUFU.EX2 R193, R39 ;  /* 0x0000002700c17308 */ /* 0x000fe20000000800 */
[----:B------:R-:W-:Y:S01]  /*15e90*/  FFMA.FTZ R58, R58, c[0x0][0x23c], -R187 ;  /* 0x00008f003a3a7a23 */ /* 0x000fe200000108bb */
[C---:B------:R-:W-:Y:S01]  /*15ea0*/  HMMA.16816.F32 R124, R180.reuse, R140, R124 ;  /* 0x0000008cb47c723c */ /* 0x040fe2000000187c */
[----:B------:R-:W-:Y:S03]  /*15eb0*/  LOP3.LUT R139, R139, 0xff, RZ, 0xc0, !PT ;  /* 0x000000ff8b8b7812 */ /* 0x000fe600078ec0ff */
[----:B------:R-:W-:Y:S01]  /*15ec0*/  SHF.R.U32.HI R137, RZ, 0x8, R24 ;  /* 0x00000008ff897819 */ /* 0x000fe20000011618 */
[--C-:B------:R-:W-:Y:S01]  /*15ed0*/  HSET2.LE.AND R24, R154, R244.reuse, PT ;  /* 0x000000f49a187233 */ /* 0x100fe20003803000 */
[----:B------:R-:W-:Y:S01]  /*15ee0*/  PRMT R144, R139, 0x5410, R144 ;  /* 0x000054108b907816 */ /* 0x000fe20000000090 */
[--C-:B------:R-:W-:Y:S01]  /*15ef0*/  HSET2.LE.AND R140, R147, R244.reuse, PT ;  /* 0x000000f4938c7233 */ /* 0x100fe20003803000 */
[-C--:B------:R-:W-:Y:S01]  /*15f00*/  HMMA.16816.F32 R128, R180, R142.reuse, R128 ;  /* 0x0000008eb480723c */ /* 0x080fe20000001880 */
[----:B------:R-:W-:Y:S01]  /*15f10*/  LOP3.LUT R139, R138, 0xff, RZ, 0xc0, !PT ;  /* 0x000000ff8a8b7812 */ /* 0x000fe200078ec0ff */
[----:B------:R-:W-:Y:S02]  /*15f20*/  MUFU.EX2 R182, R47 ;  /* 0x0000002f00b67308 */ /* 0x000fe40000000800 */
[----:B------:R-:W-:Y:S01]  /*15f30*/  SHF.R.U32.HI R138, RZ, 0x18, R138 ;  /* 0x00000018ff8a7819 */ /* 0x000fe2000001168a */
[----:B------:R-:W-:Y:S01]  /*15f40*/  FFMA.FTZ R36, R36, c[0x0][0x23c], -R184 ;  /* 0x00008f0024247a23 */ /* 0x000fe200000108b8 */
[----:B------:R-:W-:Y:S01]  /*15f50*/  LOP3.LUT R146, R24, R146, RZ, 0xc0, !PT ;  /* 0x0000009218927212 */ /* 0x000fe200078ec0ff */
[----:B------:R-:W-:Y:S01]  /*15f60*/  FMUL.FTZ R24, R133, R168 ;  /* 0x000000a885187220 */ /* 0x000fe20000410000 */
[----:B------:R-:W-:Y:S01]  /*15f70*/  PRMT R160, R25, 0x5410, R138 ;  /* 0x0000541019a07816 */ /* 0x000fe2000000008a */
[----:B------:R-:W-:Y:S03]  /*15f80*/  FMUL.FTZ R25, R133, R169 ;  /* 0x000000a985197220 */ /* 0x000fe60000410000 */
[----:B------:R-:W-:Y:S01]  /*15f90*/  PRMT R153, R139, 0x5410, R137 ;  /* 0x000054108b997816 */ /* 0x000fe20000000089 */
[--C-:B------:R-:W-:Y:S01]  /*15fa0*/  HSET2.LE.AND R137, R152, R244.reuse, PT ;  /* 0x000000f498897233 */ /* 0x100fe20003803000 */
[----:B------:R-:W-:Y:S01]  /*15fb0*/  F2FP.PACK_AB R147, R222, R223 ;  /* 0x000000dfde93723e */ /* 0x000fe200000000ff */
[--C-:B------:R-:W-:Y:S01]  /*15fc0*/  HSET2.LE.AND R138, R145, R244.reuse, PT ;  /* 0x000000f4918a7233 */ /* 0x100fe20003803000 */
[----:B------:R-:W-:Y:S01]  /*15fd0*/  HMMA.16816.F32 R24, R172, R142, R24 ;  /* 0x0000008eac18723c */ /* 0x000fe20000001818 */
[--C-:B------:R-:W-:Y:S01]  /*15fe0*/  HSET2.LE.AND R139, R144, R244.reuse, PT ;  /* 0x000000f4908b7233 */ /* 0x100fe20003803000 */
[----:B-----5:R-:W-:Y:S01]  /*15ff0*/  F2FP.PACK_AB R144, R220, R221 ;  /* 0x000000dddc90723e */ /* 0x020fe200000000ff */
[--C-:B------:R-:W-:Y:S01]  /*16000*/  HSET2.LE.AND R152, R153, R244.reuse, PT ;  /* 0x000000f499987233 */ /* 0x100fe20003803000 */
[----:B----4-:R-:W-:Y:S01]  /*16010*/  F2FP.PACK_AB R145, R211, R219 ;  /* 0x000000dbd391723e */ /* 0x010fe200000000ff */
[--C-:B------:R-:W-:Y:S01]  /*16020*/  HSET2.LE.AND R153, R160, R244.reuse, PT ;  /* 0x000000f4a0997233 */ /* 0x100fe20003803000 */
[----:B------:R-:W-:Y:S01]  /*16030*/  LOP3.LUT R147, R137, R147, RZ, 0xc0, !PT ;  /* 0x0000009389937212 */ /* 0x000fe200078ec0ff */
[----:B------:R1:W-:Y:S01]  /*16040*/  MUFU.EX2 R200, R36 ;  /* 0x0000002400c87308 */ /* 0x0003e20000000800 */
[----:B------:R-:W-:Y:S01]  /*16050*/  LOP3.LUT R144, R138, R144, RZ, 0xc0, !PT ;  /* 0x000000908a907212 */ /* 0x000fe200078ec0ff */
[----:B------:R-:W-:Y:S03]  /*16060*/  FFMA.FTZ R37, R37, c[0x0][0x23c], -R184 ;  /* 0x00008f0025257a23 */ /* 0x000fe600000108b8 */
[----:B------:R-:W-:Y:S01]  /*16070*/  LOP3.LUT R145, R139, R145, RZ, 0xc0, !PT ;  /* 0x000000918b917212 */ /* 0x000fe200078ec0ff */
[----:B------:R-:W-:Y:S01]  /*16080*/  FFMA.FTZ R187, R63, c[0x0][0x23c], -R187 ;  /* 0x00008f003fbb7a23 */ /* 0x000fe200000108bb */
[----:B------:R-:W-:Y:S01]  /*16090*/  F2FP.PACK_AB R154, R209, R210 ;  /* 0x000000d2d19a723e */ /* 0x000fe200000000ff */
[----:B------:R-:W-:Y:S01]  /*160a0*/  FFMA.FTZ R60, R60, c[0x0][0x23c], -R186 ;  /* 0x00008f003c3c7a23 */ /* 0x000fe200000108ba */
[----:B------:R-:W-:Y:S01]  /*160b0*/  F2FP.PACK_AB R137, R207, R208 ;  /* 0x000000d0cf89723e */ /* 0x000fe200000000ff */
[----:B------:R2:W-:Y:S01]  /*160c0*/  MUFU.EX2 R180, R64 ;  /* 0x0000004000b47308 */ /* 0x0005e20000000800 */
[----:B------:R-:W-:Y:S01]  /*160d0*/  F2FP.PACK_AB R138, R205, R206 ;  /* 0x000000cecd8a723e */ /* 0x000fe200000000ff */
[-C--:B------:R-:W-:Y:S01]  /*160e0*/  HMMA.16816.F32 R4, R144, R148.reuse, R4 ;  /* 0x000000949004723c */ /* 0x080fe20000001804 */
[----:B------:R-:W-:Y:S01]  /*160f0*/  F2FP.PACK_AB R139, R166, R167 ;  /* 0x000000a7a68b723e */ /* 0x000fe200000000ff */
[--C-:B------:R-:W-:Y:S01]  /*16100*/  FFMA.FTZ R38, R38, c[0x0][0x23c], -R185.reuse ;  /* 0x00008f0026267a23 */ /* 0x100fe200000108b9 */
[----:B------:R-:W-:Y:S01]  /*16110*/  LOP3.LUT R154, R140, R154, RZ, 0xc0, !PT ;  /* 0x0000009a8c9a7212 */ /* 0x000fe200078ec0ff */
[--C-:B------:R-:W-:Y:S01]  /*16120*/  FFMA.FTZ R54, R54, c[0x0][0x23c], -R185.reuse ;  /* 0x00008f0036367a23 */ /* 0x100fe200000108b9 */
[----:B------:R-:W-:Y:S01]  /*16130*/  LOP3.LUT R155, R155, R137, RZ, 0xc0, !PT ;  /* 0x000000899b9b7212 */ /* 0x000fe200078ec0ff */
[----:B------:R-:W3:Y:S01]  /*16140*/  LDSM.16.MT88.4 R140, [R212+0xa400] ;  /* 0x00a40000d48c783b */ /* 0x000ee20000004200 */
[----:B------:R-:W-:Y:S01]  /*16150*/  LOP3.LUT R152, R152, R138, RZ, 0xc0, !PT ;  /* 0x0000008a98987212 */ /* 0x000fe200078ec0ff */
[----:B------:R4:W-:Y:S01]  /*16160*/  MUFU.EX2 R195, R37 ;  /* 0x0000002500c37308 */ /* 0x0009e20000000800 */
[----:B------:R-:W-:Y:S03]  /*16170*/  LOP3.LUT R153, R153, R139, RZ, 0xc0, !PT ;  /* 0x0000008b99997212 */ /* 0x000fe600078ec0ff */
[----:B-1----:R-:W-:Y:S01]  /*16180*/  MOV R36, UR33 ;  /* 0x0000002100247c02 */ /* 0x002fe20008000f00 */
[--C-:B------:R-:W-:Y:S02]  /*16190*/  FFMA.FTZ R52, R52, c[0x0][0x23c], -R184.reuse ;  /* 0x00008f0034347a23 */ /* 0x100fe400000108b8 */
[----:B------:R-:W-:Y:S01]  /*161a0*/  FFMA.FTZ R184, R53, c[0x0][0x23c], -R184 ;  /* 0x00008f0035b87a23 */ /* 0x000fe200000108b8 */
[C---:B------:R-:W-:Y:S01]  /*161b0*/  HMMA.16816.F32 R8, R152.reuse, R148, R8 ;  /* 0x000000949808723c */ /* 0x040fe20000001808 */
[----:B------:R-:W-:Y:S01]  /*161c0*/  LOP3.LUT R36, R243, UR6, R36, 0x96, !PT ;  /* 0x00000006f3247c12 */ /* 0x000fe2000f8e9624 */
[----:B------:R1:W-:Y:S01]  /*161d0*/  MUFU.EX2 R194, R38 ;  /* 0x0000002600c27308 */ /* 0x0003e20000000800 */
[----:B------:R-:W-:Y:S02]  /*161e0*/  FFMA.FTZ R185, R55, c[0x0][0x23c], -R185 ;  /* 0x00008f0037b97a23 */ /* 0x000fe400000108b9 */
[----:B------:R-:W-:Y:S01]  /*161f0*/  FFMA.FTZ R132, R132, R245, R235 ;  /* 0x000000f584847223 */ /* 0x000fe200000100eb */
[----:B--2---:R-:W-:Y:S01]  /*16200*/  LDSM.16.MT88.4 R64, [R212+0xb800] ;  /* 0x00b80000d440783b */ /* 0x004fe20000004200 */
[----:B------:R-:W-:Y:S01]  /*16210*/  IMAD.WIDE.U32 R138, R36, -0x326172a9, RZ ;  /* 0xcd9e8d57248a7825 */ /* 0x000fe200078e00ff */
[-C--:B------:R-:W-:Y:S04]  /*16220*/  HMMA.16816.F32 R12, R152, R150.reuse, R12 ;  /* 0x00000096980c723c */ /* 0x080fe8000000180c */
[----:B------:R-:W-:Y:S01]  /*16230*/  MUFU.EX2 R183, R44 ;  /* 0x0000002c00b77308 */ /* 0x000fe20000000800 */
[C---:B------:R-:W-:Y:S03]  /*16240*/  LOP3.LUT R36, R139.reuse, UR16, R176, 0x96, !PT ;  /* 0x000000108b247c12 */ /* 0x040fe6000f8e96b0 */
[C---:B------:R-:W-:Y:S01]  /*16250*/  HMMA.16816.F32 R16, R144.reuse, R150, R16 ;  /* 0x000000969010723c */ /* 0x040fe20000001810 */
[----:B------:R-:W2:Y:S03]  /*16260*/  LDSM.16.MT88.4 R148, [R214+0xa400] ;  /* 0x00a40000d694783b */ /* 0x000ea60000004200 */
[----:B----4-:R-:W-:Y:S02]  /*16270*/  LOP3.LUT R37, R139, UR16, R250, 0x96, !PT ;  /* 0x000000108b257c12 */ /* 0x010fe4000f8e96fa */
[----:B------:R-:W-:Y:S02]  /*16280*/  MUFU.EX2 R181, R46 ;  /* 0x0000002e00b57308 */ /* 0x000fe40000000800 */
[-C--:B------:R-:W-:Y:S08]  /*16290*/  HMMA.16816.F32 R68, R144, R156.reuse, R68 ;  /* 0x0000009c9044723c */ /* 0x080ff00000001844 */
[C---:B------:R-:W-:Y:S01]  /*162a0*/  HMMA.16816.F32 R72, R152.reuse, R156, R72 ;  /* 0x0000009c9848723c */ /* 0x040fe20000001848 */
[----:B------:R-:W-:Y:S07]  /*162b0*/  MUFU.EX2 R174, R56 ;  /* 0x0000003800ae7308 */ /* 0x000fee0000000800 */
[-C--:B------:R-:W-:Y:S03]  /*162c0*/  HMMA.16816.F32 R76, R152, R158.reuse, R76 ;  /* 0x0000009e984c723c */ /* 0x080fe6000000184c */
[----:B------:R-:W-:Y:S05]  /*162d0*/  MUFU.EX2 R173, R57 ;  /* 0x0000003900ad7308 */ /* 0x000fea0000000800 */
[C---:B------:R-:W-:Y:S05]  /*162e0*/  HMMA.16816.F32 R80, R144.reuse, R158, R80 ;  /* 0x0000009e9050723c */ /* 0x040fea0000001850 */
[----:B------:R-:W-:Y:S03]  /*162f0*/  MUFU.EX2 R172, R58 ;  /* 0x0000003a00ac7308 */ /* 0x000fe60000000800 */
[-C--:B---3--:R-:W-:Y:S07]  /*16300*/  HMMA.16816.F32 R84, R144, R140.reuse, R84 ;  /* 0x0000008c9054723c */ /* 0x088fee0000001854 */
[----:B------:R-:W-:Y:S01]  /*16310*/  MUFU.EX2 R187, R187 ;  /* 0x000000bb00bb7308 */ /* 0x000fe20000000800 */
[C---:B------:R-:W-:Y:S07]  /*16320*/  HMMA.16816.F32 R88, R152.reuse, R140, R88 ;  /* 0x0000008c9858723c */ /* 0x040fee0000001858 */
[--C-:B------:R-:W-:Y:S01]  /*16330*/  LOP3.LUT R140, R197, UR14, R138.reuse, 0x96, !PT ;  /* 0x0000000ec58c7c12 */ /* 0x100fe2000f8e968a */
[-C--:B------:R-:W-:Y:S01]  /*16340*/  HMMA.16816.F32 R92, R152, R142.reuse, R92 ;  /* 0x0000008e985c723c */ /* 0x080fe2000000185c */
[----:B------:R-:W-:Y:S03]  /*16350*/  MUFU.EX2 R189, R42 ;  /* 0x0000002a00bd7308 */ /* 0x000fe60000000800 */
[----:B------:R-:W-:Y:S01]  /*16360*/  IMAD.WIDE.U32 R140, R140, -0x2daee0ad, RZ ;  /* 0xd2511f538c8c7825 */ /* 0x000fe200078e00ff */
[----:B------:R-:W-:Y:S03]  /*16370*/  LOP3.LUT R138, R199, UR14, R138, 0x96, !PT ;  /* 0x0000000ec78a7c12 */ /* 0x000fe6000f8e968a */
[C---:B------:R-:W-:Y:S03]  /*16380*/  HMMA.16816.F32 R96, R144.reuse, R142, R96 ;  /* 0x0000008e9060723c */ /* 0x040fe60000001860 */
[----:B------:R-:W-:Y:S01]  /*16390*/  MUFU.EX2 R190, R43 ;  /* 0x0000002b00be7308 */ /* 0x000fe20000000800 */
[----:B------:R-:W-:Y:S04]  /*163a0*/  IMAD.WIDE.U32 R138, R138, -0x2daee0ad, RZ ;  /* 0xd2511f538a8a7825 */ /* 0x000fe800078e00ff */
[-C--:B--2---:R-:W-:Y:S01]  /*163b0*/  HMMA.16816.F32 R100, R144, R148.reuse, R100 ;  /* 0x000000949064723c */ /* 0x084fe20000001864 */
[----:B------:R-:W-:Y:S04]  /*163c0*/  IMAD.WIDE.U32 R142, R37, -0x2daee0ad, RZ ;  /* 0xd2511f53258e7825 */ /* 0x000fe800078e00ff */
[----:B------:R-:W-:Y:S01]  /*163d0*/  MUFU.EX2 R188, R45 ;  /* 0x0000002d00bc7308 */ /* 0x000fe20000000800 */
[----:B------:R-:W-:Y:S02]  /*163e0*/  LOP3.LUT R39, R139, UR11, R142, 0x96, !PT ;  /* 0x0000000b8b277c12 */ /* 0x000fe4000f8e968e */
[C---:B------:R-:W-:Y:S01]  /*163f0*/  HMMA.16816.F32 R104, R152.reuse, R148, R104 ;  /* 0x000000949868723c */ /* 0x040fe20000001868 */
[----:B-1----:R-:W-:Y:S03]  /*16400*/  LOP3.LUT R38, R143, UR13, R246, 0x96, !PT ;  /* 0x0000000d8f267c12 */ /* 0x002fe6000f8e96f6 */
[----:B------:R-:W-:Y:S03]  /*16410*/  IMAD.WIDE.U32 R160, R39, -0x326172a9, RZ ;  /* 0xcd9e8d5727a07825 */ /* 0x000fe600078e00ff */
[----:B------:R-:W-:Y:S01]  /*16420*/  MUFU.EX2 R175, R54 ;  /* 0x0000003600af7308 */ /* 0x000fe20000000800 */
[-C--:B------:R-:W-:Y:S01]  /*16430*/  HMMA.16816.F32 R32, R152, R150.reuse, R32 ;  /* 0x000000969820723c */ /* 0x080fe20000001820 */
[----:B------:R-:W-:Y:S05]  /*16440*/  IMAD.WIDE.U32 R148, R36, -0x2daee0ad, RZ ;  /* 0xd2511f5324947825 */ /* 0x000fea00078e00ff */
[----:B------:R-:W-:Y:S02]  /*16450*/  LOP3.LUT R37, R149, UR13, R248, 0x96, !PT ;  /* 0x0000000d95257c12 */ /* 0x000fe4000f8e96f8 */
[C---:B------:R-:W-:Y:S01]  /*16460*/  HMMA.16816.F32 R108, R144.reuse, R150, R108 ;  /* 0x00000096906c723c */ /* 0x040fe2000000186c */
[----:B------:R-:W-:Y:S01]  /*16470*/  LOP3.LUT R36, R141, UR11, R148, 0x96, !PT ;  /* 0x0000000b8d247c12 */ /* 0x000fe2000f8e9694 */
[----:B------:R1:W-:Y:S02]  /*16480*/  MUFU.EX2 R176, R52 ;  /* 0x0000003400b07308 */ /* 0x0003e40000000800 */
[----:B------:R-:W-:Y:S04]  /*16490*/  IMAD.WIDE.U32 R148, R37, -0x326172a9, RZ ;  /* 0xcd9e8d5725947825 */ /* 0x000fe800078e00ff */
[-C--:B------:R-:W-:Y:S01]  /*164a0*/  HMMA.16816.F32 R112, R144, R48.reuse, R112 ;  /* 0x000000309070723c */ /* 0x080fe20000001870 */
[----:B------:R-:W-:Y:S03]  /*164b0*/  IMAD.WIDE.U32 R158, R36, -0x326172a9, RZ ;  /* 0xcd9e8d57249e7825 */ /* 0x000fe600078e00ff */
[----:B------:R-:W-:Y:S01]  /*164c0*/  LOP3.LUT R142, R149, UR12, R196, 0x96, !PT ;  /* 0x0000000c958e7c12 */ /* 0x000fe2000f8e96c4 */
[----:B------:R-:W-:Y:S01]  /*164d0*/  IMAD.WIDE.U32 R36, R38, -0x326172a9, RZ ;  /* 0xcd9e8d5726247825 */ /* 0x000fe200078e00ff */
[----:B------:R-:W-:Y:S01]  /*164e0*/  LOP3.LUT R38, R159, UR10, R148, 0x96, !PT ;  /* 0x0000000a9f267c12 */ /* 0x000fe2000f8e9694 */
[----:B------:R-:W2:Y:S01]  /*164f0*/  LDL.LU R196, [R1+0x10] ;  /* 0x0000100001c47983 */ /* 0x000ea20000300800 */
[C---:B------:R-:W-:Y:S01]  /*16500*/  HMMA.16816.F32 R20, R152.reuse, R48, R20 ;  /* 0x000000309814723c */ /* 0x040fe20000001814 */
[----:B------:R-:W-:Y:S01]  /*16510*/  IMAD.WIDE.U32 R142, R142, -0x2daee0ad, RZ ;  /* 0xd2511f538e8e7825 */ /* 0x000fe200078e00ff */
[----:B------:R-:W-:Y:S01]  /*16520*/  MUFU.EX2 R184, R184 ;  /* 0x000000b800b87308 */ /* 0x000fe20000000800 */
[----:B------:R-:W3:Y:S01]  /*16530*/  LDL.LU R197, [R1+0x14] ;  /* 0x0000140001c57983 */ /* 0x000ee20000300800 */
[----:B------:R-:W-:Y:S01]  /*16540*/  LOP3.LUT R40, R37, UR12, R198, 0x96, !PT ;  /* 0x0000000c25287c12 */ /* 0x000fe2000f8e96c6 */
[----:B------:R-:W-:Y:S01]  /*16550*/  FFMA.FTZ R37, R41, c[0x0][0x23c], -R186 ;  /* 0x00008f0029257a23 */ /* 0x000fe200000108ba */
[----:B------:R-:W-:Y:S01]  /*16560*/  LOP3.LUT R36, R161, UR10, R36, 0x96, !PT ;  /* 0x0000000aa1247c12 */ /* 0x000fe2000f8e9624 */
[----:B------:R-:W-:Y:S01]  /*16570*/  IMAD.WIDE.U32 R156, R38, -0x2daee0ad, RZ ;  /* 0xd2511f53269c7825 */ /* 0x000fe200078e00ff */
[-C--:B------:R-:W-:Y:S01]  /*16580*/  HMMA.16816.F32 R116, R152, R50.reuse, R116 ;  /* 0x000000329874723c */ /* 0x080fe20000001874 */
[----:B------:R-:W-:Y:S03]  /*16590*/  LOP3.LUT R140, R143, UR9, R140, 0x96, !PT ;  /* 0x000000098f8c7c12 */ /* 0x000fe6000f8e968c */
[----:B------:R4:W5:Y:S01]  /*165a0*/  MUFU.EX2 R191, R37 ;  /* 0x0000002500bf7308 */ /* 0x0009620000000800 */
[----:B------:R-:W-:Y:S01]  /*165b0*/  IMAD.WIDE.U32 R162, R36, -0x2daee0ad, RZ ;  /* 0xd2511f5324a27825 */ /* 0x000fe200078e00ff */
[----:B------:R-:W-:Y:S02]  /*165c0*/  LOP3.LUT R139, R157, UR5, R142, 0x96, !PT ;  /* 0x000000059d8b7c12 */ /* 0x000fe4000f8e968e */
[C---:B------:R-:W-:Y:S01]  /*165d0*/  HMMA.16816.F32 R120, R144.reuse, R50, R120 ;  /* 0x000000329078723c */ /* 0x040fe20000001878 */
[----:B------:R-:W-:Y:S04]  /*165e0*/  IMAD.WIDE.U32 R40, R40, -0x2daee0ad, RZ ;  /* 0xd2511f5328287825 */ /* 0x000fe800078e00ff */
[----:B------:R-:W-:Y:S01]  /*165f0*/  IMAD.WIDE.U32 R150, R140, -0x326172a9, RZ ;  /* 0xcd9e8d578c967825 */ /* 0x000fe200078e00ff */
[----:B------:R-:W-:Y:S01]  /*16600*/  LOP3.LUT R141, R41, UR9, R138, 0x96, !PT ;  /* 0x00000009298d7c12 */ /* 0x000fe2000f8e968a */
[----:B------:R-:W2:Y:S01]  /*16610*/  MUFU.EX2 R185, R185 ;  /* 0x000000b900b97308 */ /* 0x000ea20000000800 */
[----:B------:R-:W-:Y:S01]  /*16620*/  LOP3.LUT R40, R163, UR5, R40, 0x96, !PT ;  /* 0x00000005a3287c12 */ /* 0x000fe2000f8e9628 */
[----:B------:R-:W-:Y:S03]  /*16630*/  IMAD.WIDE.U32 R138, R139, -0x326172a9, RZ ;  /* 0xcd9e8d578b8a7825 */ /* 0x000fe600078e00ff */
[----:B-1----:R-:W-:Y:S01]  /*16640*/  LOP3.LUT R52, R151, UR8, R158, 0x96, !PT ;  /* 0x0000000897347c12 */ /* 0x002fe2000f8e969e */
[----:B------:R-:W-:Y:S01]  /*16650*/  IMAD.WIDE.U32 R40, R40, -0x326172a9, RZ ;  /* 0xcd9e8d5728287825 */ /* 0x000fe200078e00ff */
[----:B------:R-:W-:Y:S02]  /*16660*/  LOP3.LUT R42, R139, UR18, R150, 0x96, !PT ;  /* 0x000000128b2a7c12 */ /* 0x000fe4000f8e9696 */
[--C-:B------:R-:W-:Y:S01]  /*16670*/  SHF.R.U32.HI R140, RZ, 0x10, R138.reuse ;  /* 0x00000010ff8c7819 */ /* 0x100fe2000001168a */
[----:B------:R-:W-:Y:S01]  /*16680*/  IMAD.WIDE.U32 R164, R141, -0x326172a9, RZ ;  /* 0xcd9e8d578da47825 */ /* 0x000fe200078e00ff */
[----:B------:R-:W-:Y:S01]  /*16690*/  SHF.R.U32.HI R142, RZ, 0x18, R138 ;  /* 0x00000018ff8e7819 */ /* 0x000fe2000001168a */
[----:B----4-:R-:W1:Y:S01]  /*166a0*/  LDSM.16.MT88.4 R36, [R214+0xb400] ;  /* 0x00b40000d624783b */ /* 0x010e620000004200 */
[----:B------:R-:W-:Y:S01]  /*166b0*/  SHF.R.U32.HI R49, RZ, 0x10, R40 ;  /* 0x00000010ff317819 */ /* 0x000fe20000011628 */
[----:B------:R-:W-:Y:S01]  /*166c0*/  FFMA.FTZ R186, R61, c[0x0][0x23c], -R186 ;  /* 0x00008f003dba7a23 */ /* 0x000fe200000108ba */
[----:B------:R-:W-:Y:S01]  /*166d0*/  LOP3.LUT R141, R40, 0xff, RZ, 0xc0, !PT ;  /* 0x000000ff288d7812 */ /* 0x000fe200078ec0ff */
[----:B------:R-:W-:Y:S01]  /*166e0*/  IMAD.WIDE.U32 R52, R52, -0x2daee0ad, RZ ;  /* 0xd2511f5334347825 */ /* 0x000fe200078e00ff */
[C---:B------:R-:W-:Y:S02]  /*166f0*/  LOP3.LUT R48, R138.reuse, 0xffff, RZ, 0xc0, !PT ;  /* 0x0000ffff8a307812 */ /* 0x040fe400078ec0ff */
[----:B------:R-:W-:Y:S01]  /*16700*/  LOP3.LUT R137, R138, 0xff, RZ, 0xc0, !PT ;  /* 0x000000ff8a897812 */ /* 0x000fe200078ec0ff */
[----:B------:R-:W-:Y:S01]  /*16710*/  MUFU.EX2 R186, R186 ;  /* 0x000000ba00ba7308 */ /* 0x000fe20000000800 */
[----:B------:R-:W-:Y:S02]  /*16720*/  LOP3.LUT R138, R40, 0xffff, RZ, 0xc0, !PT ;  /* 0x0000ffff288a7812 */ /* 0x000fe400078ec0ff */
[----:B------:R-:W-:Y:S02]  /*16730*/  SHF.R.U32.HI R139, RZ, 0x18, R40 ;  /* 0x00000018ff8b7819 */ /* 0x000fe40000011628 */
[----:B------:R-:W-:Y:S02]  /*16740*/  LOP3.LUT R40, R41, UR18, R164, 0x96, !PT ;  /* 0x0000001229287c12 */ /* 0x000fe4000f8e96a4 */
[----:B------:R-:W-:Y:S02]  /*16750*/  LOP3.LUT R41, R42, 0xffff, RZ, 0xc0, !PT ;  /* 0x0000ffff2a297812 */ /* 0x000fe400078ec0ff */
[----:B------:R-:W-:Y:S02]  /*16760*/  LOP3.LUT R51, R140, 0xff, RZ, 0xc0, !PT ;  /* 0x000000ff8c337812 */ /* 0x000fe400078ec0ff */
[----:B------:R-:W-:Y:S02]  /*16770*/  SHF.R.U32.HI R50, RZ, 0x8, R138 ;  /* 0x00000008ff327819 */ /* 0x000fe4000001168a */
[----:B------:R-:W-:Y:S02]  /*16780*/  SHF.R.U32.HI R43, RZ, 0x8, R48 ;  /* 0x00000008ff2b7819 */ /* 0x000fe40000011630 */
[----:B------:R-:W-:Y:S02]  /*16790*/  LOP3.LUT R48, R42, 0xff, RZ, 0xc0, !PT ;  /* 0x000000ff2a307812 */ /* 0x000fe400078ec0ff */
[----:B------:R-:W-:Y:S02]  /*167a0*/  SHF.R.U32.HI R41, RZ, 0x8, R41 ;  /* 0x00000008ff297819 */ /* 0x000fe40000011629 */
[----:B------:R-:W-:Y:S02]  /*167b0*/  LOP3.LUT R44, R49, 0xff, RZ, 0xc0, !PT ;  /* 0x000000ff312c7812 */ /* 0x000fe400078ec0ff */
[----:B------:R-:W-:Y:S02]  /*167c0*/  PRMT R148, R51, 0x5410, R142 ;  /* 0x0000541033947816 */ /* 0x000fe4000000008e */
[----:B------:R-:W-:Y:S02]  /*167d0*/  PRMT R150, R141, 0x5410, R50 ;  /* 0x000054108d967816 */ /* 0x000fe40000000032 */
[----:B------:R-:W-:Y:S01]  /*167e0*/  PRMT R149, R137, 0x5410, R43 ;  /* 0x0000541089957816 */ /* 0x000fe2000000002b */
[----:B------:R-:W-:Y:S01]  /*167f0*/  LDSM.16.MT88.4 R140, [R214+0x9800] ;  /* 0x00980000d68c783b */ /* 0x000fe20000004200 */
[----:B------:R-:W-:Y:S02]  /*16800*/  PRMT R137, R48, 0x5410, R41 ;  /* 0x0000541030897816 */ /* 0x000fe40000000029 */
[----:B-----5:R-:W-:Y:S02]  /*16810*/  F2FP.PACK_AB R46, R191, R192 ;  /* 0x000000c0bf2e723e */ /* 0x020fe400000000ff */
[----:B------:R-:W-:Y:S01]  /*16820*/  SHF.R.U32.HI R58, RZ, 0x18, R52 ;  /* 0x00000018ff3a7819 */ /* 0x000fe20000011634 */
[-C--:B-1----:R-:W-:Y:S01]  /*16830*/  HMMA.16816.F32 R28, R144, R36.reuse, R28 ;  /* 0x00000024901c723c */ /* 0x082fe2000000181c */
[----:B------:R-:W-:Y:S01]  /*16840*/  LOP3.LUT R54, R53, UR17, R156, 0x96, !PT ;  /* 0x0000001135367c12 */ /* 0x000fe2000f8e969c */
[----:B------:R-:W1:Y:S01]  /*16850*/  LDSM.16.MT88.4 R48, [R212+0x9800] ;  /* 0x00980000d430783b */ /* 0x000e620000004200 */
[----:B------:R-:W-:Y:S02]  /*16860*/  PRMT R139, R44, 0x5410, R139 ;  /* 0x000054102c8b7816 */ /* 0x000fe4000000008b */
[----:B------:R-:W-:Y:S02]  /*16870*/  SHF.R.U32.HI R41, RZ, 0x18, R40 ;  /* 0x00000018ff297819 */ /* 0x000fe40000011628 */
[----:B------:R-:W-:Y:S01]  /*16880*/  LOP3.LUT R55, R52, 0xffff, RZ, 0xc0, !PT ;  /* 0x0000ffff34377812 */ /* 0x000fe200078ec0ff */
[C---:B------:R-:W-:Y:S01]  /*16890*/  HMMA.16816.F32 R124, R152.reuse, R36, R124 ;  /* 0x00000024987c723c */ /* 0x040fe2000000187c */
[--C-:B------:R-:W-:Y:S03]  /*168a0*/  SHF.R.U32.HI R43, RZ, 0x10, R42.reuse ;  /* 0x00000010ff2b7819 */ /* 0x100fe6000001162a */
[----:B------:R-:W-:Y:S02]  /*168b0*/  SHF.R.U32.HI R42, RZ, 0x18, R42 ;  /* 0x00000018ff2a7819 */ /* 0x000fe4000001162a */
[----:B------:R-:W-:Y:S02]  /*168c0*/  LOP3.LUT R43, R43, 0xff, RZ, 0xc0, !PT ;  /* 0x000000ff2b2b7812 */ /* 0x000fe400078ec0ff */
[-C--:B------:R-:W-:Y:S01]  /*168d0*/  HMMA.16816.F32 R128, R152, R38.reuse, R128 ;  /* 0x000000269880723c */ /* 0x080fe20000001880 */
[C---:B------:R-:W-:Y:S01]  /*168e0*/  LOP3.LUT R36, R40.reuse, 0xffff, RZ, 0xc0, !PT ;  /* 0x0000ffff28247812 */ /* 0x040fe200078ec0ff */
[----:B------:R-:W-:Y:S02]  /*168f0*/  LDSM.16.MT88.4 R152, [R212+0x9c00] ;  /* 0x009c0000d498783b */ /* 0x000fe40000004200 */
[----:B------:R-:W-:Y:S02]  /*16900*/  SHF.R.U32.HI R37, RZ, 0x10, R40 ;  /* 0x00000010ff257819 */ /* 0x000fe40000011628 */
[----:B------:R-:W-:Y:S01]  /*16910*/  PRMT R44, R43, 0x5410, R42 ;  /* 0x000054102b2c7816 */ /* 0x000fe2000000002a */
[--C-:B------:R-:W-:Y:S01]  /*16920*/  HSET2.LE.AND R42, R149, R244.reuse, PT ;  /* 0x000000f4952a7233 */ /* 0x100fe20003803000 */
[----:B------:R-:W-:Y:S01]  /*16930*/  HMMA.16816.F32 R24, R144, R38, R24 ;  /* 0x000000269018723c */ /* 0x000fe20000001818 */
[----:B------:R-:W-:Y:S03]  /*16940*/  LOP3.LUT R43, R40, 0xff, RZ, 0xc0, !PT ;  /* 0x000000ff282b7812 */ /* 0x000fe600078ec0ff */
[----:B------:R-:W-:Y:S02]  /*16950*/  SHF.R.U32.HI R40, RZ, 0x8, R36 ;  /* 0x00000008ff287819 */ /* 0x000fe40000011624 */
[----:B------:R-:W-:Y:S01]  /*16960*/  LOP3.LUT R37, R37, 0xff, RZ, 0xc0, !PT ;  /* 0x000000ff25257812 */ /* 0x000fe200078ec0ff */
[--C-:B------:R-:W-:Y:S01]  /*16970*/  HSET2.LE.AND R39, R150, R244.reuse, PT ;  /* 0x000000f496277233 */ /* 0x100fe20003803000 */
[----:B------:R-:W-:Y:S04]  /*16980*/  F2FP.PACK_AB R36, R203, R204 ;  /* 0x000000cccb24723e */ /* 0x000fe800000000ff */
[----:B------:R-:W-:Y:S01]  /*16990*/  PRMT R45, R43, 0x5410, R40 ;  /* 0x000054102b2d7816 */ /* 0x000fe20000000028 */
[--C-:B------:R-:W-:Y:S01]  /*169a0*/  HSET2.LE.AND R43, R148, R244.reuse, PT ;  /* 0x000000f4942b7233 */ /* 0x100fe20003803000 */
[----:B------:R-:W-:Y:S01]  /*169b0*/  PRMT R138, R37, 0x5410, R41 ;  /* 0x00005410258a7816 */ /* 0x000fe20000000029 */
[--C-:B------:R-:W-:Y:S01]  /*169c0*/  HSET2.LE.AND R41, R44, R244.reuse, PT ;  /* 0x000000f42c297233 */ /* 0x100fe20003803000 */
[----:B------:R-:W-:Y:S01]  /*169d0*/  F2FP.PACK_AB R44, R193, R194 ;  /* 0x000000c2c12c723e */ /* 0x000fe200000000ff */
[--C-:B------:R-:W-:Y:S01]  /*169e0*/  HSET2.LE.AND R40, R137, R244.reuse, PT ;  /* 0x000000f489287233 */ /* 0x100fe20003803000 */
[----:B------:R-:W-:Y:S01]  /*169f0*/  LOP3.LUT R42, R42, R36, RZ, 0xc0, !PT ;  /* 0x000000242a2a7212 */ /* 0x000fe200078ec0ff */
[--C-:B------:R-:W-:Y:S01]  /*16a00*/  HSET2.LE.AND R45, R45, R244.reuse, PT ;  /* 0x000000f42d2d7233 */ /* 0x100fe20003803000 */
[----:B------:R-:W-:Y:S02]  /*16a10*/  F2FP.PACK_AB R36, R201, R202 ;  /* 0x000000cac924723e */ /* 0x000fe400000000ff */
[----:B------:R-:W-:Y:S02]  /*16a20*/  F2FP.PACK_AB R37, R195, R200 ;  /* 0x000000c8c325723e */ /* 0x000fe400000000ff */
[----:B------:R-:W-:Y:S02]  /*16a30*/  LOP3.LUT R41, R41, R44, RZ, 0xc0, !PT ;  /* 0x0000002c29297212 */ /* 0x000fe400078ec0ff */
[----:B------:R-:W-:Y:S02]  /*16a40*/  LOP3.LUT R43, R43, R36, RZ, 0xc0, !PT ;  /* 0x000000242b2b7212 */ /* 0x000fe400078ec0ff */
[----:B------:R-:W-:Y:S01]  /*16a50*/  LOP3.LUT R40, R40, R37, RZ, 0xc0, !PT ;  /* 0x0000002528287212 */ /* 0x000fe200078ec0ff */
[--C-:B------:R-:W-:Y:S01]  /*16a60*/  HSET2.LE.AND R37, R138, R244.reuse, PT ;  /* 0x000000f48a257233 */ /* 0x100fe20003803000 */
[----:B------:R-:W-:Y:S01]  /*16a70*/  F2FP.PACK_AB R38, R190, R189 ;  /* 0x000000bdbe26723e */ /* 0x000fe200000000ff */
[--C-:B------:R-:W-:Y:S01]  /*16a80*/  HSET2.LE.AND R138, R139, R244.reuse, PT ;  /* 0x000000f48b8a7233 */ /* 0x100fe20003803000 */
[----:B------:R-:W-:Y:S02]  /*16a90*/  F2FP.PACK_AB R139, R182, R181 ;  /* 0x000000b5b68b723e */ /* 0x000fe400000000ff */
[----:B------:R-:W-:Y:S01]  /*16aa0*/  F2FP.PACK_AB R137, R188, R183 ;  /* 0x000000b7bc89723e */ /* 0x000fe200000000ff */
[-C--:B-1----:R-:W-:Y:S01]  /*16ab0*/  HMMA.16816.F32 R4, R40, R48.reuse, R4 ;  /* 0x000000302804723c */ /* 0x082fe20000001804 */
[----:B------:R-:W-:Y:S02]  /*16ac0*/  LOP3.LUT R36, R45, R46, RZ, 0xc0, !PT ;  /* 0x0000002e2d247212 */ /* 0x000fe400078ec0ff */
[----:B------:R-:W-:Y:S01]  /*16ad0*/  LOP3.LUT R37, R37, R38, RZ, 0xc0, !PT ;  /* 0x0000002625257212 */ /* 0x000fe200078ec0ff */
[----:B------:R-:W1:Y:S01]  /*16ae0*/  LDSM.16.MT88.4 R44, [R212+0xa800] ;  /* 0x00a80000d42c783b */ /* 0x000e620000004200 */
[----:B------:R-:W-:Y:S02]  /*16af0*/  LOP3.LUT R38, R39, R137, RZ, 0xc0, !PT ;  /* 0x0000008927267212 */ /* 0x000fe400078ec0ff */
[----:B------:R-:W-:Y:S02]  /*16b00*/  LOP3.LUT R39, R138, R139, RZ, 0xc0, !PT ;  /* 0x0000008b8a277212 */ /* 0x000fe400078ec0ff */
[----:B------:R4:W5:Y:S03]  /*16b10*/  MUFU.EX2 R139, R59 ;  /* 0x0000003b008b7308 */ /* 0x0009660000000800 */
[----:B------:R-:W-:Y:S02]  /*16b20*/  LOP3.LUT R137, R52, 0xff, RZ, 0xc0, !PT ;  /* 0x000000ff34897812 */ /* 0x000fe400078ec0ff */
[C---:B------:R-:W-:Y:S01]  /*16b30*/  HMMA.16816.F32 R8, R36.reuse, R48, R8 ;  /* 0x000000302408723c */ /* 0x040fe20000001808 */
[----:B------:R-:W-:Y:S02]  /*16b40*/  SHF.R.U32.HI R55, RZ, 0x8, R55 ;  /* 0x00000008ff377819 */ /* 0x000fe40000011637 */
[----:B------:R-:W-:Y:S02]  /*16b50*/  SHF.R.U32.HI R53, RZ, 0x10, R52 ;  /* 0x00000010ff357819 */ /* 0x000fe40000011634 */
[----:B------:R-:W-:Y:S01]  /*16b60*/  PRMT R55, R137, 0x5410, R55 ;  /* 0x0000541089377816 */ /* 0x000fe20000000037 */
[----:B------:R1:W1:Y:S01]  /*16b70*/  MUFU.EX2 R138, R60 ;  /* 0x0000003c008a7308 */ /* 0x0002620000000800 */
[----:B------:R-:W-:Y:S01]  /*16b80*/  LOP3.LUT R53, R53, 0xff, RZ, 0xc0, !PT ;  /* 0x000000ff35357812 */ /* 0x000fe200078ec0ff */
[-C--:B------:R-:W-:Y:S01]  /*16b90*/  HMMA.16816.F32 R12, R36, R50.reuse, R12 ;  /* 0x00000032240c723c */ /* 0x080fe2000000180c */
[----:B------:R-:W-:Y:S03]  /*16ba0*/  MOV R137, R134 ;  /* 0x0000008600897202 */ /* 0x000fe60000000f00 */
[----:B------:R-:W-:Y:S01]  /*16bb0*/  PRMT R171, R53, 0x5410, R58 ;  /* 0x0000541035ab7816 */ /* 0x000fe2000000003a */
[--C-:B------:R-:W-:Y:S03]  /*16bc0*/  HSET2.LE.AND R170, R55, R244.reuse, PT ;  /* 0x000000f437aa7233 */ /* 0x100fe60003803000 */
[C---:B------:R-:W-:Y:S01]  /*16bd0*/  HMMA.16816.F32 R16, R40.reuse, R50, R16 ;  /* 0x000000322810723c */ /* 0x040fe20000001810 */
[----:B------:R-:W4:Y:S03]  /*16be0*/  LDSM.16.MT88.4 R48, [R214+0xa800] ;  /* 0x00a80000d630783b */ /* 0x000f260000004200 */
[--C-:B------:R-:W-:Y:S04]  /*16bf0*/  HSET2.LE.AND R171, R171, R244.reuse, PT ;  /* 0x000000f4abab7233 */ /* 0x100fe80003803000 */
[-C--:B------:R-:W-:Y:S08]  /*16c00*/  HMMA.16816.F32 R68, R40, R140.reuse, R68 ;  /* 0x0000008c2844723c */ /* 0x080ff00000001844 */
[C---:B------:R-:W-:Y:S08]  /*16c10*/  HMMA.16816.F32 R72, R36.reuse, R140, R72 ;  /* 0x0000008c2448723c */ /* 0x040ff00000001848 */
[-C--:B------:R-:W-:Y:S08]  /*16c20*/  HMMA.16816.F32 R76, R36, R142.reuse, R76 ;  /* 0x0000008e244c723c */ /* 0x080ff0000000184c */
[C---:B------:R-:W-:Y:S08]  /*16c30*/  HMMA.16816.F32 R80, R40.reuse, R142, R80 ;  /* 0x0000008e2850723c */ /* 0x040ff00000001850 */
[-C--:B-1----:R-:W-:Y:S08]  /*16c40*/  HMMA.16816.F32 R84, R40, R44.reuse, R84 ;  /* 0x0000002c2854723c */ /* 0x082ff00000001854 */
[C---:B------:R-:W-:Y:S08]  /*16c50*/  HMMA.16816.F32 R88, R36.reuse, R44, R88 ;  /* 0x0000002c2458723c */ /* 0x040ff00000001858 */
[-C--:B------:R-:W-:Y:S08]  /*16c60*/  HMMA.16816.F32 R92, R36, R46.reuse, R92 ;  /* 0x0000002e245c723c */ /* 0x080ff0000000185c */
[C---:B------:R-:W-:Y:S01]  /*16c70*/  HMMA.16816.F32 R96, R40.reuse, R46, R96 ;  /* 0x0000002e2860723c */ /* 0x040fe20000001860 */
[----:B------:R-:W1:Y:S07]  /*16c80*/  LDSM.16.MT88.4 R44, [R214+0xb800] ;  /* 0x00b80000d62c783b */ /* 0x000e6e0000004200 */
[-C--:B----4-:R-:W-:Y:S08]  /*16c90*/  HMMA.16816.F32 R100, R40, R48.reuse, R100 ;  /* 0x000000302864723c */ /* 0x090ff00000001864 */
[C---:B------:R-:W-:Y:S07]  /*16ca0*/  HMMA.16816.F32 R104, R36.reuse, R48, R104 ;  /* 0x000000302468723c */ /* 0x040fee0000001868 */
[----:B------:R-:W-:Y:S01]  /*16cb0*/  LOP3.LUT R48, R165, UR8, R160, 0x96, !PT ;  /* 0x00000008a5307c12 */ /* 0x000fe2000f8e96a0 */
[-C--:B------:R-:W-:Y:S04]  /*16cc0*/  HMMA.16816.F32 R32, R36, R50.reuse, R32 ;  /* 0x000000322420723c */ /* 0x080fe80000001820 */
[----:B------:R-:W-:Y:S04]  /*16cd0*/  IMAD.WIDE.U32 R48, R48, -0x2daee0ad, RZ ;  /* 0xd2511f5330307825 */ /* 0x000fe800078e00ff */
[C---:B------:R-:W-:Y:S01]  /*16ce0*/  HMMA.16816.F32 R108, R40.reuse, R50, R108 ;  /* 0x00000032286c723c */ /* 0x040fe2000000186c */
[C---:B------:R-:W-:Y:S03]  /*16cf0*/  LOP3.LUT R57, R48.reuse, 0xff, RZ, 0xc0, !PT ;  /* 0x000000ff30397812 */ /* 0x040fe600078ec0ff */
[----:B------:R-:W-:Y:S02]  /*16d00*/  SHF.R.U32.HI R56, RZ, 0x18, R48 ;  /* 0x00000018ff387819 */ /* 0x000fe40000011630 */
[----:B------:R-:W-:Y:S02]  /*16d10*/  LOP3.LUT R52, R48, 0xffff, RZ, 0xc0, !PT ;  /* 0x0000ffff30347812 */ /* 0x000fe400078ec0ff */
[-C--:B------:R-:W-:Y:S01]  /*16d20*/  HMMA.16816.F32 R112, R40, R64.reuse, R112 ;  /* 0x000000402870723c */ /* 0x080fe20000001870 */
[----:B------:R-:W-:Y:S03]  /*16d30*/  LOP3.LUT R50, R49, UR17, R162, 0x96, !PT ;  /* 0x0000001131327c12 */ /* 0x000fe6000f8e96a2 */
[C---:B------:R-:W-:Y:S02]  /*16d40*/  LOP3.LUT R49, R54.reuse, 0xff, RZ, 0xc0, !PT ;  /* 0x000000ff36317812 */ /* 0x040fe400078ec0ff */
[----:B------:R-:W-:Y:S02]  /*16d50*/  SHF.R.U32.HI R53, RZ, 0x18, R50 ;  /* 0x00000018ff357819 */ /* 0x000fe40000011632 */
[C---:B------:R-:W-:Y:S01]  /*16d60*/  HMMA.16816.F32 R20, R36.reuse, R64, R20 ;  /* 0x000000402414723c */ /* 0x040fe20000001814 */
[----:B------:R-:W-:Y:S03]  /*16d70*/  SHF.R.U32.HI R52, RZ, 0x8, R52 ;  /* 0x00000008ff347819 */ /* 0x000fe60000011634 */
[----:B------:R-:W-:Y:S02]  /*16d80*/  SHF.R.U32.HI R51, RZ, 0x10, R48 ;  /* 0x00000010ff337819 */ /* 0x000fe40000011630 */
[----:B------:R-:W-:Y:S02]  /*16d90*/  LOP3.LUT R48, R54, 0xffff, RZ, 0xc0, !PT ;  /* 0x0000ffff36307812 */ /* 0x000fe400078ec0ff */
[-C--:B------:R-:W-:Y:S01]  /*16da0*/  HMMA.16816.F32 R116, R36, R66.reuse, R116 ;  /* 0x000000422474723c */ /* 0x080fe20000001874 */
[----:B------:R-:W-:Y:S03]  /*16db0*/  PRMT R64, R57, 0x5410, R52 ;  /* 0x0000541039407816 */ /* 0x000fe60000000034 */
[C---:B------:R-:W-:Y:S02]  /*16dc0*/  LOP3.LUT R52, R50.reuse, 0xff, RZ, 0xc0, !PT ;  /* 0x000000ff32347812 */ /* 0x040fe400078ec0ff */
[----:B------:R-:W-:Y:S02]  /*16dd0*/  SHF.R.U32.HI R48, RZ, 0x8, R48 ;  /* 0x00000008ff307819 */ /* 0x000fe40000011630 */
[C---:B------:R-:W-:Y:S01]  /*16de0*/  HMMA.16816.F32 R120, R40.reuse, R66, R120 ;  /* 0x000000422878723c */ /* 0x040fe20000001878 */
[----:B------:R4:W2:Y:S03]  /*16df0*/  MUFU.EX2 R66, R62 ;  /* 0x0000003e00427308 */ /* 0x0008a60000000800 */
[----:B------:R-:W-:Y:S02]  /*16e00*/  LOP3.LUT R51, R51, 0xff, RZ, 0xc0, !PT ;  /* 0x000000ff33337812 */ /* 0x000fe400078ec0ff */
[----:B------:R-:W-:Y:S02]  /*16e10*/  PRMT R168, R49, 0x5410, R48 ;  /* 0x0000541031a87816 */ /* 0x000fe40000000030 */
[-C--:B-1----:R-:W-:Y:S01]  /*16e20*/  HMMA.16816.F32 R28, R40, R44.reuse, R28 ;  /* 0x0000002c281c723c */ /* 0x082fe2000000181c */
[----:B------:R-:W-:Y:S03]  /*16e30*/  LOP3.LUT R48, R50, 0xffff, RZ, 0xc0, !PT ;  /* 0x0000ffff32307812 */ /* 0x000fe600078ec0ff */
[----:B------:R-:W-:Y:S01]  /*16e40*/  PRMT R65, R51, 0x5410, R56 ;  /* 0x0000541033417816 */ /* 0x000fe20000000038 */
[--C-:B------:R-:W-:Y:S01]  /*16e50*/  HSET2.LE.AND R168, R168, R244.reuse, PT ;  /* 0x000000f4a8a87233 */ /* 0x100fe20003803000 */
[----:B------:R-:W-:Y:S01]  /*16e60*/  LDSM.16.MT88.4 R56, [R214+0xac00] ;  /* 0x00ac0000d638783b */ /* 0x000fe20000004200 */
[--C-:B------:R-:W-:Y:S01]  /*16e70*/  SHF.R.U32.HI R49, RZ, 0x10, R54.reuse ;  /* 0x00000010ff317819 */ /* 0x100fe20000011636 */
[C---:B------:R-:W-:Y:S01]  /*16e80*/  HMMA.16816.F32 R124, R36.reuse, R44, R124 ;  /* 0x0000002c247c723c */ /* 0x040fe2000000187c */
[----:B------:R-:W-:Y:S03]  /*16e90*/  SHF.R.U32.HI R54, RZ, 0x18, R54 ;  /* 0x00000018ff367819 */ /* 0x000fe60000011636 */
[----:B------:R-:W-:Y:S02]  /*16ea0*/  LOP3.LUT R51, R49, 0xff, RZ, 0xc0, !PT ;  /* 0x000000ff31337812 */ /* 0x000fe400078ec0ff */
[----:B------:R-:W-:Y:S02]  /*16eb0*/  SHF.R.U32.HI R49, RZ, 0x8, R48 ;  /* 0x00000008ff317819 */ /* 0x000fe40000011630 */
[-C--:B------:R-:W-:Y:S01]  /*16ec0*/  HMMA.16816.F32 R128, R36, R46.reuse, R128 ;  /* 0x0000002e2480723c */ /* 0x080fe20000001880 */
[----:B------:R-:W-:Y:S03]  /*16ed0*/  PRMT R169, R51, 0x5410, R54 ;  /* 0x0000541033a97816 */ /* 0x000fe60000000036 */
[----:B------:R-:W-:Y:S02]  /*16ee0*/  SHF.R.U32.HI R48, RZ, 0x10, R50 ;  /* 0x00000010ff307819 */ /* 0x000fe40000011632 */
[----:B------:R-:W-:Y:S01]  /*16ef0*/  PRMT R60, R52, 0x5410, R49 ;  /* 0x00005410343c7816 */ /* 0x000fe20000000031 */
[--C-:B------:R-:W-:Y:S01]  /*16f00*/  HSET2.LE.AND R169, R169, R244.reuse, PT ;  /* 0x000000f4a9a97233 */ /* 0x100fe20003803000 */
[----:B------:R-:W-:Y:S01]  /*16f10*/  HMMA.16816.F32 R24, R40, R46, R24 ;  /* 0x0000002e2818723c */ /* 0x000fe20000001818 */
[----:B------:R-:W-:Y:S02]  /*16f20*/  LOP3.LUT R52, R48, 0xff, RZ, 0xc0, !PT ;  /* 0x000000ff30347812 */ /* 0x000fe400078ec0ff */
[----:B------:R-:W1:Y:S01]  /*16f30*/  LDSM.16.MT88.4 R48, [R214+0x9c00] ;  /* 0x009c0000d630783b */ /* 0x000e620000004200 */
[----:B------:R-:W-:Y:S01]  /*16f40*/  F2FP.PACK_AB R44, R179, R180 ;  /* 0x000000b4b32c723e */ /* 0x000fe200000000ff */
[--C-:B------:R-:W-:Y:S01]  /*16f50*/  HSET2.LE.AND R39, R60, R244.reuse, PT ;  /* 0x000000f43c277233 */ /* 0x100fe20003803000 */
[----:B------:R-:W-:Y:S01]  /*16f60*/  F2FP.PACK_AB R36, R177, R178 ;  /* 0x000000b2b124723e */ /* 0x000fe200000000ff */
[--C-:B------:R-:W-:Y:S01]  /*16f70*/  HSET2.LE.AND R41, R65, R244.reuse, PT ;  /* 0x000000f441297233 */ /* 0x100fe20003803000 */
[----:B------:R-:W-:Y:S03]  /*16f80*/  F2FP.PACK_AB R37, R184, R176 ;  /* 0x000000b0b825723e */ /* 0x000fe600000000ff */
[----:B----4-:R-:W-:Y:S01]  /*16f90*/  LDSM.16.MT88.4 R60, [R212+0xbc00] ;  /* 0x00bc0000d43c783b */ /* 0x010fe20000004200 */
[----:B--2---:R-:W-:Y:S02]  /*16fa0*/  F2FP.PACK_AB R38, R185, R175 ;  /* 0x000000afb926723e */ /* 0x004fe400000000ff */
[----:B------:R-:W-:Y:S02]  /*16fb0*/  PRMT R45, R52, 0x5410, R53 ;  /* 0x00005410342d7816 */ /* 0x000fe40000000035 */
[----:B------:R-:W-:Y:S02]  /*16fc0*/  LOP3.LUT R170, R170, R44, RZ, 0xc0, !PT ;  /* 0x0000002caaaa7212 */ /* 0x000fe400078ec0ff */
[----:B------:R-:W-:Y:S01]  /*16fd0*/  F2FP.PACK_AB R44, R173, R174 ;  /* 0x000000aead2c723e */ /* 0x000fe200000000ff */
[----:B------:R-:W2:Y:S01]  /*16fe0*/  LDSM.16.MT88.4 R52, [R212+0xac00] ;  /* 0x00ac0000d434783b */ /* 0x000ea20000004200 */
[----:B------:R-:W-:Y:S02]  /*16ff0*/  LOP3.LUT R171, R171, R36, RZ, 0xc0, !PT ;  /* 0x00000024abab7212 */ /* 0x000fe400078ec0ff */
[----:B------:R-:W-:Y:S01]  /*17000*/  LOP3.LUT R168, R168, R37, RZ, 0xc0, !PT ;  /* 0x00000025a8a87212 */ /* 0x000fe200078ec0ff */
[--C-:B------:R-:W-:Y:S01]  /*17010*/  HSET2.LE.AND R37, R45, R244.reuse, PT ;  /* 0x000000f42d257233 */ /* 0x100fe20003803000 */
[----:B------:R-:W-:Y:S02]  /*17020*/  LOP3.LUT R169, R169, R38, RZ, 0xc0, !PT ;  /* 0x00000026a9a97212 */ /* 0x000fe400078ec0ff */
[----:B------:R-:W-:Y:S01]  /*17030*/  LOP3.LUT R36, R39, R44, RZ, 0xc0, !PT ;  /* 0x0000002c27247212 */ /* 0x000fe200078ec0ff */
[----:B------:R-:W-:Y:S01]  /*17040*/  HSET2.LE.AND R39, R64, R244, PT ;  /* 0x000000f440277233 */ /* 0x000fe20003803000 */
[----:B-----5:R-:W-:Y:S02]  /*17050*/  F2FP.PACK_AB R38, R139, R172 ;  /* 0x000000ac8b26723e */ /* 0x020fe400000000ff */
[----:B------:R-:W-:Y:S01]  /*17060*/  F2FP.PACK_AB R40, R186, R138 ;  /* 0x0000008aba28723e */ /* 0x000fe200000000ff */
[-C--:B------:R-:W-:Y:S01]  /*17070*/  HMMA.16816.F32 R140, R168, R152.reuse, R4 ;  /* 0x00000098a88c723c */ /* 0x080fe20000001804 */
[----:B------:R-:W-:Y:S01]  /*17080*/  F2FP.PACK_AB R42, R187, R66 ;  /* 0x00000042bb2a723e */ /* 0x000fe200000000ff */
[----:B------:R-:W4:Y:S01]  /*17090*/  LDSM.16.MT88.4 R4, [R214+0xbc00] ;  /* 0x00bc0000d604783b */ /* 0x000f220000004200 */
[----:B------:R-:W-:Y:S02]  /*170a0*/  LOP3.LUT R37, R37, R38, RZ, 0xc0, !PT ;  /* 0x0000002625257212 */ /* 0x000fe400078ec0ff */
[----:B------:R-:W-:Y:S02]  /*170b0*/  LOP3.LUT R38, R39, R40, RZ, 0xc0, !PT ;  /* 0x0000002827267212 */ /* 0x000fe400078ec0ff */
[----:B------:R-:W-:Y:S07]  /*170c0*/  LOP3.LUT R39, R41, R42, RZ, 0xc0, !PT ;  /* 0x0000002a29277212 */ /* 0x000fee00078ec0ff */
[C---:B------:R-:W-:Y:S07]  /*170d0*/  HMMA.16816.F32 R144, R36.reuse, R152, R8 ;  /* 0x000000982490723c */ /* 0x040fee0000001808 */
[----:B------:R-:W-:Y:S01]  /*170e0*/  FFMA.FTZ R10, R3, R196, R233 ;  /* 0x000000c4030a7223 */ /* 0x000fe200000100e9 */
[-C--:B------:R-:W-:Y:S01]  /*170f0*/  HMMA.16816.F32 R148, R36, R154.reuse, R12 ;  /* 0x0000009a2494723c */ /* 0x080fe2000000180c */
[----:B---3--:R-:W-:Y:S03]  /*17100*/  FFMA.FTZ R9, R0, R197, R231 ;  /* 0x000000c500097223 */ /* 0x008fe600000100e7 */
        /* <DEDUP_REMOVED lines=20> */
[----:B------:R-:W-:Y:S02]  /*17250*/  FADD.FTZ R3, R205, R3 ;  /* 0x00000003cd037221 */ /* 0x000fe40000010000 */
[----:B------:R-:W-:Y:S02]  /*17260*/  FFMA.FTZ R8, R133, R252, R237 ;  /* 0x000000fc85087223 */ /* 0x000fe400000100ed */
[-C--:B--2---:R-:W-:Y:S01]  /*17270*/  HMMA.16816.F32 R84, R168, R52.reuse, R84 ;  /* 0x00000034a854723c */ /* 0x084fe20000001854 */
[----:B------:R-:W-:Y:S03]  /*17280*/  FADD.FTZ R3, R210, R3 ;  /* 0x00000003d2037221 */ /* 0x000fe60000010000 */
[----:B------:R-:W-:Y:S02]  /*17290*/  FADD.FTZ R8, R236, R8 ;  /* 0x00000008ec087221 */ /* 0x000fe40000010000 */
[----:B------:R-:W-:Y:S02]  /*172a0*/  FADD.FTZ R10, R209, R3 ;  /* 0x00000003d10a7221 */ /* 0x000fe40000010000 */
[C---:B------:R-:W-:Y:S01]  /*172b0*/  HMMA.16816.F32 R88, R36.reuse, R52, R88 ;  /* 0x000000342458723c */ /* 0x040fe20000001858 */
[----:B------:R-:W-:Y:S04]  /*172c0*/  FADD.FTZ R8, R240, R8 ;  /* 0x00000008f0087221 */ /* 0x000fe80000010000 */
[----:B------:R-:W-:Y:S03]  /*172d0*/  FADD.FTZ R8, R241, R8 ;  /* 0x00000008f1087221 */ /* 0x000fe60000010000 */
[-C--:B------:R-:W-:Y:S01]  /*172e0*/  HMMA.16816.F32 R92, R36, R54.reuse, R92 ;  /* 0x00000036245c723c */ /* 0x080fe2000000185c */
[----:B------:R-:W-:Y:S04]  /*172f0*/  FADD.FTZ R8, R221, R8 ;  /* 0x00000008dd087221 */ /* 0x000fe80000010000 */
[----:B------:R-:W-:Y:S03]  /*17300*/  FADD.FTZ R8, R220, R8 ;  /* 0x00000008dc087221 */ /* 0x000fe60000010000 */
        /* <DEDUP_REMOVED lines=23> */
[C---:B------:R-:W-:Y:S01]  /*17480*/  HMMA.16816.F32 R160, R36.reuse, R60, R20 ;  /* 0x0000003c24a0723c */ /* 0x040fe20000001814 */
[----:B------:R-:W-:Y:S07]  /*17490*/  FADD.FTZ R9, R175, R9 ;  /* 0x00000009af097221 */ /* 0x000fee0000010000 */
[-C--:B------:R-:W-:Y:S08]  /*174a0*/  HMMA.16816.F32 R116, R36, R62.reuse, R116 ;  /* 0x0000003e2474723c */ /* 0x080ff00000001874 */
[C---:B------:R-:W-:Y:S08]  /*174b0*/  HMMA.16816.F32 R120, R168.reuse, R62, R120 ;  /* 0x0000003ea878723c */ /* 0x040ff00000001878 */
[-C--:B----4-:R-:W-:Y:S08]  /*174c0*/  HMMA.16816.F32 R164, R168, R4.reuse, R28 ;  /* 0x00000004a8a4723c */ /* 0x090ff0000000181c */
        /* <DEDUP_REMOVED lines=15> */
[----:B------:R-:W-:Y:S01]  /*175c0*/  FADD.FTZ R3, R138, R0 ;  /* 0x000000008a037221 */ /* 0x000fe20000010000 */
[----:B------:R-:W-:Y:S01]  /*175d0*/  MOV R138, R2 ;  /* 0x00000002008a7202 */ /* 0x000fe20000000f00 */
        /* <DEDUP_REMOVED lines=8> */
[----:B-1----:R-:W-:Y:S01]  /*17660*/  IMAD.MOV.U32 R3, RZ, RZ, R135 ;  /* 0x000000ffff037224 */ /* 0x002fe200078e0087 */
[----:B--2---:R-:W-:Y:S01]  /*17670*/  MOV R0, R136 ;  /* 0x0000008800007202 */ /* 0x004fe20000000f00 */
[----:B------:R-:W-:-:S05]  /*17680*/  @P5 BRA `(.L_x_428) ;  /* 0xffffb93000005947 */ /* 0x000fca000383ffff */
.L_x_427:
[----:B------:R-:W3:Y:S04]  /*17690*/  LDL.LU R9, [R1+0x10] ;  /* 0x0000100001097983 */ /* 0x000ee80000300800 */
[----:B------:R-:W1:Y:S04]  /*176a0*/  SHFL.BFLY PT, R3, R252, 0x2, 0x1f ;  /* 0x0c401f00fc037f89 */ /* 0x000e6800000e0000 */
[----:B--2---:R-:W2:Y:S04]  /*176b0*/  SHFL.BFLY PT, R0, R245, 0x2, 0x1f ;  /* 0x0c401f00f5007f89 */ /* 0x004ea800000e0000 */
[----:B------:R-:W4:Y:S01]  /*176c0*/  S2R R138, SR_TID.X ;  /* 0x00000000008a7919 */ /* 0x000f220000002100 */
[----:B------:R-:W4:Y:S01]  /*176d0*/  S2UR UR6, SR_CTAID.Y ;  /* 0x00000000000679c3 */ /* 0x000f220000002600 */
[----:B------:R-:W-:-:S02]  /*176e0*/  UISETP.NE.AND UP0, UPT, UR26, -0x1, UPT ;  /* 0xffffffff1a00788c */ /* 0x000fc4000bf05270 */
[----:B------:R-:W3:Y:S01]  /*176f0*/  LDL.LU R8, [R1+0x14] ;  /* 0x0000140001087983 */ /* 0x000ee20000300800 */
[----:B------:R-:W-:Y:S01]  /*17700*/  ULDC.64 UR4, c[0x0][0x1e8] ;  /* 0x00007a0000047ab9 */ /* 0x000fe20000000a00 */
[----:B------:R-:W-:Y:S01]  /*17710*/  BSSY B0, `(.L_x_431) ;  /* 0x0000172000007945 */ /* 0x000fe20003800000 */
[----:B------:R-:W-:Y:S02]  /*17720*/  ULDC.U8 UR9, c[0x0][0x328] ;  /* 0x0000ca0000097ab9 */ /* 0x000fe40000000000 */
[----:B------:R-:W-:Y:S01]  /*17730*/  UISETP.NE.AND UP3, UPT, UR9, URZ, UPT ;  /* 0x0000003f0900728c */ /* 0x000fe2000bf65270 */
[----:B------:R-:W4:Y:S01]  /*17740*/  S2UR UR10, SR_CTAID.Z ;  /* 0x00000000000a79c3 */ /* 0x000f220000002700 */
[----:B------:R-:W-:Y:S02]  /*17750*/  ULDC UR8, c[0x0][0x214] ;  /* 0x0000850000087ab9 */ /* 0x000fe40000000800 */
[----:B------:R-:W-:Y:S01]  /*17760*/  @UP0 UIMAD.WIDE.U32 UR12, UR26, UR4, URZ ;  /* 0x000000041a0c02a5 */ /* 0x000fe2000f8e003f */
[----:B-1----:R-:W-:-:S03]  /*17770*/  FADD.FTZ R3, R3, R252 ;  /* 0x000000fc03037221 */ /* 0x002fc60000010000 */
[----:B------:R-:W-:Y:S01]  /*17780*/  @UP0 UIMAD UR7, UR26, UR5, UR13 ;  /* 0x000000051a0702a4 */ /* 0x000fe2000f8e020d */
[----:B--2---:R-:W-:Y:S01]  /*17790*/  FADD.FTZ R0, R0, R245 ;  /* 0x000000f500007221 */ /* 0x004fe20000010000 */
[----:B------:R-:W1:Y:S01]  /*177a0*/  SHFL.BFLY PT, R4, R3, 0x1, 0x1f ;  /* 0x0c201f0003047f89 */ /* 0x000e6200000e0000 */
[----:B------:R-:W-:Y:S01]  /*177b0*/  ULDC.64 UR4, c[0x0][0x1e0] ;  /* 0x0000780000047ab9 */ /* 0x000fe20000000a00 */
[----:B----4-:R-:W-:Y:S02]  /*177c0*/  SHF.R.S32.HI R137, RZ, 0x1f, R138 ;  /* 0x0000001fff897819 */ /* 0x010fe4000001148a */
[----:B------:R-:W2:Y:S01]  /*177d0*/  SHFL.BFLY PT, R7, R0, 0x1, 0x1f ;  /* 0x0c201f0000077f89 */ /* 0x000ea200000e0000 */
[----:B------:R-:W-:Y:S01]  /*177e0*/  @!UP0 USHF.R.S32.HI UR11, URZ, 0x1f, UR6 ;  /* 0x0000001f3f0b8899 */ /* 0x000fe20008011406 */
[CC--:B-----5:R-:W-:Y:S01]  /*177f0*/  LEA.HI R39, R137.reuse, R138.reuse, RZ, 0x2 ;  /* 0x0000008a89277211 */ /* 0x0e0fe200078f10ff */
[----:B------:R-:W-:Y:S01]  /*17800*/  @!UP0 UIMAD.WIDE.U32 UR20, UR6, UR4, URZ ;  /* 0x00000004061482a5 */ /* 0x000fe2000f8e003f */
[----:B------:R-:W-:Y:S01]  /*17810*/  LEA.HI R137, R137, R138, RZ, 0x5 ;  /* 0x0000008a89897211 */ /* 0x000fe200078f28ff */
[----:B------:R-:W-:-:S03]  /*17820*/  @!UP0 UIMAD UR11, UR11, UR4, URZ ;  /* 0x000000040b0b82a4 */ /* 0x000fc6000f8e023f */
[----:B------:R-:W-:Y:S02]  /*17830*/  ULDC.U8 UR4, c[0x0][0x329] ;  /* 0x0000ca4000047ab9 */ /* 0x000fe40000000000 */
[----:B------:R-:W-:Y:S02]  /*17840*/  UISETP.NE.AND UP2, UPT, UR4, URZ, UPT ;  /* 0x0000003f0400728c */ /* 0x000fe4000bf45270 */
[----:B------:R-:W-:Y:S02]  /*17850*/  UISETP.EQ.AND UP3, UPT, UR4, URZ, UP3 ;  /* 0x0000003f0400728c */ /* 0x000fe40009f62270 */
[----:B------:R-:W-:Y:S02]  /*17860*/  @!UP0 UIMAD UR11, UR6, UR5, UR11 ;  /* 0x00000005060b82a4 */ /* 0x000fe4000f8e020b */
[----:B------:R-:W-:Y:S02]  /*17870*/  ULDC UR4, c[0x0][0x1c0] ;  /* 0x0000700000047ab9 */ /* 0x000fe40000000800 */
[----:B------:R-:W-:Y:S01]  /*17880*/  ULDC UR5, c[0x0][0x234] ;  /* 0x00008d0000057ab9 */ /* 0x000fe20000000800 */
[----:B-1----:R-:W-:Y:S01]  /*17890*/  FADD.FTZ R50, R3, R4 ;  /* 0x0000000403327221 */ /* 0x002fe20000010000 */
[----:B------:R-:W-:Y:S01]  /*178a0*/  MOV R4, 0x3f800000 ;  /* 0x3f80000000047802 */ /* 0x000fe20000000f00 */
[----:B------:R-:W-:Y:S01]  /*178b0*/  @!UP2 UISETP.NE.AND UP1, UPT, UR9, URZ, UPT ;  /* 0x0000003f0900a28c */ /* 0x000fe2000bf25270 */
[----:B------:R-:W1:Y:S01]  /*178c0*/  S2UR UR9, SR_CTAID.X ;  /* 0x00000000000979c3 */ /* 0x000e620000002500 */
[----:B--2---:R-:W-:Y:S01]  /*178d0*/  FADD.FTZ R49, R0, R7 ;  /* 0x0000000700317221 */ /* 0x004fe20000010000 */
[----:B------:R-:W-:Y:S01]  /*178e0*/  FSETP.NE.FTZ.AND P5, PT, R50, RZ, PT ;  /* 0x000000ff3200720b */ /* 0x000fe20003fb5000 */
[----:B------:R-:W-:Y:S01]  /*178f0*/  @UP2 ULDC UR14, c[0x0][0x210] ;  /* 0x00008400000e2ab9 */ /* 0x000fe20000000800 */
[----:B------:R-:W-:Y:S01]  /*17900*/  MOV R0, 0x3f800000 ;  /* 0x3f80000000007802 */ /* 0x000fe20000000f00 */
[----:B------:R-:W-:Y:S01]  /*17910*/  @UP2 UIMAD UR14, UR14, UR8, URZ ;  /* 0x000000080e0e22a4 */ /* 0x000fe2000f8e023f */
[----:B------:R-:W-:Y:S01]  /*17920*/  FSETP.NE.FTZ.AND P4, PT, R49, RZ, PT ;  /* 0x000000ff3100720b */ /* 0x000fe20003f95000 */
[----:B------:R-:W-:-:S02]  /*17930*/  @!UP2 USEL UR14, UR8, UR5, !UP1 ;  /* 0x00000005080ea287 */ /* 0x000fc4000c800000 */
[----:B------:R-:W-:Y:S02]  /*17940*/  @UP2 UMOV UR13, 0x1 ;  /* 0x00000001000d2882 */ /* 0x000fe40000000000 */
[----:B------:R-:W-:Y:S02]  /*17950*/  @!UP2 UIMAD UR13, UR14, UR4, URZ ;  /* 0x000000040e0da2a4 */ /* 0x000fe4000f8e023f */
[----:B------:R-:W-:Y:S02]  /*17960*/  @UP3 UIMAD UR16, UR6, UR8, URZ ;  /* 0x00000008061032a4 */ /* 0x000fe4000f8e023f */
[----:B------:R-:W2:Y:S01]  /*17970*/  @P5 MUFU.RCP R0, R50 ;  /* 0x0000003200005308 */ /* 0x000ea20000001000 */
[----:B------:R-:W-:Y:S02]  /*17980*/  @UP2 ULDC UR15, c[0x0][0x210] ;  /* 0x00008400000f2ab9 */ /* 0x000fe40000000800 */
[----:B------:R-:W-:Y:S02]  /*17990*/  UIMAD UR5, UR6, UR13, URZ ;  /* 0x0000000d060572a4 */ /* 0x000fe4000f8e023f */
[----:B------:R-:W-:-:S02]  /*179a0*/  @!UP2 UMOV UR15, 0x1 ;  /* 0x00000001000fa882 */ /* 0x000fc40000000000 */
[----:B------:R-:W-:Y:S01]  /*179b0*/  @UP3 USEL UR16, UR16, UR26, !UP0 ;  /* 0x0000001a10103287 */ /* 0x000fe2000c000000 */
[----:B------:R-:W4:Y:S01]  /*179c0*/  @P4 MUFU.RCP R4, R49 ;  /* 0x0000003100044308 */ /* 0x000f220000001000 */
[----:B-1----:R-:W-:Y:S02]  /*179d0*/  UIMAD UR4, UR9, UR15, URZ ;  /* 0x0000000f090472a4 */ /* 0x002fe4000f8e023f */
[----:B------:R-:W-:Y:S02]  /*179e0*/  USEL UR5, UR5, URZ, !UP3 ;  /* 0x0000003f05057287 */ /* 0x000fe4000d800000 */
[----:B------:R-:W-:Y:S02]  /*179f0*/  USHF.L.U32 UR4, UR4, 0x7, URZ ;  /* 0x0000000704047899 */ /* 0x000fe4000800063f */
[----:B------:R-:W-:Y:S01]  /*17a00*/  UIMAD UR14, UR10, UR14, UR5 ;  /* 0x0000000e0a0e72a4 */ /* 0x000fe2000f8e0205 */
[----:B--2---:R-:W-:Y:S01]  /*17a10*/  FMUL.FTZ R0, R0, c[0x0][0x2dc] ;  /* 0x0000b70000007a20 */ /* 0x004fe20000410000 */
[----:B------:R-:W-:-:S02]  /*17a20*/  @!UP3 UMOV UR22, URZ ;  /* 0x0000003f0016bc82 */ /* 0x000fc40008000000 */
[----:B------:R-:W-:Y:S01]  /*17a30*/  @UP3 UMOV UR22, UR16 ;  /* 0x0000001000163c82 */ /* 0x000fe20008000000 */
[C---:B------:R-:W-:Y:S01]  /*17a40*/  FMUL.FTZ R140, R0.reuse, R140 ;  /* 0x0000008c008c7220 */ /* 0x040fe20000410000 */
[----:B------:R-:W-:Y:S01]  /*17a50*/  @!UP3 UMOV UR23, URZ ;  /* 0x0000003f0017bc82 */ /* 0x000fe20008000000 */
[C---:B------:R-:W-:Y:S01]  /*17a60*/  FMUL.FTZ R46, R0.reuse, R141 ;  /* 0x0000008d002e7220 */ /* 0x040fe20000410000 */
[----:B------:R-:W-:Y:S01]  /*17a70*/  USHF.R.S32.HI UR5, URZ, 0x1f, UR4 ;  /* 0x0000001f3f057899 */ /* 0x000fe20008011404 */
[C---:B------:R-:W-:Y:S01]  /*17a80*/  FMUL.FTZ R152, R0.reuse, R152 ;  /* 0x0000009800987220 */ /* 0x040fe20000410000 */
[----:B------:R-:W-:Y:S01]  /*17a90*/  @UP3 USHF.R.S32.HI UR23, URZ, 0x1f, UR16 ;  /* 0x0000001f3f173899 */ /* 0x000fe20008011410 */
[----:B------:R-:W-:Y:S01]  /*17aa0*/  FMUL.FTZ R44, R0, R153 ;  /* 0x00000099002c7220 */ /* 0x000fe20000410000 */
[----:B------:R-:W-:Y:S01]  /*17ab0*/  F2FP.PACK_AB R46, R46, R140 ;  /* 0x0000008c2e2e723e */ /* 0x000fe200000000ff */
[C---:B------:R-:W-:Y:S01]  /*17ac0*/  FMUL.FTZ R68, R0.reuse, R68 ;  /* 0x0000004400447220 */ /* 0x040fe20000410000 */
[----:B------:R-:W-:Y:S01]  /*17ad0*/  USHF.R.S32.HI UR6, URZ, 0x1f, UR14 ;  /* 0x0000001f3f067899 */ /* 0x000fe2000801140e */
[----:B------:R-:W-:Y:S01]  /*17ae0*/  FMUL.FTZ R42, R0, R69 ;  /* 0x00000045002a7220 */ /* 0x000fe20000410000 */
[----:B------:R-:W-:Y:S01]  /*17af0*/  F2FP.PACK_AB R44, R44, R152 ;  /* 0x000000982c2c723e */ /* 0x000fe200000000ff */
[C---:B------:R-:W-:Y:S01]  /*17b00*/  FMUL.FTZ R80, R0.reuse, R80 ;  /* 0x0000005000507220 */ /* 0x040fe20000410000 */
[----:B------:R-:W-:Y:S01]  /*17b10*/  UIADD3 UR4, UP2, UP1, UR4, UR22, UR14 ;  /* 0x0000001604047290 */ /* 0x000fe2000f95e00e */
[----:B------:R-:W-:Y:S01]  /*17b20*/  FMUL.FTZ R38, R0, R81 ;  /* 0x0000005100267220 */ /* 0x000fe20000410000 */
[----:B------:R-:W-:Y:S01]  /*17b30*/  F2FP.PACK_AB R42, R42, R68 ;  /* 0x000000442a2a723e */ /* 0x000fe200000000ff */
[C---:B------:R-:W-:Y:S01]  /*17b40*/  FMUL.FTZ R84, R0.reuse, R84 ;  /* 0x0000005400547220 */ /* 0x040fe20000410000 */
[----:B------:R-:W-:Y:S01]  /*17b50*/  @!UP0 UIADD3 UR7, UR21, UR11, URZ ;  /* 0x0000000b15078290 */ /* 0x000fe2000fffe03f */
[----:B------:R-:W-:Y:S01]  /*17b60*/  FMUL.FTZ R35, R0, R85 ;  /* 0x0000005500237220 */ /* 0x000fe20000410000 */
[----:B------:R-:W-:Y:S01]  /*17b70*/  F2FP.PACK_AB R38, R38, R80 ;  /* 0x000000502626723e */ /* 0x000fe200000000ff */
[C---:B------:R-:W-:Y:S01]  /*17b80*/  FMUL.FTZ R96, R0.reuse, R96 ;  /* 0x0000006000607220 */ /* 0x040fe20000410000 */
[----:B------:R-:W-:Y:S01]  /*17b90*/  UIADD3.X UR5, UR5, UR23, UR6, UP2, UP1 ;  /* 0x0000001705057290 */ /* 0x000fe200097e2406 */
[C---:B------:R-:W-:Y:S01]  /*17ba0*/  FMUL.FTZ R32, R0.reuse, R97 ;  /* 0x0000006100207220 */ /* 0x040fe20000410000 */
[----:B------:R-:W-:Y:S01]  /*17bb0*/  F2FP.PACK_AB R35, R35, R84 ;  /* 0x000000542323723e */ /* 0x000fe200000000ff */
[C---:B------:R-:W-:Y:S01]  /*17bc0*/  FMUL.FTZ R100, R0.reuse, R100 ;  /* 0x0000006400647220 */ /* 0x040fe20000410000 */
[----:B------:R-:W-:Y:S01]  /*17bd0*/  @!UP0 UMOV UR12, UR20 ;  /* 0x00000014000c8c82 */ /* 0x000fe20008000000 */
        /* <DEDUP_REMOVED lines=14> */
[----:B------:R-:W-:Y:S02]  /*17cc0*/  FMUL.FTZ R168, R0, R168 ;  /* 0x000000a800a87220 */ /* 0x000fe40000410000 */
[----:B----4-:R-:W-:Y:S01]  /*17cd0*/  FMUL.FTZ R4, R4, c[0x0][0x2dc] ;  /* 0x0000b70004047a20 */ /* 0x010fe20000410000 */
[----:B------:R-:W-:-:S03]  /*17ce0*/  F2FP.PACK_AB R13, R13, R164 ;  /* 0x000000a40d0d723e */ /* 0x000fc600000000ff */
[C---:B------:R-:W-:Y:S02]  /*17cf0*/  FMUL.FTZ R142, R4.reuse, R142 ;  /* 0x0000008e048e7220 */ /* 0x040fe40000410000 */
        /* <DEDUP_REMOVED lines=31> */
[----:B------:R-:W-:-:S03]  /*17ef0*/  FMUL.FTZ R170, R4, R170 ;  /* 0x000000aa04aa7220 */ /* 0x000fc60000410000 */
[----:B------:R-:W-:Y:S01]  /*17f00*/  F2FP.PACK_AB R12, R12, R166 ;  /* 0x000000a60c0c723e */ /* 0x000fe200000000ff */
[----:B---3--:R-:W1:Y:S04]  /*17f10*/  SHFL.BFLY PT, R5, R9, 0x2, 0x1f ;  /* 0x0c401f0009057f89 */ /* 0x008e6800000e0000 */
[----:B------:R-:W2:Y:S01]  /*17f20*/  SHFL.BFLY PT, R6, R8, 0x2, 0x1f ;  /* 0x0c401f0008067f89 */ /* 0x000ea200000e0000 */
[----:B-1----:R-:W-:Y:S02]  /*17f30*/  FADD.FTZ R5, R5, R9 ;  /* 0x0000000905057221 */ /* 0x002fe40000010000 */
[----:B------:R-:W-:Y:S01]  /*17f40*/  FMUL.FTZ R9, R0, R169 ;  /* 0x000000a900097220 */ /* 0x000fe20000410000 */
[----:B------:R-:W-:-:S04]  /*17f50*/  MOV R0, 0x3f800000 ;  /* 0x3f80000000007802 */ /* 0x000fc80000000f00 */
[----:B------:R-:W-:Y:S01]  /*17f60*/  F2FP.PACK_AB R9, R9, R168 ;  /* 0x000000a80909723e */ /* 0x000fe200000000ff */
[----:B--2---:R-:W-:Y:S01]  /*17f70*/  FADD.FTZ R3, R6, R8 ;  /* 0x0000000806037221 */ /* 0x004fe20000010000 */
[----:B------:R-:W-:Y:S01]  /*17f80*/  LOP3.LUT R8, R39, 0xfffffffc, RZ, 0xc0, !PT ;  /* 0xfffffffc27087812 */ /* 0x000fe200078ec0ff */
[----:B------:R-:W1:Y:S01]  /*17f90*/  SHFL.BFLY PT, R6, R5, 0x1, 0x1f ;  /* 0x0c201f0005067f89 */ /* 0x000e6200000e0000 */
[----:B------:R-:W-:-:S03]  /*17fa0*/  SHF.R.S32.HI R39, RZ, 0x2, R39 ;  /* 0x00000002ff277819 */ /* 0x000fc60000011427 */
[----:B------:R-:W2:Y:S01]  /*17fb0*/  SHFL.BFLY PT, R7, R3, 0x1, 0x1f ;  /* 0x0c201f0003077f89 */ /* 0x000ea200000e0000 */
[----:B-1----:R-:W-:Y:S01]  /*17fc0*/  FADD.FTZ R133, R5, R6 ;  /* 0x0000000605857221 */ /* 0x002fe20000010000 */
[----:B------:R-:W-:Y:S02]  /*17fd0*/  SHF.R.S32.HI R6, RZ, 0x5, R137 ;  /* 0x00000005ff067819 */ /* 0x000fe40000011489 */
[----:B------:R-:W-:Y:S01]  /*17fe0*/  IADD3 R5, -R8, R138, RZ ;  /* 0x0000008a08057210 */ /* 0x000fe20007ffe1ff */
[----:B--2---:R-:W-:Y:S01]  /*17ff0*/  FADD.FTZ R132, R3, R7 ;  /* 0x0000000703847221 */ /* 0x004fe20000010000 */
[----:B------:R-:W-:Y:S01]  /*18000*/  FSETP.NE.FTZ.AND P3, PT, R133, RZ, PT ;  /* 0x000000ff8500720b */ /* 0x000fe20003f75000 */
[----:B------:R-:W-:Y:S01]  /*18010*/  FMUL.FTZ R8, R4, R171 ;  /* 0x000000ab04087220 */ /* 0x000fe20000410000 */
[----:B------:R-:W-:Y:S02]  /*18020*/  MOV R3, 0x3f800000 ;  /* 0x3f80000000037802 */ /* 0x000fe40000000f00 */
[----:B------:R-:W-:-:S02]  /*18030*/  FSETP.NE.FTZ.AND P2, PT, R132, RZ, PT ;  /* 0x000000ff8400720b */ /* 0x000fc40003f55000 */
[----:B------:R-:W-:Y:S02]  /*18040*/  LEA R51, R6, R5, 0x8 ;  /* 0x0000000506337211 */ /* 0x000fe400078e40ff */
[----:B------:R-:W-:-:S05]  /*18050*/  F2FP.PACK_AB R8, R8, R170 ;  /* 0x000000aa0808723e */ /* 0x000fca00000000ff */
[----:B------:R-:W1:Y:S08]  /*18060*/  @P3 MUFU.RCP R3, R133 ;  /* 0x0000008500033308 */ /* 0x000e700000001000 */
[----:B------:R-:W2:Y:S01]  /*18070*/  @P2 MUFU.RCP R0, R132 ;  /* 0x0000008400002308 */ /* 0x000ea20000001000 */
[----:B-1----:R-:W-:-:S04]  /*18080*/  FMUL.FTZ R3, R3, c[0x0][0x2dc] ;  /* 0x0000b70003037a20 */ /* 0x002fc80000410000 */
[C---:B------:R-:W-:Y:S02]  /*18090*/  FMUL.FTZ R144, R3.reuse, R144 ;  /* 0x0000009003907220 */ /* 0x040fe40000410000 */
[C---:B------:R-:W-:Y:S02]  /*180a0*/  FMUL.FTZ R48, R3.reuse, R145 ;  /* 0x0000009103307220 */ /* 0x040fe40000410000 */
        /* <DEDUP_REMOVED lines=41> */
[C---:B------:R-:W-:Y:S01]  /*18340*/  FMUL.FTZ R151, R0.reuse, R151 ;  /* 0x0000009700977220 */ /* 0x040fe20000410000 */
[----:B------:R-:W-:Y:S01]  /*18350*/  IADD3 R3, R39, -R3, RZ ;  /* 0x8000000327037210 */ /* 0x000fe20007ffe0ff */
        /* <DEDUP_REMOVED lines=34> */
[----:B------:R-:W-:Y:S02]  /*18580*/  SHF.L.U32 R4, R5, 0x6, RZ ;  /* 0x0000000605047819 */ /* 0x000fe400000006ff */
[----:B------:R-:W-:Y:S02]  /*18590*/  IADD3 R0, R3, -R0, RZ ;  /* 0x8000000003007210 */ /* 0x000fe40007ffe0ff */
        /* <DEDUP_REMOVED lines=63> */
[----:B------:R-:W-:Y:S01]  /*18990*/  LOP3.LUT P0, RZ, R0, 0x3, RZ, 0xc0, !PT ;  /* 0x0000000300ff7812 */ /* 0x000fe2000780c0ff */
[----:B--2---:R-:W2:Y:S01]  /*189a0*/  @P3 MUFU.LG2 R3, R133 ;  /* 0x0000008500033308 */ /* 0x004ea20000000c00 */
[----:B------:R-:W-:Y:S01]  /*189b0*/  MOV R14, 0x7f800000 ;  /* 0x7f800000000e7802 */ /* 0x000fe20000000f00 */
[----:B------:R-:W-:Y:S01]  /*189c0*/  STS [R4+0x5000], R7 ;  /* 0x0050000704007388 */ /* 0x000fe20000000800 */
[----:B---3--:R-:W-:-:S03]  /*189d0*/  MOV R13, 0x7f800000 ;  /* 0x7f800000000d7802 */ /* 0x008fc60000000f00 */
[----:B------:R3:W-:Y:S01]  /*189e0*/  STS [R4+0x5200], R6 ;  /* 0x0052000604007388 */ /* 0x0007e20000000800 */
[----:B----4-:R-:W-:Y:S01]  /*189f0*/  MOV R12, 0x7f800000 ;  /* 0x7f800000000c7802 */ /* 0x010fe20000000f00 */
[----:B------:R-:W4:Y:S02]  /*18a00*/  @P2 MUFU.LG2 R0, R132 ;  /* 0x0000008400002308 */ /* 0x000f240000000c00 */
[----:B------:R-:W-:Y:S01]  /*18a10*/  BAR.SYNC.DEFER_BLOCKING 0x0 ;  /* 0x0000000000007b1d */ /* 0x000fe20000010000 */
[----:B------:R-:W-:Y:S01]  /*18a20*/  MOV R9, 0x7f800000 ;  /* 0x7f80000000097802 */ /* 0x000fe20000000f00 */
[----:B--2---:R-:W-:-:S04]  /*18a30*/  @P3 FMUL.FTZ R3, R3, 0.69314718246459960938 ;  /* 0x3f31721803033820 */ /* 0x004fc80000410000 */
[----:B------:R-:W-:Y:S01]  /*18a40*/  @P3 FFMA.FTZ R9, R134, c[0x0][0x238], R3 ;  /* 0x00008e0086093a23 */ /* 0x000fe20000010003 */
[----:B-1----:R-:W1:Y:S01]  /*18a50*/  @P5 MUFU.LG2 R5, R50 ;  /* 0x0000003200055308 */ /* 0x002e620000000c00 */
[----:B----4-:R-:W-:-:S04]  /*18a60*/  @P2 FMUL.FTZ R0, R0, 0.69314718246459960938 ;  /* 0x3f31721800002820 */ /* 0x010fc80000410000 */
[----:B------:R-:W-:-:S03]  /*18a70*/  @P2 FFMA.FTZ R12, R2, c[0x0][0x238], R0 ;  /* 0x00008e00020c2a23 */ /* 0x000fc60000010000 */
[----:B---3--:R-:W2:Y:S01]  /*18a80*/  @P4 MUFU.LG2 R4, R49 ;  /* 0x0000003100044308 */ /* 0x008ea20000000c00 */
[----:B------:R3:W4:Y:S04]  /*18a90*/  LDS.128 R24, [R218] ;  /* 0x00000000da187984 */ /* 0x0007280000000c00 */
        /* <DEDUP_REMOVED lines=16> */
[----:B---34-:R-:W3:Y:S04]  /*18ba0*/  LDL.LU R139, [R1+0x5c] ;  /* 0x00005c00018b7983 */ /* 0x018ee80000300800 */
[----:B------:R-:W4:Y:S02]  /*18bb0*/  S2R R2, SR_TID.X ;  /* 0x0000000000027919 */ /* 0x000f240000002100 */
[----:B----4-:R-:W-:-:S04]  /*18bc0*/  SHF.R.S32.HI R0, RZ, 0x1f, R2 ;  /* 0x0000001fff007819 */ /* 0x010fc80000011402 */
[----:B------:R-:W-:-:S04]  /*18bd0*/  LEA.HI R0, R0, R2, RZ, 0x5 ;  /* 0x0000000200007211 */ /* 0x000fc800078f28ff */
[----:B------:R-:W-:-:S05]  /*18be0*/  LOP3.LUT R0, R0, 0xffffffe0, RZ, 0xc0, !PT ;  /* 0xffffffe000007812 */ /* 0x000fca00078ec0ff */
[----:B------:R-:W-:-:S05]  /*18bf0*/  IMAD.IADD R0, R2, 0x1, -R0 ;  /* 0x0000000102007824 */ /* 0x000fca00078e0a00 */
[----:B------:R-:W-:-:S04]  /*18c00*/  SHF.R.S32.HI R2, RZ, 0x1f, R0 ;  /* 0x0000001fff027819 */ /* 0x000fc80000011400 */
[----:B------:R-:W-:-:S04]  /*18c10*/  LEA.HI R0, R2, R0, RZ, 0x2 ;  /* 0x0000000002007211 */ /* 0x000fc800078f10ff */
[----:B------:R-:W-:-:S05]  /*18c20*/  SHF.R.S32.HI R0, RZ, 0x2, R0 ;  /* 0x00000002ff007819 */ /* 0x000fca0000011400 */
        /* <DEDUP_REMOVED lines=32> */
.L_x_432:
[----:B---34-:R-:W-:Y:S05]  /*18e30*/  BSYNC B0 ;  /* 0x0000000000007941 */ /* 0x018fea0003800000 */
.L_x_431:
[----:B------:R-:W3:Y:S04]  /*18e40*/  LDL.64 R36, [R1+0x18] ;  /* 0x0000180001247983 */ /* 0x000ee80000100a00 */
[----:B------:R4:W5:Y:S04]  /*18e50*/  LDL R15, [R1+0x30] ;  /* 0x00003000010f7983 */ /* 0x0009680000100800 */
[----:B------:R4:W5:Y:S01]  /*18e60*/  LDL R14, [R1+0x34] ;  /* 0x00003400010e7983 */ /* 0x0009620000100800 */
[----:B------:R-:W-:Y:S01]  /*18e70*/  UIMAD UR9, UR9, -0x80, UR28 ;  /* 0xffffff80090978a4 */ /* 0x000fe2000f8e021c */
[----:B------:R-:W-:Y:S01]  /*18e80*/  BSSY B0, `(.L_x_433) ;  /* 0x0000021000007945 */ /* 0x000fe20003800000 */
[----:B------:R-:W-:Y:S01]  /*18e90*/  USHF.R.S32.HI UR6, URZ, 0x1f, UR10 ;  /* 0x0000001f3f067899 */ /* 0x000fe2000801140a */
[----:B------:R-:W2:Y:S01]  /*18ea0*/  S2R R3, SR_TID.X ;  /* 0x0000000000037919 */ /* 0x000ea20000002100 */
[----:B------:R-:W-:-:S02]  /*18eb0*/  ULDC.64 UR4, c[0x0][0x1f0] ;  /* 0x00007c0000047ab9 */ /* 0x000fc40000000a00 */
[----:B------:R-:W-:Y:S01]  /*18ec0*/  UIMAD UR4, UR6, UR4, URZ ;  /* 0x00000004060472a4 */ /* 0x000fe2000f8e023f */
[----:B------:R-:W1:Y:S03]  /*18ed0*/  S2R R12, SR_CTAID.Z ;  /* 0x00000000000c7919 */ /* 0x000e660000002700 */
[----:B------:R-:W-:Y:S01]  /*18ee0*/  UIMAD UR4, UR10, UR5, UR4 ;  /* 0x000000050a0472a4 */ /* 0x000fe2000f8e0204 */
[----:B--2---:R-:W-:-:S04]  /*18ef0*/  SHF.R.S32.HI R4, RZ, 0x1f, R3 ;  /* 0x0000001fff047819 */ /* 0x004fc80000011403 */
[----:B------:R-:W-:-:S04]  /*18f00*/  LEA.HI R4, R4, R3, RZ, 0x2 ;  /* 0x0000000304047211 */ /* 0x000fc800078f10ff */
[----:B------:R-:W-:-:S04]  /*18f10*/  SHF.R.S32.HI R10, RZ, 0x2, R4 ;  /* 0x00000002ff0a7819 */ /* 0x000fc80000011404 */
[----:B------:R-:W-:Y:S02]  /*18f20*/  SHF.R.S32.HI R11, RZ, 0x1f, R10 ;  /* 0x0000001fff0b7819 */ /* 0x000fe4000001140a */
[----:B---3--:R-:W-:Y:S02]  /*18f30*/  SHF.R.S32.HI R0, RZ, 0x1f, R36 ;  /* 0x0000001fff007819 */ /* 0x008fe40000011424 */
[----:B------:R-:W-:-:S04]  /*18f40*/  IADD3 R2, P0, R36, UR12, RZ ;  /* 0x0000000c24027c10 */ /* 0x000fc8000ff1e0ff */
[----:B------:R-:W-:Y:S02]  /*18f50*/  IADD3.X R3, R0, UR7, RZ, P0, !PT ;  /* 0x0000000700037c10 */ /* 0x000fe400087fe4ff */
[----:B------:R-:W-:-:S03]  /*18f60*/  ISETP.GE.AND P0, PT, R39, UR9, PT ;  /* 0x0000000927007c0c */ /* 0x000fc6000bf06270 */
[----:B-1----:R-:W-:-:S04]  /*18f70*/  IMAD.WIDE.U32 R12, R12, c[0x0][0x1f0], R2 ;  /* 0x00007c000c0c7a25 */ /* 0x002fc800078e0002 */
[----:B------:R-:W-:Y:S01]  /*18f80*/  IMAD.U32 R2, RZ, RZ, UR27 ;  /* 0x0000001bff027e24 */ /* 0x000fe2000f8e00ff */
[----:B------:R-:W-:-:S03]  /*18f90*/  IADD3 R9, R13, UR4, RZ ;  /* 0x000000040d097c10 */ /* 0x000fc6000fffe0ff */
[----:B------:R-:W-:Y:S02]  /*18fa0*/  IMAD.WIDE R2, R2, 0x80, R10 ;  /* 0x0000008002027825 */ /* 0x000fe400078e020a */
[----:B------:R-:W-:Y:S05]  /*18fb0*/  @P0 BRA `(.L_x_434) ;  /* 0x000000d000000947 */ /* 0x000fea0003800000 */
[----:B----4-:R-:W-:Y:S01]  /*18fc0*/  IMAD R0, R3, c[0x0][0x1e8], RZ ;  /* 0x00007a0003007a24 */ /* 0x010fe200078e02ff */
[----:B------:R-:W-:Y:S01]  /*18fd0*/  ISETP.GE.AND P3, PT, R36, c[0x0][0x220], PT ;  /* 0x0000880024007a0c */ /* 0x000fe20003f66270 */
[----:B------:R-:W-:Y:S01]  /*18fe0*/  IMAD.MOV.U32 R8, RZ, RZ, R12 ;  /* 0x000000ffff087224 */ /* 0x000fe200078e000c */
[----:B-----5:R-:W-:Y:S01]  /*18ff0*/  ISETP.GE.AND P2, PT, R15, c[0x0][0x220], PT ;  /* 0x000088000f007a0c */ /* 0x020fe20003f46270 */
[----:B------:R-:W-:Y:S01]  /*19000*/  IMAD R0, R2, c[0x0][0x1ec], R0 ;  /* 0x00007b0002007a24 */ /* 0x000fe200078e0200 */
[----:B------:R-:W-:Y:S01]  /*19010*/  ISETP.GE.AND P1, PT, R14, c[0x0][0x220], PT ;  /* 0x000088000e007a0c */ /* 0x000fe20003f26270 */
[----:B------:R-:W-:-:S04]  /*19020*/  IMAD.WIDE.U32 R6, R2, c[0x0][0x1e8], R8 ;  /* 0x00007a0002067a25 */ /* 0x000fc800078e0008 */
[----:B------:R-:W-:Y:S01]  /*19030*/  IMAD.IADD R0, R7, 0x1, R0 ;  /* 0x0000000107007824 */ /* 0x000fe200078e0200 */
[----:B------:R-:W-:-:S04]  /*19040*/  LEA R4, P0, R6, c[0x0][0x1d0], 0x1 ;  /* 0x0000740006047a11 */ /* 0x000fc800078008ff */
[----:B------:R-:W-:-:S05]  /*19050*/  LEA.HI.X R5, R6, c[0x0][0x1d4], R0, 0x1, P0 ;  /* 0x0000750006057a11 */ /* 0x000fca00000f0c00 */
[----:B------:R1:W-:Y:S04]  /*19060*/  @!P3 STG.E.128 [R4.64], R24 ;  /* 0x000000180400b986 */ /* 0x0003e8000c101d1e */
[----:B------:R1:W-:Y:S04]  /*19070*/  @!P2 STG.E.128 [R4.64+0x40], R20 ;  /* 0x000040140400a986 */ /* 0x0003e8000c101d1e */
[----:B------:R1:W-:Y:S02]  /*19080*/  @!P1 STG.E.128 [R4.64+0x80], R16 ;  /* 0x0000801004009986 */ /* 0x0003e4000c101d1e */
.L_x_434:
[----:B----4-:R-:W-:Y:S05]  /*19090*/  BSYNC B0 ;  /* 0x0000000000007941 */ /* 0x010fea0003800000 */
.L_x_433:
[----:B------:R-:W-:Y:S01]  /*190a0*/  IADD3 R0, R10, 0x20, RZ ;  /* 0x000000200a007810 */ /* 0x000fe20007ffe0ff */
[----:B------:R-:W-:Y:S03]  /*190b0*/  BSSY B0, `(.L_x_435) ;  /* 0x0000013000007945 */ /* 0x000fe60003800000 */
[----:B------:R-:W-:-:S13]  /*190c0*/  ISETP.GE.AND P0, PT, R0, UR19, PT ;  /* 0x0000001300007c0c */ /* 0x000fda000bf06270 */
[----:B------:R-:W-:Y:S05]  /*190d0*/  @P0 BRA `(.L_x_436) ;  /* 0x0000010000000947 */ /* 0x000fea0003800000 */
[----:B------:R-:W-:Y:S01]  /*190e0*/  IADD3 R0, P0, R2, 0x20, RZ ;  /* 0x0000002002007810 */ /* 0x000fe20007f1e0ff */
[----:B------:R-:W-:Y:S01]  /*190f0*/  IMAD.MOV.U32 R6, RZ, RZ, R12 ;  /* 0x000000ffff067224 */ /* 0x000fe200078e000c */
[----:B------:R-:W-:Y:S02]  /*19100*/  MOV R7, R9 ;  /* 0x0000000900077202 */ /* 0x000fe40000000f00 */
[----:B------:R-:W-:Y:S01]  /*19110*/  ISETP.GE.AND P2, PT, R36, c[0x0][0x220], PT ;  /* 0x0000880024007a0c */ /* 0x000fe20003f46270 */
[----:B-1----:R-:W-:Y:S01]  /*19120*/  IMAD.X R4, RZ, RZ, R3, P0 ;  /* 0x000000ffff047224 */ /* 0x002fe200000e0603 */
[----:B-----5:R-:W-:Y:S01]  /*19130*/  ISETP.GE.AND P1, PT, R15, c[0x0][0x220], PT ;  /* 0x000088000f007a0c */ /* 0x020fe20003f26270 */
        /* <DEDUP_REMOVED lines=8> */
[----:B------:R1:W-:Y:S04]  /*191c0*/  @!P1 STG.E.128 [R4.64+0x40], R32 ;  /* 0x0000402004009986 */ /* 0x0003e8000c101d1e */
[----:B------:R1:W-:Y:S02]  /*191d0*/  @!P0 STG.E.128 [R4.64+0x80], R28 ;  /* 0x0000801c04008986 */ /* 0x0003e4000c101d1e */
.L_x_436:
[----:B------:R-:W-:Y:S05]  /*191e0*/  BSYNC B0 ;  /* 0x0000000000007941 */ /* 0x000fea0003800000 */
.L_x_435:
        /* <DEDUP_REMOVED lines=20> */
.L_x_438:
[----:B------:R-:W-:Y:S05]  /*19330*/  BSYNC B0 ;  /* 0x0000000000007941 */ /* 0x000fea0003800000 */
.L_x_437:
[----:B------:R-:W-:-:S04]  /*19340*/  IADD3 R0, R10, 0x60, RZ ;  /* 0x000000600a007810 */ /* 0x000fc80007ffe0ff */
[----:B------:R-:W-:-:S13]  /*19350*/  ISETP.GE.AND P0, PT, R0, UR19, PT ;  /* 0x0000001300007c0c */ /* 0x000fda000bf06270 */
[----:B------:R-:W-:Y:S05]  /*19360*/  @P0 EXIT ;  /* 0x000000000000094d */ /* 0x000fea0003800000 */
[----:B------:R-:W-:Y:S02]  /*19370*/  IADD3 R0, P0, R2, 0x60, RZ ;  /* 0x0000006002007810 */ /* 0x000fe40007f1e0ff */
[----:B------:R-:W-:-:S03]  /*19380*/  ISETP.GE.AND P1, PT, R36, c[0x0][0x220], PT ;  /* 0x0000880024007a0c */ /* 0x000fc60003f26270 */
[----:B------:R-:W-:Y:S01]  /*19390*/  IMAD.X R2, RZ, RZ, R3, P0 ;  /* 0x000000ffff027224 */ /* 0x000fe200000e0603 */
[----:B------:R-:W-:Y:S02]  /*193a0*/  MOV R3, R9 ;  /* 0x0000000900037202 */ /* 0x000fe40000000f00 */
[----:B-----5:R-:W-:Y:S01]  /*193b0*/  ISETP.GE.AND P0, PT, R15, c[0x0][0x220], PT ;  /* 0x000088000f007a0c */ /* 0x020fe20003f06270 */
[----:B------:R-:W-:Y:S02]  /*193c0*/  IMAD R6, R2, c[0x0][0x1e8], RZ ;  /* 0x00007a0002067a24 */ /* 0x000fe400078e02ff */
[----:B------:R-:W-:-:S04]  /*193d0*/  IMAD.MOV.U32 R2, RZ, RZ, R12 ;  /* 0x000000ffff027224 */ /* 0x000fc800078e000c */
[----:B-1----:R-:W-:-:S04]  /*193e0*/  IMAD.WIDE.U32 R4, R0, c[0x0][0x1e8], R2 ;  /* 0x00007a0000047a25 */ /* 0x002fc800078e0002 */
[----:B------:R-:W-:Y:S01]  /*193f0*/  IMAD R0, R0, c[0x0][0x1ec], R6 ;  /* 0x00007b0000007a24 */ /* 0x000fe200078e0206 */
[----:B------:R-:W-:-:S03]  /*19400*/  LEA R2, P2, R4, c[0x0][0x1d0], 0x1 ;  /* 0x0000740004027a11 */ /* 0x000fc600078408ff */
[----:B------:R-:W-:-:S05]  /*19410*/  IMAD.IADD R0, R5, 0x1, R0 ;  /* 0x0000000105007824 */ /* 0x000fca00078e0200 */
[----:B------:R-:W-:-:S05]  /*19420*/  LEA.HI.X R3, R4, c[0x0][0x1d4], R0, 0x1, P2 ;  /* 0x0000750004037a11 */ /* 0x000fca00010f0c00 */
[----:B------:R1:W-:Y:S01]  /*19430*/  @!P0 STG.E.128 [R2.64+0x40], R60 ;  /* 0x0000403c02008986 */ /* 0x0003e2000c101d1e */
[----:B------:R-:W-:-:S03]  /*19440*/  ISETP.GE.AND P0, PT, R14, c[0x0][0x220], PT ;  /* 0x000088000e007a0c */ /* 0x000fc60003f06270 */
[----:B------:R1:W-:Y:S10]  /*19450*/  @!P1 STG.E.128 [R2.64], R64 ;  /* 0x0000004002009986 */ /* 0x0003f4000c101d1e */
[----:B------:R-:W-:Y:S05]  /*19460*/  @P0 EXIT ;  /* 0x000000000000094d */ /* 0x000fea0003800000 */
[----:B------:R-:W-:Y:S01]  /*19470*/  STG.E.128 [R2.64+0x80], R56 ;  /* 0x0000803802007986 */ /* 0x000fe2000c101d1e */
[----:B------:R-:W-:Y:S05]  /*19480*/  EXIT ;  /* 0x000000000000794d */ /* 0x000fea0003800000 */
.L_x_397:
        /* <DEDUP_REMOVED lines=9> */
[----:B------:R-:W-:Y:S01]  /*19520*/  BSSY B0, `(.L_x_439) ;  /* 0x0000045000007945 */ /* 0x000fe20003800000 */
[----:B------:R-:W-:Y:S01]  /*19530*/  USHF.R.S32.HI UR11, URZ, 0x1f, UR12 ;  /* 0x0000001f3f0b7899 */ /* 0x000fe2000801140c */
[----:B------:R-:W-:Y:S01]  /*19540*/  IMAD.IADD R15, R27, 0x1, -R0 ;  /* 0x000000011b0f7824 */ /* 0x000fe200078e0a00 */
[----:B------:R-:W-:Y:S01]  /*19550*/  @!UP4 USHF.R.S32.HI UR17, URZ, 0x1f, UR14 ;  /* 0x0000001f3f11c899 */ /* 0x000fe2000801140e */
[----:B------:R-:W-:Y:S01]  /*19560*/  SHF.R.S32.HI R7, RZ, 0x1f, R6 ;  /* 0x0000001fff077819 */ /* 0x000fe20000011406 */
[----:B------:R-:W-:Y:S01]  /*19570*/  @UP4 UIMAD.WIDE.U32 UR8, UR26, UR6, URZ ;  /* 0x000000061a0842a5 */ /* 0x000fe2000f8e003f */
[----:B------:R-:W-:Y:S01]  /*19580*/  IMAD.SHL.U32 R0, R15, 0x8, RZ ;  /* 0x000000080f007824 */ /* 0x000fe200078e00ff */
[----:B------:R-:W-:-:S02]  /*19590*/  @!UP4 UIMAD UR17, UR17, UR4, URZ ;  /* 0x000000041111c2a4 */ /* 0x000fc4000f8e023f */
[----:B------:R-:W-:Y:S02]  /*195a0*/  ULDC.U8 UR16, c[0x0][0x328] ;  /* 0x0000ca0000107ab9 */ /* 0x000fe40000000000 */
[----:B------:R-:W-:Y:S01]  /*195b0*/  @!UP4 UIMAD.WIDE.U32 UR18, UR14, UR4, URZ ;  /* 0x000000040e12c2a5 */ /* 0x000fe2000f8e003f */
[C---:B------:R-:W-:Y:S01]  /*195c0*/  IADD3 R18, R0.reuse, 0x20, RZ ;  /* 0x0000002000127810 */ /* 0x040fe20007ffe0ff */
[----:B------:R-:W-:Y:S01]  /*195d0*/  @!UP4 UIMAD UR17, UR14, UR5, UR17 ;  /* 0x000000050e11c2a4 */ /* 0x000fe2000f8e0211 */
[----:B------:R-:W-:Y:S01]  /*195e0*/  IADD3 R17, R0, 0x40, RZ ;  /* 0x0000004000117810 */ /* 0x000fe20007ffe0ff */
[----:B------:R-:W-:Y:S02]  /*195f0*/  UISETP.NE.AND UP2, UPT, UR16, URZ, UPT ;  /* 0x0000003f1000728c */ /* 0x000fe4000bf45270 */
[----:B------:R-:W-:Y:S02]  /*19600*/  ULDC.64 UR4, c[0x0][0x1f0] ;  /* 0x00007c0000047ab9 */ /* 0x000fe40000000a00 */
[----:B------:R-:W-:-:S02]  /*19610*/  UIMAD UR4, UR11, UR4, URZ ;  /* 0x000000040b0472a4 */ /* 0x000fc4000f8e023f */
[----:B------:R-:W-:Y:S02]  /*19620*/  @!UP3 UISETP.NE.AND UP1, UPT, UR16, URZ, UPT ;  /* 0x0000003f1000b28c */ /* 0x000fe4000bf25270 */
[----:B------:R-:W-:Y:S02]  /*19630*/  @UP4 UMOV UR11, UR8 ;  /* 0x00000008000b4c82 */ /* 0x000fe40008000000 */
[----:B------:R-:W-:Y:S02]  /*19640*/  @UP4 UIMAD UR7, UR26, UR7, UR9 ;  /* 0x000000071a0742a4 */ /* 0x000fe4000f8e0209 */
[----:B------:R-:W-:Y:S02]  /*19650*/  ULDC UR10, c[0x0][0x214] ;  /* 0x00008500000a7ab9 */ /* 0x000fe40000000800 */
[----:B------:R-:W-:Y:S02]  /*19660*/  @UP3 ULDC UR8, c[0x0][0x210] ;  /* 0x0000840000083ab9 */ /* 0x000fe40000000800 */
[----:B------:R-:W-:-:S02]  /*19670*/  UISETP.EQ.AND UP2, UPT, UR13, URZ, UP2 ;  /* 0x0000003f0d00728c */ /* 0x000fc40009742270 */
[----:B------:R-:W-:Y:S02]  /*19680*/  ULDC UR9, c[0x0][0x234] ;  /* 0x00008d0000097ab9 */ /* 0x000fe40000000800 */
[----:B------:R-:W-:Y:S02]  /*19690*/  @UP3 UIMAD UR8, UR8, UR10, URZ ;  /* 0x0000000a080832a4 */ /* 0x000fe4000f8e023f */
[----:B------:R-:W-:Y:S02]  /*196a0*/  @!UP3 USEL UR8, UR10, UR9, !UP1 ;  /* 0x000000090a08b287 */ /* 0x000fe4000c800000 */
[----:B------:R-:W-:Y:S02]  /*196b0*/  UISETP.NE.OR UP0, UPT, UR26, -0x1, !UP2 ;  /* 0xffffffff1a00788c */ /* 0x000fe4000d705670 */
[----:B------:R-:W-:Y:S02]  /*196c0*/  ULDC UR6, c[0x0][0x1c0] ;  /* 0x0000700000067ab9 */ /* 0x000fe40000000800 */
[----:B------:R-:W-:-:S02]  /*196d0*/  @UP3 UMOV UR20, 0x1 ;  /* 0x0000000100143882 */ /* 0x000fc40000000000 */
[----:B------:R-:W-:Y:S02]  /*196e0*/  @!UP3 UIMAD UR20, UR8, UR6, URZ ;  /* 0x000000060814b2a4 */ /* 0x000fe4000f8e023f */
[----:B------:R-:W-:Y:S02]  /*196f0*/  @!UP4 UMOV UR11, UR18 ;  /* 0x00000012000bcc82 */ /* 0x000fe40008000000 */
[----:B------:R-:W-:Y:S01]  /*19700*/  @!UP4 UIADD3 UR7, UR19, UR17, URZ ;  /* 0x000000111307c290 */ /* 0x000fe2000fffe03f */
[C---:B------:R-:W-:Y:S01]  /*19710*/  IADD3 R2, P0, R0.reuse, UR11, RZ ;  /* 0x0000000b00027c10 */ /* 0x040fe2000ff1e0ff */
[----:B------:R-:W-:Y:S02]  /*19720*/  UIADD3 UR28, -UR15, UR28, URZ ;  /* 0x0000001c0f1c7290 */ /* 0x000fe4000fffe13f */
[----:B------:R-:W-:Y:S02]  /*19730*/  UIMAD UR20, UR14, UR20, URZ ;  /* 0x000000140e1472a4 */ /* 0x000fe4000f8e023f */
[----:B------:R-:W-:Y:S01]  /*19740*/  @!UP0 UIMAD UR26, UR14, UR10, URZ ;  /* 0x0000000a0e1a82a4 */ /* 0x000fe2000f8e023f */
[----:B------:R-:W-:Y:S01]  /*19750*/  LEA.HI.X.SX32 R3, R0, UR7, 0x1, P0 ;  /* 0x0000000700037c11 */ /* 0x000fe200080f0eff */
[----:B------:R-:W-:Y:S01]  /*19760*/  USEL UR20, UR20, URZ, !UP2 ;  /* 0x0000003f14147287 */ /* 0x000fe2000d000000 */
[----:B------:R-:W-:Y:S01]  /*19770*/  ISETP.GE.AND P0, PT, R6, UR28, PT ;  /* 0x0000001c06007c0c */ /* 0x000fe2000bf06270 */
[----:B------:R-:W-:-:S02]  /*19780*/  @UP3 ULDC UR21, c[0x0][0x210] ;  /* 0x0000840000153ab9 */ /* 0x000fc40000000800 */
[----:B------:R-:W-:Y:S01]  /*19790*/  @!UP3 UMOV UR21, 0x1 ;  /* 0x000000010015b882 */ /* 0x000fe20000000000 */
[----:B-1----:R-:W-:Y:S01]  /*197a0*/  IMAD.WIDE.U32 R12, R12, c[0x0][0x1f0], R2 ;  /* 0x00007c000c0c7a25 */ /* 0x002fe200078e0002 */
[----:B------:R-:W-:Y:S02]  /*197b0*/  UIMAD UR8, UR12, UR8, UR20 ;  /* 0x000000080c0872a4 */ /* 0x000fe4000f8e0214 */
[----:B------:R-:W-:Y:S01]  /*197c0*/  UIMAD UR15, UR15, UR21, URZ ;  /* 0x000000150f0f72a4 */ /* 0x000fe2000f8e023f */
[----:B------:R-:W-:Y:S01]  /*197d0*/  IMAD.U32 R2, RZ, RZ, UR27 ;  /* 0x0000001bff027e24 */ /* 0x000fe2000f8e00ff */
[----:B------:R-:W-:Y:S02]  /*197e0*/  @!UP2 UMOV UR22, URZ ;  /* 0x0000003f0016ac82 */ /* 0x000fe40008000000 */
[----:B------:R-:W-:Y:S01]  /*197f0*/  @UP2 UMOV UR22, UR26 ;  /* 0x0000001a00162c82 */ /* 0x000fe20008000000 */
[----:B------:R-:W-:Y:S01]  /*19800*/  IMAD.WIDE R2, R2, 0x80, R6 ;  /* 0x0000008002027825 */ /* 0x000fe200078e0206 */
        /* <DEDUP_REMOVED lines=22> */
.L_x_440:
[----:B------:R-:W-:Y:S05]  /*19970*/  BSYNC B0 ;  /* 0x0000000000007941 */ /* 0x000fea0003800000 */
.L_x_439:
        /* <DEDUP_REMOVED lines=20> */
.L_x_442:
[----:B------:R-:W-:Y:S05]  /*19ac0*/  BSYNC B0 ;  /* 0x0000000000007941 */ /* 0x000fea0003800000 */
.L_x_441:
        /* <DEDUP_REMOVED lines=20> */
.L_x_444:
[----:B------:R-:W-:Y:S05]  /*19c10*/  BSYNC B0 ;  /* 0x0000000000007941 */ /* 0x000fea0003800000 */
.L_x_443:
        /* <DEDUP_REMOVED lines=19> */
.L_x_446:
[----:B------:R-:W-:Y:S05]  /*19d50*/  BSYNC B0 ;  /* 0x0000000000007941 */ /* 0x000fea0003800000 */
.L_x_445:
        /* <DEDUP_REMOVED lines=35> */
.L_x_447:
        /* <DEDUP_REMOVED lines=15> */
.L_x_991:


//--------------------- .text._ZN5flash16flash_fwd_kernelI23Flash_fwd_kernel_traitsILi96ELi128ELi64ELi4ELb0ELb0EN7cutlass6half_tE19Flash_kernel_traitsILi96ELi128ELi64ELi4ES3_EELb1ELb1ELb0ELb0ELb0ELb0ELb0ELb1EEEvNS_16Flash_fwd_paramsE --------------------------
	.section	.text._ZN5flash16flash_fwd_kernelI23Flash_fwd_kernel_traitsILi96ELi128ELi64ELi4ELb0ELb0EN7cutlass6half_tE19Flash_kernel_traitsILi96ELi128ELi64ELi4ES3_EELb1ELb1ELb0ELb0ELb0ELb0ELb0ELb1EEEvNS_16Flash_fwd_paramsE,"ax",@progbits
	.sectioninfo	@"SHI_REGISTERS=255"
	.align	128
        .global         _ZN5flash16flash_fwd_kernelI23Flash_fwd_kernel_traitsILi96ELi128ELi64ELi4ELb0ELb0EN7cutlass6half_tE19Flash_kernel_traitsILi96ELi128ELi64ELi4ES3_EELb1ELb1ELb0ELb0ELb0ELb0ELb0ELb1EEEvNS_16Flash_fwd_paramsE
        .type           _ZN5flash16flash_fwd_kernelI23Flash_fwd_kernel_traitsILi96ELi128ELi64ELi4ELb0ELb0EN7cutlass6half_tE19Flash_kernel_traitsILi96ELi128ELi64ELi4ES3_EELb1ELb1ELb0ELb0ELb0ELb0ELb0ELb1EEEvNS_16Flash_fwd_paramsE,@function
        .size           _ZN5flash16flash_fwd_kernelI23Flash_fwd_kernel_traitsILi96ELi128ELi64ELi4ELb0ELb0EN7cutlass6half_tE19Flash_kernel_traitsILi96ELi128ELi64ELi4ES3_EELb1ELb1ELb0ELb0ELb0ELb0ELb0ELb1EEEvNS_16Flash_fwd_paramsE,(.L_x_992 - _ZN5flash16flash_fwd_kernelI23Flash_fwd_kernel_traitsILi96ELi128ELi64ELi4ELb0ELb0EN7cutlass6half_tE19Flash_kernel_traitsILi96ELi128ELi64ELi4ES3_EELb1ELb1ELb0ELb0ELb0ELb0ELb0ELb1EEEvNS_16Flash_fwd_paramsE)
        .other          _ZN5flash16flash_fwd_kernelI23Flash_fwd_kernel_traitsILi96ELi128ELi64ELi4ELb0ELb0EN7cutlass6half_tE19Flash_kernel_traitsILi96ELi128ELi64ELi4ES3_EELb1ELb1ELb0ELb0ELb0ELb0ELb0ELb1EEEvNS_16Flash_fwd_paramsE,@"STO_CUDA_ENTRY STV_DEFAULT"
_ZN5flash16flash_fwd_kernelI23Flash_fwd_kernel_traitsILi96ELi128ELi64ELi4ELb0ELb0EN7cutlass6half_tE19Flash_kernel_traitsILi96ELi128ELi64ELi4ES3_EELb1ELb1ELb0ELb0ELb0ELb0ELb0ELb1EEEvNS_16Flash_fwd_paramsE:
.text._ZN5flash16flash_fwd_kernelI23Flash_fwd_kernel_traitsILi96ELi128ELi64ELi4ELb0ELb0EN7cutlass6half_tE19Flash_kernel_traitsILi96ELi128ELi64ELi4ES3_EELb1ELb1ELb0ELb0ELb0ELb0ELb0ELb1EEEvNS_16Flash_fwd_paramsE:
        /* <DEDUP_REMOVED lines=12> */
[----:B------:R-:W-:-:S06]  /*00c0*/  ULDC.64 UR6, c[0x0][0x240] ;  /* 0x0000900000067ab9 */ /* 0x000fcc0000000a00 */
[----:B------:R-:W1:Y:S01]  /*00d0*/  S2UR UR11, SR_CTAID.Y ;  /* 0x00000000000b79c3 */ /* 0x000e620000002600 */
[----:B------:R3:W4:Y:S01]  /*00e0*/  @P2 LDG.E.64 R4, [R2.64] ;  /* 0x0000002602042981 */ /* 0x000722000c1e1b00 */
[----:B------:R-:W-:Y:S02]  /*00f0*/  ULDC.64 UR12, c[0x0][0x240] ;  /* 0x00009000000c7ab9 */ /* 0x000fe40000000a00 */
[----:B------:R-:W-:Y:S02]  /*0100*/  ULDC.U8 UR10, c[0x0][0x312] ;  /* 0x0000c480000a7ab9 */ /* 0x000fe40000000000 */
[----:B------:R-:W-:Y:S01]  /*0110*/  ULDC.64 UR8, c[0x0][0x248] ;  /* 0x0000920000087ab9 */ /* 0x000fe20000000a00 */
[----:B---3--:R-:W-:Y:S01]  /*0120*/  @P2 MOV R2, R7 ;  /* 0x0000000700022202 */ /* 0x008fe20000000f00 */
[----:B------:R-:W-:-:S06]  /*0130*/  @P2 IMAD.MOV.U32 R3, RZ, RZ, R8 ;  /* 0x000000ffff032224 */ /* 0x000fcc00078e0008 */
[----:B------:R-:W3:Y:S01]  /*0140*/  @P2 LDG.E.64 R2, [R2.64] ;  /* 0x0000002602022981 */ /* 0x000ee2000c1e1b00 */
[----:B------:R-:W1:Y:S01]  /*0150*/  S2UR UR4, SR_CTAID.Z ;  /* 0x00000000000479c3 */ /* 0x000e620000002700 */
[----:B------:R-:W-:Y:S02]  /*0160*/  UISETP.NE.U32.AND UP2, UPT, URZ, UR6, UPT ;  /* 0x000000063f00728c */ /* 0x000fe4000bf45070 */
[----:B------:R-:W-:Y:S02]  /*0170*/  UISETP.NE.AND UP3, UPT, UR10, URZ, UPT ;  /* 0x0000003f0a00728c */ /* 0x000fe4000bf65270 */
[----:B------:R-:W-:Y:S02]  /*0180*/  UISETP.NE.AND.EX UP2, UPT, URZ, UR7, UPT, UP2 ;  /* 0x000000073f00728c */ /* 0x000fe4000bf45320 */
[----:B------:R-:W-:Y:S02]  /*0190*/  UISETP.EQ.U32.AND UP1, UPT, URZ, UR8, UPT ;  /* 0x000000083f00728c */ /* 0x000fe4000bf22070 */
[----:B------:R-:W-:-:S02]  /*01a0*/  ULDC.64 UR6, c[0x0][0x250] ;  /* 0x0000940000067ab9 */ /* 0x000fc40000000a00 */
[----:B------:R-:W-:Y:S01]  /*01b0*/  PLOP3.LUT P0, PT, PT, PT, UP2, 0x80, 0x0 ;  /* 0x000000000000781c */ /* 0x000fe20003f0f028 */
[----:B------:R-:W-:Y:S02]  /*01c0*/  UISETP.NE.U32.AND UP0, UPT, URZ, UR6, UPT ;  /* 0x000000063f00728c */ /* 0x000fe4000bf05070 */
[----:B------:R-:W-:Y:S02]  /*01d0*/  UISETP.EQ.OR.EX UP1, UPT, URZ, UR9, !UP3, UP1 ;  /* 0x000000093f00728c */ /* 0x000fe4000df22710 */
[----:B------:R-:W-:Y:S02]  /*01e0*/  UISETP.NE.AND.EX UP0, UPT, URZ, UR7, UPT, UP0 ;  /* 0x000000073f00728c */ /* 0x000fe4000bf05300 */
[----:B------:R-:W-:Y:S02]  /*01f0*/  ULDC.64 UR8, c[0x0][0x248] ;  /* 0x0000920000087ab9 */ /* 0x000fe40000000a00 */
[----:B------:R-:W-:Y:S02]  /*0200*/  ULDC.64 UR6, c[0x0][0x250] ;  /* 0x0000940000067ab9 */ /* 0x000fe40000000a00 */
[----:B-1----:R-:W-:-:S06]  /*0210*/  ULOP3.LUT UR5, UR4, UR23, UR11, 0xfe, !UPT ;  /* 0x0000001704057292 */ /* 0x002fcc000f8efe0b */
[----:B--2---:R-:W-:Y:S01]  /*0220*/  LOP3.LUT P3, RZ, R30, UR5, RZ, 0xfc, !PT ;  /* 0x000000051eff7c12 */ /* 0x004fe2000f86fcff */
[----:B------:R-:W-:Y:S02]  /*0230*/  UMOV UR5, 0x4 ;  /* 0x0000000400057882 */ /* 0x000fe40000000000 */
[----:B------:R-:W-:-:S10]  /*0240*/  UIMAD.WIDE UR12, UR11, UR5, UR12 ;  /* 0x000000050b0c72a5 */ /* 0x000fd4000f8e020c */
[----:B------:R-:W-:Y:S02]  /*0250*/  @!P3 IMAD.MOV.U32 R10, RZ, RZ, c[0x0][0x308] ;  /* 0x0000c200ff0ab624 */ /* 0x000fe400078e00ff */
[----:B------:R-:W-:Y:S01]  /*0260*/  @!P3 IMAD.MOV.U32 R11, RZ, RZ, c[0x0][0x30c] ;  /* 0x0000c300ff0bb624 */ /* 0x000fe200078e00ff */
[----:B------:R-:W-:Y:S02]  /*0270*/  UIMAD.WIDE UR8, UR11, UR5, UR8 ;  /* 0x000000050b0872a5 */ /* 0x000fe4000f8e0208 */
[----:B------:R-:W-:Y:S01]  /*0280*/  @UP0 UIMAD.WIDE UR6, UR11, UR5, UR6 ;  /* 0x000000050b0602a5 */ /* 0x000fe2000f8e0206 */
[----:B----4-:R-:W1:Y:S08]  /*0290*/  @P2 R2UR UR40, R4 ;  /* 0x00000000042823c2 */ /* 0x010e7000000e0000 */
[----:B------:R-:W2:Y:S01]  /*02a0*/  @P2 R2UR UR41, R5 ;  /* 0x00000000052923c2 */ /* 0x000ea200000e0000 */
[----:B-1----:R-:W-:-:S02]  /*02b0*/  MOV R4, UR40 ;  /* 0x0000002800047c02 */ /* 0x002fc40008000f00 */
[----:B---3--:R-:W-:Y:S01]  /*02c0*/  @P2 IADD3 R7, P1, R2, c[0x0][0x300], RZ ;  /* 0x0000c00002072a10 */ /* 0x008fe20007f3e0ff */
[----:B--2---:R-:W-:Y:S02]  /*02d0*/  IMAD.U32 R5, RZ, RZ, UR41 ;  /* 0x00000029ff057e24 */ /* 0x004fe4000f8e00ff */
[----:B------:R-:W-:Y:S02]  /*02e0*/  IMAD.U32 R2, RZ, RZ, UR12 ;  /* 0x0000000cff027e24 */ /* 0x000fe4000f8e00ff */
[----:B------:R-:W-:Y:S01]  /*02f0*/  @P2 IMAD.X R8, RZ, RZ, R3, P1 ;  /* 0x000000ffff082224 */ /* 0x000fe200008e0603 */
[----:B------:R1:W-:Y:S01]  /*0300*/  @!P3 STG.E.64 [R10.64], R4 ;  /* 0x000000040a00b986 */ /* 0x0003e2000c101b26 */
[----:B------:R-:W-:Y:S02]  /*0310*/  MOV R3, UR13 ;  /* 0x0000000d00037c02 */ /* 0x000fe40008000f00 */
[----:B------:R-:W-:Y:S02]  /*0320*/  PLOP3.LUT P2, PT, PT, PT, UP1, 0x80, 0x0 ;  /* 0x000000000000781c */ /* 0x000fe40003f4f018 */
[----:B------:R-:W-:Y:S01]  /*0330*/  PLOP3.LUT P1, PT, PT, PT, UP0, 0x80, 0x0 ;  /* 0x000000000000781c */ /* 0x000fe20003f2f008 */
[----:B-1----:R-:W-:-:S02]  /*0340*/  @!P3 IMAD.MOV.U32 R4, RZ, RZ, R7 ;  /* 0x000000ffff04b224 */ /* 0x002fc400078e0007 */
[----:B------:R-:W-:-:S05]  /*0350*/  @!P3 IMAD.MOV.U32 R5, RZ, RZ, R8 ;  /* 0x000000ffff05b224 */ /* 0x000fca00078e0008 */
[----:B------:R1:W-:Y:S04]  /*0360*/  @!P3 STG.E.64 [R10.64+0x8], R4 ;  /* 0x000008040a00b986 */ /* 0x0003e8000c101b26 */
[----:B------:R2:W3:Y:S04]  /*0370*/  @P0 LDG.E R9, [R2.64] ;  /* 0x0000002602090981 */ /* 0x0004e8000c1e1900 */
[----:B------:R2:W4:Y:S01]  /*0380*/  @P0 LDG.E R6, [R2.64+0x4] ;  /* 0x0000042602060981 */ /* 0x000522000c1e1900 */
[----:B-1----:R-:W-:Y:S01]  /*0390*/  MOV R4, UR6 ;  /* 0x0000000600047c02 */ /* 0x002fe20008000f00 */
[----:B------:R-:W-:-:S02]  /*03a0*/  IMAD.U32 R5, RZ, RZ, UR7 ;  /* 0x00000007ff057e24 */ /* 0x000fc4000f8e00ff */
[----:B--2---:R-:W-:Y:S01]  /*03b0*/  IMAD.U32 R2, RZ, RZ, UR8 ;  /* 0x00000008ff027e24 */ /* 0x004fe2000f8e00ff */
[----:B------:R-:W-:Y:S02]  /*03c0*/  MOV R3, UR9 ;  /* 0x0000000900037c02 */ /* 0x000fe40008000f00 */
[----:B------:R-:W2:Y:S04]  /*03d0*/  @P1 LDG.E R4, [R4.64] ;  /* 0x0000002604041981 */ /* 0x000ea8000c1e1900 */
[----:B------:R-:W5:Y:S01]  /*03e0*/  @!P2 LDG.E R0, [R2.64] ;  /* 0x000000260200a981 */ /* 0x000f62000c1e1900 */
[----:B------:R-:W-:Y:S01]  /*03f0*/  UMOV UR22, 0xffffffff ;  /* 0xffffffff00167882 */ /* 0x000fe20000000000 */
[----:B------:R-:W1:Y:S01]  /*0400*/  LDC.U8 R233, c[0x0][0x2d8] ;  /* 0x0000b600ffe97b82 */ /* 0x000e620000000000 */
[----:B------:R-:W-:-:S02]  /*0410*/  UMOV UR14, 0xffffffff ;  /* 0xffffffff000e7882 */ /* 0x000fc40000000000 */
[----:B------:R-:W-:-:S05]  /*0420*/  UMOV UR13, URZ ;  /* 0x0000003f000d7c82 */ /* 0x000fca0008000000 */
[----:B---3--:R-:W3:Y:S08]  /*0430*/  @P0 R2UR UR22, R9 ;  /* 0x00000000091603c2 */ /* 0x008ef000000e0000 */
[----:B----4-:R4:W3:Y:S01]  /*0440*/  @P0 R2UR UR25, R6 ;  /* 0x00000000061903c2 */ /* 0x0108e200000e0000 */
[----:B------:R-:W-:-:S04]  /*0450*/  ISETP.NE.U32.AND P0, PT, RZ, c[0x0][0x248], PT ;  /* 0x00009200ff007a0c */ /* 0x000fc80003f05070 */
[----:B------:R-:W-:Y:S02]  /*0460*/  ISETP.NE.AND.EX P0, PT, RZ, c[0x0][0x24c], PT, P0 ;  /* 0x00009300ff007a0c */ /* 0x000fe40003f05300 */
[----:B----4-:R-:W-:Y:S01]  /*0470*/  SHF.R.S32.HI R6, RZ, 0x1f, R30 ;  /* 0x0000001fff067819 */ /* 0x010fe2000001141e */
[----:B---3--:R-:W-:Y:S01]  /*0480*/  @UP2 UIADD3 UR25, UR25, -UR22, URZ ;  /* 0x8000001619192290 */ /* 0x008fe2000fffe03f */
[----:B--2---:R2:W3:Y:S02]  /*0490*/  @P1 R2UR UR13, R4 ;  /* 0x00000000040d13c2 */ /* 0x0044e400000e0000 */
[----:B------:R-:W-:-:S04]  /*04a0*/  LEA.HI R14, R6, R30, RZ, 0x5 ;  /* 0x0000001e060e7211 */ /* 0x000fc800078f28ff */
[----:B------:R-:W-:Y:S02]  /*04b0*/  @!UP2 ULDC UR25, c[0x0][0x214] ;  /* 0x000085000019aab9 */ /* 0x000fe40000000800 */
[----:B-----5:R4:W1:Y:S02]  /*04c0*/  @!P2 R2UR UR14, R0 ;  /* 0x00000000000ea3c2 */ /* 0x02086400000e0000 */
[----:B----4-:R-:W-:-:S05]  /*04d0*/  LOP3.LUT R0, R14, 0xffffffe0, RZ, 0xc0, !PT ;  /* 0xffffffe00e007812 */ /* 0x010fca00078ec0ff */
[----:B------:R-:W-:Y:S01]  /*04e0*/  IMAD.IADD R18, R30, 0x1, -R0 ;  /* 0x000000011e127824 */ /* 0x000fe200078e0a00 */
[----:B-123--:R-:W-:Y:S05]  /*04f0*/  @!P0 BRA `(.L_x_448) ;  /* 0x0000007000008947 */ /* 0x00efea0003800000 */
[----:B------:R-:W-:-:S13]  /*0500*/  PLOP3.LUT P0, PT, PT, PT, UP3, 0x80, 0x0 ;  /* 0x000000000000781c */ /* 0x000fda0003f0f038 */
[----:B------:R-:W2:Y:S04]  /*0510*/  @P0 LDG.E R0, [R2.64+0x4] ;  /* 0x0000042602000981 */ /* 0x000ea8000c1e1900 */
[----:B------:R-:W3:Y:S01]  /*0520*/  @!P0 LDG.E R2, [R2.64] ;  /* 0x0000002602028981 */ /* 0x000ee2000c1e1900 */
[----:B--2---:R-:W1:Y:S02]  /*0530*/  @P0 R2UR UR8, R0 ;  /* 0x00000000000803c2 */ /* 0x004e6400000e0000 */
[----:B-1----:R-:W-:-:S11]  /*0540*/  @UP3 UIADD3 UR8, UR8, -UR14, URZ ;  /* 0x8000000e08083290 */ /* 0x002fd6000fffe03f */
[----:B---3--:R1:W2:Y:S02]  /*0550*/  @!P0 R2UR UR8, R2 ;  /* 0x00000000020883c2 */ /* 0x0082a400000e0000 */
[----:B-12---:R-:W-:Y:S05]  /*0560*/  BRA `(.L_x_449) ;  /* 0x0000001000007947 */ /* 0x006fea0003800000 */
.L_x_448:
[----:B------:R-:W-:Y:S02]  /*0570*/  ULDC UR8, c[0x0][0x218] ;  /* 0x0000860000087ab9 */ /* 0x000fe40000000800 */
.L_x_449:
        /* <DEDUP_REMOVED lines=37> */
[----:B------:R-:W-:Y:S01]  /*07d0*/  SHF.R.S32.HI R0, RZ, 0x1f, R18 ;  /* 0x0000001fff007819 */ /* 0x000fe20000011412 */
        /* <DEDUP_REMOVED lines=13> */
[----:B------:R-:W-:Y:S02]  /*08b0*/  ULDC UR8, c[0x0][0x1c0] ;  /* 0x0000700000087ab9 */ /* 0x000fe40000000800 */
[----:B------:R-:W-:Y:S02]  /*08c0*/  UIMAD UR8, UR11, UR8, UR4 ;  /* 0x000000080b0872a4 */ /* 0x000fe4000f8e0204 */
[----:B------:R-:W-:-:S02]  /*08d0*/  @UP0 UIMAD UR15, UR17, UR7, UR19 ;  /* 0x00000007110f02a4 */ /* 0x000fc4000f8e0213 */
[----:B------:R-:W-:Y:S02]  /*08e0*/  ULDC UR9, c[0x0][0x228] ;  /* 0x00008a0000097ab9 */ /* 0x000fe40000000800 */
[----:B------:R-:W-:Y:S02]  /*08f0*/  ULDC UR7, c[0x0][0x224] ;  /* 0x0000890000077ab9 */ /* 0x000fe40000000800 */
[----:B------:R-:W-:Y:S02]  /*0900*/  UIMAD UR7, UR8, UR7, UR10 ;  /* 0x00000007080772a4 */ /* 0x000fe4000f8e020a */
[----:B------:R-:W-:Y:S02]  /*0910*/  USHF.L.U32 UR8, UR8, 0x5, URZ ;  /* 0x0000000508087899 */ /* 0x000fe4000800063f */
[----:B------:R-:W-:Y:S02]  /*0920*/  UIMAD UR9, UR7, UR9, URZ ;  /* 0x00000009070972a4 */ /* 0x000fe4000f8e023f */
[----:B------:R-:W-:-:S02]  /*0930*/  USHF.R.S32.HI UR7, URZ, 0x1f, UR8 ;  /* 0x0000001f3f077899 */ /* 0x000fc40008011408 */
[----:B------:R-:W-:Y:S01]  /*0940*/  IADD3 R149, P2, P1, R7, UR8, R18 ;  /* 0x0000000807957c10 */ /* 0x000fe2000f95e012 */
[----:B------:R-:W-:Y:S02]  /*0950*/  @UP1 UMOV UR8, UR16 ;  /* 0x0000001000081c82 */ /* 0x000fe40008000000 */
[----:B------:R-:W-:Y:S01]  /*0960*/  @!UP1 UIADD3 UR12, UR21, UR6, URZ ;  /* 0x00000006150c9290 */ /* 0x000fe2000fffe03f */
[----:B------:R-:W-:Y:S01]  /*0970*/  IADD3.X R145, R8, UR7, R0, P2, P1 ;  /* 0x0000000708917c10 */ /* 0x000fe200097e2400 */
[----:B------:R1:W-:Y:S01]  /*0980*/  STL [R1+0x104], R149 ;  /* 0x0001049501007387 */ /* 0x0003e20000100800 */
[----:B------:R-:W-:Y:S02]  /*0990*/  @!UP1 UMOV UR8, UR20 ;  /* 0x0000001400089c82 */ /* 0x000fe40008000000 */
[----:B------:R-:W-:Y:S01]  /*09a0*/  @UP0 UMOV UR16, UR18 ;  /* 0x0000001200100c82 */ /* 0x000fe20008000000 */
[----:B------:R-:W-:Y:S05]  /*09b0*/  @P0 BRA `(.L_x_451) ;  /* 0x000000d000000947 */ /* 0x000fea0003800000 */
[----:B------:R-:W-:Y:S02]  /*09c0*/  USHF.R.S32.HI UR16, URZ, 0x1f, UR13 ;  /* 0x0000001f3f107899 */ /* 0x000fe4000801140d */
[----:B------:R-:W-:-:S02]  /*09d0*/  ULDC.64 UR6, c[0x0][0x198] ;  /* 0x0000660000067ab9 */ /* 0x000fc40000000a00 */
[----:B------:R-:W-:Y:S02]  /*09e0*/  UIMAD UR16, UR16, UR6, URZ ;  /* 0x00000006101072a4 */ /* 0x000fe4000f8e023f */
[----:B------:R-:W-:Y:S02]  /*09f0*/  UIMAD.WIDE.U32 UR18, UR13, UR6, URZ ;  /* 0x000000060d1272a5 */ /* 0x000fe4000f8e003f */
[----:B------:R-:W-:Y:S02]  /*0a00*/  UIMAD UR16, UR13, UR7, UR16 ;  /* 0x000000070d1072a4 */ /* 0x000fe4000f8e0210 */
[----:B------:R-:W-:Y:S02]  /*0a10*/  USHF.R.S32.HI UR15, URZ, 0x1f, UR11 ;  /* 0x0000001f3f0f7899 */ /* 0x000fe4000801140b */
[----:B------:R-:W-:Y:S02]  /*0a20*/  ULDC.64 UR6, c[0x0][0x180] ;  /* 0x0000600000067ab9 */ /* 0x000fe40000000a00 */
[----:B------:R-:W-:-:S02]  /*0a30*/  UIADD3 UR17, UR19, UR16, URZ ;  /* 0x0000001013117290 */ /* 0x000fc4000fffe03f */
[----:B------:R-:W-:Y:S02]  /*0a40*/  UIMAD UR15, UR15, UR6, URZ ;  /* 0x000000060f0f72a4 */ /* 0x000fe4000f8e023f */
[----:B------:R-:W-:Y:S02]  /*0a50*/  UMOV UR16, UR18 ;  /* 0x0000001200107c82 */ /* 0x000fe40008000000 */
[----:B------:R-:W-:Y:S02]  /*0a60*/  UIMAD UR15, UR11, UR7, UR15 ;  /* 0x000000070b0f72a4 */ /* 0x000fe4000f8e020f */
[----:B------:R-:W-:-:S04]  /*0a70*/  UIMAD.WIDE.U32 UR16, UR11, UR6, UR16 ;  /* 0x000000060b1072a5 */ /* 0x000fc8000f8e0010 */
[----:B------:R-:W-:Y:S02]  /*0a80*/  UIADD3 UR15, UR17, UR15, URZ ;  /* 0x0000000f110f7290 */ /* 0x000fe4000fffe03f */
.L_x_451:
[----:B------:R-:W-:Y:S01]  /*0a90*/  IABS R4, c[0x0][0x1c8] ;  /* 0x0000720000047a13 */ /* 0x000fe20000000000 */
[----:B------:R-:W2:Y:S01]  /*0aa0*/  S2R R5, SR_CTAID.Z ;  /* 0x0000000000057919 */ /* 0x000ea20000002700 */
[----:B------:R-:W-:Y:S02]  /*0ab0*/  ULDC UR6, c[0x0][0x1c8] ;  /* 0x0000720000067ab9 */ /* 0x000fe40000000800 */
[----:B------:R-:W3:Y:S01]  /*0ac0*/  I2F.RP R2, R4 ;  /* 0x0000000400027306 */ /* 0x000ee20000209400 */
[----:B------:R-:W-:Y:S02]  /*0ad0*/  ULOP3.LUT UR6, UR4, UR6, URZ, 0x3c, !UPT ;  /* 0x0000000604067292 */ /* 0x000fe4000f8e3c3f */
[----:B------:R-:W-:-:S04]  /*0ae0*/  @UP0 UIADD3 UR14, UR13, UR14, URZ ;  /* 0x0000000e0d0e0290 */ /* 0x000fc8000fffe03f */
[----:B------:R-:W-:Y:S01]  /*0af0*/  ISETP.LE.AND P1, PT, RZ, UR6, PT ;  /* 0x00000006ff007c0c */ /* 0x000fe2000bf23270 */
[----:B------:R-:W-:Y:S02]  /*0b00*/  ULDC.64 UR6, c[0x0][0x1a0] ;  /* 0x0000680000067ab9 */ /* 0x000fe40000000a00 */
[----:B------:R-:W-:-:S04]  /*0b10*/  @UP0 UIMAD.WIDE.U32 UR18, UR14, UR6, URZ ;  /* 0x000000060e1202a5 */ /* 0x000fc8000f8e003f */
[----:B------:R-:W-:Y:S01]  /*0b20*/  @UP0 UIMAD UR7, UR14, UR7, UR19 ;  /* 0x000000070e0702a4 */ /* 0x000fe2000f8e0213 */
[----:B---3--:R-:W3:Y:S01]  /*0b30*/  MUFU.RCP R2, R2 ;  /* 0x0000000200027308 */ /* 0x008ee20000001000 */
[----:B------:R-:W-:Y:S01]  /*0b40*/  USHF.R.S32.HI UR14, URZ, 0x1f, UR4 ;  /* 0x0000001f3f0e7899 */ /* 0x000fe20008011404 */
[----:B--2---:R-:W-:Y:S02]  /*0b50*/  IABS R5, R5 ;  /* 0x0000000500057213 */ /* 0x004fe40000000000 */
[----:B---3--:R-:W-:-:S04]  /*0b60*/  IADD3 R2, R2, 0xffffffe, RZ ;  /* 0x0ffffffe02027810 */ /* 0x008fc80007ffe0ff */
[----:B------:R-:W2:Y:S02]  /*0b70*/  F2I.FTZ.U32.TRUNC.NTZ R3, R2 ;  /* 0x0000000200037305 */ /* 0x000ea4000021f000 */
[----:B--2---:R-:W-:Y:S02]  /*0b80*/  IMAD.MOV R0, RZ, RZ, -R3 ;  /* 0x000000ffff007224 */ /* 0x004fe400078e0a03 */
        /* <DEDUP_REMOVED lines=28> */
.L_x_452:
[CC--:B------:R-:W-:Y:S01]  /*0d50*/  LEA.HI R28, R6.reuse, R30.reuse, RZ, 0x4 ;  /* 0x0000001e061c7211 */ /* 0x0c0fe200078f20ff */
[----:B------:R-:W2:Y:S01]  /*0d60*/  S2R R16, SR_CTAID.Z ;  /* 0x0000000000107919 */ /* 0x000ea20000002700 */
[CC--:B------:R-:W-:Y:S01]  /*0d70*/  LEA.HI R5, R6.reuse, R30.reuse, RZ, 0x2 ;  /* 0x0000001e06057211 */ /* 0x0c0fe200078f10ff */
[----:B------:R-:W-:Y:S01]  /*0d80*/  IMAD.U32 R10, RZ, RZ, UR23 ;  /* 0x00000017ff0a7e24 */ /* 0x000fe2000f8e00ff */
[----:B------:R-:W-:Y:S01]  /*0d90*/  LEA.HI R29, R6, R30, RZ, 0x3 ;  /* 0x0000001e061d7211 */ /* 0x000fe200078f18ff */
[----:B------:R-:W-:Y:S01]  /*0da0*/  IMAD.MOV.U32 R31, RZ, RZ, 0x10 ;  /* 0x00000010ff1f7424 */ /* 0x000fe200078e00ff */
[----:B------:R-:W-:Y:S01]  /*0db0*/  LOP3.LUT R3, R28, 0xfffffff0, RZ, 0xc0, !PT ;  /* 0xfffffff01c037812 */ /* 0x000fe200078ec0ff */
[----:B------:R-:W-:Y:S01]  /*0dc0*/  BSSY B0, `(.L_x_453) ;  /* 0x000006c000007945 */ /* 0x000fe20003800000 */
[----:B------:R-:W-:Y:S02]  /*0dd0*/  LOP3.LUT R6, R5, 0xfffffffc, RZ, 0xc0, !PT ;  /* 0xfffffffc05067812 */ /* 0x000fe400078ec0ff */
[----:B------:R-:W-:Y:S01]  /*0de0*/  SHF.R.S32.HI R27, RZ, 0x3, R29 ;  /* 0x00000003ff1b7819 */ /* 0x000fe2000001141d */
[C---:B------:R-:W-:Y:S01]  /*0df0*/  IMAD.IADD R19, R30.reuse, 0x1, -R3 ;  /* 0x000000011e137824 */ /* 0x040fe200078e0a03 */
[----:B------:R-:W-:Y:S01]  /*0e00*/  SHF.R.S32.HI R2, RZ, 0x2, R5 ;  /* 0x00000002ff027819 */ /* 0x000fe20000011405 */
[----:B------:R-:W-:Y:S01]  /*0e10*/  IMAD.IADD R6, R30, 0x1, -R6 ;  /* 0x000000011e067824 */ /* 0x000fe200078e0a06 */
[----:B------:R-:W-:Y:S01]  /*0e20*/  SHF.R.S32.HI R24, RZ, 0x5, R14 ;  /* 0x00000005ff187819 */ /* 0x000fe2000001140e */
[----:B------:R-:W-:Y:S01]  /*0e30*/  IMAD.SHL.U32 R4, R27, 0x40, RZ ;  /* 0x000000401b047824 */ /* 0x000fe200078e00ff */
[----:B------:R-:W-:Y:S01]  /*0e40*/  LEA.HI R5, R5, R2, RZ, 0x1 ;  /* 0x0000000205057211 */ /* 0x000fe200078f08ff */
[----:B------:R-:W-:Y:S01]  /*0e50*/  IMAD.SHL.U32 R156, R6, 0x8, RZ ;  /* 0x00000008069c7824 */ /* 0x000fe200078e00ff */
[----:B------:R-:W-:-:S02]  /*0e60*/  LEA.HI R22, R19, R19, RZ, 0x1 ;  /* 0x0000001313167211 */ /* 0x000fc400078f08ff */
[----:B------:R-:W-:Y:S02]  /*0e70*/  LOP3.LUT R4, R4, 0xc0, RZ, 0xc0, !PT ;  /* 0x000000c004047812 */ /* 0x000fe400078ec0ff */
[----:B------:R-:W-:Y:S02]  /*0e80*/  LOP3.LUT R5, R5, 0x7fffffe, RZ, 0xc0, !PT ;  /* 0x07fffffe05057812 */ /* 0x000fe400078ec0ff */
[--C-:B------:R-:W-:Y:S02]  /*0e90*/  SHF.R.S32.HI R7, RZ, 0x1, R22.reuse ;  /* 0x00000001ff077819 */ /* 0x100fe40000011416 */
[----:B------:R-:W-:Y:S01]  /*0ea0*/  SHF.R.S32.HI R6, RZ, 0x1f, R22 ;  /* 0x0000001fff067819 */ /* 0x000fe20000011416 */
[----:B------:R-:W-:Y:S01]  /*0eb0*/  IMAD.IADD R5, R2, 0x1, -R5 ;  /* 0x0000000102057824 */ /* 0x000fe200078e0a05 */
[----:B------:R-:W-:Y:S02]  /*0ec0*/  SHF.R.S32.HI R3, RZ, 0x1f, R2 ;  /* 0x0000001fff037819 */ /* 0x000fe40000011402 */
[----:B------:R-:W-:Y:S01]  /*0ed0*/  LOP3.LUT R9, R4, 0x18, R156, 0xf8, !PT ;  /* 0x0000001804097812 */ /* 0x000fe200078ef89c */
[----:B------:R-:W-:Y:S01]  /*0ee0*/  IMAD R5, R24, 0x8, R5 ;  /* 0x0000000818057824 */ /* 0x000fe200078e0205 */
[----:B------:R-:W-:Y:S01]  /*0ef0*/  SHF.R.U32.HI R8, RZ, 0x3, R4 ;  /* 0x00000003ff087819 */ /* 0x000fe20000011604 */
[C---:B------:R-:W-:Y:S01]  /*0f00*/  IMAD R12, R3.reuse, c[0x0][0x1a0], RZ ;  /* 0x00006800030c7a24 */ /* 0x040fe200078e02ff */
[----:B------:R-:W-:Y:S01]  /*0f10*/  LEA.HI R4, R6, R7, RZ, 0x2 ;  /* 0x0000000706047211 */ /* 0x000fe200078f10ff */
[----:B------:R-:W-:Y:S01]  /*0f20*/  IMAD R13, R3, c[0x0][0x198], RZ ;  /* 0x00006600030d7a24 */ /* 0x000fe200078e02ff */
[----:B------:R-:W-:Y:S01]  /*0f30*/  LOP3.LUT R6, R9, R8, RZ, 0x3c, !PT ;  /* 0x0000000809067212 */ /* 0x000fe200078e3cff */
[----:B------:R-:W-:Y:S01]  /*0f40*/  IMAD.WIDE R8, R10, 0x80, R2 ;  /* 0x000000800a087825 */ /* 0x000fe200078e0202 */
[----:B------:R-:W-:-:S02]  /*0f50*/  LOP3.LUT R4, R4, 0xfffffffc, RZ, 0xc0, !PT ;  /* 0xfffffffc04047812 */ /* 0x000fc400078ec0ff */
[----:B------:R-:W-:Y:S01]  /*0f60*/  SHF.R.S32.HI R157, RZ, 0x1f, R156 ;  /* 0x0000001fff9d7819 */ /* 0x000fe2000001149c */
[----:B------:R-:W-:Y:S01]  /*0f70*/  IMAD.U32 R194, R5, 0x20, R6 ;  /* 0x0000002005c27824 */ /* 0x000fe200078e0006 */
[C---:B------:R-:W-:Y:S01]  /*0f80*/  IADD3 R10, P0, R156.reuse, UR8, RZ ;  /* 0x000000089c0a7c10 */ /* 0x040fe2000ff1e0ff */
[----:B------:R-:W-:Y:S01]  /*0f90*/  IMAD.IADD R25, R7, 0x1, -R4 ;  /* 0x0000000107197824 */ /* 0x000fe200078e0a04 */
[----:B------:R-:W-:Y:S01]  /*0fa0*/  IADD3 R155, R156, 0x20, RZ ;  /* 0x000000209c9b7810 */ /* 0x000fe20007ffe0ff */
[--C-:B------:R-:W-:Y:S01]  /*0fb0*/  IMAD.WIDE.U32 R4, R2, c[0x0][0x1a0], R156.reuse ;  /* 0x0000680002047a25 */ /* 0x100fe200078e009c */
[----:B------:R-:W-:Y:S01]  /*0fc0*/  IADD3.X R11, R157, UR12, RZ, P0, !PT ;  /* 0x0000000c9d0b7c10 */ /* 0x000fe200087fe4ff */
[----:B------:R3:W-:Y:S01]  /*0fd0*/  STL.64 [R1+0x108], R156 ;  /* 0x0001089c01007387 */ /* 0x0007e20000100a00 */
[----:B------:R-:W-:Y:S01]  /*0fe0*/  IADD3 R154, R156, 0x40, RZ ;  /* 0x000000409c9a7810 */ /* 0x000fe20007ffe0ff */
[----:B------:R-:W-:Y:S01]  /*0ff0*/  IMAD.WIDE.U32 R6, R2, c[0x0][0x198], R156 ;  /* 0x0000660002067a25 */ /* 0x000fe200078e009c */
[----:B------:R-:W-:Y:S01]  /*1000*/  IADD3 R4, P0, R4, UR18, RZ ;  /* 0x0000001204047c10 */ /* 0x000fe2000ff1e0ff */
[----:B------:R-:W-:-:S02]  /*1010*/  UIADD3 UR8, -UR10, UR25, URZ ;  /* 0x000000190a087290 */ /* 0x000fc4000fffe13f */
[----:B------:R-:W-:Y:S01]  /*1020*/  IMAD R12, R2, c[0x0][0x1a4], R12 ;  /* 0x00006900020c7a24 */ /* 0x000fe200078e020c */
[----:B------:R-:W-:Y:S01]  /*1030*/  IADD3 R6, P1, R6, UR16, RZ ;  /* 0x0000001006067c10 */ /* 0x000fe2000ff3e0ff */
[----:B--2---:R-:W-:Y:S01]  /*1040*/  IMAD.WIDE.U32 R16, R16, c[0x0][0x1a8], R10 ;  /* 0x00006a0010107a25 */ /* 0x004fe200078e000a */
[----:B------:R-:W-:Y:S02]  /*1050*/  SHF.R.S32.HI R10, RZ, 0x1f, R0 ;  /* 0x0000001fff0a7819 */ /* 0x000fe40000011400 */
[----:B------:R-:W-:Y:S01]  /*1060*/  IADD3.X R5, R5, UR7, R12, P0, !PT ;  /* 0x0000000705057c10 */ /* 0x000fe200087fe40c */
[----:B------:R-:W-:Y:S01]  /*1070*/  IMAD R13, R2, c[0x0][0x19c], R13 ;  /* 0x00006700020d7a24 */ /* 0x000fe200078e020d */
[----:B------:R-:W-:Y:S01]  /*1080*/  SHF.R.S32.HI R11, RZ, 0x1f, R14 ;  /* 0x0000001fff0b7819 */ /* 0x000fe2000001140e */
[C---:B------:R-:W-:Y:S01]  /*1090*/  IMAD R12, R10.reuse, c[0x0][0x1b0], RZ ;  /* 0x00006c000a0c7a24 */ /* 0x040fe200078e02ff */
[----:B------:R-:W-:Y:S01]  /*10a0*/  ULDC.64 UR6, c[0x0][0x1a8] ;  /* 0x00006a0000067ab9 */ /* 0x000fe20000000a00 */
[----:B------:R-:W-:Y:S01]  /*10b0*/  IMAD R10, R10, c[0x0][0x1b8], RZ ;  /* 0x00006e000a0a7a24 */ /* 0x000fe200078e02ff */
[----:B------:R-:W-:Y:S01]  /*10c0*/  IADD3.X R7, R7, UR15, R13, P1, !PT ;  /* 0x0000000f07077c10 */ /* 0x000fe20008ffe40d */
[----:B------:R-:W-:Y:S01]  /*10d0*/  IMAD.WIDE.U32 R32, R0, c[0x0][0x1b8], R4 ;  /* 0x00006e0000207a25 */ /* 0x000fe200078e0004 */
[----:B------:R-:W-:Y:S01]  /*10e0*/  ISETP.GE.AND P0, PT, R2, UR8, PT ;  /* 0x0000000802007c0c */ /* 0x000fe2000bf06270 */
[----:B------:R-:W-:Y:S01]  /*10f0*/  UIMAD UR6, UR14, UR6, URZ ;  /* 0x000000060e0672a4 */ /* 0x000fe2000f8e023f */
[----:B------:R-:W-:Y:S01]  /*1100*/  SHF.R.S32.HI R13, RZ, 0x1f, R18 ;  /* 0x0000001fff0d7819 */ /* 0x000fe20000011412 */
[C---:B------:R-:W-:Y:S01]  /*1110*/  IMAD R10, R0.reuse, c[0x0][0x1bc], R10 ;  /* 0x00006f00000a7a24 */ /* 0x040fe200078e020a */
[----:B------:R-:W-:Y:S01]  /*1120*/  LEA.HI R11, R11, R24, RZ, 0x2 ;  /* 0x000000180b0b7211 */ /* 0x000fe200078f10ff */
[C---:B------:R-:W-:Y:S01]  /*1130*/  IMAD.WIDE.U32 R36, R0.reuse, c[0x0][0x1b0], R6 ;  /* 0x00006c0000247a25 */ /* 0x040fe200078e0006 */
[----:B------:R-:W-:Y:S01]  /*1140*/  LEA.HI R23, R13, R18, RZ, 0x2 ;  /* 0x000000120d177211 */ /* 0x000fe200078f10ff */
[----:B------:R-:W-:Y:S01]  /*1150*/  UIMAD UR6, UR4, UR7, UR6 ;  /* 0x00000007040672a4 */ /* 0x000fe2000f8e0206 */
[----:B------:R-:W-:Y:S01]  /*1160*/  LOP3.LUT R11, R11, 0xffffffc, RZ, 0xc0, !PT ;  /* 0x0ffffffc0b0b7812 */ /* 0x000fe200078ec0ff */
[----:B------:R-:W-:Y:S01]  /*1170*/  IMAD R12, R0, c[0x0][0x1b4], R12 ;  /* 0x00006d00000c7a24 */ /* 0x000fe200078e020c */
[----:B------:R3:W-:Y:S01]  /*1180*/  STL.64 [R1+0x118], R36 ;  /* 0x0001182401007387 */ /* 0x0007e20000100a00 */
[----:B------:R-:W-:Y:S01]  /*1190*/  IMAD.IADD R35, R33, 0x1, R10 ;  /* 0x0000000121237824 */ /* 0x000fe200078e020a */
[----:B------:R-:W-:Y:S01]  /*11a0*/  SHF.R.S32.HI R21, RZ, 0x2, R23 ;  /* 0x00000002ff157819 */ /* 0x000fe20000011417 */
[----:B------:R-:W-:Y:S01]  /*11b0*/  IMAD.IADD R39, R37, 0x1, R12 ;  /* 0x0000000125277824 */ /* 0x000fe200078e020c */
[----:B------:R3:W-:Y:S01]  /*11c0*/  STL.64 [R1+0x170], R32 ;  /* 0x0001702001007387 */ /* 0x0007e20000100a00 */
[----:B------:R-:W-:Y:S01]  /*11d0*/  IMAD.IADD R0, R24, 0x1, -R11 ;  /* 0x0000000118007824 */ /* 0x000fe200078e0a0b */
[----:B------:R-:W-:Y:S01]  /*11e0*/  LOP3.LUT P1, RZ, R25, 0x2, RZ, 0xc0, !PT ;  /* 0x0000000219ff7812 */ /* 0x000fe2000782c0ff */
[----:B------:R-:W-:Y:S01]  /*11f0*/  IMAD.SHL.U32 R194, R194, 0x2, RZ ;  /* 0x00000002c2c27824 */ /* 0x000fe200078e00ff */
[----:B------:R3:W-:Y:S01]  /*1200*/  STL [R1+0x120], R155 ;  /* 0x0001209b01007387 */ /* 0x0007e20000100800 */
[----:B------:R-:W-:Y:S01]  /*1210*/  IADD3 R11, R17, UR6, RZ ;  /* 0x00000006110b7c10 */ /* 0x000fe2000fffe0ff */
[----:B------:R-:W-:Y:S01]  /*1220*/  IMAD R26, R0, 0x10, R21 ;  /* 0x00000010001a7824 */ /* 0x000fe200078e0215 */
[----:B------:R-:W-:Y:S01]  /*1230*/  SEL R4, R31, 0xfffffff0, !P1 ;  /* 0xfffffff01f047807 */ /* 0x000fe20004800000 */
[----:B------:R3:W-:Y:S04]  /*1240*/  STL [R1+0x124], R154 ;  /* 0x0001249a01007387 */ /* 0x0007e80000100800 */
        /* <DEDUP_REMOVED lines=35> */
.L_x_454:
[----:B------:R-:W-:Y:S05]  /*1480*/  BSYNC B0 ;  /* 0x0000000000007941 */ /* 0x000fea0003800000 */
.L_x_453:
[----:B------:R-:W-:Y:S01]  /*1490*/  IADD3 R20, R2, 0x20, RZ ;  /* 0x0000002002147810 */ /* 0x000fe20007ffe0ff */
[----:B------:R-:W-:Y:S03]  /*14a0*/  BSSY B0, `(.L_x_455) ;  /* 0x0000024000007945 */ /* 0x000fe60003800000 */
[----:B------:R-:W-:-:S13]  /*14b0*/  ISETP.GE.AND P0, PT, R20, UR8, PT ;  /* 0x0000000814007c0c */ /* 0x000fda000bf06270 */
[----:B------:R-:W-:Y:S05]  /*14c0*/  @P0 BRA `(.L_x_456) ;  /* 0x0000021000000947 */ /* 0x000fea0003800000 */
[----:B------:R-:W-:Y:S01]  /*14d0*/  IADD3 R0, P0, R8, 0x20, RZ ;  /* 0x0000002008007810 */ /* 0x000fe20007f1e0ff */
[----:B--2---:R-:W-:Y:S01]  /*14e0*/  IMAD.MOV.U32 R6, RZ, RZ, R16 ;  /* 0x000000ffff067224 */ /* 0x004fe200078e0010 */
        /* <DEDUP_REMOVED lines=31> */
.L_x_456:
[----:B------:R-:W-:Y:S05]  /*16e0*/  BSYNC B0 ;  /* 0x0000000000007941 */ /* 0x000fea0003800000 */
.L_x_455:
        /* <DEDUP_REMOVED lines=37> */
.L_x_458:
[----:B------:R-:W-:Y:S05]  /*1940*/  BSYNC B0 ;  /* 0x0000000000007941 */ /* 0x000fea0003800000 */
.L_x_457:
        /* <DEDUP_REMOVED lines=19> */
[----:B--2---:R-:W-:Y:S01]  /*1a80*/  @!P2 LEA R6, P1, R10, c[0x0][0x160], 0x1 ;  /* 0x000058000a06aa11 */ /* 0x004fe200078208ff */
        /* <DEDUP_REMOVED lines=20> */
.L_x_460:
[----:B------:R-:W-:Y:S05]  /*1bd0*/  BSYNC B0 ;  /* 0x0000000000007941 */ /* 0x000fea0003800000 */
.L_x_459:
        /* <DEDUP_REMOVED lines=11> */
[----:B--2-4-:R-:W-:Y:S01]  /*1c90*/  IMAD.WIDE.U32 R6, R151, UR4, R152 ;  /* 0x0000000497067c25 */ /* 0x014fe2000f8e0098 */
        /* <DEDUP_REMOVED lines=30> */
.L_x_462:
[----:B------:R-:W-:Y:S05]  /*1e80*/  BSYNC B0 ;  /* 0x0000000000007941 */ /* 0x000fea0003800000 */
.L_x_461:
        /* <DEDUP_REMOVED lines=37> */
.L_x_464:
[----:B------:R-:W-:Y:S05]  /*20e0*/  BSYNC B0 ;  /* 0x0000000000007941 */ /* 0x000fea0003800000 */
.L_x_463:
[----:B------:R-:W0:Y:S01]  /*20f0*/  LDGDEPBAR ;  /* 0x00000000000079af */ /* 0x000e220000000000 */
[----:B------:R-:W-:Y:S01]  /*2100*/  LOP3.LUT R0, R23, 0x7ffffffc, RZ, 0xc0, !PT ;  /* 0x7ffffffc17007812 */ /* 0x000fe200078ec0ff */
[----:B--2---:R-:W-:Y:S01]  /*2110*/  IMAD.U32 R8, RZ, RZ, UR5 ;  /* 0x00000005ff087e24 */ /* 0x004fe2000f8e00ff */
[----:B------:R-:W-:Y:S01]  /*2120*/  ISETP.GE.AND P1, PT, R2, UR13, PT ;  /* 0x0000000d02007c0c */ /* 0x000fe2000bf26270 */
[----:B------:R-:W-:Y:S01]  /*2130*/  IMAD.MOV.U32 R16, RZ, RZ, R34 ;  /* 0x000000ffff107224 */ /* 0x000fe200078e0022 */
[----:B------:R-:W-:Y:S01]  /*2140*/  SHF.R.S32.HI R11, RZ, 0x4, R28 ;  /* 0x00000004ff0b7819 */ /* 0x000fe2000001141c */
[----:B------:R-:W-:Y:S01]  /*2150*/  IMAD.IADD R2, R18, 0x1, -R0 ;  /* 0x0000000112027824 */ /* 0x000fe200078e0a00 */
[----:B------:R-:W-:Y:S01]  /*2160*/  LOP3.LUT R0, R29, 0xfffffff8, RZ, 0xc0, !PT ;  /* 0xfffffff81d007812 */ /* 0x000fe200078ec0ff */
[----:B------:R-:W-:Y:S01]  /*2170*/  IMAD.MOV.U32 R17, RZ, RZ, R35 ;  /* 0x000000ffff117224 */ /* 0x000fe200078e0023 */
[----:B------:R-:W-:Y:S01]  /*2180*/  LOP3.LUT R3, R22, 0x7fffffe, RZ, 0xc0, !PT ;  /* 0x07fffffe16037812 */ /* 0x000fe200078ec0ff */
[----:B------:R-:W-:Y:S01]  /*2190*/  IMAD.MOV.U32 R16, RZ, RZ, R32 ;  /* 0x000000ffff107224 */ /* 0x000fe200078e0020 */
[----:B------:R-:W-:Y:S01]  /*21a0*/  LEA R9, R24, UR10, 0x4 ;  /* 0x0000000a18097c11 */ /* 0x000fe2000f8e20ff */
[----:B------:R-:W-:Y:S01]  /*21b0*/  IMAD.IADD R0, R30, 0x1, -R0 ;  /* 0x000000011e007824 */ /* 0x000fe200078e0a00 */
[----:B------:R-:W-:Y:S01]  /*21c0*/  LEA.HI R5, R28, R11, RZ, 0x1 ;  /* 0x0000000b1c057211 */ /* 0x000fe200078f08ff */
[----:B------:R-:W-:Y:S01]  /*21d0*/  IMAD.IADD R10, R19, 0x1, -R3 ;  /* 0x00000001130a7824 */ /* 0x000fe200078e0a03 */
[----:B------:R-:W-:Y:S01]  /*21e0*/  SHF.R.S32.HI R7, RZ, 0x1f, R19 ;  /* 0x0000001fff077819 */ /* 0x000fe20000011413 */
[----:B------:R-:W-:Y:S01]  /*21f0*/  IMAD.SHL.U32 R3, R2, 0x2, RZ ;  /* 0x0000000202037824 */ /* 0x000fe200078e00ff */
[----:B------:R-:W-:Y:S01]  /*2200*/  LEA.HI R6, R0, R0, RZ, 0x1 ;  /* 0x0000000000067211 */ /* 0x000fe200078f08ff */
[----:B------:R-:W-:Y:S01]  /*2210*/  IMAD.SHL.U32 R14, R27, 0x8, RZ ;  /* 0x000000081b0e7824 */ /* 0x000fe200078e00ff */
[----:B------:R-:W-:Y:S01]  /*2220*/  IADD3 R9, R9, 0x1, R21 ;  /* 0x0000000109097810 */ /* 0x000fe20007ffe015 */
[----:B------:R-:W-:Y:S01]  /*2230*/  IMAD R12, R26, c[0x0][0x228], R3 ;  /* 0x00008a001a0c7a24 */ /* 0x000fe200078e0203 */
[----:B------:R-:W-:Y:S01]  /*2240*/  LOP3.LUT R5, R5, 0xfffffffe, RZ, 0xc0, !PT ;  /* 0xfffffffe05057812 */ /* 0x000fe200078ec0ff */
[----:B------:R-:W-:Y:S01]  /*2250*/  ULEA UR14, UR24, UR9, 0x6 ;  /* 0x00000009180e7291 */ /* 0x000fe2000f8e303f */
[----:B------:R-:W-:Y:S01]  /*2260*/  LOP3.LUT R2, R6, 0x7fffffe, RZ, 0xc0, !PT ;  /* 0x07fffffe06027812 */ /* 0x000fe200078ec0ff */
[----:B------:R-:W-:-:S04]  /*2270*/  DEPBAR.LE SB0, 0x0 ;  /* 0x000080000000791a */ /* 0x000fc80000000000 */
[----:B------:R-:W-:Y:S01]  /*2280*/  BAR.SYNC.DEFER_BLOCKING 0x0 ;  /* 0x0000000000007b1d */ /* 0x000fe20000010000 */
[----:B------:R-:W-:Y:S01]  /*2290*/  LEA.HI R7, R7, R19, RZ, 0x3 ;  /* 0x0000001307077211 */ /* 0x000fe200078f18ff */
[----:B------:R-:W-:Y:S01]  /*22a0*/  UIMAD UR9, UR16, UR4, URZ ;  /* 0x00000004100972a4 */ /* 0x000fe2000f8e023f */
[----:B------:R-:W-:Y:S01]  /*22b0*/  IADD3 R13, R8, -UR25, R9 ;  /* 0x80000019080d7c10 */ /* 0x000fe2000fffe009 */
[----:B------:R-:W-:Y:S01]  /*22c0*/  IMAD.IADD R9, R11, 0x1, -R5 ;  /* 0x000000010b097824 */ /* 0x000fe200078e0a05 */
[----:B------:R-:W-:Y:S01]  /*22d0*/  UIADD3 UR14, UR14, -0x40, URZ ;  /* 0xffffffc00e0e7890 */ /* 0x000fe2000fffe03f */
[----:B------:R-:W-:Y:S01]  /*22e0*/  IMAD.IADD R11, R0, 0x1, -R2 ;  /* 0x00000001000b7824 */ /* 0x000fe200078e0a02 */
[----:B------:R-:W-:Y:S01]  /*22f0*/  SHF.R.S32.HI R0, RZ, 0x1, R6 ;  /* 0x00000001ff007819 */ /* 0x000fe20000011406 */
[----:B------:R-:W-:Y:S01]  /*2300*/  IMAD.U32 R5, RZ, RZ, UR23 ;  /* 0x00000017ff057e24 */ /* 0x000fe2000f8e00ff */
[----:B------:R-:W-:Y:S01]  /*2310*/  UIMAD UR9, UR7, UR17, UR9 ;  /* 0x00000011070972a4 */ /* 0x000fe2000f8e0209 */
[----:B------:R-:W-:Y:S01]  /*2320*/  IMAD.SHL.U32 R2, R25, 0x40, RZ ;  /* 0x0000004019027824 */ /* 0x000fe200078e00ff */
[----:B------:R-:W-:Y:S01]  /*2330*/  LOP3.LUT P2, RZ, R0, 0x2, RZ, 0xc0, !PT ;  /* 0x0000000200ff7812 */ /* 0x000fe2000784c0ff */
[----:B------:R-:W-:Y:S01]  /*2340*/  IMAD.SHL.U32 R3, R7, 0x20, RZ ;  /* 0x0000002007037824 */ /* 0x000fe200078e00ff */
[----:B------:R-:W-:Y:S01]  /*2350*/  USHF.R.S32.HI UR10, URZ, 0x1f, UR14 ;  /* 0x0000001f3f0a7899 */ /* 0x000fe2000801140e */
[----:B------:R-:W-:Y:S01]  /*2360*/  IMAD R150, R5, 0x8, R24 ;  /* 0x0000000805967824 */ /* 0x000fe200078e0218 */
[----:B------:R-:W-:Y:S01]  /*2370*/  LOP3.LUT R2, R2, 0xc0, RZ, 0xc0, !PT ;  /* 0x000000c002027812 */ /* 0x000fe200078ec0ff */
[----:B------:R-:W-:Y:S01]  /*2380*/  IMAD.SHL.U32 R5, R9, 0x8, RZ ;  /* 0x0000000809057824 */ /* 0x000fe200078e00ff */
[----:B------:R-:W-:Y:S01]  /*2390*/  LOP3.LUT R3, R3, 0xffffff00, RZ, 0xc0, !PT ;  /* 0xffffff0003037812 */ /* 0x000fe200078ec0ff */
[----:B------:R-:W-:Y:S01]  /*23a0*/  IMAD.SHL.U32 R0, R0, 0x40, RZ ;  /* 0x0000004000007824 */ /* 0x000fe200078e00ff */
[----:B------:R2:W-:Y:S01]  /*23b0*/  STL [R1+0x78], R150 ;  /* 0x0000789601007387 */ /* 0x0005e20000100800 */
[----:B------:R-:W-:Y:S01]  /*23c0*/  IMAD.U32 R15, RZ, RZ, UR17 ;  /* 0x00000011ff0f7e24 */ /* 0x000fe2000f8e00ff */
[----:B------:R-:W-:Y:S01]  /*23d0*/  LOP3.LUT R5, R2, 0x8, R5, 0xf8, !PT ;  /* 0x0000000802057812 */ /* 0x000fe200078ef805 */
[--C-:B------:R-:W-:Y:S01]  /*23e0*/  IMAD R6, R24, 0x200, R3.reuse ;  /* 0x0000020018067824 */ /* 0x100fe200078e0203 */
[----:B------:R2:W-:Y:S01]  /*23f0*/  STL.64 [R1+0x128], R16 ;  /* 0x0001281001007387 */ /* 0x0005e20000100a00 */
[----:B------:R-:W-:Y:S01]  /*2400*/  SHF.R.U32.HI R2, RZ, 0x3, R2 ;  /* 0x00000003ff027819 */ /* 0x000fe20000011602 */
[----:B------:R-:W-:Y:S01]  /*2410*/  IMAD R8, R10, 0x20, R3 ;  /* 0x000000200a087824 */ /* 0x000fe200078e0203 */
[----:B------:R-:W-:Y:S01]  /*2420*/  LOP3.LUT R0, R0, 0xc0, RZ, 0xc0, !PT ;  /* 0x000000c000007812 */ /* 0x000fe200078ec0ff */
[----:B------:R2:W-:Y:S01]  /*2430*/  @P1 STS [R194+0x9000], RZ ;  /* 0x009000ffc2001388 */ /* 0x0005e20000000800 */
[----:B------:R-:W-:Y:S01]  /*2440*/  IMAD R7, R10, 0x20, R6 ;  /* 0x000000200a077824 */ /* 0x000fe200078e0206 */
[----:B------:R-:W-:Y:S01]  /*2450*/  LOP3.LUT R2, R5, R2, RZ, 0x3c, !PT ;  /* 0x0000000205027212 */ /* 0x000fe200078e3cff */
[----:B------:R-:W-:Y:S01]  /*2460*/  IMAD R3, R9, 0x8, R11 ;  /* 0x0000000809037824 */ /* 0x000fe200078e020b */
[----:B------:R2:W-:Y:S01]  /*2470*/  @P1 STS [R194+0x9004], RZ ;  /* 0x009004ffc2001388 */ /* 0x0005e20000000800 */
[----:B------:R-:W-:Y:S01]  /*2480*/  LOP3.LUT R6, R0, 0x8, R14, 0xf8, !PT ;  /* 0x0000000800067812 */ /* 0x000fe200078ef80e */
[----:B------:R-:W-:Y:S01]  /*2490*/  IMAD.SHL.U32 R30, R30, 0x2, RZ ;  /* 0x000000021e1e7824 */ /* 0x000fe200078e00ff */
[----:B------:R-:W-:Y:S01]  /*24a0*/  SHF.R.U32.HI R0, RZ, 0x3, R0 ;  /* 0x00000003ff007819 */ /* 0x000fe20000011600 */
[----:B------:R2:W-:Y:S01]  /*24b0*/  @P1 STS.64 [R194+0x9008], RZ ;  /* 0x009008ffc2001388 */ /* 0x0005e20000000a00 */
[----:B------:R-:W-:Y:S01]  /*24c0*/  IMAD.IADD R5, R2, 0x1, R8 ;  /* 0x0000000102057824 */ /* 0x000fe200078e0208 */
[----:B------:R-:W-:Y:S01]  /*24d0*/  IADD3 R147, P0, R12, UR14, RZ ;  /* 0x0000000e0c937c10 */ /* 0x000fe2000ff1e0ff */
[----:B------:R-:W-:Y:S01]  /*24e0*/  IMAD.IADD R2, R2, 0x1, R7 ;  /* 0x0000000102027824 */ /* 0x000fe200078e0207 */
[----:B------:R2:W-:Y:S01]  /*24f0*/  @P1 STS.128 [R194+0xa000], RZ ;  /* 0x00a000ffc2001388 */ /* 0x0005e20000000c00 */
[----:B------:R-:W-:Y:S01]  /*2500*/  LOP3.LUT R0, R6, R0, RZ, 0x3c, !PT ;  /* 0x0000000006007212 */ /* 0x000fe200078e3cff */
[----:B------:R-:W-:Y:S01]  /*2510*/  IMAD.WIDE.U32 R6, R15, UR4, R16 ;  /* 0x000000040f067c25 */ /* 0x000fe2000f8e0010 */
[----:B------:R-:W-:Y:S01]  /*2520*/  UIADD3 UR7, UR41, 0x646e171e, URZ ;  /* 0x646e171e29077890 */ /* 0x000fe2000fffe03f */
[----:B------:R2:W-:Y:S01]  /*2530*/  @P1 STS.128 [R194+0xb000], RZ ;  /* 0x00b000ffc2001388 */ /* 0x0005e20000000c00 */
[----:B------:R-:W-:Y:S01]  /*2540*/  LEA.HI.X.SX32 R148, R12, UR10, 0x1, P0 ;  /* 0x0000000a0c947c11 */ /* 0x000fe200080f0eff */
[----:B------:R-:W-:Y:S01]  /*2550*/  BSSY B0, `(.L_x_465) ;  /* 0x0000022000007945 */ /* 0x000fe20003800000 */
[----:B------:R-:W-:Y:S01]  /*2560*/  IADD3 R8, R7, UR9, RZ ;  /* 0x0000000907087c10 */ /* 0x000fe2000fffe0ff */
[----:B------:R-:W-:Y:S01]  /*2570*/  IMAD.U32 R0, R3, 0x20, R0 ;  /* 0x0000002003007824 */ /* 0x000fe200078e0000 */
[----:B------:R-:W-:-:S02]  /*2580*/  LOP3.LUT R146, R30, 0x6, RZ, 0xc0, !PT ;  /* 0x000000061e927812 */ /* 0x000fc400078ec0ff */
[----:B------:R-:W-:Y:S02]  /*2590*/  IADD3 R144, R13, c[0x0][0x2e8], RZ ;  /* 0x0000ba000d907a10 */ /* 0x000fe40007ffe0ff */
[----:B------:R-:W-:Y:S01]  /*25a0*/  SEL R3, R31, 0xfffffff0, !P2 ;  /* 0xfffffff01f037807 */ /* 0x000fe20005000000 */
        /* <DEDUP_REMOVED lines=28> */
.L_x_466:
[----:B------:R-:W-:Y:S05]  /*2770*/  BSYNC B0 ;  /* 0x0000000000007941 */ /* 0x000fea0003800000 */
.L_x_465:
        /* <DEDUP_REMOVED lines=36> */
.L_x_468:
[----:B------:R-:W-:Y:S05]  /*29c0*/  BSYNC B0 ;  /* 0x0000000000007941 */ /* 0x000fea0003800000 */
.L_x_467:
[----:B------:R-:W-:Y:S01]  /*29d0*/  IMAD.SHL.U32 R192, R2, 0x2, RZ ;  /* 0x0000000202c07824 */ /* 0x000fe200078e00ff */
[----:B------:R-:W0:Y:S01]  /*29e0*/  LDGDEPBAR ;  /* 0x00000000000079af */ /* 0x000e220000000000 */
[----:B------:R-:W-:Y:S01]  /*29f0*/  IMAD.SHL.U32 R189, R0, 0x2, RZ ;  /* 0x0000000200bd7824 */ /* 0x000fe200078e00ff */
[----:B------:R-:W-:Y:S01]  /*2a00*/  UISETP.GE.AND UP0, UPT, UR24, 0x2, UPT ;  /* 0x000000021800788c */ /* 0x000fe2000bf06270 */
[----:B------:R-:W-:Y:S01]  /*2a10*/  IMAD R193, R4, 0x2, R192 ;  /* 0x0000000204c17824 */ /* 0x000fe200078e02c0 */
[----:B----4-:R-:W-:Y:S01]  /*2a20*/  LDSM.16.M88.4 R12, [R192] ;  /* 0x00000000c00c783b */ /* 0x010fe20000000200 */
[----:B------:R-:W-:Y:S01]  /*2a30*/  IMAD R191, R3, 0x2, R189 ;  /* 0x0000000203bf7824 */ /* 0x000fe200078e02bd */
[----:B------:R-:W-:Y:S02]  /*2a40*/  IADD3 R3, R144, 0x8, RZ ;  /* 0x0000000890037810 */ /* 0x000fe40007ffe0ff */
[----:B------:R-:W4:Y:S01]  /*2a50*/  LDSM.16.M88.4 R20, [R189+0x6000] ;  /* 0x00600000bd14783b */ /* 0x000f220000000200 */
[----:B------:R-:W-:-:S02]  /*2a60*/  PLOP3.LUT P0, PT, PT, PT, UP0, 0x80, 0x0 ;  /* 0x000000000000781c */ /* 0x000fc40003f0f008 */
[C---:B------:R-:W-:Y:S01]  /*2a70*/  IADD3 R2, R144.reuse, 0x40, RZ ;  /* 0x0000004090027810 */ /* 0x040fe20007ffe0ff */
[----:B------:R-:W5:Y:S01]  /*2a80*/  LDSM.16.M88.4 R8, [R192+0x1000] ;  /* 0x00100000c008783b */ /* 0x000f620000000200 */
[----:B------:R-:W-:-:S03]  /*2a90*/  IADD3 R0, R144, 0x48, RZ ;  /* 0x0000004890007810 */ /* 0x000fc60007ffe0ff */
[----:B---3--:R-:W3:Y:S04]  /*2aa0*/  LDSM.16.M88.4 R32, [R189+0x6400] ;  /* 0x00640000bd20783b */ /* 0x008ee80000000200 */
[----:B------:R-:W1:Y:S04]  /*2ab0*/  LDSM.16.M88.4 R28, [R189+0x6800] ;  /* 0x00680000bd1c783b */ /* 0x000e680000000200 */
[----:B------:R-:W2:Y:S04]  /*2ac0*/  LDSM.16.M88.4 R24, [R189+0x6c00] ;  /* 0x006c0000bd18783b */ /* 0x000ea80000000200 */
[----:B------:R-:W-:Y:S04]  /*2ad0*/  LDSM.16.M88.4 R40, [R191+0x6000] ;  /* 0x00600000bf28783b */ /* 0x000fe80000000200 */
[----:B--2---:R-:W2:Y:S04]  /*2ae0*/  LDSM.16.M88.4 R16, [R193+0x1000] ;  /* 0x00100000c110783b */ /* 0x004ea80000000200 */
[----:B------:R-:W1:Y:S04]  /*2af0*/  LDSM.16.M88.4 R36, [R191+0x6400] ;  /* 0x00640000bf24783b */ /* 0x000e680000000200 */
[----:B------:R-:W1:Y:S04]  /*2b00*/  LDSM.16.M88.4 R48, [R191+0x6800] ;  /* 0x00680000bf30783b */ /* 0x000e680000000200 */
[----:B------:R-:W1:Y:S01]  /*2b10*/  LDSM.16.M88.4 R44, [R191+0x6c00] ;  /* 0x006c0000bf2c783b */ /* 0x000e620000000200 */
[-C--:B----4-:R-:W-:Y:S08]  /*2b20*/  HMMA.16816.F32 R96, R12, R20.reuse, RZ ;  /* 0x000000140c60723c */ /* 0x090ff000000018ff */
[C---:B-----5:R-:W-:Y:S08]  /*2b30*/  HMMA.16816.F32 R60, R8.reuse, R20, RZ ;  /* 0x00000014083c723c */ /* 0x060ff000000018ff */
[-C--:B------:R-:W-:Y:S08]  /*2b40*/  HMMA.16816.F32 R92, R8, R22.reuse, RZ ;  /* 0x00000016085c723c */ /* 0x080ff000000018ff */
[----:B------:R-:W-:Y:S01]  /*2b50*/  HMMA.16816.F32 R88, R12, R22, RZ ;  /* 0x000000160c58723c */ /* 0x000fe200000018ff */
[----:B------:R-:W4:Y:S07]  /*2b60*/  LDSM.16.M88.4 R20, [R193] ;  /* 0x00000000c114783b */ /* 0x000f2e0000000200 */
[C---:B---3--:R-:W-:Y:S08]  /*2b70*/  HMMA.16816.F32 R56, R8.reuse, R32, RZ ;  /* 0x000000200838723c */ /* 0x048ff000000018ff */
[C---:B-1----:R-:W-:Y:S08]  /*2b80*/  HMMA.16816.F32 R52, R8.reuse, R28, RZ ;  /* 0x0000001c0834723c */ /* 0x042ff000000018ff */
        /* <DEDUP_REMOVED lines=8> */
[C---:B------:R-:W-:Y:S08]  /*2c10*/  HMMA.16816.F32 R8, R12.reuse, R24, RZ ;  /* 0x000000180c08723c */ /* 0x040ff000000018ff */
[----:B------:R-:W-:Y:S01]  /*2c20*/  HMMA.16816.F32 R24, R12, R26, RZ ;  /* 0x0000001a0c18723c */ /* 0x000fe200000018ff */
[----:B------:R-:W-:Y:S07]  /*2c30*/  LDSM.16.M88.4 R12, [R192+0x3000] ;  /* 0x00300000c00c783b */ /* 0x000fee0000000200 */
[C---:B--2---:R-:W-:Y:S08]  /*2c40*/  HMMA.16816.F32 R60, R16.reuse, R40, R60 ;  /* 0x00000028103c723c */ /* 0x044ff0000000183c */
[C---:B------:R-:W-:Y:S01]  /*2c50*/  HMMA.16816.F32 R108, R16.reuse, R36, R56 ;  /* 0x00000024106c723c */ /* 0x040fe20000001838 */
[----:B------:R-:W1:Y:S07]  /*2c60*/  LDSM.16.M88.4 R56, [R189+0x7000] ;  /* 0x00700000bd38783b */ /* 0x000e6e0000000200 */
[C---:B------:R-:W-:Y:S01]  /*2c70*/  HMMA.16816.F32 R136, R16.reuse, R48, R52 ;  /* 0x000000301088723c */ /* 0x040fe20000001834 */
[----:B------:R-:W-:Y:S07]  /*2c80*/  LDSM.16.M88.4 R52, [R189+0x7400] ;  /* 0x00740000bd34783b */ /* 0x000fee0000000200 */
[C---:B------:R-:W-:Y:S08]  /*2c90*/  HMMA.16816.F32 R132, R16.reuse, R44, R72 ;  /* 0x0000002c1084723c */ /* 0x040ff00000001848 */
[C---:B------:R-:W-:Y:S08]  /*2ca0*/  HMMA.16816.F32 R104, R16.reuse, R42, R92 ;  /* 0x0000002a1068723c */ /* 0x040ff0000000185c */
[C---:B------:R-:W-:Y:S08]  /*2cb0*/  HMMA.16816.F32 R100, R16.reuse, R38, R84 ;  /* 0x000000261064723c */ /* 0x040ff00000001854 */
[C---:B------:R-:W-:Y:S08]  /*2cc0*/  HMMA.16816.F32 R112, R16.reuse, R50, R80 ;  /* 0x000000321070723c */ /* 0x040ff00000001850 */
[----:B------:R-:W-:Y:S01]  /*2cd0*/  HMMA.16816.F32 R116, R16, R46, R68 ;  /* 0x0000002e1074723c */ /* 0x000fe20000001844 */
[----:B------:R-:W2:Y:S07]  /*2ce0*/  LDSM.16.M88.4 R16, [R192+0x2000] ;  /* 0x00200000c010783b */ /* 0x000eae0000000200 */
[C---:B----4-:R-:W-:Y:S08]  /*2cf0*/  HMMA.16816.F32 R120, R20.reuse, R36, R64 ;  /* 0x000000241478723c */ /* 0x050ff00000001840 */
[C---:B------:R-:W-:Y:S08]  /*2d00*/  HMMA.16816.F32 R96, R20.reuse, R40, R96 ;  /* 0x000000281460723c */ /* 0x040ff00000001860 */
[C---:B------:R-:W-:Y:S01]  /*2d10*/  HMMA.16816.F32 R64, R20.reuse, R42, R88 ;  /* 0x0000002a1440723c */ /* 0x040fe20000001858 */
[----:B------:R-:W3:Y:S07]  /*2d20*/  LDSM.16.M88.4 R40, [R189+0x7800] ;  /* 0x00780000bd28783b */ /* 0x000eee0000000200 */
[C---:B------:R-:W-:Y:S01]  /*2d30*/  HMMA.16816.F32 R68, R20.reuse, R38, R76 ;  /* 0x000000261444723c */ /* 0x040fe2000000184c */
[----:B------:R-:W4:Y:S07]  /*2d40*/  LDSM.16.M88.4 R36, [R189+0x7c00] ;  /* 0x007c0000bd24783b */ /* 0x000f2e0000000200 */
[C---:B------:R-:W-:Y:S01]  /*2d50*/  HMMA.16816.F32 R124, R20.reuse, R48, R32 ;  /* 0x00000030147c723c */ /* 0x040fe20000001820 */
[----:B------:R-:W-:Y:S07]  /*2d60*/  LDSM.16.M88.4 R32, [R191+0x7000] ;  /* 0x00700000bf20783b */ /* 0x000fee0000000200 */
[C---:B------:R-:W-:Y:S01]  /*2d70*/  HMMA.16816.F32 R128, R20.reuse, R44, R8 ;  /* 0x0000002c1480723c */ /* 0x040fe20000001808 */
[----:B------:R-:W-:Y:S07]  /*2d80*/  LDSM.16.M88.4 R8, [R193+0x3000] ;  /* 0x00300000c108783b */ /* 0x000fee0000000200 */
[C---:B------:R-:W-:Y:S01]  /*2d90*/  HMMA.16816.F32 R72, R20.reuse, R50, R28 ;  /* 0x000000321448723c */ /* 0x040fe2000000181c */
[----:B------:R-:W-:Y:S04]  /*2da0*/  LDSM.16.M88.4 R28, [R191+0x7400] ;  /* 0x00740000bf1c783b */ /* 0x000fe80000000200 */
[----:B------:R-:W-:Y:S03]  /*2db0*/  LDSM.16.M88.4 R48, [R191+0x7800] ;  /* 0x00780000bf30783b */ /* 0x000fe60000000200 */
[----:B------:R-:W-:Y:S01]  /*2dc0*/  HMMA.16816.F32 R20, R20, R46, R24 ;  /* 0x0000002e1414723c */ /* 0x000fe20000001818 */
[----:B------:R-:W5:Y:S07]  /*2dd0*/  LDSM.16.M88.4 R24, [R193+0x2000] ;  /* 0x00200000c118783b */ /* 0x000f6e0000000200 */
[----:B-1----:R-:W-:Y:S01]  /*2de0*/  HMMA.16816.F32 R92, R12, R56, R60 ;  /* 0x000000380c5c723c */ /* 0x002fe2000000183c */
[----:B------:R-:W1:Y:S07]  /*2df0*/  LDSM.16.M88.4 R60, [R191+0x7c00] ;  /* 0x007c0000bf3c783b */ /* 0x000e6e0000000200 */
[----:B--2---:R-:W-:Y:S08]  /*2e00*/  HMMA.16816.F32 R44, R16, R52, R120 ;  /* 0x00000034102c723c */ /* 0x004ff00000001878 */
[C---:B------:R-:W-:Y:S08]  /*2e10*/  HMMA.16816.F32 R88, R12.reuse, R58, R104 ;  /* 0x0000003a0c58723c */ /* 0x040ff00000001868 */
[C---:B------:R-:W-:Y:S08]  /*2e20*/  HMMA.16816.F32 R84, R12.reuse, R52, R108 ;  /* 0x000000340c54723c */ /* 0x040ff0000000186c */
[C---:B------:R-:W-:Y:S08]  /*2e30*/  HMMA.16816.F32 R80, R12.reuse, R54, R100 ;  /* 0x000000360c50723c */ /* 0x040ff00000001864 */
[C---:B---3--:R-:W-:Y:S08]  /*2e40*/  HMMA.16816.F32 R104, R12.reuse, R40, R136 ;  /* 0x000000280c68723c */ /* 0x048ff00000001888 */
[C---:B----4-:R-:W-:Y:S08]  /*2e50*/  HMMA.16816.F32 R108, R12.reuse, R36, R132 ;  /* 0x000000240c6c723c */ /* 0x050ff00000001884 */
[C---:B------:R-:W-:Y:S08]  /*2e60*/  HMMA.16816.F32 R112, R12.reuse, R42, R112 ;  /* 0x0000002a0c70723c */ /* 0x040ff00000001870 */
[----:B------:R-:W-:Y:S08]  /*2e70*/  HMMA.16816.F32 R100, R12, R38, R116 ;  /* 0x000000260c64723c */ /* 0x000ff00000001874 */
[C---:B------:R-:W-:Y:S08]  /*2e80*/  HMMA.16816.F32 R76, R16.reuse, R58, R64 ;  /* 0x0000003a104c723c */ /* 0x040ff00000001840 */
        /* <DEDUP_REMOVED lines=8> */
[----:B------:R-:W2:Y:S04]  /*2f10*/  LDSM.16.M88.4 R20, [R192+0x5000] ;  /* 0x00500000c014783b */ /* 0x000ea80000000200 */
[----:B------:R-:W-:Y:S03]  /*2f20*/  LDSM.16.M88.4 R36, [R189+0x8c00] ;  /* 0x008c0000bd24783b */ /* 0x000fe60000000200 */
[----:B-----5:R-:W-:Y:S01]  /*2f30*/  HMMA.16816.F32 R116, R24, R28, R44 ;  /* 0x0000001c1874723c */ /* 0x020fe2000000182c */
[----:B------:R-:W3:Y:S04]  /*2f40*/  LDSM.16.M88.4 R44, [R189+0x8400] ;  /* 0x00840000bd2c783b */ /* 0x000ee80000000200 */
[----:B------:R-:W4:Y:S03]  /*2f50*/  LDSM.16.M88.4 R16, [R192+0x4000] ;  /* 0x00400000c010783b */ /* 0x000f260000000200 */
[C---:B------:R-:W-:Y:S08]  /*2f60*/  HMMA.16816.F32 R140, R8.reuse, R34, R88 ;  /* 0x00000022088c723c */ /* 0x040ff00000001858 */
[C---:B------:R-:W-:Y:S08]  /*2f70*/  HMMA.16816.F32 R88, R8.reuse, R28, R84 ;  /* 0x0000001c0858723c */ /* 0x040ff00000001854 */
[C---:B------:R-:W-:Y:S08]  /*2f80*/  HMMA.16816.F32 R92, R8.reuse, R32, R92 ;  /* 0x00000020085c723c */ /* 0x040ff0000000185c */
[C---:B------:R-:W-:Y:S08]  /*2f90*/  HMMA.16816.F32 R84, R8.reuse, R30, R80 ;  /* 0x0000001e0854723c */ /* 0x040ff00000001850 */
[C---:B------:R-:W-:Y:S08]  /*2fa0*/  HMMA.16816.F32 R80, R8.reuse, R48, R104 ;  /* 0x000000300850723c */ /* 0x040ff00000001868 */
[C---:B------:R-:W-:Y:S08]  /*2fb0*/  HMMA.16816.F32 R136, R8.reuse, R50, R112 ;  /* 0x000000320888723c */ /* 0x040ff00000001870 */
[C---:B-1----:R-:W-:Y:S08]  /*2fc0*/  HMMA.16816.F32 R132, R8.reuse, R60, R108 ;  /* 0x0000003c0884723c */ /* 0x042ff0000000186c */
[----:B------:R-:W-:Y:S01]  /*2fd0*/  HMMA.16816.F32 R128, R8, R62, R100 ;  /* 0x0000003e0880723c */ /* 0x000fe20000001864 */
[----:B------:R-:W-:Y:S07]  /*2fe0*/  LDSM.16.M88.4 R8, [R193+0x5000] ;  /* 0x00500000c108783b */ /* 0x000fee0000000200 */
[C---:B------:R-:W-:Y:S01]  /*2ff0*/  HMMA.16816.F32 R108, R24.reuse, R48, R12 ;  /* 0x00000030186c723c */ /* 0x040fe2000000180c */
[----:B------:R-:W-:Y:S07]  /*3000*/  LDSM.16.M88.4 R12, [R193+0x4000] ;  /* 0x00400000c10c783b */ /* 0x000fee0000000200 */
[C---:B------:R-:W-:Y:S08]  /*3010*/  HMMA.16816.F32 R124, R24.reuse, R32, R96 ;  /* 0x00000020187c723c */ /* 0x040ff00000001860 */
[C---:B------:R-:W-:Y:S01]  /*3020*/  HMMA.16816.F32 R104, R24.reuse, R50, R64 ;  /* 0x000000321868723c */ /* 0x040fe20000001840 */
[----:B------:R-:W-:Y:S07]  /*3030*/  LDSM.16.M88.4 R48, [R191+0x8000] ;  /* 0x00800000bf30783b */ /* 0x000fee0000000200 */
[C---:B------:R-:W-:Y:S01]  /*3040*/  HMMA.16816.F32 R120, R24.reuse, R34, R76 ;  /* 0x000000221878723c */ /* 0x040fe2000000184c */
[----:B------:R-:W-:Y:S07]  /*3050*/  LDSM.16.M88.4 R32, [R191+0x8400] ;  /* 0x00840000bf20783b */ /* 0x000fee0000000200 */
[C---:B------:R-:W-:Y:S01]  /*3060*/  HMMA.16816.F32 R112, R24.reuse, R30, R52 ;  /* 0x0000001e1870723c */ /* 0x040fe20000001834 */
[----:B------:R-:W1:Y:S07]  /*3070*/  LDSM.16.M88.4 R28, [R191+0x8800] ;  /* 0x00880000bf1c783b */ /* 0x000e6e0000000200 */
[C---:B------:R-:W-:Y:S08]  /*3080*/  HMMA.16816.F32 R100, R24.reuse, R60, R68 ;  /* 0x0000003c1864723c */ /* 0x040ff00000001844 */
[----:B------:R-:W-:Y:S01]  /*3090*/  HMMA.16816.F32 R68, R24, R62, R72 ;  /* 0x0000003e1844723c */ /* 0x000fe20000001848 */
[----:B------:R-:W5:Y:S01]  /*30a0*/  LDSM.16.M88.4 R24, [R191+0x8c00] ;  /* 0x008c0000bf18783b */ /* 0x000f620000000200 */
[----:B------:R-:W-:-:S06]  /*30b0*/  DEPBAR.LE SB0, 0x0 ;  /* 0x000080000000791a */ /* 0x000fcc0000000000 */
[C---:B--2---:R-:W-:Y:S08]  /*30c0*/  HMMA.16816.F32 R96, R20.reuse, R56, R92 ;  /* 0x000000381460723c */ /* 0x044ff0000000185c */
[C---:B------:R-:W-:Y:S08]  /*30d0*/  HMMA.16816.F32 R92, R20.reuse, R58, R140 ;  /* 0x0000003a145c723c */ /* 0x040ff0000000188c */
[C---:B---3--:R-:W-:Y:S08]  /*30e0*/  HMMA.16816.F32 R88, R20.reuse, R44, R88 ;  /* 0x0000002c1458723c */ /* 0x048ff00000001858 */
[C---:B------:R-:W-:Y:S08]  /*30f0*/  HMMA.16816.F32 R84, R20.reuse, R46, R84 ;  /* 0x0000002e1454723c */ /* 0x040ff00000001854 */
[C---:B------:R-:W-:Y:S08]  /*3100*/  HMMA.16816.F32 R80, R20.reuse, R40, R80 ;  /* 0x000000281450723c */ /* 0x040ff00000001850 */
[C---:B------:R-:W-:Y:S08]  /*3110*/  HMMA.16816.F32 R76, R20.reuse, R42, R136 ;  /* 0x0000002a144c723c */ /* 0x040ff00000001888 */
[C---:B------:R-:W-:Y:S08]  /*3120*/  HMMA.16816.F32 R72, R20.reuse, R36, R132 ;  /* 0x000000241448723c */ /* 0x040ff00000001884 */
[----:B------:R-:W-:Y:S08]  /*3130*/  HMMA.16816.F32 R64, R20, R38, R128 ;  /* 0x000000261440723c */ /* 0x000ff00000001880 */
[C---:B----4-:R-:W-:Y:S08]  /*3140*/  HMMA.16816.F32 R20, R16.reuse, R40, R108 ;  /* 0x000000281014723c */ /* 0x050ff0000000186c */
[C---:B------:R-:W-:Y:S08]  /*3150*/  HMMA.16816.F32 R60, R16.reuse, R56, R124 ;  /* 0x00000038103c723c */ /* 0x040ff0000000187c */
[C---:B------:R-:W-:Y:S08]  /*3160*/  HMMA.16816.F32 R52, R16.reuse, R44, R116 ;  /* 0x0000002c1034723c */ /* 0x040ff00000001874 */
[C---:B------:R-:W-:Y:S08]  /*3170*/  HMMA.16816.F32 R40, R16.reuse, R42, R104 ;  /* 0x0000002a1028723c */ /* 0x040ff00000001868 */
[C---:B------:R-:W-:Y:S08]  /*3180*/  HMMA.16816.F32 R56, R16.reuse, R58, R120 ;  /* 0x0000003a1038723c */ /* 0x040ff00000001878 */
[C---:B------:R-:W-:Y:S08]  /*3190*/  HMMA.16816.F32 R44, R16.reuse, R46, R112 ;  /* 0x0000002e102c723c */ /* 0x040ff00000001870 */
[C---:B------:R-:W-:Y:S08]  /*31a0*/  HMMA.16816.F32 R100, R16.reuse, R36, R100 ;  /* 0x000000241064723c */ /* 0x040ff00000001864 */
[----:B------:R-:W-:Y:S08]  /*31b0*/  HMMA.16816.F32 R16, R16, R38, R68 ;  /* 0x000000261010723c */ /* 0x000ff00000001844 */
[C---:B-1----:R-:W-:Y:S08]  /*31c0*/  HMMA.16816.F32 R80, R8.reuse, R28, R80 ;  /* 0x0000001c0850723c */ /* 0x042ff00000001850 */
[----:B------:R-:W-:Y:S08]  /*31d0*/  HMMA.16816.F32 R76, R8, R30, R76 ;  /* 0x0000001e084c723c */ /* 0x000ff0000000184c */
[C---:B------:R-:W-:Y:S08]  /*31e0*/  HMMA.16816.F32 R20, R12.reuse, R28, R20 ;  /* 0x0000001c0c14723c */ /* 0x040ff00000001814 */
[----:B------:R-:W-:Y:S08]  /*31f0*/  HMMA.16816.F32 R40, R12, R30, R40 ;  /* 0x0000001e0c28723c */ /* 0x000ff00000001828 */
[C---:B-----5:R-:W-:Y:S08]  /*3200*/  HMMA.16816.F32 R72, R8.reuse, R24, R72 ;  /* 0x000000180848723c */ /* 0x060ff00000001848 */
[----:B------:R-:W-:Y:S08]  /*3210*/  HMMA.16816.F32 R104, R8, R26, R64 ;  /* 0x0000001a0868723c */ /* 0x000ff00000001840 */
[----:B------:R-:W-:Y:S08]  /*3220*/  HMMA.16816.F32 R28, R12, R24, R100 ;  /* 0x000000180c1c723c */ /* 0x000ff00000001864 */
[C---:B------:R-:W-:Y:S08]  /*3230*/  HMMA.16816.F32 R96, R8.reuse, R48, R96 ;  /* 0x000000300860723c */ /* 0x040ff00000001860 */
[C---:B------:R-:W-:Y:S08]  /*3240*/  HMMA.16816.F32 R92, R8.reuse, R50, R92 ;  /* 0x00000032085c723c */ /* 0x040ff0000000185c */
[C---:B------:R-:W-:Y:S08]  /*3250*/  HMMA.16816.F32 R88, R8.reuse, R32, R88 ;  /* 0x000000200858723c */ /* 0x040ff00000001858 */
[----:B------:R-:W-:Y:S08]  /*3260*/  HMMA.16816.F32 R84, R8, R34, R84 ;  /* 0x000000220854723c */ /* 0x000ff00000001854 */
[C---:B------:R-:W-:Y:S07]  /*3270*/  HMMA.16816.F32 R64, R12.reuse, R48, R60 ;  /* 0x000000300c40723c */ /* 0x040fee000000183c */
[----:B------:R-:W-:Y:S01]  /*3280*/  IMNMX R60, R144, UR5, PT ;  /* 0x00000005903c7c17 */ /* 0x000fe2000b800200 */
[----:B------:R-:W-:Y:S01]  /*3290*/  HMMA.16816.F32 R56, R12, R50, R56 ;  /* 0x000000320c38723c */ /* 0x000fe20000001838 */
[----:B------:R-:W-:-:S02]  /*32a0*/  IMNMX R61, R3, UR5, PT ;  /* 0x00000005033d7c17 */ /* 0x000fc4000b800200 */
[----:B------:R-:W-:Y:S02]  /*32b0*/  IMNMX R62, R2, UR5, PT ;  /* 0x00000005023e7c17 */ /* 0x000fe4000b800200 */
[----:B------:R-:W-:-:S03]  /*32c0*/  IMNMX R63, R0, UR5, PT ;  /* 0x00000005003f7c17 */ /* 0x000fc6000b800200 */
[C---:B------:R-:W-:Y:S08]  /*32d0*/  HMMA.16816.F32 R52, R12.reuse, R32, R52 ;  /* 0x000000200c34723c */ /* 0x040ff00000001834 */
[C---:B------:R-:W-:Y:S08]  /*32e0*/  HMMA.16816.F32 R44, R12.reuse, R34, R44 ;  /* 0x000000220c2c723c */ /* 0x040ff0000000182c */
[----:B------:R-:W-:Y:S01]  /*32f0*/  HMMA.16816.F32 R24, R12, R26, R16 ;  /* 0x0000001a0c18723c */ /* 0x000fe20000001810 */
[----:B------:R-:W-:Y:S06]  /*3300*/  BAR.SYNC.DEFER_BLOCKING 0x0 ;  /* 0x0000000000007b1d */ /* 0x000fec0000010000 */
        /* <DEDUP_REMOVED lines=58> */
.L_x_471:
[----:B------:R-:W-:Y:S05]  /*36b0*/  BSYNC B0 ;  /* 0x0000000000007941 */ /* 0x000fea0003800000 */
.L_x_470:
[----:B------:R-:W0:Y:S02]  /*36c0*/  LDGDEPBAR ;  /* 0x00000000000079af */ /* 0x000e240000000000 */
.L_x_469:
[----:B------:R-:W-:Y:S01]  /*36d0*/  IMAD.U32 R0, RZ, RZ, UR4 ;  /* 0x00000004ff007e24 */ /* 0x000fe2000f8e00ff */
[----:B-1----:R-:W-:Y:S01]  /*36e0*/  LOP3.LUT R8, R145, UR40, RZ, 0x3c, !PT ;  /* 0x0000002891087c12 */ /* 0x002fe2000f8e3cff */
[C---:B------:R-:W-:Y:S01]  /*36f0*/  IMAD.WIDE.U32 R18, R150.reuse, -0x326172a9, RZ ;  /* 0xcd9e8d5796127825 */ /* 0x040fe200078e00ff */
[----:B------:R-:W-:Y:S01]  /*3700*/  IADD3 R7, R150, 0x4, RZ ;  /* 0x0000000496077810 */ /* 0x000fe20007ffe0ff */
[----:B------:R-:W-:Y:S01]  /*3710*/  USHF.L.U32 UR5, UR4, 0x1, URZ ;  /* 0x0000000104057899 */ /* 0x000fe2000800063f */
[----:B------:R1:W-:Y:S01]  /*3720*/  STL.64 [R1+0x188], R62 ;  /* 0x0001883e01007387 */ /* 0x0003e20000100a00 */
[----:B------:R-:W-:Y:S01]  /*3730*/  IMAD R0, R0, 0x40, R146 ;  /* 0x0000004000007824 */ /* 0x000fe200078e0292 */
[----:B------:R-:W-:Y:S01]  /*3740*/  UIADD3 UR6, UR41, -0x4498517b, URZ ;  /* 0xbb67ae8529067890 */ /* 0x000fe2000fffe03f */
[C---:B------:R-:W-:Y:S01]  /*3750*/  IMAD.WIDE.U32 R12, R7.reuse, -0x326172a9, RZ ;  /* 0xcd9e8d57070c7825 */ /* 0x040fe200078e00ff */
[----:B------:R-:W-:Y:S01]  /*3760*/  ULOP3.LUT UR9, UR5, UR41, URZ, 0x3c, !UPT ;  /* 0x0000002905097292 */ /* 0x000fe2000f8e3c3f */
[----:B------:R-:W-:Y:S01]  /*3770*/  STL.64 [R1+0x180], R60 ;  /* 0x0001803c01007387 */ /* 0x000fe20000100a00 */
[C---:B------:R-:W-:Y:S01]  /*3780*/  IADD3 R2, R0.reuse, 0x8, RZ ;  /* 0x0000000800027810 */ /* 0x040fe20007ffe0ff */
[----:B------:R-:W-:Y:S01]  /*3790*/  IMAD.WIDE.U32 R10, R7, -0x326172a9, RZ ;  /* 0xcd9e8d57070a7825 */ /* 0x000fe200078e00ff */
[----:B------:R-:W-:Y:S01]  /*37a0*/  IADD3 R3, R0, 0x9, RZ ;  /* 0x0000000900037810 */ /* 0x000fe20007ffe0ff */
[----:B------:R-:W-:Y:S01]  /*37b0*/  UIADD3 UR5, UR5, 0x1, URZ ;  /* 0x0000000105057890 */ /* 0x000fe2000fffe03f */
[C---:B------:R-:W-:Y:S01]  /*37c0*/  ISETP.GE.AND P5, PT, R2.reuse, R60, PT ;  /* 0x0000003c0200720c */ /* 0x040fe20003fa6270 */
[----:B------:R2:W-:Y:S01]  /*37d0*/  STL [R1+0x100], R8 ;  /* 0x0001000801007387 */ /* 0x0005e20000100800 */
[C---:B------:R-:W-:Y:S01]  /*37e0*/  ISETP.GE.AND P3, PT, R2.reuse, R61, PT ;  /* 0x0000003d0200720c */ /* 0x040fe20003f66270 */
[----:B------:R-:W-:Y:S01]  /*37f0*/  ULOP3.LUT UR5, UR5, UR41, URZ, 0x3c, !UPT ;  /* 0x0000002905057292 */ /* 0x000fe2000f8e3c3f */
[C---:B------:R-:W-:Y:S01]  /*3800*/  ISETP.GE.AND P2, PT, R2.reuse, R62, PT ;  /* 0x0000003e0200720c */ /* 0x040fe20003f46270 */
[----:B------:R-:W-:Y:S01]  /*3810*/  UIADD3 UR14, UR41, 0x32370b8f, URZ ;  /* 0x32370b8f290e7890 */ /* 0x000fe2000fffe03f */
[----:B------:R-:W-:Y:S01]  /*3820*/  ISETP.GE.AND P1, PT, R2, R63, PT ;  /* 0x0000003f0200720c */ /* 0x000fe20003f26270 */
[----:B------:R-:W-:Y:S01]  /*3830*/  UIADD3 UR26, UR41, 0x76cf5d0a, URZ ;  /* 0x76cf5d0a291a7890 */ /* 0x000fe2000fffe03f */
[C---:B------:R-:W-:Y:S01]  /*3840*/  ISETP.GE.AND P6, PT, R3.reuse, R60, PT ;  /* 0x0000003c0300720c */ /* 0x040fe20003fc6270 */
[----:B------:R-:W-:Y:S01]  /*3850*/  UIADD3 UR15, UR40, -0x255992d5, URZ ;  /* 0xdaa66d2b280f7890 */ /* 0x000fe2000fffe03f */
[----:B------:R-:W-:Y:S01]  /*3860*/  ISETP.GE.AND P4, PT, R3, R61, PT ;  /* 0x0000003d0300720c */ /* 0x000fe20003f86270 */
[----:B------:R-:W-:Y:S01]  /*3870*/  UIADD3 UR13, UR40, 0x78dde6e4, URZ ;  /* 0x78dde6e4280d7890 */ /* 0x000fe2000fffe03f */
[----:B------:R-:W-:Y:S01]  /*3880*/  IADD3 R2, R0, 0x10, RZ ;  /* 0x0000001000027810 */ /* 0x000fe20007ffe0ff */
[----:B------:R-:W-:Y:S01]  /*3890*/  UIADD3 UR10, UR41, -0x126145ec, URZ ;  /* 0xed9eba14290a7890 */ /* 0x000fe2000fffe03f */
[----:B------:R-:W-:Y:S01]  /*38a0*/  FSEL R32, R56, -INF , !P5 ;  /* 0xff80000038207808 */ /* 0x000fe20006800000 */
[----:B------:R-:W-:Y:S01]  /*38b0*/  IMAD.SHL.U32 R188, R5, 0x2, RZ ;  /* 0x0000000205bc7824 */ /* 0x000fe200078e00ff */
[----:B------:R-:W-:-:S02]  /*38c0*/  FSEL R48, R58, -INF , !P3 ;  /* 0xff8000003a307808 */ /* 0x000fc40005800000 */
[C---:B------:R-:W-:Y:S02]  /*38d0*/  ISETP.GE.AND P5, PT, R3.reuse, R62, PT ;  /* 0x0000003e0300720c */ /* 0x040fe40003fa6270 */
[----:B------:R-:W-:Y:S01]  /*38e0*/  ISETP.GE.AND P3, PT, R3, R63, PT ;  /* 0x0000003f0300720c */ /* 0x000fe20003f66270 */
[----:B------:R-:W-:Y:S01]  /*38f0*/  LDSM.16.MT88.4 R112, [R188+0x9000] ;  /* 0x00900000bc70783b */ /* 0x000fe20000004200 */
[----:B------:R-:W-:Y:S02]  /*3900*/  FSEL R33, R57, -INF , !P6 ;  /* 0xff80000039217808 */ /* 0x000fe40007000000 */
[----:B------:R-:W-:Y:S01]  /*3910*/  FSEL R49, R59, -INF , !P4 ;  /* 0xff8000003b317808 */ /* 0x000fe20006000000 */
[----:B------:R-:W-:Y:S01]  /*3920*/  LDSM.16.MT88.4 R108, [R188+0x9400] ;  /* 0x00940000bc6c783b */ /* 0x000fe20000004200 */
        /* <DEDUP_REMOVED lines=8> */
[----:B------:R-:W-:Y:S02]  /*39b0*/  FSEL R34, R52, -INF , !P6 ;  /* 0xff80000034227808 */ /* 0x000fe40007000000 */
[----:B------:R-:W-:Y:S02]  /*39c0*/  FSEL R50, R54, -INF , !P4 ;  /* 0xff80000036327808 */ /* 0x000fe40006000000 */
[CC--:B------:R-:W-:Y:S02]  /*39d0*/  ISETP.GE.AND P2, PT, R2.reuse, R62.reuse, PT ;  /* 0x0000003e0200720c */ /* 0x0c0fe40003f46270 */
[----:B------:R-:W-:Y:S02]  /*39e0*/  ISETP.GE.AND P1, PT, R2, R63, PT ;  /* 0x0000003f0200720c */ /* 0x000fe40003f26270 */
[C---:B------:R-:W-:Y:S02]  /*39f0*/  ISETP.GE.AND P3, PT, R3.reuse, R61, PT ;  /* 0x0000003d0300720c */ /* 0x040fe40003f66270 */
[----:B------:R-:W-:-:S02]  /*3a00*/  ISETP.GE.AND P6, PT, R3, R62, PT ;  /* 0x0000003e0300720c */ /* 0x000fc40003fc6270 */
[----:B------:R-:W-:Y:S02]  /*3a10*/  ISETP.GE.AND P4, PT, R3, R63, PT ;  /* 0x0000003f0300720c */ /* 0x000fe40003f86270 */
[C---:B------:R-:W-:Y:S02]  /*3a20*/  IADD3 R2, R0.reuse, 0x18, RZ ;  /* 0x0000001800027810 */ /* 0x040fe40007ffe0ff */
[----:B------:R-:W-:Y:S02]  /*3a30*/  IADD3 R3, R0, 0x19, RZ ;  /* 0x0000001900037810 */ /* 0x000fe40007ffe0ff */
[----:B------:R-:W-:Y:S02]  /*3a40*/  FSEL R35, R53, -INF , !P5 ;  /* 0xff80000035237808 */ /* 0x000fe40006800000 */
[----:B------:R-:W-:Y:S02]  /*3a50*/  FSEL R51, R55, -INF , !P3 ;  /* 0xff80000037337808 */ /* 0x000fe40005800000 */
        /* <DEDUP_REMOVED lines=21> */
[C---:B------:R-:W-:Y:S02]  /*3bb0*/  ISETP.GE.AND P2, PT, R2.reuse, R62, PT ;  /* 0x0000003e0200720c */ /* 0x040fe40003f46270 */
[----:B------:R-:W-:Y:S02]  /*3bc0*/  ISETP.GE.AND P1, PT, R2, R63, PT ;  /* 0x0000003f0200720c */ /* 0x000fe40003f26270 */
[----:B------:R-:W-:Y:S02]  /*3bd0*/  IADD3 R2, R0, 0x21, RZ ;  /* 0x0000002100027810 */ /* 0x000fe40007ffe0ff */
[----:B------:R-:W-:-:S02]  /*3be0*/  FSEL R68, R85, -INF , !P5 ;  /* 0xff80000055447808 */ /* 0x000fc40006800000 */
[----:B------:R-:W-:Y:S02]  /*3bf0*/  FSEL R87, R87, -INF , !P3 ;  /* 0xff80000057577808 */ /* 0x000fe40005800000 */
        /* <DEDUP_REMOVED lines=8> */
[----:B------:R-:W-:Y:S02]  /*3c80*/  ISETP.GE.AND P4, PT, R2, R63, PT ;  /* 0x0000003f0200720c */ /* 0x000fe40003f86270 */
[C---:B------:R-:W-:Y:S02]  /*3c90*/  ISETP.GE.AND P5, PT, R3.reuse, R60, PT ;  /* 0x0000003c0300720c */ /* 0x040fe40003fa6270 */
[----:B------:R-:W-:-:S02]  /*3ca0*/  ISETP.GE.AND P2, PT, R3, R61, PT ;  /* 0x0000003d0300720c */ /* 0x000fc40003f46270 */
[CC--:B------:R-:W-:Y:S02]  /*3cb0*/  ISETP.GE.AND P1, PT, R3.reuse, R62.reuse, PT ;  /* 0x0000003e0300720c */ /* 0x0c0fe40003f26270 */
[----:B------:R-:W-:Y:S02]  /*3cc0*/  ISETP.GE.AND P3, PT, R3, R63, PT ;  /* 0x0000003f0300720c */ /* 0x000fe40003f66270 */
[----:B------:R-:W-:Y:S02]  /*3cd0*/  IADD3 R3, R0, 0x28, RZ ;  /* 0x0000002800037810 */ /* 0x000fe40007ffe0ff */
[----:B------:R-:W-:Y:S02]  /*3ce0*/  FSEL R85, R20, -INF , !P6 ;  /* 0xff80000014557808 */ /* 0x000fe40007000000 */
[----:B------:R-:W-:Y:S02]  /*3cf0*/  ISETP.GE.AND P6, PT, R2, R62, PT ;  /* 0x0000003e0200720c */ /* 0x000fe40003fc6270 */
[----:B------:R-:W-:-:S02]  /*3d00*/  FSEL R169, R83, -INF , !P4 ;  /* 0xff80000053a97808 */ /* 0x000fc40006000000 */
[----:B------:R-:W-:Y:S02]  /*3d10*/  ISETP.GE.AND P4, PT, R3, R60, PT ;  /* 0x0000003c0300720c */ /* 0x000fe40003f86270 */
[----:B------:R-:W-:Y:S02]  /*3d20*/  IADD3 R2, R0, 0x29, RZ ;  /* 0x0000002900027810 */ /* 0x000fe40007ffe0ff */
[----:B------:R-:W-:Y:S02]  /*3d30*/  FSEL R167, R81, -INF , !P6 ;  /* 0xff80000051a77808 */ /* 0x000fe40007000000 */
[----:B------:R-:W-:Y:S02]  /*3d40*/  ISETP.GE.AND P6, PT, R3, R61, PT ;  /* 0x0000003d0300720c */ /* 0x000fe40003fc6270 */
[----:B------:R-:W-:Y:S02]  /*3d50*/  FSEL R21, R65, -INF , !P5 ;  /* 0xff80000041157808 */ /* 0x000fe40006800000 */
[----:B------:R-:W-:-:S02]  /*3d60*/  FSEL R116, R40, -INF , !P4 ;  /* 0xff80000028747808 */ /* 0x000fc40006000000 */
[CC--:B------:R-:W-:Y:S02]  /*3d70*/  ISETP.GE.AND P5, PT, R2.reuse, R60.reuse, PT ;  /* 0x0000003c0200720c */ /* 0x0c0fe40003fa6270 */
[----:B------:R-:W-:Y:S02]  /*3d80*/  ISETP.GE.AND P4, PT, R2, R61, PT ;  /* 0x0000003d0200720c */ /* 0x000fe40003f86270 */
[----:B------:R-:W-:Y:S02]  /*3d90*/  FSEL R121, R42, -INF , !P6 ;  /* 0xff8000002a797808 */ /* 0x000fe40007000000 */
[----:B------:R-:W-:Y:S02]  /*3da0*/  ISETP.GE.AND P6, PT, R0, R60, PT ;  /* 0x0000003c0000720c */ /* 0x000fe40003fc6270 */
[----:B------:R-:W-:Y:S02]  /*3db0*/  FSEL R119, R41, -INF , !P5 ;  /* 0xff80000029777808 */ /* 0x000fe40006800000 */
[----:B------:R-:W-:-:S02]  /*3dc0*/  FSEL R133, R43, -INF , !P4 ;  /* 0xff8000002b857808 */ /* 0x000fc40006000000 */
[CC--:B------:R-:W-:Y:S02]  /*3dd0*/  ISETP.GE.AND P5, PT, R3.reuse, R62.reuse, PT ;  /* 0x0000003e0300720c */ /* 0x0c0fe40003fa6270 */
[----:B------:R-:W-:Y:S02]  /*3de0*/  ISETP.GE.AND P4, PT, R3, R63, PT ;  /* 0x0000003f0300720c */ /* 0x000fe40003f86270 */
[----:B------:R-:W-:Y:S02]  /*3df0*/  FSEL R20, R64, -INF , !P6 ;  /* 0xff80000040147808 */ /* 0x000fe40007000000 */
[----:B------:R-:W-:Y:S02]  /*3e00*/  FSEL R174, R76, -INF , !P5 ;  /* 0xff8000004cae7808 */ /* 0x000fe40006800000 */
[----:B------:R-:W-:Y:S02]  /*3e10*/  FSEL R199, R78, -INF , !P4 ;  /* 0xff8000004ec77808 */ /* 0x000fe40006000000 */
[----:B------:R-:W-:-:S02]  /*3e20*/  ISETP.GE.AND P5, PT, R2, R62, PT ;  /* 0x0000003e0200720c */ /* 0x000fc40003fa6270 */
[----:B------:R-:W-:Y:S02]  /*3e30*/  ISETP.GE.AND P4, PT, R2, R63, PT ;  /* 0x0000003f0200720c */ /* 0x000fe40003f86270 */
[----:B------:R-:W-:Y:S02]  /*3e40*/  FMNMX.FTZ R2, R20, R21, !PT ;  /* 0x0000001514027209 */ /* 0x000fe40007810000 */
[----:B------:R-:W-:Y:S02]  /*3e50*/  IADD3 R3, R0, 0x30, RZ ;  /* 0x0000003000037810 */ /* 0x000fe40007ffe0ff */
[----:B------:R-:W-:Y:S02]  /*3e60*/  FMNMX.FTZ R2, R32, R2, !PT ;  /* 0x0000000220027209 */ /* 0x000fe40007810000 */
[----:B------:R-:W-:Y:S02]  /*3e70*/  FSEL R198, R79, -INF , !P4 ;  /* 0xff8000004fc67808 */ /* 0x000fe40006000000 */
[----:B------:R-:W-:-:S02]  /*3e80*/  FMNMX.FTZ R2, R33, R2, !PT ;  /* 0x0000000221027209 */ /* 0x000fc40007810000 */
[----:B------:R-:W-:Y:S02]  /*3e90*/  ISETP.GE.AND P4, PT, R3, R60, PT ;  /* 0x0000003c0300720c */ /* 0x000fe40003f86270 */
[----:B------:R-:W-:Y:S02]  /*3ea0*/  FMNMX.FTZ R2, R34, R2, !PT ;  /* 0x0000000222027209 */ /* 0x000fe40007810000 */
[----:B------:R-:W-:Y:S02]  /*3eb0*/  IADD3 R6, R0, 0x31, RZ ;  /* 0x0000003100067810 */ /* 0x000fe40007ffe0ff */
[----:B------:R-:W-:Y:S02]  /*3ec0*/  FMNMX.FTZ R2, R35, R2, !PT ;  /* 0x0000000223027209 */ /* 0x000fe40007810000 */
[----:B------:R-:W-:Y:S02]  /*3ed0*/  ISETP.GE.AND P6, PT, R3, R61, PT ;  /* 0x0000003d0300720c */ /* 0x000fe40003fc6270 */
[----:B------:R-:W-:-:S02]  /*3ee0*/  FMNMX.FTZ R2, R36, R2, !PT ;  /* 0x0000000224027209 */ /* 0x000fc40007810000 */
[----:B------:R-:W-:Y:S02]  /*3ef0*/  FSEL R120, R28, -INF , !P4 ;  /* 0xff8000001c787808 */ /* 0x000fe40006000000 */
[----:B------:R-:W-:Y:S02]  /*3f00*/  ISETP.GE.AND P4, PT, R6, R60, PT ;  /* 0x0000003c0600720c */ /* 0x000fe40003f86270 */
[----:B------:R-:W-:Y:S02]  /*3f10*/  FSEL R135, R30, -INF , !P6 ;  /* 0xff8000001e877808 */ /* 0x000fe40007000000 */
[----:B------:R-:W-:Y:S02]  /*3f20*/  ISETP.GE.AND P6, PT, R6, R61, PT ;  /* 0x0000003d0600720c */ /* 0x000fe40003fc6270 */
[----:B------:R-:W-:Y:S02]  /*3f30*/  FMNMX.FTZ R2, R37, R2, !PT ;  /* 0x0000000225027209 */ /* 0x000fe40007810000 */
[----:B------:R-:W-:-:S02]  /*3f40*/  FSEL R176, R77, -INF , !P5 ;  /* 0xff8000004db07808 */ /* 0x000fc40006800000 */
[----:B------:R-:W-:Y:S02]  /*3f50*/  FSEL R118, R29, -INF , !P4 ;  /* 0xff8000001d767808 */ /* 0x000fe40006000000 */
[C---:B------:R-:W-:Y:S02]  /*3f60*/  ISETP.GE.AND P5, PT, R3.reuse, R62, PT ;  /* 0x0000003e0300720c */ /* 0x040fe40003fa6270 */
[----:B------:R-:W-:Y:S02]  /*3f70*/  ISETP.GE.AND P4, PT, R3, R63, PT ;  /* 0x0000003f0300720c */ /* 0x000fe40003f86270 */
[----:B------:R-:W-:Y:S02]  /*3f80*/  FSEL R134, R31, -INF , !P6 ;  /* 0xff8000001f867808 */ /* 0x000fe40007000000 */
[----:B------:R-:W-:Y:S02]  /*3f90*/  FMNMX.FTZ R3, R85, R2, !PT ;  /* 0x0000000255037209 */ /* 0x000fe40007810000 */
[----:B------:R-:W-:-:S02]  /*3fa0*/  ISETP.GE.AND P6, PT, R0, R61, PT ;  /* 0x0000003d0000720c */ /* 0x000fc40003fc6270 */
[----:B------:R-:W-:Y:S02]  /*3fb0*/  FMNMX.FTZ R3, R84, R3, !PT ;  /* 0x0000000354037209 */ /* 0x000fe40007810000 */
[----:B------:R-:W-:Y:S02]  /*3fc0*/  FSEL R42, R97, -INF , !P1 ;  /* 0xff800000612a7808 */ /* 0x000fe40004800000 */
[----:B------:R-:W-:Y:S02]  /*3fd0*/  FSEL R23, R66, -INF , !P6 ;  /* 0xff80000042177808 */ /* 0x000fe40007000000 */
[-C--:B------:R-:W-:Y:S02]  /*3fe0*/  ISETP.GE.AND P1, PT, R6, R62.reuse, PT ;  /* 0x0000003e0600720c */ /* 0x080fe40003f26270 */
[C---:B------:R-:W-:Y:S02]  /*3ff0*/  ISETP.GE.AND P6, PT, R0.reuse, R62, PT ;  /* 0x0000003e0000720c */ /* 0x040fe40003fc6270 */
[----:B------:R-:W-:-:S02]  /*4000*/  IADD3 R2, R0, 0x38, RZ ;  /* 0x0000003800027810 */ /* 0x000fc40007ffe0ff */
[----:B------:R-:W-:Y:S02]  /*4010*/  FMNMX.FTZ R3, R116, R3, !PT ;  /* 0x0000000374037209 */ /* 0x000fe40007810000 */
[----:B------:R-:W-:Y:S02]  /*4020*/  FSEL R30, R96, -INF , !P6 ;  /* 0xff800000601e7808 */ /* 0x000fe40007000000 */
[----:B------:R-:W-:Y:S02]  /*4030*/  FSEL R197, R72, -INF , !P5 ;  /* 0xff80000048c57808 */ /* 0x000fe40006800000 */
[----:B------:R-:W-:Y:S02]  /*4040*/  FSEL R224, R74, -INF , !P4 ;  /* 0xff8000004ae07808 */ /* 0x000fe40006000000 */
[----:B------:R-:W-:Y:S02]  /*4050*/  FSEL R196, R73, -INF , !P1 ;  /* 0xff80000049c47808 */ /* 0x000fe40004800000 */
[----:B------:R-:W-:-:S02]  /*4060*/  ISETP.GE.AND P6, PT, R2, R60, PT ;  /* 0x0000003c0200720c */ /* 0x000fc40003fc6270 */
[C---:B------:R-:W-:Y:S02]  /*4070*/  ISETP.GE.AND P5, PT, R2.reuse, R61, PT ;  /* 0x0000003d0200720c */ /* 0x040fe40003fa6270 */
[C---:B------:R-:W-:Y:S02]  /*4080*/  ISETP.GE.AND P4, PT, R2.reuse, R62, PT ;  /* 0x0000003e0200720c */ /* 0x040fe40003f86270 */
[----:B------:R-:W-:Y:S02]  /*4090*/  ISETP.GE.AND P1, PT, R2, R63, PT ;  /* 0x0000003f0200720c */ /* 0x000fe40003f26270 */
[----:B------:R-:W-:Y:S02]  /*40a0*/  FMNMX.FTZ R2, R119, R3, !PT ;  /* 0x0000000377027209 */ /* 0x000fe40007810000 */
[----:B------:R-:W-:Y:S02]  /*40b0*/  FSEL R28, R67, -INF , !P2 ;  /* 0xff800000431c7808 */ /* 0x000fe40005000000 */
[----:B------:R-:W-:-:S02]  /*40c0*/  FSEL R52, R99, -INF , !P3 ;  /* 0xff80000063347808 */ /* 0x000fc40005800000 */
[-C--:B------:R-:W-:Y:S02]  /*40d0*/  ISETP.GE.AND P2, PT, R6, R63.reuse, PT ;  /* 0x0000003f0600720c */ /* 0x080fe40003f46270 */
[C---:B------:R-:W-:Y:S02]  /*40e0*/  ISETP.GE.AND P3, PT, R0.reuse, R63, PT ;  /* 0x0000003f0000720c */ /* 0x040fe40003f66270 */
[----:B------:R-:W-:Y:S02]  /*40f0*/  IADD3 R0, R0, 0x39, RZ ;  /* 0x0000003900007810 */ /* 0x000fe40007ffe0ff */
[----:B------:R-:W-:Y:S02]  /*4100*/  FMNMX.FTZ R2, R120, R2, !PT ;  /* 0x0000000278027209 */ /* 0x000fe40007810000 */
[----:B------:R-:W-:Y:S02]  /*4110*/  FSEL R223, R75, -INF , !P2 ;  /* 0xff8000004bdf7808 */ /* 0x000fe40005000000 */
[----:B------:R-:W-:-:S02]  /*4120*/  ISETP.GE.AND P2, PT, R0, R60, PT ;  /* 0x0000003c0000720c */ /* 0x000fc40003f46270 */
[----:B------:R-:W-:Y:S02]  /*4130*/  FSEL R92, R24, -INF , !P6 ;  /* 0xff800000185c7808 */ /* 0x000fe40007000000 */
[----:B------:R-:W-:Y:S02]  /*4140*/  FMNMX.FTZ R2, R118, R2, !PT ;  /* 0x0000000276027209 */ /* 0x000fe40007810000 */
[----:B------:R-:W-:Y:S02]  /*4150*/  FSEL R88, R25, -INF , !P2 ;  /* 0xff80000019587808 */ /* 0x000fe40005000000 */
[----:B------:R-:W-:Y:S02]  /*4160*/  FMNMX.FTZ R2, R92, R2, !PT ;  /* 0x000000025c027209 */ /* 0x000fe40007810000 */
[----:B------:R-:W-:Y:S02]  /*4170*/  FSEL R43, R98, -INF , !P3 ;  /* 0xff800000622b7808 */ /* 0x000fe40005800000 */
[----:B------:R-:W-:-:S02]  /*4180*/  FSEL R117, R26, -INF , !P5 ;  /* 0xff8000001a757808 */ /* 0x000fc40006800000 */
[C---:B------:R-:W-:Y:S02]  /*4190*/  ISETP.GE.AND P3, PT, R0.reuse, R61, PT ;  /* 0x0000003d0000720c */ /* 0x040fe40003f66270 */
[C---:B------:R-:W-:Y:S02]  /*41a0*/  ISETP.GE.AND P5, PT, R0.reuse, R62, PT ;  /* 0x0000003e0000720c */ /* 0x040fe40003fa6270 */
[----:B------:R-:W-:Y:S02]  /*41b0*/  ISETP.GE.AND P2, PT, R0, R63, PT ;  /* 0x0000003f0000720c */ /* 0x000fe40003f46270 */
[----:B------:R-:W-:Y:S01]  /*41c0*/  FMNMX.FTZ R0, R88, R2, !PT ;  /* 0x0000000258007209 */ /* 0x000fe20007810000 */
[----:B------:R-:W-:Y:S01]  /*41d0*/  IMAD.WIDE.U32 R2, R149, -0x2daee0ad, RZ ;  /* 0xd2511f5395027825 */ /* 0x000fe200078e00ff */
[----:B------:R-:W-:Y:S02]  /*41e0*/  LOP3.LUT R6, R19, R8, RZ, 0x3c, !PT ;  /* 0x0000000813067212 */ /* 0x000fe400078e3cff */
[----:B------:R-:W-:Y:S01]  /*41f0*/  FMNMX.FTZ R7, R23, R28, !PT ;  /* 0x0000001c17077209 */ /* 0x000fe20007810000 */
[----:B------:R-:W3:Y:S01]  /*4200*/  SHFL.BFLY PT, R14, R0, 0x2, 0x1f ;  /* 0x0c401f00000e7f89 */ /* 0x000ee200000e0000 */
[----:B------:R-:W-:Y:S01]  /*4210*/  LOP3.LUT R9, R3, UR9, RZ, 0x3c, !PT ;  /* 0x0000000903097c12 */ /* 0x000fe2000f8e3cff */
[----:B-1----:R-:W-:Y:S01]  /*4220*/  IMAD.WIDE.U32 R62, R6, -0x2daee0ad, RZ ;  /* 0xd2511f53063e7825 */ /* 0x002fe200078e00ff */
[----:B------:R-:W-:Y:S01]  /*4230*/  LOP3.LUT R6, R13, R8, RZ, 0x3c, !PT ;  /* 0x000000080d067212 */ /* 0x000fe200078e3cff */
[----:B------:R-:W-:Y:S01]  /*4240*/  UIADD3 UR9, UR40, 0x1715609d, URZ ;  /* 0x1715609d28097890 */ /* 0x000fe2000fffe03f */
[----:B------:R-:W-:-:S02]  /*4250*/  FMNMX.FTZ R7, R48, R7, !PT ;  /* 0x0000000730077209 */ /* 0x000fc40007810000 */
[----:B------:R-:W-:Y:S01]  /*4260*/  LOP3.LUT R13, R3, UR5, RZ, 0x3c, !PT ;  /* 0x00000005030d7c12 */ /* 0x000fe2000f8e3cff */
[----:B------:R-:W-:Y:S01]  /*4270*/  IMAD.WIDE.U32 R54, R6, -0x2daee0ad, RZ ;  /* 0xd2511f5306367825 */ /* 0x000fe200078e00ff */
[----:B------:R-:W-:Y:S01]  /*4280*/  FMNMX.FTZ R6, R49, R7, !PT ;  /* 0x0000000731067209 */ /* 0x000fe20007810000 */
[----:B------:R-:W-:Y:S01]  /*4290*/  STL.64 [R1+0x50], R62 ;  /* 0x0000503e01007387 */ /* 0x000fe20000100a00 */
[----:B------:R-:W-:Y:S01]  /*42a0*/  LOP3.LUT R7, R3, UR5, RZ, 0x3c, !PT ;  /* 0x0000000503077c12 */ /* 0x000fe2000f8e3cff */
[----:B------:R-:W-:Y:S01]  /*42b0*/  UIADD3 UR5, UR40, 0x3c6ef372, URZ ;  /* 0x3c6ef37228057890 */ /* 0x000fe2000fffe03f */
[----:B------:R-:W-:Y:S02]  /*42c0*/  FMNMX.FTZ R3, R50, R6, !PT ;  /* 0x0000000632037209 */ /* 0x000fe40007810000 */
[----:B--2---:R-:W-:Y:S02]  /*42d0*/  LOP3.LUT R8, R11, R8, RZ, 0x3c, !PT ;  /* 0x000000080b087212 */ /* 0x004fe400078e3cff */
[----:B------:R-:W-:-:S02]  /*42e0*/  FMNMX.FTZ R6, R51, R3, !PT ;  /* 0x0000000333067209 */ /* 0x000fc40007810000 */
[--C-:B------:R-:W-:Y:S01]  /*42f0*/  LOP3.LUT R17, R63, UR6, R2.reuse, 0x96, !PT ;  /* 0x000000063f117c12 */ /* 0x100fe2000f8e9602 */
[----:B------:R-:W-:Y:S01]  /*4300*/  IMAD.WIDE.U32 R64, R8, -0x2daee0ad, RZ ;  /* 0xd2511f5308407825 */ /* 0x000fe200078e00ff */
[--C-:B------:R-:W-:Y:S02]  /*4310*/  LOP3.LUT R15, R55, UR6, R2.reuse, 0x96, !PT ;  /* 0x00000006370f7c12 */ /* 0x100fe4000f8e9602 */
[----:B------:R-:W-:Y:S01]  /*4320*/  FSEL R82, R27, -INF , !P3 ;  /* 0xff8000001b527808 */ /* 0x000fe20005800000 */
[----:B------:R-:W-:Y:S01]  /*4330*/  IMAD.WIDE.U32 R78, R17, -0x326172a9, RZ ;  /* 0xcd9e8d57114e7825 */ /* 0x000fe200078e00ff */
[----:B---3--:R-:W-:Y:S01]  /*4340*/  FMNMX.FTZ R11, R0, R14, !PT ;  /* 0x0000000e000b7209 */ /* 0x008fe20007810000 */
[----:B------:R-:W-:Y:S01]  /*4350*/  STL.64 [R1+0xb8], R64 ;  /* 0x0000b84001007387 */ /* 0x000fe20000100a00 */
[----:B------:R-:W-:Y:S01]  /*4360*/  FMNMX.FTZ R0, R46, R6, !PT ;  /* 0x000000062e007209 */ /* 0x000fe20007810000 */
[----:B------:R-:W-:Y:S01]  /*4370*/  IMAD.WIDE.U32 R40, R15, -0x326172a9, RZ ;  /* 0xcd9e8d570f287825 */ /* 0x000fe200078e00ff */
[----:B------:R-:W-:Y:S01]  /*4380*/  LOP3.LUT R16, R65, UR6, R2, 0x96, !PT ;  /* 0x0000000641107c12 */ /* 0x000fe2000f8e9602 */
[----:B------:R-:W1:Y:S01]  /*4390*/  SHFL.BFLY PT, R128, R11, 0x1, 0x1f ;  /* 0x0c201f000b807f89 */ /* 0x000e6200000e0000 */
[----:B------:R-:W-:Y:S01]  /*43a0*/  FMNMX.FTZ R0, R47, R0, !PT ;  /* 0x000000002f007209 */ /* 0x000fe20007810000 */
[----:B------:R-:W-:Y:S01]  /*43b0*/  IMAD.WIDE.U32 R2, R9, -0x326172a9, RZ ;  /* 0xcd9e8d5709027825 */ /* 0x000fe200078e00ff */
[----:B------:R-:W-:Y:S01]  /*43c0*/  UIADD3 UR6, UR40, -0x61c88647, URZ ;  /* 0x9e3779b928067890 */ /* 0x000fe2000fffe03f */
[----:B------:R-:W-:-:S02]  /*43d0*/  FSEL R222, R106, -INF , !P1 ;  /* 0xff8000006ade7808 */ /* 0x000fc40004800000 */
[----:B------:R-:W-:Y:S01]  /*43e0*/  FMNMX.FTZ R0, R101, R0, !PT ;  /* 0x0000000065007209 */ /* 0x000fe20007810000 */
[----:B------:R-:W-:Y:S01]  /*43f0*/  IMAD.WIDE.U32 R8, R7, -0x326172a9, RZ ;  /* 0xcd9e8d5707087825 */ /* 0x000fe200078e00ff */
[----:B------:R-:W-:Y:S02]  /*4400*/  LOP3.LUT R14, R41, UR5, R2, 0x96, !PT ;  /* 0x00000005290e7c12 */ /* 0x000fe4000f8e9602 */
[----:B------:R-:W-:Y:S01]  /*4410*/  FMNMX.FTZ R0, R93, R0, !PT ;  /* 0x000000005d007209 */ /* 0x000fe20007810000 */
[----:B------:R-:W-:Y:S01]  /*4420*/  IMAD.WIDE.U32 R6, R13, -0x326172a9, RZ ;  /* 0xcd9e8d570d067825 */ /* 0x000fe200078e00ff */
[--C-:B------:R-:W-:Y:S02]  /*4430*/  LOP3.LUT R17, R3, UR6, R10.reuse, 0x96, !PT ;  /* 0x0000000603117c12 */ /* 0x100fe4000f8e960a */
[----:B------:R-:W-:Y:S01]  /*4440*/  FMNMX.FTZ R0, R121, R0, !PT ;  /* 0x0000000079007209 */ /* 0x000fe20007810000 */
[----:B------:R-:W-:Y:S01]  /*4450*/  IMAD.WIDE.U32 R60, R16, -0x326172a9, RZ ;  /* 0xcd9e8d57103c7825 */ /* 0x000fe200078e00ff */
[----:B------:R-:W-:-:S02]  /*4460*/  LOP3.LUT R182, R7, UR6, R10, 0x96, !PT ;  /* 0x0000000607b67c12 */ /* 0x000fc4000f8e960a */
[----:B------:R-:W-:Y:S01]  /*4470*/  FMNMX.FTZ R0, R133, R0, !PT ;  /* 0x0000000085007209 */ /* 0x000fe20007810000 */
[----:B------:R-:W-:Y:S01]  /*4480*/  IMAD.WIDE.U32 R38, R14, -0x2daee0ad, RZ ;  /* 0xd2511f530e267825 */ /* 0x000fe200078e00ff */
[--C-:B------:R-:W-:Y:S01]  /*4490*/  LOP3.LUT R19, R3, UR6, R12.reuse, 0x96, !PT ;  /* 0x0000000603137c12 */ /* 0x100fe2000f8e960c */
[----:B------:R-:W-:Y:S01]  /*44a0*/  STL.64 [R1+0x70], R60 ;  /* 0x0000703c01007387 */ /* 0x000fe20000100a00 */
[----:B------:R-:W-:Y:S02]  /*44b0*/  FMNMX.FTZ R0, R135, R0, !PT ;  /* 0x0000000087007209 */ /* 0x000fe40007810000 */
[----:B------:R-:W-:Y:S02]  /*44c0*/  LOP3.LUT R153, R9, UR6, R12, 0x96, !PT ;  /* 0x0000000609997c12 */ /* 0x000fe4000f8e960c */
[----:B------:R-:W-:Y:S02]  /*44d0*/  FMNMX.FTZ R0, R134, R0, !PT ;  /* 0x0000000086007209 */ /* 0x000fe40007810000 */
[----:B-1----:R-:W-:-:S02]  /*44e0*/  FMNMX.FTZ R128, R11, R128, !PT ;  /* 0x000000800b807209 */ /* 0x002fc40007810000 */
[----:B------:R-:W-:Y:S02]  /*44f0*/  FMNMX.FTZ R0, R117, R0, !PT ;  /* 0x0000000075007209 */ /* 0x000fe40007810000 */
[----:B------:R-:W-:Y:S02]  /*4500*/  LOP3.LUT R12, R3, UR6, R18, 0x96, !PT ;  /* 0x00000006030c7c12 */ /* 0x000fe4000f8e9612 */
[----:B------:R-:W-:Y:S01]  /*4510*/  FMNMX.FTZ R10, R82, R0, !PT ;  /* 0x00000000520a7209 */ /* 0x000fe20007810000 */
[----:B------:R-:W-:Y:S01]  /*4520*/  FMUL.FTZ R0, R128, c[0x0][0x23c] ;  /* 0x00008f0080007a20 */ /* 0x000fe20000410000 */
[----:B------:R-:W-:Y:S02]  /*4530*/  LOP3.LUT R3, R79, UR5, R2, 0x96, !PT ;  /* 0x000000054f037c12 */ /* 0x000fe4000f8e9602 */
[----:B------:R-:W-:Y:S01]  /*4540*/  FMNMX.FTZ R2, R30, R42, !PT ;  /* 0x0000002a1e027209 */ /* 0x000fe20007810000 */
[----:B------:R-:W1:Y:S01]  /*4550*/  SHFL.BFLY PT, R131, R10, 0x2, 0x1f ;  /* 0x0c401f000a837f89 */ /* 0x000e6200000e0000 */
[----:B------:R-:W-:-:S02]  /*4560*/  FSETP.NEU.FTZ.AND P1, PT, R128, -INF , PT ;  /* 0xff8000008000780b */ /* 0x000fc40003f3d000 */
[----:B------:R-:W-:Y:S01]  /*4570*/  FMNMX.FTZ R11, R56, R2, !PT ;  /* 0x00000002380b7209 */ /* 0x000fe20007810000 */
[----:B------:R-:W-:Y:S01]  /*4580*/  IMAD.WIDE.U32 R2, R3, -0x2daee0ad, RZ ;  /* 0xd2511f5303027825 */ /* 0x000fe200078e00ff */
[----:B------:R-:W-:Y:S02]  /*4590*/  FSEL R22, R0, RZ, P1 ;  /* 0x000000ff00167208 */ /* 0x000fe40000800000 */
[----:B------:R-:W-:Y:S02]  /*45a0*/  FMNMX.FTZ R0, R57, R11, !PT ;  /* 0x0000000b39007209 */ /* 0x000fe40007810000 */
[----:B------:R-:W-:Y:S02]  /*45b0*/  LOP3.LUT R144, R41, UR5, R8, 0x96, !PT ;  /* 0x0000000529907c12 */ /* 0x000fe4000f8e9608 */
[----:B------:R-:W-:Y:S02]  /*45c0*/  LOP3.LUT R77, R7, UR6, R18, 0x96, !PT ;  /* 0x00000006074d7c12 */ /* 0x000fe4000f8e9612 */
[----:B------:R-:W-:-:S02]  /*45d0*/  LOP3.LUT R41, R79, UR5, R6, 0x96, !PT ;  /* 0x000000054f297c12 */ /* 0x000fc4000f8e9606 */
[----:B------:R-:W-:Y:S01]  /*45e0*/  LOP3.LUT R177, R61, UR5, R6, 0x96, !PT ;  /* 0x000000053db17c12 */ /* 0x000fe2000f8e9606 */
[----:B------:R-:W-:Y:S01]  /*45f0*/  IMAD.WIDE.U32 R6, R12, -0x2daee0ad, RZ ;  /* 0xd2511f530c067825 */ /* 0x000fe200078e00ff */
[----:B------:R-:W-:Y:S02]  /*4600*/  FMNMX.FTZ R0, R53, R0, !PT ;  /* 0x0000000035007209 */ /* 0x000fe40007810000 */
[----:B------:R-:W-:Y:S01]  /*4610*/  LOP3.LUT R76, R9, UR6, R18, 0x96, !PT ;  /* 0x00000006094c7c12 */ /* 0x000fe2000f8e9612 */
[----:B------:R-:W-:Y:S01]  /*4620*/  UIADD3 UR6, UR40, -0x4ab325aa, URZ ;  /* 0xb54cda5628067890 */ /* 0x000fe2000fffe03f */
[----:B------:R-:W-:Y:S02]  /*4630*/  FMNMX.FTZ R0, R59, R0, !PT ;  /* 0x000000003b007209 */ /* 0x000fe40007810000 */
[C-C-:B------:R-:W-:Y:S02]  /*4640*/  LOP3.LUT R15, R3.reuse, UR14, R6.reuse, 0x96, !PT ;  /* 0x0000000e030f7c12 */ /* 0x140fe4000f8e9606 */
[----:B------:R-:W-:Y:S01]  /*4650*/  LOP3.LUT R18, R3, UR14, R6, 0x96, !PT ;  /* 0x0000000e03127c12 */ /* 0x000fe2000f8e9606 */
[--C-:B------:R-:W-:Y:S01]  /*4660*/  FFMA.FTZ R3, R20, c[0x0][0x23c], -R22.reuse ;  /* 0x00008f0014037a23 */ /* 0x100fe20000010816 */
[----:B------:R-:W-:Y:S01]  /*4670*/  FMNMX.FTZ R0, R58, R0, !PT ;  /* 0x000000003a007209 */ /* 0x000fe20007810000 */
[----:B------:R-:W-:Y:S01]  /*4680*/  IMAD.WIDE.U32 R44, R15, -0x326172a9, RZ ;  /* 0xcd9e8d570f2c7825 */ /* 0x000fe200078e00ff */
[----:B-1----:R-:W-:Y:S01]  /*4690*/  FMNMX.FTZ R131, R10, R131, !PT ;  /* 0x000000830a837209 */ /* 0x002fe20007810000 */
[----:B------:R1:W-:Y:S01]  /*46a0*/  MUFU.EX2 R215, R3 ;  /* 0x0000000300d77308 */ /* 0x0003e20000000800 */
[----:B------:R-:W-:Y:S01]  /*46b0*/  FMNMX.FTZ R0, R68, R0, !PT ;  /* 0x0000000044007209 */ /* 0x000fe20007810000 */
[----:B------:R-:W-:Y:S01]  /*46c0*/  FFMA.FTZ R10, R32, c[0x0][0x23c], -R22 ;  /* 0x00008f00200a7a23 */ /* 0x000fe20000010816 */
[----:B------:R-:W-:Y:S01]  /*46d0*/  LOP3.LUT R55, R79, UR5, R8, 0x96, !PT ;  /* 0x000000054f377c12 */ /* 0x000fe2000f8e9608 */
[----:B------:R-:W2:Y:S01]  /*46e0*/  SHFL.BFLY PT, R16, R131, 0x1, 0x1f ;  /* 0x0c201f0083107f89 */ /* 0x000ea200000e0000 */
[--C-:B------:R-:W-:Y:S01]  /*46f0*/  LOP3.LUT R12, R7, UR26, R62.reuse, 0x96, !PT ;  /* 0x0000001a070c7c12 */ /* 0x100fe2000f8e963e */
[----:B------:R-:W-:Y:S01]  /*4700*/  IMAD.WIDE.U32 R8, R19, -0x2daee0ad, RZ ;  /* 0xd2511f5313087825 */ /* 0x000fe200078e00ff */
[----:B------:R-:W-:Y:S01]  /*4710*/  LOP3.LUT R13, R7, UR26, R62, 0x96, !PT ;  /* 0x0000001a070d7c12 */ /* 0x000fe2000f8e963e */
[----:B------:R3:W-:Y:S01]  /*4720*/  MUFU.EX2 R175, R10 ;  /* 0x0000000a00af7308 */ /* 0x0007e20000000800 */
[----:B------:R-:W-:Y:S01]  /*4730*/  FSEL R220, R104, -INF , !P4 ;  /* 0xff80000068dc7808 */ /* 0x000fe20006000000 */
[----:B------:R-:W-:Y:S01]  /*4740*/  IMAD.WIDE.U32 R6, R17, -0x2daee0ad, RZ ;  /* 0xd2511f5311067825 */ /* 0x000fe200078e00ff */
[----:B------:R-:W-:Y:S01]  /*4750*/  LOP3.LUT R89, R9, UR26, R54, 0x96, !PT ;  /* 0x0000001a09597c12 */ /* 0x000fe2000f8e9636 */
[----:B------:R-:W-:Y:S01]  /*4760*/  UIADD3 UR5, UR41, -0x56f99767, URZ ;  /* 0xa906689929057890 */ /* 0x000fe2000fffe03f */
[----:B------:R-:W-:Y:S01]  /*4770*/  LOP3.LUT R79, R39, UR14, R8, 0x96, !PT ;  /* 0x0000000e274f7c12 */ /* 0x000fe2000f8e9608 */
[----:B------:R-:W-:Y:S01]  /*4780*/  IMAD.WIDE.U32 R8, R12, -0x326172a9, RZ ;  /* 0xcd9e8d570c087825 */ /* 0x000fe200078e00ff */
[----:B------:R-:W-:-:S02]  /*4790*/  LOP3.LUT R17, R7, UR26, R64, 0x96, !PT ;  /* 0x0000001a07117c12 */ /* 0x000fc4000f8e9640 */
[----:B------:R-:W-:Y:S01]  /*47a0*/  LOP3.LUT R19, R39, UR14, R6, 0x96, !PT ;  /* 0x0000000e27137c12 */ /* 0x000fe2000f8e9606 */
[----:B-1----:R-:W-:Y:S01]  /*47b0*/  FFMA.FTZ R3, R21, c[0x0][0x23c], -R22 ;  /* 0x00008f0015037a23 */ /* 0x002fe20000010816 */
[----:B------:R-:W-:Y:S01]  /*47c0*/  LOP3.LUT R12, R9, UR15, R78, 0x96, !PT ;  /* 0x0000000f090c7c12 */ /* 0x000fe2000f8e964e */
[----:B------:R-:W-:Y:S01]  /*47d0*/  IMAD.WIDE.U32 R6, R13, -0x326172a9, RZ ;  /* 0xcd9e8d570d067825 */ /* 0x000fe200078e00ff */
[----:B------:R-:W-:Y:S01]  /*47e0*/  LOP3.LUT R9, R45, UR13, R8, 0x96, !PT ;  /* 0x0000000d2d097c12 */ /* 0x000fe2000f8e9608 */
[----:B------:R1:W4:Y:S01]  /*47f0*/  MUFU.EX2 R180, R3 ;  /* 0x0000000300b47308 */ /* 0x0003220000000800 */
[----:B------:R-:W-:Y:S01]  /*4800*/  FSEL R217, R105, -INF , !P5 ;  /* 0xff80000069d97808 */ /* 0x000fe20006800000 */
[----:B------:R-:W-:Y:S01]  /*4810*/  IMAD.WIDE.U32 R14, R18, -0x326172a9, RZ ;  /* 0xcd9e8d57120e7825 */ /* 0x000fe200078e00ff */
[----:B------:R-:W-:Y:S02]  /*4820*/  LOP3.LUT R7, R7, UR15, R78, 0x96, !PT ;  /* 0x0000000f07077c12 */ /* 0x000fe4000f8e964e */
[----:B------:R-:W-:Y:S01]  /*4830*/  FSEL R221, R107, -INF , !P2 ;  /* 0xff8000006bdd7808 */ /* 0x000fe20005000000 */
[----:B------:R-:W-:Y:S01]  /*4840*/  IMAD.WIDE.U32 R12, R12, -0x2daee0ad, RZ ;  /* 0xd2511f530c0c7825 */ /* 0x000fe200078e00ff */
[----:B------:R-:W-:-:S02]  /*4850*/  LOP3.LUT R18, R15, UR13, R6, 0x96, !PT ;  /* 0x0000000d0f127c12 */ /* 0x000fc4000f8e9606 */
[----:B--2---:R-:W-:Y:S01]  /*4860*/  FMNMX.FTZ R131, R131, R16, !PT ;  /* 0x0000001083837209 */ /* 0x004fe20007810000 */
[----:B---3--:R-:W-:Y:S01]  /*4870*/  IMAD.WIDE.U32 R10, R7, -0x2daee0ad, RZ ;  /* 0xd2511f53070a7825 */ /* 0x008fe200078e00ff */
[--C-:B------:R-:W-:Y:S02]  /*4880*/  LOP3.LUT R39, R13, UR10, R2.reuse, 0x96, !PT ;  /* 0x0000000a0d277c12 */ /* 0x100fe4000f8e9602 */
[----:B------:R-:W-:Y:S02]  /*4890*/  FMNMX.FTZ R7, R43, R52, !PT ;  /* 0x000000342b077209 */ /* 0x000fe40007810000 */
[----:B------:R-:W-:Y:S02]  /*48a0*/  LOP3.LUT R8, R11, UR10, R2, 0x96, !PT ;  /* 0x0000000a0b087c12 */ /* 0x000fe4000f8e9602 */
[----:B-1----:R-:W-:Y:S01]  /*48b0*/  FMNMX.FTZ R3, R168, R0, !PT ;  /* 0x00000000a8037209 */ /* 0x002fe20007810000 */
[----:B------:R-:W-:Y:S01]  /*48c0*/  FFMA.FTZ R0, R33, c[0x0][0x23c], -R22 ;  /* 0x00008f0021007a23 */ /* 0x000fe20000010816 */
[----:B------:R-:W-:-:S02]  /*48d0*/  FSETP.NEU.FTZ.AND P1, PT, R131, -INF , PT ;  /* 0xff8000008300780b */ /* 0x000fc40003f3d000 */
[----:B------:R-:W-:Y:S01]  /*48e0*/  FMNMX.FTZ R3, R167, R3, !PT ;  /* 0x00000003a7037209 */ /* 0x000fe20007810000 */
[----:B------:R1:W-:Y:S03]  /*48f0*/  MUFU.EX2 R173, R0 ;  /* 0x0000000000ad7308 */ /* 0x0003e60000000800 */
[----:B------:R-:W-:-:S04]  /*4900*/  FMNMX.FTZ R3, R174, R3, !PT ;  /* 0x00000003ae037209 */ /* 0x000fc80007810000 */
[----:B------:R-:W-:-:S04]  /*4910*/  FMNMX.FTZ R3, R176, R3, !PT ;  /* 0x00000003b0037209 */ /* 0x000fc80007810000 */
[----:B------:R-:W-:-:S04]  /*4920*/  FMNMX.FTZ R3, R197, R3, !PT ;  /* 0x00000003c5037209 */ /* 0x000fc80007810000 */
[----:B------:R-:W-:Y:S01]  /*4930*/  FMNMX.FTZ R3, R196, R3, !PT ;  /* 0x00000003c4037209 */ /* 0x000fe20007810000 */
[----:B-1----:R-:W-:-:S03]  /*4940*/  FFMA.FTZ R0, R34, c[0x0][0x23c], -R22 ;  /* 0x00008f0022007a23 */ /* 0x002fc60000010816 */
[----:B------:R-:W-:Y:S01]  /*4950*/  FMNMX.FTZ R6, R220, R3, !PT ;  /* 0x00000003dc067209 */ /* 0x000fe20007810000 */
[----:B------:R1:W-:Y:S01]  /*4960*/  MUFU.EX2 R172, R0 ;  /* 0x0000000000ac7308 */ /* 0x0003e20000000800 */
[----:B------:R-:W-:Y:S02]  /*4970*/  IMAD.WIDE.U32 R2, R17, -0x326172a9, RZ ;  /* 0xcd9e8d5711027825 */ /* 0x000fe400078e00ff */
[----:B------:R-:W-:Y:S02]  /*4980*/  FMNMX.FTZ R11, R217, R6, !PT ;  /* 0x00000006d90b7209 */ /* 0x000fe40007810000 */
[----:B------:R-:W-:Y:S01]  /*4990*/  IMAD.WIDE.U32 R16, R19, -0x326172a9, RZ ;  /* 0xcd9e8d5713107825 */ /* 0x000fe200078e00ff */
[----:B------:R-:W-:Y:S02]  /*49a0*/  LOP3.LUT R13, R3, UR15, R60, 0x96, !PT ;  /* 0x0000000f030d7c12 */ /* 0x000fe4000f8e963c */
[----:B------:R-:W2:Y:S01]  /*49b0*/  SHFL.BFLY PT, R15, R11, 0x2, 0x1f ;  /* 0x0c401f000b0f7f89 */ /* 0x000ea200000e0000 */
[----:B------:R-:W-:Y:S01]  /*49c0*/  FMUL.FTZ R3, R131, c[0x0][0x23c] ;  /* 0x00008f0083037a20 */ /* 0x000fe20000410000 */
[----:B------:R-:W-:Y:S01]  /*49d0*/  LOP3.LUT R17, R17, UR13, R2, 0x96, !PT ;  /* 0x0000000d11117c12 */ /* 0x000fe2000f8e9602 */
[----:B------:R-:W-:-:S02]  /*49e0*/  FFMA.FTZ R6, R37, c[0x0][0x23c], -R22 ;  /* 0x00008f0025067a23 */ /* 0x000fc40000010816 */
[----:B------:R-:W-:Y:S01]  /*49f0*/  IMAD.WIDE.U32 R18, R18, -0x2daee0ad, RZ ;  /* 0xd2511f5312127825 */ /* 0x000fe200078e00ff */
[----:B------:R-:W-:Y:S01]  /*4a00*/  FSEL R20, R3, RZ, P1 ;  /* 0x000000ff03147208 */ /* 0x000fe20000800000 */
[----:B------:R-:W-:Y:S02]  /*4a10*/  MUFU.EX2 R218, R6 ;  /* 0x0000000600da7308 */ /* 0x000fe40000000800 */
[----:B-1----:R-:W-:Y:S01]  /*4a20*/  FFMA.FTZ R0, R35, c[0x0][0x23c], -R22 ;  /* 0x00008f0023007a23 */ /* 0x002fe20000010816 */
[----:B------:R-:W-:Y:S01]  /*4a30*/  LOP3.LUT R3, R19, UR5, R10, 0x96, !PT ;  /* 0x0000000513037c12 */ /* 0x000fe2000f8e960a */
[----:B------:R-:W-:-:S04]  /*4a40*/  IMAD.WIDE.U32 R34, R9, -0x2daee0ad, RZ ;  /* 0xd2511f5309227825 */ /* 0x000fc800078e00ff */
[----:B------:R1:W-:Y:S01]  /*4a50*/  MUFU.EX2 R216, R0 ;  /* 0x0000000000d87308 */ /* 0x0003e20000000800 */
[----:B------:R-:W-:Y:S01]  /*4a60*/  IMAD.WIDE.U32 R8, R8, -0x326172a9, RZ ;  /* 0xcd9e8d5708087825 */ /* 0x000fe200078e00ff */
[----:B------:R-:W-:-:S03]  /*4a70*/  LOP3.LUT R35, R35, UR5, R12, 0x96, !PT ;  /* 0x0000000523237c12 */ /* 0x000fc6000f8e960c */
[----:B------:R-:W-:Y:S01]  /*4a80*/  IMAD.MOV.U32 R37, RZ, RZ, R65 ;  /* 0x000000ffff257224 */ /* 0x000fe200078e0041 */
[----:B------:R-:W-:Y:S02]  /*4a90*/  LOP3.LUT R9, R9, UR9, R14, 0x96, !PT ;  /* 0x0000000909097c12 */ /* 0x000fe4000f8e960e */
[----:B--2---:R-:W-:Y:S01]  /*4aa0*/  FMNMX.FTZ R11, R11, R15, !PT ;  /* 0x0000000f0b0b7209 */ /* 0x004fe20007810000 */
[----:B------:R-:W-:-:S04]  /*4ab0*/  IMAD.WIDE.U32 R14, R17, -0x2daee0ad, RZ ;  /* 0xd2511f53110e7825 */ /* 0x000fc800078e00ff */
[----:B------:R-:W2:Y:S01]  /*4ac0*/  SHFL.BFLY PT, R130, R11, 0x1, 0x1f ;  /* 0x0c201f000b827f89 */ /* 0x000ea200000e0000 */
[----:B-1----:R-:W-:Y:S02]  /*4ad0*/  FFMA.FTZ R0, R36, c[0x0][0x23c], -R22 ;  /* 0x00008f0024007a23 */ /* 0x002fe40000010816 */
[----:B------:R-:W-:Y:S02]  /*4ae0*/  IMAD.MOV.U32 R36, RZ, RZ, R64 ;  /* 0x000000ffff247224 */ /* 0x000fe400078e0040 */
[----:B------:R1:W-:Y:S02]  /*4af0*/  MUFU.EX2 R219, R0 ;  /* 0x0000000000db7308 */ /* 0x0003e40000000800 */
[----:B-1----:R-:W-:Y:S01]  /*4b00*/  FMNMX.FTZ R0, R94, R7, !PT ;  /* 0x000000075e007209 */ /* 0x002fe20007810000 */
[----:B------:R-:W-:Y:S01]  /*4b10*/  IMAD.WIDE.U32 R6, R13, -0x2daee0ad, RZ ;  /* 0xd2511f530d067825 */ /* 0x000fe200078e00ff */
[----:B--2---:R-:W-:Y:S02]  /*4b20*/  FMNMX.FTZ R130, R11, R130, !PT ;  /* 0x000000820b827209 */ /* 0x004fe40007810000 */
[----:B------:R-:W-:Y:S01]  /*4b30*/  FMNMX.FTZ R2, R95, R0, !PT ;  /* 0x000000005f027209 */ /* 0x000fe20007810000 */
[----:B------:R-:W-:Y:S01]  /*4b40*/  FFMA.FTZ R0, R23, c[0x0][0x23c], -R20 ;  /* 0x00008f0017007a23 */ /* 0x000fe20000010814 */
[----:B------:R-:W-:Y:S01]  /*4b50*/  LOP3.LUT R12, R7, UR10, R38, 0x96, !PT ;  /* 0x0000000a070c7c12 */ /* 0x000fe2000f8e9626 */
[----:B------:R-:W-:Y:S01]  /*4b60*/  FFMA.FTZ R7, R49, c[0x0][0x23c], -R20 ;  /* 0x00008f0031077a23 */ /* 0x000fe20000010814 */
[----:B------:R-:W-:Y:S01]  /*4b70*/  FMNMX.FTZ R2, R90, R2, !PT ;  /* 0x000000025a027209 */ /* 0x000fe20007810000 */
[----:B------:R1:W-:Y:S01]  /*4b80*/  MUFU.EX2 R158, R0 ;  /* 0x00000000009e7308 */ /* 0x0003e20000000800 */
[----:B------:R-:W-:Y:S01]  /*4b90*/  LOP3.LUT R15, R15, UR5, R6, 0x96, !PT ;  /* 0x000000050f0f7c12 */ /* 0x000fe2000f8e9606 */
[----:B------:R-:W-:Y:S01]  /*4ba0*/  IMAD.WIDE.U32 R12, R12, -0x326172a9, RZ ;  /* 0xcd9e8d570c0c7825 */ /* 0x000fe200078e00ff */
[----:B------:R-:W-:-:S02]  /*4bb0*/  FMNMX.FTZ R2, R91, R2, !PT ;  /* 0x000000025b027209 */ /* 0x000fc40007810000 */
[----:B------:R-:W-:Y:S01]  /*4bc0*/  FSETP.NEU.FTZ.AND P1, PT, R130, -INF , PT ;  /* 0xff8000008200780b */ /* 0x000fe20003f3d000 */
[----:B------:R-:W-:Y:S01]  /*4bd0*/  IMAD.MOV.U32 R49, RZ, RZ, R61 ;  /* 0x000000ffff317224 */ /* 0x000fe200078e003d */
[----:B------:R-:W-:Y:S01]  /*4be0*/  FMNMX.FTZ R2, R86, R2, !PT ;  /* 0x0000000256027209 */ /* 0x000fe20007810000 */
[----:B------:R2:W-:Y:S01]  /*4bf0*/  MUFU.EX2 R150, R7 ;  /* 0x0000000700967308 */ /* 0x0005e20000000800 */
[----:B------:R-:W-:Y:S01]  /*4c00*/  LOP3.LUT R16, R13, UR9, R16, 0x96, !PT ;  /* 0x000000090d107c12 */ /* 0x000fe2000f8e9610 */
[----:B------:R-:W-:Y:S02]  /*4c10*/  IMAD.MOV.U32 R45, RZ, RZ, R49 ;  /* 0x000000ffff2d7224 */ /* 0x000fe400078e0031 */
[----:B-1----:R-:W-:-:S04]  /*4c20*/  FFMA.FTZ R0, R28, c[0x0][0x23c], -R20 ;  /* 0x00008f001c007a23 */ /* 0x002fc80000010814 */
[----:B------:R1:W3:Y:S01]  /*4c30*/  MUFU.EX2 R155, R0 ;  /* 0x00000000009b7308 */ /* 0x0002e20000000800 */
[----:B--2---:R-:W-:-:S05]  /*4c40*/  IMAD.WIDE.U32 R6, R9, -0x2daee0ad, RZ ;  /* 0xd2511f5309067825 */ /* 0x004fca00078e00ff */
[----:B------:R-:W-:Y:S02]  /*4c50*/  LOP3.LUT R9, R7, UR7, R18, 0x96, !PT ;  /* 0x0000000707097c12 */ /* 0x000fe4000f8e9612 */
[C---:B------:R-:W-:Y:S01]  /*4c60*/  LOP3.LUT R25, R6.reuse, 0xffff, RZ, 0xc0, !PT ;  /* 0x0000ffff06197812 */ /* 0x040fe200078ec0ff */
[----:B------:R-:W-:Y:S01]  /*4c70*/  FFMA.FTZ R7, R47, c[0x0][0x23c], -R20 ;  /* 0x00008f002f077a23 */ /* 0x000fe20000010814 */
[----:B------:R-:W-:Y:S01]  /*4c80*/  LOP3.LUT R27, R6, 0xff, RZ, 0xc0, !PT ;  /* 0x000000ff061b7812 */ /* 0x000fe200078ec0ff */
[----:B------:R-:W-:Y:S01]  /*4c90*/  IMAD.MOV.U32 R47, RZ, RZ, R63 ;  /* 0x000000ffff2f7224 */ /* 0x000fe200078e003f */
[----:B------:R-:W-:Y:S01]  /*4ca0*/  SHF.R.U32.HI R26, RZ, 0x10, R6 ;  /* 0x00000010ff1a7819 */ /* 0x000fe20000011606 */
[----:B------:R2:W-:Y:S01]  /*4cb0*/  MUFU.EX2 R164, R7 ;  /* 0x0000000700a47308 */ /* 0x0005e20000000800 */
[----:B-1----:R-:W-:Y:S01]  /*4cc0*/  FMNMX.FTZ R0, R87, R2, !PT ;  /* 0x0000000257007209 */ /* 0x002fe20007810000 */
[----:B------:R-:W-:Y:S01]  /*4cd0*/  FFMA.FTZ R2, R48, c[0x0][0x23c], -R20 ;  /* 0x00008f0030027a23 */ /* 0x000fe20000010814 */
[----:B------:R-:W-:Y:S01]  /*4ce0*/  SHF.R.U32.HI R29, RZ, 0x18, R6 ;  /* 0x00000018ff1d7819 */ /* 0x000fe20000011606 */
[----:B------:R-:W-:Y:S01]  /*4cf0*/  IMAD.MOV.U32 R63, RZ, RZ, R148 ;  /* 0x000000ffff3f7224 */ /* 0x000fe200078e0094 */
[----:B------:R-:W-:Y:S01]  /*4d00*/  FMNMX.FTZ R0, R170, R0, !PT ;  /* 0x00000000aa007209 */ /* 0x000fe20007810000 */
[----:B------:R-:W-:-:S02]  /*4d10*/  IMAD R48, R233, 0x10000, R233 ;  /* 0x00010000e9307824 */ /* 0x000fc400078e02e9 */
[----:B------:R1:W1:Y:S01]  /*4d20*/  MUFU.EX2 R151, R2 ;  /* 0x0000000200977308 */ /* 0x0002620000000800 */
[----:B------:R-:W-:-:S04]  /*4d30*/  FMNMX.FTZ R0, R169, R0, !PT ;  /* 0x00000000a9007209 */ /* 0x000fc80007810000 */
[----:B------:R-:W-:Y:S01]  /*4d40*/  FMNMX.FTZ R129, R199, R0, !PT ;  /* 0x00000000c7817209 */ /* 0x000fe20007810000 */
[----:B------:R-:W-:Y:S02]  /*4d50*/  FFMA.FTZ R0, R50, c[0x0][0x23c], -R20 ;  /* 0x00008f0032007a23 */ /* 0x000fe40000010814 */
[----:B--2---:R-:W-:Y:S01]  /*4d60*/  IMAD.WIDE.U32 R6, R16, -0x2daee0ad, RZ ;  /* 0xd2511f5310067825 */ /* 0x004fe200078e00ff */
[----:B------:R-:W-:Y:S01]  /*4d70*/  FMNMX.FTZ R129, R198, R129, !PT ;  /* 0x00000081c6817209 */ /* 0x000fe20007810000 */
[----:B------:R2:W-:Y:S03]  /*4d80*/  MUFU.EX2 R149, R0 ;  /* 0x0000000000957308 */ /* 0x0005e60000000800 */
[----:B------:R-:W-:Y:S02]  /*4d90*/  FMNMX.FTZ R129, R224, R129, !PT ;  /* 0x00000081e0817209 */ /* 0x000fe40007810000 */
[----:B------:R-:W-:Y:S01]  /*4da0*/  LOP3.LUT R16, R6, 0xff, RZ, 0xc0, !PT ;  /* 0x000000ff06107812 */ /* 0x000fe200078ec0ff */
[----:B-1----:R-:W-:Y:S01]  /*4db0*/  IMAD.WIDE.U32 R2, R3, -0x326172a9, RZ ;  /* 0xcd9e8d5703027825 */ /* 0x002fe200078e00ff */
[----:B------:R-:W-:-:S02]  /*4dc0*/  FMNMX.FTZ R129, R223, R129, !PT ;  /* 0x00000081df817209 */ /* 0x000fc40007810000 */
[----:B------:R-:W-:Y:S02]  /*4dd0*/  SHF.R.U32.HI R23, RZ, 0x10, R6 ;  /* 0x00000010ff177819 */ /* 0x000fe40000011606 */
[----:B------:R-:W-:Y:S02]  /*4de0*/  FMNMX.FTZ R129, R222, R129, !PT ;  /* 0x00000081de817209 */ /* 0x000fe40007810000 */
[----:B------:R-:W-:Y:S02]  /*4df0*/  LOP3.LUT R10, R3, UR6, R8, 0x96, !PT ;  /* 0x00000006030a7c12 */ /* 0x000fe4000f8e9608 */
[----:B------:R-:W-:Y:S01]  /*4e00*/  FMNMX.FTZ R129, R221, R129, !PT ;  /* 0x00000081dd817209 */ /* 0x000fe20007810000 */
[----:B--2---:R-:W-:Y:S01]  /*4e10*/  FFMA.FTZ R0, R51, c[0x0][0x23c], -R20 ;  /* 0x00008f0033007a23 */ /* 0x004fe20000010814 */
[C---:B------:R-:W-:Y:S02]  /*4e20*/  LOP3.LUT R13, R2.reuse, 0xffff, RZ, 0xc0, !PT ;  /* 0x0000ffff020d7812 */ /* 0x040fe400078ec0ff */
[----:B------:R-:W-:Y:S01]  /*4e30*/  LOP3.LUT R28, R2, 0xff, RZ, 0xc0, !PT ;  /* 0x000000ff021c7812 */ /* 0x000fe200078ec0ff */
[----:B------:R-:W1:Y:S01]  /*4e40*/  SHFL.BFLY PT, R11, R129, 0x2, 0x1f ;  /* 0x0c401f00810b7f89 */ /* 0x000e6200000e0000 */
[----:B------:R2:W1:Y:S01]  /*4e50*/  MUFU.EX2 R157, R0 ;  /* 0x00000000009d7308 */ /* 0x0004620000000800 */
[----:B------:R-:W-:-:S02]  /*4e60*/  SHF.R.U32.HI R31, RZ, 0x10, R2 ;  /* 0x00000010ff1f7819 */ /* 0x000fc40000011602 */
[----:B------:R-:W-:Y:S01]  /*4e70*/  SHF.R.U32.HI R32, RZ, 0x18, R2 ;  /* 0x00000018ff207819 */ /* 0x000fe20000011602 */
[----:B------:R-:W-:Y:S01]  /*4e80*/  IMAD.WIDE.U32 R2, R15, -0x326172a9, RZ ;  /* 0xcd9e8d570f027825 */ /* 0x000fe200078e00ff */
[----:B------:R-:W-:-:S04]  /*4e90*/  LOP3.LUT R15, R6, 0xffff, RZ, 0xc0, !PT ;  /* 0x0000ffff060f7812 */ /* 0x000fc800078ec0ff */
[C---:B------:R-:W-:Y:S02]  /*4ea0*/  LOP3.LUT R17, R2.reuse, 0xffff, RZ, 0xc0, !PT ;  /* 0x0000ffff02117812 */ /* 0x040fe400078ec0ff */
[----:B------:R-:W-:Y:S02]  /*4eb0*/  LOP3.LUT R21, R2, 0xff, RZ, 0xc0, !PT ;  /* 0x000000ff02157812 */ /* 0x000fe400078ec0ff */
[--C-:B------:R-:W-:Y:S02]  /*4ec0*/  SHF.R.U32.HI R18, RZ, 0x10, R2.reuse ;  /* 0x00000010ff127819 */ /* 0x100fe40000011602 */
[----:B------:R-:W-:Y:S01]  /*4ed0*/  SHF.R.U32.HI R19, RZ, 0x18, R2 ;  /* 0x00000018ff137819 */ /* 0x000fe20000011602 */
[----:B--2---:R-:W-:Y:S01]  /*4ee0*/  FFMA.FTZ R0, R46, c[0x0][0x23c], -R20 ;  /* 0x00008f002e007a23 */ /* 0x004fe20000010814 */
[----:B------:R-:W-:Y:S01]  /*4ef0*/  SHF.R.U32.HI R2, RZ, 0x8, R13 ;  /* 0x00000008ff027819 */ /* 0x000fe2000001160d */
[----:B------:R-:W-:Y:S01]  /*4f00*/  IMAD.MOV.U32 R46, RZ, RZ, R62 ;  /* 0x000000ffff2e7224 */ /* 0x000fe200078e003e */
[----:B------:R-:W-:Y:S01]  /*4f10*/  LOP3.LUT R8, R3, UR6, R12, 0x96, !PT ;  /* 0x0000000603087c12 */ /* 0x000fe2000f8e960c */
[----:B------:R2:W2:Y:S01]  /*4f20*/  MUFU.EX2 R163, R0 ;  /* 0x0000000000a37308 */ /* 0x0004a20000000800 */
[----:B------:R-:W-:Y:S01]  /*4f30*/  PRMT R33, R28, 0x5410, R2 ;  /* 0x000054101c217816 */ /* 0x000fe20000000002 */
[----:B------:R-:W-:Y:S01]  /*4f40*/  IMAD.MOV.U32 R62, RZ, RZ, R147 ;  /* 0x000000ffff3e7224 */ /* 0x000fe200078e0093 */
[----:B-1----:R-:W-:-:S02]  /*4f50*/  FMNMX.FTZ R129, R129, R11, !PT ;  /* 0x0000000b81817209 */ /* 0x002fc40007810000 */
[C---:B------:R-:W-:Y:S02]  /*4f60*/  LOP3.LUT R2, R10.reuse, 0xffff, RZ, 0xc0, !PT ;  /* 0x0000ffff0a027812 */ /* 0x040fe400078ec0ff */
[----:B------:R-:W-:Y:S02]  /*4f70*/  LOP3.LUT R13, R10, 0xff, RZ, 0xc0, !PT ;  /* 0x000000ff0a0d7812 */ /* 0x000fe400078ec0ff */
[--C-:B------:R-:W-:Y:S02]  /*4f80*/  SHF.R.U32.HI R12, RZ, 0x10, R10.reuse ;  /* 0x00000010ff0c7819 */ /* 0x100fe4000001160a */
[----:B------:R-:W-:Y:S02]  /*4f90*/  SHF.R.U32.HI R11, RZ, 0x18, R10 ;  /* 0x00000018ff0b7819 */ /* 0x000fe4000001160a */
[----:B------:R-:W-:Y:S01]  /*4fa0*/  LOP3.LUT R10, R31, 0xff, RZ, 0xc0, !PT ;  /* 0x000000ff1f0a7812 */ /* 0x000fe200078ec0ff */
[----:B--2---:R-:W-:-:S03]  /*4fb0*/  FMUL.FTZ R0, R130, c[0x0][0x23c] ;  /* 0x00008f0082007a20 */ /* 0x004fc60000410000 */
[----:B------:R-:W-:Y:S02]  /*4fc0*/  PRMT R31, R10, 0x5410, R32 ;  /* 0x000054100a1f7816 */ /* 0x000fe40000000020 */
[----:B------:R-:W-:Y:S02]  /*4fd0*/  SHF.R.U32.HI R10, RZ, 0x10, R9 ;  /* 0x00000010ff0a7819 */ /* 0x000fe40000011609 */
[----:B------:R-:W-:-:S05]  /*4fe0*/  FSEL R24, R0, RZ, P1 ;  /* 0x000000ff00187208 */ /* 0x000fca0000800000 */
[----:B------:R-:W-:Y:S01]  /*4ff0*/  FFMA.FTZ R0, R30, c[0x0][0x23c], -R24 ;  /* 0x00008f001e007a23 */ /* 0x000fe20000010818 */
[----:B------:R-:W-:Y:S01]  /*5000*/  SHF.R.U32.HI R30, RZ, 0x18, R6 ;  /* 0x00000018ff1e7819 */ /* 0x000fe20000011606 */
[----:B------:R-:W-:Y:S01]  /*5010*/  FFMA.FTZ R3, R42, c[0x0][0x23c], -R24 ;  /* 0x00008f002a037a23 */ /* 0x000fe20000010818 */
[----:B------:R-:W-:Y:S01]  /*5020*/  SHF.R.U32.HI R6, RZ, 0x8, R2 ;  /* 0x00000008ff067819 */ /* 0x000fe20000011602 */
[----:B------:R1:W-:Y:S01]  /*5030*/  MUFU.EX2 R143, R0 ;  /* 0x00000000008f7308 */ /* 0x0003e20000000800 */
[----:B------:R-:W-:Y:S02]  /*5040*/  SHF.R.U32.HI R2, RZ, 0x8, R25 ;  /* 0x00000008ff027819 */ /* 0x000fe40000011619 */
[----:B------:R-:W-:Y:S02]  /*5050*/  PRMT R28, R13, 0x5410, R6 ;  /* 0x000054100d1c7816 */ /* 0x000fe40000000006 */
[----:B------:R-:W-:Y:S01]  /*5060*/  PRMT R27, R27, 0x5410, R2 ;  /* 0x000054101b1b7816 */ /* 0x000fe20000000002 */
[----:B------:R-:W-:Y:S01]  /*5070*/  FFMA.FTZ R2, R53, c[0x0][0x23c], -R24 ;  /* 0x00008f0035027a23 */ /* 0x000fe20000010818 */
[----:B------:R-:W-:Y:S01]  /*5080*/  LOP3.LUT R6, R26, 0xff, RZ, 0xc0, !PT ;  /* 0x000000ff1a067812 */ /* 0x000fe200078ec0ff */
[----:B------:R2:W-:Y:S01]  /*5090*/  MUFU.EX2 R142, R3 ;  /* 0x00000003008e7308 */ /* 0x0005e20000000800 */
[----:B------:R-:W-:-:S02]  /*50a0*/  SHF.R.U32.HI R13, RZ, 0x18, R9 ;  /* 0x00000018ff0d7819 */ /* 0x000fc40000011609 */
[----:B-1----:R-:W-:-:S05]  /*50b0*/  LOP3.LUT R0, R7, UR7, R14, 0x96, !PT ;  /* 0x0000000707007c12 */ /* 0x002fca000f8e960e */
[----:B------:R1:W-:Y:S01]  /*50c0*/  MUFU.EX2 R139, R2 ;  /* 0x00000002008b7308 */ /* 0x0003e20000000800 */
[----:B------:R-:W3:Y:S01]  /*50d0*/  SHFL.BFLY PT, R14, R129, 0x1, 0x1f ;  /* 0x0c201f00810e7f89 */ /* 0x000ee200000e0000 */
[--C-:B------:R-:W-:Y:S02]  /*50e0*/  FFMA.FTZ R7, R57, c[0x0][0x23c], -R24.reuse ;  /* 0x00008f0039077a23 */ /* 0x100fe40000010818 */
[----:B--2---:R-:W-:-:S04]  /*50f0*/  FFMA.FTZ R3, R56, c[0x0][0x23c], -R24 ;  /* 0x00008f0038037a23 */ /* 0x004fc80000010818 */
[----:B------:R2:W-:Y:S01]  /*5100*/  MUFU.EX2 R140, R7 ;  /* 0x00000007008c7308 */ /* 0x0005e20000000800 */
[----:B-1----:R-:W-:-:S07]  /*5110*/  SHF.R.U32.HI R2, RZ, 0x8, R15 ;  /* 0x00000008ff027819 */ /* 0x002fce000001160f */
[----:B------:R1:W-:Y:S01]  /*5120*/  MUFU.EX2 R141, R3 ;  /* 0x00000003008d7308 */ /* 0x0003e20000000800 */
[----:B------:R-:W-:Y:S01]  /*5130*/  PRMT R26, R16, 0x5410, R2 ;  /* 0x00005410101a7816 */ /* 0x000fe20000000002 */
[----:B------:R-:W-:Y:S01]  /*5140*/  FFMA.FTZ R2, R58, c[0x0][0x23c], -R24 ;  /* 0x00008f003a027a23 */ /* 0x000fe20000010818 */
[----:B--2---:R-:W-:-:S05]  /*5150*/  LOP3.LUT R7, R18, 0xff, RZ, 0xc0, !PT ;  /* 0x000000ff12077812 */ /* 0x004fca00078ec0ff */
[----:B------:R2:W-:Y:S01]  /*5160*/  MUFU.EX2 R146, R2 ;  /* 0x0000000200927308 */ /* 0x0005e20000000800 */
[----:B---3--:R-:W-:Y:S02]  /*5170*/  FMNMX.FTZ R129, R129, R14, !PT ;  /* 0x0000000e81817209 */ /* 0x008fe40007810000 */
[----:B------:R-:W-:Y:S02]  /*5180*/  PRMT R19, R7, 0x5410, R19 ;  /* 0x0000541007137816 */ /* 0x000fe40000000013 */
[----:B------:R-:W-:Y:S02]  /*5190*/  LOP3.LUT R7, R9, 0xffff, RZ, 0xc0, !PT ;  /* 0x0000ffff09077812 */ /* 0x000fe400078ec0ff */
[----:B------:R-:W-:Y:S02]  /*51a0*/  FSETP.NEU.FTZ.AND P1, PT, R129, -INF , PT ;  /* 0xff8000008100780b */ /* 0x000fe40003f3d000 */
[----:B-1----:R-:W-:Y:S02]  /*51b0*/  LOP3.LUT R3, R12, 0xff, RZ, 0xc0, !PT ;  /* 0x000000ff0c037812 */ /* 0x002fe400078ec0ff */
[----:B------:R-:W-:-:S02]  /*51c0*/  LOP3.LUT R14, R9, 0xff, RZ, 0xc0, !PT ;  /* 0x000000ff090e7812 */ /* 0x000fc400078ec0ff */
[----:B------:R-:W-:Y:S02]  /*51d0*/  PRMT R25, R3, 0x5410, R11 ;  /* 0x0000541003197816 */ /* 0x000fe4000000000b */
[----:B------:R-:W-:Y:S01]  /*51e0*/  SHF.R.U32.HI R3, RZ, 0x8, R17 ;  /* 0x00000008ff037819 */ /* 0x000fe20000011611 */
[----:B--2---:R-:W-:Y:S01]  /*51f0*/  FMUL.FTZ R2, R129, c[0x0][0x23c] ;  /* 0x00008f0081027a20 */ /* 0x004fe20000410000 */
[----:B------:R-:W-:Y:S02]  /*5200*/  PRMT R17, R6, 0x5410, R29 ;  /* 0x0000541006117816 */ /* 0x000fe4000000001d */
[----:B------:R-:W-:Y:S02]  /*5210*/  LOP3.LUT R6, R8, 0xffff, RZ, 0xc0, !PT ;  /* 0x0000ffff08067812 */ /* 0x000fe400078ec0ff */
[----:B------:R-:W-:Y:S01]  /*5220*/  PRMT R15, R21, 0x5410, R3 ;  /* 0x00005410150f7816 */ /* 0x000fe20000000003 */
[----:B------:R-:W-:Y:S01]  /*5230*/  FFMA.FTZ R3, R59, c[0x0][0x23c], -R24 ;  /* 0x00008f003b037a23 */ /* 0x000fe20000010818 */
[----:B------:R-:W-:-:S02]  /*5240*/  LOP3.LUT R11, R23, 0xff, RZ, 0xc0, !PT ;  /* 0x000000ff170b7812 */ /* 0x000fc400078ec0ff */
[----:B------:R-:W-:Y:S01]  /*5250*/  SHF.R.U32.HI R7, RZ, 0x8, R7 ;  /* 0x00000008ff077819 */ /* 0x000fe20000011607 */
[----:B------:R1:W-:Y:S01]  /*5260*/  MUFU.EX2 R147, R3 ;  /* 0x0000000300937308 */ /* 0x0003e20000000800 */
[----:B------:R-:W-:Y:S02]  /*5270*/  FSEL R21, R2, RZ, P1 ;  /* 0x000000ff02157208 */ /* 0x000fe40000800000 */
[----:B------:R-:W-:Y:S02]  /*5280*/  LOP3.LUT R12, R8, 0xff, RZ, 0xc0, !PT ;  /* 0x000000ff080c7812 */ /* 0x000fe400078ec0ff */
[----:B------:R-:W-:Y:S02]  /*5290*/  SHF.R.U32.HI R2, RZ, 0x8, R6 ;  /* 0x00000008ff027819 */ /* 0x000fe40000011606 */
[----:B------:R-:W-:Y:S02]  /*52a0*/  LOP3.LUT R9, R10, 0xff, RZ, 0xc0, !PT ;  /* 0x000000ff0a097812 */ /* 0x000fe400078ec0ff */
[----:B------:R-:W-:-:S02]  /*52b0*/  PRMT R23, R11, 0x5410, R30 ;  /* 0x000054100b177816 */ /* 0x000fc4000000001e */
[----:B------:R-:W-:Y:S02]  /*52c0*/  PRMT R11, R14, 0x5410, R7 ;  /* 0x000054100e0b7816 */ /* 0x000fe40000000007 */
[----:B------:R-:W-:Y:S02]  /*52d0*/  PRMT R12, R12, 0x5410, R2 ;  /* 0x000054100c0c7816 */ /* 0x000fe40000000002 */
[----:B------:R-:W-:Y:S01]  /*52e0*/  SHF.R.U32.HI R7, RZ, 0x10, R8 ;  /* 0x00000010ff077819 */ /* 0x000fe20000011608 */
[----:B-1----:R-:W-:Y:S01]  /*52f0*/  FFMA.FTZ R3, R68, c[0x0][0x23c], -R24 ;  /* 0x00008f0044037a23 */ /* 0x002fe20000010818 */
[----:B------:R-:W-:Y:S02]  /*5300*/  LOP3.LUT R2, R0, 0xffff, RZ, 0xc0, !PT ;  /* 0x0000ffff00027812 */ /* 0x000fe400078ec0ff */
[----:B------:R-:W-:Y:S01]  /*5310*/  PRMT R13, R9, 0x5410, R13 ;  /* 0x00005410090d7816 */ /* 0x000fe2000000000d */
[----:B------:R1:W-:Y:S01]  /*5320*/  MUFU.EX2 R148, R3 ;  /* 0x0000000300947308 */ /* 0x0003e20000000800 */
[----:B------:R-:W-:-:S02]  /*5330*/  SHF.R.U32.HI R9, RZ, 0x18, R8 ;  /* 0x00000018ff097819 */ /* 0x000fc40000011608 */
[----:B------:R-:W-:Y:S02]  /*5340*/  SHF.R.U32.HI R6, RZ, 0x10, R0 ;  /* 0x00000010ff067819 */ /* 0x000fe40000011600 */
[----:B------:R-:W-:Y:S02]  /*5350*/  LOP3.LUT R8, R7, 0xff, RZ, 0xc0, !PT ;  /* 0x000000ff07087812 */ /* 0x000fe400078ec0ff */
[----:B------:R-:W-:Y:S02]  /*5360*/  SHF.R.U32.HI R7, RZ, 0x8, R2 ;  /* 0x00000008ff077819 */ /* 0x000fe40000011602 */
[----:B------:R-:W-:Y:S02]  /*5370*/  LOP3.LUT R10, R0, 0xff, RZ, 0xc0, !PT ;  /* 0x000000ff000a7812 */ /* 0x000fe400078ec0ff */
[----:B------:R-:W-:Y:S02]  /*5380*/  SHF.R.U32.HI R2, RZ, 0x18, R0 ;  /* 0x00000018ff027819 */ /* 0x000fe40000011600 */
[----:B------:R-:W-:-:S02]  /*5390*/  LOP3.LUT R0, R6, 0xff, RZ, 0xc0, !PT ;  /* 0x000000ff06007812 */ /* 0x000fc400078ec0ff */
[----:B----4-:R-:W-:Y:S01]  /*53a0*/  F2FP.PACK_AB R6, R180, R215 ;  /* 0x000000d7b406723e */ /* 0x010fe200000000ff */
[--C-:B-1----:R-:W-:Y:S01]  /*53b0*/  FFMA.FTZ R3, R43, c[0x0][0x23c], -R21.reuse ;  /* 0x00008f002b037a23 */ /* 0x102fe20000010815 */
[----:B------:R-:W-:Y:S01]  /*53c0*/  PRMT R14, R0, 0x5410, R2 ;  /* 0x00005410000e7816 */ /* 0x000fe20000000002 */
[----:B------:R-:W-:Y:S01]  /*53d0*/  FFMA.FTZ R2, R95, c[0x0][0x23c], -R21 ;  /* 0x00008f005f027a23 */ /* 0x000fe20000010815 */
[----:B------:R-:W-:Y:S01]  /*53e0*/  F2FP.PACK_AB R0, R155, R158 ;  /* 0x0000009e9b00723e */ /* 0x000fe200000000ff */
[----:B------:R1:W-:Y:S01]  /*53f0*/  MUFU.EX2 R126, R3 ;  /* 0x00000003007e7308 */ /* 0x0003e20000000800 */
[----:B------:R-:W-:Y:S02]  /*5400*/  PRMT R81, R6, 0x7610, R81 ;  /* 0x0000761006517816 */ /* 0x000fe40000000051 */
[C---:B------:R-:W-:Y:S02]  /*5410*/  PRMT R96, R0.reuse, 0x7632, R96 ;  /* 0x0000763200607816 */ /* 0x040fe40000000060 */
[----:B------:R-:W-:-:S02]  /*5420*/  PRMT R83, R0, 0x7610, R83 ;  /* 0x0000761000537816 */ /* 0x000fc40000000053 */
[----:B------:R-:W-:Y:S01]  /*5430*/  F2FP.PACK_AB R0, R150, R151 ;  /* 0x000000979600723e */ /* 0x000fe200000000ff */
[----:B------:R2:W-:Y:S01]  /*5440*/  MUFU.EX2 R123, R2 ;  /* 0x00000002007b7308 */ /* 0x0005e20000000800 */
[----:B------:R-:W-:Y:S02]  /*5450*/  PRMT R80, R6, 0x7632, R80 ;  /* 0x0000763206507816 */ /* 0x000fe40000000050 */
[C---:B------:R-:W-:Y:S02]  /*5460*/  PRMT R107, R0.reuse, 0x7632, R107 ;  /* 0x00007632006b7816 */ /* 0x040fe4000000006b */
[----:B------:R-:W-:Y:S02]  /*5470*/  PRMT R102, R0, 0x7610, R102 ;  /* 0x0000761000667816 */ /* 0x000fe40000000066 */
[----:B------:R-:W-:Y:S01]  /*5480*/  F2FP.PACK_AB R0, R157, R149 ;  /* 0x000000959d00723e */ /* 0x000fe200000000ff */
[----:B-1----:R-:W-:Y:S01]  /*5490*/  FFMA.FTZ R3, R52, c[0x0][0x23c], -R21 ;  /* 0x00008f0034037a23 */ /* 0x002fe20000010815 */
[----:B------:R-:W-:-:S02]  /*54a0*/  PRMT R8, R8, 0x5410, R9 ;  /* 0x0000541008087816 */ /* 0x000fc40000000009 */
[C---:B------:R-:W-:Y:S01]  /*54b0*/  PRMT R251, R0.reuse, 0x7632, R251 ;  /* 0x0000763200fb7816 */ /* 0x040fe200000000fb */
[----:B------:R1:W3:Y:S01]  /*54c0*/  MUFU.EX2 R125, R3 ;  /* 0x00000003007d7308 */ /* 0x0002e20000000800 */
[----:B------:R-:W-:Y:S02]  /*54d0*/  PRMT R250, R0, 0x7610, R250 ;  /* 0x0000761000fa7816 */ /* 0x000fe400000000fa */
[----:B------:R-:W-:Y:S01]  /*54e0*/  F2FP.PACK_AB R0, R164, R163 ;  /* 0x000000a3a400723e */ /* 0x000fe200000000ff */
[----:B--2---:R-:W-:Y:S01]  /*54f0*/  FFMA.FTZ R2, R90, c[0x0][0x23c], -R21 ;  /* 0x00008f005a027a23 */ /* 0x004fe20000010815 */
[----:B------:R-:W-:Y:S02]  /*5500*/  PRMT R7, R10, 0x5410, R7 ;  /* 0x000054100a077816 */ /* 0x000fe40000000007 */
[C---:B------:R-:W-:Y:S01]  /*5510*/  PRMT R247, R0.reuse, 0x7632, R247 ;  /* 0x0000763200f77816 */ /* 0x040fe200000000f7 */
[----:B------:R2:W-:Y:S01]  /*5520*/  MUFU.EX2 R122, R2 ;  /* 0x00000002007a7308 */ /* 0x0005e20000000800 */
[----:B------:R-:W-:Y:S01]  /*5530*/  PRMT R246, R0, 0x7610, R246 ;  /* 0x0000761000f67816 */ /* 0x000fe200000000f6 */
[----:B-1----:R-:W-:Y:S01]  /*5540*/  FFMA.FTZ R3, R94, c[0x0][0x23c], -R21 ;  /* 0x00008f005e037a23 */ /* 0x002fe20000010815 */
[----:B---3--:R-:W-:-:S05]  /*5550*/  F2FP.PACK_AB R0, R125, R126 ;  /* 0x0000007e7d00723e */ /* 0x008fca00000000ff */
[----:B------:R1:W3:Y:S01]  /*5560*/  MUFU.EX2 R124, R3 ;  /* 0x00000003007c7308 */ /* 0x0002e20000000800 */
[C---:B------:R-:W-:Y:S02]  /*5570*/  PRMT R98, R0.reuse, 0x7610, R98 ;  /* 0x0000761000627816 */ /* 0x040fe40000000062 */
[----:B------:R-:W-:Y:S01]  /*5580*/  PRMT R97, R0, 0x7632, R97 ;  /* 0x0000763200617816 */ /* 0x000fe20000000061 */
[----:B--2---:R-:W-:-:S04]  /*5590*/  FFMA.FTZ R2, R91, c[0x0][0x23c], -R21 ;  /* 0x00008f005b027a23 */ /* 0x004fc80000010815 */
[----:B------:R2:W4:Y:S01]  /*55a0*/  MUFU.EX2 R132, R2 ;  /* 0x0000000200847308 */ /* 0x0005220000000800 */
[----:B-1----:R-:W-:Y:S02]  /*55b0*/  F2FP.PACK_AB R3, R173, R175 ;  /* 0x000000afad03723e */ /* 0x002fe400000000ff */
[----:B---3--:R-:W-:Y:S02]  /*55c0*/  F2FP.PACK_AB R0, R123, R124 ;  /* 0x0000007c7b00723e */ /* 0x008fe400000000ff */
[C---:B------:R-:W-:Y:S02]  /*55d0*/  PRMT R100, R3.reuse, 0x7610, R100 ;  /* 0x0000761003647816 */ /* 0x040fe40000000064 */
[----:B------:R-:W-:Y:S01]  /*55e0*/  PRMT R99, R3, 0x7632, R99 ;  /* 0x0000763203637816 */ /* 0x000fe20000000063 */
[----:B--2---:R-:W-:Y:S01]  /*55f0*/  FFMA.FTZ R2, R86, c[0x0][0x23c], -R21 ;  /* 0x00008f0056027a23 */ /* 0x004fe20000010815 */
[----:B------:R-:W-:Y:S02]  /*5600*/  F2FP.PACK_AB R3, R216, R172 ;  /* 0x000000acd803723e */ /* 0x000fe400000000ff */
[----:B------:R-:W-:Y:S01]  /*5610*/  PRMT R243, R0, 0x7610, R243 ;  /* 0x0000761000f37816 */ /* 0x000fe200000000f3 */
[----:B------:R1:W-:Y:S01]  /*5620*/  MUFU.EX2 R127, R2 ;  /* 0x00000002007f7308 */ /* 0x0003e20000000800 */
[----:B------:R-:W-:-:S02]  /*5630*/  PRMT R95, R3, 0x7610, R95 ;  /* 0x00007610035f7816 */ /* 0x000fc4000000005f */
[----:B------:R-:W-:Y:S02]  /*5640*/  PRMT R252, R3, 0x7632, R252 ;  /* 0x0000763203fc7816 */ /* 0x000fe400000000fc */
[----:B------:R-:W-:Y:S02]  /*5650*/  F2FP.PACK_AB R3, R218, R219 ;  /* 0x000000dbda03723e */ /* 0x000fe400000000ff */
[----:B------:R-:W-:Y:S02]  /*5660*/  PRMT R241, R0, 0x7632, R241 ;  /* 0x0000763200f17816 */ /* 0x000fe400000000f1 */
[C---:B------:R-:W-:Y:S02]  /*5670*/  PRMT R249, R3.reuse, 0x7610, R249 ;  /* 0x0000761003f97816 */ /* 0x040fe400000000f9 */
[----:B------:R-:W-:Y:S02]  /*5680*/  PRMT R248, R3, 0x7632, R248 ;  /* 0x0000763203f87816 */ /* 0x000fe400000000f8 */
[----:B------:R-:W-:-:S02]  /*5690*/  F2FP.PACK_AB R3, R142, R143 ;  /* 0x0000008f8e03723e */ /* 0x000fc400000000ff */
[----:B----4-:R-:W-:Y:S01]  /*56a0*/  F2FP.PACK_AB R0, R132, R122 ;  /* 0x0000007a8400723e */ /* 0x010fe200000000ff */
[----:B-1----:R-:W-:Y:S01]  /*56b0*/  FFMA.FTZ R2, R87, c[0x0][0x23c], -R21 ;  /* 0x00008f0057027a23 */ /* 0x002fe20000010815 */
[C---:B------:R-:W-:Y:S02]  /*56c0*/  PRMT R50, R3.reuse, 0x7610, R50 ;  /* 0x0000761003327816 */ /* 0x040fe40000000032 */
[----:B------:R-:W-:Y:S01]  /*56d0*/  PRMT R51, R3, 0x7632, R51 ;  /* 0x0000763203337816 */ /* 0x000fe20000000033 */
[----:B------:R1:W2:Y:S01]  /*56e0*/  MUFU.EX2 R136, R2 ;  /* 0x0000000200887308 */ /* 0x0002a20000000800 */
[----:B------:R-:W-:Y:S02]  /*56f0*/  F2FP.PACK_AB R3, R140, R141 ;  /* 0x0000008d8c03723e */ /* 0x000fe400000000ff */
[----:B------:R-:W-:Y:S02]  /*5700*/  PRMT R238, R0, 0x7610, R238 ;  /* 0x0000761000ee7816 */ /* 0x000fe400000000ee */
[----:B------:R-:W-:-:S02]  /*5710*/  PRMT R244, R3, 0x7610, R244 ;  /* 0x0000761003f47816 */ /* 0x000fc400000000f4 */
[----:B------:R-:W-:Y:S02]  /*5720*/  PRMT R242, R3, 0x7632, R242 ;  /* 0x0000763203f27816 */ /* 0x000fe400000000f2 */
[----:B------:R-:W-:Y:S02]  /*5730*/  F2FP.PACK_AB R3, R148, R146 ;  /* 0x000000929403723e */ /* 0x000fe400000000ff */
[----:B------:R-:W-:Y:S01]  /*5740*/  PRMT R237, R0, 0x7632, R237 ;  /* 0x0000763200ed7816 */ /* 0x000fe200000000ed */
[----:B------:R-:W-:Y:S01]  /*5750*/  HSET2.LE.AND R0, R28, R48, PT ;  /* 0x000000301c007233 */ /* 0x000fe20003803000 */
[C---:B------:R-:W-:Y:S02]  /*5760*/  PRMT R236, R3.reuse, 0x7610, R236 ;  /* 0x0000761003ec7816 */ /* 0x040fe400000000ec */
[----:B------:R-:W-:Y:S02]  /*5770*/  PRMT R235, R3, 0x7632, R235 ;  /* 0x0000763203eb7816 */ /* 0x000fe400000000eb */
[----:B-1----:R-:W-:-:S02]  /*5780*/  F2FP.PACK_AB R2, R147, R139 ;  /* 0x0000008b9302723e */ /* 0x002fc400000000ff */
[----:B------:R-:W-:Y:S02]  /*5790*/  PRMT R3, R81, 0x5410, R80 ;  /* 0x0000541051037816 */ /* 0x000fe40000000050 */
[C---:B------:R-:W-:Y:S02]  /*57a0*/  PRMT R240, R2.reuse, 0x7610, R240 ;  /* 0x0000761002f07816 */ /* 0x040fe400000000f0 */
[----:B------:R-:W-:Y:S02]  /*57b0*/  PRMT R239, R2, 0x7632, R239 ;  /* 0x0000763202ef7816 */ /* 0x000fe400000000ef */
[----:B--2---:R-:W-:Y:S02]  /*57c0*/  F2FP.PACK_AB R2, R136, R127 ;  /* 0x0000007f8802723e */ /* 0x004fe400000000ff */
[----:B------:R-:W-:Y:S01]  /*57d0*/  LOP3.LUT R72, R0, R3, RZ, 0xc0, !PT ;  /* 0x0000000300487212 */ /* 0x000fe200078ec0ff */
[----:B------:R-:W-:Y:S01]  /*57e0*/  HSET2.LE.AND R0, R33, R48, PT ;  /* 0x0000003021007233 */ /* 0x000fe20003803000 */
[----:B------:R-:W-:-:S02]  /*57f0*/  PRMT R234, R2, 0x7610, R234 ;  /* 0x0000761002ea7816 */ /* 0x000fc400000000ea */
[----:B------:R-:W-:Y:S01]  /*5800*/  PRMT R232, R2, 0x7632, R232 ;  /* 0x0000763202e87816 */ /* 0x000fe200000000e8 */
[--C-:B------:R-:W-:Y:S01]  /*5810*/  HSET2.LE.AND R2, R25, R48.reuse, PT ;  /* 0x0000003019027233 */ /* 0x100fe20003803000 */
[----:B------:R-:W-:Y:S02]  /*5820*/  PRMT R3, R83, 0x5410, R96 ;  /* 0x0000541053037816 */ /* 0x000fe40000000060 */
[----:B------:R-:W-:Y:S02]  /*5830*/  PRMT R5, R238, 0x5410, R237 ;  /* 0x00005410ee057816 */ /* 0x000fe400000000ed */
[----:B------:R-:W-:Y:S01]  /*5840*/  LOP3.LUT R73, R2, R3, RZ, 0xc0, !PT ;  /* 0x0000000302497212 */ /* 0x000fe200078ec0ff */
[----:B------:R-:W-:Y:S01]  /*5850*/  HSET2.LE.AND R2, R31, R48, PT ;  /* 0x000000301f027233 */ /* 0x000fe20003803000 */
[----:B------:R-:W-:-:S04]  /*5860*/  PRMT R3, R100, 0x5410, R99 ;  /* 0x0000541064037816 */ /* 0x000fc80000000063 */
        /* <DEDUP_REMOVED lines=13> */
[--C-:B------:R-:W-:Y:S01]  /*5940*/  HSET2.LE.AND R0, R8, R48.reuse, PT ;  /* 0x0000003008007233 */ /* 0x100fe20003803000 */
[----:B------:R-:W-:Y:S01]  /*5950*/  PRMT R3, R50, 0x5410, R51 ;  /* 0x0000541032037816 */ /* 0x000fe20000000033 */
[----:B------:R-:W-:Y:S03]  /*5960*/  HMMA.16816.F32 R8, R72, R112, RZ ;  /* 0x000000704808723c */ /* 0x000fe600000018ff */
        /* <DEDUP_REMOVED lines=12> */
[----:B------:R-:W-:Y:S01]  /*5a30*/  PRMT R3, R246, 0x5410, R247 ;  /* 0x00005410f6037816 */ /* 0x000fe200000000f7 */
[----:B------:R-:W-:-:S03]  /*5a40*/  IMAD.WIDE.U32 R6, R76, -0x2daee0ad, RZ ;  /* 0xd2511f534c067825 */ /* 0x000fc600078e00ff */
[----:B------:R-:W-:Y:S01]  /*5a50*/  LOP3.LUT R71, R2, R3, RZ, 0xc0, !PT ;  /* 0x0000000302477212 */ /* 0x000fe200078ec0ff */
[----:B------:R-:W-:Y:S01]  /*5a60*/  HSET2.LE.AND R3, R14, R48, PT ;  /* 0x000000300e037233 */ /* 0x000fe20003803000 */
[----:B------:R-:W-:Y:S01]  /*5a70*/  PRMT R2, R240, 0x5410, R239 ;  /* 0x00005410f0027816 */ /* 0x000fe200000000ef */
[----:B------:R-:W-:-:S03]  /*5a80*/  IMAD.WIDE.U32 R14, R55, -0x2daee0ad, RZ ;  /* 0xd2511f53370e7825 */ /* 0x000fc600078e00ff */
[----:B------:R-:W-:Y:S01]  /*5a90*/  LOP3.LUT R56, R0, R2, RZ, 0xc0, !PT ;  /* 0x0000000200387212 */ /* 0x000fe200078ec0ff */
[--C-:B------:R-:W-:Y:S01]  /*5aa0*/  HSET2.LE.AND R2, R26, R48.reuse, PT ;  /* 0x000000301a027233 */ /* 0x100fe20003803000 */
[----:B------:R-:W-:Y:S01]  /*5ab0*/  LOP3.LUT R57, R3, R5, RZ, 0xc0, !PT ;  /* 0x0000000503397212 */ /* 0x000fe200078ec0ff */
[----:B------:R-:W-:Y:S01]  /*5ac0*/  HSET2.LE.AND R0, R23, R48, PT ;  /* 0x0000003017007233 */ /* 0x000fe20003803000 */
[----:B------:R-:W-:Y:S01]  /*5ad0*/  PRMT R3, R236, 0x5410, R235 ;  /* 0x00005410ec037816 */ /* 0x000fe200000000eb */
[----:B------:R-:W-:Y:S01]  /*5ae0*/  HMMA.16816.F32 R8, R68, R108, R8 ;  /* 0x0000006c4408723c */ /* 0x000fe20000001808 */
[----:B------:R-:W-:Y:S02]  /*5af0*/  IMAD.MOV.U32 R48, RZ, RZ, R60 ;  /* 0x000000ffff307224 */ /* 0x000fe400078e003c */
[----:B------:R-:W-:Y:S02]  /*5b00*/  LOP3.LUT R58, R2, R3, RZ, 0xc0, !PT ;  /* 0x00000003023a7212 */ /* 0x000fe400078ec0ff */
[----:B------:R-:W-:-:S04]  /*5b10*/  PRMT R2, R234, 0x5410, R232 ;  /* 0x00005410ea027816 */ /* 0x000fc800000000e8 */
[----:B------:R-:W-:Y:S01]  /*5b20*/  LOP3.LUT R59, R0, R2, RZ, 0xc0, !PT ;  /* 0x00000002003b7212 */ /* 0x000fe200078ec0ff */
[----:B------:R-:W-:-:S05]  /*5b30*/  IMAD.WIDE.U32 R2, R35, -0x326172a9, RZ ;  /* 0xcd9e8d5723027825 */ /* 0x000fca00078e00ff */
[----:B------:R-:W-:Y:S01]  /*5b40*/  LOP3.LUT R26, R2, 0xffff, RZ, 0xc0, !PT ;  /* 0x0000ffff021a7812 */ /* 0x000fe200078ec0ff */
[----:B------:R-:W-:Y:S01]  /*5b50*/  HMMA.16816.F32 R16, R56, R108, R16 ;  /* 0x0000006c3810723c */ /* 0x000fe20000001810 */
[----:B------:R-:W-:-:S06]  /*5b60*/  SHF.R.U32.HI R27, RZ, 0x10, R2 ;  /* 0x00000010ff1b7819 */ /* 0x000fcc0000011602 */
[----:B------:R-:W-:Y:S02]  /*5b70*/  IMAD.MOV.U32 R108, RZ, RZ, R36 ;  /* 0x000000ffff6c7224 */ /* 0x000fe400078e0024 */
[----:B------:R-:W-:Y:S02]  /*5b80*/  IMAD.MOV.U32 R60, RZ, RZ, R9 ;  /* 0x000000ffff3c7224 */ /* 0x000fe400078e0009 */
[----:B------:R-:W-:Y:S02]  /*5b90*/  IMAD.MOV.U32 R112, RZ, RZ, R8 ;  /* 0x000000ffff707224 */ /* 0x000fe400078e0008 */
[----:B------:R-:W-:-:S04]  /*5ba0*/  IMAD.WIDE.U32 R8, R39, -0x326172a9, RZ ;  /* 0xcd9e8d5727087825 */ /* 0x000fc800078e00ff */
[----:B------:R-:W-:Y:S01]  /*5bb0*/  IMAD.MOV.U32 R87, RZ, RZ, R10 ;  /* 0x000000ffff577224 */ /* 0x000fe200078e000a */
[----:B------:R-:W-:Y:S01]  /*5bc0*/  LOP3.LUT R10, R15, UR14, R6, 0x96, !PT ;  /* 0x0000000e0f0a7c12 */ /* 0x000fe2000f8e9606 */
[----:B------:R-:W-:Y:S01]  /*5bd0*/  IMAD.MOV.U32 R86, RZ, RZ, R11 ;  /* 0x000000ffff567224 */ /* 0x000fe200078e000b */
[----:B------:R-:W-:Y:S01]  /*5be0*/  LOP3.LUT R11, R7, UR26, R46, 0x96, !PT ;  /* 0x0000001a070b7c12 */ /* 0x000fe2000f8e962e */
[----:B------:R-:W-:Y:S01]  /*5bf0*/  IMAD.WIDE.U32 R6, R77, -0x2daee0ad, RZ ;  /* 0xd2511f534d067825 */ /* 0x000fe200078e00ff */
[----:B------:R-:W-:Y:S02]  /*5c00*/  LOP3.LUT R23, R9, UR9, R44, 0x96, !PT ;  /* 0x0000000909177c12 */ /* 0x000fe4000f8e962c */
[----:B------:R-:W-:Y:S01]  /*5c10*/  LOP3.LUT R15, R3, UR6, R8, 0x96, !PT ;  /* 0x00000006030f7c12 */ /* 0x000fe2000f8e9608 */
[----:B------:R-:W-:Y:S01]  /*5c20*/  IMAD.WIDE.U32 R8, R41, -0x2daee0ad, RZ ;  /* 0xd2511f5329087825 */ /* 0x000fe200078e00ff */
[----:B------:R-:W-:-:S03]  /*5c30*/  LOP3.LUT R5, R7, UR26, R46, 0x96, !PT ;  /* 0x0000001a07057c12 */ /* 0x000fc6000f8e962e */
[----:B------:R-:W-:Y:S01]  /*5c40*/  IMAD.MOV.U32 R90, RZ, RZ, R16 ;  /* 0x000000ffff5a7224 */ /* 0x000fe200078e0010 */
[----:B------:R-:W-:Y:S01]  /*5c50*/  SHF.R.U32.HI R16, RZ, 0x18, R2 ;  /* 0x00000018ff107819 */ /* 0x000fe20000011602 */
[----:B------:R-:W-:Y:S01]  /*5c60*/  IMAD.MOV.U32 R61, RZ, RZ, R17 ;  /* 0x000000ffff3d7224 */ /* 0x000fe200078e0011 */
[----:B------:R-:W-:Y:S01]  /*5c70*/  LOP3.LUT R17, R2, 0xff, RZ, 0xc0, !PT ;  /* 0x000000ff02117812 */ /* 0x000fe200078ec0ff */
[----:B------:R-:W-:Y:S01]  /*5c80*/  IMAD.WIDE.U32 R2, R11, -0x326172a9, RZ ;  /* 0xcd9e8d570b027825 */ /* 0x000fe200078e00ff */
[----:B------:R-:W-:Y:S02]  /*5c90*/  LOP3.LUT R0, R9, UR14, R6, 0x96, !PT ;  /* 0x0000000e09007c12 */ /* 0x000fe4000f8e9606 */
[----:B------:R-:W-:Y:S01]  /*5ca0*/  ISETP.GE.U32.AND P2, PT, R233, R16, PT ;  /* 0x00000010e900720c */ /* 0x000fe20003f46070 */
[----:B------:R-:W-:Y:S01]  /*5cb0*/  IMAD.WIDE.U32 R10, R10, -0x326172a9, RZ ;  /* 0xcd9e8d570a0a7825 */ /* 0x000fe200078e00ff */
[----:B------:R-:W-:Y:S02]  /*5cc0*/  LOP3.LUT R7, R3, UR15, R78, 0x96, !PT ;  /* 0x0000000f03077c12 */ /* 0x000fe4000f8e964e */
[----:B------:R-:W-:Y:S01]  /*5cd0*/  ISETP.GE.U32.AND P5, PT, R233, R17, PT ;  /* 0x00000011e900720c */ /* 0x000fe20003fa6070 */
[----:B------:R-:W-:Y:S01]  /*5ce0*/  IMAD.WIDE.U32 R12, R0, -0x326172a9, RZ ;  /* 0xcd9e8d57000c7825 */ /* 0x000fe200078e00ff */
[----:B------:R-:W-:-:S03]  /*5cf0*/  LOP3.LUT R6, R11, UR13, R2, 0x96, !PT ;  /* 0x0000000d0b067c12 */ /* 0x000fc6000f8e9602 */
[----:B------:R-:W-:-:S04]  /*5d00*/  IMAD.WIDE.U32 R2, R5, -0x326172a9, RZ ;  /* 0xcd9e8d5705027825 */ /* 0x000fc800078e00ff */
[----:B------:R-:W-:Y:S01]  /*5d10*/  IMAD.MOV.U32 R94, RZ, RZ, R19 ;  /* 0x000000ffff5e7224 */ /* 0x000fe200078e0013 */
[----:B------:R-:W-:Y:S01]  /*5d20*/  LOP3.LUT R5, R3, UR15, R78, 0x96, !PT ;  /* 0x0000000f03057c12 */ /* 0x000fe2000f8e964e */
[----:B------:R-:W-:Y:S01]  /*5d30*/  IMAD.MOV.U32 R91, RZ, RZ, R18 ;  /* 0x000000ffff5b7224 */ /* 0x000fe200078e0012 */
[----:B------:R-:W-:Y:S01]  /*5d40*/  LOP3.LUT R0, R13, UR13, R2, 0x96, !PT ;  /* 0x0000000d0d007c12 */ /* 0x000fe2000f8e9602 */
[----:B------:R-:W-:Y:S01]  /*5d50*/  IMAD.WIDE.U32 R2, R7, -0x2daee0ad, RZ ;  /* 0xd2511f5307027825 */ /* 0x000fe200078e00ff */
[----:B------:R-:W-:Y:S02]  /*5d60*/  @!P5 HADD2 R137, -R100.H0_H0, -RZ.H0_H0 ;  /* 0xa00000ff6489d230 */ /* 0x000fe40000000900 */
[----:B------:R-:W-:Y:S01]  /*5d70*/  @!P2 HADD2 R145, -R107.H0_H0, -RZ.H0_H0 ;  /* 0xa00000ff6b91a230 */ /* 0x000fe20000000900 */
[----:B------:R-:W-:Y:S01]  /*5d80*/  IMAD.WIDE.U32 R18, R6, -0x2daee0ad, RZ ;  /* 0xd2511f5306127825 */ /* 0x000fe200078e00ff */
[----:B------:R-:W-:Y:S02]  /*5d90*/  LOP3.LUT R6, R3, UR10, R14, 0x96, !PT ;  /* 0x0000000a03067c12 */ /* 0x000fe4000f8e960e */
[----:B------:R-:W-:Y:S01]  /*5da0*/  @!P5 PRMT R100, R137, 0x5410, RZ ;  /* 0x000054108964d816 */ /* 0x000fe200000000ff */
[----:B------:R-:W-:Y:S01]  /*5db0*/  IMAD.MOV.U32 R109, RZ, RZ, R37 ;  /* 0x000000ffff6d7224 */ /* 0x000fe200078e0025 */
[----:B------:R-:W-:Y:S01]  /*5dc0*/  LOP3.LUT R9, R19, UR5, R2, 0x96, !PT ;  /* 0x0000000513097c12 */ /* 0x000fe2000f8e9602 */
[----:B------:R-:W-:Y:S01]  /*5dd0*/  IMAD.WIDE.U32 R2, R5, -0x2daee0ad, RZ ;  /* 0xd2511f5305027825 */ /* 0x000fe200078e00ff */
[----:B------:R-:W-:-:S03]  /*5de0*/  @!P2 PRMT R107, R145, 0x5410, RZ ;  /* 0x00005410916ba816 */ /* 0x000fc600000000ff */
[----:B------:R-:W-:Y:S01]  /*5df0*/  IMAD.WIDE.U32 R36, R0, -0x2daee0ad, RZ ;  /* 0xd2511f5300247825 */ /* 0x000fe200078e00ff */
[----:B------:R-:W-:-:S03]  /*5e00*/  LOP3.LUT R5, R3, UR10, R8, 0x96, !PT ;  /* 0x0000000a03057c12 */ /* 0x000fc6000f8e9608 */
[----:B------:R-:W-:Y:S01]  /*5e10*/  IMAD.WIDE.U32 R6, R6, -0x326172a9, RZ ;  /* 0xcd9e8d5706067825 */ /* 0x000fe200078e00ff */
[----:B------:R-:W-:-:S03]  /*5e20*/  LOP3.LUT R0, R37, UR5, R2, 0x96, !PT ;  /* 0x0000000525007c12 */ /* 0x000fc6000f8e9602 */
[----:B------:R-:W-:Y:S01]  /*5e30*/  IMAD.WIDE.U32 R2, R9, -0x326172a9, RZ ;  /* 0xcd9e8d5709027825 */ /* 0x000fe200078e00ff */
[----:B------:R-:W-:-:S03]  /*5e40*/  LOP3.LUT R37, R7, UR9, R10, 0x96, !PT ;  /* 0x0000000907257c12 */ /* 0x000fc6000f8e960a */
[----:B------:R-:W-:Y:S01]  /*5e50*/  IMAD.WIDE.U32 R8, R79, -0x326172a9, RZ ;  /* 0xcd9e8d574f087825 */ /* 0x000fe200078e00ff */
[----:B------:R-:W-:Y:S02]  /*5e60*/  LOP3.LUT R14, R3, UR6, R6, 0x96, !PT ;  /* 0x00000006030e7c12 */ /* 0x000fe4000f8e9606 */
[C---:B------:R-:W-:Y:S01]  /*5e70*/  LOP3.LUT R11, R2.reuse, 0xff, RZ, 0xc0, !PT ;  /* 0x000000ff020b7812 */ /* 0x040fe200078ec0ff */
[----:B------:R-:W-:Y:S01]  /*5e80*/  IMAD.WIDE.U32 R6, R5, -0x326172a9, RZ ;  /* 0xcd9e8d5705067825 */ /* 0x000fe200078e00ff */
[----:B------:R-:W-:Y:S02]  /*5e90*/  LOP3.LUT R41, R2, 0xffff, RZ, 0xc0, !PT ;  /* 0x0000ffff02297812 */ /* 0x000fe400078ec0ff */
[----:B------:R-:W-:Y:S01]  /*5ea0*/  SHF.R.U32.HI R35, RZ, 0x10, R2 ;  /* 0x00000010ff237819 */ /* 0x000fe20000011602 */
[----:B------:R-:W-:Y:S01]  /*5eb0*/  IMAD.MOV.U32 R44, RZ, RZ, R48 ;  /* 0x000000ffff2c7224 */ /* 0x000fe200078e0030 */
[----:B------:R-:W-:Y:S01]  /*5ec0*/  SHF.R.U32.HI R10, RZ, 0x18, R2 ;  /* 0x00000018ff0a7819 */ /* 0x000fe20000011602 */
[----:B------:R-:W-:Y:S01]  /*5ed0*/  IMAD.WIDE.U32 R2, R0, -0x326172a9, RZ ;  /* 0xcd9e8d5700027825 */ /* 0x000fe200078e00ff */
[----:B------:R-:W-:-:S02]  /*5ee0*/  LOP3.LUT R78, R7, UR9, R12, 0x96, !PT ;  /* 0x00000009074e7c12 */ /* 0x000fc4000f8e960c */
[----:B------:R-:W-:Y:S01]  /*5ef0*/  ISETP.GE.U32.AND P1, PT, R233, R11, PT ;  /* 0x0000000be900720c */ /* 0x000fe20003f26070 */
[----:B------:R-:W-:Y:S01]  /*5f00*/  IMAD.MOV.U32 R109, RZ, RZ, R60 ;  /* 0x000000ffff6d7224 */ /* 0x000fe200078e003c */
[----:B------:R-:W-:Y:S02]  /*5f10*/  LOP3.LUT R25, R3, UR6, R6, 0x96, !PT ;  /* 0x0000000603197c12 */ /* 0x000fe4000f8e9606 */
[C---:B------:R-:W-:Y:S02]  /*5f20*/  LOP3.LUT R53, R2.reuse, 0xffff, RZ, 0xc0, !PT ;  /* 0x0000ffff02357812 */ /* 0x040fe400078ec0ff */
[----:B------:R-:W-:Y:S02]  /*5f30*/  LOP3.LUT R77, R2, 0xff, RZ, 0xc0, !PT ;  /* 0x000000ff024d7812 */ /* 0x000fe400078ec0ff */
[--C-:B------:R-:W-:Y:S02]  /*5f40*/  SHF.R.U32.HI R55, RZ, 0x10, R2.reuse ;  /* 0x00000010ff377819 */ /* 0x100fe40000011602 */
[----:B------:R-:W-:Y:S01]  /*5f50*/  SHF.R.U32.HI R76, RZ, 0x18, R2 ;  /* 0x00000018ff4c7819 */ /* 0x000fe20000011602 */
[----:B------:R-:W-:Y:S01]  /*5f60*/  IMAD.WIDE.U32 R2, R89, -0x326172a9, RZ ;  /* 0xcd9e8d5759027825 */ /* 0x000fe200078e00ff */
[----:B------:R-:W-:-:S03]  /*5f70*/  ISETP.GE.U32.AND P3, PT, R233, R10, PT ;  /* 0x0000000ae900720c */ /* 0x000fc60003f66070 */
[----:B------:R-:W-:Y:S01]  /*5f80*/  IMAD.WIDE.U32 R10, R144, -0x2daee0ad, RZ ;  /* 0xd2511f53900a7825 */ /* 0x000fe200078e00ff */
[----:B------:R-:W-:Y:S02]  /*5f90*/  LOP3.LUT R0, R3, UR15, R40, 0x96, !PT ;  /* 0x0000000f03007c12 */ /* 0x000fe4000f8e9628 */
[----:B------:R-:W-:-:S03]  /*5fa0*/  LOP3.LUT R2, R9, UR13, R2, 0x96, !PT ;  /* 0x0000000d09027c12 */ /* 0x000fc6000f8e9602 */
[----:B------:R-:W-:-:S04]  /*5fb0*/  IMAD.WIDE.U32 R6, R0, -0x2daee0ad, RZ ;  /* 0xd2511f5300067825 */ /* 0x000fc800078e00ff */
[----:B------:R-:W-:Y:S01]  /*5fc0*/  IMAD.WIDE.U32 R12, R2, -0x2daee0ad, RZ ;  /* 0xd2511f53020c7825 */ /* 0x000fe200078e00ff */
[----:B------:R-:W-:-:S03]  /*5fd0*/  LOP3.LUT R7, R7, UR10, R38, 0x96, !PT ;  /* 0x0000000a07077c12 */ /* 0x000fc6000f8e9626 */
[----:B------:R-:W-:Y:S01]  /*5fe0*/  IMAD.WIDE.U32 R2, R23, -0x2daee0ad, RZ ;  /* 0xd2511f5317027825 */ /* 0x000fe200078e00ff */
[----:B------:R-:W-:-:S03]  /*5ff0*/  LOP3.LUT R0, R13, UR5, R6, 0x96, !PT ;  /* 0x000000050d007c12 */ /* 0x000fc6000f8e9606 */
[----:B------:R-:W-:Y:S01]  /*6000*/  IMAD.WIDE.U32 R6, R7, -0x326172a9, RZ ;  /* 0xcd9e8d5707067825 */ /* 0x000fe200078e00ff */
[----:B------:R-:W-:Y:S02]  /*6010*/  LOP3.LUT R13, R3, UR7, R34, 0x96, !PT ;  /* 0x00000007030d7c12 */ /* 0x000fe4000f8e9622 */
[C---:B------:R-:W-:Y:S02]  /*6020*/  LOP3.LUT R23, R2.reuse, 0xff, RZ, 0xc0, !PT ;  /* 0x000000ff02177812 */ /* 0x040fe400078ec0ff */
[----:B------:R-:W-:Y:S02]  /*6030*/  LOP3.LUT R30, R2, 0xffff, RZ, 0xc0, !PT ;  /* 0x0000ffff021e7812 */ /* 0x000fe400078ec0ff */
[--C-:B------:R-:W-:Y:S02]  /*6040*/  SHF.R.U32.HI R31, RZ, 0x10, R2.reuse ;  /* 0x00000010ff1f7819 */ /* 0x100fe40000011602 */
[----:B------:R-:W-:Y:S01]  /*6050*/  SHF.R.U32.HI R19, RZ, 0x18, R2 ;  /* 0x00000018ff137819 */ /* 0x000fe20000011602 */
[----:B------:R-:W-:Y:S01]  /*6060*/  IMAD.WIDE.U32 R2, R0, -0x326172a9, RZ ;  /* 0xcd9e8d5700027825 */ /* 0x000fe200078e00ff */
[----:B------:R-:W-:-:S02]  /*6070*/  LOP3.LUT R0, R15, 0xff, RZ, 0xc0, !PT ;  /* 0x000000ff0f007812 */ /* 0x000fc400078ec0ff */
[----:B------:R-:W-:Y:S02]  /*6080*/  LOP3.LUT R5, R7, UR9, R8, 0x96, !PT ;  /* 0x0000000907057c12 */ /* 0x000fe4000f8e9608 */
[----:B------:R-:W-:Y:S02]  /*6090*/  ISETP.GE.U32.AND P4, PT, R233, R0, PT ;  /* 0x00000000e900720c */ /* 0x000fe40003f86070 */
[----:B------:R-:W-:Y:S02]  /*60a0*/  LOP3.LUT R0, R15, 0xffff, RZ, 0xc0, !PT ;  /* 0x0000ffff0f007812 */ /* 0x000fe400078ec0ff */
[----:B------:R-:W-:Y:S02]  /*60b0*/  LOP3.LUT R16, R3, UR6, R6, 0x96, !PT ;  /* 0x0000000603107c12 */ /* 0x000fe4000f8e9606 */
[----:B------:R-:W-:Y:S02]  /*60c0*/  SHF.R.U32.HI R0, RZ, 0x8, R0 ;  /* 0x00000008ff007819 */ /* 0x000fe40000011600 */
[----:B------:R-:W-:-:S02]  /*60d0*/  LOP3.LUT R34, R2, 0xff, RZ, 0xc0, !PT ;  /* 0x000000ff02227812 */ /* 0x000fc400078ec0ff */
[----:B------:R-:W-:Y:S02]  /*60e0*/  LOP3.LUT R0, R0, 0xffff, RZ, 0xc0, !PT ;  /* 0x0000ffff00007812 */ /* 0x000fe400078ec0ff */
[----:B------:R-:W-:Y:S01]  /*60f0*/  LOP3.LUT R42, R2, 0xffff, RZ, 0xc0, !PT ;  /* 0x0000ffff022a7812 */ /* 0x000fe200078ec0ff */
[----:B------:R-:W-:Y:S01]  /*6100*/  @!P4 HADD2 R103, -R81.H0_H0, -RZ.H0_H0 ;  /* 0xa00000ff5167c230 */ /* 0x000fe20000000900 */
[----:B------:R-:W-:Y:S02]  /*6110*/  ISETP.GE.U32.AND P6, PT, R233, R0, PT ;  /* 0x00000000e900720c */ /* 0x000fe40003fc6070 */
[----:B------:R-:W-:Y:S02]  /*6120*/  SHF.R.U32.HI R0, RZ, 0x18, R15 ;  /* 0x00000018ff007819 */ /* 0x000fe4000001160f */
[--C-:B------:R-:W-:Y:S02]  /*6130*/  SHF.R.U32.HI R47, RZ, 0x10, R2.reuse ;  /* 0x00000010ff2f7819 */ /* 0x100fe40000011602 */
[----:B------:R-:W-:Y:S01]  /*6140*/  SHF.R.U32.HI R33, RZ, 0x18, R2 ;  /* 0x00000018ff217819 */ /* 0x000fe20000011602 */
[----:B------:R-:W-:Y:S01]  /*6150*/  IMAD.WIDE.U32 R2, R153, -0x2daee0ad, RZ ;  /* 0xd2511f5399027825 */ /* 0x000fe200078e00ff */
[----:B------:R-:W-:-:S02]  /*6160*/  @!P4 PRMT R81, R103, 0x5410, RZ ;  /* 0x000054106751c816 */ /* 0x000fc400000000ff */
[----:B------:R-:W-:Y:S02]  /*6170*/  ISETP.GE.U32.AND P4, PT, R233, R0, PT ;  /* 0x00000000e900720c */ /* 0x000fe40003f86070 */
[----:B------:R-:W-:Y:S01]  /*6180*/  SHF.R.U32.HI R0, RZ, 0x10, R15 ;  /* 0x00000010ff007819 */ /* 0x000fe2000001160f */
[----:B------:R-:W-:Y:S01]  /*6190*/  @!P6 HADD2 R104, -R80.H0_H0, -RZ.H0_H0 ;  /* 0xa00000ff5068e230 */ /* 0x000fe20000000900 */
[----:B------:R-:W-:Y:S02]  /*61a0*/  LOP3.LUT R3, R3, UR26, R54, 0x96, !PT ;  /* 0x0000001a03037c12 */ /* 0x000fe4000f8e9636 */
[----:B------:R-:W-:Y:S02]  /*61b0*/  LOP3.LUT R0, R0, 0xff, RZ, 0xc0, !PT ;  /* 0x000000ff00007812 */ /* 0x000fe400078ec0ff */
[----:B------:R-:W-:Y:S01]  /*61c0*/  LOP3.LUT R8, R11, UR14, R2, 0x96, !PT ;  /* 0x0000000e0b087c12 */ /* 0x000fe2000f8e9602 */
[----:B------:R-:W-:Y:S01]  /*61d0*/  IMAD.WIDE.U32 R6, R3, -0x326172a9, RZ ;  /* 0xcd9e8d5703067825 */ /* 0x000fe200078e00ff */
[----:B------:R-:W-:-:S02]  /*61e0*/  @!P6 PRMT R80, R104, 0x5410, RZ ;  /* 0x000054106850e816 */ /* 0x000fc400000000ff */
[----:B------:R-:W-:Y:S01]  /*61f0*/  ISETP.GE.U32.AND P6, PT, R233, R0, PT ;  /* 0x00000000e900720c */ /* 0x000fe20003fc6070 */
[----:B------:R-:W-:Y:S01]  /*6200*/  IMAD.WIDE.U32 R8, R8, -0x326172a9, RZ ;  /* 0xcd9e8d5708087825 */ /* 0x000fe200078e00ff */
[----:B------:R-:W-:Y:S01]  /*6210*/  SHF.R.U32.HI R0, RZ, 0x8, R26 ;  /* 0x00000008ff007819 */ /* 0x000fe2000001161a */
[----:B------:R-:W-:Y:S02]  /*6220*/  @!P4 HADD2 R105, -R96.H0_H0, -RZ.H0_H0 ;  /* 0xa00000ff6069c230 */ /* 0x000fe40000000900 */
[----:B------:R-:W-:Y:S01]  /*6230*/  IMAD.WIDE.U32 R2, R5, -0x2daee0ad, RZ ;  /* 0xd2511f5305027825 */ /* 0x000fe200078e00ff */
[----:B------:R-:W-:Y:S02]  /*6240*/  LOP3.LUT R5, R7, UR15, R40, 0x96, !PT ;  /* 0x0000000f07057c12 */ /* 0x000fe4000f8e9628 */
[----:B------:R-:W-:Y:S02]  /*6250*/  LOP3.LUT R6, R9, UR13, R6, 0x96, !PT ;  /* 0x0000000d09067c12 */ /* 0x000fe4000f8e9606 */
[----:B------:R-:W-:-:S02]  /*6260*/  LOP3.LUT R17, R3, UR7, R12, 0x96, !PT ;  /* 0x0000000703117c12 */ /* 0x000fc4000f8e960c */
[----:B------:R-:W-:Y:S01]  /*6270*/  LOP3.LUT R32, R2, 0xff, RZ, 0xc0, !PT ;  /* 0x000000ff02207812 */ /* 0x000fe200078ec0ff */
[----:B------:R-:W-:Y:S01]  /*6280*/  IMAD.WIDE.U32 R28, R6, -0x2daee0ad, RZ ;  /* 0xd2511f53061c7825 */ /* 0x000fe200078e00ff */
[----:B------:R-:W-:Y:S01]  /*6290*/  LOP3.LUT R48, R2, 0xffff, RZ, 0xc0, !PT ;  /* 0x0000ffff02307812 */ /* 0x000fe200078ec0ff */
[----:B------:R-:W-:Y:S01]  /*62a0*/  @!P6 HADD2 R106, -R83.H0_H0, -RZ.H0_H0 ;  /* 0xa00000ff536ae230 */ /* 0x000fe20000000900 */
[--C-:B------:R-:W-:Y:S02]  /*62b0*/  SHF.R.U32.HI R52, RZ, 0x10, R2.reuse ;  /* 0x00000010ff347819 */ /* 0x100fe40000011602 */
[----:B------:R-:W-:Y:S01]  /*62c0*/  SHF.R.U32.HI R40, RZ, 0x18, R2 ;  /* 0x00000018ff287819 */ /* 0x000fe20000011602 */
[----:B------:R-:W-:Y:S01]  /*62d0*/  IMAD.WIDE.U32 R2, R5, -0x2daee0ad, RZ ;  /* 0xd2511f5305027825 */ /* 0x000fe200078e00ff */
[----:B------:R-:W-:Y:S02]  /*62e0*/  LOP3.LUT R0, R0, 0xffff, RZ, 0xc0, !PT ;  /* 0x0000ffff00007812 */ /* 0x000fe400078ec0ff */
[----:B------:R-:W-:-:S02]  /*62f0*/  @!P4 PRMT R96, R105, 0x5410, RZ ;  /* 0x000054106960c816 */ /* 0x000fc400000000ff */
[----:B------:R-:W-:Y:S02]  /*6300*/  ISETP.GE.U32.AND P4, PT, R233, R0, PT ;  /* 0x00000000e900720c */ /* 0x000fe40003f86070 */
[----:B------:R-:W-:Y:S02]  /*6310*/  LOP3.LUT R0, R27, 0xff, RZ, 0xc0, !PT ;  /* 0x000000ff1b007812 */ /* 0x000fe400078ec0ff */
[----:B------:R-:W-:Y:S01]  /*6320*/  LOP3.LUT R3, R3, UR10, R10, 0x96, !PT ;  /* 0x0000000a03037c12 */ /* 0x000fe2000f8e960a */
[----:B------:R-:W-:Y:S01]  /*6330*/  IMAD.WIDE.U32 R10, R177, -0x2daee0ad, RZ ;  /* 0xd2511f53b10a7825 */ /* 0x000fe200078e00ff */
[----:B------:R-:W-:Y:S02]  /*6340*/  LOP3.LUT R2, R29, UR5, R2, 0x96, !PT ;  /* 0x000000051d027c12 */ /* 0x000fe4000f8e9602 */
[----:B------:R-:W-:Y:S01]  /*6350*/  @!P6 PRMT R83, R106, 0x5410, RZ ;  /* 0x000054106a53e816 */ /* 0x000fe200000000ff */
[----:B------:R-:W-:Y:S01]  /*6360*/  IMAD.WIDE.U32 R6, R3, -0x326172a9, RZ ;  /* 0xcd9e8d5703067825 */ /* 0x000fe200078e00ff */
[----:B------:R-:W-:-:S02]  /*6370*/  ISETP.GE.U32.AND P6, PT, R233, R0, PT ;  /* 0x00000000e900720c */ /* 0x000fc40003fc6070 */
[----:B------:R-:W-:Y:S01]  /*6380*/  LOP3.LUT R0, R13, 0xffff, RZ, 0xc0, !PT ;  /* 0x0000ffff0d007812 */ /* 0x000fe200078ec0ff */
[----:B------:R-:W-:Y:S01]  /*6390*/  IMAD.WIDE.U32 R2, R2, -0x326172a9, RZ ;  /* 0xcd9e8d5702027825 */ /* 0x000fe200078e00ff */
[----:B------:R-:W-:Y:S01]  /*63a0*/  LOP3.LUT R39, R7, UR9, R8, 0x96, !PT ;  /* 0x0000000907277c12 */ /* 0x000fe2000f8e9608 */
[----:B------:R-:W-:Y:S01]  /*63b0*/  @!P4 HADD2 R138, -R99.H0_H0, -RZ.H0_H0 ;  /* 0xa00000ff638ac230 */ /* 0x000fe20000000900 */
[----:B------:R-:W-:Y:S02]  /*63c0*/  SHF.R.U32.HI R0, RZ, 0x8, R0 ;  /* 0x00000008ff007819 */ /* 0x000fe40000011600 */
[----:B------:R-:W-:Y:S02]  /*63d0*/  LOP3.LUT R15, R3, UR6, R6, 0x96, !PT ;  /* 0x00000006030f7c12 */ /* 0x000fe4000f8e9606 */
[C---:B------:R-:W-:Y:S02]  /*63e0*/  LOP3.LUT R38, R2.reuse, 0xff, RZ, 0xc0, !PT ;  /* 0x000000ff02267812 */ /* 0x040fe400078ec0ff */
[----:B------:R-:W-:Y:S01]  /*63f0*/  LOP3.LUT R54, R2, 0xffff, RZ, 0xc0, !PT ;  /* 0x0000ffff02367812 */ /* 0x000fe200078ec0ff */
[----:B------:R-:W-:Y:S01]  /*6400*/  @!P6 HADD2 R152, -R102.H0_H0, -RZ.H0_H0 ;  /* 0xa00000ff6698e230 */ /* 0x000fe20000000900 */
[----:B------:R-:W-:-:S02]  /*6410*/  SHF.R.U32.HI R49, RZ, 0x10, R2 ;  /* 0x00000010ff317819 */ /* 0x000fc40000011602 */
[----:B------:R-:W-:Y:S01]  /*6420*/  SHF.R.U32.HI R29, RZ, 0x18, R2 ;  /* 0x00000018ff1d7819 */ /* 0x000fe20000011602 */
[----:B------:R-:W-:Y:S01]  /*6430*/  IMAD.WIDE.U32 R2, R182, -0x2daee0ad, RZ ;  /* 0xd2511f53b6027825 */ /* 0x000fe200078e00ff */
[----:B------:R-:W-:Y:S02]  /*6440*/  LOP3.LUT R0, R0, 0xffff, RZ, 0xc0, !PT ;  /* 0x0000ffff00007812 */ /* 0x000fe400078ec0ff */
[----:B------:R-:W-:Y:S02]  /*6450*/  @!P4 PRMT R99, R138, 0x5410, RZ ;  /* 0x000054108a63c816 */ /* 0x000fe400000000ff */
[----:B------:R-:W-:Y:S02]  /*6460*/  ISETP.GE.U32.AND P5, PT, R233, R0, PT ;  /* 0x00000000e900720c */ /* 0x000fe40003fa6070 */
[----:B------:R-:W-:Y:S02]  /*6470*/  LOP3.LUT R0, R3, UR26, R108, 0x96, !PT ;  /* 0x0000001a03007c12 */ /* 0x000fe4000f8e966c */
[----:B------:R-:W-:-:S02]  /*6480*/  LOP3.LUT R2, R11, UR14, R2, 0x96, !PT ;  /* 0x0000000e0b027c12 */ /* 0x000fc4000f8e9602 */
[----:B------:R-:W-:Y:S01]  /*6490*/  @!P6 PRMT R102, R152, 0x5410, RZ ;  /* 0x000054109866e816 */ /* 0x000fe200000000ff */
[----:B------:R-:W-:Y:S01]  /*64a0*/  IMAD.WIDE.U32 R6, R0, -0x326172a9, RZ ;  /* 0xcd9e8d5700067825 */ /* 0x000fe200078e00ff */
[----:B------:R-:W-:-:S03]  /*64b0*/  LOP3.LUT R0, R13, 0xff, RZ, 0xc0, !PT ;  /* 0x000000ff0d007812 */ /* 0x000fc600078ec0ff */
[----:B------:R-:W-:Y:S01]  /*64c0*/  IMAD.WIDE.U32 R8, R2, -0x326172a9, RZ ;  /* 0xcd9e8d5702087825 */ /* 0x000fe200078e00ff */
[----:B------:R-:W-:Y:S01]  /*64d0*/  LOP3.LUT R3, R7, UR15, R44, 0x96, !PT ;  /* 0x0000000f07037c12 */ /* 0x000fe2000f8e962c */
[----:B------:R-:W-:Y:S01]  /*64e0*/  @!P5 HADD2 R154, -R252.H0_H0, -RZ.H0_H0 ;  /* 0xa00000fffc9ad230 */ /* 0x000fe20000000900 */
[----:B------:R-:W-:Y:S02]  /*64f0*/  ISETP.GE.U32.AND P4, PT, R233, R0, PT ;  /* 0x00000000e900720c */ /* 0x000fe40003f86070 */
[--C-:B------:R-:W-:Y:S01]  /*6500*/  SHF.R.U32.HI R0, RZ, 0x18, R13.reuse ;  /* 0x00000018ff007819 */ /* 0x100fe2000001160d */
[----:B------:R-:W-:Y:S01]  /*6510*/  IMAD.WIDE.U32 R2, R3, -0x2daee0ad, RZ ;  /* 0xd2511f5303027825 */ /* 0x000fe200078e00ff */
[----:B------:R-:W-:Y:S02]  /*6520*/  LOP3.LUT R6, R9, UR13, R6, 0x96, !PT ;  /* 0x0000000d09067c12 */ /* 0x000fe4000f8e9606 */
[----:B------:R-:W-:Y:S02]  /*6530*/  ISETP.GE.U32.AND P2, PT, R233, R0, PT ;  /* 0x00000000e900720c */ /* 0x000fe40003f46070 */
[----:B------:R-:W-:Y:S01]  /*6540*/  LOP3.LUT R3, R3, UR10, R10, 0x96, !PT ;  /* 0x0000000a03037c12 */ /* 0x000fe2000f8e960a */
[----:B------:R-:W-:Y:S01]  /*6550*/  IMAD.WIDE.U32 R26, R6, -0x2daee0ad, RZ ;  /* 0xd2511f53061a7825 */ /* 0x000fe200078e00ff */
[----:B------:R1:W2:Y:S01]  /*6560*/  LDL.LU.S16 R10, [R1+0x4] ;  /* 0x00000400010a7983 */ /* 0x0002a20000300600 */
[----:B------:R-:W-:-:S02]  /*6570*/  SHF.R.U32.HI R0, RZ, 0x10, R13 ;  /* 0x00000010ff007819 */ /* 0x000fc4000001160d */
[----:B------:R-:W-:Y:S01]  /*6580*/  @!P4 HADD2 R156, -R95.H0_H0, -RZ.H0_H0 ;  /* 0xa00000ff5f9cc230 */ /* 0x000fe20000000900 */
[----:B------:R-:W-:Y:S01]  /*6590*/  LOP3.LUT R2, R27, UR5, R2, 0x96, !PT ;  /* 0x000000051b027c12 */ /* 0x000fe2000f8e9602 */
[----:B------:R-:W-:Y:S01]  /*65a0*/  IMAD.WIDE.U32 R6, R3, -0x326172a9, RZ ;  /* 0xcd9e8d5703067825 */ /* 0x000fe200078e00ff */
[----:B------:R-:W-:Y:S02]  /*65b0*/  LOP3.LUT R0, R0, 0xff, RZ, 0xc0, !PT ;  /* 0x000000ff00007812 */ /* 0x000fe400078ec0ff */
[----:B------:R-:W-:Y:S01]  /*65c0*/  @!P4 PRMT R95, R156, 0x5410, RZ ;  /* 0x000054109c5fc816 */ /* 0x000fe200000000ff */
[----:B------:R-:W-:Y:S01]  /*65d0*/  @!P2 HADD2 R160, -R251.H0_H0, -RZ.H0_H0 ;  /* 0xa00000fffba0a230 */ /* 0x000fe20000000900 */
[----:B------:R-:W-:Y:S01]  /*65e0*/  ISETP.GE.U32.AND P6, PT, R233, R0, PT ;  /* 0x00000000e900720c */ /* 0x000fe20003fc6070 */
[----:B------:R-:W-:Y:S01]  /*65f0*/  IMAD.WIDE.U32 R2, R2, -0x326172a9, RZ ;  /* 0xcd9e8d5702027825 */ /* 0x000fe200078e00ff */
[----:B------:R-:W-:Y:S02]  /*6600*/  LOP3.LUT R0, R35, 0xff, RZ, 0xc0, !PT ;  /* 0x000000ff23007812 */ /* 0x000fe400078ec0ff */
[----:B------:R-:W-:Y:S01]  /*6610*/  ISETP.GE.U32.AND P4, PT, R233, R23, PT ;  /* 0x00000017e900720c */ /* 0x000fe20003f86070 */
[----:B------:R-:W-:Y:S01]  /*6620*/  IMAD.MOV.U32 R13, RZ, RZ, R63 ;  /* 0x000000ffff0d7224 */ /* 0x000fe200078e003f */
[----:B------:R-:W-:-:S02]  /*6630*/  @!P2 PRMT R251, R160, 0x5410, RZ ;  /* 0x00005410a0fba816 */ /* 0x000fc400000000ff */
[----:B------:R-:W-:Y:S02]  /*6640*/  ISETP.GE.U32.AND P2, PT, R233, R0, PT ;  /* 0x00000000e900720c */ /* 0x000fe40003f46070 */
[----:B------:R-:W-:Y:S02]  /*6650*/  SHF.R.U32.HI R0, RZ, 0x8, R30 ;  /* 0x00000008ff007819 */ /* 0x000fe4000001161e */
[----:B------:R-:W-:Y:S01]  /*6660*/  LOP3.LUT R12, R3, UR6, R6, 0x96, !PT ;  /* 0x00000006030c7c12 */ /* 0x000fe2000f8e9606 */
[----:B------:R-:W-:Y:S01]  /*6670*/  @!P6 HADD2 R159, -R250.H0_H0, -RZ.H0_H0 ;  /* 0xa00000fffa9fe230 */ /* 0x000fe20000000900 */
[----:B------:R-:W-:Y:S02]  /*6680*/  LOP3.LUT R0, R0, 0xffff, RZ, 0xc0, !PT ;  /* 0x0000ffff00007812 */ /* 0x000fe400078ec0ff */
[----:B------:R-:W-:Y:S01]  /*6690*/  LOP3.LUT R43, R2, 0xffff, RZ, 0xc0, !PT ;  /* 0x0000ffff022b7812 */ /* 0x000fe200078ec0ff */
[----:B------:R-:W-:Y:S01]  /*66a0*/  @!P4 HADD2 R161, -R249.H0_H0, -RZ.H0_H0 ;  /* 0xa00000fff9a1c230 */ /* 0x000fe20000000900 */
[----:B------:R-:W-:-:S02]  /*66b0*/  @!P6 PRMT R250, R159, 0x5410, RZ ;  /* 0x000054109ffae816 */ /* 0x000fc400000000ff */
[----:B------:R-:W-:Y:S02]  /*66c0*/  ISETP.GE.U32.AND P6, PT, R233, R0, PT ;  /* 0x00000000e900720c */ /* 0x000fe40003fc6070 */
[----:B------:R-:W-:Y:S02]  /*66d0*/  LOP3.LUT R0, R31, 0xff, RZ, 0xc0, !PT ;  /* 0x000000ff1f007812 */ /* 0x000fe400078ec0ff */
[----:B------:R-:W-:Y:S02]  /*66e0*/  @!P4 PRMT R249, R161, 0x5410, RZ ;  /* 0x00005410a1f9c816 */ /* 0x000fe400000000ff */
[----:B------:R-:W-:Y:S02]  /*66f0*/  LOP3.LUT R46, R2, 0xff, RZ, 0xc0, !PT ;  /* 0x000000ff022e7812 */ /* 0x000fe400078ec0ff */
[--C-:B------:R-:W-:Y:S02]  /*6700*/  SHF.R.U32.HI R45, RZ, 0x10, R2.reuse ;  /* 0x00000010ff2d7819 */ /* 0x100fe40000011602 */
[----:B------:R-:W-:Y:S01]  /*6710*/  SHF.R.U32.HI R44, RZ, 0x18, R2 ;  /* 0x00000018ff2c7819 */ /* 0x000fe20000011602 */
[----:B------:R-:W-:Y:S01]  /*6720*/  IMAD.WIDE.U32 R2, R37, -0x2daee0ad, RZ ;  /* 0xd2511f5325027825 */ /* 0x000fe200078e00ff */
[----:B------:R-:W-:Y:S01]  /*6730*/  ISETP.GE.U32.AND P4, PT, R233, R0, PT ;  /* 0x00000000e900720c */ /* 0x000fe20003f86070 */
[----:B------:R-:W-:Y:S01]  /*6740*/  @!P6 HADD2 R162, -R248.H0_H0, -RZ.H0_H0 ;  /* 0xa00000fff8a2e230 */ /* 0x000fe20000000900 */
[----:B------:R-:W-:Y:S01]  /*6750*/  @!P5 PRMT R252, R154, 0x5410, RZ ;  /* 0x000054109afcd816 */ /* 0x000fe200000000ff */
[----:B------:R-:W-:Y:S01]  /*6760*/  FFMA.FTZ R0, R85, c[0x0][0x23c], -R22 ;  /* 0x00008f0055007a23 */ /* 0x000fe20000010816 */
[----:B------:R-:W-:Y:S01]  /*6770*/  ISETP.GE.U32.AND P5, PT, R233, R19, PT ;  /* 0x00000013e900720c */ /* 0x000fe20003fa6070 */
[----:B------:R-:W-:Y:S01]  /*6780*/  IMAD.MOV.U32 R19, RZ, RZ, R62 ;  /* 0x000000ffff137224 */ /* 0x000fe200078e003e */
[----:B------:R-:W-:Y:S01]  /*6790*/  LOP3.LUT R27, R7, UR9, R8, 0x96, !PT ;  /* 0x00000009071b7c12 */ /* 0x000fe2000f8e9608 */
[----:B------:R3:W-:Y:S01]  /*67a0*/  MUFU.EX2 R31, R0 ;  /* 0x00000000001f7308 */ /* 0x0007e20000000800 */
[----:B------:R-:W-:-:S02]  /*67b0*/  LOP3.LUT R6, R2, 0xff, RZ, 0xc0, !PT ;  /* 0x000000ff02067812 */ /* 0x000fc400078ec0ff */
[----:B------:R-:W-:Y:S02]  /*67c0*/  LOP3.LUT R7, R2, 0xffff, RZ, 0xc0, !PT ;  /* 0x0000ffff02077812 */ /* 0x000fe400078ec0ff */
[--C-:B------:R-:W-:Y:S01]  /*67d0*/  SHF.R.U32.HI R9, RZ, 0x10, R2.reuse ;  /* 0x00000010ff097819 */ /* 0x100fe20000011602 */
[----:B------:R-:W-:Y:S01]  /*67e0*/  @!P4 HADD2 R166, -R246.H0_H0, -RZ.H0_H0 ;  /* 0xa00000fff6a6c230 */ /* 0x000fe20000000900 */
[----:B------:R-:W-:Y:S01]  /*67f0*/  SHF.R.U32.HI R8, RZ, 0x18, R2 ;  /* 0x00000018ff087819 */ /* 0x000fe20000011602 */
[----:B------:R-:W-:Y:S01]  /*6800*/  FFMA.FTZ R2, R84, c[0x0][0x23c], -R22 ;  /* 0x00008f0054027a23 */ /* 0x000fe20000010816 */
[----:B------:R-:W-:Y:S01]  /*6810*/  @!P6 PRMT R248, R162, 0x5410, RZ ;  /* 0x00005410a2f8e816 */ /* 0x000fe200000000ff */
[----:B------:R-:W-:Y:S01]  /*6820*/  @!P5 HADD2 R165, -R247.H0_H0, -RZ.H0_H0 ;  /* 0xa00000fff7a5d230 */ /* 0x000fe20000000900 */
[----:B------:R-:W-:Y:S01]  /*6830*/  @!P4 PRMT R246, R166, 0x5410, RZ ;  /* 0x00005410a6f6c816 */ /* 0x000fe200000000ff */
[----:B------:R4:W1:Y:S01]  /*6840*/  MUFU.EX2 R106, R2 ;  /* 0x00000002006a7308 */ /* 0x0008620000000800 */
[----:B------:R-:W-:-:S02]  /*6850*/  LOP3.LUT R5, R3, UR7, R18, 0x96, !PT ;  /* 0x0000000703057c12 */ /* 0x000fc4000f8e9612 */
[----:B------:R-:W-:Y:S02]  /*6860*/  @!P5 PRMT R247, R165, 0x5410, RZ ;  /* 0x00005410a5f7d816 */ /* 0x000fe400000000ff */
[----:B---3--:R-:W-:Y:S01]  /*6870*/  LOP3.LUT R0, R14, 0xff, RZ, 0xc0, !PT ;  /* 0x000000ff0e007812 */ /* 0x008fe200078ec0ff */
[----:B----4-:R-:W-:-:S03]  /*6880*/  FFMA.FTZ R2, R101, c[0x0][0x23c], -R20 ;  /* 0x00008f0065027a23 */ /* 0x010fc60000010814 */
[----:B------:R-:W-:Y:S01]  /*6890*/  ISETP.GE.U32.AND P6, PT, R233, R0, PT ;  /* 0x00000000e900720c */ /* 0x000fe20003fc6070 */
[----:B------:R-:W-:Y:S01]  /*68a0*/  FFMA.FTZ R3, R88, c[0x0][0x23c], -R22 ;  /* 0x00008f0058037a23 */ /* 0x000fe20000010816 */
[----:B------:R-:W-:Y:S01]  /*68b0*/  LOP3.LUT R0, R14, 0xffff, RZ, 0xc0, !PT ;  /* 0x0000ffff0e007812 */ /* 0x000fe200078ec0ff */
[----:B------:R1:W-:Y:S01]  /*68c0*/  MUFU.EX2 R30, R2 ;  /* 0x00000002001e7308 */ /* 0x0003e20000000800 */
[----:B------:R-:W-:Y:S02]  /*68d0*/  IMAD.MOV.U32 R18, RZ, RZ, R95 ;  /* 0x000000ffff127224 */ /* 0x000fe400078e005f */
[----:B------:R-:W-:-:S04]  /*68e0*/  SHF.R.U32.HI R0, RZ, 0x8, R0 ;  /* 0x00000008ff007819 */ /* 0x000fc80000011600 */
[----:B------:R-:W-:-:S04]  /*68f0*/  LOP3.LUT R0, R0, 0xffff, RZ, 0xc0, !PT ;  /* 0x0000ffff00007812 */ /* 0x000fc800078ec0ff */
[----:B------:R-:W-:Y:S01]  /*6900*/  ISETP.GE.U32.AND P5, PT, R233, R0, PT ;  /* 0x00000000e900720c */ /* 0x000fe20003fa6070 */
[----:B------:R-:W-:Y:S01]  /*6910*/  FFMA.FTZ R0, R93, c[0x0][0x23c], -R20 ;  /* 0x00008f005d007a23 */ /* 0x000fe20000010814 */
[----:B-1----:R-:W-:-:S03]  /*6920*/  F2FP.PACK_AB R2, R106, R31 ;  /* 0x0000001f6a02723e */ /* 0x002fc600000000ff */
[----:B------:R1:W3:Y:S01]  /*6930*/  MUFU.EX2 R103, R0 ;  /* 0x0000000000677308 */ /* 0x0002e20000000800 */
[C---:B------:R-:W-:Y:S02]  /*6940*/  PRMT R214, R2.reuse, 0x7610, R214 ;  /* 0x0000761002d67816 */ /* 0x040fe400000000d6 */
[----:B------:R-:W-:-:S03]  /*6950*/  PRMT R213, R2, 0x7632, R213 ;  /* 0x0000763202d57816 */ /* 0x000fc600000000d5 */
[----:B------:R-:W-:Y:S01]  /*6960*/  @!P6 HADD2 R171, -R214.H0_H0, -RZ.H0_H0 ;  /* 0xa00000ffd6abe230 */ /* 0x000fe20000000900 */
[----:B------:R-:W-:Y:S01]  /*6970*/  PRMT R156, R214, 0x5410, R213 ;  /* 0x00005410d69c7816 */ /* 0x000fe200000000d5 */
[----:B------:R-:W-:Y:S01]  /*6980*/  MUFU.EX2 R85, R3 ;  /* 0x0000000300557308 */ /* 0x000fe20000000800 */
[----:B------:R-:W-:Y:S02]  /*6990*/  @!P5 HADD2 R178, -R213.H0_H0, -RZ.H0_H0 ;  /* 0xa00000ffd5b2d230 */ /* 0x000fe40000000900 */
[----:B------:R-:W-:Y:S01]  /*69a0*/  @!P6 PRMT R214, R171, 0x5410, RZ ;  /* 0x00005410abd6e816 */ /* 0x000fe200000000ff */
[----:B------:R-:W-:Y:S01]  /*69b0*/  IMAD.MOV.U32 R171, RZ, RZ, R91 ;  /* 0x000000ffffab7224 */ /* 0x000fe200078e005b */
[----:B-1----:R-:W-:Y:S02]  /*69c0*/  SHF.R.U32.HI R0, RZ, 0x18, R14 ;  /* 0x00000018ff007819 */ /* 0x002fe4000001160e */
[----:B---3--:R-:W-:Y:S02]  /*69d0*/  F2FP.PACK_AB R2, R103, R30 ;  /* 0x0000001e6702723e */ /* 0x008fe400000000ff */
[----:B------:R-:W-:-:S02]  /*69e0*/  ISETP.GE.U32.AND P4, PT, R233, R0, PT ;  /* 0x00000000e900720c */ /* 0x000fc40003f86070 */
[----:B------:R-:W-:Y:S01]  /*69f0*/  SHF.R.U32.HI R0, RZ, 0x10, R14 ;  /* 0x00000010ff007819 */ /* 0x000fe2000001160e */
[----:B------:R-:W-:Y:S01]  /*6a00*/  IMAD.MOV.U32 R14, RZ, RZ, R94 ;  /* 0x000000ffff0e7224 */ /* 0x000fe200078e005e */
[----:B------:R-:W-:Y:S02]  /*6a10*/  PRMT R211, R2, 0x7610, R211 ;  /* 0x0000761002d37816 */ /* 0x000fe400000000d3 */
[----:B------:R-:W-:Y:S02]  /*6a20*/  LOP3.LUT R0, R0, 0xff, RZ, 0xc0, !PT ;  /* 0x000000ff00007812 */ /* 0x000fe400078ec0ff */
[----:B------:R-:W-:Y:S02]  /*6a30*/  PRMT R212, R2, 0x7632, R212 ;  /* 0x0000763202d47816 */ /* 0x000fe400000000d4 */
[----:B------:R-:W-:Y:S01]  /*6a40*/  ISETP.GE.U32.AND P6, PT, R233, R0, PT ;  /* 0x00000000e900720c */ /* 0x000fe20003fc6070 */
[----:B------:R-:W-:Y:S01]  /*6a50*/  FFMA.FTZ R0, R116, c[0x0][0x23c], -R22 ;  /* 0x00008f0074007a23 */ /* 0x000fe20000010816 */
[----:B------:R-:W-:Y:S01]  /*6a60*/  PRMT R154, R211, 0x5410, R212 ;  /* 0x00005410d39a7816 */ /* 0x000fe200000000d4 */
[----:B------:R-:W-:-:S02]  /*6a70*/  IMAD.MOV.U32 R116, RZ, RZ, R61 ;  /* 0x000000ffff747224 */ /* 0x000fc400078e003d */
[----:B------:R1:W-:Y:S08]  /*6a80*/  MUFU.EX2 R105, R0 ;  /* 0x0000000000697308 */ /* 0x0003f00000000800 */
[----:B------:R-:W-:Y:S01]  /*6a90*/  @!P6 HADD2 R181, -R211.H0_H0, -RZ.H0_H0 ;  /* 0xa00000ffd3b5e230 */ /* 0x000fe20000000900 */
[----:B-1----:R-:W-:-:S04]  /*6aa0*/  FFMA.FTZ R0, R119, c[0x0][0x23c], -R22 ;  /* 0x00008f0077007a23 */ /* 0x002fc80000010816 */
[----:B------:R-:W-:Y:S01]  /*6ab0*/  @!P6 PRMT R211, R181, 0x5410, RZ ;  /* 0x00005410b5d3e816 */ /* 0x000fe200000000ff */
[----:B------:R-:W-:Y:S01]  /*6ac0*/  IMAD.MOV.U32 R119, RZ, RZ, R90 ;  /* 0x000000ffff777224 */ /* 0x000fe200078e005a */
[----:B------:R1:W3:Y:S02]  /*6ad0*/  MUFU.EX2 R113, R0 ;  /* 0x0000000000717308 */ /* 0x0002e40000000800 */
[----:B-1----:R-:W-:-:S04]  /*6ae0*/  SHF.R.U32.HI R0, RZ, 0x8, R41 ;  /* 0x00000008ff007819 */ /* 0x002fc80000011629 */
[----:B------:R-:W-:-:S04]  /*6af0*/  LOP3.LUT R0, R0, 0xffff, RZ, 0xc0, !PT ;  /* 0x0000ffff00007812 */ /* 0x000fc800078ec0ff */
[----:B------:R-:W-:Y:S01]  /*6b00*/  ISETP.GE.U32.AND P6, PT, R233, R0, PT ;  /* 0x00000000e900720c */ /* 0x000fe20003fc6070 */
[----:B------:R-:W-:-:S04]  /*6b10*/  FFMA.FTZ R0, R121, c[0x0][0x23c], -R20 ;  /* 0x00008f0079007a23 */ /* 0x000fc80000010814 */
[----:B------:R1:W-:Y:S01]  /*6b20*/  MUFU.EX2 R101, R0 ;  /* 0x0000000000657308 */ /* 0x0003e20000000800 */
[----:B---3--:R-:W-:Y:S01]  /*6b30*/  F2FP.PACK_AB R2, R113, R105 ;  /* 0x000000697102723e */ /* 0x008fe200000000ff */
[----:B-1----:R-:W-:-:S06]  /*6b40*/  FFMA.FTZ R0, R133, c[0x0][0x23c], -R20 ;  /* 0x00008f0085007a23 */ /* 0x002fcc0000010814 */
[----:B------:R1:W3:Y:S01]  /*6b50*/  MUFU.EX2 R165, R0 ;  /* 0x0000000000a57308 */ /* 0x0002e20000000800 */
[C---:B------:R-:W-:Y:S02]  /*6b60*/  PRMT R210, R2.reuse, 0x7610, R210 ;  /* 0x0000761002d27816 */ /* 0x040fe400000000d2 */
[----:B------:R-:W-:Y:S01]  /*6b70*/  PRMT R209, R2, 0x7632, R209 ;  /* 0x0000763202d17816 */ /* 0x000fe200000000d1 */
[----:B-1----:R-:W-:Y:S01]  /*6b80*/  FFMA.FTZ R0, R120, c[0x0][0x23c], -R22 ;  /* 0x00008f0078007a23 */ /* 0x002fe20000010816 */
[----:B---3--:R-:W-:-:S03]  /*6b90*/  F2FP.PACK_AB R2, R165, R101 ;  /* 0x00000065a502723e */ /* 0x008fc600000000ff */
[----:B------:R1:W-:Y:S01]  /*6ba0*/  MUFU.EX2 R166, R0 ;  /* 0x0000000000a67308 */ /* 0x0003e20000000800 */
[C---:B------:R-:W-:Y:S02]  /*6bb0*/  PRMT R208, R2.reuse, 0x7632, R208 ;  /* 0x0000763202d07816 */ /* 0x040fe400000000d0 */
[----:B------:R-:W-:-:S03]  /*6bc0*/  PRMT R207, R2, 0x7610, R207 ;  /* 0x0000761002cf7816 */ /* 0x000fc600000000cf */
[----:B------:R-:W-:Y:S01]  /*6bd0*/  @!P3 HADD2 R185, -R208.H0_H0, -RZ.H0_H0 ;  /* 0xa00000ffd0b9b230 */ /* 0x000fe20000000900 */
[----:B-1----:R-:W-:-:S04]  /*6be0*/  FFMA.FTZ R0, R118, c[0x0][0x23c], -R22 ;  /* 0x00008f0076007a23 */ /* 0x002fc80000010816 */
[----:B------:R1:W3:Y:S01]  /*6bf0*/  MUFU.EX2 R35, R0 ;  /* 0x0000000000237308 */ /* 0x0002e20000000800 */
[----:B------:R-:W-:Y:S01]  /*6c00*/  LOP3.LUT R2, R5, 0xff, RZ, 0xc0, !PT ;  /* 0x000000ff05027812 */ /* 0x000fe200078ec0ff */
[----:B------:R-:W-:Y:S01]  /*6c10*/  @!P2 HADD2 R186, -R207.H0_H0, -RZ.H0_H0 ;  /* 0xa00000ffcfbaa230 */ /* 0x000fe20000000900 */
[----:B------:R-:W-:Y:S02]  /*6c20*/  PRMT R152, R207, 0x5410, R208 ;  /* 0x00005410cf987816 */ /* 0x000fe400000000d0 */
[----:B------:R-:W-:Y:S02]  /*6c30*/  @!P3 PRMT R208, R185, 0x5410, RZ ;  /* 0x00005410b9d0b816 */ /* 0x000fe400000000ff */
[----:B------:R-:W-:Y:S02]  /*6c40*/  ISETP.GE.U32.AND P3, PT, R233, R2, PT ;  /* 0x00000002e900720c */ /* 0x000fe40003f66070 */
[----:B-1----:R-:W-:-:S04]  /*6c50*/  LOP3.LUT R0, R5, 0xffff, RZ, 0xc0, !PT ;  /* 0x0000ffff05007812 */ /* 0x002fc800078ec0ff */
[----:B------:R-:W-:-:S04]  /*6c60*/  SHF.R.U32.HI R0, RZ, 0x8, R0 ;  /* 0x00000008ff007819 */ /* 0x000fc80000011600 */
[----:B------:R-:W-:Y:S02]  /*6c70*/  LOP3.LUT R0, R0, 0xffff, RZ, 0xc0, !PT ;  /* 0x0000ffff00007812 */ /* 0x000fe400078ec0ff */
[----:B------:R-:W-:Y:S02]  /*6c80*/  @!P2 PRMT R207, R186, 0x5410, RZ ;  /* 0x00005410bacfa816 */ /* 0x000fe400000000ff */
[----:B------:R-:W-:Y:S01]  /*6c90*/  ISETP.GE.U32.AND P2, PT, R233, R0, PT ;  /* 0x00000000e900720c */ /* 0x000fe20003f46070 */
[----:B------:R-:W-:Y:S01]  /*6ca0*/  FFMA.FTZ R0, R135, c[0x0][0x23c], -R20 ;  /* 0x00008f0087007a23 */ /* 0x000fe20000010814 */
[----:B---3--:R-:W-:-:S03]  /*6cb0*/  F2FP.PACK_AB R2, R35, R166 ;  /* 0x000000a62302723e */ /* 0x008fc600000000ff */
[----:B------:R1:W-:Y:S01]  /*6cc0*/  MUFU.EX2 R84, R0 ;  /* 0x0000000000547308 */ /* 0x0003e20000000800 */
[C---:B------:R-:W-:Y:S02]  /*6cd0*/  PRMT R206, R2.reuse, 0x7610, R206 ;  /* 0x0000761002ce7816 */ /* 0x040fe400000000ce */
[----:B------:R-:W-:-:S03]  /*6ce0*/  PRMT R205, R2, 0x7632, R205 ;  /* 0x0000763202cd7816 */ /* 0x000fc600000000cd */
[----:B------:R-:W-:Y:S01]  /*6cf0*/  @!P3 HADD2 R187, -R206.H0_H0, -RZ.H0_H0 ;  /* 0xa00000ffcebbb230 */ /* 0x000fe20000000900 */
[----:B------:R-:W-:Y:S01]  /*6d00*/  PRMT R145, R206, 0x5410, R205 ;  /* 0x00005410ce917816 */ /* 0x000fe200000000cd */
[----:B-1----:R-:W-:-:S04]  /*6d10*/  FFMA.FTZ R0, R134, c[0x0][0x23c], -R20 ;  /* 0x00008f0086007a23 */ /* 0x002fc80000010814 */
[----:B------:R1:W3:Y:S01]  /*6d20*/  MUFU.EX2 R41, R0 ;  /* 0x0000000000297308 */ /* 0x0002e20000000800 */
[----:B------:R-:W-:Y:S01]  /*6d30*/  @!P3 PRMT R206, R187, 0x5410, RZ ;  /* 0x00005410bbceb816 */ /* 0x000fe200000000ff */
[----:B------:R-:W-:Y:S01]  /*6d40*/  @!P2 HADD2 R190, -R205.H0_H0, -RZ.H0_H0 ;  /* 0xa00000ffcdbea230 */ /* 0x000fe20000000900 */
[----:B-1----:R-:W-:-:S04]  /*6d50*/  SHF.R.U32.HI R0, RZ, 0x18, R5 ;  /* 0x00000018ff007819 */ /* 0x002fc80000011605 */
[----:B------:R-:W-:Y:S02]  /*6d60*/  ISETP.GE.U32.AND P3, PT, R233, R0, PT ;  /* 0x00000000e900720c */ /* 0x000fe40003f66070 */
[----:B------:R-:W-:-:S04]  /*6d70*/  SHF.R.U32.HI R0, RZ, 0x10, R5 ;  /* 0x00000010ff007819 */ /* 0x000fc80000011605 */
[----:B------:R-:W-:Y:S02]  /*6d80*/  LOP3.LUT R0, R0, 0xff, RZ, 0xc0, !PT ;  /* 0x000000ff00007812 */ /* 0x000fe400078ec0ff */
[----:B------:R-:W-:Y:S02]  /*6d90*/  @!P2 PRMT R205, R190, 0x5410, RZ ;  /* 0x00005410becda816 */ /* 0x000fe400000000ff */
[----:B------:R-:W-:Y:S01]  /*6da0*/  ISETP.GE.U32.AND P2, PT, R233, R0, PT ;  /* 0x00000000e900720c */ /* 0x000fe20003f46070 */
[----:B------:R-:W-:Y:S01]  /*6db0*/  FFMA.FTZ R2, R92, c[0x0][0x23c], -R22 ;  /* 0x00008f005c027a23 */ /* 0x000fe20000010816 */
[----:B---3--:R-:W-:-:S03]  /*6dc0*/  F2FP.PACK_AB R0, R41, R84 ;  /* 0x000000542900723e */ /* 0x008fc600000000ff */
[----:B------:R1:W3:Y:S01]  /*6dd0*/  MUFU.EX2 R108, R2 ;  /* 0x00000002006c7308 */ /* 0x0002e20000000800 */
[C---:B------:R-:W-:Y:S02]  /*6de0*/  PRMT R204, R0.reuse, 0x7632, R204 ;  /* 0x0000763200cc7816 */ /* 0x040fe400000000cc */
[----:B------:R-:W-:Y:S02]  /*6df0*/  PRMT R203, R0, 0x7610, R203 ;  /* 0x0000761000cb7816 */ /* 0x000fe400000000cb */
[----:B------:R-:W-:Y:S01]  /*6e00*/  SHF.R.U32.HI R0, RZ, 0x8, R7 ;  /* 0x00000008ff007819 */ /* 0x000fe20000011607 */
[----:B------:R-:W-:Y:S02]  /*6e10*/  @!P3 HADD2 R195, -R204.H0_H0, -RZ.H0_H0 ;  /* 0xa00000ffccc3b230 */ /* 0x000fe40000000900 */
[----:B------:R-:W-:Y:S01]  /*6e20*/  @!P6 HADD2 R184, -R209.H0_H0, -RZ.H0_H0 ;  /* 0xa00000ffd1b8e230 */ /* 0x000fe20000000900 */
[----:B------:R-:W-:Y:S02]  /*6e30*/  LOP3.LUT R0, R0, 0xffff, RZ, 0xc0, !PT ;  /* 0x0000ffff00007812 */ /* 0x000fe400078ec0ff */
[----:B------:R-:W-:-:S02]  /*6e40*/  PRMT R144, R203, 0x5410, R204 ;  /* 0x00005410cb907816 */ /* 0x000fc400000000cc */
[----:B------:R-:W-:Y:S02]  /*6e50*/  @!P3 PRMT R204, R195, 0x5410, RZ ;  /* 0x00005410c3ccb816 */ /* 0x000fe400000000ff */
[----:B------:R-:W-:Y:S02]  /*6e60*/  PRMT R153, R210, 0x5410, R209 ;  /* 0x00005410d2997816 */ /* 0x000fe400000000d1 */
[----:B------:R-:W-:Y:S01]  /*6e70*/  ISETP.GE.U32.AND P3, PT, R233, R0, PT ;  /* 0x00000000e900720c */ /* 0x000fe20003f66070 */
[--C-:B------:R-:W-:Y:S01]  /*6e80*/  FFMA.FTZ R0, R117, c[0x0][0x23c], -R20.reuse ;  /* 0x00008f0075007a23 */ /* 0x100fe20000010814 */
[----:B------:R-:W-:Y:S02]  /*6e90*/  @!P6 PRMT R209, R184, 0x5410, RZ ;  /* 0x00005410b8d1e816 */ /* 0x000fe400000000ff */
[----:B------:R-:W-:Y:S01]  /*6ea0*/  ISETP.GE.U32.AND P6, PT, R233, R6, PT ;  /* 0x00000006e900720c */ /* 0x000fe20003fc6070 */
[----:B-1----:R-:W-:Y:S01]  /*6eb0*/  FFMA.FTZ R2, R82, c[0x0][0x23c], -R20 ;  /* 0x00008f0052027a23 */ /* 0x002fe20000010814 */
[----:B------:R3:W-:Y:S08]  /*6ec0*/  MUFU.EX2 R104, R0 ;  /* 0x0000000000687308 */ /* 0x0007f00000000800 */
[----:B------:R-:W1:Y:S01]  /*6ed0*/  MUFU.EX2 R79, R2 ;  /* 0x00000002004f7308 */ /* 0x000e620000000800 */
[----:B---3--:R-:W-:-:S04]  /*6ee0*/  F2FP.PACK_AB R0, R85, R108 ;  /* 0x0000006c5500723e */ /* 0x008fc800000000ff */
[C---:B------:R-:W-:Y:S02]  /*6ef0*/  PRMT R202, R0.reuse, 0x7610, R202 ;  /* 0x0000761000ca7816 */ /* 0x040fe400000000ca */
[----:B------:R-:W-:-:S03]  /*6f00*/  PRMT R201, R0, 0x7632, R201 ;  /* 0x0000763200c97816 */ /* 0x000fc600000000c9 */
[----:B------:R-:W-:Y:S01]  /*6f10*/  @!P6 HADD2 R226, -R202.H0_H0, -RZ.H0_H0 ;  /* 0xa00000ffcae2e230 */ /* 0x000fe20000000900 */
[----:B------:R-:W-:Y:S02]  /*6f20*/  LOP3.LUT R0, R9, 0xff, RZ, 0xc0, !PT ;  /* 0x000000ff09007812 */ /* 0x000fe400078ec0ff */
[----:B------:R-:W-:Y:S02]  /*6f30*/  PRMT R138, R202, 0x5410, R201 ;  /* 0x00005410ca8a7816 */ /* 0x000fe400000000c9 */
[----:B------:R-:W-:Y:S02]  /*6f40*/  @!P6 PRMT R202, R226, 0x5410, RZ ;  /* 0x00005410e2cae816 */ /* 0x000fe400000000ff */
[----:B------:R-:W-:Y:S01]  /*6f50*/  ISETP.GE.U32.AND P6, PT, R233, R0, PT ;  /* 0x00000000e900720c */ /* 0x000fe20003fc6070 */
[----:B------:R-:W-:Y:S01]  /*6f60*/  @!P2 HADD2 R200, -R203.H0_H0, -RZ.H0_H0 ;  /* 0xa00000ffcbc8a230 */ /* 0x000fe20000000900 */
[----:B------:R-:W-:Y:S02]  /*6f70*/  LOP3.LUT R0, R16, 0xffff, RZ, 0xc0, !PT ;  /* 0x0000ffff10007812 */ /* 0x000fe400078ec0ff */
[----:B-1----:R-:W-:-:S02]  /*6f80*/  F2FP.PACK_AB R2, R79, R104 ;  /* 0x000000684f02723e */ /* 0x002fc400000000ff */
[----:B------:R-:W-:Y:S01]  /*6f90*/  SHF.R.U32.HI R0, RZ, 0x8, R0 ;  /* 0x00000008ff007819 */ /* 0x000fe20000011600 */
[----:B------:R-:W-:Y:S01]  /*6fa0*/  @!P3 HADD2 R225, -R201.H0_H0, -RZ.H0_H0 ;  /* 0xa00000ffc9e1b230 */ /* 0x000fe20000000900 */
[----:B------:R-:W-:Y:S02]  /*6fb0*/  @!P2 PRMT R203, R200, 0x5410, RZ ;  /* 0x00005410c8cba816 */ /* 0x000fe400000000ff */
[----:B------:R-:W-:Y:S02]  /*6fc0*/  PRMT R200, R2, 0x7610, R200 ;  /* 0x0000761002c87816 */ /* 0x000fe400000000c8 */
[----:B------:R-:W-:Y:S01]  /*6fd0*/  LOP3.LUT R0, R0, 0xffff, RZ, 0xc0, !PT ;  /* 0x0000ffff00007812 */ /* 0x000fe200078ec0ff */
[----:B------:R-:W-:Y:S01]  /*6fe0*/  IMAD R190, R4, 0x2, R188 ;  /* 0x0000000204be7824 */ /* 0x000fe200078e02bc */
[----:B------:R-:W-:Y:S01]  /*6ff0*/  @!P3 PRMT R201, R225, 0x5410, RZ ;  /* 0x00005410e1c9b816 */ /* 0x000fe200000000ff */
[----:B------:R-:W-:Y:S01]  /*7000*/  @!P6 HADD2 R228, -R200.H0_H0, -RZ.H0_H0 ;  /* 0xa00000ffc8e4e230 */ /* 0x000fe20000000900 */
[----:B------:R-:W-:-:S02]  /*7010*/  PRMT R195, R2, 0x7632, R195 ;  /* 0x0000763202c37816 */ /* 0x000fc400000000c3 */
[C---:B------:R-:W-:Y:S01]  /*7020*/  ISETP.GE.U32.AND P2, PT, R233.reuse, R8, PT ;  /* 0x00000008e900720c */ /* 0x040fe20003f46070 */
[----:B------:R-:W1:Y:S01]  /*7030*/  LDSM.16.MT88.4 R88, [R190+0x9000] ;  /* 0x00900000be58783b */ /* 0x000e620000004200 */
[C---:B------:R-:W-:Y:S02]  /*7040*/  ISETP.GE.U32.AND P3, PT, R233.reuse, R0, PT ;  /* 0x00000000e900720c */ /* 0x040fe40003f66070 */
[----:B------:R-:W-:Y:S01]  /*7050*/  LOP3.LUT R0, R16, 0xff, RZ, 0xc0, !PT ;  /* 0x000000ff10007812 */ /* 0x000fe200078ec0ff */
[----:B------:R-:W3:Y:S01]  /*7060*/  LDSM.16.MT88.4 R92, [R190+0x9400] ;  /* 0x00940000be5c783b */ /* 0x000ee20000004200 */
[----:B------:R-:W-:Y:S02]  /*7070*/  PRMT R137, R200, 0x5410, R195 ;  /* 0x00005410c8897816 */ /* 0x000fe400000000c3 */
[----:B------:R-:W-:Y:S02]  /*7080*/  @!P6 PRMT R200, R228, 0x5410, RZ ;  /* 0x00005410e4c8e816 */ /* 0x000fe400000000ff */
[----:B------:R-:W-:-:S03]  /*7090*/  ISETP.GE.U32.AND P6, PT, R233, R0, PT ;  /* 0x00000000e900720c */ /* 0x000fc60003fc6070 */
[----:B------:R-:W-:Y:S01]  /*70a0*/  @!P2 HADD2 R227, -R195.H0_H0, -RZ.H0_H0 ;  /* 0xa00000ffc3e3a230 */ /* 0x000fe20000000900 */
[--C-:B------:R-:W-:Y:S02]  /*70b0*/  SHF.R.U32.HI R0, RZ, 0x18, R16.reuse ;  /* 0x00000018ff007819 */ /* 0x100fe40000011610 */
[----:B------:R-:W-:Y:S02]  /*70c0*/  SHF.R.U32.HI R2, RZ, 0x10, R16 ;  /* 0x00000010ff027819 */ /* 0x000fe40000011610 */
[----:B------:R-:W-:Y:S02]  /*70d0*/  @!P2 PRMT R195, R227, 0x5410, RZ ;  /* 0x00005410e3c3a816 */ /* 0x000fe400000000ff */
[----:B------:R-:W-:-:S03]  /*70e0*/  ISETP.GE.U32.AND P2, PT, R233, R0, PT ;  /* 0x00000000e900720c */ /* 0x000fc60003f46070 */
[----:B------:R-:W-:Y:S01]  /*70f0*/  @!P6 HADD2 R4, -R50.H0_H0, -RZ.H0_H0 ;  /* 0xa00000ff3204e230 */ /* 0x000fe20000000900 */
[----:B------:R-:W-:-:S04]  /*7100*/  LOP3.LUT R0, R2, 0xff, RZ, 0xc0, !PT ;  /* 0x000000ff02007812 */ /* 0x000fc800078ec0ff */
[----:B------:R-:W-:Y:S02]  /*7110*/  @!P6 PRMT R50, R4, 0x5410, RZ ;  /* 0x000054100432e816 */ /* 0x000fe400000000ff */
[----:B------:R-:W-:Y:S02]  /*7120*/  ISETP.GE.U32.AND P6, PT, R233, R0, PT ;  /* 0x00000000e900720c */ /* 0x000fe40003fc6070 */
[----:B------:R-:W-:Y:S01]  /*7130*/  SHF.R.U32.HI R0, RZ, 0x8, R42 ;  /* 0x00000008ff007819 */ /* 0x000fe2000001162a */
[----:B------:R-:W-:-:S03]  /*7140*/  @!P3 HADD2 R229, -R51.H0_H0, -RZ.H0_H0 ;  /* 0xa00000ff33e5b230 */ /* 0x000fc60000000900 */
[----:B------:R-:W-:Y:S02]  /*7150*/  LOP3.LUT R0, R0, 0xffff, RZ, 0xc0, !PT ;  /* 0x0000ffff00007812 */ /* 0x000fe400078ec0ff */
[----:B------:R-:W-:-:S05]  /*7160*/  @!P3 PRMT R51, R229, 0x5410, RZ ;  /* 0x00005410e533b816 */ /* 0x000fca00000000ff */
[----:B--2---:R-:W-:Y:S01]  /*7170*/  @!P6 HADD2 R10, -R98.H0_H0, -RZ.H0_H0 ;  /* 0xa00000ff620ae230 */ /* 0x004fe20000000900 */
[----:B------:R-:W-:-:S04]  /*7180*/  ISETP.GE.U32.AND P3, PT, R233, R0, PT ;  /* 0x00000000e900720c */ /* 0x000fc80003f66070 */
[----:B------:R-:W-:Y:S02]  /*7190*/  PRMT R0, R10, 0x7610, R0 ;  /* 0x000076100a007816 */ /* 0x000fe40000000000 */
[----:B-1----:R-:W-:Y:S01]  /*71a0*/  HMMA.16816.F32 R8, R72, R88, RZ ;  /* 0x000000584808723c */ /* 0x002fe200000018ff */
[----:B------:R-:W-:Y:S02]  /*71b0*/  @!P4 HADD2 R179, -R212.H0_H0, -RZ.H0_H0 ;  /* 0xa00000ffd4b3c230 */ /* 0x000fe40000000900 */
[----:B------:R-:W-:Y:S11]  /*71c0*/  @!P1 HADD2 R183, -R210.H0_H0, -RZ.H0_H0 ;  /* 0xa00000ffd2b79230 */ /* 0x000ff60000000900 */
[----:B------:R-:W-:Y:S10]  /*71d0*/  @!UPT UIADD3 URZ, URZ, URZ, URZ ;  /* 0x0000003f3f3ff290 */ /* 0x000ff4000fffe03f */
[----:B---3--:R-:W-:Y:S01]  /*71e0*/  HMMA.16816.F32 R60, R68, R92, R8 ;  /* 0x0000005c443c723c */ /* 0x008fe20000001808 */
[----:B------:R-:W-:Y:S02]  /*71f0*/  @!P4 PRMT R212, R179, 0x5410, RZ ;  /* 0x00005410b3d4c816 */ /* 0x000fe400000000ff */
[----:B------:R-:W-:Y:S02]  /*7200*/  @!P5 PRMT R213, R178, 0x5410, RZ ;  /* 0x00005410b2d5d816 */ /* 0x000fe400000000ff */
[----:B------:R-:W-:Y:S02]  /*7210*/  ISETP.GE.U32.AND P4, PT, R233, R33, PT ;  /* 0x00000021e900720c */ /* 0x000fe40003f86070 */
[----:B------:R-:W-:Y:S02]  /*7220*/  @!P1 PRMT R210, R183, 0x5410, RZ ;  /* 0x00005410b7d29816 */ /* 0x000fe400000000ff */
[C---:B------:R-:W-:Y:S02]  /*7230*/  ISETP.GE.U32.AND P5, PT, R233.reuse, R34, PT ;  /* 0x00000022e900720c */ /* 0x040fe40003fa6070 */
[----:B------:R-:W-:Y:S11]  /*7240*/  ISETP.GE.U32.AND P1, PT, R233, R32, PT ;  /* 0x00000020e900720c */ /* 0x000ff60003f26070 */
[----:B------:R-:W-:Y:S02]  /*7250*/  @!UPT UIADD3 URZ, URZ, URZ, URZ ;  /* 0x0000003f3f3ff290 */ /* 0x000fe4000fffe03f */
[----:B------:R-:W-:Y:S02]  /*7260*/  IMAD.MOV.U32 R33, RZ, RZ, R62 ;  /* 0x000000ffff217224 */ /* 0x000fe400078e003e */
[----:B------:R-:W-:Y:S02]  /*7270*/  IMAD.MOV.U32 R159, RZ, RZ, R63 ;  /* 0x000000ffff9f7224 */ /* 0x000fe400078e003f */
[----:B------:R-:W-:Y:S01]  /*7280*/  IMAD.MOV.U32 R34, RZ, RZ, R61 ;  /* 0x000000ffff227224 */ /* 0x000fe200078e003d */
[----:B------:R1:W5:Y:S01]  /*7290*/  LDL.LU.64 R62, [R1+0x188] ;  /* 0x00018800013e7983 */ /* 0x0003620000300a00 */
[----:B------:R-:W-:-:S03]  /*72a0*/  IMAD.MOV.U32 R32, RZ, RZ, R60 ;  /* 0x000000ffff207224 */ /* 0x000fc600078e003c */
[----:B------:R1:W5:Y:S04]  /*72b0*/  LDL.LU.64 R60, [R1+0x180] ;  /* 0x00018000013c7983 */ /* 0x0003680000300a00 */
[----:B------:R1:W2:Y:S04]  /*72c0*/  LDL.LU.S16 R11, [R1+0xc] ;  /* 0x00000c00010b7983 */ /* 0x0002a80000300600 */
[----:B------:R1:W3:Y:S01]  /*72d0*/  LDL.LU.S16 R10, [R1+0x8] ;  /* 0x00000800010a7983 */ /* 0x0002e20000300600 */
[----:B------:R-:W-:Y:S01]  /*72e0*/  IMAD.MOV.U32 R181, RZ, RZ, R18 ;  /* 0x000000ffffb57224 */ /* 0x000fe200078e0012 */
[----:B------:R-:W-:Y:S02]  /*72f0*/  HMMA.16816.F32 R4, R64, R88, RZ ;  /* 0x000000584004723c */ /* 0x000fe400000018ff */
[----:B------:R1:W4:Y:S04]  /*7300*/  LDL.LU.S16 R18, [R1+0x10] ;  /* 0x0000100001127983 */ /* 0x0003280000300600 */
[----:B------:R1:W4:Y:S01]  /*7310*/  LDL.LU.S16 R8, [R1+0x14] ;  /* 0x0000140001087983 */ /* 0x0003220000300600 */
[----:B------:R-:W-:-:S03]  /*7320*/  @!P2 HADD2 R231, -R97.H0_H0, -RZ.H0_H0 ;  /* 0xa00000ff61e7a230 */ /* 0x000fc60000000900 */
[----:B------:R1:W4:Y:S02]  /*7330*/  LDL.LU.S16 R16, [R1+0x18] ;  /* 0x0000180001107983 */ /* 0x0003240000300600 */
[----:B------:R-:W-:Y:S02]  /*7340*/  @!P2 PRMT R97, R231, 0x5410, RZ ;  /* 0x00005410e761a816 */ /* 0x000fe400000000ff */
[----:B------:R-:W-:Y:S02]  /*7350*/  ISETP.GE.U32.AND P2, PT, R233, R38, PT ;  /* 0x00000026e900720c */ /* 0x000fe40003f46070 */
[----:B------:R1:W4:Y:S01]  /*7360*/  LDL.LU.S16 R38, [R1+0x1c] ;  /* 0x00001c0001267983 */ /* 0x0003220000300600 */
[----:B------:R-:W-:Y:S01]  /*7370*/  @!P5 HADD2 R230, -R244.H0_H0, -RZ.H0_H0 ;  /* 0xa00000fff4e6d230 */ /* 0x000fe20000000900 */
[----:B------:R-:W-:Y:S02]  /*7380*/  IMAD.WIDE.U32 R2, R39, -0x2daee0ad, RZ ;  /* 0xd2511f5327027825 */ /* 0x000fe400078e00ff */
[----:B------:R1:W4:Y:S04]  /*7390*/  LDL.LU.S16 R37, [R1+0x20] ;  /* 0x0000200001257983 */ /* 0x0003280000300600 */
[----:B------:R-:W-:Y:S01]  /*73a0*/  HMMA.16816.F32 R4, R56, R92, R4 ;  /* 0x0000005c3804723c */ /* 0x000fe20000001804 */
[----:B------:R-:W-:-:S02]  /*73b0*/  @!P5 PRMT R244, R230, 0x5410, RZ ;  /* 0x00005410e6f4d816 */ /* 0x000fc400000000ff */
[----:B------:R-:W-:Y:S02]  /*73c0*/  ISETP.GE.U32.AND P5, PT, R233, R29, PT ;  /* 0x0000001de900720c */ /* 0x000fe40003fa6070 */
[----:B------:R1:W4:Y:S11]  /*73d0*/  LDL.LU.S16 R29, [R1+0x24] ;  /* 0x00002400011d7983 */ /* 0x0003360000300600 */
[----:B------:R-:W-:Y:S08]  /*73e0*/  @!UPT UIADD3 URZ, URZ, URZ, URZ ;  /* 0x0000003f3f3ff290 */ /* 0x000ff0000fffe03f */
[----:B------:R-:W-:Y:S01]  /*73f0*/  IMAD.MOV.U32 R229, RZ, RZ, R7 ;  /* 0x000000ffffe57224 */ /* 0x000fe200078e0007 */
[----:B------:R-:W-:Y:S02]  /*7400*/  LOP3.LUT R7, R3, UR7, R28, 0x96, !PT ;  /* 0x0000000703077c12 */ /* 0x000fe4000f8e961c */
[----:B------:R1:W4:Y:S01]  /*7410*/  LDL.LU.S16 R28, [R1+0x28] ;  /* 0x00002800011c7983 */ /* 0x0003220000300600 */
[----:B------:R-:W-:Y:S01]  /*7420*/  @!P3 HADD2 R245, -R242.H0_H0, -RZ.H0_H0 ;  /* 0xa00000fff2f5b230 */ /* 0x000fe20000000900 */
[----:B------:R-:W-:Y:S02]  /*7430*/  @!P6 PRMT R98, R0, 0x5410, RZ ;  /* 0x000054100062e816 */ /* 0x000fe400000000ff */
[----:B------:R-:W-:Y:S02]  /*7440*/  LOP3.LUT R0, R47, 0xff, RZ, 0xc0, !PT ;  /* 0x000000ff2f007812 */ /* 0x000fe400078ec0ff */
[----:B------:R-:W-:Y:S02]  /*7450*/  @!P3 PRMT R242, R245, 0x5410, RZ ;  /* 0x00005410f5f2b816 */ /* 0x000fe400000000ff */
[----:B------:R-:W-:-:S02]  /*7460*/  ISETP.GE.U32.AND P3, PT, R233, R0, PT ;  /* 0x00000000e900720c */ /* 0x000fc40003f66070 */
[----:B------:R-:W-:Y:S01]  /*7470*/  LOP3.LUT R0, R55, 0xff, RZ, 0xc0, !PT ;  /* 0x000000ff37007812 */ /* 0x000fe200078ec0ff */
[----:B------:R-:W-:-:S03]  /*7480*/  IMAD.MOV.U32 R161, RZ, RZ, R5 ;  /* 0x000000ffffa17224 */ /* 0x000fc600078e0005 */
[----:B------:R-:W-:Y:S01]  /*7490*/  PRMT R120, R0, 0x5410, R76 ;  /* 0x0000541000787816 */ /* 0x000fe2000000004c */
[----:B------:R-:W-:Y:S01]  /*74a0*/  IMAD.MOV.U32 R162, RZ, RZ, R6 ;  /* 0x000000ffffa27224 */ /* 0x000fe200078e0006 */
[----:B------:R-:W-:Y:S02]  /*74b0*/  LOP3.LUT R0, R17, 0xffff, RZ, 0xc0, !PT ;  /* 0x0000ffff11007812 */ /* 0x000fe400078ec0ff */
[C---:B------:R-:W-:Y:S02]  /*74c0*/  LOP3.LUT R6, R2.reuse, 0xff, RZ, 0xc0, !PT ;  /* 0x000000ff02067812 */ /* 0x040fe400078ec0ff */
[----:B------:R-:W-:Y:S02]  /*74d0*/  LOP3.LUT R22, R2, 0xffff, RZ, 0xc0, !PT ;  /* 0x0000ffff02167812 */ /* 0x000fe400078ec0ff */
[--C-:B------:R-:W-:Y:S02]  /*74e0*/  SHF.R.U32.HI R20, RZ, 0x10, R2.reuse ;  /* 0x00000010ff147819 */ /* 0x100fe40000011602 */
[----:B------:R-:W-:-:S02]  /*74f0*/  SHF.R.U32.HI R5, RZ, 0x18, R2 ;  /* 0x00000018ff057819 */ /* 0x000fc40000011602 */
[----:B------:R-:W-:Y:S02]  /*7500*/  LOP3.LUT R2, R17, 0xff, RZ, 0xc0, !PT ;  /* 0x000000ff11027812 */ /* 0x000fe400078ec0ff */
[----:B------:R-:W-:-:S04]  /*7510*/  SHF.R.U32.HI R0, RZ, 0x8, R0 ;  /* 0x00000008ff007819 */ /* 0x000fc80000011600 */
[----:B------:R-:W-:Y:S01]  /*7520*/  LOP3.LUT R0, R0, 0xffff, RZ, 0xc0, !PT ;  /* 0x0000ffff00007812 */ /* 0x000fe200078ec0ff */
[----:B------:R-:W-:Y:S02]  /*7530*/  IMAD.MOV.U32 R133, RZ, RZ, R181 ;  /* 0x000000ffff857224 */ /* 0x000fe400078e00b5 */
[----:B------:R-:W-:Y:S02]  /*7540*/  IMAD.MOV.U32 R181, RZ, RZ, R119 ;  /* 0x000000ffffb57224 */ /* 0x000fe400078e0077 */
[----:B------:R-:W-:Y:S02]  /*7550*/  IMAD.MOV.U32 R117, RZ, RZ, R171 ;  /* 0x000000ffff757224 */ /* 0x000fe400078e00ab */
[----:B------:R-:W-:Y:S02]  /*7560*/  IMAD.MOV.U32 R171, RZ, RZ, R14 ;  /* 0x000000ffffab7224 */ /* 0x000fe400078e000e */
[----:B------:R-:W-:Y:S02]  /*7570*/  IMAD.MOV.U32 R119, RZ, RZ, R13 ;  /* 0x000000ffff777224 */ /* 0x000fe400078e000d */
[----:B------:R-:W-:-:S02]  /*7580*/  IMAD.MOV.U32 R118, RZ, RZ, R19 ;  /* 0x000000ffff767224 */ /* 0x000fc400078e0013 */
[----:B------:R-:W-:Y:S01]  /*7590*/  IMAD.MOV.U32 R160, RZ, RZ, R4 ;  /* 0x000000ffffa07224 */ /* 0x000fe200078e0004 */
[----:B------:R-:W-:-:S04]  /*75a0*/  SHF.R.U32.HI R4, RZ, 0x8, R53 ;  /* 0x00000008ff047819 */ /* 0x000fc80000011635 */
[----:B------:R-:W-:Y:S01]  /*75b0*/  PRMT R121, R77, 0x5410, R4 ;  /* 0x000054104d797816 */ /* 0x000fe20000000004 */
[----:B--2---:R-:W-:Y:S02]  /*75c0*/  @!P3 HADD2 R11, -R243.H0_H0, -RZ.H0_H0 ;  /* 0xa00000fff30bb230 */ /* 0x004fe40000000900 */
[----:B---3--:R-:W-:-:S03]  /*75d0*/  @!P4 HADD2 R10, -R241.H0_H0, -RZ.H0_H0 ;  /* 0xa00000fff10ac230 */ /* 0x008fc60000000900 */
[----:B------:R-:W-:-:S04]  /*75e0*/  PRMT R9, R11, 0x7610, R9 ;  /* 0x000076100b097816 */ /* 0x000fc80000000009 */
[----:B------:R-:W-:Y:S02]  /*75f0*/  @!P3 PRMT R243, R9, 0x5410, RZ ;  /* 0x0000541009f3b816 */ /* 0x000fe400000000ff */
[----:B------:R-:W-:Y:S02]  /*7600*/  PRMT R3, R10, 0x7610, R3 ;  /* 0x000076100a037816 */ /* 0x000fe40000000003 */
[----:B------:R-:W-:Y:S02]  /*7610*/  ISETP.GE.U32.AND P3, PT, R233, R2, PT ;  /* 0x00000002e900720c */ /* 0x000fe40003f66070 */
[----:B------:R-:W-:Y:S02]  /*7620*/  @!P4 PRMT R241, R3, 0x5410, RZ ;  /* 0x0000541003f1c816 */ /* 0x000fe400000000ff */
[----:B------:R-:W-:Y:S01]  /*7630*/  ISETP.GE.U32.AND P4, PT, R233, R0, PT ;  /* 0x00000000e900720c */ /* 0x000fe20003f86070 */
[----:B------:R-:W-:Y:S01]  /*7640*/  IMAD.WIDE.U32 R2, R78, -0x2daee0ad, RZ ;  /* 0xd2511f534e027825 */ /* 0x000fe200078e00ff */
[----:B------:R-:W-:-:S07]  /*7650*/  SHF.R.U32.HI R0, RZ, 0x10, R17 ;  /* 0x00000010ff007819 */ /* 0x000fce0000011611 */
[----:B----4-:R-:W-:Y:S01]  /*7660*/  @!P3 HADD2 R18, -R240.H0_H0, -RZ.H0_H0 ;  /* 0xa00000fff012b230 */ /* 0x010fe20000000900 */
[----:B------:R-:W-:Y:S02]  /*7670*/  LOP3.LUT R9, R3, UR7, R36, 0x96, !PT ;  /* 0x0000000703097c12 */ /* 0x000fe4000f8e9624 */
[----:B------:R-:W-:Y:S01]  /*7680*/  LOP3.LUT R10, R2, 0xffff, RZ, 0xc0, !PT ;  /* 0x0000ffff020a7812 */ /* 0x000fe200078ec0ff */
[----:B------:R-:W-:Y:S01]  /*7690*/  @!P4 HADD2 R8, -R239.H0_H0, -RZ.H0_H0 ;  /* 0xa00000ffef08c230 */ /* 0x000fe20000000900 */
[----:B------:R-:W-:Y:S02]  /*76a0*/  PRMT R3, R18, 0x7610, R3 ;  /* 0x0000761012037816 */ /* 0x000fe40000000003 */
[----:B------:R-:W-:Y:S02]  /*76b0*/  LOP3.LUT R0, R0, 0xff, RZ, 0xc0, !PT ;  /* 0x000000ff00007812 */ /* 0x000fe400078ec0ff */
[----:B------:R-:W-:Y:S02]  /*76c0*/  LOP3.LUT R14, R2, 0xff, RZ, 0xc0, !PT ;  /* 0x000000ff020e7812 */ /* 0x000fe400078ec0ff */
[----:B------:R-:W-:-:S02]  /*76d0*/  SHF.R.U32.HI R13, RZ, 0x10, R2 ;  /* 0x00000010ff0d7819 */ /* 0x000fc40000011602 */
[--C-:B------:R-:W-:Y:S02]  /*76e0*/  SHF.R.U32.HI R11, RZ, 0x18, R2.reuse ;  /* 0x00000018ff0b7819 */ /* 0x100fe40000011602 */
[----:B------:R-:W-:Y:S02]  /*76f0*/  @!P3 PRMT R240, R3, 0x5410, RZ ;  /* 0x0000541003f0b816 */ /* 0x000fe400000000ff */
[----:B------:R-:W-:Y:S02]  /*7700*/  ISETP.GE.U32.AND P3, PT, R233, R0, PT ;  /* 0x00000000e900720c */ /* 0x000fe40003f66070 */
[----:B------:R-:W-:Y:S02]  /*7710*/  PRMT R2, R8, 0x7610, R2 ;  /* 0x0000761008027816 */ /* 0x000fe40000000002 */
[----:B------:R-:W-:Y:S02]  /*7720*/  SHF.R.U32.HI R0, RZ, 0x18, R17 ;  /* 0x00000018ff007819 */ /* 0x000fe40000011611 */
[----:B------:R-:W-:-:S02]  /*7730*/  @!P4 PRMT R239, R2, 0x5410, RZ ;  /* 0x0000541002efc816 */ /* 0x000fc400000000ff */
[----:B------:R-:W-:Y:S01]  /*7740*/  ISETP.GE.U32.AND P4, PT, R233, R0, PT ;  /* 0x00000000e900720c */ /* 0x000fe20003f86070 */
[----:B------:R-:W-:Y:S01]  /*7750*/  IMAD.WIDE.U32 R2, R27, -0x2daee0ad, RZ ;  /* 0xd2511f531b027825 */ /* 0x000fe200078e00ff */
[----:B------:R-:W-:-:S03]  /*7760*/  SHF.R.U32.HI R0, RZ, 0x8, R48 ;  /* 0x00000008ff007819 */ /* 0x000fc60000011630 */
[----:B------:R-:W-:Y:S01]  /*7770*/  @!P3 HADD2 R16, -R238.H0_H0, -RZ.H0_H0 ;  /* 0xa00000ffee10b230 */ /* 0x000fe20000000900 */
[--C-:B------:R-:W-:Y:S02]  /*7780*/  LOP3.LUT R8, R3, UR7, R26.reuse, 0x96, !PT ;  /* 0x0000000703087c12 */ /* 0x100fe4000f8e961a */
[----:B------:R-:W-:Y:S02]  /*7790*/  LOP3.LUT R0, R0, 0xffff, RZ, 0xc0, !PT ;  /* 0x0000ffff00007812 */ /* 0x000fe400078ec0ff */
[----:B------:R-:W-:-:S03]  /*77a0*/  PRMT R26, R16, 0x7610, R26 ;  /* 0x00007610101a7816 */ /* 0x000fc6000000001a */
[----:B------:R-:W-:Y:S01]  /*77b0*/  @!P4 HADD2 R38, -R237.H0_H0, -RZ.H0_H0 ;  /* 0xa00000ffed26c230 */ /* 0x000fe20000000900 */
[C---:B------:R-:W-:Y:S02]  /*77c0*/  LOP3.LUT R16, R2.reuse, 0xffff, RZ, 0xc0, !PT ;  /* 0x0000ffff02107812 */ /* 0x040fe400078ec0ff */
[----:B------:R-:W-:Y:S02]  /*77d0*/  LOP3.LUT R19, R2, 0xff, RZ, 0xc0, !PT ;  /* 0x000000ff02137812 */ /* 0x000fe400078ec0ff */
[--C-:B------:R-:W-:Y:S02]  /*77e0*/  SHF.R.U32.HI R18, RZ, 0x10, R2.reuse ;  /* 0x00000010ff127819 */ /* 0x100fe40000011602 */
[----:B------:R-:W-:Y:S02]  /*77f0*/  SHF.R.U32.HI R17, RZ, 0x18, R2 ;  /* 0x00000018ff117819 */ /* 0x000fe40000011602 */
[----:B------:R-:W-:Y:S02]  /*7800*/  @!P3 PRMT R238, R26, 0x5410, RZ ;  /* 0x000054101aeeb816 */ /* 0x000fe400000000ff */
[----:B------:R-:W-:-:S02]  /*7810*/  ISETP.GE.U32.AND P3, PT, R233, R0, PT ;  /* 0x00000000e900720c */ /* 0x000fc40003f66070 */
[----:B------:R-:W-:Y:S02]  /*7820*/  PRMT R2, R38, 0x7610, R2 ;  /* 0x0000761026027816 */ /* 0x000fe40000000002 */
[----:B------:R-:W-:Y:S01]  /*7830*/  LOP3.LUT R0, R52, 0xff, RZ, 0xc0, !PT ;  /* 0x000000ff34007812 */ /* 0x000fe200078ec0ff */
[----:B------:R1:W2:Y:S01]  /*7840*/  LDL.LU.S16 R38, [R1+0x2c] ;  /* 0x00002c0001267983 */ /* 0x0002a20000300600 */
[----:B------:R-:W-:Y:S02]  /*7850*/  @!P4 PRMT R237, R2, 0x5410, RZ ;  /* 0x0000541002edc816 */ /* 0x000fe400000000ff */
[----:B------:R-:W-:Y:S01]  /*7860*/  ISETP.GE.U32.AND P4, PT, R233, R0, PT ;  /* 0x00000000e900720c */ /* 0x000fe20003f86070 */
[----:B------:R-:W-:Y:S01]  /*7870*/  @!P1 HADD2 R37, -R236.H0_H0, -RZ.H0_H0 ;  /* 0xa00000ffec259230 */ /* 0x000fe20000000900 */
[----:B------:R-:W-:-:S04]  /*7880*/  SHF.R.U32.HI R0, RZ, 0x10, R15 ;  /* 0x00000010ff007819 */ /* 0x000fc8000001160f */
[----:B------:R-:W-:Y:S02]  /*7890*/  PRMT R23, R37, 0x7610, R23 ;  /* 0x0000761025177816 */ /* 0x000fe40000000017 */
[----:B------:R1:W3:Y:S05]  /*78a0*/  LDL.LU.S16 R37, [R1+0x30] ;  /* 0x0000300001257983 */ /* 0x0002ea0000300600 */
[----:B------:R-:W-:Y:S01]  /*78b0*/  @!P4 HADD2 R28, -R234.H0_H0, -RZ.H0_H0 ;  /* 0xa00000ffea1cc230 */ /* 0x000fe20000000900 */
[----:B------:R-:W-:Y:S01]  /*78c0*/  LOP3.LUT R0, R0, 0xff, RZ, 0xc0, !PT ;  /* 0x000000ff00007812 */ /* 0x000fe200078ec0ff */
[----:B------:R-:W-:Y:S01]  /*78d0*/  FFMA.FTZ R2, R168, c[0x0][0x23c], -R24 ;  /* 0x00008f00a8027a23 */ /* 0x000fe20000010818 */
[----:B------:R-:W-:Y:S01]  /*78e0*/  @!P1 PRMT R236, R23, 0x5410, RZ ;  /* 0x0000541017ec9816 */ /* 0x000fe200000000ff */
[----:B------:R-:W-:Y:S01]  /*78f0*/  @!P3 HADD2 R29, -R235.H0_H0, -RZ.H0_H0 ;  /* 0xa00000ffeb1db230 */ /* 0x000fe20000000900 */
[----:B------:R-:W-:Y:S01]  /*7900*/  PRMT R4, R28, 0x7610, R4 ;  /* 0x000076101c047816 */ /* 0x000fe20000000004 */
[----:B------:R1:W4:Y:S01]  /*7910*/  LDL.LU.S16 R26, [R1+0x38] ;  /* 0x00003800011a7983 */ /* 0x0003220000300600 */
[----:B------:R-:W-:Y:S01]  /*7920*/  ISETP.GE.U32.AND P1, PT, R233, R0, PT ;  /* 0x00000000e900720c */ /* 0x000fe20003f26070 */
[----:B------:R-:W-:Y:S01]  /*7930*/  FFMA.FTZ R0, R167, c[0x0][0x23c], -R24 ;  /* 0x00008f00a7007a23 */ /* 0x000fe20000010818 */
[----:B------:R-:W-:-:S02]  /*7940*/  @!P4 PRMT R234, R4, 0x5410, RZ ;  /* 0x0000541004eac816 */ /* 0x000fc400000000ff */
[----:B------:R1:W4:Y:S01]  /*7950*/  LDL.LU.S16 R4, [R1+0x34] ;  /* 0x0000340001047983 */ /* 0x0003220000300600 */
[----:B------:R1:W-:Y:S02]  /*7960*/  MUFU.EX2 R23, R2 ;  /* 0x0000000200177308 */ /* 0x0003e40000000800 */
[----:B-1----:R-:W-:-:S06]  /*7970*/  PRMT R2, R29, 0x7610, R2 ;  /* 0x000076101d027816 */ /* 0x002fcc0000000002 */
[----:B------:R1:W1:Y:S01]  /*7980*/  MUFU.EX2 R29, R0 ;  /* 0x00000000001d7308 */ /* 0x0002620000000800 */
[----:B------:R-:W-:Y:S02]  /*7990*/  @!P3 PRMT R235, R2, 0x5410, RZ ;  /* 0x0000541002ebb816 */ /* 0x000fe400000000ff */
[----:B-1----:R-:W-:-:S04]  /*79a0*/  LOP3.LUT R0, R15, 0xff, RZ, 0xc0, !PT ;  /* 0x000000ff0f007812 */ /* 0x002fc800078ec0ff */
[----:B------:R-:W-:Y:S02]  /*79b0*/  ISETP.GE.U32.AND P3, PT, R233, R0, PT ;  /* 0x00000000e900720c */ /* 0x000fe40003f66070 */
[----:B------:R-:W-:-:S04]  /*79c0*/  LOP3.LUT R0, R15, 0xffff, RZ, 0xc0, !PT ;  /* 0x0000ffff0f007812 */ /* 0x000fc800078ec0ff */
[----:B------:R-:W-:-:S04]  /*79d0*/  SHF.R.U32.HI R0, RZ, 0x8, R0 ;  /* 0x00000008ff007819 */ /* 0x000fc80000011600 */
[----:B------:R-:W-:-:S04]  /*79e0*/  LOP3.LUT R0, R0, 0xffff, RZ, 0xc0, !PT ;  /* 0x0000ffff00007812 */ /* 0x000fc800078ec0ff */
[C---:B------:R-:W-:Y:S02]  /*79f0*/  ISETP.GE.U32.AND P4, PT, R233.reuse, R0, PT ;  /* 0x00000000e900720c */ /* 0x040fe40003f86070 */
[----:B------:R-:W-:Y:S02]  /*7a00*/  SHF.R.U32.HI R0, RZ, 0x18, R15 ;  /* 0x00000018ff007819 */ /* 0x000fe4000001160f */
[----:B------:R1:W4:Y:S01]  /*7a10*/  LDL.LU.S16 R15, [R1+0x3c] ;  /* 0x00003c00010f7983 */ /* 0x0003220000300600 */
[----:B------:R-:W-:Y:S01]  /*7a20*/  FFMA.FTZ R2, R170, c[0x0][0x23c], -R21 ;  /* 0x00008f00aa027a23 */ /* 0x000fe20000010815 */
[----:B------:R-:W-:-:S03]  /*7a30*/  ISETP.GE.U32.AND P6, PT, R233, R40, PT ;  /* 0x00000028e900720c */ /* 0x000fc60003fc6070 */
[----:B------:R1:W-:Y:S01]  /*7a40*/  MUFU.EX2 R27, R2 ;  /* 0x00000002001b7308 */ /* 0x0003e20000000800 */
[----:B------:R-:W-:Y:S01]  /*7a50*/  F2FP.PACK_AB R3, R29, R23 ;  /* 0x000000171d03723e */ /* 0x000fe200000000ff */
[----:B-1----:R-:W-:-:S06]  /*7a60*/  FFMA.FTZ R2, R169, c[0x0][0x23c], -R21 ;  /* 0x00008f00a9027a23 */ /* 0x002fcc0000010815 */
[----:B------:R-:W1:Y:S01]  /*7a70*/  MUFU.EX2 R28, R2 ;  /* 0x00000002001c7308 */ /* 0x000e620000000800 */
[C---:B------:R-:W-:Y:S02]  /*7a80*/  PRMT R187, R3.reuse, 0x7610, R187 ;  /* 0x0000761003bb7816 */ /* 0x040fe400000000bb */
[----:B------:R-:W-:Y:S01]  /*7a90*/  PRMT R186, R3, 0x7632, R186 ;  /* 0x0000763203ba7816 */ /* 0x000fe200000000ba */
[----:B------:R-:W-:-:S03]  /*7aa0*/  IMAD.MOV.U32 R226, RZ, RZ, R119 ;  /* 0x000000ffffe27224 */ /* 0x000fc600078e0077 */
[----:B------:R-:W-:Y:S01]  /*7ab0*/  PRMT R119, R187, 0x5410, R186 ;  /* 0x00005410bb777816 */ /* 0x000fe200000000ba */
[----:B------:R-:W-:Y:S02]  /*7ac0*/  IMAD.MOV.U32 R82, RZ, RZ, R118 ;  /* 0x000000ffff527224 */ /* 0x000fe400078e0076 */
[----:B------:R-:W-:Y:S02]  /*7ad0*/  IMAD.MOV.U32 R228, RZ, RZ, R116 ;  /* 0x000000ffffe47224 */ /* 0x000fe400078e0074 */
[----:B------:R-:W-:Y:S02]  /*7ae0*/  IMAD.MOV.U32 R42, RZ, RZ, R108 ;  /* 0x000000ffff2a7224 */ /* 0x000fe400078e006c */
[----:B------:R-:W-:Y:S02]  /*7af0*/  IMAD.MOV.U32 R89, RZ, RZ, R79 ;  /* 0x000000ffff597224 */ /* 0x000fe400078e004f */
[----:B------:R-:W-:Y:S01]  /*7b00*/  IMAD.MOV.U32 R79, RZ, RZ, R109 ;  /* 0x000000ffff4f7224 */ /* 0x000fe200078e006d */
[----:B--2---:R-:W-:-:S05]  /*7b10*/  @!P6 HADD2 R38, -R232.H0_H0, -RZ.H0_H0 ;  /* 0xa00000ffe826e230 */ /* 0x004fca0000000900 */
[----:B------:R-:W-:-:S04]  /*7b20*/  PRMT R36, R38, 0x7610, R36 ;  /* 0x0000761026247816 */ /* 0x000fc80000000024 */
[----:B------:R-:W-:Y:S01]  /*7b30*/  @!P6 PRMT R232, R36, 0x5410, RZ ;  /* 0x0000541024e8e816 */ /* 0x000fe200000000ff */
[----:B---3--:R-:W-:Y:S01]  /*7b40*/  @!P3 HADD2 R37, -R187.H0_H0, -RZ.H0_H0 ;  /* 0xa00000ffbb25b230 */ /* 0x008fe20000000900 */
[----:B------:R-:W-:Y:S02]  /*7b50*/  ISETP.GE.U32.AND P6, PT, R233, R0, PT ;  /* 0x00000000e900720c */ /* 0x000fe40003fc6070 */
[----:B-1----:R-:W-:Y:S02]  /*7b60*/  F2FP.PACK_AB R0, R28, R27 ;  /* 0x0000001b1c00723e */ /* 0x002fe400000000ff */
[----:B------:R-:W-:Y:S02]  /*7b70*/  PRMT R2, R37, 0x7610, R2 ;  /* 0x0000761025027816 */ /* 0x000fe40000000002 */
[----:B------:R-:W-:Y:S02]  /*7b80*/  PRMT R185, R0, 0x7610, R185 ;  /* 0x0000761000b97816 */ /* 0x000fe400000000b9 */
[----:B------:R-:W-:-:S02]  /*7b90*/  @!P3 PRMT R187, R2, 0x5410, RZ ;  /* 0x0000541002bbb816 */ /* 0x000fc400000000ff */
[----:B------:R-:W-:Y:S01]  /*7ba0*/  LOP3.LUT R2, R49, 0xff, RZ, 0xc0, !PT ;  /* 0x000000ff31027812 */ /* 0x000fe200078ec0ff */
[----:B----4-:R-:W-:-:S03]  /*7bb0*/  @!P1 HADD2 R4, -R185.H0_H0, -RZ.H0_H0 ;  /* 0xa00000ffb9049230 */ /* 0x010fc60000000900 */
[----:B------:R-:W-:Y:S01]  /*7bc0*/  ISETP.GE.U32.AND P3, PT, R233, R2, PT ;  /* 0x00000002e900720c */ /* 0x000fe20003f66070 */
[----:B------:R-:W-:Y:S01]  /*7bd0*/  @!P4 HADD2 R26, -R186.H0_H0, -RZ.H0_H0 ;  /* 0xa00000ffba1ac230 */ /* 0x000fe20000000900 */
[----:B------:R-:W-:Y:S02]  /*7be0*/  PRMT R184, R0, 0x7632, R184 ;  /* 0x0000763200b87816 */ /* 0x000fe400000000b8 */
[----:B------:R-:W-:Y:S02]  /*7bf0*/  PRMT R2, R4, 0x7610, R2 ;  /* 0x0000761004027816 */ /* 0x000fe40000000002 */
[----:B------:R-:W-:Y:S02]  /*7c00*/  LOP3.LUT R0, R25, 0xffff, RZ, 0xc0, !PT ;  /* 0x0000ffff19007812 */ /* 0x000fe400078ec0ff */
[----:B------:R-:W-:Y:S02]  /*7c10*/  PRMT R118, R185, 0x5410, R184 ;  /* 0x00005410b9767816 */ /* 0x000fe400000000b8 */
[----:B------:R-:W-:-:S02]  /*7c20*/  @!P1 PRMT R185, R2, 0x5410, RZ ;  /* 0x0000541002b99816 */ /* 0x000fc400000000ff */
[----:B------:R-:W-:Y:S02]  /*7c30*/  PRMT R3, R26, 0x7610, R3 ;  /* 0x000076101a037816 */ /* 0x000fe40000000003 */
[----:B------:R-:W-:Y:S02]  /*7c40*/  SHF.R.U32.HI R2, RZ, 0x8, R0 ;  /* 0x00000008ff027819 */ /* 0x000fe40000011600 */
[----:B------:R-:W-:Y:S01]  /*7c50*/  LOP3.LUT R0, R25, 0xff, RZ, 0xc0, !PT ;  /* 0x000000ff19007812 */ /* 0x000fe200078ec0ff */
[--C-:B------:R-:W-:Y:S01]  /*7c60*/  FFMA.FTZ R4, R176, c[0x0][0x23c], -R24.reuse ;  /* 0x00008f00b0047a23 */ /* 0x100fe20000010818 */
[----:B------:R-:W-:Y:S01]  /*7c70*/  @!P4 PRMT R186, R3, 0x5410, RZ ;  /* 0x0000541003bac816 */ /* 0x000fe200000000ff */
[----:B------:R-:W-:Y:S01]  /*7c80*/  FFMA.FTZ R3, R174, c[0x0][0x23c], -R24 ;  /* 0x00008f00ae037a23 */ /* 0x000fe20000010818 */
[----:B------:R-:W-:Y:S02]  /*7c90*/  PRMT R116, R0, 0x5410, R2 ;  /* 0x0000541000747816 */ /* 0x000fe40000000002 */
[----:B------:R-:W-:Y:S01]  /*7ca0*/  SHF.R.U32.HI R0, RZ, 0x10, R25 ;  /* 0x00000010ff007819 */ /* 0x000fe20000011619 */
[----:B------:R1:W-:Y:S01]  /*7cb0*/  MUFU.EX2 R26, R3 ;  /* 0x00000003001a7308 */ /* 0x0003e20000000800 */
[----:B------:R-:W-:-:S02]  /*7cc0*/  ISETP.GE.U32.AND P4, PT, R233, R6, PT ;  /* 0x00000006e900720c */ /* 0x000fc40003f86070 */
[----:B------:R2:W3:Y:S05]  /*7cd0*/  LDL.LU.S16 R6, [R1+0x40] ;  /* 0x0000400001067983 */ /* 0x0004ea0000300600 */
[----:B------:R-:W4:Y:S01]  /*7ce0*/  MUFU.EX2 R167, R4 ;  /* 0x0000000400a77308 */ /* 0x000f220000000800 */
[----:B------:R-:W-:Y:S02]  /*7cf0*/  SHF.R.U32.HI R2, RZ, 0x8, R43 ;  /* 0x00000008ff027819 */ /* 0x000fe4000001162b */
[----:B-1----:R-:W-:Y:S02]  /*7d00*/  LOP3.LUT R3, R0, 0xff, RZ, 0xc0, !PT ;  /* 0x000000ff00037812 */ /* 0x002fe400078ec0ff */
[----:B------:R-:W-:-:S04]  /*7d10*/  LOP3.LUT R0, R45, 0xff, RZ, 0xc0, !PT ;  /* 0x000000ff2d007812 */ /* 0x000fc800078ec0ff */
[----:B------:R-:W-:Y:S02]  /*7d20*/  PRMT R108, R0, 0x5410, R44 ;  /* 0x00005410006c7816 */ /* 0x000fe4000000002c */
[----:B------:R-:W-:Y:S02]  /*7d30*/  SHF.R.U32.HI R0, RZ, 0x8, R54 ;  /* 0x00000008ff007819 */ /* 0x000fe40000011636 */
[----:B------:R-:W-:Y:S01]  /*7d40*/  PRMT R109, R46, 0x5410, R2 ;  /* 0x000054102e6d7816 */ /* 0x000fe20000000002 */
[----:B------:R-:W-:Y:S01]  /*7d50*/  @!P6 HADD2 R15, -R184.H0_H0, -RZ.H0_H0 ;  /* 0xa00000ffb80fe230 */ /* 0x000fe20000000900 */
[----:B------:R-:W-:-:S04]  /*7d60*/  LOP3.LUT R0, R0, 0xffff, RZ, 0xc0, !PT ;  /* 0x0000ffff00007812 */ /* 0x000fc800078ec0ff */
[----:B------:R-:W-:-:S04]  /*7d70*/  PRMT R2, R15, 0x7610, R2 ;  /* 0x000076100f027816 */ /* 0x000fc80000000002 */
[----:B------:R-:W-:Y:S02]  /*7d80*/  @!P6 PRMT R184, R2, 0x5410, RZ ;  /* 0x0000541002b8e816 */ /* 0x000fe400000000ff */
[----:B------:R-:W-:Y:S02]  /*7d90*/  ISETP.GE.U32.AND P6, PT, R233, R0, PT ;  /* 0x00000000e900720c */ /* 0x000fe40003fc6070 */
[----:B----4-:R-:W-:-:S04]  /*7da0*/  F2FP.PACK_AB R0, R167, R26 ;  /* 0x0000001aa700723e */ /* 0x010fc800000000ff */
[C---:B------:R-:W-:Y:S02]  /*7db0*/  PRMT R183, R0.reuse, 0x7610, R183 ;  /* 0x0000761000b77816 */ /* 0x040fe400000000b7 */
[----:B------:R-:W-:Y:S02]  /*7dc0*/  PRMT R182, R0, 0x7632, R182 ;  /* 0x0000763200b67816 */ /* 0x000fe400000000b6 */
[----:B------:R-:W-:Y:S02]  /*7dd0*/  SHF.R.U32.HI R0, RZ, 0x8, R10 ;  /* 0x00000008ff007819 */ /* 0x000fe4000001160a */
[----:B------:R2:W4:Y:S01]  /*7de0*/  LDL.LU.S16 R10, [R1+0x7c] ;  /* 0x00007c00010a7983 */ /* 0x0005220000300600 */
[----:B------:R-:W-:Y:S02]  /*7df0*/  ISETP.GE.U32.AND P1, PT, R233, R5, PT ;  /* 0x00000005e900720c */ /* 0x000fe40003f26070 */
[----:B------:R-:W-:Y:S01]  /*7e00*/  SHF.R.U32.HI R5, RZ, 0x18, R25 ;  /* 0x00000018ff057819 */ /* 0x000fe20000011619 */
[----:B------:R-:W-:Y:S01]  /*7e10*/  IMAD.MOV.U32 R227, RZ, RZ, R85 ;  /* 0x000000ffffe37224 */ /* 0x000fe200078e0055 */
[----:B------:R-:W-:Y:S01]  /*7e20*/  LOP3.LUT R2, R20, 0xff, RZ, 0xc0, !PT ;  /* 0x000000ff14027812 */ /* 0x000fe200078ec0ff */
[----:B------:R-:W-:Y:S01]  /*7e30*/  IMAD.MOV.U32 R85, RZ, RZ, R112 ;  /* 0x000000ffff557224 */ /* 0x000fe200078e0070 */
[----:B------:R-:W-:Y:S01]  /*7e40*/  PRMT R112, R3, 0x5410, R5 ;  /* 0x0000541003707816 */ /* 0x000fe20000000005 */
[----:B------:R-:W-:Y:S01]  /*7e50*/  IMAD.MOV.U32 R225, RZ, RZ, R117 ;  /* 0x000000ffffe17224 */ /* 0x000fe200078e0075 */
[----:B------:R-:W-:Y:S01]  /*7e60*/  PRMT R117, R183, 0x5410, R182 ;  /* 0x00005410b7757816 */ /* 0x000fe200000000b6 */
[----:B------:R-:W-:Y:S01]  /*7e70*/  FFMA.FTZ R4, R198, c[0x0][0x23c], -R21 ;  /* 0x00008f00c6047a23 */ /* 0x000fe20000010815 */
[----:B------:R-:W-:Y:S01]  /*7e80*/  SHF.R.U32.HI R5, RZ, 0x18, R12 ;  /* 0x00000018ff057819 */ /* 0x000fe2000001160c */
[----:B------:R-:W-:Y:S01]  /*7e90*/  IMAD.MOV.U32 R38, RZ, RZ, R227 ;  /* 0x000000ffff267224 */ /* 0x000fe200078e00e3 */
[----:B------:R2:W2:Y:S01]  /*7ea0*/  LDL.LU.S16 R15, [R1+0xa0] ;  /* 0x0000a000010f7983 */ /* 0x0004a20000300600 */
[----:B------:R-:W-:-:S02]  /*7eb0*/  IMAD.MOV.U32 R227, RZ, RZ, R226 ;  /* 0x000000ffffe37224 */ /* 0x000fc400078e00e2 */
[----:B------:R-:W-:Y:S02]  /*7ec0*/  IMAD.MOV.U32 R231, RZ, RZ, R42 ;  /* 0x000000ffffe77224 */ /* 0x000fe400078e002a */
[----:B------:R-:W-:Y:S02]  /*7ed0*/  IMAD.MOV.U32 R226, RZ, RZ, R35 ;  /* 0x000000ffffe27224 */ /* 0x000fe400078e0023 */
[----:B------:R-:W-:Y:S01]  /*7ee0*/  IMAD.MOV.U32 R42, RZ, RZ, R225 ;  /* 0x000000ffff2a7224 */ /* 0x000fe200078e00e1 */
[----:B------:R-:W-:Y:S01]  /*7ef0*/  MUFU.EX2 R35, R4 ;  /* 0x0000000400237308 */ /* 0x000fe20000000800 */
[----:B------:R-:W-:Y:S01]  /*7f00*/  IMAD.MOV.U32 R230, RZ, RZ, R104 ;  /* 0x000000ffffe67224 */ /* 0x000fe200078e0068 */
[----:B------:R-:W-:Y:S01]  /*7f10*/  PRMT R104, R14, 0x5410, R0 ;  /* 0x000054100e687816 */ /* 0x000fe20000000000 */
[----:B------:R-:W-:Y:S01]  /*7f20*/  IMAD.MOV.U32 R225, RZ, RZ, R82 ;  /* 0x000000ffffe17224 */ /* 0x000fe200078e0052 */
[----:B------:R-:W-:-:S04]  /*7f30*/  LOP3.LUT R0, R13, 0xff, RZ, 0xc0, !PT ;  /* 0x000000ff0d007812 */ /* 0x000fc800078ec0ff */
[----:B------:R-:W-:Y:S02]  /*7f40*/  PRMT R93, R0, 0x5410, R11 ;  /* 0x00005410005d7816 */ /* 0x000fe4000000000b */
[----:B------:R-:W-:Y:S01]  /*7f50*/  LOP3.LUT R0, R12, 0xffff, RZ, 0xc0, !PT ;  /* 0x0000ffff0c007812 */ /* 0x000fe200078ec0ff */
[----:B------:R-:W-:Y:S01]  /*7f60*/  IMAD.MOV.U32 R88, RZ, RZ, R89 ;  /* 0x000000ffff587224 */ /* 0x000fe200078e0059 */
[----:B---3--:R-:W-:-:S05]  /*7f70*/  @!P2 HADD2 R6, -R183.H0_H0, -RZ.H0_H0 ;  /* 0xa00000ffb706a230 */ /* 0x008fca0000000900 */
[----:B------:R-:W-:-:S04]  /*7f80*/  PRMT R3, R6, 0x7610, R3 ;  /* 0x0000761006037816 */ /* 0x000fc80000000003 */
[----:B------:R-:W-:Y:S02]  /*7f90*/  @!P2 PRMT R183, R3, 0x5410, RZ ;  /* 0x0000541003b7a816 */ /* 0x000fe400000000ff */
[----:B------:R-:W-:Y:S01]  /*7fa0*/  ISETP.GE.U32.AND P2, PT, R233, R2, PT ;  /* 0x00000002e900720c */ /* 0x000fe20003f46070 */
[----:B------:R-:W-:-:S04]  /*7fb0*/  FFMA.FTZ R2, R199, c[0x0][0x23c], -R21 ;  /* 0x00008f00c7027a23 */ /* 0x000fc80000010815 */
[----:B------:R1:W3:Y:S02]  /*7fc0*/  MUFU.EX2 R25, R2 ;  /* 0x0000000200197308 */ /* 0x0002e40000000800 */
[----:B-1----:R-:W-:-:S04]  /*7fd0*/  SHF.R.U32.HI R2, RZ, 0x10, R12 ;  /* 0x00000010ff027819 */ /* 0x002fc8000001160c */
[----:B------:R-:W-:-:S04]  /*7fe0*/  LOP3.LUT R2, R2, 0xff, RZ, 0xc0, !PT ;  /* 0x000000ff02027812 */ /* 0x000fc800078ec0ff */
[----:B------:R-:W-:Y:S01]  /*7ff0*/  PRMT R82, R2, 0x5410, R5 ;  /* 0x0000541002527816 */ /* 0x000fe20000000005 */
[----:B----4-:R-:W-:-:S05]  /*8000*/  @!P6 HADD2 R10, -R182.H0_H0, -RZ.H0_H0 ;  /* 0xa00000ffb60ae230 */ /* 0x010fca0000000900 */
[----:B------:R-:W-:Y:S02]  /*8010*/  PRMT R5, R10, 0x7610, R5 ;  /* 0x000076100a057816 */ /* 0x000fe40000000005 */
[----:B------:R1:W4:Y:S01]  /*8020*/  LDL.LU.S16 R10, [R1+0xa4] ;  /* 0x0000a400010a7983 */ /* 0x0003220000300600 */
[----:B------:R-:W-:Y:S02]  /*8030*/  LOP3.LUT R6, R12, 0xff, RZ, 0xc0, !PT ;  /* 0x000000ff0c067812 */ /* 0x000fe400078ec0ff */
[----:B------:R-:W-:Y:S02]  /*8040*/  SHF.R.U32.HI R3, RZ, 0x8, R0 ;  /* 0x00000008ff037819 */ /* 0x000fe40000011600 */
[----:B------:R-:W-:Y:S02]  /*8050*/  @!P6 PRMT R182, R5, 0x5410, RZ ;  /* 0x0000541005b6e816 */ /* 0x000fe400000000ff */
[----:B------:R1:W4:Y:S01]  /*8060*/  LDL.LU.S16 R5, [R1+0xa8] ;  /* 0x0000a80001057983 */ /* 0x0003220000300600 */
[----:B------:R-:W-:-:S02]  /*8070*/  PRMT R89, R6, 0x5410, R3 ;  /* 0x0000541006597816 */ /* 0x000fc40000000003 */
[----:B---3--:R-:W-:-:S04]  /*8080*/  F2FP.PACK_AB R3, R35, R25 ;  /* 0x000000192303723e */ /* 0x008fc800000000ff */
[C---:B------:R-:W-:Y:S02]  /*8090*/  PRMT R179, R3.reuse, 0x7610, R179 ;  /* 0x0000761003b37816 */ /* 0x040fe400000000b3 */
[----:B------:R-:W-:Y:S02]  /*80a0*/  PRMT R178, R3, 0x7632, R178 ;  /* 0x0000763203b27816 */ /* 0x000fe400000000b2 */
[----:B------:R1:W3:Y:S01]  /*80b0*/  LDL.LU.S16 R3, [R1+0xac] ;  /* 0x0000ac0001037983 */ /* 0x0002e20000300600 */
[----:B------:R-:W-:-:S04]  /*80c0*/  SHF.R.U32.HI R0, RZ, 0x8, R16 ;  /* 0x00000008ff007819 */ /* 0x000fc80000011610 */
[----:B------:R-:W-:Y:S02]  /*80d0*/  PRMT R19, R19, 0x5410, R0 ;  /* 0x0000541013137816 */ /* 0x000fe40000000000 */
[----:B------:R-:W-:Y:S01]  /*80e0*/  LOP3.LUT R0, R18, 0xff, RZ, 0xc0, !PT ;  /* 0x000000ff12007812 */ /* 0x000fe200078ec0ff */
[----:B------:R-:W-:-:S03]  /*80f0*/  FFMA.FTZ R2, R197, c[0x0][0x23c], -R24 ;  /* 0x00008f00c5027a23 */ /* 0x000fc60000010818 */
[----:B------:R-:W-:Y:S01]  /*8100*/  PRMT R49, R0, 0x5410, R17 ;  /* 0x0000541000317816 */ /* 0x000fe20000000011 */
[----:B------:R-:W-:Y:S01]  /*8110*/  FFMA.FTZ R0, R196, c[0x0][0x23c], -R24 ;  /* 0x00008f00c4007a23 */ /* 0x000fe20000010818 */
[----:B------:R1:W-:Y:S01]  /*8120*/  MUFU.EX2 R20, R2 ;  /* 0x0000000200147308 */ /* 0x0003e20000000800 */
[----:B------:R-:W-:-:S07]  /*8130*/  IMAD.MOV.U32 R40, RZ, RZ, R228 ;  /* 0x000000ffff287224 */ /* 0x000fce00078e00e4 */
[----:B------:R1:W1:Y:S01]  /*8140*/  MUFU.EX2 R228, R0 ;  /* 0x0000000000e47308 */ /* 0x0002620000000800 */
[----:B------:R-:W-:Y:S01]  /*8150*/  IMAD.MOV.U32 R47, RZ, RZ, R231 ;  /* 0x000000ffff2f7224 */ /* 0x000fe200078e00e7 */
[----:B--2---:R-:W-:Y:S01]  /*8160*/  @!P3 HADD2 R15, -R179.H0_H0, -RZ.H0_H0 ;  /* 0xa00000ffb30fb230 */ /* 0x004fe20000000900 */
[----:B-1----:R-:W-:Y:S02]  /*8170*/  LOP3.LUT R2, R7, 0xff, RZ, 0xc0, !PT ;  /* 0x000000ff07027812 */ /* 0x002fe400078ec0ff */
[----:B------:R-:W-:Y:S02]  /*8180*/  IMAD.MOV.U32 R55, RZ, RZ, R47 ;  /* 0x000000ffff377224 */ /* 0x000fe400078e002f */
[----:B------:R-:W-:Y:S02]  /*8190*/  ISETP.GE.U32.AND P6, PT, R233, R2, PT ;  /* 0x00000002e900720c */ /* 0x000fe40003fc6070 */
[----:B------:R-:W-:Y:S01]  /*81a0*/  LOP3.LUT R0, R7, 0xffff, RZ, 0xc0, !PT ;  /* 0x0000ffff07007812 */ /* 0x000fe200078ec0ff */
[----:B------:R-:W-:-:S02]  /*81b0*/  IMAD.MOV.U32 R37, RZ, RZ, R230 ;  /* 0x000000ffff257224 */ /* 0x000fc400078e00e6 */
[----:B------:R-:W-:Y:S01]  /*81c0*/  IMAD.MOV.U32 R36, RZ, RZ, R166 ;  /* 0x000000ffff247224 */ /* 0x000fe200078e00a6 */
[----:B------:R-:W-:Y:S01]  /*81d0*/  SHF.R.U32.HI R0, RZ, 0x8, R0 ;  /* 0x00000008ff007819 */ /* 0x000fe20000011600 */
[----:B------:R-:W-:Y:S01]  /*81e0*/  IMAD.MOV.U32 R53, RZ, RZ, R84 ;  /* 0x000000ffff357224 */ /* 0x000fe200078e0054 */
[----:B------:R-:W-:Y:S01]  /*81f0*/  PRMT R11, R15, 0x7610, R11 ;  /* 0x000076100f0b7816 */ /* 0x000fe2000000000b */
[----:B------:R-:W-:Y:S01]  /*8200*/  IMAD.MOV.U32 R230, RZ, RZ, R85 ;  /* 0x000000ffffe67224 */ /* 0x000fe200078e0055 */
[----:B------:R-:W-:Y:S01]  /*8210*/  F2FP.PACK_AB R2, R228, R20 ;  /* 0x00000014e402723e */ /* 0x000fe200000000ff */
[----:B------:R-:W-:Y:S02]  /*8220*/  IMAD.MOV.U32 R166, RZ, RZ, R87 ;  /* 0x000000ffffa67224 */ /* 0x000fe400078e0057 */
[----:B------:R-:W-:Y:S01]  /*8230*/  IMAD.MOV.U32 R47, RZ, RZ, R86 ;  /* 0x000000ffff2f7224 */ /* 0x000fe200078e0056 */
[----:B------:R-:W-:Y:S01]  /*8240*/  LOP3.LUT R0, R0, 0xffff, RZ, 0xc0, !PT ;  /* 0x0000ffff00007812 */ /* 0x000fe200078ec0ff */
[----:B------:R-:W1:Y:S01]  /*8250*/  LDSM.16.MT88.4 R84, [R188+0xa000] ;  /* 0x00a00000bc54783b */ /* 0x000e620000004200 */
[----:B------:R-:W-:-:S02]  /*8260*/  PRMT R92, R179, 0x5410, R178 ;  /* 0x00005410b35c7816 */ /* 0x000fc400000000b2 */
[----:B------:R-:W-:Y:S02]  /*8270*/  @!P3 PRMT R179, R11, 0x5410, RZ ;  /* 0x000054100bb3b816 */ /* 0x000fe400000000ff */
[C---:B------:R-:W-:Y:S02]  /*8280*/  PRMT R177, R2.reuse, 0x7610, R177 ;  /* 0x0000761002b17816 */ /* 0x040fe400000000b1 */
[----:B------:R-:W-:Y:S02]  /*8290*/  ISETP.GE.U32.AND P3, PT, R233, R0, PT ;  /* 0x00000000e900720c */ /* 0x000fe40003f66070 */
[----:B------:R-:W-:Y:S02]  /*82a0*/  SHF.R.U32.HI R0, RZ, 0x18, R7 ;  /* 0x00000018ff007819 */ /* 0x000fe40000011607 */
[----:B------:R-:W-:Y:S01]  /*82b0*/  PRMT R176, R2, 0x7632, R176 ;  /* 0x0000763202b07816 */ /* 0x000fe200000000b0 */
[----:B------:R-:W-:-:S03]  /*82c0*/  IMAD.MOV.U32 R231, RZ, RZ, R88 ;  /* 0x000000ffffe77224 */ /* 0x000fc600078e0058 */
[----:B------:R-:W-:Y:S01]  /*82d0*/  PRMT R88, R177, 0x5410, R176 ;  /* 0x00005410b1587816 */ /* 0x000fe200000000b0 */
[----:B------:R-:W-:Y:S02]  /*82e0*/  IMAD.MOV.U32 R52, RZ, RZ, R165 ;  /* 0x000000ffff347224 */ /* 0x000fe400078e00a5 */
[----:B------:R-:W-:Y:S02]  /*82f0*/  IMAD.MOV.U32 R165, RZ, RZ, R79 ;  /* 0x000000ffffa57224 */ /* 0x000fe400078e004f */
[----:B------:R-:W2:Y:S01]  /*8300*/  LDSM.16.MT88.4 R76, [R188+0xa400] ;  /* 0x00a40000bc4c783b */ /* 0x000ea20000004200 */
[----:B----4-:R-:W-:-:S05]  /*8310*/  @!P5 HADD2 R10, -R178.H0_H0, -RZ.H0_H0 ;  /* 0xa00000ffb20ad230 */ /* 0x010fca0000000900 */
[----:B------:R-:W-:Y:S01]  /*8320*/  PRMT R6, R10, 0x7610, R6 ;  /* 0x000076100a067816 */ /* 0x000fe20000000006 */
[----:B------:R-:W-:-:S03]  /*8330*/  @!P6 HADD2 R5, -R177.H0_H0, -RZ.H0_H0 ;  /* 0xa00000ffb105e230 */ /* 0x000fc60000000900 */
[----:B------:R-:W-:Y:S02]  /*8340*/  @!P5 PRMT R178, R6, 0x5410, RZ ;  /* 0x0000541006b2d816 */ /* 0x000fe400000000ff */
[----:B------:R-:W-:Y:S02]  /*8350*/  ISETP.GE.U32.AND P5, PT, R233, R0, PT ;  /* 0x00000000e900720c */ /* 0x000fe40003fa6070 */
[----:B------:R-:W-:Y:S02]  /*8360*/  SHF.R.U32.HI R0, RZ, 0x10, R7 ;  /* 0x00000010ff007819 */ /* 0x000fe40000011607 */
[----:B------:R-:W-:Y:S02]  /*8370*/  PRMT R4, R5, 0x7610, R4 ;  /* 0x0000761005047816 */ /* 0x000fe40000000004 */
[----:B------:R-:W-:Y:S01]  /*8380*/  LOP3.LUT R0, R0, 0xff, RZ, 0xc0, !PT ;  /* 0x000000ff00007812 */ /* 0x000fe200078ec0ff */
[----:B---3--:R-:W-:Y:S01]  /*8390*/  @!P3 HADD2 R3, -R176.H0_H0, -RZ.H0_H0 ;  /* 0xa00000ffb003b230 */ /* 0x008fe20000000900 */
[----:B------:R-:W-:-:S02]  /*83a0*/  @!P6 PRMT R177, R4, 0x5410, RZ ;  /* 0x0000541004b1e816 */ /* 0x000fc400000000ff */
[----:B------:R-:W-:Y:S02]  /*83b0*/  ISETP.GE.U32.AND P6, PT, R233, R0, PT ;  /* 0x00000000e900720c */ /* 0x000fe40003fc6070 */
[----:B------:R-:W-:Y:S02]  /*83c0*/  SHF.R.U32.HI R0, RZ, 0x8, R22 ;  /* 0x00000008ff007819 */ /* 0x000fe40000011616 */
[----:B------:R-:W-:Y:S02]  /*83d0*/  PRMT R2, R3, 0x7610, R2 ;  /* 0x0000761003027816 */ /* 0x000fe40000000002 */
[----:B------:R-:W-:Y:S02]  /*83e0*/  LOP3.LUT R0, R0, 0xffff, RZ, 0xc0, !PT ;  /* 0x0000ffff00007812 */ /* 0x000fe400078ec0ff */
[----:B------:R-:W-:Y:S02]  /*83f0*/  @!P3 PRMT R176, R2, 0x5410, RZ ;  /* 0x0000541002b0b816 */ /* 0x000fe400000000ff */
[----:B------:R-:W-:-:S02]  /*8400*/  ISETP.GE.U32.AND P3, PT, R233, R0, PT ;  /* 0x00000000e900720c */ /* 0x000fc40003f66070 */
[----:B------:R-:W-:-:S04]  /*8410*/  LOP3.LUT R0, R9, 0xffff, RZ, 0xc0, !PT ;  /* 0x0000ffff09007812 */ /* 0x000fc800078ec0ff */
[----:B------:R-:W-:Y:S02]  /*8420*/  SHF.R.U32.HI R2, RZ, 0x8, R0 ;  /* 0x00000008ff027819 */ /* 0x000fe40000011600 */
[----:B------:R-:W-:Y:S02]  /*8430*/  LOP3.LUT R0, R9, 0xff, RZ, 0xc0, !PT ;  /* 0x000000ff09007812 */ /* 0x000fe400078ec0ff */
[--C-:B------:R-:W-:Y:S02]  /*8440*/  SHF.R.U32.HI R7, RZ, 0x18, R9.reuse ;  /* 0x00000018ff077819 */ /* 0x100fe40000011609 */
[----:B------:R-:W-:Y:S02]  /*8450*/  PRMT R48, R0, 0x5410, R2 ;  /* 0x0000541000307816 */ /* 0x000fe40000000002 */
[----:B------:R-:W-:Y:S02]  /*8460*/  SHF.R.U32.HI R2, RZ, 0x10, R9 ;  /* 0x00000010ff027819 */ /* 0x000fe40000011609 */
[----:B------:R-:W-:-:S02]  /*8470*/  LOP3.LUT R0, R8, 0xffff, RZ, 0xc0, !PT ;  /* 0x0000ffff08007812 */ /* 0x000fc400078ec0ff */
[----:B------:R-:W-:Y:S02]  /*8480*/  LOP3.LUT R6, R8, 0xff, RZ, 0xc0, !PT ;  /* 0x000000ff08067812 */ /* 0x000fe400078ec0ff */
[--C-:B------:R-:W-:Y:S02]  /*8490*/  SHF.R.U32.HI R3, RZ, 0x10, R8.reuse ;  /* 0x00000010ff037819 */ /* 0x100fe40000011608 */
[----:B------:R-:W-:Y:S02]  /*84a0*/  SHF.R.U32.HI R5, RZ, 0x18, R8 ;  /* 0x00000018ff057819 */ /* 0x000fe40000011608 */
[----:B-1----:R-:W-:Y:S11]  /*84b0*/  HMMA.16816.F32 R8, R72, R84, RZ ;  /* 0x000000544808723c */ /* 0x002ff600000018ff */
[----:B------:R-:W-:Y:S11]  /*84c0*/  @!UPT UIADD3 URZ, URZ, URZ, URZ ;  /* 0x0000003f3f3ff290 */ /* 0x000ff6000fffe03f */
[----:B------:R-:W-:Y:S02]  /*84d0*/  @!UPT UIADD3 URZ, URZ, URZ, URZ ;  /* 0x0000003f3f3ff290 */ /* 0x000fe4000fffe03f */
[----:B--2---:R-:W-:Y:S01]  /*84e0*/  HMMA.16816.F32 R196, R68, R76, R8 ;  /* 0x0000004c44c4723c */ /* 0x004fe20000001808 */
[----:B------:R1:W2:Y:S01]  /*84f0*/  LDL.LU.S16 R8, [R1+0xb0] ;  /* 0x0000b00001087983 */ /* 0x0002a20000300600 */
[----:B------:R-:W-:Y:S02]  /*8500*/  LOP3.LUT R4, R2, 0xff, RZ, 0xc0, !PT ;  /* 0x000000ff02047812 */ /* 0x000fe400078ec0ff */
[----:B------:R-:W-:Y:S02]  /*8510*/  SHF.R.U32.HI R2, RZ, 0x8, R0 ;  /* 0x00000008ff027819 */ /* 0x000fe40000011600 */
[----:B------:R-:W-:Y:S02]  /*8520*/  LOP3.LUT R0, R3, 0xff, RZ, 0xc0, !PT ;  /* 0x000000ff03007812 */ /* 0x000fe400078ec0ff */
[----:B------:R-:W-:Y:S02]  /*8530*/  PRMT R39, R4, 0x5410, R7 ;  /* 0x0000541004277816 */ /* 0x000fe40000000007 */
[----:B------:R-:W-:-:S02]  /*8540*/  PRMT R17, R6, 0x5410, R2 ;  /* 0x0000541006117816 */ /* 0x000fc40000000002 */
[----:B------:R-:W-:Y:S02]  /*8550*/  PRMT R18, R0, 0x5410, R5 ;  /* 0x0000541000127816 */ /* 0x000fe40000000005 */
[----:B------:R-:W-:Y:S01]  /*8560*/  HMMA.16816.F32 R4, R64, R84, RZ ;  /* 0x000000544004723c */ /* 0x000fe200000018ff */
[----:B------:R-:W-:Y:S02]  /*8570*/  FFMA.FTZ R2, R220, c[0x0][0x23c], -R24 ;  /* 0x00008f00dc027a23 */ /* 0x000fe40000010818 */
[--C-:B------:R-:W-:Y:S02]  /*8580*/  FFMA.FTZ R0, R224, c[0x0][0x23c], -R21.reuse ;  /* 0x00008f00e0007a23 */ /* 0x100fe40000010815 */
[----:B------:R-:W-:Y:S02]  /*8590*/  FFMA.FTZ R12, R223, c[0x0][0x23c], -R21 ;  /* 0x00008f00df0c7a23 */ /* 0x000fe40000010815 */
[----:B------:R-:W-:Y:S02]  /*85a0*/  IMAD.MOV.U32 R168, RZ, RZ, R52 ;  /* 0x000000ffffa87224 */ /* 0x000fe400078e0034 */
[----:B------:R-:W-:-:S02]  /*85b0*/  IMAD.MOV.U32 R52, RZ, RZ, R55 ;  /* 0x000000ffff347224 */ /* 0x000fc400078e0037 */
[----:B------:R-:W-:Y:S01]  /*85c0*/  IMAD.MOV.U32 R55, RZ, RZ, R38 ;  /* 0x000000ffff377224 */ /* 0x000fe200078e0026 */
[----:B------:R3:W-:Y:S01]  /*85d0*/  MUFU.EX2 R245, R2 ;  /* 0x0000000200f57308 */ /* 0x0007e20000000800 */
[----:B------:R-:W-:Y:S02]  /*85e0*/  IMAD.MOV.U32 R46, RZ, RZ, R225 ;  /* 0x000000ffff2e7224 */ /* 0x000fe400078e00e1 */
[----:B------:R-:W-:Y:S02]  /*85f0*/  IMAD.MOV.U32 R38, RZ, RZ, R226 ;  /* 0x000000ffff267224 */ /* 0x000fe400078e00e2 */
[----:B------:R-:W-:Y:S02]  /*8600*/  FADD.FTZ R3, R215, R180 ;  /* 0x000000b4d7037221 */ /* 0x000fe40000010000 */
[--C-:B------:R-:W-:Y:S01]  /*8610*/  FFMA.FTZ R14, R222, c[0x0][0x23c], -R21.reuse ;  /* 0x00008f00de0e7a23 */ /* 0x100fe20000010815 */
[----:B------:R4:W-:Y:S01]  /*8620*/  MUFU.EX2 R225, R0 ;  /* 0x0000000000e17308 */ /* 0x0009e20000000800 */
[----:B------:R-:W-:-:S03]  /*8630*/  FFMA.FTZ R16, R221, c[0x0][0x23c], -R21 ;  /* 0x00008f00dd107a23 */ /* 0x000fc60000010815 */
[----:B------:R-:W-:Y:S04]  /*8640*/  HMMA.16816.F32 R220, R56, R76, R4 ;  /* 0x0000004c38dc723c */ /* 0x000fe80000001804 */
[----:B------:R-:W1:Y:S01]  /*8650*/  MUFU.EX2 R226, R12 ;  /* 0x0000000c00e27308 */ /* 0x000e620000000800 */
[----:B---3--:R-:W-:Y:S02]  /*8660*/  FADD.FTZ R2, R158, R155 ;  /* 0x0000009b9e027221 */ /* 0x008fe40000010000 */
[----:B------:R-:W-:Y:S02]  /*8670*/  FADD.FTZ R4, R126, R125 ;  /* 0x0000007d7e047221 */ /* 0x000fe40000010000 */
[----:B------:R-:W-:Y:S02]  /*8680*/  FADD.FTZ R5, R175, R3 ;  /* 0x00000003af057221 */ /* 0x000fe40000010000 */
[----:B----4-:R-:W-:-:S02]  /*8690*/  FADD.FTZ R0, R143, R142 ;  /* 0x0000008e8f007221 */ /* 0x010fc40000010000 */
[----:B------:R-:W-:Y:S02]  /*86a0*/  FADD.FTZ R3, R151, R2 ;  /* 0x0000000297037221 */ /* 0x000fe40000010000 */
[----:B------:R-:W-:Y:S02]  /*86b0*/  FADD.FTZ R2, R141, R0 ;  /* 0x000000008d027221 */ /* 0x000fe40000010000 */
[----:B------:R-:W-:Y:S01]  /*86c0*/  FADD.FTZ R0, R124, R4 ;  /* 0x000000047c007221 */ /* 0x000fe20000010000 */
[----:B------:R3:W-:Y:S03]  /*86d0*/  MUFU.EX2 R215, R14 ;  /* 0x0000000e00d77308 */ /* 0x0007e60000000800 */
[----:B------:R-:W-:Y:S02]  /*86e0*/  FADD.FTZ R0, R123, R0 ;  /* 0x000000007b007221 */ /* 0x000fe40000010000 */
[----:B------:R-:W-:-:S02]  /*86f0*/  FFMA.FTZ R13, R217, c[0x0][0x23c], -R24 ;  /* 0x00008f00d90d7a23 */ /* 0x000fc40000010818 */
[----:B------:R4:W4:Y:S01]  /*8700*/  LDL.LU.S16 R24, [R1+0xb4] ;  /* 0x0000b40001187983 */ /* 0x0009220000300600 */
[----:B------:R-:W-:-:S03]  /*8710*/  IMAD.MOV.U32 R170, RZ, RZ, R36 ;  /* 0x000000ffffaa7224 */ /* 0x000fc600078e0024 */
[----:B------:R2:W4:Y:S04]  /*8720*/  LDL.LU.S16 R11, [R1+0xc0] ;  /* 0x0000c000010b7983 */ /* 0x0005280000300600 */
[----:B------:R2:W4:Y:S01]  /*8730*/  LDL.LU.S16 R10, [R1+0xcc] ;  /* 0x0000cc00010a7983 */ /* 0x0005220000300600 */
[----:B---3--:R-:W-:Y:S01]  /*8740*/  FADD.FTZ R14, R122, R0 ;  /* 0x000000007a0e7221 */ /* 0x008fe20000010000 */
[----:B-1----:R-:W-:-:S04]  /*8750*/  F2FP.PACK_AB R0, R226, R225 ;  /* 0x000000e1e200723e */ /* 0x002fc800000000ff */
[C---:B------:R-:W-:Y:S02]  /*8760*/  PRMT R175, R0.reuse, 0x7610, R175 ;  /* 0x0000761000af7816 */ /* 0x040fe400000000af */
[----:B------:R-:W-:-:S04]  /*8770*/  PRMT R174, R0, 0x7632, R174 ;  /* 0x0000763200ae7816 */ /* 0x000fc800000000ae */
[----:B------:R-:W-:Y:S01]  /*8780*/  PRMT R36, R175, 0x5410, R174 ;  /* 0x00005410af247816 */ /* 0x000fe200000000ae */
[----:B--2---:R-:W-:-:S05]  /*8790*/  @!P6 HADD2 R8, -R175.H0_H0, -RZ.H0_H0 ;  /* 0xa00000ffaf08e230 */ /* 0x004fca0000000900 */
[----:B------:R-:W-:Y:S02]  /*87a0*/  PRMT R7, R8, 0x7610, R7 ;  /* 0x0000761008077816 */ /* 0x000fe40000000007 */
[----:B------:R1:W2:Y:S02]  /*87b0*/  LDL.LU.S16 R8, [R1+0xc8] ;  /* 0x0000c80001087983 */ /* 0x0002a40000300600 */
[----:B------:R-:W-:Y:S02]  /*87c0*/  @!P6 PRMT R175, R7, 0x5410, RZ ;  /* 0x0000541007afe816 */ /* 0x000fe400000000ff */
[----:B------:R1:W3:Y:S01]  /*87d0*/  LDL.LU.S16 R7, [R1+0xc4] ;  /* 0x0000c40001077983 */ /* 0x0002e20000300600 */
[----:B------:R-:W-:Y:S02]  /*87e0*/  IMAD.MOV.U32 R45, RZ, RZ, R37 ;  /* 0x000000ffff2d7224 */ /* 0x000fe400078e0025 */
[----:B------:R-:W-:Y:S02]  /*87f0*/  IMAD.MOV.U32 R54, RZ, RZ, R170 ;  /* 0x000000ffff367224 */ /* 0x000fe400078e00aa */
[----:B------:R-:W-:-:S02]  /*8800*/  IMAD.MOV.U32 R170, RZ, RZ, R168 ;  /* 0x000000ffffaa7224 */ /* 0x000fc400078e00a8 */
[----:B------:R-:W-:Y:S02]  /*8810*/  IMAD.MOV.U32 R84, RZ, RZ, R220 ;  /* 0x000000ffff547224 */ /* 0x000fe400078e00dc */
[----:B------:R-:W-:Y:S02]  /*8820*/  IMAD.MOV.U32 R22, RZ, RZ, R20 ;  /* 0x000000ffff167224 */ /* 0x000fe400078e0014 */
[----:B------:R-:W-:Y:S02]  /*8830*/  IMAD.MOV.U32 R168, RZ, RZ, R53 ;  /* 0x000000ffffa87224 */ /* 0x000fe400078e0035 */
[----:B------:R-:W-:Y:S02]  /*8840*/  IMAD.MOV.U32 R220, RZ, RZ, R46 ;  /* 0x000000ffffdc7224 */ /* 0x000fe400078e002e */
[----:B------:R-:W-:Y:S02]  /*8850*/  IMAD.MOV.U32 R20, RZ, RZ, R45 ;  /* 0x000000ffff147224 */ /* 0x000fe400078e002d */
[----:B------:R-:W-:-:S02]  /*8860*/  IMAD.MOV.U32 R53, RZ, RZ, R47 ;  /* 0x000000ffff357224 */ /* 0x000fc400078e002f */
[----:B------:R-:W1:Y:S01]  /*8870*/  LDSM.16.MT88.4 R44, [R190+0xa000] ;  /* 0x00a00000be2c783b */ /* 0x000e620000004200 */
[----:B------:R-:W-:Y:S02]  /*8880*/  IMAD.MOV.U32 R37, RZ, RZ, R227 ;  /* 0x000000ffff257224 */ /* 0x000fe400078e00e3 */
[----:B------:R-:W4:Y:S01]  /*8890*/  MUFU.EX2 R227, R13 ;  /* 0x0000000d00e37308 */ /* 0x000f220000000800 */
[----:B------:R-:W-:-:S07]  /*88a0*/  FADD.FTZ R2, R140, R2 ;  /* 0x000000028c027221 */ /* 0x000fce0000010000 */
[----:B------:R-:W1:Y:S01]  /*88b0*/  MUFU.EX2 R224, R16 ;  /* 0x0000001000e07308 */ /* 0x000e620000000800 */
[----:B------:R-:W-:Y:S02]  /*88c0*/  IMAD.MOV.U32 R169, RZ, RZ, R223 ;  /* 0x000000ffffa97224 */ /* 0x000fe400078e00df */
[----:B------:R-:W-:Y:S02]  /*88d0*/  FADD.FTZ R4, R173, R5 ;  /* 0x00000005ad047221 */ /* 0x000fe40000010000 */
[----:B------:R-:W-:Y:S02]  /*88e0*/  FADD.FTZ R15, R139, R2 ;  /* 0x000000028b0f7221 */ /* 0x000fe40000010000 */
[----:B------:R-:W-:Y:S01]  /*88f0*/  IMAD.MOV.U32 R21, RZ, RZ, R222 ;  /* 0x000000ffff157224 */ /* 0x000fe200078e00de */
[----:B----4-:R-:W-:Y:S01]  /*8900*/  F2FP.PACK_AB R2, R227, R245 ;  /* 0x000000f5e302723e */ /* 0x010fe200000000ff */
[----:B------:R-:W-:Y:S02]  /*8910*/  IMAD.MOV.U32 R223, RZ, RZ, R20 ;  /* 0x000000ffffdf7224 */ /* 0x000fe400078e0014 */
[----:B------:R-:W-:-:S02]  /*8920*/  IMAD.MOV.U32 R222, RZ, RZ, R22 ;  /* 0x000000ffffde7224 */ /* 0x000fc400078e0016 */
[----:B------:R-:W-:Y:S02]  /*8930*/  IMAD.MOV.U32 R20, RZ, RZ, R170 ;  /* 0x000000ffff147224 */ /* 0x000fe400078e00aa */
[----:B------:R-:W-:Y:S01]  /*8940*/  IMAD.MOV.U32 R217, RZ, RZ, R54 ;  /* 0x000000ffffd97224 */ /* 0x000fe200078e0036 */
[----:B------:R-:W-:Y:S01]  /*8950*/  @!P5 HADD2 R24, -R174.H0_H0, -RZ.H0_H0 ;  /* 0xa00000ffae18d230 */ /* 0x000fe20000000900 */
[----:B------:R-:W-:Y:S02]  /*8960*/  IMAD.MOV.U32 R22, RZ, RZ, R52 ;  /* 0x000000ffff167224 */ /* 0x000fe400078e0034 */
[----:B------:R-:W-:Y:S02]  /*8970*/  IMAD.MOV.U32 R170, RZ, RZ, R55 ;  /* 0x000000ffffaa7224 */ /* 0x000fe400078e0037 */
[----:B------:R-:W-:Y:S01]  /*8980*/  PRMT R9, R24, 0x7610, R9 ;  /* 0x0000761018097816 */ /* 0x000fe20000000009 */
[----:B------:R-:W-:Y:S02]  /*8990*/  IMAD.MOV.U32 R24, RZ, RZ, R167 ;  /* 0x000000ffff187224 */ /* 0x000fe400078e00a7 */
[----:B------:R-:W-:Y:S01]  /*89a0*/  IMAD.MOV.U32 R167, RZ, RZ, R53 ;  /* 0x000000ffffa77224 */ /* 0x000fe200078e0035 */
[----:B------:R-:W-:Y:S01]  /*89b0*/  PRMT R173, R2, 0x7610, R173 ;  /* 0x0000761002ad7816 */ /* 0x000fe200000000ad */
[----:B------:R-:W-:Y:S01]  /*89c0*/  FADD.FTZ R4, R172, R4 ;  /* 0x00000004ac047221 */ /* 0x000fe20000010000 */
[----:B------:R-:W4:Y:S01]  /*89d0*/  LDSM.16.MT88.4 R52, [R190+0xa400] ;  /* 0x00a40000be34783b */ /* 0x000f220000004200 */
[----:B-1----:R-:W-:-:S02]  /*89e0*/  F2FP.PACK_AB R0, R224, R215 ;  /* 0x000000d7e000723e */ /* 0x002fc400000000ff */
[----:B------:R-:W-:Y:S01]  /*89f0*/  PRMT R172, R2, 0x7632, R172 ;  /* 0x0000763202ac7816 */ /* 0x000fe200000000ac */
[----:B------:R-:W-:Y:S01]  /*8a00*/  @!P4 HADD2 R11, -R173.H0_H0, -RZ.H0_H0 ;  /* 0xa00000ffad0bc230 */ /* 0x000fe20000000900 */
[----:B------:R-:W-:-:S03]  /*8a10*/  PRMT R134, R0, 0x7632, R134 ;  /* 0x0000763200867816 */ /* 0x000fc60000000086 */
[----:B------:R-:W-:Y:S01]  /*8a20*/  @!P3 HADD2 R10, -R172.H0_H0, -RZ.H0_H0 ;  /* 0xa00000ffac0ab230 */ /* 0x000fe20000000900 */
[----:B------:R-:W-:Y:S01]  /*8a30*/  PRMT R6, R11, 0x7610, R6 ;  /* 0x000076100b067816 */ /* 0x000fe20000000006 */
[----:B------:R-:W-:-:S03]  /*8a40*/  IMAD.MOV.U32 R11, RZ, RZ, R37 ;  /* 0x000000ffff0b7224 */ /* 0x000fc600078e0025 */
[----:B------:R-:W-:Y:S01]  /*8a50*/  PRMT R5, R10, 0x7610, R5 ;  /* 0x000076100a057816 */ /* 0x000fe20000000005 */
[----:B------:R-:W-:Y:S01]  /*8a60*/  FADD.FTZ R13, R216, R4 ;  /* 0x00000004d80d7221 */ /* 0x000fe20000010000 */
[----:B------:R-:W-:Y:S02]  /*8a70*/  PRMT R135, R0, 0x7610, R135 ;  /* 0x0000761000877816 */ /* 0x000fe40000000087 */
[----:B------:R-:W-:Y:S02]  /*8a80*/  PRMT R37, R173, 0x5410, R172 ;  /* 0x00005410ad257816 */ /* 0x000fe400000000ac */
[----:B------:R-:W-:Y:S02]  /*8a90*/  @!P4 PRMT R173, R6, 0x5410, RZ ;  /* 0x0000541006adc816 */ /* 0x000fe400000000ff */
[----:B------:R-:W-:Y:S01]  /*8aa0*/  @!P3 PRMT R172, R5, 0x5410, RZ ;  /* 0x0000541005acb816 */ /* 0x000fe200000000ff */
[----:B------:R-:W-:Y:S02]  /*8ab0*/  IMAD.MOV.U32 R85, RZ, RZ, R220 ;  /* 0x000000ffff557224 */ /* 0x000fe400078e00dc */
[----:B------:R-:W-:-:S02]  /*8ac0*/  IMAD.MOV.U32 R43, RZ, RZ, R221 ;  /* 0x000000ffff2b7224 */ /* 0x000fc400078e00dd */
[----:B------:R-:W-:Y:S01]  /*8ad0*/  IMAD.MOV.U32 R221, RZ, RZ, R38 ;  /* 0x000000ffffdd7224 */ /* 0x000fe200078e0026 */
[----:B------:R-:W-:Y:S01]  /*8ae0*/  PRMT R38, R135, 0x5410, R134 ;  /* 0x0000541087267816 */ /* 0x000fe20000000086 */
[----:B------:R-:W-:Y:S02]  /*8af0*/  IMAD.MOV.U32 R220, RZ, RZ, R168 ;  /* 0x000000ffffdc7224 */ /* 0x000fe400078e00a8 */
[----:B------:R-:W-:Y:S02]  /*8b00*/  FADD.FTZ R3, R150, R3 ;  /* 0x0000000396037221 */ /* 0x000fe40000010000 */
[----:B------:R-:W-:Y:S02]  /*8b10*/  IMAD.MOV.U32 R168, RZ, RZ, R230 ;  /* 0x000000ffffa87224 */ /* 0x000fe400078e00e6 */
[----:B------:R-:W-:Y:S02]  /*8b20*/  IMAD.MOV.U32 R230, RZ, RZ, R40 ;  /* 0x000000ffffe67224 */ /* 0x000fe400078e0028 */
[----:B------:R-:W-:-:S02]  /*8b30*/  IMAD.MOV.U32 R40, RZ, RZ, R42 ;  /* 0x000000ffff287224 */ /* 0x000fc400078e002a */
[----:B------:R-:W-:Y:S02]  /*8b40*/  IMAD.MOV.U32 R42, RZ, RZ, R181 ;  /* 0x000000ffff2a7224 */ /* 0x000fe400078e00b5 */
[----:B------:R-:W-:Y:S02]  /*8b50*/  FADD.FTZ R3, R149, R3 ;  /* 0x0000000395037221 */ /* 0x000fe40000010000 */
[----:B------:R-:W-:Y:S02]  /*8b60*/  IMAD.MOV.U32 R143, RZ, RZ, R133 ;  /* 0x000000ffff8f7224 */ /* 0x000fe400078e0085 */
[----:B------:R-:W-:Y:S02]  /*8b70*/  FADD.FTZ R12, R157, R3 ;  /* 0x000000039d0c7221 */ /* 0x000fe40000010000 */
[----:B------:R-:W-:Y:S02]  /*8b80*/  IMAD.MOV.U32 R158, RZ, RZ, R221 ;  /* 0x000000ffff9e7224 */ /* 0x000fe400078e00dd */
[----:B------:R-:W-:-:S02]  /*8b90*/  IMAD.MOV.U32 R142, RZ, RZ, R222 ;  /* 0x000000ffff8e7224 */ /* 0x000fc400078e00de */
[----:B------:R-:W-:Y:S01]  /*8ba0*/  IMAD.MOV.U32 R155, RZ, RZ, R223 ;  /* 0x000000ffff9b7224 */ /* 0x000fe200078e00df */
[----:B------:R-:W-:Y:S01]  /*8bb0*/  @!P5 PRMT R174, R9, 0x5410, RZ ;  /* 0x0000541009aed816 */ /* 0x000fe200000000ff */
[----:B------:R-:W-:Y:S02]  /*8bc0*/  IMAD.MOV.U32 R139, RZ, RZ, R43 ;  /* 0x000000ffff8b7224 */ /* 0x000fe400078e002b */
[----:B------:R-:W-:-:S04]  /*8bd0*/  FADD.FTZ R3, R219, R13 ;  /* 0x0000000ddb037221 */ /* 0x000fc80000010000 */
[----:B------:R-:W-:-:S04]  /*8be0*/  FADD.FTZ R3, R218, R3 ;  /* 0x00000003da037221 */ /* 0x000fc80000010000 */
[----:B------:R-:W-:Y:S02]  /*8bf0*/  FADD.FTZ R3, R31, R3 ;  /* 0x000000031f037221 */ /* 0x000fe40000010000 */
[----:B------:R-:W-:Y:S01]  /*8c00*/  IMAD.MOV.U32 R126, RZ, RZ, R84 ;  /* 0x000000ffff7e7224 */ /* 0x000fe200078e0054 */
[----:B---3--:R-:W-:-:S05]  /*8c10*/  @!P1 HADD2 R7, -R134.H0_H0, -RZ.H0_H0 ;  /* 0xa00000ff86079230 */ /* 0x008fca0000000900 */
[----:B------:R-:W-:Y:S02]  /*8c20*/  PRMT R0, R7, 0x7610, R0 ;  /* 0x0000761007007816 */ /* 0x000fe40000000000 */
[----:B------:R-:W-:Y:S01]  /*8c30*/  HMMA.16816.F32 R4, R64, R44, RZ ;  /* 0x0000002c4004723c */ /* 0x000fe200000018ff */
[----:B--2---:R-:W-:Y:S01]  /*8c40*/  @!P2 HADD2 R8, -R135.H0_H0, -RZ.H0_H0 ;  /* 0xa00000ff8708a230 */ /* 0x004fe20000000900 */
[----:B------:R-:W-:Y:S01]  /*8c50*/  @!P1 PRMT R134, R0, 0x5410, RZ ;  /* 0x0000541000869816 */ /* 0x000fe200000000ff */
[----:B------:R-:W-:Y:S01]  /*8c60*/  FADD.FTZ R0, R132, R14 ;  /* 0x0000000e84007221 */ /* 0x000fe20000010000 */
[C---:B------:R-:W-:Y:S01]  /*8c70*/  LEA R180, P1, R85.reuse, c[0x0][0x1f8], 0x1 ;  /* 0x00007e0055b47a11 */ /* 0x040fe200078208ff */
[----:B------:R-:W-:Y:S01]  /*8c80*/  IMAD.MOV.U32 R14, RZ, RZ, c[0x0][0x228] ;  /* 0x00008a00ff0e7624 */ /* 0x000fe200078e00ff */
[----:B------:R-:W-:Y:S02]  /*8c90*/  PRMT R2, R8, 0x7610, R2 ;  /* 0x0000761008027816 */ /* 0x000fe40000000002 */
[----:B------:R-:W-:Y:S01]  /*8ca0*/  LEA.HI.X R181, R85, c[0x0][0x1fc], R11, 0x1, P1 ;  /* 0x00007f0055b57a11 */ /* 0x000fe200008f0c0b */
[----:B------:R-:W-:Y:S01]  /*8cb0*/  IMAD.SHL.U32 R132, R14, 0x8, RZ ;  /* 0x000000080e847824 */ /* 0x000fe200078e00ff */
[----:B------:R-:W-:Y:S01]  /*8cc0*/  @!P2 PRMT R135, R2, 0x5410, RZ ;  /* 0x000054100287a816 */ /* 0x000fe200000000ff */
[----:B------:R-:W-:-:S02]  /*8cd0*/  IMAD.MOV.U32 R85, RZ, RZ, R217 ;  /* 0x000000ffff557224 */ /* 0x000fc400078e00d9 */
[----:B------:R-:W-:Y:S02]  /*8ce0*/  IMAD.MOV.U32 R217, RZ, RZ, R24 ;  /* 0x000000ffffd97224 */ /* 0x000fe400078e0018 */
[----:B------:R-:W-:Y:S01]  /*8cf0*/  IMAD.WIDE R132, R132, 0x2, R180 ;  /* 0x0000000284847825 */ /* 0x000fe200078e02b4 */
[----:B------:R-:W-:Y:S03]  /*8d00*/  STG.E.U16 [R180.64], R81 ;  /* 0x00000051b4007986 */ /* 0x000fe6000c101526 */
[----:B------:R-:W-:Y:S02]  /*8d10*/  IMAD.MOV.U32 R24, RZ, RZ, R220 ;  /* 0x000000ffff187224 */ /* 0x000fe400078e00dc */
[----:B------:R-:W-:Y:S01]  /*8d20*/  FADD.FTZ R2, R147, R15 ;  /* 0x0000000f93027221 */ /* 0x000fe20000010000 */
[----:B------:R-:W-:Y:S02]  /*8d30*/  STG.E.U16 [R180.64+0x2], R80 ;  /* 0x00000250b4007986 */ /* 0x000fe4000c101526 */
[----:B----4-:R-:W-:Y:S02]  /*8d40*/  HMMA.16816.F32 R220, R56, R52, R4 ;  /* 0x0000003438dc723c */ /* 0x010fe40000001804 */
[----:B------:R1:W-:Y:S05]  /*8d50*/  STG.E.U16 [R132.64+0x2], R96 ;  /* 0x0000026084007986 */ /* 0x0003ea000c101526 */
[----:B------:R-:W-:Y:S01]  /*8d60*/  FADD.FTZ R6, R163, R12 ;  /* 0x0000000ca3067221 */ /* 0x000fe20000010000 */
[----:B------:R2:W-:Y:S01]  /*8d70*/  STG.E.U16 [R132.64], R83 ;  /* 0x0000005384007986 */ /* 0x0005e2000c101526 */
[----:B------:R-:W-:Y:S01]  /*8d80*/  FADD.FTZ R5, R146, R2 ;  /* 0x0000000292057221 */ /* 0x000fe20000010000 */
[----:B------:R-:W-:Y:S01]  /*8d90*/  HMMA.16816.F32 R8, R72, R44, RZ ;  /* 0x0000002c4808723c */ /* 0x000fe200000018ff */
[----:B------:R-:W-:-:S02]  /*8da0*/  IMAD.MOV.U32 R146, RZ, RZ, R142 ;  /* 0x000000ffff927224 */ /* 0x000fc400078e008e */
[----:B------:R-:W-:Y:S02]  /*8db0*/  IMAD.MOV.U32 R142, RZ, RZ, R158 ;  /* 0x000000ffff8e7224 */ /* 0x000fe400078e009e */
[----:B------:R-:W-:Y:S02]  /*8dc0*/  FADD.FTZ R2, R164, R6 ;  /* 0x00000006a4027221 */ /* 0x000fe40000010000 */
[----:B------:R-:W-:Y:S02]  /*8dd0*/  IMAD.MOV.U32 R158, RZ, RZ, R85 ;  /* 0x000000ffff9e7224 */ /* 0x000fe400078e0055 */
[----:B------:R-:W-:Y:S02]  /*8de0*/  IMAD.MOV.U32 R164, RZ, RZ, R231 ;  /* 0x000000ffffa47224 */ /* 0x000fe400078e00e7 */
[----:B------:R-:W-:Y:S02]  /*8df0*/  IMAD.MOV.U32 R85, RZ, RZ, R35 ;  /* 0x000000ffff557224 */ /* 0x000fe400078e0023 */
[----:B------:R-:W-:-:S02]  /*8e00*/  IMAD.MOV.U32 R231, RZ, RZ, R32 ;  /* 0x000000ffffe77224 */ /* 0x000fc400078e0020 */
[----:B-1----:R-:W-:Y:S02]  /*8e10*/  IMAD.MOV.U32 R96, RZ, RZ, R170 ;  /* 0x000000ffff607224 */ /* 0x002fe400078e00aa */
[----:B------:R-:W-:Y:S02]  /*8e20*/  IMAD.MOV.U32 R170, RZ, RZ, R168 ;  /* 0x000000ffffaa7224 */ /* 0x000fe400078e00a8 */
[----:B------:R-:W-:Y:S02]  /*8e30*/  IMAD.MOV.U32 R168, RZ, RZ, R230 ;  /* 0x000000ffffa87224 */ /* 0x000fe400078e00e6 */
[----:B--2---:R-:W-:Y:S02]  /*8e40*/  IMAD.MOV.U32 R83, RZ, RZ, R155 ;  /* 0x000000ffff537224 */ /* 0x004fe400078e009b */
[----:B------:R-:W-:Y:S02]  /*8e50*/  IMAD.MOV.U32 R155, RZ, RZ, R21 ;  /* 0x000000ffff9b7224 */ /* 0x000fe400078e0015 */
[----:B------:R-:W-:-:S02]  /*8e60*/  IMAD.MOV.U32 R21, RZ, RZ, R34 ;  /* 0x000000ffff157224 */ /* 0x000fc400078e0022 */
[----:B------:R-:W-:Y:S02]  /*8e70*/  IMAD.MOV.U32 R230, RZ, RZ, R33 ;  /* 0x000000ffffe67224 */ /* 0x000fe400078e0021 */
[----:B------:R-:W1:Y:S01]  /*8e80*/  LDSM.16.MT88.4 R32, [R188+0xb000] ;  /* 0x00b00000bc20783b */ /* 0x000e620000004200 */
[----:B------:R-:W-:Y:S01]  /*8e90*/  IMAD.MOV.U32 R124, RZ, RZ, R155 ;  /* 0x000000ffff7c7224 */ /* 0x000fe200078e009b */
[----:B------:R-:W-:Y:S01]  /*8ea0*/  HMMA.16816.F32 R8, R68, R52, R8 ;  /* 0x000000344408723c */ /* 0x000fe20000001808 */
[----:B------:R-:W-:Y:S02]  /*8eb0*/  IMAD.MOV.U32 R155, RZ, RZ, R169 ;  /* 0x000000ffff9b7224 */ /* 0x000fe400078e00a9 */
[----:B------:R-:W-:Y:S02]  /*8ec0*/  IMAD.MOV.U32 R169, RZ, RZ, R168 ;  /* 0x000000ffffa97224 */ /* 0x000fe400078e00a8 */
[----:B------:R-:W-:Y:S02]  /*8ed0*/  IMAD.MOV.U32 R168, RZ, RZ, R42 ;  /* 0x000000ffffa87224 */ /* 0x000fe400078e002a */
[----:B------:R-:W-:-:S02]  /*8ee0*/  IMAD.MOV.U32 R53, RZ, RZ, R170 ;  /* 0x000000ffff357224 */ /* 0x000fc400078e00aa */
[----:B------:R-:W-:Y:S02]  /*8ef0*/  IMAD.MOV.U32 R170, RZ, RZ, R40 ;  /* 0x000000ffffaa7224 */ /* 0x000fe400078e0028 */
[----:B------:R-:W-:Y:S02]  /*8f00*/  IMAD.MOV.U32 R52, RZ, RZ, R41 ;  /* 0x000000ffff347224 */ /* 0x000fe400078e0029 */
[----:B------:R-:W2:Y:S01]  /*8f10*/  LDSM.16.MT88.4 R40, [R188+0xb400] ;  /* 0x00b40000bc28783b */ /* 0x000ea20000004200 */
[----:B------:R-:W-:Y:S02]  /*8f20*/  IMAD.SHL.U32 R44, R14, 0x40, RZ ;  /* 0x000000400e2c7824 */ /* 0x000fe400078e00ff */
[----:B------:R-:W-:Y:S02]  /*8f30*/  FADD.FTZ R4, R127, R0 ;  /* 0x000000007f047221 */ /* 0x000fe40000010000 */
[----:B------:R-:W-:-:S04]  /*8f40*/  IMAD.WIDE R44, R44, 0x2, R180 ;  /* 0x000000022c2c7825 */ /* 0x000fc800078e02b4 */
[----:B------:R-:W-:Y:S02]  /*8f50*/  FADD.FTZ R0, R148, R5 ;  /* 0x0000000594007221 */ /* 0x000fe40000010000 */
[----:B------:R-:W-:Y:S01]  /*8f60*/  FADD.FTZ R12, R136, R4 ;  /* 0x00000004880c7221 */ /* 0x000fe20000010000 */
[----:B------:R3:W-:Y:S01]  /*8f70*/  STG.E.U16 [R44.64+0x2], R51 ;  /* 0x000002332c007986 */ /* 0x0007e2000c101526 */
[----:B------:R-:W-:Y:S02]  /*8f80*/  IMAD.MOV.U32 R157, RZ, RZ, R21 ;  /* 0x000000ffff9d7224 */ /* 0x000fe400078e0015 */
[----:B------:R-:W-:Y:S02]  /*8f90*/  FADD.FTZ R13, R23, R0 ;  /* 0x00000000170d7221 */ /* 0x000fe40000010000 */
[----:B------:R-:W-:Y:S01]  /*8fa0*/  IMAD.MOV.U32 R127, RZ, RZ, R22 ;  /* 0x000000ffff7f7224 */ /* 0x000fe200078e0016 */
[----:B-1----:R-:W-:Y:S01]  /*8fb0*/  HMMA.16816.F32 R4, R64, R32, RZ ;  /* 0x000000204004723c */ /* 0x002fe200000018ff */
[----:B---3--:R-:W-:-:S02]  /*8fc0*/  IMAD.MOV.U32 R51, RZ, RZ, R85 ;  /* 0x000000ffff337224 */ /* 0x008fc400078e0055 */
[----:B------:R-:W-:Y:S02]  /*8fd0*/  IMAD.MOV.U32 R85, RZ, RZ, R20 ;  /* 0x000000ffff557224 */ /* 0x000fe400078e0014 */
[----:B------:R-:W1:Y:S01]  /*8fe0*/  LDSM.16.MT88.4 R20, [R190+0xb000] ;  /* 0x00b00000be14783b */ /* 0x000e620000004200 */
[----:B------:R-:W-:Y:S02]  /*8ff0*/  IMAD.MOV.U32 R123, RZ, RZ, R11 ;  /* 0x000000ffff7b7224 */ /* 0x000fe400078e000b */
[----:B------:R-:W-:Y:S02]  /*9000*/  IMAD.MOV.U32 R122, RZ, RZ, R10 ;  /* 0x000000ffff7a7224 */ /* 0x000fe400078e000a */
[----:B------:R-:W-:Y:S02]  /*9010*/  IMAD.MOV.U32 R77, RZ, RZ, R9 ;  /* 0x000000ffff4d7224 */ /* 0x000fe400078e0009 */
[----:B------:R-:W-:Y:S02]  /*9020*/  IMAD.MOV.U32 R76, RZ, RZ, R8 ;  /* 0x000000ffff4c7224 */ /* 0x000fe400078e0008 */
[----:B------:R-:W-:Y:S01]  /*9030*/  HMMA.16816.F32 R8, R72, R32, RZ ;  /* 0x000000204808723c */ /* 0x000fe200000018ff */
[----:B------:R-:W-:-:S02]  /*9040*/  FADD.FTZ R2, R30, R2 ;  /* 0x000000021e027221 */ /* 0x000fc40000010000 */
[----:B------:R-:W-:-:S07]  /*9050*/  FADD.FTZ R0, R27, R12 ;  /* 0x0000000c1b007221 */ /* 0x000fce0000010000 */
[----:B--2---:R-:W-:Y:S01]  /*9060*/  HMMA.16816.F32 R148, R56, R40, R4 ;  /* 0x000000283894723c */ /* 0x004fe20000001804 */
[----:B------:R-:W-:-:S06]  /*9070*/  FADD.FTZ R0, R28, R0 ;  /* 0x000000001c007221 */ /* 0x000fcc0000010000 */
[----:B------:R-:W-:Y:S02]  /*9080*/  FADD.FTZ R4, R106, R3 ;  /* 0x000000036a047221 */ /* 0x000fe40000010000 */
[----:B------:R-:W-:Y:S02]  /*9090*/  FADD.FTZ R3, R103, R2 ;  /* 0x0000000267037221 */ /* 0x000fe40000010000 */
[----:B------:R-:W-:Y:S02]  /*90a0*/  FADD.FTZ R2, R29, R13 ;  /* 0x0000000d1d027221 */ /* 0x000fe40000010000 */
[----:B------:R-:W2:Y:S01]  /*90b0*/  LDSM.16.MT88.4 R28, [R190+0xb400] ;  /* 0x00b40000be1c783b */ /* 0x000ea20000004200 */
[----:B------:R-:W-:-:S03]  /*90c0*/  IMAD.MOV.U32 R163, RZ, RZ, R24 ;  /* 0x000000ffffa37224 */ /* 0x000fc600078e0018 */
[----:B------:R3:W-:Y:S01]  /*90d0*/  STG.E.U16 [R44.64], R50 ;  /* 0x000000322c007986 */ /* 0x0007e2000c101526 */
[----:B------:R-:W-:Y:S02]  /*90e0*/  IMAD.MOV.U32 R147, RZ, RZ, R231 ;  /* 0x000000ffff937224 */ /* 0x000fe400078e00e7 */
[----:B------:R-:W-:Y:S02]  /*90f0*/  IMAD.MOV.U32 R81, RZ, RZ, R229 ;  /* 0x000000ffff517224 */ /* 0x000fe400078e00e5 */
[----:B------:R-:W-:Y:S02]  /*9100*/  IMAD.MOV.U32 R80, RZ, RZ, R228 ;  /* 0x000000ffff507224 */ /* 0x000fe400078e00e4 */
[----:B------:R-:W-:Y:S02]  /*9110*/  FADD.FTZ R24, R105, R4 ;  /* 0x0000000469187221 */ /* 0x000fe40000010000 */
[----:B-1----:R-:W-:Y:S01]  /*9120*/  HMMA.16816.F32 R4, R64, R20, RZ ;  /* 0x000000144004723c */ /* 0x002fe200000018ff */
[----:B---3--:R-:W-:-:S02]  /*9130*/  IMAD.MOV.U32 R50, RZ, RZ, R158 ;  /* 0x000000ffff327224 */ /* 0x008fc400078e009e */
[----:B------:R-:W-:-:S05]  /*9140*/  IMAD.MOV.U32 R158, RZ, RZ, R230 ;  /* 0x000000ffff9e7224 */ /* 0x000fca00078e00e6 */
[----:B------:R-:W-:Y:S08]  /*9150*/  HMMA.16816.F32 R228, R68, R40, R8 ;  /* 0x0000002844e4723c */ /* 0x000ff00000001808 */
[----:B------:R-:W-:Y:S01]  /*9160*/  HMMA.16816.F32 R8, R72, R20, RZ ;  /* 0x000000144808723c */ /* 0x000fe200000018ff */
[----:B------:R-:W-:Y:S02]  /*9170*/  IMAD R40, R233, 0x10000, R233 ;  /* 0x00010000e9287824 */ /* 0x000fe400078e02e9 */
[----:B------:R-:W-:-:S02]  /*9180*/  FADD.FTZ R84, R101, R3 ;  /* 0x0000000365547221 */ /* 0x000fc40000010000 */
[----:B------:R-:W-:Y:S01]  /*9190*/  FADD.FTZ R101, R25, R0 ;  /* 0x0000000019657221 */ /* 0x000fe20000010000 */
[--C-:B------:R-:W-:Y:S01]  /*91a0*/  HSET2.LE.AND R0, R121, R40.reuse, PT ;  /* 0x0000002879007233 */ /* 0x100fe20003803000 */
[----:B------:R-:W-:Y:S02]  /*91b0*/  IMAD R32, R14, 0x48, RZ ;  /* 0x000000480e207824 */ /* 0x000fe400078e02ff */
[----:B------:R-:W-:Y:S01]  /*91c0*/  FADD.FTZ R103, R26, R2 ;  /* 0x000000021a677221 */ /* 0x000fe20000010000 */
[--C-:B------:R-:W-:Y:S01]  /*91d0*/  HSET2.LE.AND R2, R120, R40.reuse, PT ;  /* 0x0000002878027233 */ /* 0x100fe20003803000 */
[----:B------:R-:W-:Y:S02]  /*91e0*/  IMAD.MOV.U32 R136, RZ, RZ, R143 ;  /* 0x000000ffff887224 */ /* 0x000fe400078e008f */
[----:B------:R-:W-:Y:S02]  /*91f0*/  IMAD.MOV.U32 R125, RZ, RZ, R142 ;  /* 0x000000ffff7d7224 */ /* 0x000fe400078e008e */
[----:B------:R-:W-:Y:S01]  /*9200*/  IMAD.MOV.U32 R41, RZ, RZ, R217 ;  /* 0x000000ffff297224 */ /* 0x000fe200078e00d9 */
[----:B--2---:R-:W-:Y:S01]  /*9210*/  HMMA.16816.F32 R140, R56, R28, R4 ;  /* 0x0000001c388c723c */ /* 0x004fe20000001804 */
[----:B------:R-:W-:Y:S01]  /*9220*/  IMAD.WIDE R32, R32, 0x2, R180 ;  /* 0x0000000220207825 */ /* 0x000fe200078e02b4 */
[----:B------:R-:W-:-:S02]  /*9230*/  HSET2.LE.AND R14, R108, R40, PT ;  /* 0x000000286c0e7233 */ /* 0x000fc40003803000 */
[--C-:B------:R-:W-:Y:S02]  /*9240*/  HSET2.LE.AND R15, R89, R40.reuse, PT ;  /* 0x00000028590f7233 */ /* 0x100fe40003803000 */
[--C-:B------:R-:W-:Y:S02]  /*9250*/  HSET2.LE.AND R16, R82, R40.reuse, PT ;  /* 0x0000002852107233 */ /* 0x100fe40003803000 */
[----:B------:R-:W-:Y:S01]  /*9260*/  HMMA.16816.F32 R216, R68, R28, R8 ;  /* 0x0000001c44d8723c */ /* 0x000fe20000001808 */
[--C-:B------:R-:W-:Y:S02]  /*9270*/  HSET2.LE.AND R4, R112, R40.reuse, PT ;  /* 0x0000002870047233 */ /* 0x100fe40003803000 */
[--C-:B------:R-:W-:Y:S02]  /*9280*/  HSET2.LE.AND R7, R104, R40.reuse, PT ;  /* 0x0000002868077233 */ /* 0x100fe40003803000 */
[--C-:B------:R-:W-:Y:S02]  /*9290*/  HSET2.LE.AND R5, R93, R40.reuse, PT ;  /* 0x000000285d057233 */ /* 0x100fe40003803000 */
[----:B------:R-:W-:Y:S01]  /*92a0*/  LOP3.LUT R10, R0, R153, RZ, 0xc0, !PT ;  /* 0x00000099000a7212 */ /* 0x000fe200078ec0ff */
[--C-:B------:R-:W-:Y:S01]  /*92b0*/  HSET2.LE.AND R3, R116, R40.reuse, PT ;  /* 0x0000002874037233 */ /* 0x100fe20003803000 */
[----:B------:R-:W-:Y:S01]  /*92c0*/  IMAD.MOV.U32 R0, RZ, RZ, R80 ;  /* 0x000000ffff007224 */ /* 0x000fe200078e0050 */
[----:B------:R-:W-:Y:S01]  /*92d0*/  LOP3.LUT R11, R2, R152, RZ, 0xc0, !PT ;  /* 0x00000098020b7212 */ /* 0x000fe200078ec0ff */
[--C-:B------:R-:W-:Y:S01]  /*92e0*/  HSET2.LE.AND R19, R19, R40.reuse, PT ;  /* 0x0000002813137233 */ /* 0x100fe20003803000 */
[----:B------:R-:W-:Y:S01]  /*92f0*/  FADD.FTZ R89, R113, R24 ;  /* 0x0000001871597221 */ /* 0x000fe20000010000 */
[--C-:B------:R-:W-:Y:S01]  /*9300*/  HSET2.LE.AND R20, R49, R40.reuse, PT ;  /* 0x0000002831147233 */ /* 0x100fe20003803000 */
[----:B------:R-:W-:Y:S01]  /*9310*/  IMAD.MOV.U32 R80, RZ, RZ, R81 ;  /* 0x000000ffff507224 */ /* 0x000fe200078e0051 */
[--C-:B------:R-:W-:Y:S01]  /*9320*/  HSET2.LE.AND R17, R17, R40.reuse, PT ;  /* 0x0000002811117233 */ /* 0x100fe20003803000 */
[----:B------:R-:W-:Y:S01]  /*9330*/  IMAD.MOV.U32 R2, RZ, RZ, R52 ;  /* 0x000000ffff027224 */ /* 0x000fe200078e0034 */
[--C-:B------:R-:W-:Y:S01]  /*9340*/  HSET2.LE.AND R18, R18, R40.reuse, PT ;  /* 0x0000002812127233 */ /* 0x100fe20003803000 */
[----:B------:R-:W-:Y:S01]  /*9350*/  IMAD.MOV.U32 R113, RZ, RZ, R127 ;  /* 0x000000ffff717224 */ /* 0x000fe200078e007f */
[--C-:B------:R-:W-:Y:S01]  /*9360*/  HSET2.LE.AND R13, R48, R40.reuse, PT ;  /* 0x00000028300d7233 */ /* 0x100fe20003803000 */
[----:B------:R-:W-:Y:S01]  /*9370*/  IMAD.MOV.U32 R81, RZ, RZ, R147 ;  /* 0x000000ffff517224 */ /* 0x000fe200078e0093 */
[----:B------:R-:W-:Y:S01]  /*9380*/  HSET2.LE.AND R12, R39, R40, PT ;  /* 0x00000028270c7233 */ /* 0x000fe20003803000 */
[----:B------:R-:W-:Y:S01]  /*9390*/  IMAD.MOV.U32 R52, RZ, RZ, R126 ;  /* 0x000000ffff347224 */ /* 0x000fe200078e007e */
[----:B------:R-:W-:Y:S01]  /*93a0*/  STG.E.U16 [R32.64], R98 ;  /* 0x0000006220007986 */ /* 0x000fe2000c101526 */
[----:B------:R-:W-:Y:S01]  /*93b0*/  LOP3.LUT R9, R4, R154, RZ, 0xc0, !PT ;  /* 0x0000009a04097212 */ /* 0x000fe200078ec0ff */
[----:B------:R-:W-:Y:S01]  /*93c0*/  IMAD.MOV.U32 R147, RZ, RZ, R53 ;  /* 0x000000ffff937224 */ /* 0x000fe200078e0035 */
[----:B------:R-:W-:Y:S01]  /*93d0*/  LOP3.LUT R126, R7, R138, RZ, 0xc0, !PT ;  /* 0x0000008a077e7212 */ /* 0x000fe200078ec0ff */
[----:B------:R-:W-:Y:S01]  /*93e0*/  STG.E.U16 [R32.64+0x2], R97 ;  /* 0x0000026120007986 */ /* 0x000fe2000c101526 */
        /* <DEDUP_REMOVED lines=11> */
[----:B------:R1:W-:Y:S01]  /*94a0*/  STG.E.U16 [R132.64+0x10], R102 ;  /* 0x0000106684007986 */ /* 0x0003e2000c101526 */
[----:B------:R-:W-:Y:S01]  /*94b0*/  IMAD.MOV.U32 R118, RZ, RZ, R122 ;  /* 0x000000ffff767224 */ /* 0x000fe200078e007a */
[----:B------:R-:W-:Y:S01]  /*94c0*/  LOP3.LUT R121, R18, R36, RZ, 0xc0, !PT ;  /* 0x0000002412797212 */ /* 0x000fe200078ec0ff */
        /* <DEDUP_REMOVED lines=9> */
[----:B------:R-:W-:Y:S01]  /*9560*/  HMMA.16816.F32 R36, R64, R86, RZ ;  /* 0x000000564024723c */ /* 0x000fe200000018ff */
[----:B------:R-:W-:-:S07]  /*9570*/  IMAD.MOV.U32 R156, RZ, RZ, R81 ;  /* 0x000000ffff9c7224 */ /* 0x000fce00078e0051 */
[----:B------:R-:W-:Y:S01]  /*9580*/  HMMA.16816.F32 R80, R64, R114, RZ ;  /* 0x000000724050723c */ /* 0x000fe200000018ff */
[----:B-1----:R-:W-:-:S07]  /*9590*/  IMAD.MOV.U32 R102, RZ, RZ, R51 ;  /* 0x000000ffff667224 */ /* 0x002fce00078e0033 */
[C---:B------:R-:W-:Y:S08]  /*95a0*/  HMMA.16816.F32 R24, R64.reuse, R46, RZ ;  /* 0x0000002e4018723c */ /* 0x040ff000000018ff */
[C---:B------:R-:W-:Y:S08]  /*95b0*/  HMMA.16816.F32 R48, R64.reuse, R90, RZ ;  /* 0x0000005a4030723c */ /* 0x040ff000000018ff */
[C---:B------:R-:W-:Y:S08]  /*95c0*/  HMMA.16816.F32 R16, R64.reuse, R34, RZ ;  /* 0x000000224010723c */ /* 0x040ff000000018ff */
[----:B------:R-:W-:Y:S01]  /*95d0*/  HMMA.16816.F32 R12, R64, R22, RZ ;  /* 0x00000016400c723c */ /* 0x000fe200000018ff */
[----:B------:R-:W-:Y:S01]  /*95e0*/  IMAD.MOV.U32 R108, RZ, RZ, R96 ;  /* 0x000000ffff6c7224 */ /* 0x000fe200078e0060 */
[----:B------:R1:W-:Y:S06]  /*95f0*/  STG.E.U16 [R132.64+0x12], R107 ;  /* 0x0000126b84007986 */ /* 0x0003ec000c101526 */
[C---:B------:R-:W-:Y:S08]  /*9600*/  HMMA.16816.F32 R80, R56.reuse, R110, R80 ;  /* 0x0000006e3850723c */ /* 0x040ff00000001850 */
[C---:B------:R-:W-:Y:S08]  /*9610*/  HMMA.16816.F32 R48, R56.reuse, R94, R48 ;  /* 0x0000005e3830723c */ /* 0x040ff00000001830 */
[C---:B------:R-:W-:Y:S08]  /*9620*/  HMMA.16816.F32 R64, R56.reuse, R78, R36 ;  /* 0x0000004e3840723c */ /* 0x040ff00000001824 */
[C---:B------:R-:W-:Y:S08]  /*9630*/  HMMA.16816.F32 R96, R56.reuse, R54, R24 ;  /* 0x000000363860723c */ /* 0x040ff00000001818 */
[C---:B-1----:R-:W-:Y:S08]  /*9640*/  HMMA.16816.F32 R104, R56.reuse, R42, R16 ;  /* 0x0000002a3868723c */ /* 0x042ff00000001810 */
[----:B------:R-:W-:Y:S08]  /*9650*/  HMMA.16816.F32 R56, R56, R30, R12 ;  /* 0x0000001e3838723c */ /* 0x000ff0000000180c */
[C---:B------:R-:W-:Y:S08]  /*9660*/  HMMA.16816.F32 R12, R72.reuse, R114, RZ ;  /* 0x00000072480c723c */ /* 0x040ff000000018ff */
[----:B------:R-:W-:Y:S11]  /*9670*/  HMMA.16816.F32 R16, R72, R90, RZ ;  /* 0x0000005a4810723c */ /* 0x000ff600000018ff */
[----:B------:R-:W-:Y:S05]  /*9680*/  @!UPT UIADD3 URZ, URZ, URZ, URZ ;  /* 0x0000003f3f3ff290 */ /* 0x000fea000fffe03f */
[----:B------:R-:W-:Y:S08]  /*9690*/  HMMA.16816.F32 R24, R68, R110, R12 ;  /* 0x0000006e4418723c */ /* 0x000ff0000000180c */
[----:B------:R-:W-:Y:S01]  /*96a0*/  HMMA.16816.F32 R12, R72, R86, RZ ;  /* 0x00000056480c723c */ /* 0x000fe200000018ff */
[----:B------:R-:W-:Y:S02]  /*96b0*/  IMAD.MOV.U32 R88, RZ, RZ, R77 ;  /* 0x000000ffff587224 */ /* 0x000fe400078e004d */
[----:B------:R-:W-:-:S05]  /*96c0*/  IMAD.MOV.U32 R115, RZ, RZ, R76 ;  /* 0x000000ffff737224 */ /* 0x000fca00078e004c */
[----:B------:R-:W-:Y:S08]  /*96d0*/  HMMA.16816.F32 R36, R68, R94, R16 ;  /* 0x0000005e4424723c */ /* 0x000ff00000001810 */
[----:B------:R-:W-:Y:S08]  /*96e0*/  HMMA.16816.F32 R16, R72, R46, RZ ;  /* 0x0000002e4810723c */ /* 0x000ff000000018ff */
[----:B------:R-:W-:Y:S08]  /*96f0*/  HMMA.16816.F32 R76, R68, R78, R12 ;  /* 0x0000004e444c723c */ /* 0x000ff0000000180c */
[C---:B------:R-:W-:Y:S08]  /*9700*/  HMMA.16816.F32 R12, R72.reuse, R34, RZ ;  /* 0x00000022480c723c */ /* 0x040ff000000018ff */
[----:B------:R-:W-:Y:S01]  /*9710*/  HMMA.16816.F32 R20, R72, R22, RZ ;  /* 0x000000164814723c */ /* 0x000fe200000018ff */
[----:B------:R-:W-:Y:S01]  /*9720*/  HSET2.LE.AND R6, R109, R40, PT ;  /* 0x000000286d067233 */ /* 0x000fe20003803000 */
[----:B------:R-:W-:-:S05]  /*9730*/  IMAD.MOV.U32 R100, RZ, RZ, R41 ;  /* 0x000000ffff647224 */ /* 0x000fca00078e0029 */
[----:B------:R-:W-:Y:S02]  /*9740*/  IMAD.MOV.U32 R72, RZ, RZ, R52 ;  /* 0x000000ffff487224 */ /* 0x000fe400078e0034 */
[----:B------:R-:W-:Y:S02]  /*9750*/  IMAD.MOV.U32 R73, RZ, RZ, R53 ;  /* 0x000000ffff497224 */ /* 0x000fe400078e0035 */
[C---:B------:R-:W-:Y:S01]  /*9760*/  HMMA.16816.F32 R52, R68.reuse, R54, R16 ;  /* 0x000000364434723c */ /* 0x040fe20000001810 */
[----:B------:R-:W1:Y:S07]  /*9770*/  LDSM.16.MT88.4 R16, [R190+0x9800] ;  /* 0x00980000be10783b */ /* 0x000e6e0000004200 */
[C---:B------:R-:W-:Y:S01]  /*9780*/  HMMA.16816.F32 R40, R68.reuse, R42, R12 ;  /* 0x0000002a4428723c */ /* 0x040fe2000000180c */
[----:B------:R-:W-:Y:S07]  /*9790*/  LDSM.16.MT88.4 R12, [R188+0xa800] ;  /* 0x00a80000bc0c783b */ /* 0x000fee0000004200 */
[----:B------:R-:W-:Y:S01]  /*97a0*/  HMMA.16816.F32 R28, R68, R30, R20 ;  /* 0x0000001e441c723c */ /* 0x000fe20000001814 */
[----:B------:R-:W2:Y:S01]  /*97b0*/  LDSM.16.MT88.4 R20, [R188+0x9800] ;  /* 0x00980000bc14783b */ /* 0x000ea20000004200 */
[----:B------:R-:W-:Y:S01]  /*97c0*/  IMAD.MOV.U32 R109, RZ, RZ, R164 ;  /* 0x000000ffff6d7224 */ /* 0x000fe200078e00a4 */
[----:B------:R-:W-:Y:S01]  /*97d0*/  LOP3.LUT R6, R6, R117, RZ, 0xc0, !PT ;  /* 0x0000007506067212 */ /* 0x000fe200078ec0ff */
[----:B------:R-:W-:-:S02]  /*97e0*/  IMAD.MOV.U32 R164, RZ, RZ, R147 ;  /* 0x000000ffffa47224 */ /* 0x000fc400078e0093 */
[----:B------:R-:W-:Y:S02]  /*97f0*/  IMAD.MOV.U32 R74, RZ, RZ, R139 ;  /* 0x000000ffff4a7224 */ /* 0x000fe400078e008b */
[----:B------:R-:W-:Y:S02]  /*9800*/  IMAD.MOV.U32 R75, RZ, RZ, R155 ;  /* 0x000000ffff4b7224 */ /* 0x000fe400078e009b */
[----:B------:R-:W-:Y:S02]  /*9810*/  IMAD.MOV.U32 R117, RZ, RZ, R146 ;  /* 0x000000ffff757224 */ /* 0x000fe400078e0092 */
[----:B------:R-:W-:Y:S01]  /*9820*/  IMAD.MOV.U32 R112, RZ, RZ, R136 ;  /* 0x000000ffff707224 */ /* 0x000fe200078e0088 */
[----:B-1----:R-:W-:Y:S08]  /*9830*/  HMMA.16816.F32 R144, R8, R16, R156 ;  /* 0x000000100890723c */ /* 0x002ff0000000189c */
[----:B------:R-:W-:Y:S08]  /*9840*/  HMMA.16816.F32 R156, R4, R18, R48 ;  /* 0x00000012049c723c */ /* 0x000ff00000001830 */
[----:B--2---:R-:W-:Y:S08]  /*9850*/  HMMA.16816.F32 R152, R8, R20, R164 ;  /* 0x000000140898723c */ /* 0x004ff000000018a4 */
[C---:B------:R-:W-:Y:S08]  /*9860*/  HMMA.16816.F32 R68, R4.reuse, R12, R72 ;  /* 0x0000000c0444723c */ /* 0x040ff00000001848 */
[C---:B------:R-:W-:Y:S08]  /*9870*/  HMMA.16816.F32 R168, R4.reuse, R20, R168 ;  /* 0x0000001404a8723c */ /* 0x040ff000000018a8 */
[-C--:B------:R-:W-:Y:S08]  /*9880*/  HMMA.16816.F32 R164, R4, R22.reuse, R80 ;  /* 0x0000001604a4723c */ /* 0x080ff00000001850 */
[----:B------:R-:W-:Y:S01]  /*9890*/  HMMA.16816.F32 R24, R8, R22, R24 ;  /* 0x000000160818723c */ /* 0x000fe20000001818 */
[----:B------:R-:W-:Y:S07]  /*98a0*/  LDSM.16.MT88.4 R20, [R190+0xa800] ;  /* 0x00a80000be14783b */ /* 0x000fee0000004200 */
[----:B------:R-:W-:Y:S08]  /*98b0*/  HMMA.16816.F32 R160, R4, R16, R160 ;  /* 0x0000001004a0723c */ /* 0x000ff000000018a0 */
[C---:B------:R-:W-:Y:S01]  /*98c0*/  HMMA.16816.F32 R136, R8.reuse, R18, R36 ;  /* 0x000000120888723c */ /* 0x040fe20000001824 */
[----:B------:R-:W1:Y:S07]  /*98d0*/  LDSM.16.MT88.4 R16, [R188+0xb800] ;  /* 0x00b80000bc10783b */ /* 0x000e6e0000004200 */
[----:B------:R-:W-:Y:S08]  /*98e0*/  HMMA.16816.F32 R196, R8, R12, R196 ;  /* 0x0000000c08c4723c */ /* 0x000ff000000018c4 */
[-C--:B------:R-:W-:Y:S08]  /*98f0*/  HMMA.16816.F32 R72, R4, R14.reuse, R64 ;  /* 0x0000000e0448723c */ /* 0x080ff00000001840 */
[----:B------:R-:W-:Y:S01]  /*9900*/  HMMA.16816.F32 R48, R8, R14, R76 ;  /* 0x0000000e0830723c */ /* 0x000fe2000000184c */
[----:B------:R-:W2:Y:S01]  /*9910*/  LDSM.16.MT88.4 R12, [R190+0xb800] ;  /* 0x00b80000be0c783b */ /* 0x000ea20000004200 */
[----:B------:R-:W-:-:S02]  /*9920*/  IMAD.MOV.U32 R80, RZ, RZ, R115 ;  /* 0x000000ffff507224 */ /* 0x000fc400078e0073 */
[----:B------:R-:W-:Y:S01]  /*9930*/  IMAD.MOV.U32 R35, RZ, RZ, R92 ;  /* 0x000000ffff237224 */ /* 0x000fe200078e005c */
[----:B------:R-:W-:Y:S01]  /*9940*/  LDSM.16.MT88.4 R76, [R188+0xac00] ;  /* 0x00ac0000bc4c783b */ /* 0x000fe20000004200 */
[----:B------:R-:W-:Y:S02]  /*9950*/  IMAD.MOV.U32 R47, RZ, RZ, R3 ;  /* 0x000000ffff2f7224 */ /* 0x000fe400078e0003 */
[----:B------:R-:W-:Y:S02]  /*9960*/  IMAD.MOV.U32 R94, RZ, RZ, R2 ;  /* 0x000000ffff5e7224 */ /* 0x000fe400078e0002 */
[----:B------:R-:W-:Y:S02]  /*9970*/  IMAD.MOV.U32 R95, RZ, RZ, R0 ;  /* 0x000000ffff5f7224 */ /* 0x000fe400078e0000 */
[----:B------:R-:W-:Y:S02]  /*9980*/  IMAD.MOV.U32 R110, RZ, RZ, R113 ;  /* 0x000000ffff6e7224 */ /* 0x000fe400078e0071 */
[----:B------:R-:W-:-:S02]  /*9990*/  IMAD.MOV.U32 R111, RZ, RZ, R93 ;  /* 0x000000ffff6f7224 */ /* 0x000fc400078e005d */
[----:B------:R-:W-:Y:S02]  /*99a0*/  IMAD.MOV.U32 R114, RZ, RZ, R108 ;  /* 0x000000ffff727224 */ /* 0x000fe400078e006c */
[----:B------:R-:W-:Y:S02]  /*99b0*/  IMAD.MOV.U32 R115, RZ, RZ, R109 ;  /* 0x000000ffff737224 */ /* 0x000fe400078e006d */
[----:B------:R-:W-:Y:S01]  /*99c0*/  IMAD.MOV.U32 R92, RZ, RZ, R112 ;  /* 0x000000ffff5c7224 */ /* 0x000fe200078e0070 */
[----:B-1----:R-:W-:Y:S01]  /*99d0*/  HMMA.16816.F32 R104, R4, R18, R104 ;  /* 0x000000120468723c */ /* 0x002fe20000001868 */
[----:B------:R-:W-:Y:S02]  /*99e0*/  IMAD.MOV.U32 R81, RZ, RZ, R88 ;  /* 0x000000ffff517224 */ /* 0x000fe400078e0058 */
[----:B------:R-:W-:Y:S02]  /*99f0*/  IMAD.MOV.U32 R82, RZ, RZ, R118 ;  /* 0x000000ffff527224 */ /* 0x000fe400078e0076 */
[----:B------:R-:W-:-:S02]  /*9a00*/  IMAD.MOV.U32 R83, RZ, RZ, R119 ;  /* 0x000000ffff537224 */ /* 0x000fc400078e0077 */
[----:B------:R-:W-:Y:S02]  /*9a10*/  IMAD.MOV.U32 R46, RZ, RZ, R117 ;  /* 0x000000ffff2e7224 */ /* 0x000fe400078e0075 */
[----:B------:R-:W-:Y:S02]  /*9a20*/  IMAD.MOV.U32 R3, RZ, RZ, R116 ;  /* 0x000000ffff037224 */ /* 0x000fe400078e0074 */
[----:B------:R-:W-:Y:S02]  /*9a30*/  IMAD.MOV.U32 R2, RZ, RZ, R89 ;  /* 0x000000ffff027224 */ /* 0x000fe400078e0059 */
[----:B------:R-:W-:Y:S01]  /*9a40*/  IMAD.MOV.U32 R0, RZ, RZ, R102 ;  /* 0x000000ffff007224 */ /* 0x000fe200078e0066 */
[----:B------:R-:W-:Y:S01]  /*9a50*/  HMMA.16816.F32 R88, R4, R22, R96 ;  /* 0x000000160458723c */ /* 0x000fe20000001860 */
[----:B------:R-:W-:Y:S02]  /*9a60*/  IMAD.MOV.U32 R113, RZ, RZ, R101 ;  /* 0x000000ffff717224 */ /* 0x000fe400078e0065 */
[----:B------:R-:W-:-:S02]  /*9a70*/  IMAD.MOV.U32 R93, RZ, RZ, R100 ;  /* 0x000000ffff5d7224 */ /* 0x000fc400078e0064 */
[----:B------:R-:W-:Y:S02]  /*9a80*/  IMAD.MOV.U32 R108, RZ, RZ, R103 ;  /* 0x000000ffff6c7224 */ /* 0x000fe400078e0067 */
[----:B------:R-:W-:Y:S01]  /*9a90*/  IMAD.MOV.U32 R109, RZ, RZ, R85 ;  /* 0x000000ffff6d7224 */ /* 0x000fe200078e0055 */
[C---:B------:R-:W-:Y:S01]  /*9aa0*/  HMMA.16816.F32 R100, R4.reuse, R16, R148 ;  /* 0x000000100464723c */ /* 0x040fe20000001894 */
[----:B------:R-:W-:Y:S01]  /*9ab0*/  IMAD.MOV.U32 R112, RZ, RZ, R84 ;  /* 0x000000ffff707224 */ /* 0x000fe200078e0054 */
[----:B------:R-:W-:Y:S06]  /*9ac0*/  LDSM.16.MT88.4 R148, [R188+0x9c00] ;  /* 0x009c0000bc94783b */ /* 0x000fec0000004200 */
[C---:B------:R-:W-:Y:S08]  /*9ad0*/  HMMA.16816.F32 R84, R4.reuse, R20, R220 ;  /* 0x000000140454723c */ /* 0x040ff000000018dc */
[C---:B--2---:R-:W-:Y:S08]  /*9ae0*/  HMMA.16816.F32 R116, R4.reuse, R12, R140 ;  /* 0x0000000c0474723c */ /* 0x044ff0000000188c */
[----:B------:R-:W-:Y:S01]  /*9af0*/  HMMA.16816.F32 R36, R4, R14, R56 ;  /* 0x0000000e0424723c */ /* 0x000fe20000001838 */
[----:B------:R-:W1:Y:S01]  /*9b00*/  LDSM.16.MT88.4 R4, [R190+0xbc00] ;  /* 0x00bc0000be04783b */ /* 0x000e620000004200 */
[----:B------:R-:W-:-:S02]  /*9b10*/  IMAD.MOV.U32 R221, RZ, RZ, R3 ;  /* 0x000000ffffdd7224 */ /* 0x000fc400078e0003 */
[----:B------:R-:W-:Y:S01]  /*9b20*/  IMAD.MOV.U32 R223, RZ, RZ, R35 ;  /* 0x000000ffffdf7224 */ /* 0x000fe200078e0023 */
[----:B------:R-:W2:Y:S01]  /*9b30*/  LDSM.16.MT88.4 R140, [R190+0x9c00] ;  /* 0x009c0000be8c783b */ /* 0x000ea20000004200 */
[----:B------:R-:W-:Y:S02]  /*9b40*/  IMAD.MOV.U32 R220, RZ, RZ, R2 ;  /* 0x000000ffffdc7224 */ /* 0x000fe400078e0002 */
        /* <DEDUP_REMOVED lines=8> */
[----:B------:R-:W3:Y:S01]  /*9bd0*/  LDSM.16.MT88.4 R92, [R190+0xac00] ;  /* 0x00ac0000be5c783b */ /* 0x000ee20000004200 */
[----:B------:R-:W-:-:S03]  /*9be0*/  IMAD.MOV.U32 R2, RZ, RZ, R109 ;  /* 0x000000ffff027224 */ /* 0x000fc600078e006d */
[----:B------:R-:W4:Y:S01]  /*9bf0*/  LDSM.16.MT88.4 R108, [R188+0xbc00] ;  /* 0x00bc0000bc6c783b */ /* 0x000f220000004200 */
[----:B------:R-:W-:Y:S02]  /*9c00*/  IMAD.MOV.U32 R64, RZ, RZ, R46 ;  /* 0x000000ffff407224 */ /* 0x000fe400078e002e */
[----:B------:R-:W-:Y:S02]  /*9c10*/  IMAD.MOV.U32 R65, RZ, RZ, R47 ;  /* 0x000000ffff417224 */ /* 0x000fe400078e002f */
[----:B------:R-:W-:Y:S02]  /*9c20*/  IMAD.MOV.U32 R46, RZ, RZ, R114 ;  /* 0x000000ffff2e7224 */ /* 0x000fe400078e0072 */
[----:B------:R-:W-:Y:S02]  /*9c30*/  IMAD.MOV.U32 R47, RZ, RZ, R115 ;  /* 0x000000ffff2f7224 */ /* 0x000fe400078e0073 */
[----:B------:R-:W-:Y:S02]  /*9c40*/  IMAD.MOV.U32 R59, RZ, RZ, R113 ;  /* 0x000000ffff3b7224 */ /* 0x000fe400078e0071 */
[----:B------:R-:W-:-:S02]  /*9c50*/  IMAD.MOV.U32 R57, RZ, RZ, R112 ;  /* 0x000000ffff397224 */ /* 0x000fc400078e0070 */
[C---:B------:R-:W-:Y:S01]  /*9c60*/  HMMA.16816.F32 R112, R8.reuse, R12, R216 ;  /* 0x0000000c0870723c */ /* 0x040fe200000018d8 */
[----:B------:R-:W-:Y:S04]  /*9c70*/  STG.E.U16 [R44.64+0x10], R244 ;  /* 0x000010f42c007986 */ /* 0x000fe8000c101526 */
[----:B------:R-:W-:Y:S03]  /*9c80*/  STG.E.U16 [R44.64+0x12], R242 ;  /* 0x000012f22c007986 */ /* 0x000fe6000c101526 */
        /* <DEDUP_REMOVED lines=12> */
[----:B------:R-:W-:Y:S01]  /*9d50*/  HMMA.16816.F32 R28, R8, R14, R28 ;  /* 0x0000000e081c723c */ /* 0x000fe2000000181c */
[----:B------:R-:W-:Y:S04]  /*9d60*/  STG.E.U16 [R32.64+0x20], R238 ;  /* 0x000020ee20007986 */ /* 0x000fe8000c101526 */
[----:B------:R-:W-:Y:S04]  /*9d70*/  STG.E.U16 [R32.64+0x22], R237 ;  /* 0x000022ed20007986 */ /* 0x000fe8000c101526 */
[----:B------:R-:W-:Y:S04]  /*9d80*/  STG.E.U16 [R180.64+0x30], R249 ;  /* 0x000030f9b4007986 */ /* 0x000fe8000c101526 */
[----:B------:R-:W-:Y:S04]  /*9d90*/  STG.E.U16 [R180.64+0x32], R248 ;  /* 0x000032f8b4007986 */ /* 0x000fe8000c101526 */
[----:B------:R-:W-:Y:S04]  /*9da0*/  STG.E.U16 [R132.64+0x30], R246 ;  /* 0x000030f684007986 */ /* 0x000fe8000c101526 */
[----:B------:R-:W-:Y:S04]  /*9db0*/  STG.E.U16 [R132.64+0x32], R247 ;  /* 0x000032f784007986 */ /* 0x000fe8000c101526 */
[----:B------:R-:W-:Y:S04]  /*9dc0*/  STG.E.U16 [R44.64+0x30], R236 ;  /* 0x000030ec2c007986 */ /* 0x000fe8000c101526 */
[----:B------:R-:W-:Y:S01]  /*9dd0*/  STG.E.U16 [R44.64+0x32], R235 ;  /* 0x000032eb2c007986 */ /* 0x000fe2000c101526 */
[----:B------:R-:W-:-:S03]  /*9de0*/  FADD.FTZ R2, R2, R57 ;  /* 0x0000003902027221 */ /* 0x000fc60000010000 */
[----:B------:R-:W-:Y:S04]  /*9df0*/  STG.E.U16 [R32.64+0x30], R234 ;  /* 0x000030ea20007986 */ /* 0x000fe8000c101526 */
[----:B------:R2:W-:Y:S01]  /*9e00*/  STG.E.U16 [R32.64+0x32], R232 ;  /* 0x000032e820007986 */ /* 0x0005e2000c101526 */
[----:B------:R-:W-:-:S03]  /*9e10*/  FADD.FTZ R0, R0, R58 ;  /* 0x0000003a00007221 */ /* 0x000fc60000010000 */
[----:B------:R-:W-:Y:S04]  /*9e20*/  STG.E.U16 [R180.64+0x40], R214 ;  /* 0x000040d6b4007986 */ /* 0x000fe8000c101526 */
[----:B------:R-:W-:Y:S01]  /*9e30*/  STG.E.U16 [R180.64+0x42], R213 ;  /* 0x000042d5b4007986 */ /* 0x000fe2000c101526 */
[----:B------:R-:W-:-:S03]  /*9e40*/  FADD.FTZ R3, R3, R59 ;  /* 0x0000003b03037221 */ /* 0x000fc60000010000 */
[----:B------:R-:W-:Y:S04]  /*9e50*/  STG.E.U16 [R132.64+0x40], R211 ;  /* 0x000040d384007986 */ /* 0x000fe8000c101526 */
[----:B------:R-:W-:Y:S01]  /*9e60*/  STG.E.U16 [R132.64+0x42], R212 ;  /* 0x000042d484007986 */ /* 0x000fe2000c101526 */
[-C--:B-1----:R-:W-:Y:S03]  /*9e70*/  HMMA.16816.F32 R116, R120, R4.reuse, R116 ;  /* 0x000000047874723c */ /* 0x082fe60000001874 */
[----:B------:R-:W-:Y:S04]  /*9e80*/  STG.E.U16 [R44.64+0x40], R187 ;  /* 0x000040bb2c007986 */ /* 0x000fe8000c101526 */
[----:B------:R-:W-:Y:S01]  /*9e90*/  STG.E.U16 [R44.64+0x42], R186 ;  /* 0x000042ba2c007986 */ /* 0x000fe2000c101526 */
[----:B------:R-:W-:Y:S03]  /*9ea0*/  HMMA.16816.F32 R112, R124, R4, R112 ;  /* 0x000000047c70723c */ /* 0x000fe60000001870 */
[----:B------:R-:W-:Y:S04]  /*9eb0*/  STG.E.U16 [R32.64+0x40], R185 ;  /* 0x000040b920007986 */ /* 0x000fe8000c101526 */
[----:B------:R-:W-:Y:S01]  /*9ec0*/  STG.E.U16 [R32.64+0x42], R184 ;  /* 0x000042b820007986 */ /* 0x000fe2000c101526 */
[----:B------:R-:W-:-:S03]  /*9ed0*/  FADD.FTZ R4, R223, R2 ;  /* 0x00000002df047221 */ /* 0x000fc60000010000 */
[----:B------:R-:W-:Y:S01]  /*9ee0*/  STG.E.U16 [R180.64+0x50], R210 ;  /* 0x000050d2b4007986 */ /* 0x000fe2000c101526 */
[----:B------:R-:W-:-:S03]  /*9ef0*/  FADD.FTZ R2, R64, R0 ;  /* 0x0000000040027221 */ /* 0x000fc60000010000 */
[----:B------:R-:W-:Y:S01]  /*9f00*/  STG.E.U16 [R180.64+0x52], R209 ;  /* 0x000052d1b4007986 */ /* 0x000fe2000c101526 */
[----:B------:R-:W-:-:S03]  /*9f10*/  FADD.FTZ R5, R221, R220 ;  /* 0x000000dcdd057221 */ /* 0x000fc60000010000 */
[----:B------:R-:W-:Y:S01]  /*9f20*/  STG.E.U16 [R132.64+0x50], R207 ;  /* 0x000050cf84007986 */ /* 0x000fe2000c101526 */
[----:B------:R-:W-:-:S03]  /*9f30*/  FADD.FTZ R0, R225, R3 ;  /* 0x00000003e1007221 */ /* 0x000fc60000010000 */
        /* <DEDUP_REMOVED lines=14> */
[----:B------:R-:W-:Y:S01]  /*a020*/  STG.E.U16 [R44.64+0x62], R176 ;  /* 0x000062b02c007986 */ /* 0x000fe2000c101526 */
[C---:B--2---:R-:W-:Y:S03]  /*a030*/  HMMA.16816.F32 R160, R120.reuse, R140, R160 ;  /* 0x0000008c78a0723c */ /* 0x044fe600000018a0 */
[----:B------:R-:W-:Y:S04]  /*a040*/  STG.E.U16 [R32.64+0x60], R175 ;  /* 0x000060af20007986 */ /* 0x000fe8000c101526 */
[----:B------:R-:W-:Y:S01]  /*a050*/  STG.E.U16 [R32.64+0x62], R174 ;  /* 0x000062ae20007986 */ /* 0x000fe2000c101526 */
[----:B------:R-:W-:Y:S03]  /*a060*/  HMMA.16816.F32 R156, R120, R142, R156 ;  /* 0x0000008e789c723c */ /* 0x000fe6000000189c */
[----:B------:R-:W-:Y:S04]  /*a070*/  STG.E.U16 [R180.64+0x70], R202 ;  /* 0x000070cab4007986 */ /* 0x000fe8000c101526 */
[----:B------:R-:W-:Y:S01]  /*a080*/  STG.E.U16 [R180.64+0x72], R201 ;  /* 0x000072c9b4007986 */ /* 0x000fe2000c101526 */
[----:B------:R-:W-:Y:S03]  /*a090*/  HMMA.16816.F32 R144, R124, R140, R144 ;  /* 0x0000008c7c90723c */ /* 0x000fe60000001890 */
[----:B------:R-:W-:Y:S01]  /*a0a0*/  STG.E.U16 [R132.64+0x70], R200 ;  /* 0x000070c884007986 */ /* 0x000fe2000c101526 */
[----:B------:R-:W-:-:S03]  /*a0b0*/  FADD.FTZ R5, R34, R5 ;  /* 0x0000000522057221 */ /* 0x000fc60000010000 */
[----:B------:R-:W-:Y:S01]  /*a0c0*/  STG.E.U16 [R132.64+0x72], R195 ;  /* 0x000072c384007986 */ /* 0x000fe2000c101526 */
[----:B------:R-:W-:Y:S01]  /*a0d0*/  HMMA.16816.F32 R140, R124, R142, R136 ;  /* 0x0000008e7c8c723c */ /* 0x000fe20000001888 */
[----:B------:R-:W-:Y:S02]  /*a0e0*/  FADD.FTZ R3, R35, R3 ;  /* 0x0000000323037221 */ /* 0x000fe40000010000 */
[----:B------:R-:W-:Y:S01]  /*a0f0*/  STG.E.U16 [R44.64+0x70], R173 ;  /* 0x000070ad2c007986 */ /* 0x000fe2000c101526 */
[----:B------:R-:W-:-:S03]  /*a100*/  FADD.FTZ R2, R245, R2 ;  /* 0x00000002f5027221 */ /* 0x000fc60000010000 */
[----:B------:R-:W-:Y:S01]  /*a110*/  STG.E.U16 [R44.64+0x72], R172 ;  /* 0x000072ac2c007986 */ /* 0x000fe2000c101526 */
[-C--:B------:R-:W-:Y:S01]  /*a120*/  HMMA.16816.F32 R152, R124, R148.reuse, R152 ;  /* 0x000000947c98723c */ /* 0x080fe20000001898 */
[----:B------:R-:W-:Y:S02]  /*a130*/  FADD.FTZ R0, R215, R0 ;  /* 0x00000000d7007221 */ /* 0x000fe40000010000 */
[----:B------:R1:W-:Y:S05]  /*a140*/  STG.E.U16 [R32.64+0x70], R135 ;  /* 0x0000708720007986 */ /* 0x0003ea000c101526 */
[----:B------:R-:W-:Y:S01]  /*a150*/  HMMA.16816.F32 R168, R120, R148, R168 ;  /* 0x0000009478a8723c */ /* 0x000fe200000018a8 */
[----:B------:R2:W-:Y:S01]  /*a160*/  STG.E.U16 [R32.64+0x72], R134 ;  /* 0x0000728620007986 */ /* 0x0005e2000c101526 */
[----:B------:R-:W-:-:S06]  /*a170*/  FADD.FTZ R230, R46, R5 ;  /* 0x000000052ee67221 */ /* 0x000fcc0000010000 */
[----:B------:R-:W-:Y:S01]  /*a180*/  HMMA.16816.F32 R164, R120, R150, R164 ;  /* 0x0000009678a4723c */ /* 0x000fe200000018a4 */
[----:B------:R-:W-:Y:S02]  /*a190*/  FADD.FTZ R232, R47, R3 ;  /* 0x000000032fe87221 */ /* 0x000fe40000010000 */
[----:B------:R-:W-:-:S05]  /*a1a0*/  FADD.FTZ R236, R227, R2 ;  /* 0x00000002e3ec7221 */ /* 0x000fca0000010000 */
[----:B------:R-:W-:Y:S01]  /*a1b0*/  HMMA.16816.F32 R68, R120, R76, R68 ;  /* 0x0000004c7844723c */ /* 0x000fe20000001844 */
[----:B------:R-:W-:Y:S01]  /*a1c0*/  FADD.FTZ R237, R224, R0 ;  /* 0x00000000e0ed7221 */ /* 0x000fe20000010000 */
[----:B-1----:R-:W-:-:S06]  /*a1d0*/  IADD3 R135, P1, R180, -0x80, RZ ;  /* 0xffffff80b4877810 */ /* 0x002fcc0007f3e0ff */
[C---:B------:R-:W-:Y:S08]  /*a1e0*/  HMMA.16816.F32 R72, R120.reuse, R78, R72 ;  /* 0x0000004e7848723c */ /* 0x040ff00000001848 */
[----:B---3--:R-:W-:Y:S01]  /*a1f0*/  HMMA.16816.F32 R84, R120, R92, R84 ;  /* 0x0000005c7854723c */ /* 0x008fe20000001854 */
[----:B--2---:R-:W-:-:S07]  /*a200*/  IADD3.X R134, R181, -0x1, RZ, P1, !PT ;  /* 0xffffffffb5867810 */ /* 0x004fce0000ffe4ff */
        /* <DEDUP_REMOVED lines=12> */
[----:B------:R-:W-:Y:S11]  /*a2d0*/  @!P0 BRA `(.L_x_472) ;  /* 0x0001218000008947 */ /* 0x000ff60003800000 */
[----:B------:R-:W2:Y:S01]  /*a2e0*/  LDL.64 R66, [R1+0x108] ;  /* 0x0001080001427983 */ /* 0x000ea20000100a00 */
[----:B------:R-:W-:-:S04]  /*a2f0*/  DEPBAR.LE SB0, 0x0 ;  /* 0x000080000000791a */ /* 0x000fc80000000000 */
[----:B------:R-:W3:Y:S04]  /*a300*/  LDL R47, [R1+0x120] ;  /* 0x00012000012f7983 */ /* 0x000ee80000100800 */
[----:B------:R-:W4:Y:S04]  /*a310*/  LDL R46, [R1+0x124] ;  /* 0x00012400012e7983 */ /* 0x000f280000100800 */
[----:B------:R-:W4:Y:S01]  /*a320*/  LDL.64 R34, [R1+0x128] ;  /* 0x0001280001227983 */ /* 0x000f220000100a00 */
[----:B------:R-:W-:Y:S02]  /*a330*/  UIADD3 UR5, UR24, -0x2, URZ ;  /* 0xfffffffe18057890 */ /* 0x000fe4000fffe03f */
[----:B------:R-:W-:-:S02]  /*a340*/  UISETP.GE.AND UP0, UPT, UR24, 0x3, UPT ;  /* 0x000000031800788c */ /* 0x000fc4000bf06270 */
[----:B------:R-:W-:Y:S02]  /*a350*/  USHF.R.S32.HI UR4, URZ, 0x1f, UR5 ;  /* 0x0000001f3f047899 */ /* 0x000fe40008011405 */
[----:B------:R-:W-:-:S04]  /*a360*/  UIMAD UR9, UR16, UR5, URZ ;  /* 0x00000005100972a4 */ /* 0x000fc8000f8e023f */
[----:B------:R-:W-:Y:S01]  /*a370*/  UIMAD UR4, UR4, UR17, UR9 ;  /* 0x00000011040472a4 */ /* 0x000fe2000f8e0209 */
        /* <DEDUP_REMOVED lines=34> */
[----:B------:R-:W-:Y:S01]  /*a5a0*/  PLOP3.LUT P0, PT, PT, PT, UP0, 0x40, 0x0 ;  /* 0x000000000000781c */ /* 0x000fe20003f0e808 */
        /* <DEDUP_REMOVED lines=19> */
[----:B--2---:R-:W-:Y:S04]  /*a6e0*/  LDSM.16.M88.4 R8, [R192+0x1000] ;  /* 0x00100000c008783b */ /* 0x004fe80000000200 */
[----:B------:R-:W2:Y:S04]  /*a6f0*/  LDSM.16.M88.4 R28, [R189+0x6400] ;  /* 0x00640000bd1c783b */ /* 0x000ea80000000200 */
[----:B------:R-:W-:Y:S04]  /*a700*/  LDSM.16.M88.4 R24, [R189+0x6800] ;  /* 0x00680000bd18783b */ /* 0x000fe80000000200 */
[----:B-1----:R-:W1:Y:S04]  /*a710*/  LDSM.16.M88.4 R12, [R192] ;  /* 0x00000000c00c783b */ /* 0x002e680000000200 */
[----:B------:R-:W4:Y:S04]  /*a720*/  LDSM.16.M88.4 R32, [R189+0x6000] ;  /* 0x00600000bd20783b */ /* 0x000f280000000200 */
[----:B------:R-:W4:Y:S04]  /*a730*/  LDSM.16.M88.4 R20, [R189+0x6c00] ;  /* 0x006c0000bd14783b */ /* 0x000f280000000200 */
[----:B---3--:R-:W-:Y:S04]  /*a740*/  LDSM.16.M88.4 R4, [R193+0x1000] ;  /* 0x00100000c104783b */ /* 0x008fe80000000200 */
[----:B------:R-:W3:Y:S04]  /*a750*/  LDSM.16.M88.4 R52, [R191+0x6400] ;  /* 0x00640000bf34783b */ /* 0x000ee80000000200 */
[----:B------:R-:W-:Y:S04]  /*a760*/  LDSM.16.M88.4 R48, [R191+0x6800] ;  /* 0x00680000bf30783b */ /* 0x000fe80000000200 */
[----:B------:R-:W3:Y:S04]  /*a770*/  LDSM.16.M88.4 R16, [R193] ;  /* 0x00000000c110783b */ /* 0x000ee80000000200 */
[----:B------:R-:W3:Y:S04]  /*a780*/  LDSM.16.M88.4 R36, [R191+0x6000] ;  /* 0x00600000bf24783b */ /* 0x000ee80000000200 */
[----:B------:R-:W3:Y:S01]  /*a790*/  LDSM.16.M88.4 R40, [R191+0x6c00] ;  /* 0x006c0000bf28783b */ /* 0x000ee20000000200 */
[----:B--2---:R-:W-:Y:S03]  /*a7a0*/  HMMA.16816.F32 R184, R8, R30, RZ ;  /* 0x0000001e08b8723c */ /* 0x004fe600000018ff */
[----:B------:R-:W0:Y:S05]  /*a7b0*/  LDGDEPBAR ;  /* 0x00000000000079af */ /* 0x000e2a0000000000 */
[----:B-1----:R-:W-:Y:S08]  /*a7c0*/  HMMA.16816.F32 R220, R12, R24, RZ ;  /* 0x000000180cdc723c */ /* 0x002ff000000018ff */
[C---:B----4-:R-:W-:Y:S08]  /*a7d0*/  HMMA.16816.F32 R176, R8.reuse, R32, RZ ;  /* 0x0000002008b0723c */ /* 0x050ff000000018ff */
[C---:B------:R-:W-:Y:S08]  /*a7e0*/  HMMA.16816.F32 R64, R8.reuse, R24, RZ ;  /* 0x000000180840723c */ /* 0x040ff000000018ff */
[C---:B------:R-:W-:Y:S08]  /*a7f0*/  HMMA.16816.F32 R56, R8.reuse, R20, RZ ;  /* 0x000000140838723c */ /* 0x040ff000000018ff */
[C---:B------:R-:W-:Y:S08]  /*a800*/  HMMA.16816.F32 R132, R8.reuse, R28, RZ ;  /* 0x0000001c0884723c */ /* 0x040ff000000018ff */
[C---:B------:R-:W-:Y:S08]  /*a810*/  HMMA.16816.F32 R172, R8.reuse, R34, RZ ;  /* 0x0000002208ac723c */ /* 0x040ff000000018ff */
[C---:B------:R-:W-:Y:S08]  /*a820*/  HMMA.16816.F32 R196, R8.reuse, R26, RZ ;  /* 0x0000001a08c4723c */ /* 0x040ff000000018ff */
[----:B------:R-:W-:Y:S08]  /*a830*/  HMMA.16816.F32 R8, R8, R22, RZ ;  /* 0x000000160808723c */ /* 0x000ff000000018ff */
[C---:B------:R-:W-:Y:S08]  /*a840*/  HMMA.16816.F32 R200, R12.reuse, R32, RZ ;  /* 0x000000200cc8723c */ /* 0x040ff000000018ff */
[C---:B------:R-:W-:Y:S08]  /*a850*/  HMMA.16816.F32 R240, R12.reuse, R34, RZ ;  /* 0x000000220cf0723c */ /* 0x040ff000000018ff */
[----:B------:R-:W-:Y:S08]  /*a860*/  HMMA.16816.F32 R224, R12, R28, RZ ;  /* 0x0000001c0ce0723c */ /* 0x000ff000000018ff */
[----:B---3--:R-:W-:Y:S08]  /*a870*/  HMMA.16816.F32 R32, R4, R54, R184 ;  /* 0x000000360420723c */ /* 0x008ff000000018b8 */
[----:B------:R-:W-:Y:S08]  /*a880*/  HMMA.16816.F32 R184, R16, R48, R220 ;  /* 0x0000003010b8723c */ /* 0x000ff000000018dc */
[----:B------:R-:W-:Y:S08]  /*a890*/  HMMA.16816.F32 R216, R12, R20, RZ ;  /* 0x000000140cd8723c */ /* 0x000ff000000018ff */
[C---:B------:R-:W-:Y:S08]  /*a8a0*/  HMMA.16816.F32 R204, R4.reuse, R36, R176 ;  /* 0x0000002404cc723c */ /* 0x040ff000000018b0 */
[----:B------:R-:W-:Y:S01]  /*a8b0*/  HMMA.16816.F32 R176, R4, R48, R64 ;  /* 0x0000003004b0723c */ /* 0x000fe20000001840 */
[----:B------:R-:W-:Y:S01]  /*a8c0*/  IMAD.MOV.U32 R3, RZ, RZ, R185 ;  /* 0x000000ffff037224 */ /* 0x000fe200078e00b9 */
[----:B------:R-:W-:Y:S01]  /*a8d0*/  MOV R0, R187 ;  /* 0x000000bb00007202 */ /* 0x000fe20000000f00 */
[----:B------:R-:W-:-:S05]  /*a8e0*/  IMAD.MOV.U32 R2, RZ, RZ, R186 ;  /* 0x000000ffff027224 */ /* 0x000fca00078e00ba */
[C---:B------:R-:W-:Y:S08]  /*a8f0*/  HMMA.16816.F32 R64, R4.reuse, R40, R56 ;  /* 0x000000280440723c */ /* 0x040ff00000001838 */
[C---:B------:R-:W-:Y:S08]  /*a900*/  HMMA.16816.F32 R212, R4.reuse, R52, R132 ;  /* 0x0000003404d4723c */ /* 0x040ff00000001884 */
[----:B------:R-:W-:Y:S08]  /*a910*/  HMMA.16816.F32 R56, R4, R38, R172 ;  /* 0x000000260438723c */ /* 0x000ff000000018ac */
[----:B------:R-:W-:Y:S01]  /*a920*/  HMMA.16816.F32 R244, R12, R26, RZ ;  /* 0x0000001a0cf4723c */ /* 0x000fe200000018ff */
[----:B------:R-:W-:Y:S07]  /*a930*/  LDSM.16.M88.4 R24, [R189+0x7800] ;  /* 0x00780000bd18783b */ /* 0x000fee0000000200 */
[C---:B------:R-:W-:Y:S08]  /*a940*/  HMMA.16816.F32 R172, R4.reuse, R50, R196 ;  /* 0x0000003204ac723c */ /* 0x040ff000000018c4 */
[----:B------:R-:W-:Y:S01]  /*a950*/  HMMA.16816.F32 R132, R4, R42, R8 ;  /* 0x0000002a0484723c */ /* 0x000fe20000001808 */
[----:B------:R-:W1:Y:S04]  /*a960*/  LDSM.16.M88.4 R4, [R192+0x3000] ;  /* 0x00300000c004783b */ /* 0x000e680000000200 */
[----:B------:R-:W-:Y:S03]  /*a970*/  LDSM.16.M88.4 R8, [R192+0x2000] ;  /* 0x00200000c008783b */ /* 0x000fe60000000200 */
[C---:B------:R-:W-:Y:S01]  /*a980*/  HMMA.16816.F32 R208, R12.reuse, R22, RZ ;  /* 0x000000160cd0723c */ /* 0x040fe200000018ff */
[----:B------:R-:W2:Y:S07]  /*a990*/  LDSM.16.M88.4 R20, [R189+0x7c00] ;  /* 0x007c0000bd14783b */ /* 0x000eae0000000200 */
[----:B------:R-:W-:Y:S01]  /*a9a0*/  HMMA.16816.F32 R248, R12, R30, RZ ;  /* 0x0000001e0cf8723c */ /* 0x000fe200000018ff */
[----:B------:R-:W3:Y:S04]  /*a9b0*/  LDSM.16.M88.4 R28, [R189+0x7400] ;  /* 0x00740000bd1c783b */ /* 0x000ee80000000200 */
[----:B------:R-:W4:Y:S03]  /*a9c0*/  LDSM.16.M88.4 R12, [R189+0x7000] ;  /* 0x00700000bd0c783b */ /* 0x000f260000000200 */
[C---:B------:R-:W-:Y:S07]  /*a9d0*/  HMMA.16816.F32 R200, R16.reuse, R36, R200 ;  /* 0x0000002410c8723c */ /* 0x040fee00000018c8 */
[----:B------:R-:W-:Y:S01]  /*a9e0*/  MOV R36, R184 ;  /* 0x000000b800247202 */ /* 0x000fe20000000f00 */
[C---:B------:R-:W-:Y:S08]  /*a9f0*/  HMMA.16816.F32 R224, R16.reuse, R52, R224 ;  /* 0x0000003410e0723c */ /* 0x040ff000000018e0 */
[C---:B------:R-:W-:Y:S08]  /*aa00*/  HMMA.16816.F32 R184, R16.reuse, R40, R216 ;  /* 0x0000002810b8723c */ /* 0x040ff000000018d8 */
[C---:B------:R-:W-:Y:S08]  /*aa10*/  HMMA.16816.F32 R196, R16.reuse, R42, R208 ;  /* 0x0000002a10c4723c */ /* 0x040ff000000018d0 */
[----:B------:R-:W-:Y:S01]  /*aa20*/  IMAD.MOV.U32 R182, RZ, RZ, R224 ;  /* 0x000000ffffb67224 */ /* 0x000fe200078e00e0 */
[----:B------:R-:W-:Y:S01]  /*aa30*/  MOV R53, R225 ;  /* 0x000000e100357202 */ /* 0x000fe20000000f00 */
[----:B------:R-:W-:Y:S01]  /*aa40*/  IMAD.MOV.U32 R52, RZ, RZ, R226 ;  /* 0x000000ffff347224 */ /* 0x000fe200078e00e2 */
[----:B------:R-:W-:Y:S01]  /*aa50*/  HMMA.16816.F32 R240, R16, R38, R240 ;  /* 0x0000002610f0723c */ /* 0x000fe200000018f0 */
[----:B------:R-:W-:-:S04]  /*aa60*/  IMAD.MOV.U32 R47, RZ, RZ, R227 ;  /* 0x000000ffff2f7224 */ /* 0x000fc800078e00e3 */
[----:B------:R-:W-:Y:S01]  /*aa70*/  MOV R40, R186 ;  /* 0x000000ba00287202 */ /* 0x000fe20000000f00 */
[----:B------:R-:W-:Y:S02]  /*aa80*/  IMAD.MOV.U32 R41, RZ, RZ, R185 ;  /* 0x000000ffff297224 */ /* 0x000fe400078e00b9 */
[----:B------:R-:W-:Y:S01]  /*aa90*/  HMMA.16816.F32 R224, R16, R54, R248 ;  /* 0x0000003610e0723c */ /* 0x000fe200000018f8 */
[----:B------:R-:W-:Y:S02]  /*aaa0*/  IMAD.MOV.U32 R37, RZ, RZ, R187 ;  /* 0x000000ffff257224 */ /* 0x000fe400078e00bb */
[----:B------:R-:W-:Y:S02]  /*aab0*/  IMAD.MOV.U32 R209, RZ, RZ, R41 ;  /* 0x000000ffffd17224 */ /* 0x000fe400078e0029 */
[----:B------:R-:W-:Y:S01]  /*aac0*/  IMAD.MOV.U32 R210, RZ, RZ, R40 ;  /* 0x000000ffffd27224 */ /* 0x000fe200078e0028 */
[----:B------:R-:W-:Y:S01]  /*aad0*/  MOV R211, R37 ;  /* 0x0000002500d37202 */ /* 0x000fe20000000f00 */
[----:B------:R-:W-:Y:S01]  /*aae0*/  IMAD.MOV.U32 R248, RZ, RZ, R182 ;  /* 0x000000fffff87224 */ /* 0x000fe200078e00b6 */
[----:B------:R-:W-:Y:S01]  /*aaf0*/  MOV R249, R53 ;  /* 0x0000003500f97202 */ /* 0x000fe20000000f00 */
[----:B------:R-:W-:Y:S01]  /*ab00*/  IMAD.MOV.U32 R250, RZ, RZ, R52 ;  /* 0x000000fffffa7224 */ /* 0x000fe200078e0034 */
[----:B-1----:R-:W-:Y:S01]  /*ab10*/  HMMA.16816.F32 R40, R4, R26, R172 ;  /* 0x0000001a0428723c */ /* 0x002fe200000018ac */
[----:B------:R-:W-:Y:S01]  /*ab20*/  IMAD.MOV.U32 R251, RZ, RZ, R47 ;  /* 0x000000fffffb7224 */ /* 0x000fe200078e002f */
[----:B------:R-:W-:Y:S01]  /*ab30*/  LDSM.16.M88.4 R52, [R191+0x7800] ;  /* 0x00780000bf34783b */ /* 0x000fe20000000200 */
[----:B------:R-:W-:-:S04]  /*ab40*/  IMAD.MOV.U32 R46, RZ, RZ, R184 ;  /* 0x000000ffff2e7224 */ /* 0x000fc800078e00b8 */
[----:B------:R-:W-:Y:S01]  /*ab50*/  IMAD.MOV.U32 R172, RZ, RZ, R36 ;  /* 0x000000ffffac7224 */ /* 0x000fe200078e0024 */
[----:B------:R-:W-:Y:S01]  /*ab60*/  HMMA.16816.F32 R220, R16, R50, R244 ;  /* 0x0000003210dc723c */ /* 0x000fe200000018f4 */
[----:B------:R-:W-:Y:S01]  /*ab70*/  LDSM.16.M88.4 R48, [R191+0x7c00] ;  /* 0x007c0000bf30783b */ /* 0x000fe20000000200 */
[----:B------:R-:W-:Y:S01]  /*ab80*/  IMAD.MOV.U32 R173, RZ, RZ, R3 ;  /* 0x000000ffffad7224 */ /* 0x000fe200078e0003 */
[----:B------:R-:W-:Y:S01]  /*ab90*/  MOV R174, R2 ;  /* 0x0000000200ae7202 */ /* 0x000fe20000000f00 */
[----:B------:R-:W-:Y:S01]  /*aba0*/  IMAD.MOV.U32 R175, RZ, RZ, R0 ;  /* 0x000000ffffaf7224 */ /* 0x000fe200078e0000 */
[----:B------:R-:W-:Y:S01]  /*abb0*/  LDSM.16.M88.4 R16, [R193+0x2000] ;  /* 0x00200000c110783b */ /* 0x000fe20000000200 */
[----:B------:R-:W-:Y:S02]  /*abc0*/  MOV R208, R46 ;  /* 0x0000002e00d07202 */ /* 0x000fe40000000f00 */
[----:B--2---:R-:W-:Y:S08]  /*abd0*/  HMMA.16816.F32 R36, R4, R22, R132 ;  /* 0x000000160424723c */ /* 0x004ff00000001884 */
[----:B---3--:R-:W-:Y:S08]  /*abe0*/  HMMA.16816.F32 R132, R8, R28, R248 ;  /* 0x0000001c0884723c */ /* 0x008ff000000018f8 */
[C---:B------:R-:W-:Y:S08]  /*abf0*/  HMMA.16816.F32 R216, R4.reuse, R24, R176 ;  /* 0x0000001804d8723c */ /* 0x040ff000000018b0 */
[C---:B------:R-:W-:Y:S08]  /*ac00*/  HMMA.16816.F32 R244, R4.reuse, R20, R64 ;  /* 0x0000001404f4723c */ /* 0x040ff00000001840 */
[C---:B----4-:R-:W-:Y:S08]  /*ac10*/  HMMA.16816.F32 R184, R4.reuse, R12, R204 ;  /* 0x0000000c04b8723c */ /* 0x050ff000000018cc */
[C---:B------:R-:W-:Y:S07]  /*ac20*/  HMMA.16816.F32 R212, R4.reuse, R28, R212 ;  /* 0x0000001c04d4723c */ /* 0x040fee00000018d4 */
[----:B------:R-:W-:Y:S01]  /*ac30*/  MOV R28, R132 ;  /* 0x00000084001c7202 */ /* 0x000fe20000000f00 */
[C---:B------:R-:W-:Y:S01]  /*ac40*/  HMMA.16816.F32 R176, R4.reuse, R14, R56 ;  /* 0x0000000e04b0723c */ /* 0x040fe20000001838 */
[----:B------:R-:W-:Y:S07]  /*ac50*/  LDSM.16.M88.4 R56, [R191+0x7400] ;  /* 0x00740000bf38783b */ /* 0x000fee0000000200 */
[----:B------:R-:W-:Y:S01]  /*ac60*/  HMMA.16816.F32 R64, R4, R30, R32 ;  /* 0x0000001e0440723c */ /* 0x000fe20000001820 */
[----:B------:R-:W-:Y:S04]  /*ac70*/  LDSM.16.M88.4 R4, [R193+0x3000] ;  /* 0x00300000c104783b */ /* 0x000fe80000000200 */
[----:B------:R-:W1:Y:S03]  /*ac80*/  LDSM.16.M88.4 R32, [R191+0x7000] ;  /* 0x00700000bf20783b */ /* 0x000e660000000200 */
[C---:B------:R-:W-:Y:S07]  /*ac90*/  HMMA.16816.F32 R204, R8.reuse, R12, R200 ;  /* 0x0000000c08cc723c */ /* 0x040fee00000018c8 */
[----:B------:R-:W-:Y:S01]  /*aca0*/  MOV R13, R135 ;  /* 0x00000087000d7202 */ /* 0x000fe20000000f00 */
[C---:B------:R-:W-:Y:S07]  /*acb0*/  HMMA.16816.F32 R240, R8.reuse, R14, R240 ;  /* 0x0000000e08f0723c */ /* 0x040fee00000018f0 */
[----:B------:R-:W-:Y:S01]  /*acc0*/  IMAD.MOV.U32 R15, RZ, RZ, R133 ;  /* 0x000000ffff0f7224 */ /* 0x000fe200078e0085 */
[----:B------:R-:W-:Y:S01]  /*acd0*/  HMMA.16816.F32 R248, R8, R30, R224 ;  /* 0x0000001e08f8723c */ /* 0x000fe200000018e0 */
[----:B------:R-:W-:-:S07]  /*ace0*/  IMAD.MOV.U32 R14, RZ, RZ, R134 ;  /* 0x000000ffff0e7224 */ /* 0x000fce00078e0086 */
[C---:B------:R-:W-:Y:S08]  /*acf0*/  HMMA.16816.F32 R132, R8.reuse, R24, R172 ;  /* 0x000000180884723c */ /* 0x040ff000000018ac */
[----:B------:R-:W-:Y:S01]  /*ad00*/  IMAD.MOV.U32 R12, RZ, RZ, R240 ;  /* 0x000000ffff0c7224 */ /* 0x000fe200078e00f0 */
[----:B------:R-:W-:Y:S01]  /*ad10*/  MOV R3, R241 ;  /* 0x000000f100037202 */ /* 0x000fe20000000f00 */
[----:B------:R-:W-:Y:S01]  /*ad20*/  IMAD.MOV.U32 R2, RZ, RZ, R242 ;  /* 0x000000ffff027224 */ /* 0x000fe200078e00f2 */
[----:B------:R-:W-:Y:S01]  /*ad30*/  HMMA.16816.F32 R224, R8, R20, R208 ;  /* 0x0000001408e0723c */ /* 0x000fe200000018d0 */
[----:B------:R-:W-:-:S07]  /*ad40*/  IMAD.MOV.U32 R0, RZ, RZ, R243 ;  /* 0x000000ffff007224 */ /* 0x000fce00078e00f3 */
[C---:B------:R-:W-:Y:S05]  /*ad50*/  HMMA.16816.F32 R240, R8.reuse, R26, R220 ;  /* 0x0000001a08f0723c */ /* 0x040fea00000018dc */
[----:B------:R-:W-:Y:S01]  /*ad60*/  IMAD.MOV.U32 R29, RZ, RZ, R133 ;  /* 0x000000ffff1d7224 */ /* 0x000fe200078e0085 */
[----:B------:R-:W-:Y:S01]  /*ad70*/  MOV R25, R134 ;  /* 0x0000008600197202 */ /* 0x000fe20000000f00 */
[----:B------:R-:W-:Y:S01]  /*ad80*/  IMAD.MOV.U32 R30, RZ, RZ, R132 ;  /* 0x000000ffff1e7224 */ /* 0x000fe200078e0084 */
[----:B------:R-:W-:Y:S01]  /*ad90*/  HMMA.16816.F32 R220, R8, R22, R196 ;  /* 0x0000001608dc723c */ /* 0x000fe200000018c4 */
[----:B------:R-:W-:Y:S01]  /*ada0*/  IMAD.MOV.U32 R24, RZ, RZ, R135 ;  /* 0x000000ffff187224 */ /* 0x000fe200078e0087 */
[----:B------:R-:W-:Y:S04]  /*adb0*/  LDSM.16.M88.4 R8, [R189+0x8000] ;  /* 0x00800000bd08783b */ /* 0x000fe80000000200 */
[----:B------:R-:W-:Y:S02]  /*adc0*/  LDSM.16.M88.4 R20, [R189+0x8400] ;  /* 0x00840000bd14783b */ /* 0x000fe40000000200 */
[C---:B-1----:R-:W-:Y:S08]  /*add0*/  HMMA.16816.F32 R208, R4.reuse, R32, R184 ;  /* 0x0000002004d0723c */ /* 0x042ff000000018b8 */
[C---:B------:R-:W-:Y:S07]  /*ade0*/  HMMA.16816.F32 R196, R4.reuse, R56, R212 ;  /* 0x0000003804c4723c */ /* 0x040fee00000018d4 */
[----:B------:R-:W-:Y:S01]  /*adf0*/  IMAD.MOV.U32 R212, RZ, RZ, R30 ;  /* 0x000000ffffd47224 */ /* 0x000fe200078e001e */
[----:B------:R-:W-:Y:S01]  /*ae00*/  HMMA.16816.F32 R184, R4, R58, R64 ;  /* 0x0000003a04b8723c */ /* 0x000fe20000001840 */
[----:B------:R-:W-:Y:S01]  /*ae10*/  MOV R213, R29 ;  /* 0x0000001d00d57202 */ /* 0x000fe20000000f00 */
[----:B------:R-:W-:-:S02]  /*ae20*/  IMAD.MOV.U32 R214, RZ, RZ, R25 ;  /* 0x000000ffffd67224 */ /* 0x000fc400078e0019 */
[----:B------:R-:W-:-:S03]  /*ae30*/  IMAD.MOV.U32 R215, RZ, RZ, R24 ;  /* 0x000000ffffd77224 */ /* 0x000fc600078e0018 */
[----:B------:R-:W-:Y:S01]  /*ae40*/  MOV R64, R28 ;  /* 0x0000001c00407202 */ /* 0x000fe20000000f00 */
[----:B------:R-:W-:Y:S01]  /*ae50*/  HMMA.16816.F32 R200, R4, R34, R176 ;  /* 0x0000002204c8723c */ /* 0x000fe200000018b0 */
[----:B------:R-:W-:Y:S01]  /*ae60*/  IMAD.MOV.U32 R65, RZ, RZ, R15 ;  /* 0x000000ffff417224 */ /* 0x000fe200078e000f */
[----:B------:R-:W-:Y:S01]  /*ae70*/  MOV R67, R13 ;  /* 0x0000000d00437202 */ /* 0x000fe20000000f00 */
[----:B------:R-:W-:-:S05]  /*ae80*/  IMAD.MOV.U32 R66, RZ, RZ, R14 ;  /* 0x000000ffff427224 */ /* 0x000fca00078e000e */
[C---:B------:R-:W-:Y:S07]  /*ae90*/  HMMA.16816.F32 R176, R4.reuse, R52, R216 ;  /* 0x0000003404b0723c */ /* 0x040fee00000018d8 */
[----:B------:R-:W-:Y:S01]  /*aea0*/  IMAD.MOV.U32 R216, RZ, RZ, R12 ;  /* 0x000000ffffd87224 */ /* 0x000fe200078e000c */
[C---:B------:R-:W-:Y:S01]  /*aeb0*/  HMMA.16816.F32 R172, R4.reuse, R54, R40 ;  /* 0x0000003604ac723c */ /* 0x040fe20000001828 */
[----:B------:R-:W-:Y:S01]  /*aec0*/  LDSM.16.M88.4 R40, [R189+0x8800] ;  /* 0x00880000bd28783b */ /* 0x000fe20000000200 */
[----:B------:R-:W-:Y:S01]  /*aed0*/  MOV R217, R3 ;  /* 0x0000000300d97202 */ /* 0x000fe20000000f00 */
[----:B------:R-:W-:Y:S01]  /*aee0*/  IMAD.MOV.U32 R218, RZ, RZ, R2 ;  /* 0x000000ffffda7224 */ /* 0x000fe200078e0002 */
[----:B------:R-:W-:Y:S01]  /*aef0*/  MOV R219, R0 ;  /* 0x0000000000db7202 */ /* 0x000fe20000000f00 */
[----:B------:R-:W-:Y:S03]  /*af00*/  LDSM.16.M88.4 R12, [R192+0x4000] ;  /* 0x00400000c00c783b */ /* 0x000fe60000000200 */
[C---:B------:R-:W-:Y:S08]  /*af10*/  HMMA.16816.F32 R132, R4.reuse, R48, R244 ;  /* 0x000000300484723c */ /* 0x040ff000000018f4 */
[----:B------:R-:W-:Y:S01]  /*af20*/  HMMA.16816.F32 R28, R4, R50, R36 ;  /* 0x00000032041c723c */ /* 0x000fe20000001824 */
[----:B------:R-:W1:Y:S04]  /*af30*/  LDSM.16.M88.4 R4, [R192+0x5000] ;  /* 0x00500000c004783b */ /* 0x000e680000000200 */
[----:B------:R-:W2:Y:S03]  /*af40*/  LDSM.16.M88.4 R36, [R189+0x8c00] ;  /* 0x008c0000bd24783b */ /* 0x000ea60000000200 */
        /* <DEDUP_REMOVED lines=11> */
[C---:B------:R-:W-:Y:S08]  /*b000*/  HMMA.16816.F32 R208, R4.reuse, R22, R184 ;  /* 0x0000001604d0723c */ /* 0x040ff000000018b8 */
[C---:B------:R-:W-:Y:S08]  /*b010*/  HMMA.16816.F32 R196, R4.reuse, R42, R172 ;  /* 0x0000002a04c4723c */ /* 0x040ff000000018ac */
[C---:B--2---:R-:W-:Y:S08]  /*b020*/  HMMA.16816.F32 R184, R4.reuse, R36, R132 ;  /* 0x0000002404b8723c */ /* 0x044ff00000001884 */
[----:B------:R-:W-:Y:S08]  /*b030*/  HMMA.16816.F32 R216, R4, R10, R200 ;  /* 0x0000000a04d8723c */ /* 0x000ff000000018c8 */
[C---:B------:R-:W-:Y:S01]  /*b040*/  HMMA.16816.F32 R172, R12.reuse, R8, R24 ;  /* 0x000000080cac723c */ /* 0x040fe20000001818 */
[----:B------:R-:W-:Y:S07]  /*b050*/  LDSM.16.M88.4 R24, [R191+0x8400] ;  /* 0x00840000bf18783b */ /* 0x000fee0000000200 */
[C---:B------:R-:W-:Y:S01]  /*b060*/  HMMA.16816.F32 R132, R12.reuse, R10, R32 ;  /* 0x0000000a0c84723c */ /* 0x040fe20000001820 */
[----:B------:R-:W1:Y:S07]  /*b070*/  LDSM.16.M88.4 R8, [R193+0x4000] ;  /* 0x00400000c108783b */ /* 0x000e6e0000000200 */
[C---:B------:R-:W-:Y:S08]  /*b080*/  HMMA.16816.F32 R56, R12.reuse, R20, R64 ;  /* 0x000000140c38723c */ /* 0x040ff00000001840 */
[----:B------:R-:W-:Y:S01]  /*b090*/  HMMA.16816.F32 R52, R12, R22, R204 ;  /* 0x000000160c34723c */ /* 0x000fe200000018cc */
[----:B------:R-:W2:Y:S07]  /*b0a0*/  LDSM.16.M88.4 R20, [R191+0x8800] ;  /* 0x00880000bf14783b */ /* 0x000eae0000000200 */
[C---:B------:R-:W-:Y:S08]  /*b0b0*/  HMMA.16816.F32 R200, R4.reuse, R40, R176 ;  /* 0x0000002804c8723c */ /* 0x040ff000000018b0 */
[----:B------:R-:W-:Y:S01]  /*b0c0*/  HMMA.16816.F32 R176, R4, R38, R28 ;  /* 0x0000002604b0723c */ /* 0x000fe2000000181c */
[----:B------:R-:W-:Y:S04]  /*b0d0*/  LDSM.16.M88.4 R4, [R193+0x5000] ;  /* 0x00500000c104783b */ /* 0x000fe80000000200 */
[----:B------:R-:W3:Y:S01]  /*b0e0*/  LDSM.16.M88.4 R28, [R191+0x8000] ;  /* 0x00800000bf1c783b */ /* 0x000ee20000000200 */
[----:B------:R-:W-:-:S04]  /*b0f0*/  DEPBAR.LE SB0, 0x0 ;  /* 0x000080000000791a */ /* 0x000fc80000000000 */
[C---:B------:R-:W-:Y:S08]  /*b100*/  HMMA.16816.F32 R48, R12.reuse, R40, R248 ;  /* 0x000000280c30723c */ /* 0x040ff000000018f8 */
[C---:B------:R-:W-:Y:S08]  /*b110*/  HMMA.16816.F32 R40, R12.reuse, R42, R244 ;  /* 0x0000002a0c28723c */ /* 0x040ff000000018f4 */
[C---:B------:R-:W-:Y:S08]  /*b120*/  HMMA.16816.F32 R32, R12.reuse, R36, R240 ;  /* 0x000000240c20723c */ /* 0x040ff000000018f0 */
[----:B------:R-:W-:Y:S08]  /*b130*/  HMMA.16816.F32 R12, R12, R38, R224 ;  /* 0x000000260c0c723c */ /* 0x000ff000000018e0 */
[C---:B-1----:R-:W-:Y:S08]  /*b140*/  HMMA.16816.F32 R64, R8.reuse, R24, R56 ;  /* 0x000000180840723c */ /* 0x042ff00000001838 */
[C---:B------:R-:W-:Y:S08]  /*b150*/  HMMA.16816.F32 R56, R8.reuse, R26, R52 ;  /* 0x0000001a0838723c */ /* 0x040ff00000001834 */
[C---:B--2---:R-:W-:Y:S08]  /*b160*/  HMMA.16816.F32 R52, R8.reuse, R20, R48 ;  /* 0x000000140834723c */ /* 0x044ff00000001830 */
[----:B------:R-:W-:Y:S08]  /*b170*/  HMMA.16816.F32 R48, R8, R22, R40 ;  /* 0x000000160830723c */ /* 0x000ff00000001828 */
[C---:B---3--:R-:W-:Y:S08]  /*b180*/  HMMA.16816.F32 R220, R4.reuse, R28, R220 ;  /* 0x0000001c04dc723c */ /* 0x048ff000000018dc */
        /* <DEDUP_REMOVED lines=10> */
[----:B------:R-:W-:Y:S01]  /*b230*/  HMMA.16816.F32 R36, R8, R18, R12 ;  /* 0x000000120824723c */ /* 0x000fe2000000180c */
[----:B------:R-:W-:Y:S06]  /*b240*/  BAR.SYNC.DEFER_BLOCKING 0x0 ;  /* 0x0000000000007b1d */ /* 0x000fec0000010000 */
[----:B------:R-:W-:Y:S05]  /*b250*/  @P0 BRA `(.L_x_473) ;  /* 0x000003a000000947 */ /* 0x000fea0003800000 */
[----:B------:R-:W2:Y:S01]  /*b260*/  LDL.64 R228, [R1+0x110] ;  /* 0x0001100001e47983 */ /* 0x000ea20000100a00 */
[----:B------:R-:W-:Y:S01]  /*b270*/  UIADD3 UR5, UR24, -0x3, URZ ;  /* 0xfffffffd18057890 */ /* 0x000fe2000fffe03f */
[----:B------:R-:W-:Y:S01]  /*b280*/  IMAD.U32 R47, RZ, RZ, UR12 ;  /* 0x0000000cff2f7e24 */ /* 0x000fe2000f8e00ff */
[----:B------:R-:W-:Y:S01]  /*b290*/  BSSY B0, `(.L_x_474) ;  /* 0x0000035000007945 */ /* 0x000fe20003800000 */
[----:B------:R1:W-:Y:S01]  /*b2a0*/  @P4 STS [R194+0x6000], RZ ;  /* 0x006000ffc2004388 */ /* 0x0003e20000000800 */
[----:B------:R-:W-:-:S02]  /*b2b0*/  USHF.R.S32.HI UR4, URZ, 0x1f, UR5 ;  /* 0x0000001f3f047899 */ /* 0x000fc40008011405 */
[----:B------:R-:W-:Y:S01]  /*b2c0*/  UIMAD UR11, UR11, UR5, URZ ;  /* 0x000000050b0b72a4 */ /* 0x000fe2000f8e023f */
[----:B------:R1:W-:Y:S03]  /*b2d0*/  @P4 STS [R194+0x6004], RZ ;  /* 0x006004ffc2004388 */ /* 0x0003e60000000800 */
[----:B------:R-:W-:Y:S01]  /*b2e0*/  UIMAD UR4, UR4, UR12, UR11 ;  /* 0x0000000c040472a4 */ /* 0x000fe2000f8e020b */
[----:B------:R1:W-:Y:S01]  /*b2f0*/  @P4 STS.64 [R194+0x6008], RZ ;  /* 0x006008ffc2004388 */ /* 0x0003e20000000a00 */
[----:B--2---:R-:W-:-:S05]  /*b300*/  IMAD.WIDE.U32 R2, R47, UR5, R228 ;  /* 0x000000052f027c25 */ /* 0x004fca000f8e00e4 */
[C---:B------:R-:W-:Y:S02]  /*b310*/  @!P4 LEA R12, P6, R2.reuse, c[0x0][0x168], 0x1 ;  /* 0x00005a00020cca11 */ /* 0x040fe400078c08ff */
[----:B------:R-:W-:Y:S02]  /*b320*/  IADD3 R3, R3, UR4, RZ ;  /* 0x0000000403037c10 */ /* 0x000fe4000fffe0ff */
        /* <DEDUP_REMOVED lines=43> */
.L_x_475:
[----:B------:R-:W-:Y:S05]  /*b5e0*/  BSYNC B0 ;  /* 0x0000000000007941 */ /* 0x000fea0003800000 */
.L_x_474:
[----:B------:R-:W0:Y:S02]  /*b5f0*/  LDGDEPBAR ;  /* 0x00000000000079af */ /* 0x000e240000000000 */
.L_x_473:
[----:B------:R-:W3:Y:S01]  /*b600*/  S2R R0, SR_TID.X ;  /* 0x0000000000007919 */ /* 0x000ee20000002100 */
[----:B------:R-:W-:-:S03]  /*b610*/  UIADD3 UR12, UR24, -0x2, URZ ;  /* 0xfffffffe180c7890 */ /* 0x000fc6000fffe03f */
[----:B------:R-:W-:Y:S03]  /*b620*/  STL.64 [R1+0x1b8], R44 ;  /* 0x0001b82c01007387 */ /* 0x000fe60000100a00 */
[----:B--2---:R-:W-:Y:S01]  /*b630*/  IMAD.U32 R2, RZ, RZ, UR12 ;  /* 0x0000000cff027e24 */ /* 0x004fe2000f8e00ff */
[----:B------:R-:W-:Y:S04]  /*b640*/  STL [R1+0x1a8], R188 ;  /* 0x0001a8bc01007387 */ /* 0x000fe80000100800 */
[----:B------:R-:W-:Y:S04]  /*b650*/  STL [R1+0x1a4], R190 ;  /* 0x0001a4be01007387 */ /* 0x000fe80000100800 */
[----:B------:R-:W-:Y:S04]  /*b660*/  STL [R1+0x18c], R194 ;  /* 0x00018cc201007387 */ /* 0x000fe80000100800 */
[----:B------:R-:W-:Y:S01]  /*b670*/  STL [R1+0x188], R193 ;  /* 0x000188c101007387 */ /* 0x000fe20000100800 */
[----:B---3--:R-:W-:-:S03]  /*b680*/  IMAD.SHL.U32 R0, R0, 0x2, RZ ;  /* 0x0000000200007824 */ /* 0x008fc600078e00ff */
[----:B------:R2:W-:Y:S02]  /*b690*/  STL [R1+0x184], R192 ;  /* 0x000184c001007387 */ /* 0x0005e40000100800 */
[----:B------:R-:W-:Y:S02]  /*b6a0*/  LOP3.LUT R0, R0, 0x6, RZ, 0xc0, !PT ;  /* 0x0000000600007812 */ /* 0x000fe400078ec0ff */
[----:B------:R-:W3:Y:S03]  /*b6b0*/  LDL R251, [R1+0x78] ;  /* 0x0000780001fb7983 */ /* 0x000ee60000100800 */
[----:B------:R-:W-:-:S05]  /*b6c0*/  IMAD R2, R2, 0x40, R0 ;  /* 0x0000004002027824 */ /* 0x000fca00078e0200 */
[CC--:B-----5:R-:W-:Y:S02]  /*b6d0*/  ISETP.GE.AND P0, PT, R2.reuse, R60.reuse, PT ;  /* 0x0000003c0200720c */ /* 0x0e0fe40003f06270 */
[----:B------:R-:W-:Y:S02]  /*b6e0*/  IADD3 R14, R2, 0x1, RZ ;  /* 0x00000001020e7810 */ /* 0x000fe40007ffe0ff */
[----:B------:R-:W-:Y:S02]  /*b6f0*/  FSEL R3, R172, -INF , !P0 ;  /* 0xff800000ac037808 */ /* 0x000fe40004000000 */
[-C--:B------:R-:W-:Y:S02]  /*b700*/  ISETP.GE.AND P5, PT, R14, R60.reuse, PT ;  /* 0x0000003c0e00720c */ /* 0x080fe40003fa6270 */
[C---:B-1----:R-:W-:Y:S02]  /*b710*/  IADD3 R13, R2.reuse, 0x8, RZ ;  /* 0x00000008020d7810 */ /* 0x042fe40007ffe0ff */
[----:B------:R-:W-:Y:S01]  /*b720*/  IADD3 R12, R2, 0x9, RZ ;  /* 0x00000009020c7810 */ /* 0x000fe20007ffe0ff */
[----:B--2---:R-:W2:Y:S01]  /*b730*/  LDL.64 R192, [R1+0x50] ;  /* 0x0000500001c07983 */ /* 0x004ea20000100a00 */
[----:B------:R-:W-:-:S02]  /*b740*/  ISETP.GE.AND P1, PT, R13, R60, PT ;  /* 0x0000003c0d00720c */ /* 0x000fc40003f26270 */
[----:B------:R-:W-:Y:S01]  /*b750*/  FSEL R16, R173, -INF , !P5 ;  /* 0xff800000ad107808 */ /* 0x000fe20006800000 */
[----:B------:R-:W4:Y:S01]  /*b760*/  LDL.LU.64 R44, [R1+0xb8] ;  /* 0x0000b800012c7983 */ /* 0x000f220000300a00 */
[----:B------:R-:W-:Y:S02]  /*b770*/  FMNMX.FTZ R0, R128, R3, !PT ;  /* 0x0000000380007209 */ /* 0x000fe40007810000 */
[----:B------:R-:W-:Y:S02]  /*b780*/  IADD3 R11, R2, 0x10, RZ ;  /* 0x00000010020b7810 */ /* 0x000fe40007ffe0ff */
[----:B------:R-:W-:Y:S02]  /*b790*/  ISETP.GE.AND P0, PT, R12, R60, PT ;  /* 0x0000003c0c00720c */ /* 0x000fe40003f06270 */
[----:B------:R-:W-:Y:S02]  /*b7a0*/  FSEL R33, R132, -INF , !P1 ;  /* 0xff80000084217808 */ /* 0x000fe40004800000 */
[----:B------:R-:W-:-:S02]  /*b7b0*/  FMNMX.FTZ R0, R16, R0, !PT ;  /* 0x0000000010007209 */ /* 0x000fc40007810000 */
[----:B------:R-:W-:Y:S02]  /*b7c0*/  ISETP.GE.AND P6, PT, R11, R60, PT ;  /* 0x0000003c0b00720c */ /* 0x000fe40003fc6270 */
[C---:B------:R-:W-:Y:S02]  /*b7d0*/  IADD3 R10, R2.reuse, 0x11, RZ ;  /* 0x00000011020a7810 */ /* 0x040fe40007ffe0ff */
[----:B------:R-:W-:Y:S02]  /*b7e0*/  FSEL R32, R133, -INF , !P0 ;  /* 0xff80000085207808 */ /* 0x000fe40004000000 */
[----:B------:R-:W-:Y:S02]  /*b7f0*/  FMNMX.FTZ R0, R33, R0, !PT ;  /* 0x0000000021007209 */ /* 0x000fe40007810000 */
[----:B------:R-:W-:Y:S02]  /*b800*/  IADD3 R9, R2, 0x18, RZ ;  /* 0x0000001802097810 */ /* 0x000fe40007ffe0ff */
[----:B------:R-:W-:-:S02]  /*b810*/  ISETP.GE.AND P5, PT, R10, R60, PT ;  /* 0x0000003c0a00720c */ /* 0x000fc40003fa6270 */
[----:B------:R-:W-:Y:S02]  /*b820*/  FSEL R31, R64, -INF , !P6 ;  /* 0xff800000401f7808 */ /* 0x000fe40007000000 */
[----:B------:R-:W-:Y:S02]  /*b830*/  FMNMX.FTZ R0, R32, R0, !PT ;  /* 0x0000000020007209 */ /* 0x000fe40007810000 */
[----:B------:R-:W-:Y:S02]  /*b840*/  ISETP.GE.AND P1, PT, R9, R60, PT ;  /* 0x0000003c0900720c */ /* 0x000fe40003f26270 */
[----:B------:R-:W-:Y:S02]  /*b850*/  IADD3 R8, R2, 0x19, RZ ;  /* 0x0000001902087810 */ /* 0x000fe40007ffe0ff */
[----:B------:R-:W-:Y:S02]  /*b860*/  FSEL R30, R65, -INF , !P5 ;  /* 0xff800000411e7808 */ /* 0x000fe40006800000 */
[----:B------:R-:W-:-:S02]  /*b870*/  FMNMX.FTZ R0, R31, R0, !PT ;  /* 0x000000001f007209 */ /* 0x000fc40007810000 */
[----:B------:R-:W-:Y:S02]  /*b880*/  IADD3 R7, R2, 0x20, RZ ;  /* 0x0000002002077810 */ /* 0x000fe40007ffe0ff */
[----:B------:R-:W-:Y:S02]  /*b890*/  ISETP.GE.AND P0, PT, R8, R60, PT ;  /* 0x0000003c0800720c */ /* 0x000fe40003f06270 */
[----:B------:R-:W-:Y:S02]  /*b8a0*/  FSEL R29, R56, -INF , !P1 ;  /* 0xff800000381d7808 */ /* 0x000fe40004800000 */
[----:B------:R-:W-:Y:S02]  /*b8b0*/  FMNMX.FTZ R0, R30, R0, !PT ;  /* 0x000000001e007209 */ /* 0x000fe40007810000 */
[----:B------:R-:W-:Y:S02]  /*b8c0*/  ISETP.GE.AND P6, PT, R7, R60, PT ;  /* 0x0000003c0700720c */ /* 0x000fe40003fc6270 */
[----:B------:R-:W-:-:S02]  /*b8d0*/  IADD3 R6, R2, 0x21, RZ ;  /* 0x0000002102067810 */ /* 0x000fc40007ffe0ff */
        /* <DEDUP_REMOVED lines=15> */
[----:B------:R-:W-:Y:S02]  /*b9d0*/  FSEL R24, R49, -INF , !P0 ;  /* 0xff80000031187808 */ /* 0x000fe40004000000 */
[----:B------:R-:W-:Y:S02]  /*b9e0*/  IADD3 R17, R2, 0x31, RZ ;  /* 0x0000003102117810 */ /* 0x000fe40007ffe0ff */
[----:B------:R-:W-:-:S02]  /*b9f0*/  FMNMX.FTZ R0, R25, R0, !PT ;  /* 0x0000000019007209 */ /* 0x000fc40007810000 */
[----:B------:R-:W-:Y:S02]  /*ba00*/  IADD3 R18, R2, 0x38, RZ ;  /* 0x0000003802127810 */ /* 0x000fe40007ffe0ff */
[----:B------:R-:W-:Y:S02]  /*ba10*/  ISETP.GE.AND P1, PT, R17, R60, PT ;  /* 0x0000003c1100720c */ /* 0x000fe40003f26270 */
[----:B------:R-:W-:Y:S02]  /*ba20*/  FSEL R23, R40, -INF , !P5 ;  /* 0xff80000028177808 */ /* 0x000fe40006800000 */
[----:B------:R-:W-:Y:S02]  /*ba30*/  FMNMX.FTZ R0, R24, R0, !PT ;  /* 0x0000000018007209 */ /* 0x000fe40007810000 */
[----:B------:R-:W-:Y:S02]  /*ba40*/  ISETP.GE.AND P0, PT, R18, R60, PT ;  /* 0x0000003c1200720c */ /* 0x000fe40003f06270 */
[----:B------:R-:W-:-:S02]  /*ba50*/  FSEL R22, R41, -INF , !P1 ;  /* 0xff80000029167808 */ /* 0x000fc40004800000 */
[----:B------:R-:W-:Y:S02]  /*ba60*/  IADD3 R21, R2, 0x39, RZ ;  /* 0x0000003902157810 */ /* 0x000fe40007ffe0ff */
[----:B------:R-:W-:Y:S02]  /*ba70*/  FMNMX.FTZ R0, R23, R0, !PT ;  /* 0x0000000017007209 */ /* 0x000fe40007810000 */
[----:B------:R-:W-:Y:S02]  /*ba80*/  ISETP.GE.AND P1, PT, R21, R60, PT ;  /* 0x0000003c1500720c */ /* 0x000fe40003f26270 */
[----:B------:R-:W-:Y:S02]  /*ba90*/  FSEL R20, R36, -INF , !P0 ;  /* 0xff80000024147808 */ /* 0x000fe40004000000 */
[----:B------:R-:W-:Y:S02]  /*baa0*/  FMNMX.FTZ R0, R22, R0, !PT ;  /* 0x0000000016007209 */ /* 0x000fe40007810000 */
[----:B------:R-:W-:-:S02]  /*bab0*/  FSEL R19, R37, -INF , !P1 ;  /* 0xff80000025137808 */ /* 0x000fc40004800000 */
[----:B------:R-:W-:-:S04]  /*bac0*/  FMNMX.FTZ R0, R20, R0, !PT ;  /* 0x0000000014007209 */ /* 0x000fc80007810000 */
[----:B------:R-:W-:-:S05]  /*bad0*/  FMNMX.FTZ R0, R19, R0, !PT ;  /* 0x0000000013007209 */ /* 0x000fca0007810000 */
[----:B------:R-:W1:Y:S02]  /*bae0*/  SHFL.BFLY PT, R34, R0, 0x2, 0x1f ;  /* 0x0c401f0000227f89 */ /* 0x000e6400000e0000 */
[----:B-1----:R-:W-:-:S05]  /*baf0*/  FMNMX.FTZ R0, R0, R34, !PT ;  /* 0x0000002200007209 */ /* 0x002fca0007810000 */
[----:B------:R-:W1:Y:S04]  /*bb00*/  SHFL.BFLY PT, R34, R0, 0x1, 0x1f ;  /* 0x0c201f0000227f89 */ /* 0x000e6800000e0000 */
[----:B------:R1:W-:Y:S02]  /*bb10*/  STL [R1+0x180], R191 ;  /* 0x000180bf01007387 */ /* 0x0003e40000100800 */
[----:B-1----:R-:W-:-:S04]  /*bb20*/  FMNMX.FTZ R191, R0, R34, !PT ;  /* 0x0000002200bf7209 */ /* 0x002fc80007810000 */
[----:B------:R-:W-:-:S04]  /*bb30*/  FSETP.NEU.FTZ.AND P0, PT, R191, -INF , PT ;  /* 0xff800000bf00780b */ /* 0x000fc80003f1d000 */
[----:B------:R-:W-:-:S05]  /*bb40*/  FSEL R0, R191, RZ, P0 ;  /* 0x000000ffbf007208 */ /* 0x000fca0000000000 */
[----:B------:R-:W-:Y:S02]  /*bb50*/  FADD.FTZ R34, R128, -R0 ;  /* 0x8000000080227221 */ /* 0x000fe40000010000 */
[----:B------:R-:W-:Y:S02]  /*bb60*/  FMUL.FTZ R0, R191, c[0x0][0x23c] ;  /* 0x00008f00bf007a20 */ /* 0x000fe40000410000 */
[----:B------:R-:W-:-:S03]  /*bb70*/  FMUL.FTZ R36, R34, c[0x0][0x23c] ;  /* 0x00008f0022247a20 */ /* 0x000fc60000410000 */
[----:B------:R-:W-:-:S05]  /*bb80*/  FSEL R0, R0, RZ, P0 ;  /* 0x000000ff00007208 */ /* 0x000fca0000000000 */
[--C-:B------:R-:W-:Y:S02]  /*bb90*/  FFMA.FTZ R34, R3, c[0x0][0x23c], -R0.reuse ;  /* 0x00008f0003227a23 */ /* 0x100fe40000010800 */
[----:B------:R-:W1:Y:S01]  /*bba0*/  MUFU.EX2 R3, R36 ;  /* 0x0000002400037308 */ /* 0x000e620000000800 */
[--C-:B------:R-:W-:Y:S01]  /*bbb0*/  FFMA.FTZ R225, R19, c[0x0][0x23c], -R0.reuse ;  /* 0x00008f0013e17a23 */ /* 0x100fe20000010800 */
[----:B------:R1:W-:Y:S01]  /*bbc0*/  STL [R1+0x178], R189 ;  /* 0x000178bd01007387 */ /* 0x0003e20000100800 */
[--C-:B------:R-:W-:Y:S02]  /*bbd0*/  FFMA.FTZ R35, R16, c[0x0][0x23c], -R0.reuse ;  /* 0x00008f0010237a23 */ /* 0x100fe40000010800 */
[--C-:B------:R-:W-:Y:S01]  /*bbe0*/  FFMA.FTZ R128, R33, c[0x0][0x23c], -R0.reuse ;  /* 0x00008f0021807a23 */ /* 0x100fe20000010800 */
[----:B------:R-:W-:Y:S01]  /*bbf0*/  STL [R1+0x190], R60 ;  /* 0x0001903c01007387 */ /* 0x000fe20000100800 */
[--C-:B------:R-:W-:Y:S01]  /*bc00*/  FFMA.FTZ R132, R32, c[0x0][0x23c], -R0.reuse ;  /* 0x00008f0020847a23 */ /* 0x100fe20000010800 */
[----:B------:R-:W1:Y:S01]  /*bc10*/  MUFU.EX2 R16, R34 ;  /* 0x0000002200107308 */ /* 0x000e620000000800 */
[----:B------:R-:W-:-:S02]  /*bc20*/  FFMA.FTZ R133, R31, c[0x0][0x23c], -R0 ;  /* 0x00008f001f857a23 */ /* 0x000fc40000010800 */
[--C-:B------:R-:W-:Y:S02]  /*bc30*/  FFMA.FTZ R172, R30, c[0x0][0x23c], -R0.reuse ;  /* 0x00008f001eac7a23 */ /* 0x100fe40000010800 */
[--C-:B------:R-:W-:Y:S02]  /*bc40*/  FFMA.FTZ R182, R29, c[0x0][0x23c], -R0.reuse ;  /* 0x00008f001db67a23 */ /* 0x100fe40000010800 */
[----:B-1----:R-:W-:Y:S02]  /*bc50*/  FMUL.FTZ R19, R152, R3 ;  /* 0x0000000398137220 */ /* 0x002fe40000410000 */
[--C-:B------:R-:W-:Y:S02]  /*bc60*/  FFMA.FTZ R173, R28, c[0x0][0x23c], -R0.reuse ;  /* 0x00008f001cad7a23 */ /* 0x100fe40000010800 */
[--C-:B------:R-:W-:Y:S02]  /*bc70*/  FFMA.FTZ R183, R27, c[0x0][0x23c], -R0.reuse ;  /* 0x00008f001bb77a23 */ /* 0x100fe40000010800 */
[----:B------:R-:W-:-:S02]  /*bc80*/  FFMA.FTZ R195, R26, c[0x0][0x23c], -R0 ;  /* 0x00008f001ac37a23 */ /* 0x000fc40000010800 */
[--C-:B------:R-:W-:Y:S02]  /*bc90*/  FFMA.FTZ R204, R25, c[0x0][0x23c], -R0.reuse ;  /* 0x00008f0019cc7a23 */ /* 0x100fe40000010800 */
[--C-:B------:R-:W-:Y:S02]  /*bca0*/  FFMA.FTZ R205, R24, c[0x0][0x23c], -R0.reuse ;  /* 0x00008f0018cd7a23 */ /* 0x100fe40000010800 */
[--C-:B------:R-:W-:Y:S02]  /*bcb0*/  FFMA.FTZ R206, R23, c[0x0][0x23c], -R0.reuse ;  /* 0x00008f0017ce7a23 */ /* 0x100fe40000010800 */
[--C-:B------:R-:W-:Y:S02]  /*bcc0*/  FFMA.FTZ R207, R22, c[0x0][0x23c], -R0.reuse ;  /* 0x00008f0016cf7a23 */ /* 0x100fe40000010800 */
[----:B------:R-:W-:Y:S01]  /*bcd0*/  FFMA.FTZ R224, R20, c[0x0][0x23c], -R0 ;  /* 0x00008f0014e07a23 */ /* 0x000fe20000010800 */
[----:B------:R-:W-:Y:S01]  /*bce0*/  STL [R1+0x34], R191 ;  /* 0x000034bf01007387 */ /* 0x000fe20000100800 */
[----:B------:R-:W-:-:S02]  /*bcf0*/  FMUL.FTZ R0, R153, R3 ;  /* 0x0000000399007220 */ /* 0x000fc40000410000 */
[-C--:B------:R-:W-:Y:S01]  /*bd00*/  FMUL.FTZ R22, R92, R3.reuse ;  /* 0x000000035c167220 */ /* 0x080fe20000410000 */
[----:B------:R1:W-:Y:S01]  /*bd10*/  STL [R1+0x80], R19 ;  /* 0x0000801301007387 */ /* 0x0003e20000100800 */
[----:B------:R-:W-:-:S03]  /*bd20*/  FMUL.FTZ R20, R93, R3 ;  /* 0x000000035d147220 */ /* 0x000fc60000410000 */
[----:B------:R-:W-:Y:S04]  /*bd30*/  STL [R1+0x84], R0 ;  /* 0x0000840001007387 */ /* 0x000fe80000100800 */
[----:B------:R3:W-:Y:S04]  /*bd40*/  STL [R1+0x130], R22 ;  /* 0x0001301601007387 */ /* 0x0007e80000100800 */
[----:B------:R3:W-:Y:S01]  /*bd50*/  STL [R1+0x134], R20 ;  /* 0x0001341401007387 */ /* 0x0007e20000100800 */
[-C--:B------:R-:W-:Y:S02]  /*bd60*/  FMUL.FTZ R189, R81, R3.reuse ;  /* 0x0000000351bd7220 */ /* 0x080fe40000410000 */
[----:B-1----:R-:W-:-:S05]  /*bd70*/  FMUL.FTZ R19, R96, R3 ;  /* 0x0000000360137220 */ /* 0x002fca0000410000 */
[----:B------:R1:W-:Y:S01]  /*bd80*/  STL [R1+0x13c], R19 ;  /* 0x00013c1301007387 */ /* 0x0003e20000100800 */
[-C--:B---3--:R-:W-:Y:S02]  /*bd90*/  FMUL.FTZ R22, R97, R3.reuse ;  /* 0x0000000361167220 */ /* 0x088fe40000410000 */
[----:B------:R-:W-:-:S03]  /*bda0*/  FMUL.FTZ R20, R108, R3 ;  /* 0x000000036c147220 */ /* 0x000fc60000410000 */
[----:B------:R-:W-:Y:S01]  /*bdb0*/  STL [R1+0x140], R22 ;  /* 0x0001401601007387 */ /* 0x000fe20000100800 */
[----:B------:R-:W-:-:S03]  /*bdc0*/  FMUL.FTZ R0, R145, R3 ;  /* 0x0000000391007220 */ /* 0x000fc60000410000 */
[----:B------:R3:W-:Y:S01]  /*bdd0*/  STL [R1+0x14c], R20 ;  /* 0x00014c1401007387 */ /* 0x0007e20000100800 */
[-C--:B------:R-:W-:Y:S02]  /*bde0*/  FMUL.FTZ R37, R148, R3.reuse ;  /* 0x0000000394257220 */ /* 0x080fe40000410000 */
[-C--:B------:R-:W-:Y:S02]  /*bdf0*/  FMUL.FTZ R41, R149, R3.reuse ;  /* 0x0000000395297220 */ /* 0x080fe40000410000 */
[-C--:B------:R-:W-:Y:S02]  /*be00*/  FMUL.FTZ R52, R144, R3.reuse ;  /* 0x0000000390347220 */ /* 0x080fe40000410000 */
[-C--:B------:R-:W-:Y:S02]  /*be10*/  FMUL.FTZ R49, R140, R3.reuse ;  /* 0x000000038c317220 */ /* 0x080fe40000410000 */
[-C--:B-1----:R-:W-:Y:S02]  /*be20*/  FMUL.FTZ R19, R109, R3.reuse ;  /* 0x000000036d137220 */ /* 0x082fe40000410000 */
[----:B------:R-:W-:-:S02]  /*be30*/  FMUL.FTZ R152, R141, R3 ;  /* 0x000000038d987220 */ /* 0x000fc40000410000 */
[-C--:B------:R-:W-:Y:S01]  /*be40*/  FMUL.FTZ R190, R136, R3.reuse ;  /* 0x0000000388be7220 */ /* 0x080fe20000410000 */
[----:B------:R1:W-:Y:S01]  /*be50*/  STL [R1+0x150], R19 ;  /* 0x0001501301007387 */ /* 0x0003e20000100800 */
[-C--:B------:R-:W-:Y:S02]  /*be60*/  FMUL.FTZ R153, R137, R3.reuse ;  /* 0x0000000389997220 */ /* 0x080fe40000410000 */
[-C--:B------:R-:W-:Y:S02]  /*be70*/  FMUL.FTZ R194, R76, R3.reuse ;  /* 0x000000034cc27220 */ /* 0x080fe40000410000 */
[-C--:B------:R-:W-:Y:S02]  /*be80*/  FMUL.FTZ R252, R77, R3.reuse ;  /* 0x000000034dfc7220 */ /* 0x080fe40000410000 */
[-C--:B------:R-:W-:Y:S02]  /*be90*/  FMUL.FTZ R188, R80, R3.reuse ;  /* 0x0000000350bc7220 */ /* 0x080fe40000410000 */
[----:B------:R-:W-:-:S02]  /*bea0*/  FMUL.FTZ R97, R112, R3 ;  /* 0x0000000370617220 */ /* 0x000fc40000410000 */
[-C--:B------:R-:W-:Y:S02]  /*beb0*/  FMUL.FTZ R81, R113, R3.reuse ;  /* 0x0000000371517220 */ /* 0x080fe40000410000 */
[-C--:B---3--:R-:W-:Y:S02]  /*bec0*/  FMUL.FTZ R20, R124, R3.reuse ;  /* 0x000000037c147220 */ /* 0x088fe40000410000 */
[-C--:B-1----:R-:W-:Y:S02]  /*bed0*/  FMUL.FTZ R19, R125, R3.reuse ;  /* 0x000000037d137220 */ /* 0x082fe40000410000 */
[----:B------:R-:W-:Y:S02]  /*bee0*/  FFMA.FTZ R3, R230, R3, R16 ;  /* 0x00000003e6037223 */ /* 0x000fe40000010010 */
[----:B------:R-:W-:Y:S02]  /*bef0*/  IMAD.MOV.U32 R230, RZ, RZ, R0 ;  /* 0x000000ffffe67224 */ /* 0x000fe400078e0000 */
[----:B------:R-:W1:Y:S01]  /*bf00*/  MUFU.EX2 R0, R35 ;  /* 0x0000002300007308 */ /* 0x000e620000000800 */
[----:B------:R-:W-:-:S02]  /*bf10*/  ISETP.GE.AND P1, PT, R2, R61, PT ;  /* 0x0000003d0200720c */ /* 0x000fc40003f26270 */
[-C--:B------:R-:W-:Y:S01]  /*bf20*/  ISETP.GE.AND P0, PT, R14, R61.reuse, PT ;  /* 0x0000003d0e00720c */ /* 0x080fe20003f06270 */
[----:B-1----:R-:W-:Y:S01]  /*bf30*/  FADD.FTZ R57, R0, R3 ;  /* 0x0000000300397221 */ /* 0x002fe20000010000 */
[----:B------:R-:W-:Y:S02]  /*bf40*/  FSEL R3, R174, -INF , !P1 ;  /* 0xff800000ae037808 */ /* 0x000fe40004800000 */
[----:B------:R-:W-:Y:S02]  /*bf50*/  F2FP.PACK_AB R64, R0, R16 ;  /* 0x000000100040723e */ /* 0x000fe400000000ff */
[----:B------:R-:W-:Y:S02]  /*bf60*/  FSEL R16, R175, -INF , !P0 ;  /* 0xff800000af107808 */ /* 0x000fe40004000000 */
[----:B------:R-:W-:Y:S02]  /*bf70*/  ISETP.GE.AND P1, PT, R13, R61, PT ;  /* 0x0000003d0d00720c */ /* 0x000fe40003f26270 */
[----:B------:R-:W-:-:S02]  /*bf80*/  FMNMX.FTZ R0, R131, R3, !PT ;  /* 0x0000000383007209 */ /* 0x000fc40007810000 */
[-C--:B------:R-:W-:Y:S02]  /*bf90*/  ISETP.GE.AND P0, PT, R12, R61.reuse, PT ;  /* 0x0000003d0c00720c */ /* 0x080fe40003f06270 */
[----:B------:R-:W-:Y:S02]  /*bfa0*/  FSEL R33, R134, -INF , !P1 ;  /* 0xff80000086217808 */ /* 0x000fe40004800000 */
[----:B------:R-:W-:Y:S02]  /*bfb0*/  FMNMX.FTZ R0, R16, R0, !PT ;  /* 0x0000000010007209 */ /* 0x000fe40007810000 */
        /* <DEDUP_REMOVED lines=31> */
[-C--:B------:R-:W-:Y:S02]  /*c1b0*/  ISETP.GE.AND P1, PT, R18, R61.reuse, PT ;  /* 0x0000003d1200720c */ /* 0x080fe40003f26270 */
[----:B------:R-:W-:Y:S01]  /*c1c0*/  FMNMX.FTZ R0, R23, R0, !PT ;  /* 0x0000000017007209 */ /* 0x000fe20007810000 */
[----:B------:R1:W-:Y:S01]  /*c1d0*/  STL [R1+0x15c], R20 ;  /* 0x00015c1401007387 */ /* 0x0003e20000100800 */
[----:B------:R-:W-:-:S02]  /*c1e0*/  ISETP.GE.AND P0, PT, R21, R61, PT ;  /* 0x0000003d1500720c */ /* 0x000fc40003f06270 */
[----:B------:R-:W-:Y:S01]  /*c1f0*/  FMNMX.FTZ R0, R22, R0, !PT ;  /* 0x0000000016007209 */ /* 0x000fe20007810000 */
[----:B------:R3:W-:Y:S01]  /*c200*/  STL [R1+0x160], R19 ;  /* 0x0001601301007387 */ /* 0x0007e20000100800 */
[----:B-1----:R-:W-:Y:S02]  /*c210*/  FSEL R20, R38, -INF , !P1 ;  /* 0xff80000026147808 */ /* 0x002fe40004800000 */
[----:B---3--:R-:W-:Y:S02]  /*c220*/  FSEL R19, R39, -INF , !P0 ;  /* 0xff80000027137808 */ /* 0x008fe40004000000 */
[----:B------:R-:W-:-:S04]  /*c230*/  FMNMX.FTZ R0, R20, R0, !PT ;  /* 0x0000000014007209 */ /* 0x000fc80007810000 */
[----:B------:R-:W-:-:S05]  /*c240*/  FMNMX.FTZ R0, R19, R0, !PT ;  /* 0x0000000013007209 */ /* 0x000fca0007810000 */
[----:B------:R-:W1:Y:S02]  /*c250*/  SHFL.BFLY PT, R34, R0, 0x2, 0x1f ;  /* 0x0c401f0000227f89 */ /* 0x000e6400000e0000 */
[----:B-1----:R-:W-:-:S05]  /*c260*/  FMNMX.FTZ R0, R0, R34, !PT ;  /* 0x0000002200007209 */ /* 0x002fca0007810000 */
[----:B------:R-:W1:Y:S02]  /*c270*/  SHFL.BFLY PT, R34, R0, 0x1, 0x1f ;  /* 0x0c201f0000227f89 */ /* 0x000e6400000e0000 */
        /* <DEDUP_REMOVED lines=9> */
[--C-:B------:R-:W-:Y:S02]  /*c310*/  FFMA.FTZ R42, R16, c[0x0][0x23c], -R0.reuse ;  /* 0x00008f00102a7a23 */ /* 0x100fe40000010800 */
[--C-:B------:R-:W-:Y:S02]  /*c320*/  FFMA.FTZ R50, R33, c[0x0][0x23c], -R0.reuse ;  /* 0x00008f0021327a23 */ /* 0x100fe40000010800 */
[--C-:B------:R-:W-:Y:S02]  /*c330*/  FFMA.FTZ R51, R32, c[0x0][0x23c], -R0.reuse ;  /* 0x00008f0020337a23 */ /* 0x100fe40000010800 */
[--C-:B------:R-:W-:Y:S02]  /*c340*/  FFMA.FTZ R65, R31, c[0x0][0x23c], -R0.reuse ;  /* 0x00008f001f417a23 */ /* 0x100fe40000010800 */
[----:B------:R-:W-:-:S02]  /*c350*/  FFMA.FTZ R66, R30, c[0x0][0x23c], -R0 ;  /* 0x00008f001e427a23 */ /* 0x000fc40000010800 */
[--C-:B------:R-:W-:Y:S02]  /*c360*/  FFMA.FTZ R92, R29, c[0x0][0x23c], -R0.reuse ;  /* 0x00008f001d5c7a23 */ /* 0x100fe40000010800 */
        /* <DEDUP_REMOVED lines=8> */
[----:B------:R-:W-:Y:S02]  /*c3f0*/  FFMA.FTZ R145, R19, c[0x0][0x23c], -R0 ;  /* 0x00008f0013917a23 */ /* 0x000fe40000010800 */
[----:B-1----:R-:W-:Y:S02]  /*c400*/  FMUL.FTZ R0, R154, R3 ;  /* 0x000000039a007220 */ /* 0x002fe40000410000 */
[----:B------:R-:W-:-:S02]  /*c410*/  IMAD.MOV.U32 R38, RZ, RZ, R188 ;  /* 0x000000ffff267224 */ /* 0x000fc400078e00bc */
[-C--:B------:R-:W-:Y:S01]  /*c420*/  FMUL.FTZ R188, R155, R3.reuse ;  /* 0x000000039bbc7220 */ /* 0x080fe20000410000 */
[----:B------:R-:W-:Y:S04]  /*c430*/  STL [R1+0x194], R61 ;  /* 0x0001943d01007387 */ /* 0x000fe80000100800 */
[----:B------:R-:W-:Y:S01]  /*c440*/  STL [R1+0x30], R174 ;  /* 0x000030ae01007387 */ /* 0x000fe20000100800 */
[----:B------:R-:W-:-:S03]  /*c450*/  FMUL.FTZ R22, R94, R3 ;  /* 0x000000035e167220 */ /* 0x000fc60000410000 */
[----:B------:R-:W-:Y:S04]  /*c460*/  STL [R1+0x88], R0 ;  /* 0x0000880001007387 */ /* 0x000fe80000100800 */
[----:B------:R1:W-:Y:S01]  /*c470*/  STL [R1+0x1ac], R188 ;  /* 0x0001acbc01007387 */ /* 0x0003e20000100800 */
[-C--:B------:R-:W-:Y:S02]  /*c480*/  FMUL.FTZ R24, R99, R3.reuse ;  /* 0x0000000363187220 */ /* 0x080fe40000410000 */
[-C--:B------:R-:W-:Y:S02]  /*c490*/  FMUL.FTZ R23, R110, R3.reuse ;  /* 0x000000036e177220 */ /* 0x080fe40000410000 */
[----:B-1----:R-:W-:-:S05]  /*c4a0*/  FMUL.FTZ R188, R83, R3 ;  /* 0x0000000353bc7220 */ /* 0x002fca0000410000 */
[----:B------:R-:W-:Y:S04]  /*c4b0*/  STL [R1+0x1b0], R188 ;  /* 0x0001b0bc01007387 */ /* 0x000fe80000100800 */
[----:B------:R1:W-:Y:S02]  /*c4c0*/  STL [R1+0x138], R22 ;  /* 0x0001381601007387 */ /* 0x0003e40000100800 */
[----:B-1----:R-:W-:-:S05]  /*c4d0*/  FMUL.FTZ R22, R98, R3 ;  /* 0x0000000362167220 */ /* 0x002fca0000410000 */
[----:B------:R1:W-:Y:S04]  /*c4e0*/  STL [R1+0x144], R22 ;  /* 0x0001441601007387 */ /* 0x0003e80000100800 */
[----:B------:R-:W-:Y:S04]  /*c4f0*/  STL [R1+0x148], R24 ;  /* 0x0001481801007387 */ /* 0x000fe80000100800 */
[----:B------:R3:W-:Y:S01]  /*c500*/  STL [R1+0x154], R23 ;  /* 0x0001541701007387 */ /* 0x0007e20000100800 */
[----:B-1----:R-:W-:-:S05]  /*c510*/  FMUL.FTZ R22, R111, R3 ;  /* 0x000000036f167220 */ /* 0x002fca0000410000 */
[----:B------:R1:W-:Y:S01]  /*c520*/  STL [R1+0x158], R22 ;  /* 0x0001581601007387 */ /* 0x0003e20000100800 */
[----:B---3--:R-:W-:-:S05]  /*c530*/  FMUL.FTZ R23, R126, R3 ;  /* 0x000000037e177220 */ /* 0x008fca0000410000 */
[----:B------:R-:W-:Y:S01]  /*c540*/  STL [R1+0x164], R23 ;  /* 0x0001641701007387 */ /* 0x000fe20000100800 */
[----:B-1----:R-:W-:-:S05]  /*c550*/  FMUL.FTZ R22, R127, R3 ;  /* 0x000000037f167220 */ /* 0x002fca0000410000 */
[----:B------:R1:W-:Y:S04]  /*c560*/  STL [R1+0x168], R22 ;  /* 0x0001681601007387 */ /* 0x0003e80000100800 */
[----:B------:R-:W3:Y:S01]  /*c570*/  LDL R188, [R1+0x104] ;  /* 0x0001040001bc7983 */ /* 0x000ee20000100800 */
[-C--:B------:R-:W-:Y:S01]  /*c580*/  ISETP.GE.AND P0, PT, R2, R63.reuse, PT ;  /* 0x0000003f0200720c */ /* 0x080fe20003f06270 */
[----:B------:R2:W1:Y:S01]  /*c590*/  MUFU.EX2 R40, R34 ;  /* 0x0000002200287308 */ /* 0x0004620000000800 */
[----:B------:R-:W-:Y:S01]  /*c5a0*/  ISETP.GE.AND P1, PT, R14, R63, PT ;  /* 0x0000003f0e00720c */ /* 0x000fe20003f26270 */
[----:B------:R-:W-:Y:S02]  /*c5b0*/  FMUL.FTZ R0, R147, R3 ;  /* 0x0000000393007220 */ /* 0x000fe40000410000 */
[----:B------:R-:W-:-:S02]  /*c5c0*/  IMAD.MOV.U32 R36, RZ, RZ, R191 ;  /* 0x000000ffff247224 */ /* 0x000fc400078e00bf */
[----:B------:R-:W-:Y:S02]  /*c5d0*/  IMAD.MOV.U32 R32, RZ, RZ, R230 ;  /* 0x000000ffff207224 */ /* 0x000fe400078e00e6 */
[----:B------:R-:W-:Y:S02]  /*c5e0*/  FMUL.FTZ R20, R151, R3 ;  /* 0x0000000397147220 */ /* 0x000fe40000410000 */
[----:B------:R-:W-:Y:S01]  /*c5f0*/  IMAD.MOV.U32 R151, RZ, RZ, R36 ;  /* 0x000000ffff977224 */ /* 0x000fe200078e0024 */
[----:B--2---:R-:W-:Y:S01]  /*c600*/  FSEL R34, R222, -INF , !P0 ;  /* 0xff800000de227808 */ /* 0x004fe20004000000 */
[----:B------:R-:W-:Y:S01]  /*c610*/  IMAD.MOV.U32 R222, RZ, RZ, R38 ;  /* 0x000000ffffde7224 */ /* 0x000fe200078e0026 */
[----:B------:R-:W-:Y:S02]  /*c620*/  FSEL R38, R223, -INF , !P1 ;  /* 0xff800000df267808 */ /* 0x000fe40004800000 */
[-C--:B------:R-:W-:Y:S02]  /*c630*/  ISETP.GE.AND P0, PT, R13, R63.reuse, PT ;  /* 0x0000003f0d00720c */ /* 0x080fe40003f06270 */
[----:B------:R-:W-:Y:S01]  /*c640*/  ISETP.GE.AND P1, PT, R12, R63, PT ;  /* 0x0000003f0c00720c */ /* 0x000fe20003f26270 */
[----:B------:R-:W-:Y:S01]  /*c650*/  IMAD.MOV.U32 R223, RZ, RZ, R0 ;  /* 0x000000ffffdf7224 */ /* 0x000fe200078e0000 */
[----:B------:R-:W-:Y:S01]  /*c660*/  FSEL R36, R218, -INF , !P0 ;  /* 0xff800000da247808 */ /* 0x000fe20004000000 */
[----:B------:R-:W-:Y:S01]  /*c670*/  IMAD.MOV.U32 R0, RZ, RZ, R32 ;  /* 0x000000ffff007224 */ /* 0x000fe200078e0020 */
[----:B------:R-:W-:-:S02]  /*c680*/  FSEL R32, R219, -INF , !P1 ;  /* 0xff800000db207808 */ /* 0x000fc40004800000 */
[-C--:B------:R-:W-:Y:S02]  /*c690*/  ISETP.GE.AND P0, PT, R11, R63.reuse, PT ;  /* 0x0000003f0b00720c */ /* 0x080fe40003f06270 */
[----:B------:R-:W-:Y:S02]  /*c6a0*/  ISETP.GE.AND P1, PT, R10, R63, PT ;  /* 0x0000003f0a00720c */ /* 0x000fe40003f26270 */
[-C--:B------:R-:W-:Y:S02]  /*c6b0*/  ISETP.GE.AND P5, PT, R2, R62.reuse, PT ;  /* 0x0000003e0200720c */ /* 0x080fe40003fa6270 */
[----:B------:R-:W-:Y:S02]  /*c6c0*/  ISETP.GE.AND P6, PT, R14, R62, PT ;  /* 0x0000003e0e00720c */ /* 0x000fe40003fc6270 */
[----:B------:R-:W-:Y:S02]  /*c6d0*/  FSEL R30, R214, -INF , !P0 ;  /* 0xff800000d61e7808 */ /* 0x000fe40004000000 */
[----:B------:R-:W-:-:S02]  /*c6e0*/  FSEL R28, R215, -INF , !P1 ;  /* 0xff800000d71c7808 */ /* 0x000fc40004800000 */
[-C--:B------:R-:W-:Y:S02]  /*c6f0*/  ISETP.GE.AND P0, PT, R9, R63.reuse, PT ;  /* 0x0000003f0900720c */ /* 0x080fe40003f06270 */
[----:B------:R-:W-:Y:S01]  /*c700*/  ISETP.GE.AND P1, PT, R8, R63, PT ;  /* 0x0000003f0800720c */ /* 0x000fe20003f26270 */
[----:B------:R-:W-:Y:S01]  /*c710*/  IMAD.MOV.U32 R33, RZ, RZ, R190 ;  /* 0x000000ffff217224 */ /* 0x000fe200078e00be */
[----:B------:R-:W-:Y:S02]  /*c720*/  FSEL R35, R220, -INF , !P5 ;  /* 0xff800000dc237808 */ /* 0x000fe40006800000 */
[----:B------:R-:W-:Y:S01]  /*c730*/  FSEL R39, R221, -INF , !P6 ;  /* 0xff800000dd277808 */ /* 0x000fe20007000000 */
[-C--:B------:R-:W-:Y:S01]  /*c740*/  FMUL.FTZ R19, R150, R3.reuse ;  /* 0x0000000396137220 */ /* 0x080fe20000410000 */
[-C--:B------:R-:W-:Y:S02]  /*c750*/  ISETP.GE.AND P5, PT, R13, R62.reuse, PT ;  /* 0x0000003e0d00720c */ /* 0x080fe40003fa6270 */
[----:B------:R-:W-:Y:S01]  /*c760*/  ISETP.GE.AND P6, PT, R12, R62, PT ;  /* 0x0000003e0c00720c */ /* 0x000fe20003fc6270 */
[----:B------:R-:W-:Y:S01]  /*c770*/  FMUL.FTZ R150, R146, R3 ;  /* 0x0000000392967220 */ /* 0x000fe20000410000 */
[----:B------:R-:W-:-:S02]  /*c780*/  FSEL R26, R210, -INF , !P0 ;  /* 0xff800000d21a7808 */ /* 0x000fc40004000000 */
[----:B------:R-:W-:Y:S01]  /*c790*/  FSEL R24, R211, -INF , !P1 ;  /* 0xff800000d3187808 */ /* 0x000fe20004800000 */
[----:B------:R-:W-:Y:S01]  /*c7a0*/  IMAD.MOV.U32 R154, RZ, RZ, R33 ;  /* 0x000000ffff9a7224 */ /* 0x000fe200078e0021 */
[-C--:B------:R-:W-:Y:S01]  /*c7b0*/  ISETP.GE.AND P0, PT, R7, R63.reuse, PT ;  /* 0x0000003f0700720c */ /* 0x080fe20003f06270 */
[----:B------:R-:W-:Y:S01]  /*c7c0*/  IMAD.MOV.U32 R146, RZ, RZ, R37 ;  /* 0x000000ffff927224 */ /* 0x000fe200078e0025 */
[----:B------:R-:W-:Y:S01]  /*c7d0*/  ISETP.GE.AND P1, PT, R6, R63, PT ;  /* 0x0000003f0600720c */ /* 0x000fe20003f26270 */
[----:B------:R-:W-:Y:S01]  /*c7e0*/  IMAD.MOV.U32 R221, RZ, RZ, R19 ;  /* 0x000000ffffdd7224 */ /* 0x000fe200078e0013 */
[----:B------:R-:W-:Y:S02]  /*c7f0*/  FSEL R37, R216, -INF , !P5 ;  /* 0xff800000d8257808 */ /* 0x000fe40006800000 */
[----:B------:R-:W-:Y:S02]  /*c800*/  FSEL R33, R217, -INF , !P6 ;  /* 0xff800000d9217808 */ /* 0x000fe40007000000 */
[----:B------:R-:W-:-:S02]  /*c810*/  ISETP.GE.AND P5, PT, R11, R62, PT ;  /* 0x0000003e0b00720c */ /* 0x000fc40003fa6270 */
[----:B------:R-:W-:Y:S02]  /*c820*/  ISETP.GE.AND P6, PT, R10, R62, PT ;  /* 0x0000003e0a00720c */ /* 0x000fe40003fc6270 */
[----:B-1----:R-:W-:Y:S02]  /*c830*/  FSEL R22, R202, -INF , !P0 ;  /* 0xff800000ca167808 */ /* 0x002fe40004000000 */
[----:B------:R-:W-:Y:S02]  /*c840*/  FSEL R19, R203, -INF , !P1 ;  /* 0xff800000cb137808 */ /* 0x000fe40004800000 */
[-C--:B------:R-:W-:Y:S02]  /*c850*/  ISETP.GE.AND P0, PT, R5, R63.reuse, PT ;  /* 0x0000003f0500720c */ /* 0x080fe40003f06270 */
[----:B------:R-:W-:Y:S02]  /*c860*/  ISETP.GE.AND P1, PT, R4, R63, PT ;  /* 0x0000003f0400720c */ /* 0x000fe40003f26270 */
[----:B------:R-:W-:-:S02]  /*c870*/  FSEL R31, R212, -INF , !P5 ;  /* 0xff800000d41f7808 */ /* 0x000fc40006800000 */
[----:B------:R-:W-:Y:S02]  /*c880*/  FSEL R29, R213, -INF , !P6 ;  /* 0xff800000d51d7808 */ /* 0x000fe40007000000 */
[-C--:B------:R-:W-:Y:S02]  /*c890*/  ISETP.GE.AND P5, PT, R9, R62.reuse, PT ;  /* 0x0000003e0900720c */ /* 0x080fe40003fa6270 */
[----:B------:R-:W-:Y:S02]  /*c8a0*/  ISETP.GE.AND P6, PT, R8, R62, PT ;  /* 0x0000003e0800720c */ /* 0x000fe40003fc6270 */
[----:B------:R-:W-:Y:S02]  /*c8b0*/  FSEL R9, R198, -INF , !P0 ;  /* 0xff800000c6097808 */ /* 0x000fe40004000000 */
[----:B------:R-:W-:Y:S02]  /*c8c0*/  FSEL R8, R199, -INF , !P1 ;  /* 0xff800000c7087808 */ /* 0x000fe40004800000 */
[----:B------:R-:W-:-:S02]  /*c8d0*/  ISETP.GE.AND P0, PT, R15, R63, PT ;  /* 0x0000003f0f00720c */ /* 0x000fc40003f06270 */
[----:B------:R-:W-:Y:S02]  /*c8e0*/  ISETP.GE.AND P1, PT, R17, R63, PT ;  /* 0x0000003f1100720c */ /* 0x000fe40003f26270 */
[----:B------:R-:W-:Y:S02]  /*c8f0*/  FSEL R27, R208, -INF , !P5 ;  /* 0xff800000d01b7808 */ /* 0x000fe40006800000 */
[----:B------:R-:W-:Y:S01]  /*c900*/  FSEL R25, R209, -INF , !P6 ;  /* 0xff800000d1197808 */ /* 0x000fe20007000000 */
[----:B------:R-:W-:Y:S01]  /*c910*/  STL [R1+0x198], R62 ;  /* 0x0001983e01007387 */ /* 0x000fe20000100800 */
[-C--:B------:R-:W-:Y:S02]  /*c920*/  ISETP.GE.AND P5, PT, R7, R62.reuse, PT ;  /* 0x0000003e0700720c */ /* 0x080fe40003fa6270 */
[----:B------:R-:W-:Y:S01]  /*c930*/  ISETP.GE.AND P6, PT, R6, R62, PT ;  /* 0x0000003e0600720c */ /* 0x000fe20003fc6270 */
[----:B------:R1:W-:Y:S01]  /*c940*/  STL [R1+0x19c], R63 ;  /* 0x00019c3f01007387 */ /* 0x0003e20000100800 */
[----:B------:R-:W-:-:S02]  /*c950*/  FSEL R7, R186, -INF , !P0 ;  /* 0xff800000ba077808 */ /* 0x000fc40004000000 */
[----:B------:R-:W-:Y:S02]  /*c960*/  FSEL R6, R187, -INF , !P1 ;  /* 0xff800000bb067808 */ /* 0x000fe40004800000 */
[-C--:B------:R-:W-:Y:S02]  /*c970*/  ISETP.GE.AND P0, PT, R18, R63.reuse, PT ;  /* 0x0000003f1200720c */ /* 0x080fe40003f06270 */
[----:B------:R-:W-:Y:S01]  /*c980*/  ISETP.GE.AND P1, PT, R21, R63, PT ;  /* 0x0000003f1500720c */ /* 0x000fe20003f26270 */
[----:B-1----:R-:W-:Y:S01]  /*c990*/  IMAD.MOV.U32 R63, RZ, RZ, R0 ;  /* 0x000000ffff3f7224 */ /* 0x002fe200078e0000 */
[----:B------:R-:W-:-:S04]  /*c9a0*/  FMNMX.FTZ R0, R130, R35, !PT ;  /* 0x0000002382007209 */ /* 0x000fc80007810000 */
        /* <DEDUP_REMOVED lines=13> */
[----:B------:R-:W-:-:S02]  /*ca80*/  FSEL R23, R200, -INF , !P5 ;  /* 0xff800000c8177808 */ /* 0x000fc40006800000 */
[----:B------:R-:W-:Y:S02]  /*ca90*/  FMNMX.FTZ R2, R25, R2, !PT ;  /* 0x0000000219027209 */ /* 0x000fe40007810000 */
[----:B------:R-:W-:Y:S01]  /*caa0*/  FMNMX.FTZ R0, R24, R0, !PT ;  /* 0x0000000018007209 */ /* 0x000fe20007810000 */
[----:B------:R-:W-:Y:S01]  /*cab0*/  IMAD.MOV.U32 R16, RZ, RZ, R174 ;  /* 0x000000ffff107224 */ /* 0x000fe200078e00ae */
[----:B------:R-:W-:Y:S01]  /*cac0*/  ISETP.GE.AND P5, PT, R5, R62, PT ;  /* 0x0000003e0500720c */ /* 0x000fe20003fa6270 */
[----:B------:R-:W-:Y:S01]  /*cad0*/  IMAD.MOV.U32 R220, RZ, RZ, R20 ;  /* 0x000000ffffdc7224 */ /* 0x000fe200078e0014 */
[----:B------:R-:W-:Y:S02]  /*cae0*/  FSEL R20, R201, -INF , !P6 ;  /* 0xff800000c9147808 */ /* 0x000fe40007000000 */
[----:B------:R-:W-:Y:S02]  /*caf0*/  FMNMX.FTZ R2, R23, R2, !PT ;  /* 0x0000000217027209 */ /* 0x000fe40007810000 */
[----:B------:R-:W-:Y:S01]  /*cb00*/  FMNMX.FTZ R0, R22, R0, !PT ;  /* 0x0000000016007209 */ /* 0x000fe20007810000 */
[----:B------:R-:W-:Y:S01]  /*cb10*/  IMAD.MOV.U32 R155, RZ, RZ, R16 ;  /* 0x000000ffff9b7224 */ /* 0x000fe200078e0010 */
[----:B------:R-:W-:-:S02]  /*cb20*/  ISETP.GE.AND P6, PT, R4, R62, PT ;  /* 0x0000003e0400720c */ /* 0x000fc40003fc6270 */
[----:B------:R-:W-:Y:S02]  /*cb30*/  FSEL R16, R196, -INF , !P5 ;  /* 0xff800000c4107808 */ /* 0x000fe40006800000 */
[----:B------:R-:W-:Y:S02]  /*cb40*/  FMNMX.FTZ R2, R20, R2, !PT ;  /* 0x0000000214027209 */ /* 0x000fe40007810000 */
[----:B------:R-:W-:Y:S02]  /*cb50*/  FMNMX.FTZ R0, R19, R0, !PT ;  /* 0x0000000013007209 */ /* 0x000fe40007810000 */
[----:B------:R-:W-:Y:S02]  /*cb60*/  ISETP.GE.AND P5, PT, R15, R62, PT ;  /* 0x0000003e0f00720c */ /* 0x000fe40003fa6270 */
[----:B------:R-:W-:Y:S02]  /*cb70*/  FSEL R14, R197, -INF , !P6 ;  /* 0xff800000c50e7808 */ /* 0x000fe40007000000 */
[----:B------:R-:W-:-:S02]  /*cb80*/  FMNMX.FTZ R2, R16, R2, !PT ;  /* 0x0000000210027209 */ /* 0x000fc40007810000 */
[----:B------:R-:W-:Y:S01]  /*cb90*/  FMNMX.FTZ R0, R9, R0, !PT ;  /* 0x0000000009007209 */ /* 0x000fe20007810000 */
[----:B------:R-:W-:Y:S01]  /*cba0*/  IMAD.MOV.U32 R230, RZ, RZ, R41 ;  /* 0x000000ffffe67224 */ /* 0x000fe200078e0029 */
[----:B------:R-:W-:Y:S01]  /*cbb0*/  ISETP.GE.AND P6, PT, R17, R62, PT ;  /* 0x0000003e1100720c */ /* 0x000fe20003fc6270 */
[-C--:B------:R-:W-:Y:S01]  /*cbc0*/  FMUL.FTZ R142, R142, R3.reuse ;  /* 0x000000038e8e7220 */ /* 0x080fe20000410000 */
[----:B------:R-:W-:Y:S01]  /*cbd0*/  FSEL R13, R184, -INF , !P5 ;  /* 0xff800000b80d7808 */ /* 0x000fe20006800000 */
[-C--:B------:R-:W-:Y:S01]  /*cbe0*/  FMUL.FTZ R96, R143, R3.reuse ;  /* 0x000000038f607220 */ /* 0x080fe20000410000 */
[----:B------:R-:W-:Y:S01]  /*cbf0*/  FMNMX.FTZ R2, R14, R2, !PT ;  /* 0x000000020e027209 */ /* 0x000fe20007810000 */
[-C--:B------:R-:W-:Y:S02]  /*cc00*/  FMUL.FTZ R149, R138, R3.reuse ;  /* 0x000000038a957220 */ /* 0x080fe40000410000 */
[-C--:B------:R-:W-:Y:S02]  /*cc10*/  FMUL.FTZ R191, R139, R3.reuse ;  /* 0x000000038bbf7220 */ /* 0x080fe40000410000 */
[----:B------:R-:W-:-:S02]  /*cc20*/  FMUL.FTZ R61, R78, R3 ;  /* 0x000000034e3d7220 */ /* 0x000fc40000410000 */
[-C--:B------:R-:W-:Y:S02]  /*cc30*/  FMUL.FTZ R60, R79, R3.reuse ;  /* 0x000000034f3c7220 */ /* 0x080fe40000410000 */
[-C--:B------:R-:W-:Y:S02]  /*cc40*/  FMUL.FTZ R82, R82, R3.reuse ;  /* 0x0000000352527220 */ /* 0x080fe40000410000 */
[-C--:B------:R-:W-:Y:S02]  /*cc50*/  FMUL.FTZ R190, R95, R3.reuse ;  /* 0x000000035fbe7220 */ /* 0x080fe40000410000 */
[-C--:B------:R-:W-:Y:S02]  /*cc60*/  FMUL.FTZ R175, R114, R3.reuse ;  /* 0x0000000372af7220 */ /* 0x080fe40000410000 */
[-C--:B------:R-:W-:Y:S02]  /*cc70*/  FMUL.FTZ R174, R115, R3.reuse ;  /* 0x0000000373ae7220 */ /* 0x080fe40000410000 */
[----:B------:R-:W-:Y:S01]  /*cc80*/  FFMA.FTZ R41, R232, R3, R40 ;  /* 0x00000003e8297223 */ /* 0x000fe20000010028 */
        /* <DEDUP_REMOVED lines=8> */
[----:B------:R-:W-:Y:S02]  /*cd10*/  FSEL R5, R178, -INF , !P0 ;  /* 0xff800000b2057808 */ /* 0x000fe40004000000 */
[----:B------:R-:W-:Y:S02]  /*cd20*/  FMNMX.FTZ R0, R6, R3, !PT ;  /* 0x0000000306007209 */ /* 0x000fe40007810000 */
[----:B------:R-:W-:Y:S02]  /*cd30*/  FSEL R10, R177, -INF , !P6 ;  /* 0xff800000b10a7808 */ /* 0x000fe40007000000 */
[----:B------:R-:W-:Y:S02]  /*cd40*/  FMNMX.FTZ R2, R11, R2, !PT ;  /* 0x000000020b027209 */ /* 0x000fe40007810000 */
[----:B------:R-:W-:-:S02]  /*cd50*/  FSEL R4, R179, -INF , !P1 ;  /* 0xff800000b3047808 */ /* 0x000fc40004800000 */
[----:B------:R-:W-:Y:S02]  /*cd60*/  FMNMX.FTZ R3, R5, R0, !PT ;  /* 0x0000000005037209 */ /* 0x000fe40007810000 */
[----:B------:R-:W-:Y:S02]  /*cd70*/  FMNMX.FTZ R0, R10, R2, !PT ;  /* 0x000000020a007209 */ /* 0x000fe40007810000 */
[----:B------:R-:W-:-:S03]  /*cd80*/  FMNMX.FTZ R3, R4, R3, !PT ;  /* 0x0000000304037209 */ /* 0x000fc60007810000 */
[----:B------:R-:W1:Y:S04]  /*cd90*/  SHFL.BFLY PT, R2, R0, 0x2, 0x1f ;  /* 0x0c401f0000027f89 */ /* 0x000e6800000e0000 */
[----:B------:R-:W2:Y:S01]  /*cda0*/  SHFL.BFLY PT, R15, R3, 0x2, 0x1f ;  /* 0x0c401f00030f7f89 */ /* 0x000ea200000e0000 */
[----:B-1----:R-:W-:Y:S02]  /*cdb0*/  FMNMX.FTZ R2, R0, R2, !PT ;  /* 0x0000000200027209 */ /* 0x002fe40007810000 */
[----:B--2---:R-:W-:-:S03]  /*cdc0*/  FMNMX.FTZ R0, R3, R15, !PT ;  /* 0x0000000f03007209 */ /* 0x004fc60007810000 */
[----:B------:R-:W1:Y:S04]  /*cdd0*/  SHFL.BFLY PT, R15, R2, 0x1, 0x1f ;  /* 0x0c201f00020f7f89 */ /* 0x000e6800000e0000 */
[----:B------:R-:W2:Y:S01]  /*cde0*/  SHFL.BFLY PT, R3, R0, 0x1, 0x1f ;  /* 0x0c201f0000037f89 */ /* 0x000ea200000e0000 */
[----:B------:R-:W-:Y:S02]  /*cdf0*/  IMAD.MOV.U32 R177, RZ, RZ, R152 ;  /* 0x000000ffffb17224 */ /* 0x000fe400078e0098 */
[----:B------:R-:W-:Y:S01]  /*ce00*/  IMAD.MOV.U32 R198, RZ, RZ, R189 ;  /* 0x000000ffffc67224 */ /* 0x000fe200078e00bd */
[----:B------:R-:W-:Y:S01]  /*ce10*/  USHF.L.U32 UR12, UR12, 0x1, URZ ;  /* 0x000000010c0c7899 */ /* 0x000fe2000800063f */
[----:B------:R-:W-:Y:S01]  /*ce20*/  IMAD.MOV.U32 R21, RZ, RZ, R151 ;  /* 0x000000ffff157224 */ /* 0x000fe200078e0097 */
[----:B-1----:R-:W-:-:S02]  /*ce30*/  FMNMX.FTZ R152, R2, R15, !PT ;  /* 0x0000000f02987209 */ /* 0x002fc40007810000 */
[----:B--2---:R-:W-:-:S03]  /*ce40*/  FMNMX.FTZ R189, R0, R3, !PT ;  /* 0x0000000300bd7209 */ /* 0x004fc60007810000 */
[C---:B------:R-:W-:Y:S01]  /*ce50*/  FMUL.FTZ R2, R152.reuse, c[0x0][0x23c] ;  /* 0x00008f0098027a20 */ /* 0x040fe20000410000 */
[----:B------:R-:W-:Y:S02]  /*ce60*/  FSETP.NEU.FTZ.AND P6, PT, R152, -INF , PT ;  /* 0xff8000009800780b */ /* 0x000fe40003fdd000 */
[C---:B------:R-:W-:Y:S01]  /*ce70*/  FSETP.NEU.FTZ.AND P5, PT, R189.reuse, -INF , PT ;  /* 0xff800000bd00780b */ /* 0x040fe20003fbd000 */
[----:B------:R-:W-:Y:S01]  /*ce80*/  FMUL.FTZ R0, R189, c[0x0][0x23c] ;  /* 0x00008f00bd007a20 */ /* 0x000fe20000410000 */
[----:B------:R-:W-:Y:S01]  /*ce90*/  FSEL R2, R2, RZ, P6 ;  /* 0x000000ff02027208 */ /* 0x000fe20003000000 */
[----:B------:R-:W-:-:S03]  /*cea0*/  IMAD.MOV.U32 R197, RZ, RZ, R155 ;  /* 0x000000ffffc57224 */ /* 0x000fc600078e009b */
[----:B------:R-:W-:Y:S01]  /*ceb0*/  FSEL R0, R0, RZ, P5 ;  /* 0x000000ff00007208 */ /* 0x000fe20002800000 */
[----:B------:R-:W-:Y:S01]  /*cec0*/  IMAD.MOV.U32 R155, RZ, RZ, R49 ;  /* 0x000000ffff9b7224 */ /* 0x000fe200078e0031 */
[----:B------:R-:W-:Y:S01]  /*ced0*/  ULOP3.LUT UR4, UR12, UR41, URZ, 0x3c, !UPT ;  /* 0x000000290c047292 */ /* 0x000fe2000f8e3c3f */
[----:B------:R-:W-:Y:S02]  /*cee0*/  IMAD.MOV.U32 R147, RZ, RZ, R52 ;  /* 0x000000ffff937224 */ /* 0x000fe400078e0034 */
[--C-:B------:R-:W-:Y:S02]  /*cef0*/  FFMA.FTZ R151, R14, c[0x0][0x23c], -R2.reuse ;  /* 0x00008f000e977a23 */ /* 0x100fe40000010802 */
[----:B------:R-:W-:Y:S02]  /*cf00*/  FFMA.FTZ R143, R23, c[0x0][0x23c], -R2 ;  /* 0x00008f00178f7a23 */ /* 0x000fe40000010802 */
[----:B------:R-:W-:Y:S02]  /*cf10*/  FFMA.FTZ R98, R19, c[0x0][0x23c], -R0 ;  /* 0x00008f0013627a23 */ /* 0x000fe40000010800 */
[----:B---3--:R-:W-:-:S04]  /*cf20*/  IMAD.WIDE.U32 R14, R188, -0x2daee0ad, RZ ;  /* 0xd2511f53bc0e7825 */ /* 0x008fc800078e00ff */
[----:B------:R-:W-:Y:S02]  /*cf30*/  IMAD.MOV.U32 R185, RZ, RZ, R154 ;  /* 0x000000ffffb97224 */ /* 0x000fe400078e009a */
[----:B------:R-:W-:Y:S02]  /*cf40*/  IMAD.MOV.U32 R23, RZ, RZ, R153 ;  /* 0x000000ffff177224 */ /* 0x000fe400078e0099 */
[----:B------:R-:W-:Y:S02]  /*cf50*/  IMAD.MOV.U32 R19, RZ, RZ, R198 ;  /* 0x000000ffff137224 */ /* 0x000fe400078e00c6 */
[--C-:B------:R-:W-:Y:S02]  /*cf60*/  FFMA.FTZ R153, R13, c[0x0][0x23c], -R2.reuse ;  /* 0x00008f000d997a23 */ /* 0x100fe40000010802 */
[--C-:B------:R-:W-:Y:S02]  /*cf70*/  FFMA.FTZ R154, R12, c[0x0][0x23c], -R2.reuse ;  /* 0x00008f000c9a7a23 */ /* 0x100fe40000010802 */
[----:B------:R-:W-:-:S02]  /*cf80*/  FFMA.FTZ R187, R11, c[0x0][0x23c], -R2 ;  /* 0x00008f000bbb7a23 */ /* 0x000fc40000010802 */
[----:B------:R-:W-:Y:S02]  /*cf90*/  FFMA.FTZ R198, R7, c[0x0][0x23c], -R0 ;  /* 0x00008f0007c67a23 */ /* 0x000fe40000010800 */
[----:B------:R-:W-:Y:S02]  /*cfa0*/  IMAD.MOV.U32 R178, RZ, RZ, R82 ;  /* 0x000000ffffb27224 */ /* 0x000fe400078e0052 */
[----:B------:R-:W-:Y:S02]  /*cfb0*/  FFMA.FTZ R17, R35, c[0x0][0x23c], -R2 ;  /* 0x00008f0023117a23 */ /* 0x000fe40000010802 */
[----:B------:R-:W-:Y:S02]  /*cfc0*/  IMAD.MOV.U32 R11, RZ, RZ, R97 ;  /* 0x000000ffff0b7224 */ /* 0x000fe400078e0061 */
[----:B------:R-:W-:Y:S02]  /*cfd0*/  IMAD.MOV.U32 R176, RZ, RZ, R81 ;  /* 0x000000ffffb07224 */ /* 0x000fe400078e0051 */
[----:B------:R-:W-:-:S02]  /*cfe0*/  IMAD.MOV.U32 R12, RZ, RZ, R147 ;  /* 0x000000ffff0c7224 */ /* 0x000fc400078e0093 */
[----:B------:R-:W-:Y:S02]  /*cff0*/  IMAD.MOV.U32 R13, RZ, RZ, R150 ;  /* 0x000000ffff0d7224 */ /* 0x000fe400078e0096 */
[----:B------:R-:W-:Y:S01]  /*d000*/  IMAD.MOV.U32 R7, RZ, RZ, R155 ;  /* 0x000000ffff077224 */ /* 0x000fe200078e009b */
[----:B------:R-:W-:Y:S01]  /*d010*/  UIADD3 UR5, UR41, -0x4498517b, URZ ;  /* 0xbb67ae8529057890 */ /* 0x000fe2000fffe03f */
        /* <DEDUP_REMOVED lines=13> */
[----:B------:R-:W-:Y:S01]  /*d0f0*/  FFMA.FTZ R184, R4, c[0x0][0x23c], -R0 ;  /* 0x00008f0004b87a23 */ /* 0x000fe20000010800 */
[----:B------:R-:W-:Y:S01]  /*d100*/  LOP3.LUT R0, R15, UR4, RZ, 0x3c, !PT ;  /* 0x000000040f007c12 */ /* 0x000fe2000f8e3cff */
[----:B------:R-:W-:Y:S02]  /*d110*/  IMAD.MOV.U32 R196, RZ, RZ, R146 ;  /* 0x000000ffffc47224 */ /* 0x000fe400078e0092 */
[----:B------:R-:W-:Y:S01]  /*d120*/  FFMA.FTZ R146, R20, c[0x0][0x23c], -R2 ;  /* 0x00008f0014927a23 */ /* 0x000fe20000010802 */
[----:B------:R-:W-:Y:S01]  /*d130*/  UIADD3 UR4, UR40, -0x61c88647, URZ ;  /* 0x9e3779b928047890 */ /* 0x000fe2000fffe03f */
[----:B------:R-:W-:-:S02]  /*d140*/  IMAD.MOV.U32 R20, RZ, RZ, R149 ;  /* 0x000000ffff147224 */ /* 0x000fc400078e0095 */
[--C-:B------:R-:W-:Y:S02]  /*d150*/  FFMA.FTZ R99, R29, c[0x0][0x23c], -R2.reuse ;  /* 0x00008f001d637a23 */ /* 0x100fe40000010802 */
[----:B------:R-:W-:Y:S02]  /*d160*/  FFMA.FTZ R149, R16, c[0x0][0x23c], -R2 ;  /* 0x00008f0010957a23 */ /* 0x000fe40000010802 */
[----:B------:R-:W-:Y:S02]  /*d170*/  IMAD R16, R251, -0x326172a9, RZ ;  /* 0xcd9e8d57fb107824 */ /* 0x000fe400078e02ff */
[----:B------:R-:W-:Y:S01]  /*d180*/  IMAD.WIDE.U32 R28, R0, -0x326172a9, RZ ;  /* 0xcd9e8d57001c7825 */ /* 0x000fe200078e00ff */
[----:B------:R-:W-:Y:S01]  /*d190*/  LOP3.LUT R0, R193, UR5, R14, 0x96, !PT ;  /* 0x00000005c1007c12 */ /* 0x000fe2000f8e960e */
[----:B------:R-:W-:Y:S02]  /*d1a0*/  UIADD3 UR26, UR40, 0x3c6ef372, URZ ;  /* 0x3c6ef372281a7890 */ /* 0x000fe4000fffe03f */
[----:B------:R-:W-:-:S02]  /*d1b0*/  IMAD.MOV.U32 R179, RZ, RZ, R96 ;  /* 0x000000ffffb37224 */ /* 0x000fc400078e0060 */
[--C-:B------:R-:W-:Y:S02]  /*d1c0*/  FFMA.FTZ R39, R39, c[0x0][0x23c], -R2.reuse ;  /* 0x00008f0027277a23 */ /* 0x100fe40000010802 */
[--C-:B------:R-:W-:Y:S02]  /*d1d0*/  FFMA.FTZ R49, R37, c[0x0][0x23c], -R2.reuse ;  /* 0x00008f0025317a23 */ /* 0x100fe40000010802 */
[--C-:B------:R-:W-:Y:S02]  /*d1e0*/  FFMA.FTZ R52, R33, c[0x0][0x23c], -R2.reuse ;  /* 0x00008f0021347a23 */ /* 0x100fe40000010802 */
[--C-:B------:R-:W-:Y:S02]  /*d1f0*/  FFMA.FTZ R96, R31, c[0x0][0x23c], -R2.reuse ;  /* 0x00008f001f607a23 */ /* 0x100fe40000010802 */
[--C-:B------:R-:W-:Y:S02]  /*d200*/  FFMA.FTZ R138, R27, c[0x0][0x23c], -R2.reuse ;  /* 0x00008f001b8a7a23 */ /* 0x100fe40000010802 */
[----:B------:R-:W-:-:S02]  /*d210*/  FFMA.FTZ R139, R25, c[0x0][0x23c], -R2 ;  /* 0x00008f00198b7a23 */ /* 0x000fc40000010802 */
[----:B------:R-:W-:Y:S01]  /*d220*/  FFMA.FTZ R186, R10, c[0x0][0x23c], -R2 ;  /* 0x00008f000aba7a23 */ /* 0x000fe20000010802 */
[----:B------:R-:W-:Y:S01]  /*d230*/  LOP3.LUT R2, R29, UR4, R16, 0x96, !PT ;  /* 0x000000041d027c12 */ /* 0x000fe2000f8e9610 */
[----:B------:R-:W-:Y:S01]  /*d240*/  IMAD.WIDE.U32 R36, R0, -0x326172a9, RZ ;  /* 0xcd9e8d5700247825 */ /* 0x000fe200078e00ff */
[----:B------:R-:W-:-:S03]  /*d250*/  UIADD3 UR15, UR41, 0x76cf5d0a, URZ ;  /* 0x76cf5d0a290f7890 */ /* 0x000fc6000fffe03f */
[----:B------:R-:W-:Y:S01]  /*d260*/  IMAD.WIDE.U32 R2, R2, -0x2daee0ad, RZ ;  /* 0xd2511f5302027825 */ /* 0x000fe200078e00ff */
[----:B------:R-:W-:Y:S01]  /*d270*/  LOP3.LUT R0, R37, UR26, R28, 0x96, !PT ;  /* 0x0000001a25007c12 */ /* 0x000fe2000f8e961c */
[----:B------:R-:W-:-:S03]  /*d280*/  UIADD3 UR13, UR41, 0x32370b8f, URZ ;  /* 0x32370b8f290d7890 */ /* 0x000fc6000fffe03f */
[----:B------:R-:W-:Y:S01]  /*d290*/  LOP3.LUT R3, R3, UR15, R192, 0x96, !PT ;  /* 0x0000000f03037c12 */ /* 0x000fe2000f8e96c0 */
[----:B------:R-:W-:Y:S01]  /*d2a0*/  IMAD.WIDE.U32 R4, R0, -0x2daee0ad, RZ ;  /* 0xd2511f5300047825 */ /* 0x000fe200078e00ff */
[----:B------:R-:W-:-:S03]  /*d2b0*/  UIADD3 UR14, UR40, -0x255992d5, URZ ;  /* 0xdaa66d2b280e7890 */ /* 0x000fc6000fffe03f */
[----:B------:R-:W-:Y:S01]  /*d2c0*/  IMAD.WIDE.U32 R8, R3, -0x326172a9, RZ ;  /* 0xcd9e8d5703087825 */ /* 0x000fe200078e00ff */
[----:B------:R-:W-:Y:S01]  /*d2d0*/  LOP3.LUT R0, R5, UR13, R2, 0x96, !PT ;  /* 0x0000000d05007c12 */ /* 0x000fe2000f8e9602 */
[----:B------:R-:W-:Y:S02]  /*d2e0*/  UIADD3 UR11, UR40, 0x78dde6e4, URZ ;  /* 0x78dde6e4280b7890 */ /* 0x000fe4000fffe03f */
[----:B------:R-:W-:Y:S01]  /*d2f0*/  IMAD.MOV.U32 R5, RZ, RZ, R7 ;  /* 0x000000ffff057224 */ /* 0x000fe200078e0007 */
[----:B------:R-:W-:Y:S01]  /*d300*/  LOP3.LUT R2, R9, UR14, R36, 0x96, !PT ;  /* 0x0000000e09027c12 */ /* 0x000fe2000f8e9624 */
[----:B------:R-:W-:Y:S01]  /*d310*/  IMAD.WIDE.U32 R6, R0, -0x326172a9, RZ ;  /* 0xcd9e8d5700067825 */ /* 0x000fe200078e00ff */
[----:B------:R-:W-:-:S03]  /*d320*/  UIADD3 UR10, UR41, -0x126145ec, URZ ;  /* 0xed9eba14290a7890 */ /* 0x000fc6000fffe03f */
[----:B------:R-:W-:Y:S01]  /*d330*/  IMAD.WIDE.U32 R2, R2, -0x2daee0ad, RZ ;  /* 0xd2511f5302027825 */ /* 0x000fe200078e00ff */
[----:B------:R-:W-:Y:S01]  /*d340*/  LOP3.LUT R0, R7, UR11, R8, 0x96, !PT ;  /* 0x0000000b07007c12 */ /* 0x000fe2000f8e9608 */
[----:B------:R-:W-:-:S03]  /*d350*/  UIADD3 UR5, UR41, -0x56f99767, URZ ;  /* 0xa906689929057890 */ /* 0x000fc6000fffe03f */
[----:B------:R-:W-:Y:S01]  /*d360*/  LOP3.LUT R3, R3, UR10, R4, 0x96, !PT ;  /* 0x0000000a03037c12 */ /* 0x000fe2000f8e9604 */
[----:B------:R-:W-:Y:S01]  /*d370*/  IMAD.WIDE.U32 R8, R0, -0x2daee0ad, RZ ;  /* 0xd2511f5300087825 */ /* 0x000fe200078e00ff */
[----:B------:R-:W-:-:S03]  /*d380*/  UIADD3 UR9, UR40, 0x1715609d, URZ ;  /* 0x1715609d28097890 */ /* 0x000fc6000fffe03f */
[----:B------:R-:W-:Y:S01]  /*d390*/  IMAD.MOV.U32 R0, RZ, RZ, R5 ;  /* 0x000000ffff007224 */ /* 0x000fe200078e0005 */
[----:B------:R-:W-:Y:S01]  /*d3a0*/  LOP3.LUT R2, R9, UR5, R2, 0x96, !PT ;  /* 0x0000000509027c12 */ /* 0x000fe2000f8e9602 */
[----:B------:R-:W-:-:S04]  /*d3b0*/  IMAD.WIDE.U32 R4, R3, -0x326172a9, RZ ;  /* 0xcd9e8d5703047825 */ /* 0x000fc800078e00ff */
[----:B------:R-:W-:Y:S01]  /*d3c0*/  IMAD.MOV.U32 R3, RZ, RZ, R13 ;  /* 0x000000ffff037224 */ /* 0x000fe200078e000d */
[----:B------:R-:W-:-:S03]  /*d3d0*/  LOP3.LUT R13, R5, UR9, R6, 0x96, !PT ;  /* 0x00000009050d7c12 */ /* 0x000fc6000f8e9606 */
[----:B------:R-:W-:Y:S02]  /*d3e0*/  IMAD.MOV.U32 R7, RZ, RZ, R3 ;  /* 0x000000ffff077224 */ /* 0x000fe400078e0003 */
[----:B------:R-:W-:Y:S01]  /*d3f0*/  IMAD.WIDE.U32 R2, R2, -0x326172a9, RZ ;  /* 0xcd9e8d5702027825 */ /* 0x000fe200078e00ff */
[----:B------:R1:W2:Y:S08]  /*d400*/  MUFU.EX2 R6, R128 ;  /* 0x0000008000067308 */ /* 0x0002b00000000800 */
[----:B------:R3:W-:Y:S01]  /*d410*/  MUFU.EX2 R5, R132 ;  /* 0x0000008400057308 */ /* 0x0007e20000000800 */
[----:B-1----:R-:W-:Y:S01]  /*d420*/  IMAD.MOV.U32 R128, RZ, RZ, R0 ;  /* 0x000000ffff807224 */ /* 0x002fe200078e0000 */
[----:B------:R-:W-:-:S04]  /*d430*/  LOP3.LUT R0, R3, UR6, R4, 0x96, !PT ;  /* 0x0000000603007c12 */ /* 0x000fc8000f8e9604 */
[C---:B------:R-:W-:Y:S01]  /*d440*/  LOP3.LUT R4, R0.reuse, 0xff, RZ, 0xc0, !PT ;  /* 0x000000ff00047812 */ /* 0x040fe200078ec0ff */
[----:B---3--:R-:W-:Y:S01]  /*d450*/  IMAD.MOV.U32 R132, RZ, RZ, R7 ;  /* 0x000000ffff847224 */ /* 0x008fe200078e0007 */
[----:B------:R-:W-:Y:S02]  /*d460*/  LOP3.LUT R7, R0, 0xffff, RZ, 0xc0, !PT ;  /* 0x0000ffff00077812 */ /* 0x000fe400078ec0ff */
[----:B------:R-:W-:Y:S02]  /*d470*/  ISETP.GE.U32.AND P0, PT, R233, R4, PT ;  /* 0x00000004e900720c */ /* 0x000fe40003f06070 */
[----:B------:R-:W1:Y:S01]  /*d480*/  MUFU.EX2 R4, R42 ;  /* 0x0000002a00047308 */ /* 0x000e620000000800 */
[----:B------:R-:W-:-:S04]  /*d490*/  SHF.R.U32.HI R7, RZ, 0x8, R7 ;  /* 0x00000008ff077819 */ /* 0x000fc80000011607 */
[----:B------:R-:W-:Y:S02]  /*d4a0*/  LOP3.LUT R7, R7, 0xffff, RZ, 0xc0, !PT ;  /* 0x0000ffff07077812 */ /* 0x000fe400078ec0ff */
[----:B------:R-:W-:Y:S02]  /*d4b0*/  PRMT R34, R64, 0x7610, R34 ;  /* 0x0000761040227816 */ /* 0x000fe40000000022 */
[----:B------:R-:W-:Y:S01]  /*d4c0*/  ISETP.GE.U32.AND P1, PT, R233, R7, PT ;  /* 0x00000007e900720c */ /* 0x000fe20003f26070 */
[----:B--2---:R-:W-:Y:S01]  /*d4d0*/  FADD.FTZ R7, R6, R57 ;  /* 0x0000003906077221 */ /* 0x004fe20000010000 */
[----:B------:R-:W-:Y:S01]  /*d4e0*/  PRMT R33, R64, 0x7632, R33 ;  /* 0x0000763240217816 */ /* 0x000fe20000000021 */
[----:B------:R-:W-:Y:S01]  /*d4f0*/  IMAD.MOV.U32 R57, RZ, RZ, R12 ;  /* 0x000000ffff397224 */ /* 0x000fe200078e000c */
[----:B------:R-:W-:Y:S01]  /*d500*/  @!P0 HADD2 R43, -R34.H0_H0, -RZ.H0_H0 ;  /* 0xa00000ff222b8230 */ /* 0x000fe20000000900 */
[C---:B-1----:R-:W-:Y:S01]  /*d510*/  FADD.FTZ R12, R4.reuse, R41 ;  /* 0x00000029040c7221 */ /* 0x042fe20000010000 */
[----:B------:R-:W-:Y:S01]  /*d520*/  F2FP.PACK_AB R9, R4, R40 ;  /* 0x000000280409723e */ /* 0x000fe200000000ff */
[----:B------:R-:W-:Y:S01]  /*d530*/  IMAD.MOV.U32 R40, RZ, RZ, R222 ;  /* 0x000000ffff287224 */ /* 0x000fe200078e00de */
[----:B------:R-:W-:-:S02]  /*d540*/  SHF.R.U32.HI R4, RZ, 0x18, R0 ;  /* 0x00000018ff047819 */ /* 0x000fc40000011600 */
[----:B------:R-:W-:Y:S02]  /*d550*/  PRMT R222, R34, 0x5410, R33 ;  /* 0x0000541022de7816 */ /* 0x000fe40000000021 */
[----:B------:R-:W-:Y:S01]  /*d560*/  SHF.R.U32.HI R0, RZ, 0x10, R0 ;  /* 0x00000010ff007819 */ /* 0x000fe20000011600 */
[----:B------:R-:W-:Y:S01]  /*d570*/  @!P1 HADD2 R46, -R33.H0_H0, -RZ.H0_H0 ;  /* 0xa00000ff212e9230 */ /* 0x000fe20000000900 */
[----:B------:R-:W-:Y:S02]  /*d580*/  @!P0 PRMT R34, R43, 0x5410, RZ ;  /* 0x000054102b228816 */ /* 0x000fe400000000ff */
[C---:B------:R-:W-:Y:S02]  /*d590*/  ISETP.GE.U32.AND P0, PT, R233.reuse, R4, PT ;  /* 0x00000004e900720c */ /* 0x040fe40003f06070 */
[----:B------:R-:W-:Y:S02]  /*d5a0*/  LOP3.LUT R0, R0, 0xff, RZ, 0xc0, !PT ;  /* 0x000000ff00007812 */ /* 0x000fe400078ec0ff */
[----:B------:R-:W-:Y:S01]  /*d5b0*/  @!P1 PRMT R33, R46, 0x5410, RZ ;  /* 0x000054102e219816 */ /* 0x000fe200000000ff */
[----:B------:R1:W2:Y:S01]  /*d5c0*/  MUFU.EX2 R4, R133 ;  /* 0x0000008500047308 */ /* 0x0002a20000000800 */
[----:B------:R-:W-:-:S02]  /*d5d0*/  ISETP.GE.U32.AND P1, PT, R233, R0, PT ;  /* 0x00000000e900720c */ /* 0x000fc40003f26070 */
[----:B------:R-:W-:Y:S01]  /*d5e0*/  PRMT R32, R9, 0x7632, R32 ;  /* 0x0000763209207816 */ /* 0x000fe20000000020 */
[----:B------:R-:W-:Y:S01]  /*d5f0*/  FADD.FTZ R7, R5, R7 ;  /* 0x0000000705077221 */ /* 0x000fe20000010000 */
[----:B------:R-:W-:-:S03]  /*d600*/  PRMT R31, R9, 0x7610, R31 ;  /* 0x00007610091f7816 */ /* 0x000fc6000000001f */
[----:B------:R-:W3:Y:S01]  /*d610*/  MUFU.EX2 R0, R172 ;  /* 0x000000ac00007308 */ /* 0x000ee20000000800 */
[----:B------:R-:W-:Y:S01]  /*d620*/  @!P0 HADD2 R47, -R32.H0_H0, -RZ.H0_H0 ;  /* 0xa00000ff202f8230 */ /* 0x000fe20000000900 */
[C---:B------:R-:W-:Y:S02]  /*d630*/  LOP3.LUT R3, R2.reuse, 0xffff, RZ, 0xc0, !PT ;  /* 0x0000ffff02037812 */ /* 0x040fe400078ec0ff */
[----:B------:R-:W-:Y:S02]  /*d640*/  F2FP.PACK_AB R10, R5, R6 ;  /* 0x00000006050a723e */ /* 0x000fe400000000ff */
[----:B------:R-:W-:Y:S01]  /*d650*/  LOP3.LUT R5, R2, 0xff, RZ, 0xc0, !PT ;  /* 0x000000ff02057812 */ /* 0x000fe200078ec0ff */
[----:B-1----:R-:W-:Y:S02]  /*d660*/  IMAD.MOV.U32 R133, RZ, RZ, R21 ;  /* 0x000000ffff857224 */ /* 0x002fe400078e0015 */
[----:B------:R-:W-:Y:S01]  /*d670*/  IMAD.MOV.U32 R21, RZ, RZ, R197 ;  /* 0x000000ffff157224 */ /* 0x000fe200078e00c5 */
[----:B------:R-:W-:Y:S01]  /*d680*/  SHF.R.U32.HI R3, RZ, 0x8, R3 ;  /* 0x00000008ff037819 */ /* 0x000fe20000011603 */
[----:B------:R-:W-:Y:S01]  /*d690*/  IMAD.MOV.U32 R197, RZ, RZ, R221 ;  /* 0x000000ffffc57224 */ /* 0x000fe200078e00dd */
[----:B------:R-:W-:Y:S01]  /*d6a0*/  PRMT R221, R31, 0x5410, R32 ;  /* 0x000054101fdd7816 */ /* 0x000fe20000000020 */
[----:B------:R-:W-:Y:S01]  /*d6b0*/  @!P1 HADD2 R48, -R31.H0_H0, -RZ.H0_H0 ;  /* 0xa00000ff1f309230 */ /* 0x000fe20000000900 */
[----:B------:R-:W-:-:S02]  /*d6c0*/  @!P0 PRMT R32, R47, 0x5410, RZ ;  /* 0x000054102f208816 */ /* 0x000fc400000000ff */
[----:B------:R-:W-:Y:S02]  /*d6d0*/  ISETP.GE.U32.AND P0, PT, R233, R5, PT ;  /* 0x00000005e900720c */ /* 0x000fe40003f06070 */
[--C-:B------:R-:W-:Y:S02]  /*d6e0*/  SHF.R.U32.HI R6, RZ, 0x10, R2.reuse ;  /* 0x00000010ff067819 */ /* 0x100fe40000011602 */
[----:B------:R-:W-:Y:S02]  /*d6f0*/  SHF.R.U32.HI R5, RZ, 0x18, R2 ;  /* 0x00000018ff057819 */ /* 0x000fe40000011602 */
[----:B------:R-:W-:Y:S01]  /*d700*/  LOP3.LUT R2, R3, 0xffff, RZ, 0xc0, !PT ;  /* 0x0000ffff03027812 */ /* 0x000fe200078ec0ff */
[----:B--2---:R-:W-:Y:S01]  /*d710*/  FADD.FTZ R3, R4, R7 ;  /* 0x0000000704037221 */ /* 0x004fe20000010000 */
[----:B------:R-:W-:Y:S01]  /*d720*/  @!P1 PRMT R31, R48, 0x5410, RZ ;  /* 0x00005410301f9816 */ /* 0x000fe200000000ff */
[----:B------:R-:W-:Y:S01]  /*d730*/  IMAD.MOV.U32 R64, RZ, RZ, R11 ;  /* 0x000000ffff407224 */ /* 0x000fe200078e000b */
[----:B------:R-:W-:Y:S01]  /*d740*/  ISETP.GE.U32.AND P1, PT, R233, R2, PT ;  /* 0x00000002e900720c */ /* 0x000fe20003f26070 */
[C---:B---3--:R-:W-:Y:S01]  /*d750*/  FADD.FTZ R11, R0.reuse, R3 ;  /* 0x00000003000b7221 */ /* 0x048fe20000010000 */
[----:B------:R-:W-:Y:S01]  /*d760*/  F2FP.PACK_AB R9, R0, R4 ;  /* 0x000000040009723e */ /* 0x000fe200000000ff */
[----:B------:R-:W-:Y:S01]  /*d770*/  MUFU.EX2 R7, R51 ;  /* 0x0000003300077308 */ /* 0x000fe20000000800 */
[----:B------:R-:W-:-:S07]  /*d780*/  PRMT R27, R10, 0x7632, R27 ;  /* 0x000076320a1b7816 */ /* 0x000fce000000001b */
[----:B------:R1:W2:Y:S01]  /*d790*/  MUFU.EX2 R0, R50 ;  /* 0x0000003200007308 */ /* 0x0002a20000000800 */
[----:B------:R-:W-:Y:S01]  /*d7a0*/  PRMT R30, R10, 0x7610, R30 ;  /* 0x000076100a1e7816 */ /* 0x000fe2000000001e */
[----:B------:R-:W-:Y:S01]  /*d7b0*/  @!P1 HADD2 R53, -R27.H0_H0, -RZ.H0_H0 ;  /* 0xa00000ff1b359230 */ /* 0x000fe20000000900 */
[----:B------:R-:W-:-:S03]  /*d7c0*/  LOP3.LUT R2, R6, 0xff, RZ, 0xc0, !PT ;  /* 0x000000ff06027812 */ /* 0x000fc600078ec0ff */
[----:B------:R-:W-:Y:S01]  /*d7d0*/  @!P0 HADD2 R54, -R30.H0_H0, -RZ.H0_H0 ;  /* 0xa00000ff1e368230 */ /* 0x000fe20000000900 */
[----:B-1----:R-:W-:Y:S01]  /*d7e0*/  IMAD.MOV.U32 R50, RZ, RZ, R185 ;  /* 0x000000ffff327224 */ /* 0x002fe200078e00b9 */
[----:B------:R-:W-:Y:S01]  /*d7f0*/  PRMT R185, R30, 0x5410, R27 ;  /* 0x000054101eb97816 */ /* 0x000fe2000000001b */
[----:B--2---:R-:W-:Y:S01]  /*d800*/  FADD.FTZ R10, R0, R12 ;  /* 0x0000000c000a7221 */ /* 0x004fe20000010000 */
[----:B------:R-:W-:Y:S02]  /*d810*/  @!P1 PRMT R27, R53, 0x5410, RZ ;  /* 0x00005410351b9816 */ /* 0x000fe400000000ff */
[----:B------:R-:W-:Y:S01]  /*d820*/  ISETP.GE.U32.AND P1, PT, R233, R2, PT ;  /* 0x00000002e900720c */ /* 0x000fe20003f26070 */
[----:B------:R-:W-:Y:S01]  /*d830*/  IMAD.WIDE.U32 R2, R13, -0x2daee0ad, RZ ;  /* 0xd2511f530d027825 */ /* 0x000fe200078e00ff */
[----:B------:R-:W-:-:S04]  /*d840*/  F2FP.PACK_AB R0, R7, R0 ;  /* 0x000000000700723e */ /* 0x000fc800000000ff */
[C---:B------:R-:W-:Y:S02]  /*d850*/  PRMT R25, R0.reuse, 0x7632, R25 ;  /* 0x0000763200197816 */ /* 0x040fe40000000019 */
[----:B------:R-:W-:Y:S02]  /*d860*/  PRMT R24, R0, 0x7610, R24 ;  /* 0x0000761000187816 */ /* 0x000fe40000000018 */
[----:B------:R-:W-:Y:S02]  /*d870*/  LOP3.LUT R0, R3, UR7, R8, 0x96, !PT ;  /* 0x0000000703007c12 */ /* 0x000fe4000f8e9608 */
[----:B------:R-:W-:Y:S02]  /*d880*/  @!P0 PRMT R30, R54, 0x5410, RZ ;  /* 0x00005410361e8816 */ /* 0x000fe400000000ff */
[----:B------:R-:W-:Y:S02]  /*d890*/  ISETP.GE.U32.AND P0, PT, R233, R5, PT ;  /* 0x00000005e900720c */ /* 0x000fe40003f06070 */
[----:B------:R-:W-:Y:S01]  /*d8a0*/  LOP3.LUT R4, R0, 0xffff, RZ, 0xc0, !PT ;  /* 0x0000ffff00047812 */ /* 0x000fe200078ec0ff */
[----:B------:R-:W-:-:S03]  /*d8b0*/  @!P1 HADD2 R56, -R24.H0_H0, -RZ.H0_H0 ;  /* 0xa00000ff18389230 */ /* 0x000fc60000000900 */
[----:B------:R-:W-:Y:S01]  /*d8c0*/  SHF.R.U32.HI R4, RZ, 0x8, R4 ;  /* 0x00000008ff047819 */ /* 0x000fe20000011604 */
[----:B------:R-:W-:Y:S01]  /*d8d0*/  IMAD.MOV.U32 R54, RZ, RZ, R197 ;  /* 0x000000ffff367224 */ /* 0x000fe200078e00c5 */
[----:B------:R-:W-:Y:S02]  /*d8e0*/  PRMT R197, R24, 0x5410, R25 ;  /* 0x0000541018c57816 */ /* 0x000fe40000000019 */
[----:B------:R-:W-:Y:S02]  /*d8f0*/  LOP3.LUT R4, R4, 0xffff, RZ, 0xc0, !PT ;  /* 0x0000ffff04047812 */ /* 0x000fe400078ec0ff */
[----:B------:R-:W-:Y:S01]  /*d900*/  @!P1 PRMT R24, R56, 0x5410, RZ ;  /* 0x0000541038189816 */ /* 0x000fe200000000ff */
[----:B------:R-:W-:Y:S01]  /*d910*/  @!P0 HADD2 R55, -R25.H0_H0, -RZ.H0_H0 ;  /* 0xa00000ff19378230 */ /* 0x000fe20000000900 */
[----:B------:R-:W-:Y:S02]  /*d920*/  ISETP.GE.U32.AND P1, PT, R233, R4, PT ;  /* 0x00000004e900720c */ /* 0x000fe40003f26070 */
[----:B------:R-:W-:Y:S01]  /*d930*/  LOP3.LUT R6, R0, 0xff, RZ, 0xc0, !PT ;  /* 0x000000ff00067812 */ /* 0x000fe200078ec0ff */
[----:B------:R-:W-:Y:S01]  /*d940*/  IMAD.MOV.U32 R172, RZ, RZ, R20 ;  /* 0x000000ffffac7224 */ /* 0x000fe200078e0014 */
[----:B------:R-:W-:Y:S01]  /*d950*/  @!P0 PRMT R25, R55, 0x5410, RZ ;  /* 0x0000541037198816 */ /* 0x000fe200000000ff */
[----:B------:R-:W-:Y:S01]  /*d960*/  MUFU.EX2 R20, R66 ;  /* 0x0000004200147308 */ /* 0x000fe20000000800 */
[----:B------:R-:W-:-:S02]  /*d970*/  ISETP.GE.U32.AND P0, PT, R233, R6, PT ;  /* 0x00000006e900720c */ /* 0x000fc40003f06070 */
[----:B------:R-:W-:Y:S02]  /*d980*/  PRMT R249, R9, 0x7632, R249 ;  /* 0x0000763209f97816 */ /* 0x000fe400000000f9 */
[----:B------:R-:W-:-:S03]  /*d990*/  SHF.R.U32.HI R8, RZ, 0x18, R0 ;  /* 0x00000018ff087819 */ /* 0x000fc60000011600 */
[----:B------:R-:W1:Y:S01]  /*d9a0*/  MUFU.EX2 R6, R65 ;  /* 0x0000004100067308 */ /* 0x000e620000000800 */
[----:B------:R-:W-:Y:S01]  /*d9b0*/  SHF.R.U32.HI R0, RZ, 0x10, R0 ;  /* 0x00000010ff007819 */ /* 0x000fe20000011600 */
[----:B------:R-:W-:Y:S01]  /*d9c0*/  @!P1 HADD2 R59, -R249.H0_H0, -RZ.H0_H0 ;  /* 0xa00000fff93b9230 */ /* 0x000fe20000000900 */
[----:B------:R-:W-:Y:S01]  /*d9d0*/  PRMT R250, R9, 0x7610, R250 ;  /* 0x0000761009fa7816 */ /* 0x000fe200000000fa */
[----:B------:R-:W-:Y:S01]  /*d9e0*/  IMAD.MOV.U32 R55, RZ, RZ, R196 ;  /* 0x000000ffff377224 */ /* 0x000fe200078e00c4 */
[----:B------:R-:W-:Y:S02]  /*d9f0*/  LOP3.LUT R0, R0, 0xff, RZ, 0xc0, !PT ;  /* 0x000000ff00007812 */ /* 0x000fe400078ec0ff */
[----:B------:R-:W-:Y:S02]  /*da00*/  PRMT R196, R250, 0x5410, R249 ;  /* 0x00005410fac47816 */ /* 0x000fe400000000f9 */
[----:B------:R-:W-:Y:S02]  /*da10*/  @!P1 PRMT R249, R59, 0x5410, RZ ;  /* 0x000054103bf99816 */ /* 0x000fe400000000ff */
[----:B------:R-:W-:Y:S01]  /*da20*/  ISETP.GE.U32.AND P1, PT, R233, R0, PT ;  /* 0x00000000e900720c */ /* 0x000fe20003f26070 */
[----:B------:R-:W-:Y:S01]  /*da30*/  @!P0 HADD2 R58, -R250.H0_H0, -RZ.H0_H0 ;  /* 0xa00000fffa3a8230 */ /* 0x000fe20000000900 */
[----:B------:R-:W2:Y:S01]  /*da40*/  MUFU.EX2 R5, R182 ;  /* 0x000000b600057308 */ /* 0x000ea20000000800 */
[----:B-1----:R-:W-:-:S03]  /*da50*/  F2FP.PACK_AB R0, R20, R6 ;  /* 0x000000061400723e */ /* 0x002fc600000000ff */
[----:B------:R-:W-:Y:S02]  /*da60*/  @!P0 PRMT R250, R58, 0x5410, RZ ;  /* 0x000054103afa8816 */ /* 0x000fe400000000ff */
[C---:B------:R-:W-:Y:S02]  /*da70*/  PRMT R247, R0.reuse, 0x7610, R247 ;  /* 0x0000761000f77816 */ /* 0x040fe400000000f7 */
[----:B------:R-:W1:Y:S01]  /*da80*/  MUFU.EX2 R4, R173 ;  /* 0x000000ad00047308 */ /* 0x000e620000000800 */
[----:B------:R-:W-:Y:S02]  /*da90*/  ISETP.GE.U32.AND P0, PT, R233, R8, PT ;  /* 0x00000008e900720c */ /* 0x000fe40003f06070 */
[----:B------:R-:W-:Y:S01]  /*daa0*/  PRMT R248, R0, 0x7632, R248 ;  /* 0x0000763200f87816 */ /* 0x000fe200000000f8 */
[----:B------:R-:W-:Y:S01]  /*dab0*/  @!P1 HADD2 R76, -R247.H0_H0, -RZ.H0_H0 ;  /* 0xa00000fff74c9230 */ /* 0x000fe20000000900 */
[C---:B------:R-:W-:Y:S01]  /*dac0*/  LOP3.LUT R0, R2.reuse, 0xffff, RZ, 0xc0, !PT ;  /* 0x0000ffff02007812 */ /* 0x040fe200078ec0ff */
[----:B------:R-:W-:Y:S01]  /*dad0*/  IMAD.MOV.U32 R56, RZ, RZ, R220 ;  /* 0x000000ffff387224 */ /* 0x000fe200078e00dc */
[----:B------:R-:W-:-:S02]  /*dae0*/  LOP3.LUT R3, R2, 0xff, RZ, 0xc0, !PT ;  /* 0x000000ff02037812 */ /* 0x000fc400078ec0ff */
[----:B------:R-:W-:Y:S02]  /*daf0*/  PRMT R220, R247, 0x5410, R248 ;  /* 0x00005410f7dc7816 */ /* 0x000fe400000000f8 */
[----:B------:R-:W-:Y:S02]  /*db00*/  @!P1 PRMT R247, R76, 0x5410, RZ ;  /* 0x000054104cf79816 */ /* 0x000fe400000000ff */
[----:B------:R-:W-:Y:S02]  /*db10*/  ISETP.GE.U32.AND P1, PT, R233, R3, PT ;  /* 0x00000003e900720c */ /* 0x000fe40003f26070 */
[----:B------:R-:W-:Y:S01]  /*db20*/  SHF.R.U32.HI R0, RZ, 0x8, R0 ;  /* 0x00000008ff007819 */ /* 0x000fe20000011600 */
[----:B--2---:R-:W-:Y:S01]  /*db30*/  FADD.FTZ R8, R5, R11 ;  /* 0x0000000b05087221 */ /* 0x004fe20000010000 */
[----:B------:R-:W-:Y:S01]  /*db40*/  @!P0 HADD2 R67, -R248.H0_H0, -RZ.H0_H0 ;  /* 0xa00000fff8438230 */ /* 0x000fe20000000900 */
[----:B-1----:R-:W-:Y:S01]  /*db50*/  F2FP.PACK_AB R5, R4, R5 ;  /* 0x000000050405723e */ /* 0x002fe200000000ff */
[----:B------:R-:W-:Y:S01]  /*db60*/  IMAD.MOV.U32 R51, RZ, RZ, R23 ;  /* 0x000000ffff337224 */ /* 0x000fe200078e0017 */
[----:B------:R-:W-:Y:S01]  /*db70*/  LOP3.LUT R0, R0, 0xffff, RZ, 0xc0, !PT ;  /* 0x0000ffff00007812 */ /* 0x000fe200078ec0ff */
[----:B------:R-:W-:Y:S01]  /*db80*/  IMAD.MOV.U32 R53, RZ, RZ, R21 ;  /* 0x000000ffff357224 */ /* 0x000fe200078e0015 */
[----:B------:R-:W-:Y:S01]  /*db90*/  MUFU.EX2 R23, R93 ;  /* 0x0000005d00177308 */ /* 0x000fe20000000800 */
[----:B------:R-:W-:-:S02]  /*dba0*/  @!P0 PRMT R248, R67, 0x5410, RZ ;  /* 0x0000541043f88816 */ /* 0x000fc400000000ff */
[----:B------:R-:W-:Y:S02]  /*dbb0*/  PRMT R246, R5, 0x7610, R246 ;  /* 0x0000761005f67816 */ /* 0x000fe400000000f6 */
[----:B------:R-:W-:-:S03]  /*dbc0*/  ISETP.GE.U32.AND P0, PT, R233, R0, PT ;  /* 0x00000000e900720c */ /* 0x000fc60003f06070 */
[----:B------:R-:W1:Y:S01]  /*dbd0*/  MUFU.EX2 R21, R92 ;  /* 0x0000005c00157308 */ /* 0x000e620000000800 */
[----:B------:R-:W-:Y:S01]  /*dbe0*/  SHF.R.U32.HI R0, RZ, 0x10, R2 ;  /* 0x00000010ff007819 */ /* 0x000fe20000011602 */
[----:B------:R-:W-:Y:S01]  /*dbf0*/  @!P1 HADD2 R78, -R246.H0_H0, -RZ.H0_H0 ;  /* 0xa00000fff64e9230 */ /* 0x000fe20000000900 */
[----:B------:R-:W-:Y:S01]  /*dc00*/  PRMT R245, R5, 0x7632, R245 ;  /* 0x0000763205f57816 */ /* 0x000fe200000000f5 */
[----:B------:R-:W-:Y:S01]  /*dc10*/  FADD.FTZ R8, R4, R8 ;  /* 0x0000000804087221 */ /* 0x000fe20000010000 */
[----:B------:R-:W-:Y:S01]  /*dc20*/  LOP3.LUT R0, R0, 0xff, RZ, 0xc0, !PT ;  /* 0x000000ff00007812 */ /* 0x000fe200078ec0ff */
[----:B------:R2:W-:Y:S01]  /*dc30*/  STL [R1+0x38], R152 ;  /* 0x0000389801007387 */ /* 0x0005e20000100800 */
[----:B------:R-:W-:Y:S01]  /*dc40*/  SHF.R.U32.HI R4, RZ, 0x18, R2 ;  /* 0x00000018ff047819 */ /* 0x000fe20000011602 */
[----:B------:R-:W-:Y:S01]  /*dc50*/  IMAD.MOV.U32 R173, RZ, RZ, R152 ;  /* 0x000000ffffad7224 */ /* 0x000fe200078e0098 */
[----:B------:R-:W3:Y:S01]  /*dc60*/  MUFU.EX2 R2, R183 ;  /* 0x000000b700027308 */ /* 0x000ee20000000800 */
[----:B------:R-:W-:Y:S01]  /*dc70*/  FADD.FTZ R3, R7, R10 ;  /* 0x0000000a07037221 */ /* 0x000fe20000010000 */
[----:B------:R-:W-:-:S03]  /*dc80*/  UIADD3 UR28, UR12, 0x1, URZ ;  /* 0x000000010c1c7890 */ /* 0x000fc6000fffe03f */
[----:B------:R-:W-:Y:S01]  /*dc90*/  FADD.FTZ R47, R6, R3 ;  /* 0x00000003062f7221 */ /* 0x000fe20000010000 */
[----:B------:R-:W-:Y:S01]  /*dca0*/  ULOP3.LUT UR28, UR28, UR41, URZ, 0x3c, !UPT ;  /* 0x000000291c1c7292 */ /* 0x000fe2000f8e3c3f */
[----:B-1----:R-:W-:Y:S01]  /*dcb0*/  F2FP.PACK_AB R3, R23, R21 ;  /* 0x000000151703723e */ /* 0x002fe200000000ff */
[----:B------:R-:W-:-:S03]  /*dcc0*/  @!P0 HADD2 R77, -R245.H0_H0, -RZ.H0_H0 ;  /* 0xa00000fff54d8230 */ /* 0x000fc60000000900 */
[C---:B------:R-:W-:Y:S02]  /*dcd0*/  PRMT R244, R3.reuse, 0x7610, R244 ;  /* 0x0000761003f47816 */ /* 0x040fe400000000f4 */
[----:B------:R-:W-:Y:S02]  /*dce0*/  PRMT R243, R3, 0x7632, R243 ;  /* 0x0000763203f37816 */ /* 0x000fe400000000f3 */
[----:B--2---:R-:W-:Y:S02]  /*dcf0*/  PRMT R152, R246, 0x5410, R245 ;  /* 0x00005410f6987816 */ /* 0x004fe400000000f5 */
[----:B------:R-:W-:Y:S02]  /*dd00*/  @!P1 PRMT R246, R78, 0x5410, RZ ;  /* 0x000054104ef69816 */ /* 0x000fe400000000ff */
[----:B------:R-:W-:Y:S02]  /*dd10*/  ISETP.GE.U32.AND P1, PT, R233, R0, PT ;  /* 0x00000000e900720c */ /* 0x000fe40003f26070 */
[----:B------:R-:W1:Y:S01]  /*dd20*/  MUFU.EX2 R0, R195 ;  /* 0x000000c300007308 */ /* 0x000e620000000800 */
[----:B------:R-:W-:-:S02]  /*dd30*/  LOP3.LUT R3, R15, UR28, RZ, 0x3c, !PT ;  /* 0x0000001c0f037c12 */ /* 0x000fc4000f8e3cff */
[----:B------:R-:W-:Y:S02]  /*dd40*/  @!P0 PRMT R245, R77, 0x5410, RZ ;  /* 0x000054104df58816 */ /* 0x000fe400000000ff */
[----:B------:R-:W-:Y:S01]  /*dd50*/  ISETP.GE.U32.AND P0, PT, R233, R4, PT ;  /* 0x00000004e900720c */ /* 0x000fe20003f06070 */
[----:B---3--:R-:W-:Y:S02]  /*dd60*/  FADD.FTZ R4, R2, R8 ;  /* 0x0000000802047221 */ /* 0x008fe40000010000 */
[----:B------:R-:W-:-:S04]  /*dd70*/  IMAD.WIDE.U32 R12, R3, -0x326172a9, RZ ;  /* 0xcd9e8d57030c7825 */ /* 0x000fc800078e00ff */
[----:B------:R-:W-:Y:S02]  /*dd80*/  IMAD.MOV.U32 R46, RZ, RZ, R19 ;  /* 0x000000ffff2e7224 */ /* 0x000fe400078e0013 */
[C---:B-1----:R-:W-:Y:S01]  /*dd90*/  FADD.FTZ R19, R0.reuse, R4 ;  /* 0x0000000400137221 */ /* 0x042fe20000010000 */
[----:B------:R-:W-:Y:S02]  /*dda0*/  F2FP.PACK_AB R18, R0, R2 ;  /* 0x000000020012723e */ /* 0x000fe400000000ff */
[----:B------:R-:W-:Y:S02]  /*ddb0*/  LOP3.LUT R0, R13, UR4, R16, 0x96, !PT ;  /* 0x000000040d007c12 */ /* 0x000fe4000f8e9610 */
[----:B------:R-:W-:-:S03]  /*ddc0*/  FSEL R2, R173, RZ, P6 ;  /* 0x000000ffad027208 */ /* 0x000fc60003000000 */
[----:B------:R-:W-:-:S04]  /*ddd0*/  IMAD.WIDE.U32 R4, R0, -0x2daee0ad, RZ ;  /* 0xd2511f5300047825 */ /* 0x000fc800078e00ff */
[----:B------:R-:W-:Y:S01]  /*dde0*/  FADD.FTZ R16, R130, -R2 ;  /* 0x8000000282107221 */ /* 0x000fe20000010000 */
[----:B------:R-:W-:Y:S02]  /*ddf0*/  FSEL R2, R189, RZ, P5 ;  /* 0x000000ffbd027208 */ /* 0x000fe40002800000 */
[----:B------:R-:W-:-:S03]  /*de00*/  LOP3.LUT R0, R5, UR15, R192, 0x96, !PT ;  /* 0x0000000f05007c12 */ /* 0x000fc6000f8e96c0 */
[----:B------:R-:W-:Y:S01]  /*de10*/  FADD.FTZ R11, R129, -R2 ;  /* 0x80000002810b7221 */ /* 0x000fe20000010000 */
[----:B------:R-:W-:Y:S01]  /*de20*/  LOP3.LUT R2, R37, UR26, R12, 0x96, !PT ;  /* 0x0000001a25027c12 */ /* 0x000fe2000f8e960c */
[----:B------:R-:W-:-:S04]  /*de30*/  IMAD.WIDE.U32 R6, R0, -0x326172a9, RZ ;  /* 0xcd9e8d5700067825 */ /* 0x000fc800078e00ff */
[----:B------:R-:W-:Y:S01]  /*de40*/  IMAD.WIDE.U32 R2, R2, -0x2daee0ad, RZ ;  /* 0xd2511f5302027825 */ /* 0x000fe200078e00ff */
[----:B------:R-:W-:-:S04]  /*de50*/  LOP3.LUT R0, R7, UR14, R36, 0x96, !PT ;  /* 0x0000000e07007c12 */ /* 0x000fc8000f8e9624 */
[----:B------:R-:W-:Y:S01]  /*de60*/  LOP3.LUT R3, R3, UR13, R4, 0x96, !PT ;  /* 0x0000000d03037c12 */ /* 0x000fe2000f8e9604 */
[----:B------:R-:W-:-:S05]  /*de70*/  IMAD.WIDE.U32 R4, R0, -0x2daee0ad, RZ ;  /* 0xd2511f5300047825 */ /* 0x000fca00078e00ff */
[----:B------:R-:W-:Y:S01]  /*de80*/  LOP3.LUT R5, R5, UR10, R2, 0x96, !PT ;  /* 0x0000000a05057c12 */ /* 0x000fe2000f8e9602 */
[----:B------:R-:W-:-:S05]  /*de90*/  IMAD.WIDE.U32 R2, R3, -0x326172a9, RZ ;  /* 0xcd9e8d5703027825 */ /* 0x000fca00078e00ff */
[----:B------:R-:W-:-:S05]  /*dea0*/  LOP3.LUT R0, R3, UR11, R6, 0x96, !PT ;  /* 0x0000000b03007c12 */ /* 0x000fca000f8e9606 */
[----:B------:R-:W-:-:S05]  /*deb0*/  IMAD.WIDE.U32 R14, R0, -0x2daee0ad, RZ ;  /* 0xd2511f53000e7825 */ /* 0x000fca00078e00ff */
[----:B------:R-:W-:Y:S01]  /*dec0*/  LOP3.LUT R3, R15, UR5, R4, 0x96, !PT ;  /* 0x000000050f037c12 */ /* 0x000fe2000f8e9604 */
[----:B------:R-:W-:Y:S01]  /*ded0*/  IMAD.WIDE.U32 R4, R5, -0x326172a9, RZ ;  /* 0xcd9e8d5705047825 */ /* 0x000fe200078e00ff */
[----:B------:R1:W-:Y:S04]  /*dee0*/  MUFU.EX2 R10, R17 ;  /* 0x00000011000a7308 */ /* 0x0003e80000000800 */
[----:B-1----:R-:W-:Y:S01]  /*def0*/  LOP3.LUT R17, R5, UR9, R2, 0x96, !PT ;  /* 0x0000000905117c12 */ /* 0x002fe2000f8e9602 */
[----:B------:R-:W-:-:S05]  /*df00*/  IMAD.WIDE.U32 R2, R3, -0x326172a9, RZ ;  /* 0xcd9e8d5703027825 */ /* 0x000fca00078e00ff */
[----:B------:R-:W-:-:S04]  /*df10*/  LOP3.LUT R5, R3, UR6, R4, 0x96, !PT ;  /* 0x0000000603057c12 */ /* 0x000fc8000f8e9604 */
[----:B------:R-:W-:Y:S01]  /*df20*/  LOP3.LUT R0, R5, 0xff, RZ, 0xc0, !PT ;  /* 0x000000ff05007812 */ /* 0x000fe200078ec0ff */
[----:B------:R-:W-:-:S03]  /*df30*/  FMUL.FTZ R4, R16, c[0x0][0x23c] ;  /* 0x00008f0010047a20 */ /* 0x000fc60000410000 */
[----:B------:R-:W-:Y:S02]  /*df40*/  ISETP.GE.U32.AND P6, PT, R233, R0, PT ;  /* 0x00000000e900720c */ /* 0x000fe40003fc6070 */
[----:B------:R-:W-:Y:S01]  /*df50*/  LOP3.LUT R0, R5, 0xffff, RZ, 0xc0, !PT ;  /* 0x0000ffff05007812 */ /* 0x000fe200078ec0ff */
[----:B------:R-:W1:Y:S03]  /*df60*/  MUFU.EX2 R4, R4 ;  /* 0x0000000400047308 */ /* 0x000e660000000800 */
[----:B------:R-:W-:Y:S01]  /*df70*/  SHF.R.U32.HI R0, RZ, 0x8, R0 ;  /* 0x00000008ff007819 */ /* 0x000fe20000011600 */
[----:B------:R-:W-:-:S03]  /*df80*/  FMUL.FTZ R6, R11, c[0x0][0x23c] ;  /* 0x00008f000b067a20 */ /* 0x000fc60000410000 */
[----:B------:R-:W-:Y:S01]  /*df90*/  LOP3.LUT R0, R0, 0xffff, RZ, 0xc0, !PT ;  /* 0x0000ffff00007812 */ /* 0x000fe200078ec0ff */
[----:B------:R-:W2:Y:S01]  /*dfa0*/  MUFU.EX2 R9, R39 ;  /* 0x0000002700097308 */ /* 0x000ea20000000800 */
[----:B------:R-:W-:Y:S02]  /*dfb0*/  IMAD.MOV.U32 R41, RZ, RZ, R57 ;  /* 0x000000ffff297224 */ /* 0x000fe400078e0039 */
[----:B------:R-:W-:Y:S01]  /*dfc0*/  IMAD.MOV.U32 R173, RZ, RZ, R55 ;  /* 0x000000ffffad7224 */ /* 0x000fe200078e0037 */
[----:B------:R-:W-:Y:S01]  /*dfd0*/  ISETP.GE.U32.AND P5, PT, R233, R0, PT ;  /* 0x00000000e900720c */ /* 0x000fe20003fa6070 */
[----:B------:R-:W-:Y:S02]  /*dfe0*/  IMAD.MOV.U32 R55, RZ, RZ, R53 ;  /* 0x000000ffff377224 */ /* 0x000fe400078e0035 */
[----:B------:R-:W-:Y:S01]  /*dff0*/  IMAD.MOV.U32 R53, RZ, RZ, R51 ;  /* 0x000000ffff357224 */ /* 0x000fe200078e0033 */
[----:B------:R-:W-:Y:S01]  /*e000*/  MUFU.EX2 R8, R35 ;  /* 0x0000002300087308 */ /* 0x000fe20000000800 */
[----:B------:R-:W-:Y:S01]  /*e010*/  IMAD.MOV.U32 R51, RZ, RZ, R172 ;  /* 0x000000ffff337224 */ /* 0x000fe200078e00ac */
[----:B------:R-:W-:Y:S01]  /*e020*/  @!P0 HADD2 R79, -R243.H0_H0, -RZ.H0_H0 ;  /* 0xa00000fff34f8230 */ /* 0x000fe20000000900 */
[----:B------:R-:W-:-:S05]  /*e030*/  IMAD.MOV.U32 R172, RZ, RZ, R133 ;  /* 0x000000ffffac7224 */ /* 0x000fca00078e0085 */
[----:B------:R3:W1:Y:S01]  /*e040*/  MUFU.EX2 R0, R6 ;  /* 0x0000000600007308 */ /* 0x0006620000000800 */
[----:B------:R-:W-:Y:S02]  /*e050*/  IMAD.MOV.U32 R133, RZ, RZ, R40 ;  /* 0x000000ffff857224 */ /* 0x000fe400078e0028 */
[----:B------:R-:W-:Y:S01]  /*e060*/  IMAD.MOV.U32 R65, RZ, RZ, R41 ;  /* 0x000000ffff417224 */ /* 0x000fe200078e0029 */
[----:B------:R-:W-:Y:S01]  /*e070*/  @!P1 HADD2 R80, -R244.H0_H0, -RZ.H0_H0 ;  /* 0xa00000fff4509230 */ /* 0x000fe20000000900 */
[----:B------:R-:W-:-:S03]  /*e080*/  IMAD.MOV.U32 R57, RZ, RZ, R132 ;  /* 0x000000ffff397224 */ /* 0x000fc600078e0084 */
[----:B------:R-:W2:Y:S01]  /*e090*/  MUFU.EX2 R7, R38 ;  /* 0x0000002600077308 */ /* 0x000ea20000000800 */
[----:B------:R-:W-:Y:S01]  /*e0a0*/  IMAD.MOV.U32 R132, RZ, RZ, R128 ;  /* 0x000000ffff847224 */ /* 0x000fe200078e0080 */
[----:B------:R-:W-:Y:S02]  /*e0b0*/  PRMT R128, R244, 0x5410, R243 ;  /* 0x00005410f4807816 */ /* 0x000fe400000000f3 */
[--C-:B---3--:R-:W-:Y:S02]  /*e0c0*/  SHF.R.U32.HI R6, RZ, 0x18, R5.reuse ;  /* 0x00000018ff067819 */ /* 0x108fe40000011605 */
[----:B------:R-:W-:Y:S02]  /*e0d0*/  SHF.R.U32.HI R5, RZ, 0x10, R5 ;  /* 0x00000010ff057819 */ /* 0x000fe40000011605 */
[----:B------:R-:W-:Y:S01]  /*e0e0*/  MUFU.EX2 R40, R124 ;  /* 0x0000007c00287308 */ /* 0x000fe20000000800 */
[----:B------:R-:W-:Y:S02]  /*e0f0*/  @!P0 PRMT R243, R79, 0x5410, RZ ;  /* 0x000054104ff38816 */ /* 0x000fe400000000ff */
[----:B------:R-:W-:Y:S01]  /*e100*/  LOP3.LUT R11, R5, 0xff, RZ, 0xc0, !PT ;  /* 0x000000ff050b7812 */ /* 0x000fe200078ec0ff */
[----:B-1----:R-:W-:-:S04]  /*e110*/  FFMA.FTZ R5, R236, R4, R10 ;  /* 0x00000004ec057223 */ /* 0x002fc8000001000a */
[----:B------:R-:W1:Y:S01]  /*e120*/  MUFU.EX2 R41, R125 ;  /* 0x0000007d00297308 */ /* 0x000e620000000800 */
[C---:B------:R-:W-:Y:S02]  /*e130*/  ISETP.GE.U32.AND P0, PT, R233.reuse, R6, PT ;  /* 0x00000006e900720c */ /* 0x040fe40003f06070 */
[----:B------:R-:W-:Y:S02]  /*e140*/  @!P1 PRMT R244, R80, 0x5410, RZ ;  /* 0x0000541050f49816 */ /* 0x000fe400000000ff */
[----:B------:R-:W-:-:S03]  /*e150*/  ISETP.GE.U32.AND P1, PT, R233, R11, PT ;  /* 0x0000000be900720c */ /* 0x000fc60003f26070 */
[----:B------:R-:W3:Y:S01]  /*e160*/  MUFU.EX2 R6, R49 ;  /* 0x0000003100067308 */ /* 0x000ee20000000800 */
[C---:B--2---:R-:W-:Y:S01]  /*e170*/  FADD.FTZ R11, R9.reuse, R5 ;  /* 0x00000005090b7221 */ /* 0x044fe20000010000 */
[----:B------:R-:W-:Y:S01]  /*e180*/  F2FP.PACK_AB R42, R9, R10 ;  /* 0x0000000a092a723e */ /* 0x000fe200000000ff */
[----:B------:R-:W-:-:S05]  /*e190*/  FFMA.FTZ R9, R237, R0, R8 ;  /* 0x00000000ed097223 */ /* 0x000fca0000010008 */
[----:B------:R-:W2:Y:S01]  /*e1a0*/  MUFU.EX2 R5, R52 ;  /* 0x0000003400057308 */ /* 0x000ea20000000800 */
[C---:B------:R-:W-:Y:S01]  /*e1b0*/  FADD.FTZ R15, R7.reuse, R9 ;  /* 0x00000009070f7221 */ /* 0x040fe20000010000 */
[----:B------:R-:W-:Y:S02]  /*e1c0*/  F2FP.PACK_AB R22, R7, R8 ;  /* 0x000000080716723e */ /* 0x000fe400000000ff */
[----:B-1----:R-:W-:Y:S02]  /*e1d0*/  F2FP.PACK_AB R7, R41, R40 ;  /* 0x000000282907723e */ /* 0x002fe400000000ff */
[----:B------:R-:W-:Y:S02]  /*e1e0*/  PRMT R241, R18, 0x7632, R241 ;  /* 0x0000763212f17816 */ /* 0x000fe400000000f1 */
[C---:B------:R-:W-:Y:S01]  /*e1f0*/  PRMT R239, R7.reuse, 0x7610, R239 ;  /* 0x0000761007ef7816 */ /* 0x040fe200000000ef */
[----:B---3--:R-:W-:Y:S01]  /*e200*/  FADD.FTZ R8, R6, R11 ;  /* 0x0000000b06087221 */ /* 0x008fe20000010000 */
[----:B------:R-:W-:Y:S01]  /*e210*/  PRMT R242, R18, 0x7610, R242 ;  /* 0x0000761012f27816 */ /* 0x000fe200000000f2 */
[----:B------:R-:W-:Y:S01]  /*e220*/  @!P5 HADD2 R110, -R241.H0_H0, -RZ.H0_H0 ;  /* 0xa00000fff16ed230 */ /* 0x000fe20000000900 */
[----:B------:R-:W-:Y:S01]  /*e230*/  PRMT R240, R7, 0x7632, R240 ;  /* 0x0000763207f07816 */ /* 0x000fe200000000f0 */
[----:B------:R-:W-:Y:S01]  /*e240*/  @!P1 HADD2 R109, -R239.H0_H0, -RZ.H0_H0 ;  /* 0xa00000ffef6d9230 */ /* 0x000fe20000000900 */
[----:B------:R-:W-:Y:S01]  /*e250*/  PRMT R124, R242, 0x5410, R241 ;  /* 0x00005410f27c7816 */ /* 0x000fe200000000f1 */
[C---:B--2---:R-:W-:Y:S01]  /*e260*/  FADD.FTZ R16, R5.reuse, R8 ;  /* 0x0000000805107221 */ /* 0x044fe20000010000 */
[----:B------:R-:W-:-:S02]  /*e270*/  F2FP.PACK_AB R43, R5, R6 ;  /* 0x00000006052b723e */ /* 0x000fc400000000ff */
[----:B------:R-:W-:Y:S02]  /*e280*/  LOP3.LUT R5, R2, 0xff, RZ, 0xc0, !PT ;  /* 0x000000ff02057812 */ /* 0x000fe400078ec0ff */
[----:B------:R-:W-:Y:S02]  /*e290*/  @!P5 PRMT R241, R110, 0x5410, RZ ;  /* 0x000054106ef1d816 */ /* 0x000fe400000000ff */
[----:B------:R-:W-:Y:S01]  /*e2a0*/  PRMT R110, R239, 0x5410, R240 ;  /* 0x00005410ef6e7816 */ /* 0x000fe200000000f0 */
[----:B------:R-:W1:Y:S01]  /*e2b0*/  MUFU.EX2 R6, R204 ;  /* 0x000000cc00067308 */ /* 0x000e620000000800 */
[----:B------:R-:W-:Y:S02]  /*e2c0*/  @!P1 PRMT R239, R109, 0x5410, RZ ;  /* 0x000054106def9816 */ /* 0x000fe400000000ff */
[----:B------:R-:W-:Y:S02]  /*e2d0*/  SHF.R.U32.HI R7, RZ, 0x10, R2 ;  /* 0x00000010ff077819 */ /* 0x000fe40000011602 */
[----:B------:R-:W-:-:S02]  /*e2e0*/  LOP3.LUT R9, R2, 0xffff, RZ, 0xc0, !PT ;  /* 0x0000ffff02097812 */ /* 0x000fc400078ec0ff */
[C---:B------:R-:W-:Y:S02]  /*e2f0*/  ISETP.GE.U32.AND P1, PT, R233.reuse, R5, PT ;  /* 0x00000005e900720c */ /* 0x040fe40003f26070 */
[----:B------:R-:W-:Y:S01]  /*e300*/  SHF.R.U32.HI R2, RZ, 0x18, R2 ;  /* 0x00000018ff027819 */ /* 0x000fe20000011602 */
[----:B------:R-:W2:Y:S03]  /*e310*/  MUFU.EX2 R5, R205 ;  /* 0x000000cd00057308 */ /* 0x000ea60000000800 */
[----:B------:R-:W-:Y:S02]  /*e320*/  ISETP.GE.U32.AND P5, PT, R233, R2, PT ;  /* 0x00000002e900720c */ /* 0x000fe40003fa6070 */
[----:B------:R-:W-:Y:S01]  /*e330*/  SHF.R.U32.HI R2, RZ, 0x8, R9 ;  /* 0x00000008ff027819 */ /* 0x000fe20000011609 */
[----:B------:R-:W-:Y:S02]  /*e340*/  @!P6 HADD2 R111, -R242.H0_H0, -RZ.H0_H0 ;  /* 0xa00000fff26fe230 */ /* 0x000fe40000000900 */
[----:B------:R-:W-:Y:S01]  /*e350*/  @!P0 HADD2 R108, -R240.H0_H0, -RZ.H0_H0 ;  /* 0xa00000fff06c8230 */ /* 0x000fe20000000900 */
[----:B------:R-:W-:-:S02]  /*e360*/  LOP3.LUT R2, R2, 0xffff, RZ, 0xc0, !PT ;  /* 0x0000ffff02027812 */ /* 0x000fc400078ec0ff */
[----:B------:R-:W-:Y:S02]  /*e370*/  LOP3.LUT R3, R7, 0xff, RZ, 0xc0, !PT ;  /* 0x000000ff07037812 */ /* 0x000fe400078ec0ff */
[----:B------:R-:W-:Y:S02]  /*e380*/  @!P6 PRMT R242, R111, 0x5410, RZ ;  /* 0x000054106ff2e816 */ /* 0x000fe400000000ff */
[C---:B------:R-:W-:Y:S02]  /*e390*/  ISETP.GE.U32.AND P6, PT, R233.reuse, R2, PT ;  /* 0x00000002e900720c */ /* 0x040fe40003fc6070 */
[----:B------:R-:W-:Y:S02]  /*e3a0*/  @!P0 PRMT R240, R108, 0x5410, RZ ;  /* 0x000054106cf08816 */ /* 0x000fe400000000ff */
[----:B------:R-:W-:Y:S01]  /*e3b0*/  ISETP.GE.U32.AND P0, PT, R233, R3, PT ;  /* 0x00000003e900720c */ /* 0x000fe20003f06070 */
[----:B-1----:R-:W-:Y:S01]  /*e3c0*/  FADD.FTZ R3, R6, R19 ;  /* 0x0000001306037221 */ /* 0x002fe20000010000 */
[----:B--2---:R-:W-:-:S04]  /*e3d0*/  F2FP.PACK_AB R6, R5, R6 ;  /* 0x000000060506723e */ /* 0x004fc800000000ff */
[C---:B------:R-:W-:Y:S02]  /*e3e0*/  PRMT R238, R6.reuse, 0x7610, R238 ;  /* 0x0000761006ee7816 */ /* 0x040fe400000000ee */
[----:B------:R-:W-:-:S03]  /*e3f0*/  PRMT R237, R6, 0x7632, R237 ;  /* 0x0000763206ed7816 */ /* 0x000fc600000000ed */
[----:B------:R-:W-:Y:S02]  /*e400*/  @!P1 HADD2 R112, -R238.H0_H0, -RZ.H0_H0 ;  /* 0xa00000ffee709230 */ /* 0x000fe40000000900 */
[----:B------:R-:W-:Y:S01]  /*e410*/  @!P6 HADD2 R113, -R237.H0_H0, -RZ.H0_H0 ;  /* 0xa00000ffed71e230 */ /* 0x000fe20000000900 */
[----:B------:R-:W-:Y:S01]  /*e420*/  PRMT R59, R238, 0x5410, R237 ;  /* 0x00005410ee3b7816 */ /* 0x000fe200000000ed */
[----:B------:R1:W-:Y:S01]  /*e430*/  STL [R1+0x1a0], R250 ;  /* 0x0001a0fa01007387 */ /* 0x0003e20000100800 */
[----:B------:R-:W-:Y:S01]  /*e440*/  @!P1 PRMT R238, R112, 0x5410, RZ ;  /* 0x0000541070ee9816 */ /* 0x000fe200000000ff */
[----:B----4-:R-:W-:Y:S01]  /*e450*/  IMAD.MOV.U32 R112, RZ, RZ, R44 ;  /* 0x000000ffff707224 */ /* 0x010fe200078e002c */
[----:B------:R-:W-:Y:S01]  /*e460*/  @!P6 PRMT R237, R113, 0x5410, RZ ;  /* 0x0000541071ede816 */ /* 0x000fe200000000ff */
[----:B------:R-:W-:Y:S02]  /*e470*/  IMAD.MOV.U32 R113, RZ, RZ, R45 ;  /* 0x000000ffff717224 */ /* 0x000fe400078e002d */
[----:B------:R-:W2:Y:S01]  /*e480*/  LDL.LU.64 R44, [R1+0x70] ;  /* 0x00007000012c7983 */ /* 0x000ea20000300a00 */
[----:B------:R-:W3:Y:S08]  /*e490*/  MUFU.EX2 R8, R206 ;  /* 0x000000ce00087308 */ /* 0x000ef00000000800 */
[----:B------:R-:W4:Y:S01]  /*e4a0*/  MUFU.EX2 R7, R207 ;  /* 0x000000cf00077308 */ /* 0x000f220000000800 */
[----:B------:R-:W-:-:S07]  /*e4b0*/  FADD.FTZ R9, R5, R3 ;  /* 0x0000000305097221 */ /* 0x000fce0000010000 */
[----:B------:R-:W-:Y:S01]  /*e4c0*/  MUFU.EX2 R37, R137 ;  /* 0x0000008900257308 */ /* 0x000fe20000000800 */
[----:B------:R-:W-:-:S07]  /*e4d0*/  IMAD.WIDE.U32 R2, R17, -0x2daee0ad, RZ ;  /* 0xd2511f5311027825 */ /* 0x000fce00078e00ff */
[----:B------:R-:W1:Y:S01]  /*e4e0*/  MUFU.EX2 R38, R140 ;  /* 0x0000008c00267308 */ /* 0x000e620000000800 */
[----:B---3--:R-:W-:Y:S01]  /*e4f0*/  FADD.FTZ R9, R8, R9 ;  /* 0x0000000908097221 */ /* 0x008fe20000010000 */
[----:B------:R-:W-:-:S03]  /*e500*/  LOP3.LUT R5, R3, UR7, R14, 0x96, !PT ;  /* 0x0000000703057c12 */ /* 0x000fc6000f8e960e */
[C---:B----4-:R-:W-:Y:S01]  /*e510*/  FADD.FTZ R10, R7.reuse, R9 ;  /* 0x00000009070a7221 */ /* 0x050fe20000010000 */
[----:B------:R-:W-:Y:S02]  /*e520*/  F2FP.PACK_AB R9, R7, R8 ;  /* 0x000000080709723e */ /* 0x000fe400000000ff */
[----:B------:R-:W-:-:S04]  /*e530*/  SHF.R.U32.HI R6, RZ, 0x10, R5 ;  /* 0x00000010ff067819 */ /* 0x000fc80000011605 */
[----:B------:R-:W-:Y:S02]  /*e540*/  LOP3.LUT R6, R6, 0xff, RZ, 0xc0, !PT ;  /* 0x000000ff06067812 */ /* 0x000fe400078ec0ff */
[----:B-1----:R-:W-:-:S04]  /*e550*/  F2FP.PACK_AB R8, R38, R37 ;  /* 0x000000252608723e */ /* 0x002fc800000000ff */
[C---:B------:R-:W-:Y:S02]  /*e560*/  PRMT R235, R8.reuse, 0x7610, R235 ;  /* 0x0000761008eb7816 */ /* 0x040fe400000000eb */
[----:B------:R-:W-:Y:S02]  /*e570*/  PRMT R234, R8, 0x7632, R234 ;  /* 0x0000763208ea7816 */ /* 0x000fe400000000ea */
[----:B------:R-:W-:Y:S01]  /*e580*/  ISETP.GE.U32.AND P1, PT, R233, R6, PT ;  /* 0x00000006e900720c */ /* 0x000fe20003f26070 */
[----:B------:R-:W-:Y:S01]  /*e590*/  @!P0 HADD2 R115, -R235.H0_H0, -RZ.H0_H0 ;  /* 0xa00000ffeb738230 */ /* 0x000fe20000000900 */
[----:B------:R-:W-:Y:S01]  /*e5a0*/  LOP3.LUT R6, R5, 0xff, RZ, 0xc0, !PT ;  /* 0x000000ff05067812 */ /* 0x000fe200078ec0ff */
[----:B------:R-:W-:Y:S01]  /*e5b0*/  @!P5 HADD2 R114, -R234.H0_H0, -RZ.H0_H0 ;  /* 0xa00000ffea72d230 */ /* 0x000fe20000000900 */
[----:B------:R-:W-:Y:S01]  /*e5c0*/  PRMT R58, R235, 0x5410, R234 ;  /* 0x00005410eb3a7816 */ /* 0x000fe200000000ea */
[----:B------:R-:W1:Y:S01]  /*e5d0*/  MUFU.EX2 R7, R81 ;  /* 0x0000005100077308 */ /* 0x000e620000000800 */
[----:B------:R-:W-:-:S02]  /*e5e0*/  ISETP.GE.U32.AND P6, PT, R233, R6, PT ;  /* 0x00000006e900720c */ /* 0x000fc40003fc6070 */
[----:B------:R-:W-:Y:S01]  /*e5f0*/  @!P0 PRMT R235, R115, 0x5410, RZ ;  /* 0x0000541073eb8816 */ /* 0x000fe200000000ff */
[----:B------:R-:W-:Y:S01]  /*e600*/  IMAD.MOV.U32 R115, RZ, RZ, R223 ;  /* 0x000000ffff737224 */ /* 0x000fe200078e00df */
[----:B------:R-:W-:Y:S01]  /*e610*/  @!P5 PRMT R234, R114, 0x5410, RZ ;  /* 0x0000541072ead816 */ /* 0x000fe200000000ff */
[----:B------:R-:W-:Y:S02]  /*e620*/  IMAD.MOV.U32 R114, RZ, RZ, R63 ;  /* 0x000000ffff727224 */ /* 0x000fe400078e003f */
[----:B------:R-:W3:Y:S01]  /*e630*/  MUFU.EX2 R6, R82 ;  /* 0x0000005200067308 */ /* 0x000ee20000000800 */
[----:B------:R-:W-:-:S07]  /*e640*/  SHF.R.U32.HI R8, RZ, 0x18, R5 ;  /* 0x00000018ff087819 */ /* 0x000fce0000011605 */
[----:B------:R-:W-:Y:S01]  /*e650*/  MUFU.EX2 R223, R141 ;  /* 0x0000008d00df7308 */ /* 0x000fe20000000800 */
[----:B------:R-:W-:-:S07]  /*e660*/  LOP3.LUT R5, R5, 0xffff, RZ, 0xc0, !PT ;  /* 0x0000ffff05057812 */ /* 0x000fce00078ec0ff */
[----:B------:R-:W4:Y:S01]  /*e670*/  MUFU.EX2 R63, R144 ;  /* 0x00000090003f7308 */ /* 0x000f220000000800 */
[----:B------:R-:W-:Y:S02]  /*e680*/  SHF.R.U32.HI R5, RZ, 0x8, R5 ;  /* 0x00000008ff057819 */ /* 0x000fe40000011605 */
[----:B------:R-:W-:Y:S01]  /*e690*/  ISETP.GE.U32.AND P0, PT, R233, R8, PT ;  /* 0x00000008e900720c */ /* 0x000fe20003f06070 */
[----:B-1----:R-:W-:Y:S01]  /*e6a0*/  FADD.FTZ R8, R7, R15 ;  /* 0x0000000f07087221 */ /* 0x002fe20000010000 */
[----:B------:R-:W-:Y:S02]  /*e6b0*/  LOP3.LUT R5, R5, 0xffff, RZ, 0xc0, !PT ;  /* 0x0000ffff05057812 */ /* 0x000fe400078ec0ff */
[----:B---3--:R-:W-:Y:S02]  /*e6c0*/  F2FP.PACK_AB R36, R6, R7 ;  /* 0x000000070624723e */ /* 0x008fe400000000ff */
[----:B------:R-:W-:Y:S02]  /*e6d0*/  PRMT R232, R9, 0x7610, R232 ;  /* 0x0000761009e87816 */ /* 0x000fe400000000e8 */
[----:B------:R-:W-:-:S02]  /*e6e0*/  ISETP.GE.U32.AND P5, PT, R233, R5, PT ;  /* 0x00000005e900720c */ /* 0x000fc40003fa6070 */
[----:B----4-:R-:W-:Y:S01]  /*e6f0*/  F2FP.PACK_AB R7, R63, R223 ;  /* 0x000000df3f07723e */ /* 0x010fe200000000ff */
[----:B------:R-:W-:Y:S01]  /*e700*/  @!P6 HADD2 R126, -R232.H0_H0, -RZ.H0_H0 ;  /* 0xa00000ffe87ee230 */ /* 0x000fe20000000900 */
[----:B------:R-:W-:Y:S01]  /*e710*/  PRMT R231, R9, 0x7632, R231 ;  /* 0x0000763209e77816 */ /* 0x000fe200000000e7 */
[----:B------:R-:W-:Y:S01]  /*e720*/  FADD.FTZ R11, R6, R8 ;  /* 0x00000008060b7221 */ /* 0x000fe20000010000 */
[C---:B------:R-:W-:Y:S01]  /*e730*/  PRMT R228, R7.reuse, 0x7632, R228 ;  /* 0x0000763207e47816 */ /* 0x040fe200000000e4 */
[----:B------:R-:W1:Y:S01]  /*e740*/  MUFU.EX2 R6, R224 ;  /* 0x000000e000067308 */ /* 0x000e620000000800 */
[----:B------:R-:W-:Y:S01]  /*e750*/  LOP3.LUT R8, R2, 0xff, RZ, 0xc0, !PT ;  /* 0x000000ff02087812 */ /* 0x000fe200078ec0ff */
[----:B------:R-:W-:Y:S01]  /*e760*/  IMAD.MOV.U32 R141, RZ, RZ, R57 ;  /* 0x000000ffff8d7224 */ /* 0x000fe200078e0039 */
[----:B------:R-:W-:Y:S01]  /*e770*/  PRMT R57, R232, 0x5410, R231 ;  /* 0x00005410e8397816 */ /* 0x000fe200000000e7 */
[----:B------:R-:W-:Y:S01]  /*e780*/  @!P0 HADD2 R127, -R228.H0_H0, -RZ.H0_H0 ;  /* 0xa00000ffe47f8230 */ /* 0x000fe20000000900 */
[----:B------:R-:W-:-:S02]  /*e790*/  PRMT R229, R7, 0x7610, R229 ;  /* 0x0000761007e57816 */ /* 0x000fc400000000e5 */
[----:B------:R-:W-:Y:S01]  /*e7a0*/  @!P6 PRMT R232, R126, 0x5410, RZ ;  /* 0x000054107ee8e816 */ /* 0x000fe200000000ff */
[----:B------:R-:W3:Y:S01]  /*e7b0*/  MUFU.EX2 R5, R225 ;  /* 0x000000e100057308 */ /* 0x000ee20000000800 */
[----:B------:R-:W-:Y:S02]  /*e7c0*/  LOP3.LUT R3, R2, 0xffff, RZ, 0xc0, !PT ;  /* 0x0000ffff02037812 */ /* 0x000fe400078ec0ff */
[----:B------:R-:W-:Y:S02]  /*e7d0*/  ISETP.GE.U32.AND P6, PT, R233, R8, PT ;  /* 0x00000008e900720c */ /* 0x000fe40003fc6070 */
[--C-:B------:R-:W-:Y:S02]  /*e7e0*/  SHF.R.U32.HI R8, RZ, 0x18, R2.reuse ;  /* 0x00000018ff087819 */ /* 0x100fe40000011602 */
[----:B------:R-:W-:Y:S01]  /*e7f0*/  SHF.R.U32.HI R9, RZ, 0x10, R2 ;  /* 0x00000010ff097819 */ /* 0x000fe20000011602 */
[----:B------:R4:W-:Y:S01]  /*e800*/  MUFU.EX2 R250, R145 ;  /* 0x0000009100fa7308 */ /* 0x0009e20000000800 */
[----:B------:R-:W-:Y:S01]  /*e810*/  SHF.R.U32.HI R3, RZ, 0x8, R3 ;  /* 0x00000008ff037819 */ /* 0x000fe20000011603 */
[----:B------:R-:W-:-:S02]  /*e820*/  @!P5 HADD2 R130, -R231.H0_H0, -RZ.H0_H0 ;  /* 0xa00000ffe782d230 */ /* 0x000fc40000000900 */
[----:B------:R-:W-:-:S04]  /*e830*/  @!P1 HADD2 R129, -R229.H0_H0, -RZ.H0_H0 ;  /* 0xa00000ffe5819230 */ /* 0x000fc80000000900 */
[----:B------:R-:W1:Y:S01]  /*e840*/  MUFU.EX2 R7, R96 ;  /* 0x0000006000077308 */ /* 0x000e620000000800 */
[----:B------:R-:W-:Y:S01]  /*e850*/  LOP3.LUT R3, R3, 0xffff, RZ, 0xc0, !PT ;  /* 0x0000ffff03037812 */ /* 0x000fe200078ec0ff */
[----:B----4-:R-:W-:Y:S01]  /*e860*/  IMAD.MOV.U32 R145, RZ, RZ, R56 ;  /* 0x000000ffff917224 */ /* 0x010fe200078e0038 */
[----:B------:R-:W-:-:S05]  /*e870*/  PRMT R56, R229, 0x5410, R228 ;  /* 0x00005410e5387816 */ /* 0x000fca00000000e4 */
[----:B------:R-:W4:Y:S01]  /*e880*/  MUFU.EX2 R2, R99 ;  /* 0x0000006300027308 */ /* 0x000f220000000800 */
[----:B------:R-:W-:Y:S02]  /*e890*/  @!P0 PRMT R228, R127, 0x5410, RZ ;  /* 0x000054107fe48816 */ /* 0x000fe400000000ff */
[----:B------:R-:W-:Y:S02]  /*e8a0*/  ISETP.GE.U32.AND P0, PT, R233, R8, PT ;  /* 0x00000008e900720c */ /* 0x000fe40003f06070 */
[----:B------:R-:W-:-:S03]  /*e8b0*/  LOP3.LUT R8, R9, 0xff, RZ, 0xc0, !PT ;  /* 0x000000ff09087812 */ /* 0x000fc600078ec0ff */
[----:B------:R-:W4:Y:S01]  /*e8c0*/  MUFU.EX2 R144, R148 ;  /* 0x0000009400907308 */ /* 0x000f220000000800 */
[----:B------:R-:W-:Y:S02]  /*e8d0*/  @!P5 PRMT R231, R130, 0x5410, RZ ;  /* 0x0000541082e7d816 */ /* 0x000fe400000000ff */
[----:B------:R-:W-:Y:S02]  /*e8e0*/  @!P1 PRMT R229, R129, 0x5410, RZ ;  /* 0x0000541081e59816 */ /* 0x000fe400000000ff */
[----:B------:R-:W-:-:S03]  /*e8f0*/  ISETP.GE.U32.AND P1, PT, R233, R8, PT ;  /* 0x00000008e900720c */ /* 0x000fc60003f26070 */
[----:B------:R-:W4:Y:S01]  /*e900*/  MUFU.EX2 R9, R83 ;  /* 0x0000005300097308 */ /* 0x000f220000000800 */
[----:B------:R-:W-:Y:S01]  /*e910*/  ISETP.GE.U32.AND P5, PT, R233, R3, PT ;  /* 0x00000003e900720c */ /* 0x000fe20003fa6070 */
[----:B-1----:R-:W-:Y:S01]  /*e920*/  FADD.FTZ R3, R6, R10 ;  /* 0x0000000a06037221 */ /* 0x002fe20000010000 */
[----:B---3--:R-:W-:Y:S01]  /*e930*/  F2FP.PACK_AB R10, R5, R6 ;  /* 0x00000006050a723e */ /* 0x008fe200000000ff */
[----:B------:R-:W-:-:S04]  /*e940*/  IMAD.MOV.U32 R130, RZ, RZ, R65 ;  /* 0x000000ffff827224 */ /* 0x000fc800078e0041 */
[----:B------:R-:W1:Y:S01]  /*e950*/  MUFU.EX2 R8, R94 ;  /* 0x0000005e00087308 */ /* 0x000e620000000800 */
[----:B------:R-:W-:Y:S02]  /*e960*/  IMAD.MOV.U32 R65, RZ, RZ, R230 ;  /* 0x000000ffff417224 */ /* 0x000fe400078e00e6 */
[----:B------:R-:W-:Y:S02]  /*e970*/  FADD.FTZ R230, R5, R3 ;  /* 0x0000000305e67221 */ /* 0x000fe40000010000 */
[----:B------:R-:W-:-:S03]  /*e980*/  FADD.FTZ R3, R7, R16 ;  /* 0x0000001007037221 */ /* 0x000fc60000010000 */
[----:B------:R3:W1:Y:S01]  /*e990*/  MUFU.EX2 R6, R26 ;  /* 0x0000001a00067308 */ /* 0x0006620000000800 */
[----:B----4-:R-:W-:-:S07]  /*e9a0*/  FADD.FTZ R14, R2, R3 ;  /* 0x00000003020e7221 */ /* 0x010fce0000010000 */
[----:B------:R-:W4:Y:S01]  /*e9b0*/  MUFU.EX2 R5, R95 ;  /* 0x0000005f00057308 */ /* 0x000f220000000800 */
[----:B---3--:R-:W-:Y:S02]  /*e9c0*/  F2FP.PACK_AB R26, R2, R7 ;  /* 0x00000007021a723e */ /* 0x008fe400000000ff */
[----:B------:R-:W-:-:S05]  /*e9d0*/  F2FP.PACK_AB R2, R250, R144 ;  /* 0x00000090fa02723e */ /* 0x000fca00000000ff */
[----:B------:R-:W3:Y:S01]  /*e9e0*/  MUFU.EX2 R3, R97 ;  /* 0x0000006100037308 */ /* 0x000ee20000000800 */
[----:B------:R-:W-:Y:S01]  /*e9f0*/  FADD.FTZ R7, R9, R11 ;  /* 0x0000000b09077221 */ /* 0x000fe20000010000 */
[C---:B------:R-:W-:Y:S02]  /*ea00*/  PRMT R225, R2.reuse, 0x7610, R225 ;  /* 0x0000761002e17816 */ /* 0x040fe400000000e1 */
[----:B------:R-:W-:Y:S01]  /*ea10*/  PRMT R224, R2, 0x7632, R224 ;  /* 0x0000763202e07816 */ /* 0x000fe200000000e0 */
[----:B-1----:R-:W-:-:S03]  /*ea20*/  FADD.FTZ R7, R8, R7 ;  /* 0x0000000708077221 */ /* 0x002fc60000010000 */
[----:B------:R-:W1:Y:S01]  /*ea30*/  MUFU.EX2 R2, R98 ;  /* 0x0000006200027308 */ /* 0x000e620000000800 */
[----:B------:R-:W-:Y:S02]  /*ea40*/  IMAD.MOV.U32 R111, RZ, RZ, R53 ;  /* 0x000000ffff6f7224 */ /* 0x000fe400078e0035 */
[----:B------:R-:W-:Y:S01]  /*ea50*/  IMAD.MOV.U32 R53, RZ, RZ, R174 ;  /* 0x000000ffff357224 */ /* 0x000fe200078e00ae */
[----:B------:R-:W-:Y:S01]  /*ea60*/  PRMT R227, R10, 0x7610, R227 ;  /* 0x000076100ae37816 */ /* 0x000fe200000000e3 */
[----:B------:R-:W-:Y:S01]  /*ea70*/  FADD.FTZ R7, R6, R7 ;  /* 0x0000000706077221 */ /* 0x000fe20000010000 */
[----:B------:R-:W-:Y:S01]  /*ea80*/  PRMT R226, R10, 0x7632, R226 ;  /* 0x000076320ae27816 */ /* 0x000fe200000000e2 */
[----:B------:R-:W-:Y:S02]  /*ea90*/  FADD.FTZ R10, R20, R47 ;  /* 0x0000002f140a7221 */ /* 0x000fe40000010000 */
[----:B------:R-:W-:Y:S01]  /*eaa0*/  IMAD.MOV.U32 R47, RZ, RZ, R53 ;  /* 0x000000ffff2f7224 */ /* 0x000fe200078e0035 */
[----:B------:R-:W-:Y:S01]  /*eab0*/  IADD3 R53, R251, 0x4, RZ ;  /* 0x00000004fb357810 */ /* 0x000fe20007ffe0ff */
[----:B----4-:R-:W-:-:S02]  /*eac0*/  FADD.FTZ R7, R5, R7 ;  /* 0x0000000705077221 */ /* 0x010fc40000010000 */
[----:B------:R-:W-:Y:S02]  /*ead0*/  IMAD.MOV.U32 R108, RZ, RZ, R50 ;  /* 0x000000ffff6c7224 */ /* 0x000fe400078e0032 */
[----:B---3--:R-:W-:Y:S02]  /*eae0*/  FADD.FTZ R7, R3, R7 ;  /* 0x0000000703077221 */ /* 0x008fe40000010000 */
[----:B------:R-:W-:Y:S01]  /*eaf0*/  IMAD R11, R53, -0x326172a9, RZ ;  /* 0xcd9e8d57350b7824 */ /* 0x000fe200078e02ff */
[C---:B-1----:R-:W-:Y:S01]  /*eb00*/  F2FP.PACK_AB R48, R2.reuse, R3 ;  /* 0x000000030230723e */ /* 0x042fe200000000ff */
[----:B------:R-:W-:Y:S02]  /*eb10*/  IMAD.MOV.U32 R50, RZ, RZ, R46 ;  /* 0x000000ffff327224 */ /* 0x000fe400078e002e */
[----:B------:R-:W-:Y:S01]  /*eb20*/  FADD.FTZ R46, R2, R7 ;  /* 0x00000007022e7221 */ /* 0x000fe20000010000 */
[----:B------:R-:W-:Y:S01]  /*eb30*/  LOP3.LUT R2, R29, UR4, R11, 0x96, !PT ;  /* 0x000000041d027c12 */ /* 0x000fe2000f8e960b */
[----:B------:R-:W-:-:S02]  /*eb40*/  @!P1 HADD2 R136, -R225.H0_H0, -RZ.H0_H0 ;  /* 0xa00000ffe1889230 */ /* 0x000fc40000000900 */
[----:B------:R-:W-:Y:S02]  /*eb50*/  @!P5 HADD2 R134, -R226.H0_H0, -RZ.H0_H0 ;  /* 0xa00000ffe286d230 */ /* 0x000fe40000000900 */
[----:B------:R-:W-:Y:S01]  /*eb60*/  @!P0 HADD2 R135, -R224.H0_H0, -RZ.H0_H0 ;  /* 0xa00000ffe0878230 */ /* 0x000fe20000000900 */
[----:B------:R-:W-:Y:S01]  /*eb70*/  IMAD.MOV.U32 R126, RZ, RZ, R55 ;  /* 0x000000ffff7e7224 */ /* 0x000fe200078e0037 */
[----:B------:R-:W-:Y:S01]  /*eb80*/  PRMT R55, R225, 0x5410, R224 ;  /* 0x00005410e1377816 */ /* 0x000fe200000000e0 */
[----:B------:R-:W-:Y:S01]  /*eb90*/  IMAD.WIDE.U32 R2, R2, -0x2daee0ad, RZ ;  /* 0xd2511f5302027825 */ /* 0x000fe200078e00ff */
[----:B------:R-:W-:Y:S01]  /*eba0*/  @!P1 PRMT R225, R136, 0x5410, RZ ;  /* 0x0000541088e19816 */ /* 0x000fe200000000ff */
[----:B------:R-:W-:Y:S02]  /*ebb0*/  @!P6 HADD2 R131, -R227.H0_H0, -RZ.H0_H0 ;  /* 0xa00000ffe383e230 */ /* 0x000fe40000000900 */
[----:B------:R-:W-:Y:S01]  /*ebc0*/  IMAD.MOV.U32 R129, RZ, RZ, R54 ;  /* 0x000000ffff817224 */ /* 0x000fe200078e0036 */
[----:B------:R-:W-:Y:S01]  /*ebd0*/  PRMT R54, R227, 0x5410, R226 ;  /* 0x00005410e3367816 */ /* 0x000fe200000000e2 */
[----:B------:R-:W-:Y:S01]  /*ebe0*/  IMAD.MOV.U32 R109, RZ, RZ, R179 ;  /* 0x000000ffff6d7224 */ /* 0x000fe200078e00b3 */
[----:B------:R-:W-:Y:S01]  /*ebf0*/  @!P5 PRMT R226, R134, 0x5410, RZ ;  /* 0x0000541086e2d816 */ /* 0x000fe200000000ff */
[----:B------:R-:W-:Y:S01]  /*ec00*/  IMAD.MOV.U32 R52, RZ, RZ, R178 ;  /* 0x000000ffff347224 */ /* 0x000fe200078e00b2 */
[----:B------:R-:W-:Y:S01]  /*ec10*/  @!P0 PRMT R224, R135, 0x5410, RZ ;  /* 0x0000541087e08816 */ /* 0x000fe200000000ff */
[----:B------:R-:W-:-:S02]  /*ec20*/  IMAD.MOV.U32 R136, RZ, RZ, R175 ;  /* 0x000000ffff887224 */ /* 0x000fc400078e00af */
[-C--:B------:R-:W-:Y:S02]  /*ec30*/  FMUL.FTZ R98, R158, R0.reuse ;  /* 0x000000009e627220 */ /* 0x080fe40000410000 */
[-C--:B------:R-:W-:Y:S02]  /*ec40*/  FMUL.FTZ R99, R159, R0.reuse ;  /* 0x000000009f637220 */ /* 0x080fe40000410000 */
[-C--:B------:R-:W-:Y:S02]  /*ec50*/  FMUL.FTZ R170, R170, R0.reuse ;  /* 0x00000000aaaa7220 */ /* 0x080fe40000410000 */
        /* <DEDUP_REMOVED lines=20> */
[----:B------:R-:W-:Y:S01]  /*eda0*/  FMUL.FTZ R179, R123, R0 ;  /* 0x000000007bb37220 */ /* 0x000fe20000410000 */
[----:B------:R-:W-:Y:S01]  /*edb0*/  LOP3.LUT R0, R3, UR15, R112, 0x96, !PT ;  /* 0x0000000f03007c12 */ /* 0x000fe2000f8e9670 */
[----:B------:R-:W-:Y:S01]  /*edc0*/  IMAD.MOV.U32 R236, RZ, RZ, R51 ;  /* 0x000000ffffec7224 */ /* 0x000fe200078e0033 */
[----:B------:R-:W-:Y:S01]  /*edd0*/  @!P6 PRMT R227, R131, 0x5410, RZ ;  /* 0x0000541083e3e816 */ /* 0x000fe200000000ff */
[----:B------:R-:W-:Y:S01]  /*ede0*/  IMAD.MOV.U32 R131, RZ, RZ, R65 ;  /* 0x000000ffff837224 */ /* 0x000fe200078e0041 */
[----:B------:R-:W-:Y:S01]  /*edf0*/  F2FP.PACK_AB R39, R5, R6 ;  /* 0x000000060527723e */ /* 0x000fe200000000ff */
[----:B------:R-:W-:-:S02]  /*ee00*/  IMAD.MOV.U32 R127, RZ, RZ, R173 ;  /* 0x000000ffff7f7224 */ /* 0x000fc400078e00ad */
[----:B------:R-:W-:Y:S02]  /*ee10*/  IMAD.MOV.U32 R125, RZ, RZ, R172 ;  /* 0x000000ffff7d7224 */ /* 0x000fe400078e00ac */
[----:B------:R-:W-:Y:S02]  /*ee20*/  IMAD.MOV.U32 R49, RZ, RZ, R133 ;  /* 0x000000ffff317224 */ /* 0x000fe400078e0085 */
[----:B------:R-:W-:Y:S02]  /*ee30*/  IMAD.MOV.U32 R148, RZ, RZ, R64 ;  /* 0x000000ffff947224 */ /* 0x000fe400078e0040 */
[----:B------:R-:W-:Y:S02]  /*ee40*/  IMAD.MOV.U32 R140, RZ, RZ, R132 ;  /* 0x000000ffff8c7224 */ /* 0x000fe400078e0084 */
[----:B------:R-:W-:Y:S01]  /*ee50*/  IMAD.MOV.U32 R51, RZ, RZ, R177 ;  /* 0x000000ffff337224 */ /* 0x000fe200078e00b1 */
[----:B--2---:R-:W-:Y:S01]  /*ee60*/  LOP3.LUT R3, R45, UR26, R28, 0x96, !PT ;  /* 0x0000001a2d037c12 */ /* 0x004fe2000f8e961c */
        /* <DEDUP_REMOVED lines=25> */
[----:B------:R-:W-:Y:S01]  /*f000*/  IMAD.WIDE.U32 R4, R3, -0x2daee0ad, RZ ;  /* 0xd2511f5303047825 */ /* 0x000fe200078e00ff */
[----:B------:R-:W-:-:S03]  /*f010*/  F2FP.PACK_AB R35, R8, R9 ;  /* 0x000000090823723e */ /* 0x000fc600000000ff */
[----:B------:R-:W-:Y:S01]  /*f020*/  IMAD.WIDE.U32 R8, R0, -0x326172a9, RZ ;  /* 0xcd9e8d5700087825 */ /* 0x000fe200078e00ff */
[----:B------:R-:W-:-:S05]  /*f030*/  LOP3.LUT R0, R5, UR13, R2, 0x96, !PT ;  /* 0x0000000d05007c12 */ /* 0x000fca000f8e9602 */
        /* <DEDUP_REMOVED lines=8> */
[----:B------:R-:W-:-:S05]  /*f0c0*/  IMAD.WIDE.U32 R2, R2, -0x326172a9, RZ ;  /* 0xcd9e8d5702027825 */ /* 0x000fca00078e00ff */
[----:B------:R-:W-:-:S04]  /*f0d0*/  LOP3.LUT R0, R3, UR6, R4, 0x96, !PT ;  /* 0x0000000603007c12 */ /* 0x000fc8000f8e9604 */
[----:B------:R-:W-:-:S04]  /*f0e0*/  LOP3.LUT R4, R0, 0xff, RZ, 0xc0, !PT ;  /* 0x000000ff00047812 */ /* 0x000fc800078ec0ff */
[----:B------:R-:W-:Y:S02]  /*f0f0*/  ISETP.GE.U32.AND P6, PT, R233, R4, PT ;  /* 0x00000004e900720c */ /* 0x000fe40003fc6070 */
[----:B------:R-:W-:-:S04]  /*f100*/  LOP3.LUT R4, R0, 0xffff, RZ, 0xc0, !PT ;  /* 0x0000ffff00047812 */ /* 0x000fc800078ec0ff */
[----:B------:R-:W-:-:S04]  /*f110*/  SHF.R.U32.HI R4, RZ, 0x8, R4 ;  /* 0x00000008ff047819 */ /* 0x000fc80000011604 */
[----:B------:R-:W-:-:S04]  /*f120*/  LOP3.LUT R4, R4, 0xffff, RZ, 0xc0, !PT ;  /* 0x0000ffff04047812 */ /* 0x000fc800078ec0ff */
[----:B------:R-:W-:Y:S02]  /*f130*/  ISETP.GE.U32.AND P5, PT, R233, R4, PT ;  /* 0x00000004e900720c */ /* 0x000fe40003fa6070 */
[----:B------:R-:W-:-:S04]  /*f140*/  SHF.R.U32.HI R4, RZ, 0x10, R0 ;  /* 0x00000010ff047819 */ /* 0x000fc80000011600 */
[----:B------:R-:W-:Y:S02]  /*f150*/  LOP3.LUT R4, R4, 0xff, RZ, 0xc0, !PT ;  /* 0x000000ff04047812 */ /* 0x000fe400078ec0ff */
[----:B------:R-:W-:Y:S01]  /*f160*/  LOP3.LUT R6, R5, UR9, R6, 0x96, !PT ;  /* 0x0000000905067c12 */ /* 0x000fe2000f8e9606 */
[----:B------:R-:W-:Y:S01]  /*f170*/  IMAD.MOV.U32 R5, RZ, RZ, R45 ;  /* 0x000000ffff057224 */ /* 0x000fe200078e002d */
[----:B------:R-:W-:Y:S01]  /*f180*/  ISETP.GE.U32.AND P1, PT, R233, R4, PT ;  /* 0x00000004e900720c */ /* 0x000fe20003f26070 */
[----:B------:R-:W-:Y:S01]  /*f190*/  IMAD.MOV.U32 R4, RZ, RZ, R44 ;  /* 0x000000ffff047224 */ /* 0x000fe200078e002c */
[----:B------:R-:W-:Y:S02]  /*f1a0*/  LOP3.LUT R9, R45, UR26, R12, 0x96, !PT ;  /* 0x0000001a2d097c12 */ /* 0x000fe4000f8e960c */
[----:B------:R-:W2:Y:S01]  /*f1b0*/  LDL.LU.64 R44, [R1+0x1b8] ;  /* 0x0001b800012c7983 */ /* 0x000ea20000300a00 */
[----:B------:R-:W-:-:S04]  /*f1c0*/  SHF.R.U32.HI R0, RZ, 0x18, R0 ;  /* 0x00000018ff007819 */ /* 0x000fc80000011600 */
[----:B------:R-:W-:Y:S02]  /*f1d0*/  ISETP.GE.U32.AND P0, PT, R233, R0, PT ;  /* 0x00000000e900720c */ /* 0x000fe40003f06070 */
[C---:B------:R-:W-:Y:S02]  /*f1e0*/  PRMT R19, R22.reuse, 0x7632, R19 ;  /* 0x0000763216137816 */ /* 0x040fe40000000013 */
[----:B------:R-:W-:Y:S01]  /*f1f0*/  PRMT R20, R22, 0x7610, R20 ;  /* 0x0000761016147816 */ /* 0x000fe20000000014 */
[----:B------:R-:W-:Y:S01]  /*f200*/  FADD.FTZ R0, R21, R10 ;  /* 0x0000000a15007221 */ /* 0x000fe20000010000 */
[C---:B------:R-:W-:Y:S02]  /*f210*/  PRMT R17, R42.reuse, 0x7632, R17 ;  /* 0x000076322a117816 */ /* 0x040fe40000000011 */
[----:B------:R-:W-:Y:S01]  /*f220*/  PRMT R18, R42, 0x7610, R18 ;  /* 0x000076102a127816 */ /* 0x000fe20000000012 */
[----:B------:R-:W-:Y:S01]  /*f230*/  @!P1 HADD2 R69, -R20.H0_H0, -RZ.H0_H0 ;  /* 0xa00000ff14459230 */ /* 0x000fe20000000900 */
[----:B------:R-:W-:-:S03]  /*f240*/  IMAD.MOV.U32 R42, RZ, RZ, R137 ;  /* 0x000000ffff2a7224 */ /* 0x000fc600078e0089 */
[----:B------:R-:W-:Y:S01]  /*f250*/  @!P0 HADD2 R68, -R19.H0_H0, -RZ.H0_H0 ;  /* 0xa00000ff13448230 */ /* 0x000fe20000000900 */
[----:B------:R-:W-:Y:S01]  /*f260*/  IMAD.MOV.U32 R137, RZ, RZ, R52 ;  /* 0x000000ffff897224 */ /* 0x000fe200078e0034 */
[----:B------:R-:W-:Y:S01]  /*f270*/  @!P5 HADD2 R70, -R17.H0_H0, -RZ.H0_H0 ;  /* 0xa00000ff1146d230 */ /* 0x000fe20000000900 */
[----:B------:R-:W-:Y:S01]  /*f280*/  FADD.FTZ R23, R23, R0 ;  /* 0x0000000017177221 */ /* 0x000fe20000010000 */
[----:B------:R-:W-:Y:S01]  /*f290*/  PRMT R52, R20, 0x5410, R19 ;  /* 0x0000541014347816 */ /* 0x000fe20000000013 */
[----:B------:R-:W-:Y:S01]  /*f2a0*/  IMAD.MOV.U32 R10, RZ, RZ, R112 ;  /* 0x000000ffff0a7224 */ /* 0x000fe200078e0070 */
[----:B------:R-:W-:Y:S01]  /*f2b0*/  @!P0 PRMT R19, R68, 0x5410, RZ ;  /* 0x0000541044138816 */ /* 0x000fe200000000ff */
[----:B------:R-:W-:Y:S01]  /*f2c0*/  IMAD.MOV.U32 R68, RZ, RZ, R4 ;  /* 0x000000ffff447224 */ /* 0x000fe200078e0004 */
[----:B------:R-:W-:Y:S01]  /*f2d0*/  LOP3.LUT R0, R2, 0xff, RZ, 0xc0, !PT ;  /* 0x000000ff02007812 */ /* 0x000fe200078ec0ff */
[----:B------:R-:W-:Y:S01]  /*f2e0*/  IMAD.MOV.U32 R112, RZ, RZ, R51 ;  /* 0x000000ffff707224 */ /* 0x000fe200078e0033 */
[----:B------:R-:W-:Y:S01]  /*f2f0*/  @!P1 PRMT R20, R69, 0x5410, RZ ;  /* 0x0000541045149816 */ /* 0x000fe200000000ff */
[----:B------:R-:W-:Y:S01]  /*f300*/  IMAD.MOV.U32 R69, RZ, RZ, R5 ;  /* 0x000000ffff457224 */ /* 0x000fe200078e0005 */
[----:B------:R-:W1:Y:S01]  /*f310*/  MUFU.EX2 R4, R138 ;  /* 0x0000008a00047308 */ /* 0x000e620000000800 */
[----:B------:R-:W-:-:S02]  /*f320*/  PRMT R51, R18, 0x5410, R17 ;  /* 0x0000541012337816 */ /* 0x000fc40000000011 */
[----:B------:R-:W-:Y:S02]  /*f330*/  LOP3.LUT R3, R2, 0xffff, RZ, 0xc0, !PT ;  /* 0x0000ffff02037812 */ /* 0x000fe400078ec0ff */
[--C-:B------:R-:W-:Y:S02]  /*f340*/  SHF.R.U32.HI R5, RZ, 0x10, R2.reuse ;  /* 0x00000010ff057819 */ /* 0x100fe40000011602 */
[----:B------:R-:W-:Y:S02]  /*f350*/  @!P5 PRMT R17, R70, 0x5410, RZ ;  /* 0x000054104611d816 */ /* 0x000fe400000000ff */
[----:B------:R-:W-:Y:S02]  /*f360*/  SHF.R.U32.HI R2, RZ, 0x18, R2 ;  /* 0x00000018ff027819 */ /* 0x000fe40000011602 */
[C---:B------:R-:W-:Y:S02]  /*f370*/  ISETP.GE.U32.AND P5, PT, R233.reuse, R0, PT ;  /* 0x00000000e900720c */ /* 0x040fe40003fa6070 */
[----:B------:R-:W3:Y:S01]  /*f380*/  MUFU.EX2 R0, R139 ;  /* 0x0000008b00007308 */ /* 0x000ee20000000800 */
[----:B------:R-:W-:-:S02]  /*f390*/  ISETP.GE.U32.AND P1, PT, R233, R2, PT ;  /* 0x00000002e900720c */ /* 0x000fc40003f26070 */
[----:B------:R-:W-:Y:S01]  /*f3a0*/  SHF.R.U32.HI R2, RZ, 0x8, R3 ;  /* 0x00000008ff027819 */ /* 0x000fe20000011603 */
[----:B------:R-:W-:-:S03]  /*f3b0*/  @!P6 HADD2 R71, -R18.H0_H0, -RZ.H0_H0 ;  /* 0xa00000ff1247e230 */ /* 0x000fc60000000900 */
[----:B------:R-:W-:Y:S02]  /*f3c0*/  LOP3.LUT R2, R2, 0xffff, RZ, 0xc0, !PT ;  /* 0x0000ffff02027812 */ /* 0x000fe400078ec0ff */
[----:B------:R-:W-:Y:S02]  /*f3d0*/  LOP3.LUT R3, R5, 0xff, RZ, 0xc0, !PT ;  /* 0x000000ff05037812 */ /* 0x000fe400078ec0ff */
[----:B------:R-:W-:Y:S01]  /*f3e0*/  ISETP.GE.U32.AND P0, PT, R233, R2, PT ;  /* 0x00000002e900720c */ /* 0x000fe20003f06070 */
[----:B-1----:R-:W-:Y:S01]  /*f3f0*/  FADD.FTZ R2, R4, R14 ;  /* 0x0000000e04027221 */ /* 0x002fe20000010000 */
[----:B------:R-:W-:Y:S02]  /*f400*/  @!P6 PRMT R18, R71, 0x5410, RZ ;  /* 0x000054104712e816 */ /* 0x000fe400000000ff */
[----:B------:R-:W-:Y:S01]  /*f410*/  ISETP.GE.U32.AND P6, PT, R233, R3, PT ;  /* 0x00000003e900720c */ /* 0x000fe20003fc6070 */
[----:B---3--:R-:W-:Y:S02]  /*f420*/  FADD.FTZ R22, R0, R2 ;  /* 0x0000000200167221 */ /* 0x008fe40000010000 */
[----:B------:R-:W-:Y:S01]  /*f430*/  IMAD.WIDE.U32 R2, R6, -0x2daee0ad, RZ ;  /* 0xd2511f5306027825 */ /* 0x000fe200078e00ff */
[----:B------:R-:W-:-:S02]  /*f440*/  PRMT R16, R43, 0x7610, R16 ;  /* 0x000076102b107816 */ /* 0x000fc40000000010 */
[----:B------:R-:W-:Y:S02]  /*f450*/  LOP3.LUT R7, R13, UR4, R11, 0x96, !PT ;  /* 0x000000040d077c12 */ /* 0x000fe4000f8e960b */
[----:B------:R-:W-:Y:S02]  /*f460*/  F2FP.PACK_AB R13, R0, R4 ;  /* 0x00000004000d723e */ /* 0x000fe400000000ff */
[----:B------:R-:W-:Y:S01]  /*f470*/  LOP3.LUT R0, R3, UR7, R8, 0x96, !PT ;  /* 0x0000000703007c12 */ /* 0x000fe2000f8e9608 */
[----:B------:R-:W-:Y:S01]  /*f480*/  @!P5 HADD2 R72, -R16.H0_H0, -RZ.H0_H0 ;  /* 0xa00000ff1048d230 */ /* 0x000fe20000000900 */
[----:B------:R-:W-:Y:S01]  /*f490*/  PRMT R15, R43, 0x7632, R15 ;  /* 0x000076322b0f7816 */ /* 0x000fe2000000000f */
[----:B------:R-:W-:Y:S01]  /*f4a0*/  IMAD.MOV.U32 R12, RZ, RZ, R136 ;  /* 0x000000ffff0c7224 */ /* 0x000fe200078e0088 */
[----:B------:R-:W-:Y:S01]  /*f4b0*/  LOP3.LUT R4, R0, 0xff, RZ, 0xc0, !PT ;  /* 0x000000ff00047812 */ /* 0x000fe200078ec0ff */
[----:B------:R-:W-:Y:S01]  /*f4c0*/  IMAD.MOV.U32 R136, RZ, RZ, R50 ;  /* 0x000000ffff887224 */ /* 0x000fe200078e0032 */
[----:B------:R-:W-:Y:S01]  /*f4d0*/  PRMT R50, R16, 0x5410, R15 ;  /* 0x0000541010327816 */ /* 0x000fe2000000000f */
[----:B------:R-:W-:Y:S01]  /*f4e0*/  @!P0 HADD2 R73, -R15.H0_H0, -RZ.H0_H0 ;  /* 0xa00000ff0f498230 */ /* 0x000fe20000000900 */
[----:B------:R-:W-:-:S02]  /*f4f0*/  @!P5 PRMT R16, R72, 0x5410, RZ ;  /* 0x000054104810d816 */ /* 0x000fc400000000ff */
[----:B------:R-:W-:Y:S02]  /*f500*/  ISETP.GE.U32.AND P5, PT, R233, R4, PT ;  /* 0x00000004e900720c */ /* 0x000fe40003fa6070 */
[--C-:B------:R-:W-:Y:S02]  /*f510*/  SHF.R.U32.HI R4, RZ, 0x18, R0.reuse ;  /* 0x00000018ff047819 */ /* 0x100fe40000011600 */
[----:B------:R-:W-:Y:S02]  /*f520*/  @!P0 PRMT R15, R73, 0x5410, RZ ;  /* 0x00005410490f8816 */ /* 0x000fe400000000ff */
[----:B------:R-:W-:Y:S02]  /*f530*/  ISETP.GE.U32.AND P0, PT, R233, R4, PT ;  /* 0x00000004e900720c */ /* 0x000fe40003f06070 */
[----:B------:R-:W-:Y:S02]  /*f540*/  SHF.R.U32.HI R4, RZ, 0x10, R0 ;  /* 0x00000010ff047819 */ /* 0x000fe40000011600 */
[----:B------:R-:W-:-:S02]  /*f550*/  LOP3.LUT R0, R0, 0xffff, RZ, 0xc0, !PT ;  /* 0x0000ffff00007812 */ /* 0x000fc400078ec0ff */
[C---:B------:R-:W-:Y:S02]  /*f560*/  PRMT R21, R36.reuse, 0x7632, R21 ;  /* 0x0000763224157816 */ /* 0x040fe40000000015 */
[----:B------:R-:W-:Y:S02]  /*f570*/  SHF.R.U32.HI R0, RZ, 0x8, R0 ;  /* 0x00000008ff007819 */ /* 0x000fe40000011600 */
[----:B------:R-:W-:Y:S01]  /*f580*/  PRMT R14, R36, 0x7610, R14 ;  /* 0x00007610240e7816 */ /* 0x000fe2000000000e */
[----:B------:R-:W-:Y:S01]  /*f590*/  @!P1 HADD2 R75, -R21.H0_H0, -RZ.H0_H0 ;  /* 0xa00000ff154b9230 */ /* 0x000fe20000000900 */
[----:B------:R-:W-:Y:S01]  /*f5a0*/  PRMT R219, R26, 0x7610, R219 ;  /* 0x000076101adb7816 */ /* 0x000fe200000000db */
[----:B------:R-:W-:Y:S01]  /*f5b0*/  IMAD.MOV.U32 R11, RZ, RZ, R113 ;  /* 0x000000ffff0b7224 */ /* 0x000fe200078e0071 */
[----:B------:R-:W-:Y:S01]  /*f5c0*/  LOP3.LUT R0, R0, 0xffff, RZ, 0xc0, !PT ;  /* 0x0000ffff00007812 */ /* 0x000fe200078ec0ff */
[----:B------:R-:W-:Y:S01]  /*f5d0*/  IMAD.MOV.U32 R71, RZ, RZ, R49 ;  /* 0x000000ffff477224 */ /* 0x000fe200078e0031 */
[----:B------:R-:W-:Y:S01]  /*f5e0*/  PRMT R49, R14, 0x5410, R21 ;  /* 0x000054100e317816 */ /* 0x000fe20000000015 */
[----:B------:R-:W-:Y:S01]  /*f5f0*/  IMAD.MOV.U32 R138, RZ, RZ, R10 ;  /* 0x000000ffff8a7224 */ /* 0x000fe200078e000a */
[----:B------:R-:W-:Y:S01]  /*f600*/  @!P1 PRMT R21, R75, 0x5410, RZ ;  /* 0x000054104b159816 */ /* 0x000fe200000000ff */
[----:B------:R-:W-:Y:S01]  /*f610*/  IMAD.MOV.U32 R139, RZ, RZ, R11 ;  /* 0x000000ffff8b7224 */ /* 0x000fe200078e000b */
[----:B------:R-:W-:Y:S01]  /*f620*/  ISETP.GE.U32.AND P1, PT, R233, R0, PT ;  /* 0x00000000e900720c */ /* 0x000fe20003f26070 */
[----:B------:R-:W-:Y:S01]  /*f630*/  @!P5 HADD2 R84, -R219.H0_H0, -RZ.H0_H0 ;  /* 0xa00000ffdb54d230 */ /* 0x000fe20000000900 */
[----:B------:R-:W-:-:S02]  /*f640*/  PRMT R218, R26, 0x7632, R218 ;  /* 0x000076321ada7816 */ /* 0x000fc400000000da */
[C---:B------:R-:W-:Y:S02]  /*f650*/  LOP3.LUT R0, R2.reuse, 0xff, RZ, 0xc0, !PT ;  /* 0x000000ff02007812 */ /* 0x040fe400078ec0ff */
[----:B------:R-:W-:Y:S02]  /*f660*/  LOP3.LUT R6, R2, 0xffff, RZ, 0xc0, !PT ;  /* 0x0000ffff02067812 */ /* 0x000fe400078ec0ff */
[--C-:B------:R-:W-:Y:S02]  /*f670*/  SHF.R.U32.HI R10, RZ, 0x10, R2.reuse ;  /* 0x00000010ff0a7819 */ /* 0x100fe40000011602 */
[----:B------:R-:W-:Y:S01]  /*f680*/  SHF.R.U32.HI R11, RZ, 0x18, R2 ;  /* 0x00000018ff0b7819 */ /* 0x000fe20000011602 */
[----:B------:R-:W-:Y:S01]  /*f690*/  IMAD.WIDE.U32 R2, R7, -0x2daee0ad, RZ ;  /* 0xd2511f5307027825 */ /* 0x000fe200078e00ff */
[----:B------:R-:W-:-:S03]  /*f6a0*/  @!P6 HADD2 R74, -R14.H0_H0, -RZ.H0_H0 ;  /* 0xa00000ff0e4ae230 */ /* 0x000fc60000000900 */
[----:B------:R-:W-:Y:S01]  /*f6b0*/  IMAD.MOV.U32 R113, RZ, RZ, R142 ;  /* 0x000000ffff717224 */ /* 0x000fe200078e008e */
[----:B------:R-:W-:Y:S02]  /*f6c0*/  PRMT R142, R219, 0x5410, R218 ;  /* 0x00005410db8e7816 */ /* 0x000fe400000000da */
[----:B------:R-:W-:Y:S02]  /*f6d0*/  @!P5 PRMT R219, R84, 0x5410, RZ ;  /* 0x0000541054dbd816 */ /* 0x000fe400000000ff */
[----:B------:R-:W-:Y:S01]  /*f6e0*/  ISETP.GE.U32.AND P5, PT, R233, R0, PT ;  /* 0x00000000e900720c */ /* 0x000fe20003fa6070 */
[----:B------:R-:W-:Y:S01]  /*f6f0*/  IMAD.WIDE.U32 R8, R9, -0x2daee0ad, RZ ;  /* 0xd2511f5309087825 */ /* 0x000fe200078e00ff */
[----:B------:R-:W-:Y:S02]  /*f700*/  LOP3.LUT R4, R4, 0xff, RZ, 0xc0, !PT ;  /* 0x000000ff04047812 */ /* 0x000fe400078ec0ff */
[----:B------:R-:W-:Y:S02]  /*f710*/  LOP3.LUT R0, R3, UR15, R138, 0x96, !PT ;  /* 0x0000000f03007c12 */ /* 0x000fe4000f8e968a */
[----:B------:R-:W-:-:S02]  /*f720*/  @!P6 PRMT R14, R74, 0x5410, RZ ;  /* 0x000054104a0ee816 */ /* 0x000fc400000000ff */
[----:B------:R-:W-:Y:S01]  /*f730*/  ISETP.GE.U32.AND P6, PT, R233, R4, PT ;  /* 0x00000004e900720c */ /* 0x000fe20003fc6070 */
[----:B------:R-:W-:Y:S01]  /*f740*/  IMAD.WIDE.U32 R4, R0, -0x326172a9, RZ ;  /* 0xcd9e8d5700047825 */ /* 0x000fe200078e00ff */
[----:B------:R-:W-:Y:S02]  /*f750*/  LOP3.LUT R2, R9, UR13, R2, 0x96, !PT ;  /* 0x0000000d09027c12 */ /* 0x000fe4000f8e9602 */
[----:B------:R-:W-:Y:S01]  /*f760*/  SHF.R.U32.HI R0, RZ, 0x8, R6 ;  /* 0x00000008ff007819 */ /* 0x000fe20000011606 */
[----:B------:R-:W-:Y:S01]  /*f770*/  @!P1 HADD2 R85, -R218.H0_H0, -RZ.H0_H0 ;  /* 0xa00000ffda559230 */ /* 0x000fe20000000900 */
[----:B------:R-:W-:Y:S01]  /*f780*/  LOP3.LUT R3, R5, UR14, R68, 0x96, !PT ;  /* 0x0000000e05037c12 */ /* 0x000fe2000f8e9644 */
[----:B------:R-:W-:Y:S01]  /*f790*/  IMAD.WIDE.U32 R6, R2, -0x326172a9, RZ ;  /* 0xcd9e8d5702067825 */ /* 0x000fe200078e00ff */
[----:B------:R-:W-:Y:S02]  /*f7a0*/  LOP3.LUT R0, R0, 0xffff, RZ, 0xc0, !PT ;  /* 0x0000ffff00007812 */ /* 0x000fe400078ec0ff */
[----:B------:R-:W-:Y:S01]  /*f7b0*/  @!P1 PRMT R218, R85, 0x5410, RZ ;  /* 0x0000541055da9816 */ /* 0x000fe200000000ff */
[----:B------:R-:W-:Y:S01]  /*f7c0*/  IMAD.WIDE.U32 R2, R3, -0x2daee0ad, RZ ;  /* 0xd2511f5303027825 */ /* 0x000fe200078e00ff */
[----:B------:R-:W-:-:S02]  /*f7d0*/  ISETP.GE.U32.AND P1, PT, R233, R0, PT ;  /* 0x00000000e900720c */ /* 0x000fc40003f26070 */
[----:B------:R-:W-:Y:S02]  /*f7e0*/  LOP3.LUT R0, R7, UR11, R4, 0x96, !PT ;  /* 0x0000000b07007c12 */ /* 0x000fe4000f8e9604 */
[----:B------:R-:W-:-:S03]  /*f7f0*/  LOP3.LUT R3, R3, UR10, R8, 0x96, !PT ;  /* 0x0000000a03037c12 */ /* 0x000fc6000f8e9608 */
[----:B------:R-:W-:-:S05]  /*f800*/  IMAD.WIDE.U32 R8, R0, -0x2daee0ad, RZ ;  /* 0xd2511f5300087825 */ /* 0x000fca00078e00ff */
[----:B------:R-:W-:Y:S01]  /*f810*/  LOP3.LUT R2, R9, UR5, R2, 0x96, !PT ;  /* 0x0000000509027c12 */ /* 0x000fe2000f8e9602 */
[----:B------:R-:W-:-:S04]  /*f820*/  IMAD.WIDE.U32 R4, R3, -0x326172a9, RZ ;  /* 0xcd9e8d5703047825 */ /* 0x000fc800078e00ff */
[----:B------:R-:W-:-:S05]  /*f830*/  IMAD.WIDE.U32 R2, R2, -0x326172a9, RZ ;  /* 0xcd9e8d5702027825 */ /* 0x000fca00078e00ff */
[----:B------:R-:W-:Y:S01]  /*f840*/  LOP3.LUT R7, R3, UR6, R4, 0x96, !PT ;  /* 0x0000000603077c12 */ /* 0x000fe2000f8e9604 */
[----:B------:R-:W-:Y:S01]  /*f850*/  FADD.FTZ R4, R40, R23 ;  /* 0x0000001728047221 */ /* 0x000fe20000010000 */
[C---:B------:R-:W-:Y:S02]  /*f860*/  PRMT R214, R13.reuse, 0x7610, R214 ;  /* 0x000076100dd67816 */ /* 0x040fe400000000d6 */
[----:B------:R-:W-:Y:S01]  /*f870*/  PRMT R213, R13, 0x7632, R213 ;  /* 0x000076320dd57816 */ /* 0x000fe200000000d5 */
[----:B------:R-:W-:Y:S02]  /*f880*/  FADD.FTZ R13, R41, R4 ;  /* 0x00000004290d7221 */ /* 0x000fe40000010000 */
[----:B------:R-:W1:Y:S01]  /*f890*/  MUFU.EX2 R4, R147 ;  /* 0x0000009300047308 */ /* 0x000e620000000800 */
[----:B------:R-:W-:Y:S02]  /*f8a0*/  IMAD.MOV.U32 R69, RZ, RZ, R42 ;  /* 0x000000ffff457224 */ /* 0x000fe400078e002a */
[----:B------:R-:W-:-:S02]  /*f8b0*/  IMAD.MOV.U32 R42, RZ, RZ, c[0x0][0x228] ;  /* 0x00008a00ff2a7624 */ /* 0x000fc400078e00ff */
[----:B------:R-:W-:Y:S02]  /*f8c0*/  IMAD.MOV.U32 R74, RZ, RZ, R130 ;  /* 0x000000ffff4a7224 */ /* 0x000fe400078e0082 */
[----:B------:R-:W-:Y:S02]  /*f8d0*/  IMAD.MOV.U32 R70, RZ, RZ, R47 ;  /* 0x000000ffff467224 */ /* 0x000fe400078e002f */
[----:B-1----:R-:W-:Y:S02]  /*f8e0*/  FADD.FTZ R130, R4, R46 ;  /* 0x0000002e04827221 */ /* 0x002fe40000010000 */
[C---:B------:R-:W-:Y:S02]  /*f8f0*/  IMAD.SHL.U32 R46, R42.reuse, 0x8, RZ ;  /* 0x000000082a2e7824 */ /* 0x040fe400078e00ff */
[----:B------:R-:W-:Y:S02]  /*f900*/  IMAD R42, R42, 0x48, RZ ;  /* 0x000000482a2a7824 */ /* 0x000fe400078e02ff */
[--C-:B------:R-:W-:Y:S01]  /*f910*/  IMAD.WIDE R46, R46, 0x2, R180.reuse ;  /* 0x000000022e2e7825 */ /* 0x100fe200078e02b4 */
[----:B------:R-:W-:Y:S03]  /*f920*/  STG.E.U16 [R180.64+-0x80], R34 ;  /* 0xffff8022b4007986 */ /* 0x000fe6000c101526 */
[----:B------:R-:W-:Y:S01]  /*f930*/  IMAD.WIDE R42, R42, 0x2, R180 ;  /* 0x000000022a2a7825 */ /* 0x000fe200078e02b4 */
[----:B------:R-:W-:Y:S04]  /*f940*/  STG.E.U16 [R180.64+-0x7e], R33 ;  /* 0xffff8221b4007986 */ /* 0x000fe8000c101526 */
[----:B------:R-:W-:Y:S04]  /*f950*/  STG.E.U16 [R46.64+-0x80], R31 ;  /* 0xffff801f2e007986 */ /* 0x000fe8000c101526 */
[----:B------:R-:W-:Y:S04]  /*f960*/  STG.E.U16 [R46.64+-0x7e], R32 ;  /* 0xffff82202e007986 */ /* 0x000fe8000c101526 */
[----:B--2---:R-:W-:Y:S04]  /*f970*/  STG.E.U16 [R44.64+-0x80], R18 ;  /* 0xffff80122c007986 */ /* 0x004fe8000c101526 */
[----:B------:R-:W-:Y:S04]  /*f980*/  STG.E.U16 [R44.64+-0x7e], R17 ;  /* 0xffff82112c007986 */ /* 0x000fe8000c101526 */
        /* <DEDUP_REMOVED lines=8> */
[----:B------:R1:W-:Y:S02]  /*fa10*/  STG.E.U16 [R42.64+-0x70], R14 ;  /* 0xffff900e2a007986 */ /* 0x0003e4000c101526 */
[----:B-1----:R-:W-:-:S02]  /*fa20*/  IMAD.WIDE.U32 R14, R188, -0x2daee0ad, RZ ;  /* 0xd2511f53bc0e7825 */ /* 0x002fc400078e00ff */
[----:B------:R-:W2:Y:S01]  /*fa30*/  LDL.LU R188, [R1+0x1b0] ;  /* 0x0001b00001bc7983 */ /* 0x000ea20000300800 */
[C---:B------:R-:W-:Y:S02]  /*fa40*/  PRMT R216, R35.reuse, 0x7610, R216 ;  /* 0x0000761023d87816 */ /* 0x040fe400000000d8 */
[----:B------:R-:W-:-:S03]  /*fa50*/  PRMT R215, R35, 0x7632, R215 ;  /* 0x0000763223d77816 */ /* 0x000fc600000000d7 */
[----:B------:R-:W-:Y:S01]  /*fa60*/  @!P6 HADD2 R86, -R216.H0_H0, -RZ.H0_H0 ;  /* 0xa00000ffd856e230 */ /* 0x000fe20000000900 */
[----:B------:R-:W-:Y:S01]  /*fa70*/  LOP3.LUT R0, R10, 0xff, RZ, 0xc0, !PT ;  /* 0x000000ff0a007812 */ /* 0x000fe200078ec0ff */
[----:B------:R-:W-:Y:S01]  /*fa80*/  IMAD.MOV.U32 R36, RZ, RZ, R141 ;  /* 0x000000ffff247224 */ /* 0x000fe200078e008d */
[----:B------:R-:W-:Y:S02]  /*fa90*/  PRMT R141, R216, 0x5410, R215 ;  /* 0x00005410d88d7816 */ /* 0x000fe400000000d7 */
[----:B------:R-:W-:Y:S02]  /*faa0*/  @!P6 PRMT R216, R86, 0x5410, RZ ;  /* 0x0000541056d8e816 */ /* 0x000fe400000000ff */
[----:B------:R-:W-:Y:S01]  /*fab0*/  ISETP.GE.U32.AND P6, PT, R233, R0, PT ;  /* 0x00000000e900720c */ /* 0x000fe20003fc6070 */
[----:B------:R-:W-:Y:S01]  /*fac0*/  @!P0 HADD2 R87, -R215.H0_H0, -RZ.H0_H0 ;  /* 0xa00000ffd7578230 */ /* 0x000fe20000000900 */
[C---:B------:R-:W-:Y:S01]  /*fad0*/  LOP3.LUT R0, R2.reuse, 0xff, RZ, 0xc0, !PT ;  /* 0x000000ff02007812 */ /* 0x040fe200078ec0ff */
[----:B------:R-:W-:Y:S01]  /*fae0*/  IMAD.MOV.U32 R68, RZ, RZ, R12 ;  /* 0x000000ffff447224 */ /* 0x000fe200078e000c */
[----:B------:R-:W-:Y:S01]  /*faf0*/  LOP3.LUT R12, R5, UR9, R6, 0x96, !PT ;  /* 0x00000009050c7c12 */ /* 0x000fe2000f8e9606 */
[----:B------:R-:W-:Y:S01]  /*fb00*/  @!P1 HADD2 R89, -R213.H0_H0, -RZ.H0_H0 ;  /* 0xa00000ffd5599230 */ /* 0x000fe20000000900 */
[----:B------:R-:W-:Y:S01]  /*fb10*/  @!P0 PRMT R215, R87, 0x5410, RZ ;  /* 0x0000541057d78816 */ /* 0x000fe200000000ff */
[----:B------:R-:W-:Y:S01]  /*fb20*/  @!P5 HADD2 R88, -R214.H0_H0, -RZ.H0_H0 ;  /* 0xa00000ffd658d230 */ /* 0x000fe20000000900 */
[----:B------:R-:W-:-:S02]  /*fb30*/  LOP3.LUT R5, R2, 0xffff, RZ, 0xc0, !PT ;  /* 0x0000ffff02057812 */ /* 0x000fc400078ec0ff */
[----:B------:R-:W-:Y:S01]  /*fb40*/  PRMT R212, R39, 0x7610, R212 ;  /* 0x0000761027d47816 */ /* 0x000fe200000000d4 */
[----:B------:R-:W-:Y:S01]  /*fb50*/  IMAD.MOV.U32 R86, RZ, RZ, R140 ;  /* 0x000000ffff567224 */ /* 0x000fe200078e008c */
[--C-:B------:R-:W-:Y:S02]  /*fb60*/  SHF.R.U32.HI R3, RZ, 0x10, R2.reuse ;  /* 0x00000010ff037819 */ /* 0x100fe40000011602 */
[----:B------:R-:W-:Y:S01]  /*fb70*/  ISETP.GE.U32.AND P0, PT, R233, R0, PT ;  /* 0x00000000e900720c */ /* 0x000fe20003f06070 */
[----:B------:R-:W-:Y:S01]  /*fb80*/  MUFU.EX2 R6, R146 ;  /* 0x0000009200067308 */ /* 0x000fe20000000800 */
[----:B------:R-:W-:Y:S02]  /*fb90*/  SHF.R.U32.HI R2, RZ, 0x18, R2 ;  /* 0x00000018ff027819 */ /* 0x000fe40000011602 */
[----:B------:R-:W-:Y:S01]  /*fba0*/  PRMT R140, R214, 0x5410, R213 ;  /* 0x00005410d68c7816 */ /* 0x000fe200000000d5 */
[----:B------:R-:W-:Y:S01]  /*fbb0*/  @!P6 HADD2 R90, -R212.H0_H0, -RZ.H0_H0 ;  /* 0xa00000ffd45ae230 */ /* 0x000fe20000000900 */
[----:B------:R-:W-:-:S03]  /*fbc0*/  @!P1 PRMT R213, R89, 0x5410, RZ ;  /* 0x0000541059d59816 */ /* 0x000fc600000000ff */
[----:B------:R-:W1:Y:S01]  /*fbd0*/  MUFU.EX2 R0, R143 ;  /* 0x0000008f00007308 */ /* 0x000e620000000800 */
[----:B------:R-:W-:Y:S02]  /*fbe0*/  @!P5 PRMT R214, R88, 0x5410, RZ ;  /* 0x0000541058d6d816 */ /* 0x000fe400000000ff */
[----:B------:R-:W-:Y:S02]  /*fbf0*/  ISETP.GE.U32.AND P1, PT, R233, R11, PT ;  /* 0x0000000be900720c */ /* 0x000fe40003f26070 */
[----:B------:R-:W-:Y:S02]  /*fc00*/  PRMT R211, R39, 0x7632, R211 ;  /* 0x0000763227d37816 */ /* 0x000fe400000000d3 */
[----:B------:R-:W-:Y:S02]  /*fc10*/  ISETP.GE.U32.AND P5, PT, R233, R2, PT ;  /* 0x00000002e900720c */ /* 0x000fe40003fa6070 */
[----:B------:R-:W-:Y:S02]  /*fc20*/  LOP3.LUT R2, R7, 0xff, RZ, 0xc0, !PT ;  /* 0x000000ff07027812 */ /* 0x000fe400078ec0ff */
[----:B------:R-:W-:-:S02]  /*fc30*/  PRMT R23, R212, 0x5410, R211 ;  /* 0x00005410d4177816 */ /* 0x000fc400000000d3 */
[----:B------:R-:W-:Y:S02]  /*fc40*/  @!P6 PRMT R212, R90, 0x5410, RZ ;  /* 0x000054105ad4e816 */ /* 0x000fe400000000ff */
[----:B------:R-:W-:Y:S02]  /*fc50*/  ISETP.GE.U32.AND P6, PT, R233, R2, PT ;  /* 0x00000002e900720c */ /* 0x000fe40003fc6070 */
[----:B------:R-:W-:Y:S01]  /*fc60*/  LOP3.LUT R2, R7, 0xffff, RZ, 0xc0, !PT ;  /* 0x0000ffff07027812 */ /* 0x000fe200078ec0ff */
[----:B------:R-:W-:Y:S01]  /*fc70*/  @!P1 HADD2 R91, -R211.H0_H0, -RZ.H0_H0 ;  /* 0xa00000ffd35b9230 */ /* 0x000fe20000000900 */
[----:B-1----:R-:W-:Y:S02]  /*fc80*/  FADD.FTZ R10, R0, R22 ;  /* 0x00000016000a7221 */ /* 0x002fe40000010000 */
[----:B------:R-:W-:Y:S02]  /*fc90*/  SHF.R.U32.HI R2, RZ, 0x8, R2 ;  /* 0x00000008ff027819 */ /* 0x000fe40000011602 */
[----:B------:R-:W-:-:S02]  /*fca0*/  F2FP.PACK_AB R0, R6, R0 ;  /* 0x000000000600723e */ /* 0x000fc400000000ff */
[----:B------:R-:W-:Y:S02]  /*fcb0*/  LOP3.LUT R2, R2, 0xffff, RZ, 0xc0, !PT ;  /* 0x0000ffff02027812 */ /* 0x000fe400078ec0ff */
[----:B------:R-:W-:Y:S02]  /*fcc0*/  @!P1 PRMT R211, R91, 0x5410, RZ ;  /* 0x000054105bd39816 */ /* 0x000fe400000000ff */
[C---:B------:R-:W-:Y:S02]  /*fcd0*/  PRMT R210, R0.reuse, 0x7610, R210 ;  /* 0x0000761000d27816 */ /* 0x040fe400000000d2 */
[----:B------:R-:W-:Y:S01]  /*fce0*/  ISETP.GE.U32.AND P1, PT, R233, R2, PT ;  /* 0x00000002e900720c */ /* 0x000fe20003f26070 */
[----:B------:R-:W-:Y:S01]  /*fcf0*/  MUFU.EX2 R9, R149 ;  /* 0x0000009500097308 */ /* 0x000fe20000000800 */
[----:B------:R-:W-:Y:S01]  /*fd00*/  PRMT R209, R0, 0x7632, R209 ;  /* 0x0000763200d17816 */ /* 0x000fe200000000d1 */
[----:B------:R-:W-:Y:S01]  /*fd10*/  @!P6 HADD2 R100, -R210.H0_H0, -RZ.H0_H0 ;  /* 0xa00000ffd264e230 */ /* 0x000fe20000000900 */
[----:B------:R-:W-:Y:S01]  /*fd20*/  IMAD.MOV.U32 R75, RZ, RZ, R115 ;  /* 0x000000ffff4b7224 */ /* 0x000fe200078e0073 */
[----:B------:R-:W-:-:S04]  /*fd30*/  LOP3.LUT R0, R3, 0xff, RZ, 0xc0, !PT ;  /* 0x000000ff03007812 */ /* 0x000fc800078ec0ff */
[----:B------:R-:W1:Y:S01]  /*fd40*/  MUFU.EX2 R11, R151 ;  /* 0x00000097000b7308 */ /* 0x000e620000000800 */
[----:B------:R-:W-:Y:S01]  /*fd50*/  IMAD.MOV.U32 R115, RZ, RZ, R191 ;  /* 0x000000ffff737224 */ /* 0x000fe200078e00bf */
[----:B------:R-:W-:Y:S02]  /*fd60*/  PRMT R191, R210, 0x5410, R209 ;  /* 0x00005410d2bf7816 */ /* 0x000fe400000000d1 */
[----:B------:R-:W-:Y:S02]  /*fd70*/  @!P6 PRMT R210, R100, 0x5410, RZ ;  /* 0x0000541064d2e816 */ /* 0x000fe400000000ff */
[----:B------:R-:W-:Y:S02]  /*fd80*/  ISETP.GE.U32.AND P6, PT, R233, R0, PT ;  /* 0x00000000e900720c */ /* 0x000fe40003fc6070 */
[----:B------:R-:W-:Y:S01]  /*fd90*/  SHF.R.U32.HI R0, RZ, 0x8, R5 ;  /* 0x00000008ff007819 */ /* 0x000fe20000011605 */
[----:B------:R-:W-:Y:S01]  /*fda0*/  @!P1 HADD2 R101, -R209.H0_H0, -RZ.H0_H0 ;  /* 0xa00000ffd1659230 */ /* 0x000fe20000000900 */
[----:B------:R-:W-:-:S02]  /*fdb0*/  IMAD.WIDE.U32 R2, R12, -0x2daee0ad, RZ ;  /* 0xd2511f530c027825 */ /* 0x000fc400078e00ff */
[----:B------:R-:W-:Y:S02]  /*fdc0*/  LOP3.LUT R0, R0, 0xffff, RZ, 0xc0, !PT ;  /* 0x0000ffff00007812 */ /* 0x000fe400078ec0ff */
[----:B------:R-:W-:Y:S01]  /*fdd0*/  @!P1 PRMT R209, R101, 0x5410, RZ ;  /* 0x0000541065d19816 */ /* 0x000fe200000000ff */
[----:B------:R-:W-:Y:S01]  /*fde0*/  IMAD.MOV.U32 R26, RZ, RZ, R114 ;  /* 0x000000ffff1a7224 */ /* 0x000fe200078e0072 */
[----:B------:R-:W-:Y:S01]  /*fdf0*/  ISETP.GE.U32.AND P1, PT, R233, R0, PT ;  /* 0x00000000e900720c */ /* 0x000fe20003f26070 */
[----:B------:R-:W-:Y:S01]  /*fe00*/  IMAD.MOV.U32 R114, RZ, RZ, R236 ;  /* 0x000000ffff727224 */ /* 0x000fe200078e00ec */
[----:B-1----:R-:W-:Y:S01]  /*fe10*/  F2FP.PACK_AB R5, R11, R9 ;  /* 0x000000090b05723e */ /* 0x002fe200000000ff */
[----:B------:R-:W1:Y:S01]  /*fe20*/  MUFU.EX2 R236, R150 ;  /* 0x0000009600ec7308 */ /* 0x000e620000000800 */
[----:B------:R-:W-:Y:S01]  /*fe30*/  LOP3.LUT R0, R3, UR7, R8, 0x96, !PT ;  /* 0x0000000703007c12 */ /* 0x000fe2000f8e9608 */
[----:B------:R-:W-:Y:S01]  /*fe40*/  IMAD.MOV.U32 R35, RZ, RZ, R112 ;  /* 0x000000ffff237224 */ /* 0x000fe200078e0070 */
[----:B------:R-:W-:-:S02]  /*fe50*/  PRMT R208, R5, 0x7610, R208 ;  /* 0x0000761005d07816 */ /* 0x000fc400000000d0 */
[----:B------:R-:W-:Y:S01]  /*fe60*/  PRMT R207, R5, 0x7632, R207 ;  /* 0x0000763205cf7816 */ /* 0x000fe200000000cf */
[----:B------:R-:W-:Y:S01]  /*fe70*/  IMAD.MOV.U32 R112, RZ, RZ, R108 ;  /* 0x000000ffff707224 */ /* 0x000fe200078e006c */
[----:B------:R-:W-:Y:S01]  /*fe80*/  LOP3.LUT R5, R0, 0xffff, RZ, 0xc0, !PT ;  /* 0x0000ffff00057812 */ /* 0x000fe200078ec0ff */
[----:B------:R-:W-:Y:S01]  /*fe90*/  IMAD.MOV.U32 R108, RZ, RZ, R194 ;  /* 0x000000ffff6c7224 */ /* 0x000fe200078e00c2 */
[----:B------:R-:W-:Y:S02]  /*fea0*/  MUFU.EX2 R154, R154 ;  /* 0x0000009a009a7308 */ /* 0x000fe40000000800 */
[----:B------:R-:W-:Y:S01]  /*feb0*/  SHF.R.U32.HI R5, RZ, 0x8, R5 ;  /* 0x00000008ff057819 */ /* 0x000fe20000011605 */
[----:B------:R-:W-:-:S05]  /*fec0*/  @!P0 HADD2 R102, -R208.H0_H0, -RZ.H0_H0 ;  /* 0xa00000ffd0668230 */ /* 0x000fca0000000900 */
[----:B------:R-:W3:Y:S01]  /*fed0*/  MUFU.EX2 R194, R153 ;  /* 0x0000009900c27308 */ /* 0x000ee20000000800 */
[----:B------:R-:W-:Y:S01]  /*fee0*/  LOP3.LUT R5, R5, 0xffff, RZ, 0xc0, !PT ;  /* 0x0000ffff05057812 */ /* 0x000fe200078ec0ff */
[----:B------:R-:W-:Y:S01]  /*fef0*/  IMAD.MOV.U32 R139, RZ, RZ, R61 ;  /* 0x000000ffff8b7224 */ /* 0x000fe200078e003d */
[----:B------:R-:W-:Y:S01]  /*ff00*/  PRMT R61, R208, 0x5410, R207 ;  /* 0x00005410d03d7816 */ /* 0x000fe200000000cf */
[----:B------:R-:W-:Y:S01]  /*ff10*/  @!P1 HADD2 R103, -R207.H0_H0, -RZ.H0_H0 ;  /* 0xa00000ffcf679230 */ /* 0x000fe20000000900 */
[----:B------:R-:W-:Y:S02]  /*ff20*/  @!P0 PRMT R208, R102, 0x5410, RZ ;  /* 0x0000541066d08816 */ /* 0x000fe400000000ff */
[----:B------:R-:W-:Y:S02]  /*ff30*/  ISETP.GE.U32.AND P0, PT, R233, R5, PT ;  /* 0x00000005e900720c */ /* 0x000fe40003f06070 */
[----:B-1----:R-:W-:Y:S02]  /*ff40*/  F2FP.PACK_AB R5, R236, R4 ;  /* 0x00000004ec05723e */ /* 0x002fe400000000ff */
[----:B------:R-:W-:-:S02]  /*ff50*/  LOP3.LUT R4, R0, 0xff, RZ, 0xc0, !PT ;  /* 0x000000ff00047812 */ /* 0x000fc400078ec0ff */
[----:B------:R-:W-:Y:S02]  /*ff60*/  @!P1 PRMT R207, R103, 0x5410, RZ ;  /* 0x0000541067cf9816 */ /* 0x000fe400000000ff */
[----:B------:R-:W-:Y:S02]  /*ff70*/  ISETP.GE.U32.AND P1, PT, R233, R4, PT ;  /* 0x00000004e900720c */ /* 0x000fe40003f26070 */
[C---:B------:R-:W-:Y:S02]  /*ff80*/  PRMT R206, R5.reuse, 0x7610, R206 ;  /* 0x0000761005ce7816 */ /* 0x040fe400000000ce */
[----:B---3--:R-:W-:Y:S02]  /*ff90*/  F2FP.PACK_AB R4, R154, R194 ;  /* 0x000000c29a04723e */ /* 0x008fe400000000ff */
[----:B------:R-:W-:Y:S01]  /*ffa0*/  PRMT R205, R5, 0x7632, R205 ;  /* 0x0000763205cd7816 */ /* 0x000fe200000000cd */
[----:B------:R-:W-:Y:S01]  /*ffb0*/  @!P6 HADD2 R104, -R206.H0_H0, -RZ.H0_H0 ;  /* 0xa00000ffce68e230 */ /* 0x000fe20000000900 */
[C---:B------:R-:W-:Y:S01]  /*ffc0*/  PRMT R203, R4.reuse, 0x7632, R203 ;  /* 0x0000763204cb7816 */ /* 0x040fe200000000cb */
[----:B------:R-:W-:Y:S01]  /*ffd0*/  IMAD.MOV.U32 R85, RZ, RZ, R113 ;  /* 0x000000ffff557224 */ /* 0x000fe200078e0071 */
[----:B------:R-:W-:Y:S01]  /*ffe0*/  PRMT R204, R4, 0x7610, R204 ;  /* 0x0000761004cc7816 */ /* 0x000fe200000000cc */
[----:B------:R-:W-:Y:S01]  /*fff0*/  IMAD.MOV.U32 R113, RZ, RZ, R111 ;  /* 0x000000ffff717224 */ /* 0x000fe200078e006f */
[----:B------:R-:W-:Y:S01]  /*10000*/  LOP3.LUT R4, R2, 0xff, RZ, 0xc0, !PT ;  /* 0x000000ff02047812 */ /* 0x000fe200078ec0ff */
[----:B------:R-:W-:Y:S01]  /*10010*/  IMAD.MOV.U32 R138, RZ, RZ, R129 ;  /* 0x000000ffff8a7224 */ /* 0x000fe200078e0081 */
[----:B------:R-:W-:Y:S01]  /*10020*/  PRMT R150, R206, 0x5410, R205 ;  /* 0x00005410ce967816 */ /* 0x000fe200000000cd */
[----:B------:R-:W-:Y:S01]  /*10030*/  IMAD.MOV.U32 R111, RZ, RZ, R60 ;  /* 0x000000ffff6f7224 */ /* 0x000fe200078e003c */
[----:B------:R-:W-:Y:S01]  /*10040*/  @!P0 HADD2 R105, -R203.H0_H0, -RZ.H0_H0 ;  /* 0xa00000ffcb698230 */ /* 0x000fe20000000900 */
[----:B------:R-:W-:Y:S01]  /*10050*/  @!P6 PRMT R206, R104, 0x5410, RZ ;  /* 0x0000541068cee816 */ /* 0x000fe200000000ff */
[----:B------:R-:W-:Y:S01]  /*10060*/  MUFU.EX2 R60, R187 ;  /* 0x000000bb003c7308 */ /* 0x000fe20000000800 */
[----:B------:R-:W-:Y:S01]  /*10070*/  ISETP.GE.U32.AND P6, PT, R233, R4, PT ;  /* 0x00000004e900720c */ /* 0x000fe20003fc6070 */
[----:B------:R-:W-:Y:S01]  /*10080*/  IMAD.MOV.U32 R88, RZ, RZ, R192 ;  /* 0x000000ffff587224 */ /* 0x000fe200078e00c0 */
[----:B------:R-:W-:-:S02]  /*10090*/  SHF.R.U32.HI R4, RZ, 0x18, R2 ;  /* 0x00000018ff047819 */ /* 0x000fc40000011602 */
[----:B------:R-:W-:-:S03]  /*100a0*/  LOP3.LUT R3, R2, 0xffff, RZ, 0xc0, !PT ;  /* 0x0000ffff02037812 */ /* 0x000fc600078ec0ff */
[----:B------:R-:W1:Y:S01]  /*100b0*/  MUFU.EX2 R129, R186 ;  /* 0x000000ba00817308 */ /* 0x000e620000000800 */
[----:B------:R-:W-:Y:S02]  /*100c0*/  PRMT R192, R204, 0x5410, R203 ;  /* 0x00005410ccc07816 */ /* 0x000fe400000000cb */
[----:B------:R-:W-:Y:S02]  /*100d0*/  @!P0 PRMT R203, R105, 0x5410, RZ ;  /* 0x0000541069cb8816 */ /* 0x000fe400000000ff */
[----:B------:R-:W-:Y:S02]  /*100e0*/  SHF.R.U32.HI R2, RZ, 0x10, R2 ;  /* 0x00000010ff027819 */ /* 0x000fe40000011602 */
[----:B------:R-:W-:Y:S02]  /*100f0*/  ISETP.GE.U32.AND P0, PT, R233, R4, PT ;  /* 0x00000004e900720c */ /* 0x000fe40003f06070 */
[----:B------:R-:W-:Y:S01]  /*10100*/  SHF.R.U32.HI R4, RZ, 0x8, R3 ;  /* 0x00000008ff047819 */ /* 0x000fe20000011603 */
[----:B------:R-:W-:Y:S01]  /*10110*/  @!P5 HADD2 R107, -R205.H0_H0, -RZ.H0_H0 ;  /* 0xa00000ffcd6bd230 */ /* 0x000fe20000000900 */
[----:B------:R-:W-:Y:S01]  /*10120*/  LOP3.LUT R3, R2, 0xff, RZ, 0xc0, !PT ;  /* 0x000000ff02037812 */ /* 0x000fe200078ec0ff */
[----:B------:R-:W-:Y:S01]  /*10130*/  IMAD.MOV.U32 R73, RZ, RZ, R131 ;  /* 0x000000ffff497224 */ /* 0x000fe200078e0083 */
[----:B------:R-:W-:Y:S01]  /*10140*/  LOP3.LUT R2, R4, 0xffff, RZ, 0xc0, !PT ;  /* 0x0000ffff04027812 */ /* 0x000fe200078ec0ff */
[----:B------:R-:W-:Y:S01]  /*10150*/  IMAD.MOV.U32 R40, RZ, RZ, R36 ;  /* 0x000000ffff287224 */ /* 0x000fe200078e0024 */
[----:B------:R-:W-:Y:S01]  /*10160*/  @!P5 PRMT R205, R107, 0x5410, RZ ;  /* 0x000054106bcdd816 */ /* 0x000fe200000000ff */
[----:B------:R-:W-:Y:S01]  /*10170*/  IMAD.MOV.U32 R36, RZ, RZ, R73 ;  /* 0x000000ffff247224 */ /* 0x000fe200078e0049 */
[----:B------:R-:W-:Y:S01]  /*10180*/  ISETP.GE.U32.AND P5, PT, R233, R2, PT ;  /* 0x00000002e900720c */ /* 0x000fe20003fa6070 */
[----:B------:R-:W-:Y:S01]  /*10190*/  IMAD.MOV.U32 R73, RZ, RZ, R138 ;  /* 0x000000ffff497224 */ /* 0x000fe200078e008a */
[----:B-1----:R-:W-:Y:S01]  /*101a0*/  F2FP.PACK_AB R2, R129, R60 ;  /* 0x0000003c8102723e */ /* 0x002fe200000000ff */
[----:B------:R-:W-:-:S02]  /*101b0*/  IMAD.MOV.U32 R138, RZ, RZ, R69 ;  /* 0x000000ffff8a7224 */ /* 0x000fc400078e0045 */
[----:B------:R-:W-:Y:S01]  /*101c0*/  IMAD.MOV.U32 R69, RZ, RZ, R68 ;  /* 0x000000ffff457224 */ /* 0x000fe200078e0044 */
[----:B------:R-:W-:Y:S01]  /*101d0*/  PRMT R202, R2, 0x7610, R202 ;  /* 0x0000761002ca7816 */ /* 0x000fe200000000ca */
[----:B------:R-:W-:Y:S02]  /*101e0*/  IMAD.MOV.U32 R68, RZ, RZ, R70 ;  /* 0x000000ffff447224 */ /* 0x000fe400078e0046 */
[----:B------:R-:W-:Y:S01]  /*101f0*/  IMAD.MOV.U32 R70, RZ, RZ, R71 ;  /* 0x000000ffff467224 */ /* 0x000fe200078e0047 */
[----:B------:R-:W-:Y:S01]  /*10200*/  MUFU.EX2 R155, R155 ;  /* 0x0000009b009b7308 */ /* 0x000fe20000000800 */
[----:B------:R-:W-:Y:S02]  /*10210*/  IMAD.MOV.U32 R72, RZ, RZ, R145 ;  /* 0x000000ffff487224 */ /* 0x000fe400078e0091 */
[----:B------:R-:W-:Y:S02]  /*10220*/  IMAD.MOV.U32 R71, RZ, RZ, R136 ;  /* 0x000000ffff477224 */ /* 0x000fe400078e0088 */
[----:B------:R-:W-:Y:S01]  /*10230*/  IMAD.MOV.U32 R136, RZ, RZ, R137 ;  /* 0x000000ffff887224 */ /* 0x000fe200078e0089 */
[----:B------:R-:W-:-:S02]  /*10240*/  @!P6 HADD2 R116, -R202.H0_H0, -RZ.H0_H0 ;  /* 0xa00000ffca74e230 */ /* 0x000fc40000000900 */
[----:B------:R-:W1:Y:S01]  /*10250*/  MUFU.EX2 R145, R184 ;  /* 0x000000b800917308 */ /* 0x000e620000000800 */
[----:B------:R-:W-:Y:S02]  /*10260*/  PRMT R201, R2, 0x7632, R201 ;  /* 0x0000763202c97816 */ /* 0x000fe400000000c9 */
[----:B------:R-:W-:Y:S02]  /*10270*/  SHF.R.U32.HI R2, RZ, 0x18, R7 ;  /* 0x00000018ff027819 */ /* 0x000fe40000011607 */
[----:B------:R-:W-:Y:S02]  /*10280*/  PRMT R187, R202, 0x5410, R201 ;  /* 0x00005410cabb7816 */ /* 0x000fe400000000c9 */
[----:B------:R-:W-:Y:S02]  /*10290*/  @!P6 PRMT R202, R116, 0x5410, RZ ;  /* 0x0000541074cae816 */ /* 0x000fe400000000ff */
[----:B------:R-:W-:Y:S01]  /*102a0*/  ISETP.GE.U32.AND P6, PT, R233, R2, PT ;  /* 0x00000002e900720c */ /* 0x000fe20003fc6070 */
[----:B------:R-:W-:Y:S01]  /*102b0*/  IMAD.MOV.U32 R84, RZ, RZ, R109 ;  /* 0x000000ffff547224 */ /* 0x000fe200078e006d */
[----:B------:R-:W-:Y:S01]  /*102c0*/  SHF.R.U32.HI R2, RZ, 0x10, R7 ;  /* 0x00000010ff027819 */ /* 0x000fe20000011607 */
[----:B------:R-:W-:Y:S01]  /*102d0*/  IMAD.MOV.U32 R109, RZ, RZ, R252 ;  /* 0x000000ffff6d7224 */ /* 0x000fe200078e00fc */
[----:B------:R-:W-:Y:S01]  /*102e0*/  @!P5 HADD2 R117, -R201.H0_H0, -RZ.H0_H0 ;  /* 0xa00000ffc975d230 */ /* 0x000fe20000000900 */
[----:B------:R-:W-:Y:S01]  /*102f0*/  IMAD.MOV.U32 R87, RZ, RZ, R251 ;  /* 0x000000ffff577224 */ /* 0x000fe200078e00fb */
[----:B------:R-:W-:Y:S01]  /*10300*/  MUFU.EX2 R252, R198 ;  /* 0x000000c600fc7308 */ /* 0x000fe20000000800 */
[----:B------:R-:W-:-:S02]  /*10310*/  LOP3.LUT R2, R2, 0xff, RZ, 0xc0, !PT ;  /* 0x000000ff02027812 */ /* 0x000fc400078ec0ff */
[----:B------:R-:W-:-:S05]  /*10320*/  @!P5 PRMT R201, R117, 0x5410, RZ ;  /* 0x0000541075c9d816 */ /* 0x000fca00000000ff */
[----:B------:R-:W3:Y:S01]  /*10330*/  MUFU.EX2 R251, R199 ;  /* 0x000000c700fb7308 */ /* 0x000ee20000000800 */
[----:B-1----:R-:W-:Y:S02]  /*10340*/  F2FP.PACK_AB R217, R145, R155 ;  /* 0x0000009b91d9723e */ /* 0x002fe400000000ff */
[----:B------:R-:W-:Y:S02]  /*10350*/  ISETP.GE.U32.AND P5, PT, R233, R2, PT ;  /* 0x00000002e900720c */ /* 0x000fe40003fa6070 */
[--C-:B------:R-:W-:Y:S02]  /*10360*/  SHF.R.U32.HI R2, RZ, 0x18, R0.reuse ;  /* 0x00000018ff027819 */ /* 0x100fe40000011600 */
[----:B------:R-:W-:Y:S01]  /*10370*/  SHF.R.U32.HI R0, RZ, 0x10, R0 ;  /* 0x00000010ff007819 */ /* 0x000fe20000011600 */
[----:B------:R-:W-:Y:S01]  /*10380*/  @!P0 HADD2 R119, -R217.H1_H1, -RZ.H0_H0 ;  /* 0xa00000ffd9778230 */ /* 0x000fe20000000d00 */
[----:B------:R-:W-:Y:S02]  /*10390*/  @P0 PRMT R62, R217, 0x7632, R62 ;  /* 0x00007632d93e0816 */ /* 0x000fe4000000003e */
[----:B------:R-:W-:Y:S01]  /*103a0*/  LOP3.LUT R0, R0, 0xff, RZ, 0xc0, !PT ;  /* 0x000000ff00007812 */ /* 0x000fe200078ec0ff */
[----:B------:R-:W-:Y:S01]  /*103b0*/  UIADD3 UR27, UR41, -0x4498517b, URZ ;  /* 0xbb67ae85291b7890 */ /* 0x000fe2000fffe03f */
[----:B------:R-:W-:Y:S01]  /*103c0*/  @!P0 PRMT R62, R119, 0x5410, RZ ;  /* 0x00005410773e8816 */ /* 0x000fe200000000ff */
[----:B------:R-:W-:Y:S01]  /*103d0*/  IMAD.MOV.U32 R89, RZ, RZ, R193 ;  /* 0x000000ffff597224 */ /* 0x000fe200078e00c1 */
[----:B------:R-:W-:-:S02]  /*103e0*/  ISETP.GE.U32.AND P0, PT, R233, R0, PT ;  /* 0x00000000e900720c */ /* 0x000fc40003f06070 */
[----:B---3--:R-:W-:-:S04]  /*103f0*/  F2FP.PACK_AB R0, R251, R252 ;  /* 0x000000fcfb00723e */ /* 0x008fc800000000ff */
[C---:B------:R-:W-:Y:S02]  /*10400*/  PRMT R183, R0.reuse, 0x7610, R183 ;  /* 0x0000761000b77816 */ /* 0x040fe400000000b7 */
[----:B------:R-:W-:Y:S02]  /*10410*/  PRMT R182, R0, 0x7632, R182 ;  /* 0x0000763200b67816 */ /* 0x000fe400000000b6 */
[----:B------:R-:W-:Y:S01]  /*10420*/  LOP3.LUT R0, R89, UR27, R14, 0x96, !PT ;  /* 0x0000001b59007c12 */ /* 0x000fe2000f8e960e */
[----:B--2---:R-:W-:Y:S02]  /*10430*/  IMAD.MOV.U32 R137, RZ, RZ, R188 ;  /* 0x000000ffff897224 */ /* 0x004fe400078e00bc */
[----:B------:R-:W2:Y:S04]  /*10440*/  LDL.LU R188, [R1+0x1ac] ;  /* 0x0001ac0001bc7983 */ /* 0x000ea80000300800 */
[----:B------:R-:W3:Y:S01]  /*10450*/  LDL R89, [R1+0x100] ;  /* 0x0001000001597983 */ /* 0x000ee20000100800 */
[----:B------:R-:W-:-:S05]  /*10460*/  @!P1 HADD2 R106, -R204.H0_H0, -RZ.H0_H0 ;  /* 0xa00000ffcc6a9230 */ /* 0x000fca0000000900 */
[----:B------:R-:W-:Y:S02]  /*10470*/  @!P1 PRMT R204, R106, 0x5410, RZ ;  /* 0x000054106acc9816 */ /* 0x000fe400000000ff */
[----:B------:R-:W-:Y:S01]  /*10480*/  ISETP.GE.U32.AND P1, PT, R233, R3, PT ;  /* 0x00000003e900720c */ /* 0x000fe20003f26070 */
[----:B------:R-:W-:Y:S01]  /*10490*/  FADD.FTZ R6, R6, R10 ;  /* 0x0000000a06067221 */ /* 0x000fe20000010000 */
[----:B------:R-:W-:-:S03]  /*104a0*/  UIADD3 UR9, UR40, -0x61c88647, URZ ;  /* 0x9e3779b928097890 */ /* 0x000fc6000fffe03f */
[----:B------:R-:W-:Y:S01]  /*104b0*/  FADD.FTZ R4, R9, R6 ;  /* 0x0000000609047221 */ /* 0x000fe20000010000 */
[----:B------:R-:W-:Y:S01]  /*104c0*/  UIADD3 UR11, UR40, 0x3c6ef372, URZ ;  /* 0x3c6ef372280b7890 */ /* 0x000fe2000fffe03f */
[----:B------:R-:W-:Y:S02]  /*104d0*/  FADD.FTZ R3, R37, R13 ;  /* 0x0000000d25037221 */ /* 0x000fe40000010000 */
[----:B------:R-:W-:Y:S02]  /*104e0*/  FADD.FTZ R143, R11, R4 ;  /* 0x000000040b8f7221 */ /* 0x000fe40000010000 */
[----:B------:R-:W-:Y:S02]  /*104f0*/  IMAD R13, R87, -0x326172a9, RZ ;  /* 0xcd9e8d57570d7824 */ /* 0x000fe400078e02ff */
[----:B------:R-:W-:Y:S01]  /*10500*/  @!P1 HADD2 R118, -R217.H0_H0, -RZ.H0_H0 ;  /* 0xa00000ffd9769230 */ /* 0x000fe20000000900 */
[----:B------:R-:W-:Y:S01]  /*10510*/  IMAD.WIDE.U32 R10, R0, -0x326172a9, RZ ;  /* 0xcd9e8d57000a7825 */ /* 0x000fe200078e00ff */
[----:B------:R-:W-:-:S03]  /*10520*/  @P1 PRMT R153, R217, 0x7610, R153 ;  /* 0x00007610d9991816 */ /* 0x000fc60000000099 */
[----:B------:R-:W-:Y:S02]  /*10530*/  @!P1 PRMT R153, R118, 0x5410, RZ ;  /* 0x0000541076999816 */ /* 0x000fe400000000ff */
[----:B------:R-:W-:Y:S02]  /*10540*/  ISETP.GE.U32.AND P1, PT, R233, R2, PT ;  /* 0x00000002e900720c */ /* 0x000fe40003f26070 */
[----:B------:R-:W-:Y:S02]  /*10550*/  LOP3.LUT R2, R29, UR9, R13, 0x96, !PT ;  /* 0x000000091d027c12 */ /* 0x000fe4000f8e960d */
[----:B------:R-:W-:Y:S01]  /*10560*/  LOP3.LUT R0, R11, UR11, R28, 0x96, !PT ;  /* 0x0000000b0b007c12 */ /* 0x000fe2000f8e961c */
[----:B------:R-:W-:Y:S01]  /*10570*/  FADD.FTZ R193, R38, R3 ;  /* 0x0000000326c17221 */ /* 0x000fe20000010000 */
[----:B------:R-:W-:Y:S01]  /*10580*/  UIADD3 UR26, UR41, 0x76cf5d0a, URZ ;  /* 0x76cf5d0a291a7890 */ /* 0x000fe2000fffe03f */
[----:B------:R-:W-:Y:S01]  /*10590*/  IMAD.WIDE.U32 R2, R2, -0x2daee0ad, RZ ;  /* 0xd2511f5302027825 */ /* 0x000fe200078e00ff */
[----:B------:R-:W-:-:S03]  /*105a0*/  UIADD3 UR10, UR41, 0x32370b8f, URZ ;  /* 0x32370b8f290a7890 */ /* 0x000fc6000fffe03f */
[----:B------:R-:W-:Y:S01]  /*105b0*/  IMAD.WIDE.U32 R4, R0, -0x2daee0ad, RZ ;  /* 0xd2511f5300047825 */ /* 0x000fe200078e00ff */
[----:B------:R-:W-:Y:S01]  /*105c0*/  LOP3.LUT R3, R3, UR26, R88, 0x96, !PT ;  /* 0x0000001a03037c12 */ /* 0x000fe2000f8e9658 */
[----:B------:R-:W-:-:S03]  /*105d0*/  UIADD3 UR15, UR40, -0x255992d5, URZ ;  /* 0xdaa66d2b280f7890 */ /* 0x000fc6000fffe03f */
[----:B------:R-:W-:Y:S01]  /*105e0*/  LOP3.LUT R0, R5, UR10, R2, 0x96, !PT ;  /* 0x0000000a05007c12 */ /* 0x000fe2000f8e9602 */
[----:B------:R-:W-:Y:S01]  /*105f0*/  IMAD.WIDE.U32 R8, R3, -0x326172a9, RZ ;  /* 0xcd9e8d5703087825 */ /* 0x000fe200078e00ff */
[----:B------:R-:W-:-:S03]  /*10600*/  UIADD3 UR14, UR40, 0x78dde6e4, URZ ;  /* 0x78dde6e4280e7890 */ /* 0x000fc6000fffe03f */
[----:B------:R-:W-:Y:S01]  /*10610*/  IMAD.WIDE.U32 R6, R0, -0x326172a9, RZ ;  /* 0xcd9e8d5700067825 */ /* 0x000fe200078e00ff */
[----:B------:R-:W-:Y:S01]  /*10620*/  LOP3.LUT R2, R9, UR15, R10, 0x96, !PT ;  /* 0x0000000f09027c12 */ /* 0x000fe2000f8e960a */
[----:B------:R-:W-:-:S03]  /*10630*/  UIADD3 UR13, UR41, -0x126145ec, URZ ;  /* 0xed9eba14290d7890 */ /* 0x000fc6000fffe03f */
[----:B------:R-:W-:Y:S01]  /*10640*/  LOP3.LUT R0, R7, UR14, R8, 0x96, !PT ;  /* 0x0000000e07007c12 */ /* 0x000fe2000f8e9608 */
[----:B------:R-:W-:Y:S01]  /*10650*/  IMAD.WIDE.U32 R2, R2, -0x2daee0ad, RZ ;  /* 0xd2511f5302027825 */ /* 0x000fe200078e00ff */
[----:B------:R-:W-:-:S03]  /*10660*/  UIADD3 UR4, UR41, -0x56f99767, URZ ;  /* 0xa906689929047890 */ /* 0x000fc6000fffe03f */
[----:B------:R-:W-:Y:S01]  /*10670*/  IMAD.WIDE.U32 R8, R0, -0x2daee0ad, RZ ;  /* 0xd2511f5300087825 */ /* 0x000fe200078e00ff */
[----:B------:R-:W-:-:S04]  /*10680*/  LOP3.LUT R3, R3, UR13, R4, 0x96, !PT ;  /* 0x0000000d03037c12 */ /* 0x000fc8000f8e9604 */
[----:B------:R-:W-:Y:S01]  /*10690*/  LOP3.LUT R2, R9, UR4, R2, 0x96, !PT ;  /* 0x0000000409027c12 */ /* 0x000fe2000f8e9602 */
[----:B------:R-:W-:-:S04]  /*106a0*/  IMAD.WIDE.U32 R4, R3, -0x326172a9, RZ ;  /* 0xcd9e8d5703047825 */ /* 0x000fc800078e00ff */
[----:B------:R-:W-:-:S05]  /*106b0*/  IMAD.WIDE.U32 R2, R2, -0x326172a9, RZ ;  /* 0xcd9e8d5702027825 */ /* 0x000fca00078e00ff */
[C---:B------:R-:W-:Y:S02]  /*106c0*/  LOP3.LUT R0, R2.reuse, 0xffff, RZ, 0xc0, !PT ;  /* 0x0000ffff02007812 */ /* 0x040fe400078ec0ff */
[----:B------:R-:W-:Y:S02]  /*106d0*/  LOP3.LUT R4, R3, UR6, R4, 0x96, !PT ;  /* 0x0000000603047c12 */ /* 0x000fe4000f8e9604 */
[----:B------:R-:W-:Y:S02]  /*106e0*/  SHF.R.U32.HI R3, RZ, 0x8, R0 ;  /* 0x00000008ff037819 */ /* 0x000fe40000011600 */
[----:B------:R-:W-:Y:S02]  /*106f0*/  LOP3.LUT R0, R2, 0xff, RZ, 0xc0, !PT ;  /* 0x000000ff02007812 */ /* 0x000fe400078ec0ff */
[----:B------:R-:W-:Y:S02]  /*10700*/  PRMT R20, R233, 0x7054, R233 ;  /* 0x00007054e9147816 */ /* 0x000fe400000000e9 */
[----:B------:R-:W-:Y:S01]  /*10710*/  PRMT R0, R0, 0x5410, R3 ;  /* 0x0000541000007816 */ /* 0x000fe20000000003 */
[----:B------:R-:W-:-:S04]  /*10720*/  UIADD3 UR5, UR40, 0x1715609d, URZ ;  /* 0x1715609d28057890 */ /* 0x000fc8000fffe03f */
[----:B------:R-:W-:-:S05]  /*10730*/  HSET2.LE.AND R0, R0, R20, PT ;  /* 0x0000001400007233 */ /* 0x000fca0003803000 */
[----:B------:R-:W-:Y:S02]  /*10740*/  LOP3.LUT R18, R0, R185, RZ, 0xc0, !PT ;  /* 0x000000b900127212 */ /* 0x000fe400078ec0ff */
[----:B------:R-:W-:Y:S02]  /*10750*/  SHF.R.U32.HI R0, RZ, 0x10, R2 ;  /* 0x00000010ff007819 */ /* 0x000fe40000011602 */
[----:B------:R-:W-:Y:S02]  /*10760*/  LOP3.LUT R6, R5, UR5, R6, 0x96, !PT ;  /* 0x0000000505067c12 */ /* 0x000fe4000f8e9606 */
[----:B------:R-:W-:Y:S02]  /*10770*/  SHF.R.U32.HI R2, RZ, 0x18, R2 ;  /* 0x00000018ff027819 */ /* 0x000fe40000011602 */
[----:B------:R-:W-:-:S04]  /*10780*/  LOP3.LUT R0, R0, 0xff, RZ, 0xc0, !PT ;  /* 0x000000ff00007812 */ /* 0x000fc800078ec0ff */
[----:B------:R-:W-:Y:S01]  /*10790*/  PRMT R12, R0, 0x5410, R2 ;  /* 0x00005410000c7816 */ /* 0x000fe20000000002 */
[----:B------:R-:W-:-:S05]  /*107a0*/  IMAD.WIDE.U32 R2, R6, -0x2daee0ad, RZ ;  /* 0xd2511f5306027825 */ /* 0x000fca00078e00ff */
[----:B------:R-:W-:Y:S02]  /*107b0*/  LOP3.LUT R0, R3, UR7, R8, 0x96, !PT ;  /* 0x0000000703007c12 */ /* 0x000fe4000f8e9608 */
[C---:B------:R-:W-:Y:S02]  /*107c0*/  LOP3.LUT R3, R2.reuse, 0xffff, RZ, 0xc0, !PT ;  /* 0x0000ffff02037812 */ /* 0x040fe400078ec0ff */
[--C-:B------:R-:W-:Y:S02]  /*107d0*/  SHF.R.U32.HI R7, RZ, 0x10, R2.reuse ;  /* 0x00000010ff077819 */ /* 0x100fe40000011602 */
[----:B------:R-:W-:Y:S02]  /*107e0*/  SHF.R.U32.HI R5, RZ, 0x8, R3 ;  /* 0x00000008ff057819 */ /* 0x000fe40000011603 */
[----:B------:R-:W-:Y:S02]  /*107f0*/  LOP3.LUT R3, R2, 0xff, RZ, 0xc0, !PT ;  /* 0x000000ff02037812 */ /* 0x000fe400078ec0ff */
[----:B------:R-:W-:-:S02]  /*10800*/  SHF.R.U32.HI R6, RZ, 0x18, R2 ;  /* 0x00000018ff067819 */ /* 0x000fc40000011602 */
[C---:B------:R-:W-:Y:S02]  /*10810*/  LOP3.LUT R2, R4.reuse, 0xffff, RZ, 0xc0, !PT ;  /* 0x0000ffff04027812 */ /* 0x040fe400078ec0ff */
[----:B------:R-:W-:Y:S02]  /*10820*/  PRMT R8, R3, 0x5410, R5 ;  /* 0x0000541003087816 */ /* 0x000fe40000000005 */
[----:B------:R-:W-:Y:S02]  /*10830*/  SHF.R.U32.HI R3, RZ, 0x8, R2 ;  /* 0x00000008ff037819 */ /* 0x000fe40000011602 */
[----:B------:R-:W-:-:S04]  /*10840*/  LOP3.LUT R2, R4, 0xff, RZ, 0xc0, !PT ;  /* 0x000000ff04027812 */ /* 0x000fc800078ec0ff */
[----:B------:R-:W-:Y:S02]  /*10850*/  PRMT R9, R2, 0x5410, R3 ;  /* 0x0000541002097816 */ /* 0x000fe40000000003 */
[--C-:B------:R-:W-:Y:S02]  /*10860*/  SHF.R.U32.HI R3, RZ, 0x10, R4.reuse ;  /* 0x00000010ff037819 */ /* 0x100fe40000011604 */
[----:B------:R-:W-:Y:S02]  /*10870*/  LOP3.LUT R2, R7, 0xff, RZ, 0xc0, !PT ;  /* 0x000000ff07027812 */ /* 0x000fe400078ec0ff */
[----:B------:R-:W-:Y:S02]  /*10880*/  SHF.R.U32.HI R4, RZ, 0x18, R4 ;  /* 0x00000018ff047819 */ /* 0x000fe40000011604 */
[----:B------:R-:W-:Y:S02]  /*10890*/  LOP3.LUT R3, R3, 0xff, RZ, 0xc0, !PT ;  /* 0x000000ff03037812 */ /* 0x000fe400078ec0ff */
[----:B------:R-:W-:-:S02]  /*108a0*/  PRMT R5, R2, 0x5410, R6 ;  /* 0x0000541002057816 */ /* 0x000fc40000000006 */
[C---:B------:R-:W-:Y:S02]  /*108b0*/  LOP3.LUT R2, R0.reuse, 0xffff, RZ, 0xc0, !PT ;  /* 0x0000ffff00027812 */ /* 0x040fe400078ec0ff */
[----:B------:R-:W-:Y:S02]  /*108c0*/  PRMT R7, R3, 0x5410, R4 ;  /* 0x0000541003077816 */ /* 0x000fe40000000004 */
[----:B------:R-:W-:Y:S02]  /*108d0*/  SHF.R.U32.HI R3, RZ, 0x8, R2 ;  /* 0x00000008ff037819 */ /* 0x000fe40000011602 */
[----:B------:R-:W-:Y:S02]  /*108e0*/  LOP3.LUT R2, R0, 0xff, RZ, 0xc0, !PT ;  /* 0x000000ff00027812 */ /* 0x000fe400078ec0ff */
[----:B------:R-:W-:Y:S02]  /*108f0*/  SHF.R.U32.HI R4, RZ, 0x18, R0 ;  /* 0x00000018ff047819 */ /* 0x000fe40000011600 */
[----:B------:R-:W-:-:S02]  /*10900*/  PRMT R6, R2, 0x5410, R3 ;  /* 0x0000541002067816 */ /* 0x000fc40000000003 */
[----:B------:R-:W-:Y:S01]  /*10910*/  SHF.R.U32.HI R2, RZ, 0x10, R0 ;  /* 0x00000010ff027819 */ /* 0x000fe20000011600 */
[----:B------:R-:W-:Y:S01]  /*10920*/  HSET2.LE.AND R0, R8, R20, PT ;  /* 0x0000001408007233 */ /* 0x000fe20003803000 */
[----:B------:R-:W-:-:S04]  /*10930*/  IMAD.MOV.U32 R87, RZ, RZ, R26 ;  /* 0x000000ffff577224 */ /* 0x000fc800078e001a */
[----:B------:R-:W-:Y:S01]  /*10940*/  LOP3.LUT R26, R0, R152, RZ, 0xc0, !PT ;  /* 0x00000098001a7212 */ /* 0x000fe200078ec0ff */
[--C-:B------:R-:W-:Y:S01]  /*10950*/  HSET2.LE.AND R0, R5, R20.reuse, PT ;  /* 0x0000001405007233 */ /* 0x100fe20003803000 */
[----:B------:R-:W-:Y:S01]  /*10960*/  LOP3.LUT R3, R2, 0xff, RZ, 0xc0, !PT ;  /* 0x000000ff02037812 */ /* 0x000fe200078ec0ff */
[----:B------:R-:W-:-:S03]  /*10970*/  HSET2.LE.AND R2, R12, R20, PT ;  /* 0x000000140c027233 */ /* 0x000fc60003803000 */
[----:B------:R-:W-:Y:S02]  /*10980*/  LOP3.LUT R27, R0, R128, RZ, 0xc0, !PT ;  /* 0x00000080001b7212 */ /* 0x000fe400078ec0ff */
[----:B------:R-:W-:Y:S02]  /*10990*/  LOP3.LUT R0, R15, UR28, RZ, 0x3c, !PT ;  /* 0x0000001c0f007c12 */ /* 0x000fe4000f8e3cff */
[----:B------:R-:W-:Y:S01]  /*109a0*/  LOP3.LUT R19, R2, R197, RZ, 0xc0, !PT ;  /* 0x000000c502137212 */ /* 0x000fe200078ec0ff */
[--C-:B------:R-:W-:Y:S02]  /*109b0*/  HSET2.LE.AND R2, R7, R20.reuse, PT ;  /* 0x0000001407027233 */ /* 0x100fe40003803000 */
[----:B------:R-:W-:Y:S01]  /*109c0*/  IMAD.WIDE.U32 R38, R0, -0x326172a9, RZ ;  /* 0xcd9e8d5700267825 */ /* 0x000fe200078e00ff */
[--C-:B------:R-:W-:Y:S01]  /*109d0*/  HSET2.LE.AND R0, R6, R20.reuse, PT ;  /* 0x0000001406007233 */ /* 0x100fe20003803000 */
[----:B------:R-:W-:Y:S01]  /*109e0*/  PRMT R12, R3, 0x5410, R4 ;  /* 0x00005410030c7816 */ /* 0x000fe20000000004 */
[----:B------:R-:W-:Y:S01]  /*109f0*/  HSET2.LE.AND R3, R9, R20, PT ;  /* 0x0000001409037233 */ /* 0x000fe20003803000 */
[----:B------:R-:W-:-:S02]  /*10a00*/  LOP3.LUT R17, R2, R221, RZ, 0xc0, !PT ;  /* 0x000000dd02117212 */ /* 0x000fc400078ec0ff */
[----:B------:R-:W-:Y:S02]  /*10a10*/  LOP3.LUT R2, R39, UR9, R13, 0x96, !PT ;  /* 0x0000000927027c12 */ /* 0x000fe4000f8e960d */
[----:B------:R-:W-:Y:S02]  /*10a20*/  LOP3.LUT R24, R0, R196, RZ, 0xc0, !PT ;  /* 0x000000c400187212 */ /* 0x000fe400078ec0ff */
[----:B------:R-:W-:Y:S02]  /*10a30*/  LOP3.LUT R0, R11, UR11, R38, 0x96, !PT ;  /* 0x0000000b0b007c12 */ /* 0x000fe4000f8e9626 */
[----:B------:R-:W-:Y:S01]  /*10a40*/  LOP3.LUT R16, R3, R222, RZ, 0xc0, !PT ;  /* 0x000000de03107212 */ /* 0x000fe200078ec0ff */
        /* <DEDUP_REMOVED lines=12> */
[----:B------:R-:W-:Y:S01]  /*10b10*/  IMAD.WIDE.U32 R4, R3, -0x326172a9, RZ ;  /* 0xcd9e8d5703047825 */ /* 0x000fe200078e00ff */
[----:B------:R-:W-:-:S03]  /*10b20*/  HSET2.LE.AND R0, R12, R20, PT ;  /* 0x000000140c007233 */ /* 0x000fc60003803000 */
[----:B------:R-:W-:Y:S01]  /*10b30*/  IMAD.WIDE.U32 R2, R2, -0x326172a9, RZ ;  /* 0xcd9e8d5702027825 */ /* 0x000fe200078e00ff */
[----:B------:R-:W-:Y:S02]  /*10b40*/  LOP3.LUT R7, R5, UR5, R6, 0x96, !PT ;  /* 0x0000000505077c12 */ /* 0x000fe4000f8e9606 */
[----:B------:R-:W-:Y:S02]  /*10b50*/  LOP3.LUT R25, R0, R220, RZ, 0xc0, !PT ;  /* 0x000000dc00197212 */ /* 0x000fe400078ec0ff */
[----:B------:R-:W-:Y:S02]  /*10b60*/  SHF.R.U32.HI R5, RZ, 0x10, R2 ;  /* 0x00000010ff057819 */ /* 0x000fe40000011602 */
[----:B------:R-:W-:Y:S02]  /*10b70*/  LOP3.LUT R0, R3, UR6, R4, 0x96, !PT ;  /* 0x0000000603007c12 */ /* 0x000fe4000f8e9604 */
[C---:B------:R-:W-:Y:S02]  /*10b80*/  LOP3.LUT R3, R2.reuse, 0xffff, RZ, 0xc0, !PT ;  /* 0x0000ffff02037812 */ /* 0x040fe400078ec0ff */
[----:B------:R-:W-:-:S02]  /*10b90*/  LOP3.LUT R6, R2, 0xff, RZ, 0xc0, !PT ;  /* 0x000000ff02067812 */ /* 0x000fc400078ec0ff */
[----:B------:R-:W-:Y:S02]  /*10ba0*/  SHF.R.U32.HI R4, RZ, 0x18, R2 ;  /* 0x00000018ff047819 */ /* 0x000fe40000011602 */
[----:B------:R-:W-:Y:S02]  /*10bb0*/  LOP3.LUT R2, R5, 0xff, RZ, 0xc0, !PT ;  /* 0x000000ff05027812 */ /* 0x000fe400078ec0ff */
[----:B------:R-:W-:Y:S02]  /*10bc0*/  SHF.R.U32.HI R3, RZ, 0x8, R3 ;  /* 0x00000008ff037819 */ /* 0x000fe40000011603 */
[----:B------:R-:W-:Y:S02]  /*10bd0*/  PRMT R10, R2, 0x5410, R4 ;  /* 0x00005410020a7816 */ /* 0x000fe40000000004 */
[----:B------:R-:W-:Y:S02]  /*10be0*/  LOP3.LUT R2, R0, 0xffff, RZ, 0xc0, !PT ;  /* 0x0000ffff00027812 */ /* 0x000fe400078ec0ff */
[----:B------:R-:W-:-:S02]  /*10bf0*/  PRMT R11, R6, 0x5410, R3 ;  /* 0x00005410060b7816 */ /* 0x000fc40000000003 */
[----:B------:R-:W-:Y:S02]  /*10c00*/  SHF.R.U32.HI R3, RZ, 0x8, R2 ;  /* 0x00000008ff037819 */ /* 0x000fe40000011602 */
[----:B------:R-:W-:Y:S02]  /*10c10*/  LOP3.LUT R2, R0, 0xff, RZ, 0xc0, !PT ;  /* 0x000000ff00027812 */ /* 0x000fe400078ec0ff */
[--C-:B------:R-:W-:Y:S02]  /*10c20*/  SHF.R.U32.HI R4, RZ, 0x10, R0.reuse ;  /* 0x00000010ff047819 */ /* 0x100fe40000011600 */
[----:B------:R-:W-:Y:S01]  /*10c30*/  PRMT R12, R2, 0x5410, R3 ;  /* 0x00005410020c7816 */ /* 0x000fe20000000003 */
[----:B------:R-:W-:Y:S01]  /*10c40*/  IMAD.WIDE.U32 R2, R7, -0x2daee0ad, RZ ;  /* 0xd2511f5307027825 */ /* 0x000fe200078e00ff */
[----:B------:R-:W-:Y:S02]  /*10c50*/  SHF.R.U32.HI R5, RZ, 0x18, R0 ;  /* 0x00000018ff057819 */ /* 0x000fe40000011600 */
[----:B------:R-:W-:-:S02]  /*10c60*/  LOP3.LUT R4, R4, 0xff, RZ, 0xc0, !PT ;  /* 0x000000ff04047812 */ /* 0x000fc400078ec0ff */
[----:B------:R-:W-:Y:S02]  /*10c70*/  LOP3.LUT R0, R3, UR7, R8, 0x96, !PT ;  /* 0x0000000703007c12 */ /* 0x000fe4000f8e9608 */
[----:B------:R-:W-:Y:S02]  /*10c80*/  PRMT R8, R4, 0x5410, R5 ;  /* 0x0000541004087816 */ /* 0x000fe40000000005 */
[----:B------:R-:W-:Y:S01]  /*10c90*/  LOP3.LUT R4, R0, 0xffff, RZ, 0xc0, !PT ;  /* 0x0000ffff00047812 */ /* 0x000fe200078ec0ff */
[----:B------:R-:W-:-:S03]  /*10ca0*/  IMAD.MOV.U32 R88, RZ, RZ, R87 ;  /* 0x000000ffff587224 */ /* 0x000fc600078e0057 */
[----:B------:R-:W-:Y:S02]  /*10cb0*/  SHF.R.U32.HI R5, RZ, 0x8, R4 ;  /* 0x00000008ff057819 */ /* 0x000fe40000011604 */
[----:B------:R-:W-:Y:S01]  /*10cc0*/  LOP3.LUT R4, R0, 0xff, RZ, 0xc0, !PT ;  /* 0x000000ff00047812 */ /* 0x000fe200078ec0ff */
[----:B------:R-:W-:Y:S02]  /*10cd0*/  IMAD.MOV.U32 R149, RZ, RZ, R72 ;  /* 0x000000ffff957224 */ /* 0x000fe400078e0048 */
[----:B------:R-:W-:Y:S01]  /*10ce0*/  IMAD.MOV.U32 R90, RZ, RZ, R88 ;  /* 0x000000ffff5a7224 */ /* 0x000fe200078e0058 */
[----:B------:R-:W-:Y:S01]  /*10cf0*/  PRMT R9, R4, 0x5410, R5 ;  /* 0x0000541004097816 */ /* 0x000fe20000000005 */
[----:B------:R-:W-:Y:S01]  /*10d00*/  IMAD.MOV.U32 R151, RZ, RZ, R73 ;  /* 0x000000ffff977224 */ /* 0x000fe200078e0049 */
[----:B------:R-:W4:Y:S01]  /*10d10*/  LDL.LU R72, [R1+0x80] ;  /* 0x0000800001487983 */ /* 0x000f220000300800 */
[----:B------:R-:W-:Y:S01]  /*10d20*/  SHF.R.U32.HI R5, RZ, 0x10, R0 ;  /* 0x00000010ff057819 */ /* 0x000fe20000011600 */
[----:B------:R-:W-:-:S02]  /*10d30*/  IMAD.MOV.U32 R88, RZ, RZ, R75 ;  /* 0x000000ffff587224 */ /* 0x000fc400078e004b */
[----:B------:R-:W-:Y:S01]  /*10d40*/  IMAD.MOV.U32 R146, RZ, RZ, R74 ;  /* 0x000000ffff927224 */ /* 0x000fe200078e004a */
[----:B------:R-:W4:Y:S01]  /*10d50*/  LDL.LU R73, [R1+0x84] ;  /* 0x0000840001497983 */ /* 0x000f220000300800 */
[----:B------:R-:W-:-:S03]  /*10d60*/  SHF.R.U32.HI R4, RZ, 0x18, R0 ;  /* 0x00000018ff047819 */ /* 0x000fc60000011600 */
[----:B------:R-:W4:Y:S01]  /*10d70*/  LDL.LU R74, [R1+0x88] ;  /* 0x00008800014a7983 */ /* 0x000f220000300800 */
[----:B------:R-:W-:Y:S01]  /*10d80*/  LOP3.LUT R0, R5, 0xff, RZ, 0xc0, !PT ;  /* 0x000000ff05007812 */ /* 0x000fe200078ec0ff */
[----:B--2---:R-:W-:Y:S02]  /*10d90*/  IMAD.MOV.U32 R75, RZ, RZ, R188 ;  /* 0x000000ffff4b7224 */ /* 0x004fe400078e00bc */
[----:B------:R-:W2:Y:S01]  /*10da0*/  LDL.LU R188, [R1+0x1a8] ;  /* 0x0001a80001bc7983 */ /* 0x000ea20000300800 */
[----:B------:R-:W-:Y:S02]  /*10db0*/  PRMT R7, R0, 0x5410, R4 ;  /* 0x0000541000077816 */ /* 0x000fe40000000004 */
[----:B------:R-:W-:-:S04]  /*10dc0*/  LOP3.LUT R0, R2, 0xffff, RZ, 0xc0, !PT ;  /* 0x0000ffff02007812 */ /* 0x000fc800078ec0ff */
[----:B------:R-:W-:Y:S02]  /*10dd0*/  SHF.R.U32.HI R3, RZ, 0x8, R0 ;  /* 0x00000008ff037819 */ /* 0x000fe40000011600 */
[----:B------:R-:W-:Y:S02]  /*10de0*/  LOP3.LUT R0, R2, 0xff, RZ, 0xc0, !PT ;  /* 0x000000ff02007812 */ /* 0x000fe400078ec0ff */
[----:B------:R-:W-:Y:S02]  /*10df0*/  PRMT R220, R233, 0x7054, R233 ;  /* 0x00007054e9dc7816 */ /* 0x000fe400000000e9 */
[----:B------:R-:W-:Y:S02]  /*10e00*/  PRMT R6, R0, 0x5410, R3 ;  /* 0x0000541000067816 */ /* 0x000fe40000000003 */
[--C-:B------:R-:W-:Y:S02]  /*10e10*/  SHF.R.U32.HI R3, RZ, 0x10, R2.reuse ;  /* 0x00000010ff037819 */ /* 0x100fe40000011602 */
[----:B------:R-:W-:Y:S01]  /*10e20*/  SHF.R.U32.HI R4, RZ, 0x18, R2 ;  /* 0x00000018ff047819 */ /* 0x000fe20000011602 */
[--C-:B------:R-:W-:Y:S01]  /*10e30*/  HSET2.LE.AND R2, R11, R220.reuse, PT ;  /* 0x000000dc0b027233 */ /* 0x100fe20003803000 */
[----:B------:R-:W-:Y:S01]  /*10e40*/  LOP3.LUT R3, R3, 0xff, RZ, 0xc0, !PT ;  /* 0x000000ff03037812 */ /* 0x000fe200078ec0ff */
[----:B------:R-:W-:-:S03]  /*10e50*/  HSET2.LE.AND R0, R10, R220, PT ;  /* 0x000000dc0a007233 */ /* 0x000fc60003803000 */
[----:B------:R-:W-:Y:S02]  /*10e60*/  PRMT R10, R3, 0x5410, R4 ;  /* 0x00005410030a7816 */ /* 0x000fe40000000004 */
[----:B------:R-:W-:Y:S01]  /*10e70*/  LOP3.LUT R34, R2, R59, RZ, 0xc0, !PT ;  /* 0x0000003b02227212 */ /* 0x000fe200078ec0ff */
[----:B------:R-:W-:-:S04]  /*10e80*/  IMAD.WIDE.U32 R2, R53, -0x326172a9, RZ ;  /* 0xcd9e8d5735027825 */ /* 0x000fc800078e00ff */
[----:B------:R-:W-:Y:S01]  /*10e90*/  IMAD.MOV.U32 R101, RZ, RZ, R127 ;  /* 0x000000ffff657224 */ /* 0x000fe200078e007f */
[----:B---3--:R-:W-:Y:S01]  /*10ea0*/  LOP3.LUT R3, R3, R89, RZ, 0x3c, !PT ;  /* 0x0000005903037212 */ /* 0x008fe200078e3cff */
        /* <DEDUP_REMOVED lines=20> */
[----:B------:R-:W3:Y:S01]  /*10ff0*/  LDL.LU R70, [R1+0x130] ;  /* 0x0001300001467983 */ /* 0x000ee20000300800 */
[----:B------:R-:W-:Y:S02]  /*11000*/  IMAD.MOV.U32 R84, RZ, RZ, R68 ;  /* 0x000000ffff547224 */ /* 0x000fe400078e0044 */
[----:B------:R-:W-:Y:S02]  /*11010*/  IMAD.MOV.U32 R138, RZ, RZ, R71 ;  /* 0x000000ffff8a7224 */ /* 0x000fe400078e0047 */
[----:B------:R-:W-:Y:S01]  /*11020*/  IMAD.MOV.U32 R69, RZ, RZ, R136 ;  /* 0x000000ffff457224 */ /* 0x000fe200078e0088 */
[----:B------:R-:W3:Y:S01]  /*11030*/  LDL.LU R71, [R1+0x134] ;  /* 0x0001340001477983 */ /* 0x000ee20000300800 */
[----:B------:R-:W-:-:S02]  /*11040*/  IMAD.MOV.U32 R68, RZ, RZ, R137 ;  /* 0x000000ffff447224 */ /* 0x000fc400078e0089 */
[----:B------:R-:W-:Y:S01]  /*11050*/  IMAD.MOV.U32 R137, RZ, RZ, R190 ;  /* 0x000000ffff897224 */ /* 0x000fe200078e00be */
[----:B------:R-:W3:Y:S04]  /*11060*/  LDL.LU R136, [R1+0x138] ;  /* 0x0001380001887983 */ /* 0x000ee80000300800 */
[----:B------:R-:W3:Y:S01]  /*11070*/  LDL.LU R190, [R1+0x1a4] ;  /* 0x0001a40001be7983 */ /* 0x000ee20000300800 */
[--C-:B------:R-:W-:Y:S01]  /*11080*/  HSET2.LE.AND R4, R12, R220.reuse, PT ;  /* 0x000000dc0c047233 */ /* 0x100fe20003803000 */
[----:B------:R-:W-:Y:S01]  /*11090*/  IMAD.WIDE.U32 R40, R3, -0x2daee0ad, RZ ;  /* 0xd2511f5303287825 */ /* 0x000fe200078e00ff */
[----:B------:R-:W-:Y:S01]  /*110a0*/  LOP3.LUT R35, R0, R58, RZ, 0xc0, !PT ;  /* 0x0000003a00237212 */ /* 0x000fe200078ec0ff */
[----:B------:R-:W-:Y:S02]  /*110b0*/  HSET2.LE.AND R0, R8, R220, PT ;  /* 0x000000dc08007233 */ /* 0x000fe40003803000 */
[----:B------:R-:W-:-:S02]  /*110c0*/  LOP3.LUT R32, R4, R124, RZ, 0xc0, !PT ;  /* 0x0000007c04207212 */ /* 0x000fc400078ec0ff */
[----:B------:R-:W-:Y:S02]  /*110d0*/  LOP3.LUT R4, R41, UR27, R14, 0x96, !PT ;  /* 0x0000001b29047c12 */ /* 0x000fe4000f8e960e */
[----:B------:R-:W-:Y:S01]  /*110e0*/  LOP3.LUT R33, R0, R110, RZ, 0xc0, !PT ;  /* 0x0000006e00217212 */ /* 0x000fe200078ec0ff */
[--C-:B------:R-:W-:Y:S02]  /*110f0*/  HSET2.LE.AND R0, R6, R220.reuse, PT ;  /* 0x000000dc06007233 */ /* 0x100fe40003803000 */
[----:B------:R-:W-:Y:S01]  /*11100*/  IMAD.WIDE.U32 R36, R4, -0x326172a9, RZ ;  /* 0xcd9e8d5704247825 */ /* 0x000fe200078e00ff */
[--C-:B------:R-:W-:Y:S01]  /*11110*/  LOP3.LUT R5, R29, UR9, R2.reuse, 0x96, !PT ;  /* 0x000000091d057c12 */ /* 0x100fe2000f8e9602 */
[--C-:B------:R-:W-:Y:S01]  /*11120*/  HSET2.LE.AND R3, R9, R220.reuse, PT ;  /* 0x000000dc09037233 */ /* 0x100fe20003803000 */
[----:B------:R-:W-:Y:S01]  /*11130*/  LOP3.LUT R39, R39, UR9, R2, 0x96, !PT ;  /* 0x0000000927277c12 */ /* 0x000fe2000f8e9602 */
[----:B------:R-:W-:Y:S01]  /*11140*/  IMAD.MOV.U32 R91, RZ, RZ, R126 ;  /* 0x000000ffff5b7224 */ /* 0x000fe200078e007e */
[----:B------:R-:W-:Y:S01]  /*11150*/  HSET2.LE.AND R2, R7, R220, PT ;  /* 0x000000dc07027233 */ /* 0x000fe20003803000 */
[----:B------:R-:W-:-:S02]  /*11160*/  LOP3.LUT R126, R0, R54, RZ, 0xc0, !PT ;  /* 0x00000036007e7212 */ /* 0x000fc400078ec0ff */
[----:B------:R-:W-:Y:S01]  /*11170*/  LOP3.LUT R0, R37, UR11, R28, 0x96, !PT ;  /* 0x0000000b25007c12 */ /* 0x000fe2000f8e961c */
[----:B------:R-:W-:Y:S01]  /*11180*/  IMAD.MOV.U32 R22, RZ, RZ, R125 ;  /* 0x000000ffff167224 */ /* 0x000fe200078e007d */
[----:B------:R-:W-:Y:S02]  /*11190*/  LOP3.LUT R124, R3, R57, RZ, 0xc0, !PT ;  /* 0x00000039037c7212 */ /* 0x000fe400078ec0ff */
        /* <DEDUP_REMOVED lines=9> */
[----:B------:R1:W-:Y:S01]  /*11230*/  STG.E.U16 [R42.64+-0x6e], R21 ;  /* 0xffff92152a007986 */ /* 0x0003e2000c101526 */
[----:B------:R-:W-:-:S05]  /*11240*/  IMAD.WIDE.U32 R2, R3, -0x2daee0ad, RZ ;  /* 0xd2511f5303027825 */ /* 0x000fca00078e00ff */
[----:B------:R-:W-:-:S05]  /*11250*/  LOP3.LUT R3, R3, UR13, R4, 0x96, !PT ;  /* 0x0000000d03037c12 */ /* 0x000fca000f8e9604 */
[----:B------:R-:W-:-:S04]  /*11260*/  IMAD.WIDE.U32 R4, R3, -0x326172a9, RZ ;  /* 0xcd9e8d5703047825 */ /* 0x000fc800078e00ff */
[----:B-1----:R-:W-:-:S05]  /*11270*/  IMAD.WIDE.U32 R20, R0, -0x2daee0ad, RZ ;  /* 0xd2511f5300147825 */ /* 0x002fca00078e00ff */
[----:B------:R-:W-:Y:S01]  /*11280*/  LOP3.LUT R2, R21, UR4, R2, 0x96, !PT ;  /* 0x0000000415027c12 */ /* 0x000fe2000f8e9602 */
[----:B------:R-:W-:-:S04]  /*11290*/  HSET2.LE.AND R0, R10, R220, PT ;  /* 0x000000dc0a007233 */ /* 0x000fc80003803000 */
        /* <DEDUP_REMOVED lines=14> */
[----:B------:R-:W-:-:S04]  /*11380*/  LOP3.LUT R2, R0, 0xff, RZ, 0xc0, !PT ;  /* 0x000000ff00027812 */ /* 0x000fc800078ec0ff */
[----:B------:R-:W-:Y:S02]  /*11390*/  PRMT R4, R2, 0x5410, R3 ;  /* 0x0000541002047816 */ /* 0x000fe40000000003 */
[--C-:B------:R-:W-:Y:S02]  /*113a0*/  SHF.R.U32.HI R3, RZ, 0x10, R0.reuse ;  /* 0x00000010ff037819 */ /* 0x100fe40000011600 */
[----:B------:R-:W-:Y:S02]  /*113b0*/  SHF.R.U32.HI R2, RZ, 0x18, R0 ;  /* 0x00000018ff027819 */ /* 0x000fe40000011600 */
[----:B------:R-:W-:-:S04]  /*113c0*/  LOP3.LUT R0, R3, 0xff, RZ, 0xc0, !PT ;  /* 0x000000ff03007812 */ /* 0x000fc800078ec0ff */
[----:B------:R-:W-:Y:S01]  /*113d0*/  PRMT R12, R0, 0x5410, R2 ;  /* 0x00005410000c7816 */ /* 0x000fe20000000002 */
[--C-:B------:R-:W-:Y:S02]  /*113e0*/  HSET2.LE.AND R0, R6, R220.reuse, PT ;  /* 0x000000dc06007233 */ /* 0x100fe40003803000 */
[--C-:B------:R-:W-:Y:S02]  /*113f0*/  HSET2.LE.AND R2, R5, R220.reuse, PT ;  /* 0x000000dc05027233 */ /* 0x100fe40003803000 */
[--C-:B------:R-:W-:Y:S01]  /*11400*/  HSET2.LE.AND R3, R4, R220.reuse, PT ;  /* 0x000000dc04037233 */ /* 0x100fe20003803000 */
[----:B------:R-:W-:Y:S01]  /*11410*/  LOP3.LUT R6, R0, R50, RZ, 0xc0, !PT ;  /* 0x0000003200067212 */ /* 0x000fe200078ec0ff */
[----:B------:R-:W-:Y:S01]  /*11420*/  HSET2.LE.AND R0, R12, R220, PT ;  /* 0x000000dc0c007233 */ /* 0x000fe20003803000 */
[----:B------:R-:W-:Y:S02]  /*11430*/  LOP3.LUT R7, R2, R49, RZ, 0xc0, !PT ;  /* 0x0000003102077212 */ /* 0x000fe400078ec0ff */
[----:B------:R-:W-:-:S02]  /*11440*/  LOP3.LUT R4, R3, R51, RZ, 0xc0, !PT ;  /* 0x0000003303047212 */ /* 0x000fc400078ec0ff */
[----:B------:R-:W-:Y:S02]  /*11450*/  LOP3.LUT R5, R0, R52, RZ, 0xc0, !PT ;  /* 0x0000003400057212 */ /* 0x000fe400078ec0ff */
[C---:B------:R-:W-:Y:S02]  /*11460*/  PRMT R200, R48.reuse, 0x7610, R200 ;  /* 0x0000761030c87816 */ /* 0x040fe400000000c8 */
[----:B------:R-:W-:Y:S01]  /*11470*/  PRMT R195, R48, 0x7632, R195 ;  /* 0x0000763230c37816 */ /* 0x000fe200000000c3 */
[----:B--2---:R-:W4:Y:S01]  /*11480*/  LDSM.16.MT88.4 R8, [R188+0x9000] ;  /* 0x00900000bc08783b */ /* 0x004f220000004200 */
[----:B------:R-:W-:Y:S01]  /*11490*/  IMAD.MOV.U32 R147, RZ, RZ, R91 ;  /* 0x000000ffff937224 */ /* 0x000fe200078e005b */
[----:B------:R-:W-:Y:S01]  /*114a0*/  @!P1 HADD2 R122, -R182.H0_H0, -RZ.H0_H0 ;  /* 0xa00000ffb67a9230 */ /* 0x000fe20000000900 */
[----:B------:R-:W-:Y:S01]  /*114b0*/  PRMT R186, R183, 0x5410, R182 ;  /* 0x00005410b7ba7816 */ /* 0x000fe200000000b6 */
[----:B------:R-:W-:Y:S01]  /*114c0*/  @!P0 HADD2 R123, -R183.H0_H0, -RZ.H0_H0 ;  /* 0xa00000ffb77b8230 */ /* 0x000fe20000000900 */
[----:B------:R-:W-:Y:S01]  /*114d0*/  LDSM.16.MT88.4 R12, [R188+0xb000] ;  /* 0x00b00000bc0c783b */ /* 0x000fe20000004200 */
[-C--:B----4-:R-:W-:Y:S08]  /*114e0*/  HMMA.16816.F32 R72, R16, R8.reuse, R72 ;  /* 0x000000081048723c */ /* 0x090ff00000001848 */
[C---:B------:R-:W-:Y:S08]  /*114f0*/  HMMA.16816.F32 R52, R4.reuse, R8, R168 ;  /* 0x000000080434723c */ /* 0x040ff000000018a8 */
[-C--:B------:R-:W-:Y:S08]  /*11500*/  HMMA.16816.F32 R48, R4, R10.reuse, R164 ;  /* 0x0000000a0430723c */ /* 0x080ff000000018a4 */
[----:B------:R-:W-:Y:S01]  /*11510*/  HMMA.16816.F32 R28, R16, R10, R104 ;  /* 0x0000000a101c723c */ /* 0x000fe20000001868 */
[----:B---3--:R-:W1:Y:S06]  /*11520*/  LDSM.16.MT88.4 R8, [R190+0x9000] ;  /* 0x00900000be08783b */ /* 0x008e6c0000004200 */
        /* <DEDUP_REMOVED lines=18> */
[----:B------:R-:W-:Y:S01]  /*11650*/  IMAD.MOV.U32 R71, RZ, RZ, R137 ;  /* 0x000000ffff477224 */ /* 0x000fe200078e0089 */
[----:B------:R-:W2:Y:S01]  /*11660*/  LDL.LU R136, [R1+0x14c] ;  /* 0x00014c0001887983 */ /* 0x000ea20000300800 */
[----:B------:R-:W-:Y:S01]  /*11670*/  IMAD.MOV.U32 R85, RZ, RZ, R138 ;  /* 0x000000ffff557224 */ /* 0x000fe200078e008a */
[----:B-1----:R-:W-:Y:S01]  /*11680*/  HMMA.16816.F32 R116, R16, R8, R104 ;  /* 0x000000081074723c */ /* 0x002fe20000001868 */
[----:B------:R-:W-:Y:S01]  /*11690*/  IMAD.MOV.U32 R84, RZ, RZ, R139 ;  /* 0x000000ffff547224 */ /* 0x000fe200078e008b */
[----:B------:R-:W2:Y:S01]  /*116a0*/  LDL.LU R137, [R1+0x150] ;  /* 0x0001500001897983 */ /* 0x000ea20000300800 */
[----:B------:R-:W-:-:S03]  /*116b0*/  IMAD.MOV.U32 R91, RZ, RZ, R89 ;  /* 0x000000ffff5b7224 */ /* 0x000fc600078e0059 */
[----:B------:R-:W2:Y:S01]  /*116c0*/  LDL.LU R138, [R1+0x154] ;  /* 0x00015400018a7983 */ /* 0x000ea20000300800 */
[----:B------:R-:W-:Y:S02]  /*116d0*/  IMAD.MOV.U32 R106, RZ, RZ, R149 ;  /* 0x000000ffff6a7224 */ /* 0x000fe400078e0095 */
[----:B------:R-:W-:Y:S01]  /*116e0*/  IMAD.MOV.U32 R149, RZ, RZ, R146 ;  /* 0x000000ffff957224 */ /* 0x000fe200078e0092 */
[----:B------:R-:W2:Y:S01]  /*116f0*/  LDL.LU R139, [R1+0x158] ;  /* 0x00015800018b7983 */ /* 0x000ea20000300800 */
[----:B------:R-:W-:Y:S02]  /*11700*/  IMAD.MOV.U32 R107, RZ, RZ, R22 ;  /* 0x000000ffff6b7224 */ /* 0x000fe400078e0016 */
[----:B------:R-:W-:Y:S01]  /*11710*/  IMAD.MOV.U32 R146, RZ, RZ, R88 ;  /* 0x000000ffff927224 */ /* 0x000fe200078e0058 */
[----:B------:R-:W3:Y:S01]  /*11720*/  LDL.LU R89, [R1+0x140] ;  /* 0x0001400001597983 */ /* 0x000ee20000300800 */
[----:B------:R-:W-:-:S03]  /*11730*/  IMAD.MOV.U32 R22, RZ, RZ, R90 ;  /* 0x000000ffff167224 */ /* 0x000fc600078e005a */
[----:B------:R-:W4:Y:S04]  /*11740*/  LDL.LU R88, [R1+0x144] ;  /* 0x0001440001587983 */ /* 0x000f280000300800 */
[----:B------:R-:W2:Y:S01]  /*11750*/  LDL.LU R90, [R1+0x13c] ;  /* 0x00013c00015a7983 */ /* 0x000ea20000300800 */
[----:B------:R-:W-:Y:S02]  /*11760*/  IMAD.MOV.U32 R184, RZ, RZ, R151 ;  /* 0x000000ffffb87224 */ /* 0x000fe400078e0097 */
[----:B------:R-:W-:Y:S02]  /*11770*/  IMAD.MOV.U32 R151, RZ, RZ, R146 ;  /* 0x000000ffff977224 */ /* 0x000fe400078e0092 */
[----:B------:R-:W2:Y:S01]  /*11780*/  LDL.LU R146, [R1+0x148] ;  /* 0x0001480001927983 */ /* 0x000ea20000300800 */
[----:B------:R-:W-:-:S02]  /*11790*/  @!P6 HADD2 R120, -R195.H0_H0, -RZ.H0_H0 ;  /* 0xa00000ffc378e230 */ /* 0x000fc40000000900 */
[----:B------:R-:W-:Y:S01]  /*117a0*/  @!P5 HADD2 R121, -R200.H0_H0, -RZ.H0_H0 ;  /* 0xa00000ffc879d230 */ /* 0x000fe20000000900 */
[----:B------:R-:W-:Y:S01]  /*117b0*/  PRMT R131, R200, 0x5410, R195 ;  /* 0x00005410c8837816 */ /* 0x000fe200000000c3 */
[----:B------:R-:W-:Y:S01]  /*117c0*/  IMAD.MOV.U32 R198, RZ, RZ, R147 ;  /* 0x000000ffffc67224 */ /* 0x000fe200078e0093 */
[----:B------:R-:W-:Y:S01]  /*117d0*/  @!P6 PRMT R195, R120, 0x5410, RZ ;  /* 0x0000541078c3e816 */ /* 0x000fe200000000ff */
[----:B------:R-:W-:Y:S01]  /*117e0*/  IMAD.MOV.U32 R120, RZ, RZ, R149 ;  /* 0x000000ffff787224 */ /* 0x000fe200078e0095 */
[----:B------:R-:W-:Y:S01]  /*117f0*/  @!P5 PRMT R200, R121, 0x5410, RZ ;  /* 0x0000541079c8d816 */ /* 0x000fe200000000ff */
[----:B------:R-:W-:Y:S02]  /*11800*/  IMAD.MOV.U32 R121, RZ, RZ, R150 ;  /* 0x000000ffff797224 */ /* 0x000fe400078e0096 */
[----:B------:R-:W-:Y:S02]  /*11810*/  IMAD.MOV.U32 R149, RZ, RZ, R22 ;  /* 0x000000ffff957224 */ /* 0x000fe400078e0016 */
[----:B------:R-:W-:-:S02]  /*11820*/  IMAD.MOV.U32 R150, RZ, RZ, R91 ;  /* 0x000000ffff967224 */ /* 0x000fc400078e005b */
[----:B------:R-:W-:Y:S01]  /*11830*/  IMAD.MOV.U32 R128, RZ, RZ, R121 ;  /* 0x000000ffff807224 */ /* 0x000fe200078e0079 */
[----:B------:R-:W-:Y:S01]  /*11840*/  @!P1 PRMT R182, R122, 0x5410, RZ ;  /* 0x000054107ab69816 */ /* 0x000fe200000000ff */
[----:B------:R-:W-:Y:S02]  /*11850*/  IMAD.MOV.U32 R104, RZ, RZ, R101 ;  /* 0x000000ffff687224 */ /* 0x000fe400078e0065 */
[----:B------:R-:W-:Y:S01]  /*11860*/  IMAD.MOV.U32 R105, RZ, RZ, R100 ;  /* 0x000000ffff697224 */ /* 0x000fe200078e0064 */
[----:B------:R-:W-:Y:S01]  /*11870*/  HMMA.16816.F32 R96, R4, R10, R96 ;  /* 0x0000000a0460723c */ /* 0x000fe20000001860 */
[----:B---3--:R-:W-:Y:S02]  /*11880*/  IMAD.MOV.U32 R22, RZ, RZ, R89 ;  /* 0x000000ffff167224 */ /* 0x008fe400078e0059 */
[----:B----4-:R-:W-:Y:S02]  /*11890*/  IMAD.MOV.U32 R91, RZ, RZ, R88 ;  /* 0x000000ffff5b7224 */ /* 0x010fe400078e0058 */
[----:B--2---:R-:W-:-:S02]  /*118a0*/  IMAD.MOV.U32 R147, RZ, RZ, R90 ;  /* 0x000000ffff937224 */ /* 0x004fc400078e005a */
[----:B------:R-:W2:Y:S04]  /*118b0*/  LDL.LU R90, [R1+0x15c] ;  /* 0x00015c00015a7983 */ /* 0x000ea80000300800 */
[----:B------:R-:W3:Y:S04]  /*118c0*/  LDL.LU R89, [R1+0x160] ;  /* 0x0001600001597983 */ /* 0x000ee80000300800 */
[----:B------:R-:W4:Y:S04]  /*118d0*/  LDL.LU R88, [R1+0x164] ;  /* 0x0001640001587983 */ /* 0x000f280000300800 */
[----:B------:R-:W4:Y:S01]  /*118e0*/  LDL.LU R121, [R1+0x168] ;  /* 0x0001680001797983 */ /* 0x000f220000300800 */
[----:B------:R-:W-:-:S03]  /*118f0*/  IMAD.MOV.U32 R122, RZ, RZ, R146 ;  /* 0x000000ffff7a7224 */ /* 0x000fc600078e0092 */
[----:B------:R-:W4:Y:S01]  /*11900*/  LDL R146, [R1+0x38] ;  /* 0x0000380001927983 */ /* 0x000f220000100800 */
[----:B------:R-:W-:Y:S08]  /*11910*/  HMMA.16816.F32 R100, R4, R8, R160 ;  /* 0x000000080464723c */ /* 0x000ff000000018a0 */
[----:B------:R-:W-:Y:S01]  /*11920*/  HMMA.16816.F32 R104, R16, R10, R104 ;  /* 0x0000000a1068723c */ /* 0x000fe20000001868 */
[----:B------:R-:W1:Y:S01]  /*11930*/  LDSM.16.MT88.4 R8, [R188+0xa000] ;  /* 0x00a00000bc08783b */ /* 0x000e620000004200 */
[----:B------:R-:W-:Y:S01]  /*11940*/  IMAD.MOV.U32 R110, RZ, RZ, R120 ;  /* 0x000000ffff6e7224 */ /* 0x000fe200078e0078 */
[----:B------:R-:W-:Y:S01]  /*11950*/  @!P0 PRMT R183, R123, 0x5410, RZ ;  /* 0x000054107bb78816 */ /* 0x000fe200000000ff */
[----:B------:R-:W-:-:S02]  /*11960*/  IMAD.MOV.U32 R185, RZ, RZ, R91 ;  /* 0x000000ffffb97224 */ /* 0x000fc400078e005b */
[----:B------:R-:W-:Y:S02]  /*11970*/  IMAD.MOV.U32 R197, RZ, RZ, R22 ;  /* 0x000000ffffc57224 */ /* 0x000fe400078e0016 */
[----:B------:R-:W-:Y:S02]  /*11980*/  IMAD.MOV.U32 R22, RZ, RZ, R250 ;  /* 0x000000ffff167224 */ /* 0x000fe400078e00fa */
[----:B------:R-:W4:Y:S01]  /*11990*/  LDL.LU R250, [R1+0x1a0] ;  /* 0x0001a00001fa7983 */ /* 0x000f220000300800 */
[-C--:B-1----:R-:W-:Y:S08]  /*119a0*/  HMMA.16816.F32 R112, R16, R8.reuse, R112 ;  /* 0x000000081070723c */ /* 0x082ff00000001870 */
[----:B------:R-:W-:Y:S08]  /*119b0*/  HMMA.16816.F32 R92, R4, R8, R92 ;  /* 0x00000008045c723c */ /* 0x000ff0000000185c */
[----:B------:R-:W-:Y:S01]  /*119c0*/  HMMA.16816.F32 R108, R16, R10, R108 ;  /* 0x0000000a106c723c */ /* 0x000fe2000000186c */
[----:B------:R-:W-:-:S02]  /*119d0*/  IMAD.MOV.U32 R2, RZ, RZ, R128 ;  /* 0x000000ffff027224 */ /* 0x000fc400078e0080 */
[----:B------:R-:W-:Y:S02]  /*119e0*/  IMAD.MOV.U32 R163, RZ, RZ, R122 ;  /* 0x000000ffffa37224 */ /* 0x000fe400078e007a */
[----:B------:R-:W-:Y:S02]  /*119f0*/  IMAD.MOV.U32 R222, RZ, RZ, R131 ;  /* 0x000000ffffde7224 */ /* 0x000fe400078e0083 */
[----:B------:R-:W-:Y:S02]  /*11a00*/  IMAD.MOV.U32 R0, RZ, RZ, R130 ;  /* 0x000000ffff007224 */ /* 0x000fe400078e0082 */
[----:B------:R-:W-:Y:S02]  /*11a10*/  IMAD.MOV.U32 R3, RZ, RZ, R129 ;  /* 0x000000ffff037224 */ /* 0x000fe400078e0081 */
[----:B------:R-:W-:Y:S02]  /*11a20*/  IMAD.MOV.U32 R152, RZ, RZ, R147 ;  /* 0x000000ffff987224 */ /* 0x000fe400078e0093 */
[----:B------:R-:W-:-:S02]  /*11a30*/  IMAD.MOV.U32 R147, RZ, RZ, R63 ;  /* 0x000000ffff937224 */ /* 0x000fc400078e003f */
[----:B------:R1:W5:Y:S01]  /*11a40*/  LDL.LU R63, [R1+0x19c] ;  /* 0x00019c00013f7983 */ /* 0x0003620000300800 */
        /* <DEDUP_REMOVED lines=13> */
[----:B--2---:R-:W-:Y:S02]  /*11b20*/  IMAD.MOV.U32 R123, RZ, RZ, R90 ;  /* 0x000000ffff7b7224 */ /* 0x004fe400078e005a */
[----:B---3--:R-:W-:Y:S02]  /*11b30*/  IMAD.MOV.U32 R199, RZ, RZ, R89 ;  /* 0x000000ffffc77224 */ /* 0x008fe400078e0059 */
[----:B----4-:R-:W-:Y:S02]  /*11b40*/  IMAD.MOV.U32 R120, RZ, RZ, R88 ;  /* 0x000000ffff787224 */ /* 0x010fe400078e0058 */
[----:B------:R-:W-:Y:S01]  /*11b50*/  HMMA.16816.F32 R88, R4, R10, R64 ;  /* 0x0000000a0458723c */ /* 0x000fe20000001840 */
[----:B------:R-:W2:Y:S01]  /*11b60*/  LDSM.16.MT88.4 R8, [R190+0xa000] ;  /* 0x00a00000be08783b */ /* 0x000ea20000004200 */
[----:B------:R-:W-:Y:S02]  /*11b70*/  IMAD.MOV.U32 R164, RZ, RZ, R123 ;  /* 0x000000ffffa47224 */ /* 0x000fe400078e007b */
[----:B------:R-:W-:-:S02]  /*11b80*/  IMAD.MOV.U32 R166, RZ, RZ, R120 ;  /* 0x000000ffffa67224 */ /* 0x000fc400078e0078 */
[----:B------:R-:W-:Y:S02]  /*11b90*/  IMAD.MOV.U32 R167, RZ, RZ, R121 ;  /* 0x000000ffffa77224 */ /* 0x000fe400078e0079 */
[----:B------:R-:W-:Y:S02]  /*11ba0*/  IMAD.MOV.U32 R165, RZ, RZ, R199 ;  /* 0x000000ffffa57224 */ /* 0x000fe400078e00c7 */
[----:B------:R-:W-:Y:S02]  /*11bb0*/  IMAD.MOV.U32 R199, RZ, RZ, R62 ;  /* 0x000000ffffc77224 */ /* 0x000fe400078e003e */
[----:B------:R1:W5:Y:S04]  /*11bc0*/  LDL.LU R62, [R1+0x198] ;  /* 0x00019800013e7983 */ /* 0x0003680000300800 */
[----:B------:R1:W5:Y:S04]  /*11bd0*/  LDL.LU R61, [R1+0x194] ;  /* 0x00019400013d7983 */ /* 0x0003680000300800 */
[----:B------:R1:W5:Y:S04]  /*11be0*/  LDL.LU R60, [R1+0x190] ;  /* 0x00019000013c7983 */ /* 0x0003680000300800 */
[----:B------:R1:W5:Y:S04]  /*11bf0*/  LDL.LU R194, [R1+0x18c] ;  /* 0x00018c0001c27983 */ /* 0x0003680000300800 */
[----:B------:R1:W5:Y:S04]  /*11c00*/  LDL.LU R193, [R1+0x188] ;  /* 0x0001880001c17983 */ /* 0x0003680000300800 */
[----:B------:R1:W5:Y:S04]  /*11c10*/  LDL.LU R192, [R1+0x184] ;  /* 0x0001840001c07983 */ /* 0x0003680000300800 */
[----:B------:R1:W5:Y:S04]  /*11c20*/  LDL.LU R191, [R1+0x180] ;  /* 0x0001800001bf7983 */ /* 0x0003680000300800 */
[----:B------:R1:W5:Y:S01]  /*11c30*/  LDL.LU R189, [R1+0x178] ;  /* 0x0001780001bd7983 */ /* 0x0003620000300800 */
[-C--:B--2---:R-:W-:Y:S08]  /*11c40*/  HMMA.16816.F32 R120, R16, R8.reuse, R84 ;  /* 0x000000081078723c */ /* 0x084ff00000001854 */
[C---:B------:R-:W-:Y:S08]  /*11c50*/  HMMA.16816.F32 R80, R4.reuse, R8, R80 ;  /* 0x000000080450723c */ /* 0x040ff00000001850 */
[-C--:B------:R-:W-:Y:S08]  /*11c60*/  HMMA.16816.F32 R76, R4, R10.reuse, R76 ;  /* 0x0000000a044c723c */ /* 0x080ff0000000184c */
[----:B------:R-:W-:Y:S01]  /*11c70*/  HMMA.16816.F32 R128, R16, R10, R68 ;  /* 0x0000000a1080723c */ /* 0x000fe20000001844 */
[----:B------:R-:W2:Y:S07]  /*11c80*/  LDSM.16.MT88.4 R8, [R190+0xb000] ;  /* 0x00b00000be08783b */ /* 0x000eae0000004200 */
[C---:B------:R-:W-:Y:S08]  /*11c90*/  HMMA.16816.F32 R68, R4.reuse, R12, R132 ;  /* 0x0000000c0444723c */ /* 0x040ff00000001884 */
[----:B------:R-:W-:Y:S08]  /*11ca0*/  HMMA.16816.F32 R64, R4, R14, R156 ;  /* 0x0000000e0440723c */ /* 0x000ff0000000189c */
[----:B------:R-:W-:Y:S01]  /*11cb0*/  HMMA.16816.F32 R132, R16, R12, R160 ;  /* 0x0000000c1084723c */ /* 0x000fe200000018a0 */
[----:B------:R-:W3:Y:S07]  /*11cc0*/  LDSM.16.MT88.4 R12, [R188+0x9400] ;  /* 0x00940000bc0c783b */ /* 0x000eee0000004200 */
[----:B--2---:R-:W-:Y:S08]  /*11cd0*/  HMMA.16816.F32 R84, R4, R8, R172 ;  /* 0x000000080454723c */ /* 0x004ff000000018ac */
[----:B------:R-:W-:Y:S07]  /*11ce0*/  HMMA.16816.F32 R172, R16, R10, R164 ;  /* 0x0000000a10ac723c */ /* 0x000fee00000018a4 */
[----:B------:R-:W-:-:S02]  /*11cf0*/  IMAD.MOV.U32 R167, RZ, RZ, R2 ;  /* 0x000000ffffa77224 */ /* 0x000fc400078e0002 */
[----:B------:R-:W-:Y:S01]  /*11d00*/  IMAD.WIDE.U32 R2, R21, -0x2daee0ad, RZ ;  /* 0xd2511f5315027825 */ /* 0x000fe200078e00ff */
[----:B------:R-:W-:Y:S04]  /*11d10*/  HMMA.16816.F32 R56, R4, R10, R176 ;  /* 0x0000000a0438723c */ /* 0x000fe800000018b0 */
[----:B------:R-:W-:Y:S02]  /*11d20*/  LOP3.LUT R0, R3, UR7, R20, 0x96, !PT ;  /* 0x0000000703007c12 */ /* 0x000fe4000f8e9614 */
[C---:B------:R-:W-:Y:S02]  /*11d30*/  LOP3.LUT R3, R2.reuse, 0xffff, RZ, 0xc0, !PT ;  /* 0x0000ffff02037812 */ /* 0x040fe400078ec0ff */
[----:B------:R-:W-:Y:S01]  /*11d40*/  HMMA.16816.F32 R148, R16, R8, R148 ;  /* 0x000000081094723c */ /* 0x000fe20000001894 */
[----:B------:R-:W-:Y:S01]  /*11d50*/  SHF.R.U32.HI R5, RZ, 0x10, R2 ;  /* 0x00000010ff057819 */ /* 0x000fe20000011602 */
[----:B------:R-:W2:Y:S01]  /*11d60*/  LDSM.16.MT88.4 R16, [R190+0xa400] ;  /* 0x00a40000be10783b */ /* 0x000ea20000004200 */
[----:B------:R-:W-:-:S02]  /*11d70*/  LOP3.LUT R6, R2, 0xff, RZ, 0xc0, !PT ;  /* 0x000000ff02067812 */ /* 0x000fc400078ec0ff */
[----:B------:R-:W-:Y:S02]  /*11d80*/  SHF.R.U32.HI R4, RZ, 0x18, R2 ;  /* 0x00000018ff047819 */ /* 0x000fe40000011602 */
[----:B------:R-:W-:Y:S02]  /*11d90*/  LOP3.LUT R2, R5, 0xff, RZ, 0xc0, !PT ;  /* 0x000000ff05027812 */ /* 0x000fe400078ec0ff */
[----:B------:R-:W-:Y:S02]  /*11da0*/  SHF.R.U32.HI R3, RZ, 0x8, R3 ;  /* 0x00000008ff037819 */ /* 0x000fe40000011603 */
[----:B------:R-:W-:Y:S02]  /*11db0*/  PRMT R8, R2, 0x5410, R4 ;  /* 0x0000541002087816 */ /* 0x000fe40000000004 */
[----:B------:R-:W-:Y:S02]  /*11dc0*/  PRMT R7, R6, 0x5410, R3 ;  /* 0x0000541006077816 */ /* 0x000fe40000000003 */
[----:B------:R-:W-:-:S02]  /*11dd0*/  LOP3.LUT R2, R0, 0xffff, RZ, 0xc0, !PT ;  /* 0x0000ffff00027812 */ /* 0x000fc400078ec0ff */
[----:B------:R-:W-:Y:S02]  /*11de0*/  SHF.R.U32.HI R3, RZ, 0x10, R0 ;  /* 0x00000010ff037819 */ /* 0x000fe40000011600 */
[----:B------:R-:W-:Y:S02]  /*11df0*/  SHF.R.U32.HI R4, RZ, 0x8, R2 ;  /* 0x00000008ff047819 */ /* 0x000fe40000011602 */
[----:B------:R-:W-:Y:S02]  /*11e00*/  LOP3.LUT R6, R0, 0xff, RZ, 0xc0, !PT ;  /* 0x000000ff00067812 */ /* 0x000fe400078ec0ff */
[----:B------:R-:W-:Y:S02]  /*11e10*/  SHF.R.U32.HI R5, RZ, 0x18, R0 ;  /* 0x00000018ff057819 */ /* 0x000fe40000011600 */
[----:B------:R-:W-:Y:S01]  /*11e20*/  LOP3.LUT R2, R3, 0xff, RZ, 0xc0, !PT ;  /* 0x000000ff03027812 */ /* 0x000fe200078ec0ff */
[----:B------:R-:W-:Y:S01]  /*11e30*/  HSET2.LE.AND R0, R7, R220, PT ;  /* 0x000000dc07007233 */ /* 0x000fe20003803000 */
[----:B------:R-:W-:-:S02]  /*11e40*/  PRMT R4, R6, 0x5410, R4 ;  /* 0x0000541006047816 */ /* 0x000fc40000000004 */
[----:B------:R-:W-:Y:S02]  /*11e50*/  PRMT R3, R2, 0x5410, R5 ;  /* 0x0000541002037816 */ /* 0x000fe40000000005 */
[----:B------:R-:W-:Y:S01]  /*11e60*/  LOP3.LUT R6, R0, R140, RZ, 0xc0, !PT ;  /* 0x0000008c00067212 */ /* 0x000fe200078ec0ff */
[--C-:B------:R-:W-:Y:S02]  /*11e70*/  HSET2.LE.AND R0, R8, R220.reuse, PT ;  /* 0x000000dc08007233 */ /* 0x100fe40003803000 */
[--C-:B------:R-:W-:Y:S02]  /*11e80*/  HSET2.LE.AND R2, R4, R220.reuse, PT ;  /* 0x000000dc04027233 */ /* 0x100fe40003803000 */
[----:B------:R-:W-:Y:S01]  /*11e90*/  HSET2.LE.AND R3, R3, R220, PT ;  /* 0x000000dc03037233 */ /* 0x000fe20003803000 */
[----:B------:R-:W-:Y:S01]  /*11ea0*/  LOP3.LUT R7, R0, R23, RZ, 0xc0, !PT ;  /* 0x0000001700077212 */ /* 0x000fe200078ec0ff */
[----:B------:R-:W-:Y:S01]  /*11eb0*/  IMAD.MOV.U32 R140, RZ, RZ, R196 ;  /* 0x000000ffff8c7224 */ /* 0x000fe200078e00c4 */
[----:B------:R-:W-:Y:S01]  /*11ec0*/  LOP3.LUT R4, R2, R142, RZ, 0xc0, !PT ;  /* 0x0000008e02047212 */ /* 0x000fe200078ec0ff */
[----:B------:R-:W4:Y:S01]  /*11ed0*/  LDSM.16.MT88.4 R8, [R188+0xa400] ;  /* 0x00a40000bc08783b */ /* 0x000f220000004200 */
[----:B------:R-:W-:Y:S01]  /*11ee0*/  LOP3.LUT R5, R3, R141, RZ, 0xc0, !PT ;  /* 0x0000008d03057212 */ /* 0x000fe200078ec0ff */
[----:B------:R-:W-:-:S02]  /*11ef0*/  IMAD.MOV.U32 R0, RZ, RZ, R221 ;  /* 0x000000ffff007224 */ /* 0x000fc400078e00dd */
[----:B------:R-:W-:Y:S02]  /*11f00*/  IMAD.MOV.U32 R2, RZ, RZ, R222 ;  /* 0x000000ffff027224 */ /* 0x000fe400078e00de */
[----:B------:R-:W-:Y:S02]  /*11f10*/  IMAD.MOV.U32 R3, RZ, RZ, R223 ;  /* 0x000000ffff037224 */ /* 0x000fe400078e00df */
[----:B---3--:R-:W-:Y:S01]  /*11f20*/  HMMA.16816.F32 R220, R24, R12, R72 ;  /* 0x0000000c18dc723c */ /* 0x008fe20000001848 */
[----:B------:R-:W-:Y:S02]  /*11f30*/  IMAD.MOV.U32 R196, RZ, RZ, R197 ;  /* 0x000000ffffc47224 */ /* 0x000fe400078e00c5 */
[----:B------:R-:W-:Y:S02]  /*11f40*/  IMAD.MOV.U32 R141, RZ, RZ, R170 ;  /* 0x000000ffff8d7224 */ /* 0x000fe400078e00aa */
[----:B------:R-:W-:Y:S02]  /*11f50*/  IMAD.MOV.U32 R142, RZ, RZ, R171 ;  /* 0x000000ffff8e7224 */ /* 0x000fe400078e00ab */
[----:B------:R-:W-:-:S02]  /*11f60*/  IMAD.MOV.U32 R74, RZ, RZ, R168 ;  /* 0x000000ffff4a7224 */ /* 0x000fc400078e00a8 */
[----:B------:R-:W-:Y:S02]  /*11f70*/  IMAD.MOV.U32 R73, RZ, RZ, R169 ;  /* 0x000000ffff497224 */ /* 0x000fe400078e00a9 */
[----:B------:R-:W-:Y:S01]  /*11f80*/  IMAD.MOV.U32 R197, RZ, RZ, R199 ;  /* 0x000000ffffc57224 */ /* 0x000fe200078e00c7 */
[----:B------:R-:W-:Y:S01]  /*11f90*/  HMMA.16816.F32 R168, R4, R12, R52 ;  /* 0x0000000c04a8723c */ /* 0x000fe20000001834 */
[----:B------:R-:W-:Y:S02]  /*11fa0*/  IMAD.MOV.U32 R199, RZ, RZ, R198 ;  /* 0x000000ffffc77224 */ /* 0x000fe400078e00c6 */
[----:B------:R-:W-:Y:S02]  /*11fb0*/  IMAD.MOV.U32 R198, RZ, RZ, R184 ;  /* 0x000000ffffc67224 */ /* 0x000fe400078e00b8 */
[----:B------:R-:W-:Y:S02]  /*11fc0*/  IMAD.MOV.U32 R75, RZ, RZ, R167 ;  /* 0x000000ffff4b7224 */ /* 0x000fe400078e00a7 */
[----:B------:R-:W-:-:S02]  /*11fd0*/  IMAD.MOV.U32 R55, RZ, RZ, R185 ;  /* 0x000000ffff377224 */ /* 0x000fc400078e00b9 */
[----:B------:R-:W-:Y:S02]  /*11fe0*/  IMAD.MOV.U32 R54, RZ, RZ, R186 ;  /* 0x000000ffff367224 */ /* 0x000fe400078e00ba */
[----:B------:R-:W-:Y:S01]  /*11ff0*/  IMAD.MOV.U32 R53, RZ, RZ, R187 ;  /* 0x000000ffff357224 */ /* 0x000fe200078e00bb */
[-C--:B------:R-:W-:Y:S08]  /*12000*/  HMMA.16816.F32 R164, R4, R14.reuse, R48 ;  /* 0x0000000e04a4723c */ /* 0x080ff00000001830 */
[----:B------:R-:W-:Y:S01]  /*12010*/  HMMA.16816.F32 R184, R24, R14, R28 ;  /* 0x0000000e18b8723c */ /* 0x000fe2000000181c */
[----:B------:R-:W-:Y:S01]  /*12020*/  IMAD.MOV.U32 R51, RZ, RZ, R147 ;  /* 0x000000ffff337224 */ /* 0x000fe200078e0093 */
[----:B------:R-:W3:Y:S05]  /*12030*/  LDSM.16.MT88.4 R12, [R190+0x9400] ;  /* 0x00940000be0c783b */ /* 0x000eea0000004200 */
[----:B------:R-:W-:-:S02]  /*12040*/  IMAD.MOV.U32 R29, RZ, RZ, R146 ;  /* 0x000000ffff1d7224 */ /* 0x000fc400078e0092 */
[----:B------:R-:W-:Y:S02]  /*12050*/  IMAD.MOV.U32 R30, RZ, RZ, R145 ;  /* 0x000000ffff1e7224 */ /* 0x000fe400078e0091 */
[----:B------:R-:W-:Y:S02]  /*12060*/  IMAD.MOV.U32 R31, RZ, RZ, R144 ;  /* 0x000000ffff1f7224 */ /* 0x000fe400078e0090 */
[----:B--2---:R-:W-:Y:S07]  /*12070*/  HMMA.16816.F32 R144, R4, R16, R80 ;  /* 0x000000100490723c */ /* 0x004fee0000001850 */
[----:B------:R-:W-:-:S02]  /*12080*/  IMAD.MOV.U32 R80, RZ, RZ, R141 ;  /* 0x000000ffff507224 */ /* 0x000fc400078e008d */
[----:B------:R-:W-:Y:S02]  /*12090*/  IMAD.MOV.U32 R81, RZ, RZ, R142 ;  /* 0x000000ffff517224 */ /* 0x000fe400078e008e */
[----:B------:R-:W-:Y:S02]  /*120a0*/  IMAD.MOV.U32 R82, RZ, RZ, R140 ;  /* 0x000000ffff527224 */ /* 0x000fe400078e008c */
[----:B------:R-:W-:Y:S02]  /*120b0*/  IMAD.MOV.U32 R83, RZ, RZ, R143 ;  /* 0x000000ffff537224 */ /* 0x000fe400078e008f */
[----:B------:R-:W-:Y:S07]  /*120c0*/  HMMA.16816.F32 R140, R4, R18, R76 ;  /* 0x00000012048c723c */ /* 0x000fee000000184c */
[----:B------:R-:W-:-:S02]  /*120d0*/  IMAD.MOV.U32 R76, RZ, RZ, R29 ;  /* 0x000000ffff4c7224 */ /* 0x000fc400078e001d */
[----:B------:R-:W-:Y:S02]  /*120e0*/  IMAD.MOV.U32 R77, RZ, RZ, R30 ;  /* 0x000000ffff4d7224 */ /* 0x000fe400078e001e */
[----:B------:R-:W-:Y:S02]  /*120f0*/  IMAD.MOV.U32 R78, RZ, RZ, R31 ;  /* 0x000000ffff4e7224 */ /* 0x000fe400078e001f */
[----:B------:R-:W2:Y:S01]  /*12100*/  LDSM.16.MT88.4 R28, [R190+0xb400] ;  /* 0x00b40000be1c783b */ /* 0x000ea20000004200 */
[----:B------:R-:W-:-:S03]  /*12110*/  IMAD.MOV.U32 R49, RZ, RZ, R22 ;  /* 0x000000ffff317224 */ /* 0x000fc600078e0016 */
[----:B------:R-:W1:Y:S01]  /*12120*/  LDSM.16.MT88.4 R20, [R188+0xb400] ;  /* 0x00b40000bc14783b */ /* 0x000e620000004200 */
[----:B----4-:R-:W-:Y:S01]  /*12130*/  HMMA.16816.F32 R156, R4, R8, R92 ;  /* 0x00000008049c723c */ /* 0x010fe2000000185c */
[----:B------:R-:W-:Y:S02]  /*12140*/  IMAD.MOV.U32 R79, RZ, RZ, R196 ;  /* 0x000000ffff4f7224 */ /* 0x000fe400078e00c4 */
[----:B------:R-:W-:Y:S02]  /*12150*/  IMAD.MOV.U32 R72, RZ, RZ, R152 ;  /* 0x000000ffff487224 */ /* 0x000fe400078e0098 */
[----:B------:R-:W-:-:S03]  /*12160*/  IMAD.MOV.U32 R52, RZ, RZ, R153 ;  /* 0x000000ffff347224 */ /* 0x000fc600078e0099 */
[----:B---3--:R-:W-:Y:S01]  /*12170*/  HMMA.16816.F32 R176, R4, R14, R96 ;  /* 0x0000000e04b0723c */ /* 0x008fe20000001860 */
[----:B------:R-:W-:Y:S02]  /*12180*/  IMAD.MOV.U32 R50, RZ, RZ, R154 ;  /* 0x000000ffff327224 */ /* 0x000fe400078e009a */
[----:B------:R-:W-:-:S05]  /*12190*/  IMAD.MOV.U32 R48, RZ, RZ, R155 ;  /* 0x000000ffff307224 */ /* 0x000fca00078e009b */
[C---:B------:R-:W-:Y:S08]  /*121a0*/  HMMA.16816.F32 R152, R4.reuse, R10, R88 ;  /* 0x0000000a0498723c */ /* 0x040ff00000001858 */
[C---:B------:R-:W-:Y:S08]  /*121b0*/  HMMA.16816.F32 R160, R4.reuse, R12, R100 ;  /* 0x0000000c04a0723c */ /* 0x040ff00000001864 */
[----:B--2---:R-:W-:Y:S08]  /*121c0*/  HMMA.16816.F32 R92, R4, R28, R84 ;  /* 0x0000001c045c723c */ /* 0x004ff00000001854 */
[----:B------:R-:W-:Y:S07]  /*121d0*/  HMMA.16816.F32 R84, R24, R14, R104 ;  /* 0x0000000e1854723c */ /* 0x000fee0000001868 */
[----:B------:R-:W-:-:S02]  /*121e0*/  IMAD.MOV.U32 R105, RZ, RZ, R80 ;  /* 0x000000ffff697224 */ /* 0x000fc400078e0050 */
[----:B------:R-:W-:Y:S02]  /*121f0*/  IMAD.MOV.U32 R104, RZ, RZ, R81 ;  /* 0x000000ffff687224 */ /* 0x000fe400078e0051 */
[----:B------:R-:W-:Y:S02]  /*12200*/  IMAD.MOV.U32 R15, RZ, RZ, R82 ;  /* 0x000000ffff0f7224 */ /* 0x000fe400078e0052 */
[----:B------:R-:W-:Y:S02]  /*12210*/  IMAD.MOV.U32 R14, RZ, RZ, R83 ;  /* 0x000000ffff0e7224 */ /* 0x000fe400078e0053 */
[----:B------:R-:W-:Y:S01]  /*12220*/  HMMA.16816.F32 R80, R24, R8, R112 ;  /* 0x000000081850723c */ /* 0x000fe20000001870 */
[----:B------:R-:W-:Y:S02]  /*12230*/  IMAD.MOV.U32 R107, RZ, RZ, R76 ;  /* 0x000000ffff6b7224 */ /* 0x000fe400078e004c */
[----:B------:R-:W-:-:S04]  /*12240*/  IMAD.MOV.U32 R106, RZ, RZ, R77 ;  /* 0x000000ffff6a7224 */ /* 0x000fc800078e004d */
[----:B------:R-:W-:Y:S02]  /*12250*/  IMAD.MOV.U32 R115, RZ, RZ, R78 ;  /* 0x000000ffff737224 */ /* 0x000fe400078e004e */
[----:B------:R-:W-:Y:S02]  /*12260*/  IMAD.MOV.U32 R114, RZ, RZ, R79 ;  /* 0x000000ffff727224 */ /* 0x000fe400078e004f */
[----:B------:R-:W-:Y:S07]  /*12270*/  HMMA.16816.F32 R76, R24, R10, R108 ;  /* 0x0000000a184c723c */ /* 0x000fee000000186c */
[----:B------:R-:W-:Y:S01]  /*12280*/  IMAD.MOV.U32 R11, RZ, RZ, R0 ;  /* 0x000000ffff0b7224 */ /* 0x000fe200078e0000 */
[----:B------:R-:W-:Y:S01]  /*12290*/  LOP3.LUT R0, R37, UR11, R38, 0x96, !PT ;  /* 0x0000000b25007c12 */ /* 0x000fe2000f8e9626 */
[----:B-1----:R-:W-:Y:S01]  /*122a0*/  HMMA.16816.F32 R100, R4, R20, R68 ;  /* 0x000000140464723c */ /* 0x002fe20000001844 */
[----:B------:R-:W-:-:S02]  /*122b0*/  IMAD.MOV.U32 R109, RZ, RZ, R3 ;  /* 0x000000ffff6d7224 */ /* 0x000fc400078e0003 */
[----:B------:R-:W-:Y:S02]  /*122c0*/  IMAD.MOV.U32 R108, RZ, RZ, R2 ;  /* 0x000000ffff6c7224 */ /* 0x000fe400078e0002 */
[----:B------:R-:W-:-:S03]  /*122d0*/  IMAD.WIDE.U32 R2, R39, -0x2daee0ad, RZ ;  /* 0xd2511f5327027825 */ /* 0x000fc600078e00ff */
[----:B------:R-:W-:Y:S02]  /*122e0*/  HMMA.16816.F32 R96, R4, R22, R64 ;  /* 0x000000160460723c */ /* 0x000fe40000001840 */
[----:B------:R-:W-:-:S06]  /*122f0*/  LOP3.LUT R3, R3, UR26, R40, 0x96, !PT ;  /* 0x0000001a03037c12 */ /* 0x000fcc000f8e9628 */
[----:B------:R-:W-:Y:S07]  /*12300*/  HMMA.16816.F32 R88, R4, R30, R56 ;  /* 0x0000001e0458723c */ /* 0x000fee0000001838 */
[----:B------:R-:W-:-:S05]  /*12310*/  IMAD.WIDE.U32 R4, R0, -0x2daee0ad, RZ ;  /* 0xd2511f5300047825 */ /* 0x000fca00078e00ff */
        /* <DEDUP_REMOVED lines=15> */
[--C-:B------:R-:W-:Y:S02]  /*12410*/  SHF.R.U32.HI R3, RZ, 0x10, R2.reuse ;  /* 0x00000010ff037819 */ /* 0x100fe40000011602 */
[----:B------:R-:W-:-:S02]  /*12420*/  SHF.R.U32.HI R7, RZ, 0x18, R2 ;  /* 0x00000018ff077819 */ /* 0x000fc40000011602 */
[----:B------:R-:W-:Y:S02]  /*12430*/  LOP3.LUT R2, R0, 0xffff, RZ, 0xc0, !PT ;  /* 0x0000ffff00027812 */ /* 0x000fe400078ec0ff */
[----:B------:R-:W-:Y:S02]  /*12440*/  PRMT R8, R4, 0x5410, R5 ;  /* 0x0000541004087816 */ /* 0x000fe40000000005 */
[----:B------:R-:W-:Y:S02]  /*12450*/  LOP3.LUT R6, R0, 0xff, RZ, 0xc0, !PT ;  /* 0x000000ff00067812 */ /* 0x000fe400078ec0ff */
[--C-:B------:R-:W-:Y:S02]  /*12460*/  SHF.R.U32.HI R4, RZ, 0x10, R0.reuse ;  /* 0x00000010ff047819 */ /* 0x100fe40000011600 */
[----:B------:R-:W-:Y:S01]  /*12470*/  SHF.R.U32.HI R5, RZ, 0x18, R0 ;  /* 0x00000018ff057819 */ /* 0x000fe20000011600 */
[----:B------:R-:W-:Y:S01]  /*12480*/  IMAD.MOV.U32 R113, RZ, RZ, R48 ;  /* 0x000000ffff717224 */ /* 0x000fe200078e0030 */
[----:B------:R-:W-:Y:S01]  /*12490*/  SHF.R.U32.HI R0, RZ, 0x8, R2 ;  /* 0x00000008ff007819 */ /* 0x000fe20000011602 */
[----:B------:R-:W-:-:S02]  /*124a0*/  IMAD.MOV.U32 R112, RZ, RZ, R49 ;  /* 0x000000ffff707224 */ /* 0x000fc400078e0031 */
[----:B------:R-:W-:Y:S02]  /*124b0*/  IMAD.MOV.U32 R9, RZ, RZ, R50 ;  /* 0x000000ffff097224 */ /* 0x000fe400078e0032 */
[----:B------:R-:W-:Y:S02]  /*124c0*/  IMAD.MOV.U32 R111, RZ, RZ, R51 ;  /* 0x000000ffff6f7224 */ /* 0x000fe400078e0033 */
[----:B------:R-:W-:Y:S02]  /*124d0*/  IMAD.MOV.U32 R51, RZ, RZ, R72 ;  /* 0x000000ffff337224 */ /* 0x000fe400078e0048 */
[----:B------:R-:W-:Y:S02]  /*124e0*/  IMAD.MOV.U32 R50, RZ, RZ, R73 ;  /* 0x000000ffff327224 */ /* 0x000fe400078e0049 */
[----:B------:R-:W-:Y:S02]  /*124f0*/  IMAD.MOV.U32 R49, RZ, RZ, R74 ;  /* 0x000000ffff317224 */ /* 0x000fe400078e004a */
[----:B------:R-:W-:Y:S01]  /*12500*/  IMAD.MOV.U32 R48, RZ, RZ, R75 ;  /* 0x000000ffff307224 */ /* 0x000fe200078e004b */
[----:B------:R-:W-:Y:S01]  /*12510*/  PRMT R0, R6, 0x5410, R0 ;  /* 0x0000541006007816 */ /* 0x000fe20000000000 */
[----:B------:R-:W-:Y:S01]  /*12520*/  HMMA.16816.F32 R72, R24, R16, R120 ;  /* 0x000000101848723c */ /* 0x000fe20000001878 */
[----:B------:R-:W-:-:S06]  /*12530*/  LOP3.LUT R2, R4, 0xff, RZ, 0xc0, !PT ;  /* 0x000000ff04027812 */ /* 0x000fcc00078ec0ff */
[----:B------:R-:W-:Y:S02]  /*12540*/  PRMT R123, R233, 0x7054, R233 ;  /* 0x00007054e97b7816 */ /* 0x000fe400000000e9 */
[----:B------:R-:W-:-:S03]  /*12550*/  PRMT R2, R2, 0x5410, R5 ;  /* 0x0000541002027816 */ /* 0x000fc60000000005 */
[--C-:B------:R-:W-:Y:S01]  /*12560*/  HSET2.LE.AND R0, R0, R123.reuse, PT ;  /* 0x0000007b00007233 */ /* 0x100fe20003803000 */
[----:B------:R-:W-:Y:S02]  /*12570*/  IMAD.MOV.U32 R70, RZ, RZ, R199 ;  /* 0x000000ffff467224 */ /* 0x000fe400078e00c7 */
[----:B------:R-:W-:Y:S02]  /*12580*/  IMAD.MOV.U32 R71, RZ, RZ, R198 ;  /* 0x000000ffff477224 */ /* 0x000fe400078e00c6 */
[----:B------:R-:W-:Y:S01]  /*12590*/  LOP3.LUT R4, R0, R11, RZ, 0xc0, !PT ;  /* 0x0000000b00047212 */ /* 0x000fe200078ec0ff */
[----:B------:R-:W-:Y:S01]  /*125a0*/  IMAD.MOV.U32 R110, RZ, RZ, R55 ;  /* 0x000000ffff6e7224 */ /* 0x000fe200078e0037 */
[--C-:B------:R-:W-:Y:S01]  /*125b0*/  HSET2.LE.AND R0, R8, R123.reuse, PT ;  /* 0x0000007b08007233 */ /* 0x100fe20003803000 */
[----:B------:R-:W-:Y:S01]  /*125c0*/  IMAD.MOV.U32 R69, RZ, RZ, R197 ;  /* 0x000000ffff457224 */ /* 0x000fe200078e00c5 */
[----:B------:R-:W-:Y:S01]  /*125d0*/  HSET2.LE.AND R2, R2, R123, PT ;  /* 0x0000007b02027233 */ /* 0x000fe20003803000 */
[----:B------:R-:W-:Y:S01]  /*125e0*/  HMMA.16816.F32 R196, R24, R12, R116 ;  /* 0x0000000c18c4723c */ /* 0x000fe20000001874 */
[----:B------:R-:W-:Y:S01]  /*125f0*/  IMAD.MOV.U32 R121, RZ, RZ, R111 ;  /* 0x000000ffff797224 */ /* 0x000fe200078e006f */
[----:B------:R-:W-:Y:S01]  /*12600*/  LOP3.LUT R6, R0, R110, RZ, 0xc0, !PT ;  /* 0x0000006e00067212 */ /* 0x000fe200078ec0ff */
[----:B------:R-:W-:Y:S01]  /*12610*/  IMAD.MOV.U32 R110, RZ, RZ, R114 ;  /* 0x000000ffff6e7224 */ /* 0x000fe200078e0072 */
[----:B------:R-:W-:Y:S01]  /*12620*/  LOP3.LUT R5, R2, R108, RZ, 0xc0, !PT ;  /* 0x0000006c02057212 */ /* 0x000fe200078ec0ff */
        /* <DEDUP_REMOVED lines=14> */
[----:B------:R-:W-:Y:S01]  /*12710*/  IMAD.MOV.U32 R116, RZ, RZ, R69 ;  /* 0x000000ffff747224 */ /* 0x000fe200078e0045 */
[----:B------:R-:W1:Y:S01]  /*12720*/  LDSM.16.MT88.4 R12, [R188+0xa800] ;  /* 0x00a80000bc0c783b */ /* 0x000e620000004200 */
[C---:B------:R-:W-:Y:S01]  /*12730*/  HMMA.16816.F32 R68, R24.reuse, R18, R128 ;  /* 0x000000121844723c */ /* 0x040fe20000001880 */
[----:B------:R-:W-:Y:S02]  /*12740*/  IMAD.MOV.U32 R117, RZ, RZ, R52 ;  /* 0x000000ffff757224 */ /* 0x000fe400078e0034 */
[----:B------:R-:W-:Y:S01]  /*12750*/  IMAD.MOV.U32 R118, RZ, RZ, R53 ;  /* 0x000000ffff767224 */ /* 0x000fe200078e0035 */
[----:B------:R-:W-:Y:S01]  /*12760*/  LDSM.16.MT88.4 R16, [R190+0x9800] ;  /* 0x00980000be10783b */ /* 0x000fe20000004200 */
[----:B------:R-:W-:Y:S02]  /*12770*/  IMAD.MOV.U32 R119, RZ, RZ, R54 ;  /* 0x000000ffff777224 */ /* 0x000fe400078e0036 */
[----:B------:R-:W-:Y:S01]  /*12780*/  IMAD.MOV.U32 R128, RZ, RZ, R48 ;  /* 0x000000ffff807224 */ /* 0x000fe200078e0030 */
[----:B------:R-:W-:Y:S01]  /*12790*/  HMMA.16816.F32 R64, R24, R20, R132 ;  /* 0x000000141840723c */ /* 0x000fe20000001884 */
[----:B------:R-:W-:-:S02]  /*127a0*/  IMAD.MOV.U32 R129, RZ, RZ, R49 ;  /* 0x000000ffff817224 */ /* 0x000fc400078e0031 */
[----:B------:R-:W-:Y:S02]  /*127b0*/  IMAD.MOV.U32 R130, RZ, RZ, R50 ;  /* 0x000000ffff827224 */ /* 0x000fe400078e0032 */
[----:B------:R-:W-:-:S03]  /*127c0*/  IMAD.MOV.U32 R131, RZ, RZ, R51 ;  /* 0x000000ffff837224 */ /* 0x000fc600078e0033 */
[----:B------:R-:W-:Y:S01]  /*127d0*/  HMMA.16816.F32 R56, R24, R22, R136 ;  /* 0x000000161838723c */ /* 0x000fe20000001888 */
[----:B------:R-:W2:Y:S01]  /*127e0*/  LDSM.16.MT88.4 R20, [R188+0xb800] ;  /* 0x00b80000bc14783b */ /* 0x000ea20000004200 */
[----:B------:R-:W-:-:S03]  /*127f0*/  IMAD.MOV.U32 R122, RZ, RZ, R9 ;  /* 0x000000ffff7a7224 */ /* 0x000fc600078e0009 */
[----:B------:R-:W-:Y:S03]  /*12800*/  LDSM.16.MT88.4 R8, [R190+0xa800] ;  /* 0x00a80000be08783b */ /* 0x000fe60000004200 */
[C---:B------:R-:W-:Y:S08]  /*12810*/  HMMA.16816.F32 R52, R24.reuse, R28, R148 ;  /* 0x0000001c1834723c */ /* 0x040ff00000001894 */
[----:B------:R-:W-:Y:S01]  /*12820*/  HMMA.16816.F32 R48, R24, R30, R172 ;  /* 0x0000001e1830723c */ /* 0x000fe200000018ac */
[----:B------:R-:W3:Y:S04]  /*12830*/  LDSM.16.MT88.4 R28, [R190+0xb800] ;  /* 0x00b80000be1c783b */ /* 0x000ee80000004200 */
[----:B------:R-:W4:Y:S01]  /*12840*/  LDSM.16.MT88.4 R24, [R188+0x9800] ;  /* 0x00980000bc18783b */ /* 0x000f220000004200 */
[----:B------:R-:W-:-:S04]  /*12850*/  LOP3.LUT R3, R3, 0xff, RZ, 0xc0, !PT ;  /* 0x000000ff03037812 */ /* 0x000fc800078ec0ff */
[----:B------:R-:W-:-:S05]  /*12860*/  PRMT R3, R3, 0x5410, R7 ;  /* 0x0000541003037816 */ /* 0x000fca0000000007 */
[----:B------:R-:W-:-:S05]  /*12870*/  HSET2.LE.AND R0, R3, R123, PT ;  /* 0x0000007b03007233 */ /* 0x000fca0003803000 */
[----:B------:R-:W-:Y:S01]  /*12880*/  LOP3.LUT R7, R0, R128, RZ, 0xc0, !PT ;  /* 0x0000008000077212 */ /* 0x000fe200078ec0ff */
[----:B------:R-:W-:Y:S02]  /*12890*/  IMAD.MOV.U32 R175, RZ, RZ, R131 ;  /* 0x000000ffffaf7224 */ /* 0x000fe400078e0083 */
[----:B------:R-:W-:Y:S02]  /*128a0*/  IMAD.MOV.U32 R174, RZ, RZ, R120 ;  /* 0x000000ffffae7224 */ /* 0x000fe400078e0078 */
[----:B------:R-:W-:Y:S02]  /*128b0*/  IMAD.MOV.U32 R2, RZ, RZ, R130 ;  /* 0x000000ffff027224 */ /* 0x000fe400078e0082 */
[----:B-1----:R-:W-:Y:S01]  /*128c0*/  HMMA.16816.F32 R132, R4, R12, R156 ;  /* 0x0000000c0484723c */ /* 0x002fe2000000189c */
[----:B------:R-:W-:Y:S02]  /*128d0*/  IMAD.MOV.U32 R150, RZ, RZ, R104 ;  /* 0x000000ffff967224 */ /* 0x000fe400078e0068 */
[----:B------:R-:W-:-:S02]  /*128e0*/  IMAD.MOV.U32 R151, RZ, RZ, R105 ;  /* 0x000000ffff977224 */ /* 0x000fc400078e0069 */
[----:B------:R-:W-:Y:S02]  /*128f0*/  IMAD.MOV.U32 R120, RZ, RZ, R106 ;  /* 0x000000ffff787224 */ /* 0x000fe400078e006a */
[----:B------:R-:W-:Y:S02]  /*12900*/  IMAD.MOV.U32 R159, RZ, RZ, R121 ;  /* 0x000000ffff9f7224 */ /* 0x000fe400078e0079 */
[----:B------:R-:W-:Y:S02]  /*12910*/  IMAD.MOV.U32 R121, RZ, RZ, R107 ;  /* 0x000000ffff797224 */ /* 0x000fe400078e006b */
[----:B------:R-:W-:Y:S01]  /*12920*/  IMAD.MOV.U32 R136, RZ, RZ, R108 ;  /* 0x000000ffff887224 */ /* 0x000fe200078e006c */
[----:B--2---:R-:W-:Y:S01]  /*12930*/  HMMA.16816.F32 R104, R4, R22, R96 ;  /* 0x000000160468723c */ /* 0x004fe20000001860 */
[----:B------:R-:W-:Y:S02]  /*12940*/  IMAD.MOV.U32 R137, RZ, RZ, R109 ;  /* 0x000000ffff897224 */ /* 0x000fe400078e006d */
[----:B------:R-:W-:-:S02]  /*12950*/  IMAD.MOV.U32 R138, RZ, RZ, R110 ;  /* 0x000000ffff8a7224 */ /* 0x000fc400078e006e */
[----:B------:R-:W-:Y:S02]  /*12960*/  IMAD.MOV.U32 R139, RZ, RZ, R111 ;  /* 0x000000ffff8b7224 */ /* 0x000fe400078e006f */
[----:B------:R-:W-:Y:S01]  /*12970*/  IMAD.MOV.U32 R158, RZ, RZ, R122 ;  /* 0x000000ffff9e7224 */ /* 0x000fe200078e007a */
        /* <DEDUP_REMOVED lines=11> */
[----:B------:R-:W-:Y:S01]  /*12a30*/  IMAD.MOV.U32 R89, RZ, RZ, R2 ;  /* 0x000000ffff597224 */ /* 0x000fe200078e0002 */
[----:B------:R-:W-:Y:S01]  /*12a40*/  LOP3.LUT R2, R37, UR5, R40, 0x96, !PT ;  /* 0x0000000525027c12 */ /* 0x000fe2000f8e9628 */
[----:B------:R-:W-:Y:S01]  /*12a50*/  IMAD.MOV.U32 R87, RZ, RZ, R136 ;  /* 0x000000ffff577224 */ /* 0x000fe200078e0088 */
[----:B------:R-:W-:Y:S01]  /*12a60*/  HMMA.16816.F32 R128, R4, R14, R152 ;  /* 0x0000000e0480723c */ /* 0x000fe20000001898 */
[----:B------:R-:W-:-:S02]  /*12a70*/  IMAD.MOV.U32 R86, RZ, RZ, R137 ;  /* 0x000000ffff567224 */ /* 0x000fc400078e0089 */
[----:B------:R-:W-:Y:S02]  /*12a80*/  IMAD.MOV.U32 R85, RZ, RZ, R138 ;  /* 0x000000ffff557224 */ /* 0x000fe400078e008a */
[----:B------:R-:W-:-:S03]  /*12a90*/  IMAD.MOV.U32 R84, RZ, RZ, R139 ;  /* 0x000000ffff547224 */ /* 0x000fc600078e008b */
[----:B------:R-:W-:Y:S01]  /*12aa0*/  HMMA.16816.F32 R136, R32, R12, R80 ;  /* 0x0000000c2088723c */ /* 0x000fe20000001850 */
[----:B------:R-:W-:Y:S02]  /*12ab0*/  IMAD.MOV.U32 R157, RZ, RZ, R112 ;  /* 0x000000ffff9d7224 */ /* 0x000fe400078e0070 */
[----:B------:R-:W-:Y:S02]  /*12ac0*/  IMAD.MOV.U32 R156, RZ, RZ, R113 ;  /* 0x000000ffff9c7224 */ /* 0x000fe400078e0071 */
[----:B------:R-:W-:-:S03]  /*12ad0*/  IMAD.MOV.U32 R88, RZ, RZ, R148 ;  /* 0x000000ffff587224 */ /* 0x000fc600078e0094 */
[----:B----4-:R-:W-:Y:S01]  /*12ae0*/  HMMA.16816.F32 R152, R32, R24, R220 ;  /* 0x000000182098723c */ /* 0x010fe200000018dc */
[----:B------:R-:W-:-:S06]  /*12af0*/  IMAD.WIDE.U32 R2, R2, -0x2daee0ad, RZ ;  /* 0xd2511f5302027825 */ /* 0x000fcc00078e00ff */
[----:B------:R-:W-:Y:S01]  /*12b00*/  IMAD.MOV.U32 R222, RZ, RZ, R120 ;  /* 0x000000ffffde7224 */ /* 0x000fe200078e0078 */
[----:B------:R-:W-:Y:S01]  /*12b10*/  HMMA.16816.F32 R80, R32, R8, R72 ;  /* 0x000000082050723c */ /* 0x000fe20000001848 */
[----:B------:R-:W-:Y:S02]  /*12b20*/  IMAD.MOV.U32 R221, RZ, RZ, R121 ;  /* 0x000000ffffdd7224 */ /* 0x000fe400078e0079 */
[----:B------:R-:W-:Y:S02]  /*12b30*/  IMAD.MOV.U32 R220, RZ, RZ, R150 ;  /* 0x000000ffffdc7224 */ /* 0x000fe400078e0096 */
[----:B------:R-:W-:Y:S02]  /*12b40*/  IMAD.MOV.U32 R223, RZ, RZ, R151 ;  /* 0x000000ffffdf7224 */ /* 0x000fe400078e0097 */
[----:B------:R-:W-:Y:S01]  /*12b50*/  IMAD.MOV.U32 R74, RZ, RZ, R122 ;  /* 0x000000ffff4a7224 */ /* 0x000fe200078e007a */
[----:B------:R-:W-:Y:S01]  /*12b60*/  HMMA.16816.F32 R168, R4, R24, R168 ;  /* 0x0000001804a8723c */ /* 0x000fe200000018a8 */
[----:B------:R-:W-:-:S02]  /*12b70*/  IMAD.MOV.U32 R75, RZ, RZ, R149 ;  /* 0x000000ffff4b7224 */ /* 0x000fc400078e0095 */
[----:B------:R-:W-:Y:S01]  /*12b80*/  IMAD.MOV.U32 R73, RZ, RZ, R108 ;  /* 0x000000ffff497224 */ /* 0x000fe200078e006c */
[----:B------:R-:W1:Y:S01]  /*12b90*/  LDSM.16.MT88.4 R148, [R188+0x9c00] ;  /* 0x009c0000bc94783b */ /* 0x000e620000004200 */
[----:B------:R-:W-:Y:S02]  /*12ba0*/  IMAD.MOV.U32 R122, RZ, RZ, R109 ;  /* 0x000000ffff7a7224 */ /* 0x000fe400078e006d */
[----:B------:R-:W-:Y:S01]  /*12bb0*/  IMAD.MOV.U32 R121, RZ, RZ, R110 ;  /* 0x000000ffff797224 */ /* 0x000fe200078e006e */
[-C--:B------:R-:W-:Y:S01]  /*12bc0*/  HMMA.16816.F32 R164, R4, R26.reuse, R164 ;  /* 0x0000001a04a4723c */ /* 0x080fe200000018a4 */
[----:B------:R-:W-:Y:S02]  /*12bd0*/  IMAD.MOV.U32 R120, RZ, RZ, R111 ;  /* 0x000000ffff787224 */ /* 0x000fe400078e006f */
[----:B------:R-:W-:Y:S05]  /*12be0*/  LDSM.16.MT88.4 R108, [R188+0xbc00] ;  /* 0x00bc0000bc6c783b */ /* 0x000fea0000004200 */
[----:B------:R-:W-:Y:S01]  /*12bf0*/  HMMA.16816.F32 R184, R32, R26, R184 ;  /* 0x0000001a20b8723c */ /* 0x000fe200000018b8 */
[----:B------:R-:W-:Y:S01]  /*12c00*/  STG.E.U16 [R180.64+-0x60], R250 ;  /* 0xffffa0fab4007986 */ /* 0x000fe2000c101526 */
[----:B------:R-:W-:-:S06]  /*12c10*/  LOP3.LUT R0, R2, 0xffff, RZ, 0xc0, !PT ;  /* 0x0000ffff02007812 */ /* 0x000fcc00078ec0ff */
[C---:B------:R-:W-:Y:S01]  /*12c20*/  HMMA.16816.F32 R112, R4.reuse, R10, R140 ;  /* 0x0000000a0470723c */ /* 0x040fe2000000188c */
[----:B------:R-:W2:Y:S07]  /*12c30*/  LDSM.16.MT88.4 R140, [R190+0x9c00] ;  /* 0x009c0000be8c783b */ /* 0x000eae0000004200 */
[----:B------:R-:W-:Y:S01]  /*12c40*/  HMMA.16816.F32 R116, R4, R28, R92 ;  /* 0x0000001c0474723c */ /* 0x000fe2000000185c */
[----:B------:R-:W-:Y:S07]  /*12c50*/  LDSM.16.MT88.4 R92, [R190+0xac00] ;  /* 0x00ac0000be5c783b */ /* 0x000fee0000004200 */
[----:B------:R-:W-:Y:S01]  /*12c60*/  HMMA.16816.F32 R24, R32, R14, R76 ;  /* 0x0000000e2018723c */ /* 0x000fe2000000184c */
[----:B------:R-:W3:Y:S04]  /*12c70*/  LDSM.16.MT88.4 R76, [R188+0xac00] ;  /* 0x00ac0000bc4c783b */ /* 0x000ee80000004200 */
[----:B------:R-:W4:Y:S04]  /*12c80*/  LDSM.16.MT88.4 R12, [R190+0xbc00] ;  /* 0x00bc0000be0c783b */ /* 0x000f280000004200 */
[----:B------:R-:W-:Y:S01]  /*12c90*/  STG.E.U16 [R180.64+-0x5e], R249 ;  /* 0xffffa2f9b4007986 */ /* 0x000fe2000c101526 */
[C---:B------:R-:W-:Y:S03]  /*12ca0*/  HMMA.16816.F32 R160, R4.reuse, R16, R160 ;  /* 0x0000001004a0723c */ /* 0x040fe600000018a0 */
[----:B------:R-:W-:Y:S04]  /*12cb0*/  STG.E.U16 [R46.64+-0x60], R247 ;  /* 0xffffa0f72e007986 */ /* 0x000fe8000c101526 */
[----:B------:R-:W-:Y:S01]  /*12cc0*/  STG.E.U16 [R46.64+-0x5e], R248 ;  /* 0xffffa2f82e007986 */ /* 0x000fe2000c101526 */
[C---:B------:R-:W-:Y:S03]  /*12cd0*/  HMMA.16816.F32 R176, R4.reuse, R18, R176 ;  /* 0x0000001204b0723c */ /* 0x040fe600000018b0 */
[----:B------:R-:W-:Y:S04]  /*12ce0*/  STG.E.U16 [R44.64+-0x60], R219 ;  /* 0xffffa0db2c007986 */ /* 0x000fe8000c101526 */
[----:B------:R-:W-:Y:S01]  /*12cf0*/  STG.E.U16 [R44.64+-0x5e], R218 ;  /* 0xffffa2da2c007986 */ /* 0x000fe2000c101526 */
[C---:B------:R-:W-:Y:S03]  /*12d00*/  HMMA.16816.F32 R144, R4.reuse, R8, R144 ;  /* 0x000000080490723c */ /* 0x040fe60000001890 */
[----:B------:R-:W-:Y:S04]  /*12d10*/  STG.E.U16 [R42.64+-0x60], R216 ;  /* 0xffffa0d82a007986 */ /* 0x000fe8000c101526 */
[----:B------:R-:W-:Y:S01]  /*12d20*/  STG.E.U16 [R42.64+-0x5e], R215 ;  /* 0xffffa2d72a007986 */ /* 0x000fe2000c101526 */
[----:B------:R-:W-:Y:S03]  /*12d30*/  HMMA.16816.F32 R100, R4, R20, R100 ;  /* 0x000000140464723c */ /* 0x000fe60000001864 */
[----:B------:R-:W-:Y:S04]  /*12d40*/  STG.E.U16 [R180.64+-0x50], R246 ;  /* 0xffffb0f6b4007986 */ /* 0x000fe8000c101526 */
[----:B------:R-:W-:Y:S01]  /*12d50*/  STG.E.U16 [R180.64+-0x4e], R245 ;  /* 0xffffb2f5b4007986 */ /* 0x000fe2000c101526 */
[----:B------:R-:W-:-:S02]  /*12d60*/  SHF.R.U32.HI R4, RZ, 0x8, R0 ;  /* 0x00000008ff047819 */ /* 0x000fc40000011600 */
[----:B------:R-:W-:Y:S01]  /*12d70*/  LOP3.LUT R5, R2, 0xff, RZ, 0xc0, !PT ;  /* 0x000000ff02057812 */ /* 0x000fe200078ec0ff */
[----:B------:R-:W-:Y:S01]  /*12d80*/  STG.E.U16 [R46.64+-0x50], R244 ;  /* 0xffffb0f42e007986 */ /* 0x000fe2000c101526 */
[----:B------:R-:W-:-:S03]  /*12d90*/  LOP3.LUT R0, R3, UR7, R38, 0x96, !PT ;  /* 0x0000000703007c12 */ /* 0x000fc6000f8e9626 */
[----:B------:R-:W-:Y:S01]  /*12da0*/  STG.E.U16 [R46.64+-0x4e], R243 ;  /* 0xffffb2f32e007986 */ /* 0x000fe2000c101526 */
[----:B------:R-:W-:-:S03]  /*12db0*/  SHF.R.U32.HI R6, RZ, 0x10, R2 ;  /* 0x00000010ff067819 */ /* 0x000fc60000011602 */
[----:B------:R-:W-:Y:S01]  /*12dc0*/  STG.E.U16 [R44.64+-0x50], R214 ;  /* 0xffffb0d62c007986 */ /* 0x000fe2000c101526 */
[----:B------:R-:W-:-:S03]  /*12dd0*/  SHF.R.U32.HI R8, RZ, 0x18, R2 ;  /* 0x00000018ff087819 */ /* 0x000fc60000011602 */
[----:B------:R-:W-:Y:S01]  /*12de0*/  STG.E.U16 [R44.64+-0x4e], R213 ;  /* 0xffffb2d52c007986 */ /* 0x000fe2000c101526 */
[----:B------:R-:W-:-:S03]  /*12df0*/  PRMT R9, R5, 0x5410, R4 ;  /* 0x0000541005097816 */ /* 0x000fc60000000004 */
[----:B------:R-:W-:Y:S01]  /*12e00*/  STG.E.U16 [R42.64+-0x50], R212 ;  /* 0xffffb0d42a007986 */ /* 0x000fe2000c101526 */
[----:B------:R-:W-:-:S03]  /*12e10*/  LOP3.LUT R2, R0, 0xffff, RZ, 0xc0, !PT ;  /* 0x0000ffff00027812 */ /* 0x000fc600078ec0ff */
[----:B------:R-:W-:Y:S01]  /*12e20*/  STG.E.U16 [R42.64+-0x4e], R211 ;  /* 0xffffb2d32a007986 */ /* 0x000fe2000c101526 */
[----:B------:R-:W-:-:S03]  /*12e30*/  LOP3.LUT R7, R0, 0xff, RZ, 0xc0, !PT ;  /* 0x000000ff00077812 */ /* 0x000fc600078ec0ff */
[----:B------:R-:W-:Y:S01]  /*12e40*/  STG.E.U16 [R180.64+-0x40], R242 ;  /* 0xffffc0f2b4007986 */ /* 0x000fe2000c101526 */
[----:B------:R-:W-:-:S03]  /*12e50*/  SHF.R.U32.HI R3, RZ, 0x10, R0 ;  /* 0x00000010ff037819 */ /* 0x000fc60000011600 */
[----:B------:R-:W-:Y:S01]  /*12e60*/  STG.E.U16 [R180.64+-0x3e], R241 ;  /* 0xffffc2f1b4007986 */ /* 0x000fe2000c101526 */
[----:B------:R-:W-:-:S03]  /*12e70*/  SHF.R.U32.HI R5, RZ, 0x18, R0 ;  /* 0x00000018ff057819 */ /* 0x000fc60000011600 */
[----:B------:R-:W-:Y:S01]  /*12e80*/  STG.E.U16 [R46.64+-0x40], R239 ;  /* 0xffffc0ef2e007986 */ /* 0x000fe2000c101526 */
[----:B------:R-:W-:-:S03]  /*12e90*/  LOP3.LUT R0, R6, 0xff, RZ, 0xc0, !PT ;  /* 0x000000ff06007812 */ /* 0x000fc600078ec0ff */
[----:B------:R-:W-:Y:S04]  /*12ea0*/  STG.E.U16 [R46.64+-0x3e], R240 ;  /* 0xffffc2f02e007986 */ /* 0x000fe8000c101526 */
[----:B------:R-:W-:Y:S04]  /*12eb0*/  STG.E.U16 [R44.64+-0x40], R210 ;  /* 0xffffc0d22c007986 */ /* 0x000fe8000c101526 */
[----:B------:R-:W-:Y:S01]  /*12ec0*/  STG.E.U16 [R44.64+-0x3e], R209 ;  /* 0xffffc2d12c007986 */ /* 0x000fe2000c101526 */
[----:B------:R-:W-:Y:S03]  /*12ed0*/  HMMA.16816.F32 R196, R32, R16, R196 ;  /* 0x0000001020c4723c */ /* 0x000fe600000018c4 */
[----:B------:R-:W-:Y:S01]  /*12ee0*/  STG.E.U16 [R42.64+-0x40], R200 ;  /* 0xffffc0c82a007986 */ /* 0x000fe2000c101526 */
[----:B------:R-:W-:-:S03]  /*12ef0*/  SHF.R.U32.HI R4, RZ, 0x8, R2 ;  /* 0x00000008ff047819 */ /* 0x000fc60000011602 */
[----:B------:R-:W-:Y:S01]  /*12f00*/  STG.E.U16 [R42.64+-0x3e], R195 ;  /* 0xffffc2c32a007986 */ /* 0x000fe2000c101526 */
[----:B------:R-:W-:Y:S03]  /*12f10*/  HMMA.16816.F32 R64, R32, R20, R64 ;  /* 0x000000142040723c */ /* 0x000fe60000001840 */
[----:B------:R-:W-:Y:S01]  /*12f20*/  STG.E.U16 [R180.64+-0x30], R238 ;  /* 0xffffd0eeb4007986 */ /* 0x000fe2000c101526 */
[----:B------:R-:W-:-:S03]  /*12f30*/  LOP3.LUT R2, R3, 0xff, RZ, 0xc0, !PT ;  /* 0x000000ff03027812 */ /* 0x000fc600078ec0ff */
[----:B------:R-:W-:Y:S01]  /*12f40*/  STG.E.U16 [R180.64+-0x2e], R237 ;  /* 0xffffd2edb4007986 */ /* 0x000fe2000c101526 */
[----:B------:R-:W-:Y:S03]  /*12f50*/  HMMA.16816.F32 R16, R32, R10, R68 ;  /* 0x0000000a2010723c */ /* 0x000fe60000001844 */
[----:B------:R-:W-:Y:S01]  /*12f60*/  STG.E.U16 [R46.64+-0x30], R235 ;  /* 0xffffd0eb2e007986 */ /* 0x000fe2000c101526 */
[----:B------:R-:W-:-:S03]  /*12f70*/  PRMT R0, R0, 0x5410, R8 ;  /* 0x0000541000007816 */ /* 0x000fc60000000008 */
[----:B------:R1:W-:Y:S01]  /*12f80*/  STG.E.U16 [R46.64+-0x2e], R234 ;  /* 0xffffd2ea2e007986 */ /* 0x0003e2000c101526 */
[C---:B------:R-:W-:Y:S03]  /*12f90*/  HMMA.16816.F32 R56, R32.reuse, R22, R56 ;  /* 0x000000162038723c */ /* 0x040fe60000001838 */
[----:B------:R-:W-:Y:S04]  /*12fa0*/  STG.E.U16 [R44.64+-0x30], R208 ;  /* 0xffffd0d02c007986 */ /* 0x000fe8000c101526 */
[----:B------:R-:W-:Y:S01]  /*12fb0*/  STG.E.U16 [R44.64+-0x2e], R207 ;  /* 0xffffd2cf2c007986 */ /* 0x000fe2000c101526 */
[----:B------:R-:W-:Y:S03]  /*12fc0*/  HMMA.16816.F32 R52, R32, R28, R52 ;  /* 0x0000001c2034723c */ /* 0x000fe60000001834 */
[----:B------:R-:W-:Y:S01]  /*12fd0*/  STG.E.U16 [R42.64+-0x30], R206 ;  /* 0xffffd0ce2a007986 */ /* 0x000fe2000c101526 */
[----:B------:R-:W-:-:S03]  /*12fe0*/  IMAD.MOV.U32 R37, RZ, RZ, R73 ;  /* 0x000000ffff257224 */ /* 0x000fc600078e0049 */
[----:B------:R-:W-:Y:S01]  /*12ff0*/  STG.E.U16 [R42.64+-0x2e], R205 ;  /* 0xffffd2cd2a007986 */ /* 0x000fe2000c101526 */
[----:B------:R-:W-:Y:S01]  /*13000*/  HMMA.16816.F32 R48, R32, R30, R48 ;  /* 0x0000001e2030723c */ /* 0x000fe20000001830 */
[----:B------:R-:W-:Y:S02]  /*13010*/  IMAD.MOV.U32 R40, RZ, RZ, R74 ;  /* 0x000000ffff287224 */ /* 0x000fe400078e004a */
[----:B------:R1:W-:Y:S01]  /*13020*/  STG.E.U16 [R180.64+-0x20], R232 ;  /* 0xffffe0e8b4007986 */ /* 0x0003e2000c101526 */
[----:B------:R-:W-:-:S03]  /*13030*/  PRMT R3, R7, 0x5410, R4 ;  /* 0x0000541007037816 */ /* 0x000fc60000000004 */
[----:B------:R1:W-:Y:S01]  /*13040*/  STG.E.U16 [R180.64+-0x1e], R231 ;  /* 0xffffe2e7b4007986 */ /* 0x0003e2000c101526 */
[----:B------:R-:W-:-:S03]  /*13050*/  PRMT R2, R2, 0x5410, R5 ;  /* 0x0000541002027816 */ /* 0x000fc60000000005 */
[----:B------:R1:W-:Y:S04]  /*13060*/  STG.E.U16 [R46.64+-0x20], R229 ;  /* 0xffffe0e52e007986 */ /* 0x0003e8000c101526 */
[----:B------:R1:W-:Y:S01]  /*13070*/  STG.E.U16 [R46.64+-0x1e], R228 ;  /* 0xffffe2e42e007986 */ /* 0x0003e2000c101526 */
[----:B------:R-:W-:-:S03]  /*13080*/  HSET2.LE.AND R0, R0, R123, PT ;  /* 0x0000007b00007233 */ /* 0x000fc60003803000 */
[----:B------:R1:W-:Y:S01]  /*13090*/  STG.E.U16 [R44.64+-0x20], R204 ;  /* 0xffffe0cc2c007986 */ /* 0x0003e2000c101526 */
[----:B------:R-:W-:-:S03]  /*130a0*/  IMAD.MOV.U32 R5, RZ, RZ, R217 ;  /* 0x000000ffff057224 */ /* 0x000fc600078e00d9 */
[----:B------:R1:W-:Y:S04]  /*130b0*/  STG.E.U16 [R44.64+-0x1e], R203 ;  /* 0xffffe2cb2c007986 */ /* 0x0003e8000c101526 */
[----:B------:R1:W-:Y:S04]  /*130c0*/  STG.E.U16 [R42.64+-0x20], R183 ;  /* 0xffffe0b72a007986 */ /* 0x0003e8000c101526 */
[----:B------:R1:W-:Y:S01]  /*130d0*/  STG.E.U16 [R42.64+-0x1e], R182 ;  /* 0xffffe2b62a007986 */ /* 0x0003e2000c101526 */
[----:B------:R-:W-:-:S03]  /*130e0*/  IMAD.MOV.U32 R31, RZ, RZ, R89 ;  /* 0x000000ffff1f7224 */ /* 0x000fc600078e0059 */
[----:B------:R1:W-:Y:S04]  /*130f0*/  STG.E.U16 [R180.64+-0x10], R227 ;  /* 0xfffff0e3b4007986 */ /* 0x0003e8000c101526 */
[----:B------:R1:W-:Y:S01]  /*13100*/  STG.E.U16 [R180.64+-0xe], R226 ;  /* 0xfffff2e2b4007986 */ /* 0x0003e2000c101526 */
[----:B------:R-:W-:-:S03]  /*13110*/  HSET2.LE.AND R3, R3, R123, PT ;  /* 0x0000007b03037233 */ /* 0x000fc60003803000 */
[----:B------:R1:W-:Y:S01]  /*13120*/  STG.E.U16 [R46.64+-0x10], R225 ;  /* 0xfffff0e12e007986 */ /* 0x0003e2000c101526 */
[----:B------:R-:W-:-:S03]  /*13130*/  HSET2.LE.AND R2, R2, R123, PT ;  /* 0x0000007b02027233 */ /* 0x000fc60003803000 */
[----:B------:R1:W-:Y:S01]  /*13140*/  STG.E.U16 [R46.64+-0xe], R224 ;  /* 0xfffff2e02e007986 */ /* 0x0003e2000c101526 */
[----:B------:R-:W-:-:S03]  /*13150*/  HSET2.LE.AND R4, R9, R123, PT ;  /* 0x0000007b09047233 */ /* 0x000fc60003803000 */
[----:B------:R1:W-:Y:S04]  /*13160*/  STG.E.U16 [R44.64+-0x10], R202 ;  /* 0xfffff0ca2c007986 */ /* 0x0003e8000c101526 */
[----:B------:R1:W-:Y:S01]  /*13170*/  STG.E.U16 [R44.64+-0xe], R201 ;  /* 0xfffff2c92c007986 */ /* 0x0003e2000c101526 */
[----:B------:R-:W-:-:S03]  /*13180*/  LOP3.LUT R123, R0, R5, RZ, 0xc0, !PT ;  /* 0x00000005007b7212 */ /* 0x000fc600078ec0ff */
[----:B------:R1:W-:Y:S04]  /*13190*/  STG.E.U16 [R42.64+-0x10], R37 ;  /* 0xfffff0252a007986 */ /* 0x0003e8000c101526 */
[----:B------:R2:W-:Y:S01]  /*131a0*/  STG.E.U16 [R42.64+-0xe], R40 ;  /* 0xfffff2282a007986 */ /* 0x0005e2000c101526 */
[----:B------:R-:W-:Y:S01]  /*131b0*/  IMAD.MOV.U32 R29, RZ, RZ, R90 ;  /* 0x000000ffff1d7224 */ /* 0x000fe200078e005a */
[----:B------:R-:W-:Y:S01]  /*131c0*/  PLOP3.LUT P0, PT, PT, PT, UP0, 0x40, 0x0 ;  /* 0x000000000000781c */ /* 0x000fe20003f0e808 */
[----:B------:R-:W-:Y:S02]  /*131d0*/  IMAD.MOV.U32 R39, RZ, RZ, R91 ;  /* 0x000000ffff277224 */ /* 0x000fe400078e005b */
[----:B------:R-:W-:Y:S02]  /*131e0*/  IMAD.MOV.U32 R38, RZ, RZ, R156 ;  /* 0x000000ffff267224 */ /* 0x000fe400078e009c */
[----:B------:R-:W-:-:S02]  /*131f0*/  IMAD.MOV.U32 R28, RZ, RZ, R157 ;  /* 0x000000ffff1c7224 */ /* 0x000fc400078e009d */
[----:B------:R-:W-:Y:S01]  /*13200*/  FADD.FTZ R0, R236, R31 ;  /* 0x0000001fec007221 */ /* 0x000fe20000010000 */
[----:B------:R-:W-:Y:S02]  /*13210*/  LOP3.LUT R120, R3, R120, RZ, 0xc0, !PT ;  /* 0x0000007803787212 */ /* 0x000fe400078ec0ff */
[----:B------:R-:W-:Y:S02]  /*13220*/  LOP3.LUT R121, R2, R121, RZ, 0xc0, !PT ;  /* 0x0000007902797212 */ /* 0x000fe400078ec0ff */
[----:B------:R-:W-:Y:S01]  /*13230*/  LOP3.LUT R122, R4, R122, RZ, 0xc0, !PT ;  /* 0x0000007a047a7212 */ /* 0x000fe200078ec0ff */
[----:B------:R-:W-:Y:S02]  /*13240*/  IMAD.MOV.U32 R23, RZ, RZ, R158 ;  /* 0x000000ffff177224 */ /* 0x000fe400078e009e */
[----:B------:R-:W-:Y:S02]  /*13250*/  IMAD.MOV.U32 R22, RZ, RZ, R159 ;  /* 0x000000ffff167224 */ /* 0x000fe400078e009f */
[----:B------:R-:W-:-:S02]  /*13260*/  FADD.FTZ R2, R39, R38 ;  /* 0x0000002627027221 */ /* 0x000fc40000010000 */
[----:B------:R-:W-:Y:S02]  /*13270*/  FADD.FTZ R236, R29, R28 ;  /* 0x0000001c1dec7221 */ /* 0x000fe40000010000 */
[----:B------:R-:W-:Y:S01]  /*13280*/  FADD.FTZ R0, R252, R0 ;  /* 0x00000000fc007221 */ /* 0x000fe20000010000 */
[C---:B-1----:R-:W-:Y:S01]  /*13290*/  HMMA.16816.F32 R168, R120.reuse, R148, R168 ;  /* 0x0000009478a8723c */ /* 0x042fe200000018a8 */
[----:B------:R-:W-:Y:S02]  /*132a0*/  IMAD.MOV.U32 R36, RZ, RZ, R75 ;  /* 0x000000ffff247224 */ /* 0x000fe400078e004b */
[----:B------:R-:W-:Y:S02]  /*132b0*/  IMAD.MOV.U32 R41, RZ, RZ, R84 ;  /* 0x000000ffff297224 */ /* 0x000fe400078e0054 */
[----:B------:R-:W-:Y:S02]  /*132c0*/  IMAD.MOV.U32 R20, RZ, RZ, R85 ;  /* 0x000000ffff147224 */ /* 0x000fe400078e0055 */
[----:B------:R-:W-:Y:S01]  /*132d0*/  IMAD.MOV.U32 R21, RZ, RZ, R86 ;  /* 0x000000ffff157224 */ /* 0x000fe200078e0056 */
[----:B------:R-:W-:Y:S01]  /*132e0*/  HMMA.16816.F32 R164, R120, R150, R164 ;  /* 0x0000009678a4723c */ /* 0x000fe200000018a4 */
[----:B------:R-:W-:-:S02]  /*132f0*/  IMAD.MOV.U32 R10, RZ, RZ, R87 ;  /* 0x000000ffff0a7224 */ /* 0x000fc400078e0057 */
[----:B------:R-:W-:Y:S02]  /*13300*/  IMAD.MOV.U32 R11, RZ, RZ, R88 ;  /* 0x000000ffff0b7224 */ /* 0x000fe400078e0058 */
[----:B------:R-:W-:Y:S02]  /*13310*/  FADD.FTZ R2, R22, R2 ;  /* 0x0000000216027221 */ /* 0x000fe40000010000 */
[----:B------:R-:W-:Y:S01]  /*13320*/  FADD.FTZ R236, R23, R236 ;  /* 0x000000ec17ec7221 */ /* 0x000fe20000010000 */
[----:B--2---:R-:W-:Y:S01]  /*13330*/  HMMA.16816.F32 R160, R120, R140, R160 ;  /* 0x0000008c78a0723c */ /* 0x004fe200000018a0 */
[----:B------:R-:W-:Y:S01]  /*13340*/  FADD.FTZ R0, R251, R0 ;  /* 0x00000000fb007221 */ /* 0x000fe20000010000 */
[----:B------:R-:W-:Y:S01]  /*13350*/  UIADD3 UR4, UR24, -0x2, URZ ;  /* 0xfffffffe18047890 */ /* 0x000fe2000fffe03f */
[----:B------:R-:W-:Y:S02]  /*13360*/  IMAD.MOV.U32 R234, RZ, RZ, R36 ;  /* 0x000000ffffea7224 */ /* 0x000fe400078e0024 */
[----:B------:R-:W-:-:S03]  /*13370*/  FADD.FTZ R232, R41, R2 ;  /* 0x0000000229e87221 */ /* 0x000fc60000010000 */
[----:B------:R-:W-:Y:S01]  /*13380*/  HMMA.16816.F32 R156, R120, R142, R176 ;  /* 0x0000008e789c723c */ /* 0x000fe200000018b0 */
[----:B------:R-:W-:Y:S02]  /*13390*/  FADD.FTZ R236, R20, R236 ;  /* 0x000000ec14ec7221 */ /* 0x000fe40000010000 */
[----:B------:R-:W-:-:S05]  /*133a0*/  FADD.FTZ R0, R21, R0 ;  /* 0x0000000015007221 */ /* 0x000fca0000010000 */
[----:B---3--:R-:W-:Y:S01]  /*133b0*/  HMMA.16816.F32 R68, R120, R76, R132 ;  /* 0x0000004c7844723c */ /* 0x008fe20000001884 */
[----:B------:R-:W-:-:S07]  /*133c0*/  FADD.FTZ R232, R10, R232 ;  /* 0x000000e80ae87221 */ /* 0x000fce0000010000 */
[----:B------:R-:W-:Y:S01]  /*133d0*/  HMMA.16816.F32 R72, R120, R78, R128 ;  /* 0x0000004e7848723c */ /* 0x000fe20000001880 */
[----:B------:R-:W-:-:S07]  /*133e0*/  IADD3 R135, P1, R180, -0x100, RZ ;  /* 0xffffff00b4877810 */ /* 0x000fce0007f3e0ff */
[----:B------:R-:W-:Y:S01]  /*133f0*/  HMMA.16816.F32 R84, R120, R92, R144 ;  /* 0x0000005c7854723c */ /* 0x000fe20000001890 */
[----:B------:R-:W-:-:S07]  /*13400*/  FADD.FTZ R236, R11, R236 ;  /* 0x000000ec0bec7221 */ /* 0x000fce0000010000 */
[----:B------:R-:W-:Y:S01]  /*13410*/  HMMA.16816.F32 R88, R120, R94, R112 ;  /* 0x0000005e7858723c */ /* 0x000fe20000001870 */
[----:B------:R-:W-:-:S07]  /*13420*/  FADD.FTZ R237, R220, R0 ;  /* 0x00000000dced7221 */ /* 0x000fce0000010000 */
[----:B------:R-:W-:Y:S01]  /*13430*/  HMMA.16816.F32 R100, R120, R108, R100 ;  /* 0x0000006c7864723c */ /* 0x000fe20000001864 */
[----:B------:R-:W-:-:S07]  /*13440*/  IADD3.X R134, R181, -0x1, RZ, P1, !PT ;  /* 0xffffffffb5867810 */ /* 0x000fce0000ffe4ff */
[----:B------:R-:W-:Y:S01]  /*13450*/  HMMA.16816.F32 R104, R120, R110, R104 ;  /* 0x0000006e7868723c */ /* 0x000fe20000001868 */
[----:B------:R-:W-:-:S07]  /*13460*/  IMAD.MOV.U32 R131, RZ, RZ, R221 ;  /* 0x000000ffff837224 */ /* 0x000fce00078e00dd */
[----:B----4-:R-:W-:Y:S01]  /*13470*/  HMMA.16816.F32 R116, R120, R12, R116 ;  /* 0x0000000c7874723c */ /* 0x010fe20000001874 */
[----:B------:R-:W-:-:S07]  /*13480*/  IMAD.MOV.U32 R128, RZ, RZ, R222 ;  /* 0x000000ffff807224 */ /* 0x000fce00078e00de */
        /* <DEDUP_REMOVED lines=16> */
[----:B------:R-:W2:Y:S04]  /*13590*/  LDL.64 R220, [R1+0x170] ;  /* 0x0001700001dc7983 */ /* 0x000ea80000100a00 */
[----:B------:R-:W3:Y:S01]  /*135a0*/  LDL.64 R222, [R1+0x128] ;  /* 0x0001280001de7983 */ /* 0x000ee20000100a00 */
        /* <DEDUP_REMOVED lines=13> */
[----:B-----5:R-:W-:Y:S04]  /*13680*/  @P4 STS [R194+0x9000], RZ ;  /* 0x009000ffc2004388 */ /* 0x020fe80000000800 */
[----:B------:R-:W-:Y:S04]  /*13690*/  @P4 STS [R194+0x9004], RZ ;  /* 0x009004ffc2004388 */ /* 0x000fe80000000800 */
[----:B------:R-:W-:Y:S01]  /*136a0*/  @P4 STS.64 [R194+0x9008], RZ ;  /* 0x009008ffc2004388 */ /* 0x000fe20000000a00 */
[----:B--2---:R-:W-:-:S04]  /*136b0*/  LEA R0, P0, R2, R220, 0x6 ;  /* 0x000000dc02007211 */ /* 0x004fc800078030ff */
[----:B------:R-:W-:Y:S02]  /*136c0*/  @!P4 LEA R14, P5, R0, c[0x0][0x170], 0x1 ;  /* 0x00005c00000eca11 */ /* 0x000fe400078a08ff */
[----:B---3--:R-:W-:Y:S02]  /*136d0*/  LEA.HI.X R3, R2, R223, R3, 0x6, P0 ;  /* 0x000000df02037211 */ /* 0x008fe400000f3403 */
        /* <DEDUP_REMOVED lines=43> */
[----:B--2---:R-:W-:Y:S04]  /*13990*/  LDSM.16.M88.4 R8, [R192] ;  /* 0x00000000c008783b */ /* 0x004fe80000000200 */
[----:B------:R-:W2:Y:S04]  /*139a0*/  LDSM.16.M88.4 R28, [R189+0x6000] ;  /* 0x00600000bd1c783b */ /* 0x000ea80000000200 */
[----:B------:R-:W-:Y:S04]  /*139b0*/  LDSM.16.M88.4 R24, [R189+0x6400] ;  /* 0x00640000bd18783b */ /* 0x000fe80000000200 */
[----:B------:R-:W-:Y:S04]  /*139c0*/  LDSM.16.M88.4 R20, [R189+0x6800] ;  /* 0x00680000bd14783b */ /* 0x000fe80000000200 */
[----:B------:R-:W4:Y:S04]  /*139d0*/  LDSM.16.M88.4 R16, [R189+0x6c00] ;  /* 0x006c0000bd10783b */ /* 0x000f280000000200 */
[----:B------:R-:W-:Y:S04]  /*139e0*/  LDSM.16.M88.4 R48, [R191+0x6000] ;  /* 0x00600000bf30783b */ /* 0x000fe80000000200 */
[----:B---3--:R-:W3:Y:S04]  /*139f0*/  LDSM.16.M88.4 R4, [R192+0x1000] ;  /* 0x00100000c004783b */ /* 0x008ee80000000200 */
[----:B-1----:R-:W-:Y:S04]  /*13a00*/  LDSM.16.M88.4 R12, [R193+0x1000] ;  /* 0x00100000c10c783b */ /* 0x002fe80000000200 */
[----:B------:R-:W-:Y:S04]  /*13a10*/  LDSM.16.M88.4 R36, [R191+0x6800] ;  /* 0x00680000bf24783b */ /* 0x000fe80000000200 */
[----:B------:R-:W-:Y:S04]  /*13a20*/  LDSM.16.M88.4 R32, [R191+0x6c00] ;  /* 0x006c0000bf20783b */ /* 0x000fe80000000200 */
[----:B------:R-:W-:Y:S01]  /*13a30*/  LDSM.16.M88.4 R40, [R191+0x6400] ;  /* 0x00640000bf28783b */ /* 0x000fe20000000200 */
[C---:B--2---:R-:W-:Y:S03]  /*13a40*/  HMMA.16816.F32 R248, R8.reuse, R28, RZ ;  /* 0x0000001c08f8723c */ /* 0x044fe600000018ff */
[----:B------:R-:W0:Y:S05]  /*13a50*/  LDGDEPBAR ;  /* 0x00000000000079af */ /* 0x000e2a0000000000 */
[C---:B------:R-:W-:Y:S08]  /*13a60*/  HMMA.16816.F32 R244, R8.reuse, R30, RZ ;  /* 0x0000001e08f4723c */ /* 0x040ff000000018ff */
[----:B----4-:R-:W-:Y:S08]  /*13a70*/  HMMA.16816.F32 R184, R8, R16, RZ ;  /* 0x0000001008b8723c */ /* 0x010ff000000018ff */
        /* <DEDUP_REMOVED lines=9> */
[C---:B------:R-:W-:Y:S08]  /*13b10*/  HMMA.16816.F32 R204, R8.reuse, R24, RZ ;  /* 0x0000001808cc723c */ /* 0x040ff000000018ff */
[C---:B------:R-:W-:Y:S01]  /*13b20*/  HMMA.16816.F32 R224, R8.reuse, R26, RZ ;  /* 0x0000001a08e0723c */ /* 0x040fe200000018ff */
[----:B------:R-:W-:Y:S07]  /*13b30*/  LDSM.16.M88.4 R24, [R189+0x7400] ;  /* 0x00740000bd18783b */ /* 0x000fee0000000200 */
[C---:B------:R-:W-:Y:S08]  /*13b40*/  HMMA.16816.F32 R196, R8.reuse, R20, RZ ;  /* 0x0000001408c4723c */ /* 0x040ff000000018ff */
[C---:B------:R-:W-:Y:S01]  /*13b50*/  HMMA.16816.F32 R220, R8.reuse, R22, RZ ;  /* 0x0000001608dc723c */ /* 0x040fe200000018ff */
[----:B------:R-:W-:Y:S07]  /*13b60*/  LDSM.16.M88.4 R20, [R189+0x7800] ;  /* 0x00780000bd14783b */ /* 0x000fee0000000200 */
[----:B------:R-:W-:Y:S01]  /*13b70*/  HMMA.16816.F32 R200, R8, R18, RZ ;  /* 0x0000001208c8723c */ /* 0x000fe200000018ff */
[----:B------:R-:W-:Y:S04]  /*13b80*/  LDSM.16.M88.4 R8, [R192+0x3000] ;  /* 0x00300000c008783b */ /* 0x000fe80000000200 */
[----:B------:R-:W2:Y:S03]  /*13b90*/  LDSM.16.M88.4 R16, [R189+0x7c00] ;  /* 0x007c0000bd10783b */ /* 0x000ea60000000200 */
[----:B-1----:R-:W-:Y:S08]  /*13ba0*/  HMMA.16816.F32 R248, R4, R48, R248 ;  /* 0x0000003004f8723c */ /* 0x002ff000000018f8 */
[C---:B------:R-:W-:Y:S08]  /*13bb0*/  HMMA.16816.F32 R216, R12.reuse, R36, R64 ;  /* 0x000000240cd8723c */ /* 0x040ff00000001840 */
[C---:B------:R-:W-:Y:S08]  /*13bc0*/  HMMA.16816.F32 R64, R12.reuse, R32, R52 ;  /* 0x000000200c40723c */ /* 0x040ff00000001834 */
        /* <DEDUP_REMOVED lines=8> */
[----:B------:R-:W-:Y:S01]  /*13c50*/  HMMA.16816.F32 R240, R12, R34, R28 ;  /* 0x000000220cf0723c */ /* 0x000fe2000000181c */
[----:B------:R-:W1:Y:S06]  /*13c60*/  LDSM.16.M88.4 R28, [R189+0x7000] ;  /* 0x00700000bd1c783b */ /* 0x000e6c0000000200 */
[----:B------:R-:W-:Y:S01]  /*13c70*/  MOV R12, R248 ;  /* 0x000000f8000c7202 */ /* 0x000fe20000000f00 */
[C---:B------:R-:W-:Y:S08]  /*13c80*/  HMMA.16816.F32 R184, R4.reuse, R32, R184 ;  /* 0x0000002004b8723c */ /* 0x040ff000000018b8 */
[C---:B------:R-:W-:Y:S08]  /*13c90*/  HMMA.16816.F32 R248, R4.reuse, R40, R204 ;  /* 0x0000002804f8723c */ /* 0x040ff000000018cc */
[C---:B------:R-:W-:Y:S08]  /*13ca0*/  HMMA.16816.F32 R196, R4.reuse, R36, R196 ;  /* 0x0000002404c4723c */ /* 0x040ff000000018c4 */
[C---:B------:R-:W-:Y:S01]  /*13cb0*/  HMMA.16816.F32 R176, R4.reuse, R50, R244 ;  /* 0x0000003204b0723c */ /* 0x040fe200000018f4 */
[----:B------:R-:W-:Y:S06]  /*13cc0*/  LDSM.16.M88.4 R48, [R191+0x7c00] ;  /* 0x007c0000bf30783b */ /* 0x000fec0000000200 */
[----:B------:R-:W-:Y:S01]  /*13cd0*/  MOV R244, R12 ;  /* 0x0000000c00f47202 */ /* 0x000fe20000000f00 */
[----:B------:R-:W-:Y:S01]  /*13ce0*/  HMMA.16816.F32 R132, R4, R42, R224 ;  /* 0x0000002a0484723c */ /* 0x000fe200000018e0 */
[----:B------:R-:W-:Y:S01]  /*13cf0*/  IMAD.MOV.U32 R245, RZ, RZ, R3 ;  /* 0x000000fffff57224 */ /* 0x000fe200078e0003 */
[----:B------:R-:W-:Y:S01]  /*13d00*/  LDSM.16.M88.4 R12, [R193+0x3000] ;  /* 0x00300000c10c783b */ /* 0x000fe20000000200 */
[----:B------:R-:W-:-:S02]  /*13d10*/  IMAD.MOV.U32 R246, RZ, RZ, R2 ;  /* 0x000000fffff67224 */ /* 0x000fc400078e0002 */
[----:B------:R-:W-:-:S03]  /*13d20*/  IMAD.MOV.U32 R247, RZ, RZ, R0 ;  /* 0x000000fffff77224 */ /* 0x000fc600078e0000 */
[C---:B------:R-:W-:Y:S08]  /*13d30*/  HMMA.16816.F32 R128, R4.reuse, R38, R220 ;  /* 0x000000260480723c */ /* 0x040ff000000018dc */
[----:B------:R-:W-:Y:S01]  /*13d40*/  HMMA.16816.F32 R32, R4, R34, R200 ;  /* 0x000000220420723c */ /* 0x000fe200000018c8 */
[----:B------:R-:W3:Y:S07]  /*13d50*/  LDSM.16.M88.4 R4, [R192+0x2000] ;  /* 0x00200000c004783b */ /* 0x000eee0000000200 */
[C---:B--2---:R-:W-:Y:S01]  /*13d60*/  HMMA.16816.F32 R224, R8.reuse, R16, R64 ;  /* 0x0000001008e0723c */ /* 0x044fe20000001840 */
[----:B------:R-:W2:Y:S07]  /*13d70*/  LDSM.16.M88.4 R64, [R191+0x7000] ;  /* 0x00700000bf40783b */ /* 0x000eae0000000200 */
[C---:B-1----:R-:W-:Y:S01]  /*13d80*/  HMMA.16816.F32 R36, R8.reuse, R30, R52 ;  /* 0x0000001e0824723c */ /* 0x042fe20000001834 */
[----:B------:R-:W-:Y:S07]  /*13d90*/  LDSM.16.M88.4 R52, [R191+0x7800] ;  /* 0x00780000bf34783b */ /* 0x000fee0000000200 */
[C---:B------:R-:W-:Y:S01]  /*13da0*/  HMMA.16816.F32 R200, R8.reuse, R22, R56 ;  /* 0x0000001608c8723c */ /* 0x040fe20000001838 */
[----:B------:R-:W1:Y:S07]  /*13db0*/  LDSM.16.M88.4 R56, [R191+0x7400] ;  /* 0x00740000bf38783b */ /* 0x000e6e0000000200 */
[C---:B------:R-:W-:Y:S08]  /*13dc0*/  HMMA.16816.F32 R40, R8.reuse, R28, R212 ;  /* 0x0000001c0828723c */ /* 0x040ff000000018d4 */
[----:B------:R-:W-:Y:S08]  /*13dd0*/  HMMA.16816.F32 R204, R8, R24, R208 ;  /* 0x0000001808cc723c */ /* 0x000ff000000018d0 */
[C---:B---3--:R-:W-:Y:S08]  /*13de0*/  HMMA.16816.F32 R176, R4.reuse, R30, R176 ;  /* 0x0000001e04b0723c */ /* 0x048ff000000018b0 */
[----:B------:R-:W-:Y:S08]  /*13df0*/  HMMA.16816.F32 R244, R4, R28, R244 ;  /* 0x0000001c04f4723c */ /* 0x000ff000000018f4 */
[C---:B------:R-:W-:Y:S08]  /*13e00*/  HMMA.16816.F32 R216, R8.reuse, R20, R216 ;  /* 0x0000001408d8723c */ /* 0x040ff000000018d8 */
[----:B------:R-:W-:Y:S01]  /*13e10*/  HMMA.16816.F32 R172, R8, R26, R172 ;  /* 0x0000001a08ac723c */ /* 0x000fe200000018ac */
[----:B------:R-:W-:Y:S01]  /*13e20*/  MOV R28, R176 ;  /* 0x000000b0001c7202 */ /* 0x000fe20000000f00 */
[----:B------:R-:W-:Y:S01]  /*13e30*/  IMAD.MOV.U32 R3, RZ, RZ, R177 ;  /* 0x000000ffff037224 */ /* 0x000fe200078e00b1 */
[----:B------:R-:W-:Y:S01]  /*13e40*/  MOV R0, R179 ;  /* 0x000000b300007202 */ /* 0x000fe20000000f00 */
[----:B------:R-:W-:-:S04]  /*13e50*/  IMAD.MOV.U32 R2, RZ, RZ, R178 ;  /* 0x000000ffff027224 */ /* 0x000fc800078e00b2 */
[----:B------:R-:W-:Y:S07]  /*13e60*/  HMMA.16816.F32 R212, R8, R18, R240 ;  /* 0x0000001208d4723c */ /* 0x000fee00000018f0 */
[----:B------:R-:W-:Y:S01]  /*13e70*/  MOV R11, R244 ;  /* 0x000000f4000b7202 */ /* 0x000fe20000000f00 */
[----:B------:R-:W-:Y:S01]  /*13e80*/  IMAD.MOV.U32 R10, RZ, RZ, R245 ;  /* 0x000000ffff0a7224 */ /* 0x000fe200078e00f5 */
[----:B------:R-:W-:Y:S01]  /*13e90*/  HMMA.16816.F32 R176, R4, R24, R248 ;  /* 0x0000001804b0723c */ /* 0x000fe200000018f8 */
[----:B------:R-:W-:-:S02]  /*13ea0*/  IMAD.MOV.U32 R9, RZ, RZ, R246 ;  /* 0x000000ffff097224 */ /* 0x000fc400078e00f6 */
[----:B------:R-:W-:-:S05]  /*13eb0*/  IMAD.MOV.U32 R8, RZ, RZ, R247 ;  /* 0x000000ffff087224 */ /* 0x000fca00078e00f7 */
[C---:B------:R-:W-:Y:S07]  /*13ec0*/  HMMA.16816.F32 R244, R4.reuse, R20, R196 ;  /* 0x0000001404f4723c */ /* 0x040fee00000018c4 */
[----:B------:R-:W-:Y:S01]  /*13ed0*/  IMAD.MOV.U32 R20, RZ, RZ, R11 ;  /* 0x000000ffff147224 */ /* 0x000fe200078e000b */
[----:B------:R-:W-:Y:S01]  /*13ee0*/  HMMA.16816.F32 R240, R4, R22, R128 ;  /* 0x0000001604f0723c */ /* 0x000fe20000001880 */
[----:B------:R-:W-:-:S06]  /*13ef0*/  MOV R21, R10 ;  /* 0x0000000a00157202 */ /* 0x000fcc0000000f00 */
[----:B------:R-:W-:Y:S01]  /*13f00*/  IMAD.MOV.U32 R22, RZ, RZ, R9 ;  /* 0x000000ffff167224 */ /* 0x000fe200078e0009 */
[----:B------:R-:W-:Y:S01]  /*13f10*/  MOV R25, R178 ;  /* 0x000000b200197202 */ /* 0x000fe20000000f00 */
[----:B------:R-:W-:Y:S01]  /*13f20*/  IMAD.MOV.U32 R23, RZ, RZ, R8 ;  /* 0x000000ffff177224 */ /* 0x000fe200078e0008 */
[C---:B------:R-:W-:Y:S01]  /*13f30*/  HMMA.16816.F32 R248, R4.reuse, R26, R132 ;  /* 0x0000001a04f8723c */ /* 0x040fe20000001884 */
[----:B------:R-:W3:Y:S01]  /*13f40*/  LDSM.16.M88.4 R8, [R193+0x2000] ;  /* 0x00200000c108783b */ /* 0x000ee20000000200 */
[----:B------:R-:W-:Y:S02]  /*13f50*/  IMAD.MOV.U32 R30, RZ, RZ, R176 ;  /* 0x000000ffff1e7224 */ /* 0x000fe400078e00b0 */
[----:B------:R-:W-:Y:S02]  /*13f60*/  IMAD.MOV.U32 R24, RZ, RZ, R179 ;  /* 0x000000ffff187224 */ /* 0x000fe400078e00b3 */
[----:B------:R-:W-:Y:S02]  /*13f70*/  IMAD.MOV.U32 R29, RZ, RZ, R177 ;  /* 0x000000ffff1d7224 */ /* 0x000fe400078e00b1 */
[C---:B------:R-:W-:Y:S08]  /*13f80*/  HMMA.16816.F32 R220, R4.reuse, R16, R184 ;  /* 0x0000001004dc723c */ /* 0x040ff000000018b8 */
[----:B------:R-:W-:Y:S01]  /*13f90*/  HMMA.16816.F32 R208, R4, R18, R32 ;  /* 0x0000001204d0723c */ /* 0x000fe20000001820 */
[----:B------:R-:W-:Y:S04]  /*13fa0*/  LDSM.16.M88.4 R4, [R192+0x5000] ;  /* 0x00500000c004783b */ /* 0x000fe80000000200 */
[----:B------:R-:W4:Y:S03]  /*13fb0*/  LDSM.16.M88.4 R16, [R189+0x8000] ;  /* 0x00800000bd10783b */ /* 0x000f260000000200 */
[C---:B--2---:R-:W-:Y:S01]  /*13fc0*/  HMMA.16816.F32 R196, R12.reuse, R64, R40 ;  /* 0x000000400cc4723c */ /* 0x044fe20000001828 */
[----:B------:R-:W2:Y:S04]  /*13fd0*/  LDSM.16.M88.4 R32, [R189+0x8400] ;  /* 0x00840000bd20783b */ /* 0x000ea80000000200 */
[----:B------:R-:W2:Y:S03]  /*13fe0*/  LDSM.16.M88.4 R40, [R189+0x8800] ;  /* 0x00880000bd28783b */ /* 0x000ea60000000200 */
[C---:B------:R-:W-:Y:S01]  /*13ff0*/  HMMA.16816.F32 R184, R12.reuse, R66, R36 ;  /* 0x000000420cb8723c */ /* 0x040fe20000001824 */
[----:B------:R-:W2:Y:S07]  /*14000*/  LDSM.16.M88.4 R36, [R189+0x8c00] ;  /* 0x008c0000bd24783b */ /* 0x000eae0000000200 */
[C---:B-1----:R-:W-:Y:S07]  /*14010*/  HMMA.16816.F32 R176, R12.reuse, R56, R204 ;  /* 0x000000380cb0723c */ /* 0x042fee00000018cc */
[----:B------:R-:W-:Y:S01]  /*14020*/  MOV R204, R30 ;  /* 0x0000001e00cc7202 */ /* 0x000fe20000000f00 */
[----:B------:R-:W-:Y:S01]  /*14030*/  HMMA.16816.F32 R132, R12, R52, R216 ;  /* 0x000000340c84723c */ /* 0x000fe200000018d8 */
[----:B------:R-:W-:Y:S01]  /*14040*/  IMAD.MOV.U32 R205, RZ, RZ, R29 ;  /* 0x000000ffffcd7224 */ /* 0x000fe200078e001d */
[----:B------:R-:W-:Y:S01]  /*14050*/  MOV R207, R24 ;  /* 0x0000001800cf7202 */ /* 0x000fe20000000f00 */
[----:B------:R-:W-:-:S04]  /*14060*/  IMAD.MOV.U32 R206, RZ, RZ, R25 ;  /* 0x000000ffffce7224 */ /* 0x000fc800078e0019 */
[----:B------:R-:W-:Y:S01]  /*14070*/  IMAD.MOV.U32 R216, RZ, RZ, R28 ;  /* 0x000000ffffd87224 */ /* 0x000fe200078e001c */
[----:B------:R-:W-:Y:S01]  /*14080*/  HMMA.16816.F32 R172, R12, R58, R172 ;  /* 0x0000003a0cac723c */ /* 0x000fe200000018ac */
[----:B------:R-:W-:Y:S01]  /*14090*/  IMAD.MOV.U32 R217, RZ, RZ, R3 ;  /* 0x000000ffffd97224 */ /* 0x000fe200078e0003 */
[----:B------:R-:W-:Y:S01]  /*140a0*/  MOV R218, R2 ;  /* 0x0000000200da7202 */ /* 0x000fe20000000f00 */
[----:B------:R-:W-:-:S05]  /*140b0*/  IMAD.MOV.U32 R219, RZ, RZ, R0 ;  /* 0x000000ffffdb7224 */ /* 0x000fca00078e0000 */
[C---:B------:R-:W-:Y:S08]  /*140c0*/  HMMA.16816.F32 R128, R12.reuse, R54, R200 ;  /* 0x000000360c80723c */ /* 0x040ff000000018c8 */
[C---:B------:R-:W-:Y:S08]  /*140d0*/  HMMA.16816.F32 R28, R12.reuse, R48, R224 ;  /* 0x000000300c1c723c */ /* 0x040ff000000018e0 */
[----:B------:R-:W-:Y:S01]  /*140e0*/  HMMA.16816.F32 R24, R12, R50, R212 ;  /* 0x000000320c18723c */ /* 0x000fe200000018d4 */
[----:B------:R-:W1:Y:S07]  /*140f0*/  LDSM.16.M88.4 R12, [R192+0x4000] ;  /* 0x00400000c00c783b */ /* 0x000e6e0000000200 */
[C---:B---3--:R-:W-:Y:S08]  /*14100*/  HMMA.16816.F32 R20, R8.reuse, R64, R20 ;  /* 0x000000400814723c */ /* 0x048ff00000001814 */
        /* <DEDUP_REMOVED lines=8> */
[C---:B----4-:R-:W-:Y:S08]  /*14190*/  HMMA.16816.F32 R208, R4.reuse, R16, R196 ;  /* 0x0000001004d0723c */ /* 0x050ff000000018c4 */
[C---:B------:R-:W-:Y:S08]  /*141a0*/  HMMA.16816.F32 R204, R4.reuse, R18, R184 ;  /* 0x0000001204cc723c */ /* 0x040ff000000018b8 */
[C---:B--2---:R-:W-:Y:S08]  /*141b0*/  HMMA.16816.F32 R200, R4.reuse, R32, R176 ;  /* 0x0000002004c8723c */ /* 0x044ff000000018b0 */
[C---:B------:R-:W-:Y:S08]  /*141c0*/  HMMA.16816.F32 R196, R4.reuse, R34, R172 ;  /* 0x0000002204c4723c */ /* 0x040ff000000018ac */
[C---:B------:R-:W-:Y:S08]  /*141d0*/  HMMA.16816.F32 R184, R4.reuse, R40, R132 ;  /* 0x0000002804b8723c */ /* 0x040ff00000001884 */
[C---:B------:R-:W-:Y:S08]  /*141e0*/  HMMA.16816.F32 R176, R4.reuse, R42, R128 ;  /* 0x0000002a04b0723c */ /* 0x040ff00000001880 */
[C---:B------:R-:W-:Y:S01]  /*141f0*/  HMMA.16816.F32 R172, R4.reuse, R36, R28 ;  /* 0x0000002404ac723c */ /* 0x040fe2000000181c */
[----:B------:R-:W-:Y:S07]  /*14200*/  LDSM.16.M88.4 R28, [R191+0x8000] ;  /* 0x00800000bf1c783b */ /* 0x000fee0000000200 */
[----:B------:R-:W-:Y:S01]  /*14210*/  HMMA.16816.F32 R132, R4, R38, R24 ;  /* 0x000000260484723c */ /* 0x000fe20000001818 */
[----:B------:R-:W2:Y:S04]  /*14220*/  LDSM.16.M88.4 R4, [R193+0x5000] ;  /* 0x00500000c104783b */ /* 0x000ea80000000200 */
[----:B------:R-:W3:Y:S03]  /*14230*/  LDSM.16.M88.4 R24, [R191+0x8400] ;  /* 0x00840000bf18783b */ /* 0x000ee60000000200 */
[C---:B-1----:R-:W-:Y:S01]  /*14240*/  HMMA.16816.F32 R128, R12.reuse, R16, R20 ;  /* 0x000000100c80723c */ /* 0x042fe20000001814 */
[----:B------:R-:W1:Y:S07]  /*14250*/  LDSM.16.M88.4 R20, [R191+0x8800] ;  /* 0x00880000bf14783b */ /* 0x000e6e0000000200 */
[----:B------:R-:W-:Y:S01]  /*14260*/  HMMA.16816.F32 R64, R12, R18, R64 ;  /* 0x000000120c40723c */ /* 0x000fe20000001840 */
[----:B------:R-:W4:Y:S01]  /*14270*/  LDSM.16.M88.4 R16, [R191+0x8c00] ;  /* 0x008c0000bf10783b */ /* 0x000f220000000200 */
[----:B------:R-:W-:-:S06]  /*14280*/  DEPBAR.LE SB0, 0x0 ;  /* 0x000080000000791a */ /* 0x000fcc0000000000 */
[C---:B------:R-:W-:Y:S08]  /*14290*/  HMMA.16816.F32 R56, R12.reuse, R32, R216 ;  /* 0x000000200c38723c */ /* 0x040ff000000018d8 */
[C---:B------:R-:W-:Y:S08]  /*142a0*/  HMMA.16816.F32 R52, R12.reuse, R34, R248 ;  /* 0x000000220c34723c */ /* 0x040ff000000018f8 */
[C---:B------:R-:W-:Y:S08]  /*142b0*/  HMMA.16816.F32 R48, R12.reuse, R40, R244 ;  /* 0x000000280c30723c */ /* 0x040ff000000018f4 */
[C---:B------:R-:W-:Y:S08]  /*142c0*/  HMMA.16816.F32 R40, R12.reuse, R42, R240 ;  /* 0x0000002a0c28723c */ /* 0x040ff000000018f0 */
[C---:B------:R-:W-:Y:S08]  /*142d0*/  HMMA.16816.F32 R32, R12.reuse, R36, R220 ;  /* 0x000000240c20723c */ /* 0x040ff000000018dc */
[----:B------:R-:W-:Y:S08]  /*142e0*/  HMMA.16816.F32 R12, R12, R38, R212 ;  /* 0x000000260c0c723c */ /* 0x000ff000000018d4 */
[C---:B--2---:R-:W-:Y:S08]  /*142f0*/  HMMA.16816.F32 R208, R4.reuse, R28, R208 ;  /* 0x0000001c04d0723c */ /* 0x044ff000000018d0 */
[----:B------:R-:W-:Y:S08]  /*14300*/  HMMA.16816.F32 R204, R4, R30, R204 ;  /* 0x0000001e04cc723c */ /* 0x000ff000000018cc */
[C---:B------:R-:W-:Y:S08]  /*14310*/  HMMA.16816.F32 R128, R8.reuse, R28, R128 ;  /* 0x0000001c0880723c */ /* 0x040ff00000001880 */
[----:B------:R-:W-:Y:S08]  /*14320*/  HMMA.16816.F32 R64, R8, R30, R64 ;  /* 0x0000001e0840723c */ /* 0x000ff00000001840 */
[C---:B---3--:R-:W-:Y:S08]  /*14330*/  HMMA.16816.F32 R200, R4.reuse, R24, R200 ;  /* 0x0000001804c8723c */ /* 0x048ff000000018c8 */
[----:B------:R-:W-:Y:S08]  /*14340*/  HMMA.16816.F32 R196, R4, R26, R196 ;  /* 0x0000001a04c4723c */ /* 0x000ff000000018c4 */
[C---:B------:R-:W-:Y:S08]  /*14350*/  HMMA.16816.F32 R56, R8.reuse, R24, R56 ;  /* 0x000000180838723c */ /* 0x040ff00000001838 */
[----:B------:R-:W-:Y:S08]  /*14360*/  HMMA.16816.F32 R28, R8, R26, R52 ;  /* 0x0000001a081c723c */ /* 0x000ff00000001834 */
[C---:B-1----:R-:W-:Y:S08]  /*14370*/  HMMA.16816.F32 R184, R4.reuse, R20, R184 ;  /* 0x0000001404b8723c */ /* 0x042ff000000018b8 */
[C---:B------:R-:W-:Y:S08]  /*14380*/  HMMA.16816.F32 R212, R4.reuse, R22, R176 ;  /* 0x0000001604d4723c */ /* 0x040ff000000018b0 */
[----:B----4-:R-:W-:Y:S08]  /*14390*/  HMMA.16816.F32 R216, R4, R18, R132 ;  /* 0x0000001204d8723c */ /* 0x010ff00000001884 */
[----:B------:R-:W-:Y:S08]  /*143a0*/  HMMA.16816.F32 R24, R8, R20, R48 ;  /* 0x000000140818723c */ /* 0x000ff00000001830 */
[----:B------:R-:W-:Y:S08]  /*143b0*/  HMMA.16816.F32 R220, R4, R16, R172 ;  /* 0x0000001004dc723c */ /* 0x000ff000000018ac */
[C---:B------:R-:W-:Y:S08]  /*143c0*/  HMMA.16816.F32 R20, R8.reuse, R22, R40 ;  /* 0x000000160814723c */ /* 0x040ff00000001828 */
[C---:B------:R-:W-:Y:S08]  /*143d0*/  HMMA.16816.F32 R132, R8.reuse, R16, R32 ;  /* 0x000000100884723c */ /* 0x040ff00000001820 */
[----:B------:R-:W-:Y:S01]  /*143e0*/  HMMA.16816.F32 R52, R8, R18, R12 ;  /* 0x000000120834723c */ /* 0x000fe2000000180c */
[----:B------:R-:W-:Y:S06]  /*143f0*/  BAR.SYNC.DEFER_BLOCKING 0x0 ;  /* 0x0000000000007b1d */ /* 0x000fec0000010000 */
[----:B------:R-:W-:Y:S05]  /*14400*/  @!P0 BRA `(.L_x_476) ;  /* 0x0000040000008947 */ /* 0x000fea0003800000 */
[----:B------:R-:W2:Y:S04]  /*14410*/  LDL.64 R228, [R1+0x118] ;  /* 0x0001180001e47983 */ /* 0x000ea80000100a00 */
[----:B------:R-:W3:Y:S01]  /*14420*/  LDL.64 R238, [R1+0x110] ;  /* 0x0001100001ee7983 */ /* 0x000ee20000100a00 */
[----:B------:R-:W-:-:S02]  /*14430*/  UIADD3 UR14, UR24, -0x4, URZ ;  /* 0xfffffffc180e7890 */ /* 0x000fc4000fffe03f */
[----:B------:R-:W-:Y:S02]  /*14440*/  ULDC.64 UR4, c[0x0][0x198] ;  /* 0x0000660000047ab9 */ /* 0x000fe40000000a00 */
[----:B------:R-:W-:-:S04]  /*14450*/  USHF.R.S32.HI UR13, URZ, 0x1f, UR14 ;  /* 0x0000001f3f0d7899 */ /* 0x000fc8000801140e */
[----:B------:R-:W-:Y:S02]  /*14460*/  UIMAD UR13, UR13, UR4, URZ ;  /* 0x000000040d0d72a4 */ /* 0x000fe4000f8e023f */
[----:B------:R-:W-:Y:S02]  /*14470*/  UIMAD.WIDE.U32 UR26, UR14, UR4, URZ ;  /* 0x000000040e1a72a5 */ /* 0x000fe4000f8e003f */
[----:B------:R-:W-:-:S04]  /*14480*/  UIMAD UR5, UR14, UR5, UR13 ;  /* 0x000000050e0572a4 */ /* 0x000fc8000f8e020d */
[----:B------:R-:W-:Y:S01]  /*14490*/  UIADD3 UR5, UR27, UR5, URZ ;  /* 0x000000051b057290 */ /* 0x000fe2000fffe03f */
[----:B------:R-:W-:Y:S02]  /*144a0*/  IMAD.U32 R0, RZ, RZ, UR26 ;  /* 0x0000001aff007e24 */ /* 0x000fe4000f8e00ff */
[----:B------:R-:W-:-:S03]  /*144b0*/  IMAD.U32 R2, RZ, RZ, UR26 ;  /* 0x0000001aff027e24 */ /* 0x000fc6000f8e00ff */
[----:B------:R-:W-:Y:S01]  /*144c0*/  IMAD.U32 R3, RZ, RZ, UR5 ;  /* 0x00000005ff037e24 */ /* 0x000fe2000f8e00ff */
[----:B------:R1:W-:Y:S04]  /*144d0*/  @P4 STS [R194+0x6000], RZ ;  /* 0x006000ffc2004388 */ /* 0x0003e80000000800 */
[----:B------:R1:W-:Y:S04]  /*144e0*/  @P4 STS [R194+0x6004], RZ ;  /* 0x006004ffc2004388 */ /* 0x0003e80000000800 */
[----:B------:R1:W-:Y:S01]  /*144f0*/  @P4 STS.64 [R194+0x6008], RZ ;  /* 0x006008ffc2004388 */ /* 0x0003e20000000a00 */
[----:B------:R-:W-:Y:S01]  /*14500*/  BSSY B0, `(.L_x_477) ;  /* 0x000002f000007945 */ /* 0x000fe20003800000 */
        /* <DEDUP_REMOVED lines=12> */
[----:B------:R-:W-:Y:S02]  /*145d0*/  @!P2 LEA.HI.X R7, R0, c[0x0][0x16c], R3, 0x1, P1 ;  /* 0x00005b000007aa11 */ /* 0x000fe400008f0c03 */
[C---:B------:R-:W-:Y:S02]  /*145e0*/  @!P4 LEA R10, P5, R2.reuse, c[0x0][0x168], 0x1 ;  /* 0x00005a00020aca11 */ /* 0x040fe400078a08ff */
[----:B------:R-:W-:Y:S02]  /*145f0*/  IADD3.X R3, R3, UR18, RZ, P6, !PT ;  /* 0x0000001203037c10 */ /* 0x000fe4000b7fe4ff */
[C---:B------:R-:W-:Y:S01]  /*14600*/  @!P3 LEA R4, P1, R2.reuse, c[0x0][0x168], 0x1 ;  /* 0x00005a000204ba11 */ /* 0x040fe200078208ff */
        /* <DEDUP_REMOVED lines=30> */
.L_x_478:
[----:B------:R-:W-:Y:S05]  /*147f0*/  BSYNC B0 ;  /* 0x0000000000007941 */ /* 0x000fea0003800000 */
.L_x_477:
[----:B------:R-:W0:Y:S02]  /*14800*/  LDGDEPBAR ;  /* 0x00000000000079af */ /* 0x000e240000000000 */
.L_x_476:
[----:B------:R-:W-:Y:S04]  /*14810*/  STL.64 [R1+0x1e8], R118 ;  /* 0x0001e87601007387 */ /* 0x000fe80000100a00 */
[----:B------:R-:W-:Y:S04]  /*14820*/  STL [R1+0x1e0], R123 ;  /* 0x0001e07b01007387 */ /* 0x000fe80000100800 */
[----:B------:R-:W-:Y:S04]  /*14830*/  STL [R1+0x1c4], R180 ;  /* 0x0001c4b401007387 */ /* 0x000fe80000100800 */
[----:B------:R-:W-:Y:S04]  /*14840*/  STL [R1+0x1c0], R181 ;  /* 0x0001c0b501007387 */ /* 0x000fe80000100800 */
[----:B------:R-:W-:Y:S04]  /*14850*/  STL [R1+0x1bc], R44 ;  /* 0x0001bc2c01007387 */ /* 0x000fe80000100800 */
[----:B------:R-:W-:Y:S04]  /*14860*/  STL [R1+0x1b8], R45 ;  /* 0x0001b82d01007387 */ /* 0x000fe80000100800 */
[----:B------:R2:W-:Y:S04]  /*14870*/  STL [R1+0x1b0], R188 ;  /* 0x0001b0bc01007387 */ /* 0x0005e80000100800 */
[----:B--2---:R-:W2:Y:S04]  /*14880*/  LDL R188, [R1+0x78] ;  /* 0x0000780001bc7983 */ /* 0x004ea80000100800 */
[----:B------:R3:W-:Y:S04]  /*14890*/  STL [R1+0x1ac], R190 ;  /* 0x0001acbe01007387 */ /* 0x0007e80000100800 */
[----:B------:R-:W4:Y:S04]  /*148a0*/  LDL R44, [R1+0x104] ;  /* 0x00010400012c7983 */ /* 0x000f280000100800 */
[----:B------:R-:W2:Y:S04]  /*148b0*/  LDL.LU R181, [R1+0x34] ;  /* 0x0000340001b57983 */ /* 0x000ea80000300800 */
[----:B------:R-:W4:Y:S04]  /*148c0*/  LDL.LU R180, [R1+0x30] ;  /* 0x0000300001b47983 */ /* 0x000f280000300800 */
[----:B------:R-:W4:Y:S04]  /*148d0*/  LDL.64 R118, [R1+0x50] ;  /* 0x0000500001767983 */ /* 0x000f280000100a00 */
[----:B------:R-:W4:Y:S04]  /*148e0*/  LDL.LU R123, [R1+0x38] ;  /* 0x00003800017b7983 */ /* 0x000f280000300800 */
[----:B------:R-:W1:Y:S01]  /*148f0*/  S2R R2, SR_TID.X ;  /* 0x0000000000027919 */ /* 0x000e620000002100 */
[----:B------:R-:W-:Y:S01]  /*14900*/  UIADD3 UR4, UR24, -0x3, URZ ;  /* 0xfffffffd18047890 */ /* 0x000fe2000fffe03f */
[----:B---3--:R-:W-:-:S05]  /*14910*/  IMAD.MOV.U32 R190, RZ, RZ, R234 ;  /* 0x000000ffffbe7224 */ /* 0x008fca00078e00ea */
[----:B------:R-:W-:Y:S02]  /*14920*/  IMAD.U32 R0, RZ, RZ, UR4 ;  /* 0x00000004ff007e24 */ /* 0x000fe4000f8e00ff */
[----:B-1----:R-:W-:-:S05]  /*14930*/  IMAD.SHL.U32 R2, R2, 0x2, RZ ;  /* 0x0000000202027824 */ /* 0x002fca00078e00ff */
[----:B------:R-:W-:-:S05]  /*14940*/  LOP3.LUT R2, R2, 0x6, RZ, 0xc0, !PT ;  /* 0x0000000602027812 */ /* 0x000fca00078ec0ff */
[----:B------:R-:W-:-:S05]  /*14950*/  IMAD R0, R0, 0x40, R2 ;  /* 0x0000004000007824 */ /* 0x000fca00078e0202 */
[C---:B------:R-:W-:Y:S02]  /*14960*/  IADD3 R15, R0.reuse, 0x1, RZ ;  /* 0x00000001000f7810 */ /* 0x040fe40007ffe0ff */
[-C--:B------:R-:W-:Y:S02]  /*14970*/  ISETP.GE.AND P1, PT, R0, R61.reuse, PT ;  /* 0x0000003d0000720c */ /* 0x080fe40003f26270 */
[C---:B------:R-:W-:Y:S02]  /*14980*/  ISETP.GE.AND P2, PT, R15.reuse, R60, PT ;  /* 0x0000003c0f00720c */ /* 0x040fe40003f46270 */
[----:B------:R-:W-:Y:S02]  /*14990*/  FSEL R17, R130, -INF , !P1 ;  /* 0xff80000082117808 */ /* 0x000fe40004800000 */
[----:B------:R-:W-:Y:S02]  /*149a0*/  IADD3 R14, R0, 0x8, RZ ;  /* 0x00000008000e7810 */ /* 0x000fe40007ffe0ff */
[----:B------:R-:W-:-:S02]  /*149b0*/  ISETP.GE.AND P1, PT, R15, R61, PT ;  /* 0x0000003d0f00720c */ /* 0x000fc40003f26270 */
[C---:B------:R-:W-:Y:S02]  /*149c0*/  IADD3 R13, R0.reuse, 0x9, RZ ;  /* 0x00000009000d7810 */ /* 0x040fe40007ffe0ff */
[----:B------:R-:W-:Y:S02]  /*149d0*/  FSEL R48, R129, -INF , !P2 ;  /* 0xff80000081307808 */ /* 0x000fe40005000000 */
[----:B------:R-:W-:Y:S02]  /*149e0*/  ISETP.GE.AND P3, PT, R0, R60, PT ;  /* 0x0000003c0000720c */ /* 0x000fe40003f66270 */
[----:B------:R-:W-:Y:S02]  /*149f0*/  ISETP.GE.AND P2, PT, R14, R61, PT ;  /* 0x0000003d0e00720c */ /* 0x000fe40003f46270 */
[----:B------:R-:W-:Y:S02]  /*14a00*/  FSEL R37, R131, -INF , !P1 ;  /* 0xff80000083257808 */ /* 0x000fe40004800000 */
[----:B------:R-:W-:-:S02]  /*14a10*/  IADD3 R12, R0, 0x10, RZ ;  /* 0x00000010000c7810 */ /* 0x000fc40007ffe0ff */
[CC--:B------:R-:W-:Y:S02]  /*14a20*/  ISETP.GE.AND P1, PT, R13.reuse, R61.reuse, PT ;  /* 0x0000003d0d00720c */ /* 0x0c0fe40003f26270 */
[----:B------:R-:W-:Y:S02]  /*14a30*/  IADD3 R11, R0, 0x11, RZ ;  /* 0x00000011000b7810 */ /* 0x000fe40007ffe0ff */
[----:B------:R-:W-:Y:S02]  /*14a40*/  FSEL R18, R128, -INF , !P3 ;  /* 0xff80000080127808 */ /* 0x000fe40005800000 */
[----:B------:R-:W-:Y:S02]  /*14a50*/  FSEL R36, R66, -INF , !P2 ;  /* 0xff80000042247808 */ /* 0x000fe40005000000 */
[----:B------:R-:W-:Y:S02]  /*14a60*/  ISETP.GE.AND P3, PT, R13, R60, PT ;  /* 0x0000003c0d00720c */ /* 0x000fe40003f66270 */
[----:B------:R-:W-:-:S02]  /*14a70*/  ISETP.GE.AND P2, PT, R12, R61, PT ;  /* 0x0000003d0c00720c */ /* 0x000fc40003f46270 */
[----:B------:R-:W-:Y:S02]  /*14a80*/  FSEL R35, R67, -INF , !P1 ;  /* 0xff80000043237808 */ /* 0x000fe40004800000 */
        /* <DEDUP_REMOVED lines=8> */
[----:B------:R-:W-:Y:S02]  /*14b10*/  FSEL R47, R64, -INF , !P4 ;  /* 0xff800000402f7808 */ /* 0x000fe40006000000 */
[----:B------:R-:W-:Y:S02]  /*14b20*/  FSEL R33, R59, -INF , !P1 ;  /* 0xff8000003b217808 */ /* 0x000fe40004800000 */
[----:B------:R-:W-:-:S02]  /*14b30*/  IADD3 R8, R0, 0x20, RZ ;  /* 0x0000002000087810 */ /* 0x000fc40007ffe0ff */
[-C--:B------:R-:W-:Y:S02]  /*14b40*/  ISETP.GE.AND P4, PT, R12, R60.reuse, PT ;  /* 0x0000003c0c00720c */ /* 0x080fe40003f86270 */
[----:B------:R-:W-:Y:S02]  /*14b50*/  ISETP.GE.AND P1, PT, R9, R61, PT ;  /* 0x0000003d0900720c */ /* 0x000fe40003f26270 */
[----:B------:R-:W-:Y:S02]  /*14b60*/  IADD3 R7, R0, 0x21, RZ ;  /* 0x0000002100077810 */ /* 0x000fe40007ffe0ff */
[----:B------:R-:W-:Y:S02]  /*14b70*/  FSEL R42, R57, -INF , !P3 ;  /* 0xff800000392a7808 */ /* 0x000fe40005800000 */
[----:B------:R-:W-:Y:S02]  /*14b80*/  FSEL R32, R30, -INF , !P2 ;  /* 0xff8000001e207808 */ /* 0x000fe40005000000 */
[----:B------:R-:W-:-:S02]  /*14b90*/  ISETP.GE.AND P3, PT, R9, R60, PT ;  /* 0x0000003c0900720c */ /* 0x000fc40003f66270 */
[-C--:B------:R-:W-:Y:S02]  /*14ba0*/  ISETP.GE.AND P2, PT, R8, R61.reuse, PT ;  /* 0x0000003d0800720c */ /* 0x080fe40003f46270 */
[----:B------:R-:W-:Y:S02]  /*14bb0*/  FSEL R43, R56, -INF , !P4 ;  /* 0xff800000382b7808 */ /* 0x000fe40006000000 */
[----:B------:R-:W-:Y:S02]  /*14bc0*/  FSEL R31, R31, -INF , !P1 ;  /* 0xff8000001f1f7808 */ /* 0x000fe40004800000 */
[----:B------:R-:W-:Y:S02]  /*14bd0*/  IADD3 R5, R0, 0x29, RZ ;  /* 0x0000002900057810 */ /* 0x000fe40007ffe0ff */
[----:B------:R-:W-:Y:S02]  /*14be0*/  ISETP.GE.AND P4, PT, R10, R60, PT ;  /* 0x0000003c0a00720c */ /* 0x000fe40003f86270 */
[----:B------:R-:W-:-:S02]  /*14bf0*/  ISETP.GE.AND P1, PT, R7, R61, PT ;  /* 0x0000003d0700720c */ /* 0x000fc40003f26270 */
[----:B------:R-:W-:Y:S02]  /*14c00*/  IADD3 R4, R0, 0x30, RZ ;  /* 0x0000003000047810 */ /* 0x000fe40007ffe0ff */
[----:B------:R-:W-:Y:S02]  /*14c10*/  FSEL R40, R29, -INF , !P3 ;  /* 0xff8000001d287808 */ /* 0x000fe40005800000 */
[----:B------:R-:W-:Y:S02]  /*14c20*/  FSEL R30, R26, -INF , !P2 ;  /* 0xff8000001a1e7808 */ /* 0x000fe40005000000 */
[-C--:B------:R-:W-:Y:S02]  /*14c30*/  ISETP.GE.AND P3, PT, R7, R60.reuse, PT ;  /* 0x0000003c0700720c */ /* 0x080fe40003f66270 */
[----:B------:R-:W-:Y:S02]  /*14c40*/  IADD3 R6, R0, 0x28, RZ ;  /* 0x0000002800067810 */ /* 0x000fe40007ffe0ff */
[----:B------:R-:W-:-:S02]  /*14c50*/  ISETP.GE.AND P2, PT, R5, R60, PT ;  /* 0x0000003c0500720c */ /* 0x000fc40003f46270 */
[----:B------:R-:W-:Y:S02]  /*14c60*/  FSEL R41, R28, -INF , !P4 ;  /* 0xff8000001c297808 */ /* 0x000fe40006000000 */
[----:B------:R-:W-:Y:S02]  /*14c70*/  FSEL R29, R27, -INF , !P1 ;  /* 0xff8000001b1d7808 */ /* 0x000fe40004800000 */
[-C--:B------:R-:W-:Y:S02]  /*14c80*/  ISETP.GE.AND P4, PT, R8, R60.reuse, PT ;  /* 0x0000003c0800720c */ /* 0x080fe40003f86270 */
[----:B------:R-:W-:Y:S02]  /*14c90*/  ISETP.GE.AND P1, PT, R4, R60, PT ;  /* 0x0000003c0400720c */ /* 0x000fe40003f26270 */
[----:B------:R-:W-:Y:S02]  /*14ca0*/  IADD3 R2, R0, 0x38, RZ ;  /* 0x0000003800027810 */ /* 0x000fe40007ffe0ff */
[----:B------:R-:W-:-:S02]  /*14cb0*/  FSEL R38, R25, -INF , !P3 ;  /* 0xff80000019267808 */ /* 0x000fc40005800000 */
[----:B------:R-:W-:Y:S02]  /*14cc0*/  FSEL R27, R21, -INF , !P2 ;  /* 0xff800000151b7808 */ /* 0x000fe40005000000 */
[CC--:B------:R-:W-:Y:S02]  /*14cd0*/  ISETP.GE.AND P5, PT, R6.reuse, R61.reuse, PT ;  /* 0x0000003d0600720c */ /* 0x0c0fe40003fa6270 */
[----:B------:R-:W-:Y:S02]  /*14ce0*/  ISETP.GE.AND P3, PT, R6, R60, PT ;  /* 0x0000003c0600720c */ /* 0x000fe40003f66270 */
[----:B------:R-:W-:Y:S02]  /*14cf0*/  ISETP.GE.AND P2, PT, R5, R61, PT ;  /* 0x0000003d0500720c */ /* 0x000fe40003f46270 */
[----:B------:R-:W-:Y:S02]  /*14d00*/  FSEL R39, R24, -INF , !P4 ;  /* 0xff80000018277808 */ /* 0x000fe40006000000 */
[----:B------:R-:W-:-:S02]  /*14d10*/  IADD3 R3, R0, 0x31, RZ ;  /* 0x0000003100037810 */ /* 0x000fc40007ffe0ff */
[----:B------:R-:W-:Y:S02]  /*14d20*/  FSEL R26, R132, -INF , !P1 ;  /* 0xff800000841a7808 */ /* 0x000fe40004800000 */
[C---:B------:R-:W-:Y:S02]  /*14d30*/  ISETP.GE.AND P6, PT, R0.reuse, R62, PT ;  /* 0x0000003e0000720c */ /* 0x040fe40003fc6270 */
[----:B------:R-:W-:Y:S02]  /*14d40*/  ISETP.GE.AND P4, PT, R0, R63, PT ;  /* 0x0000003f0000720c */ /* 0x000fe40003f86270 */
[----:B------:R-:W-:Y:S02]  /*14d50*/  ISETP.GE.AND P1, PT, R2, R60, PT ;  /* 0x0000003c0200720c */ /* 0x000fe40003f26270 */
[----:B------:R-:W-:Y:S02]  /*14d60*/  IADD3 R0, R0, 0x39, RZ ;  /* 0x0000003900007810 */ /* 0x000fe40007ffe0ff */
[----:B------:R-:W-:-:S02]  /*14d70*/  FSEL R25, R22, -INF , !P5 ;  /* 0xff80000016197808 */ /* 0x000fc40006800000 */
[----:B------:R-:W-:Y:S02]  /*14d80*/  FSEL R28, R20, -INF , !P3 ;  /* 0xff800000141c7808 */ /* 0x000fe40005800000 */
        /* <DEDUP_REMOVED lines=11> */
[----:B------:R-:W-:Y:S02]  /*14e40*/  FSEL R20, R53, -INF , !P5 ;  /* 0xff80000035147808 */ /* 0x000fe40006800000 */
[CC--:B------:R-:W-:Y:S02]  /*14e50*/  ISETP.GE.AND P5, PT, R15.reuse, R62.reuse, PT ;  /* 0x0000003e0f00720c */ /* 0x0c0fe40003fa6270 */
[----:B------:R-:W-:Y:S02]  /*14e60*/  ISETP.GE.AND P1, PT, R15, R63, PT ;  /* 0x0000003f0f00720c */ /* 0x000fe40003f26270 */
[----:B------:R-:W-:Y:S02]  /*14e70*/  FSEL R16, R54, -INF , !P3 ;  /* 0xff80000036107808 */ /* 0x000fe40005800000 */
[----:B------:R-:W-:Y:S02]  /*14e80*/  FSEL R15, R55, -INF , !P2 ;  /* 0xff800000370f7808 */ /* 0x000fe40005000000 */
[----:B------:R-:W-:-:S02]  /*14e90*/  ISETP.GE.AND P3, PT, R14, R62, PT ;  /* 0x0000003e0e00720c */ /* 0x000fc40003f66270 */
[-C--:B------:R-:W-:Y:S02]  /*14ea0*/  ISETP.GE.AND P2, PT, R14, R63.reuse, PT ;  /* 0x0000003f0e00720c */ /* 0x080fe40003f46270 */
[----:B------:R-:W-:Y:S02]  /*14eb0*/  FSEL R174, R209, -INF , !P5 ;  /* 0xff800000d1ae7808 */ /* 0x000fe40006800000 */
[----:B------:R-:W-:Y:S02]  /*14ec0*/  FSEL R177, R211, -INF , !P1 ;  /* 0xff800000d3b17808 */ /* 0x000fe40004800000 */
[C---:B------:R-:W-:Y:S02]  /*14ed0*/  ISETP.GE.AND P5, PT, R12.reuse, R62, PT ;  /* 0x0000003e0c00720c */ /* 0x040fe40003fa6270 */
        /* <DEDUP_REMOVED lines=9> */
[----:B--2---:R-:W-:Y:S02]  /*14f70*/  FMNMX.FTZ R12, R181, R18, !PT ;  /* 0x00000012b50c7209 */ /* 0x004fe40007810000 */
[----:B----4-:R-:W-:Y:S02]  /*14f80*/  FMNMX.FTZ R11, R180, R17, !PT ;  /* 0x00000011b40b7209 */ /* 0x010fe40007810000 */
        /* <DEDUP_REMOVED lines=29> */
[----:B------:R-:W-:Y:S02]  /*15160*/  FSEL R65, R205, -INF , !P6 ;  /* 0xff800000cd417808 */ /* 0x000fe40007000000 */
[----:B------:R-:W-:Y:S02]  /*15170*/  FMNMX.FTZ R12, R15, R12, !PT ;  /* 0x0000000c0f0c7209 */ /* 0x000fe40007810000 */
[----:B------:R-:W-:Y:S02]  /*15180*/  FSEL R135, R207, -INF , !P4 ;  /* 0xff800000cf877808 */ /* 0x000fe40006000000 */
[----:B------:R-:W-:-:S02]  /*15190*/  ISETP.GE.AND P6, PT, R10, R62, PT ;  /* 0x0000003e0a00720c */ /* 0x000fc40003fc6270 */
[----:B------:R-:W-:Y:S02]  /*151a0*/  ISETP.GE.AND P4, PT, R10, R63, PT ;  /* 0x0000003f0a00720c */ /* 0x000fe40003f86270 */
[----:B------:R-:W1:Y:S04]  /*151b0*/  SHFL.BFLY PT, R10, R11, 0x2, 0x1f ;  /* 0x0c401f000b0a7f89 */ /* 0x000e6800000e0000 */
[----:B------:R-:W2:Y:S01]  /*151c0*/  SHFL.BFLY PT, R13, R12, 0x2, 0x1f ;  /* 0x0c401f000c0d7f89 */ /* 0x000ea200000e0000 */
        /* <DEDUP_REMOVED lines=10> */
[----:B------:R-:W-:Y:S02]  /*15270*/  FSEL R55, R184, -INF , !P3 ;  /* 0xff800000b8377808 */ /* 0x000fe40005800000 */
[----:B------:R-:W-:Y:S02]  /*15280*/  FSEL R66, R186, -INF , !P2 ;  /* 0xff800000ba427808 */ /* 0x000fe40005000000 */
[CC--:B------:R-:W-:Y:S02]  /*15290*/  ISETP.GE.AND P6, PT, R7.reuse, R62.reuse, PT ;  /* 0x0000003e0700720c */ /* 0x0c0fe40003fc6270 */
[----:B------:R-:W-:Y:S02]  /*152a0*/  ISETP.GE.AND P4, PT, R7, R63, PT ;  /* 0x0000003f0700720c */ /* 0x000fe40003f86270 */
[----:B------:R-:W-:-:S02]  /*152b0*/  ISETP.GE.AND P3, PT, R5, R62, PT ;  /* 0x0000003e0500720c */ /* 0x000fc40003f66270 */
[-C--:B------:R-:W-:Y:S02]  /*152c0*/  ISETP.GE.AND P2, PT, R5, R63.reuse, PT ;  /* 0x0000003f0500720c */ /* 0x080fe40003f46270 */
[----:B-1----:R-:W-:Y:S02]  /*152d0*/  FMNMX.FTZ R5, R11, R10, !PT ;  /* 0x0000000a0b057209 */ /* 0x002fe40007810000 */
[----:B------:R-:W-:Y:S02]  /*152e0*/  FSEL R56, R197, -INF , !P5 ;  /* 0xff800000c5387808 */ /* 0x000fe40006800000 */
[----:B------:R-:W-:Y:S02]  /*152f0*/  FSEL R67, R199, -INF , !P1 ;  /* 0xff800000c7437808 */ /* 0x000fe40004800000 */
[C---:B------:R-:W-:Y:S02]  /*15300*/  ISETP.GE.AND P1, PT, R6.reuse, R62, PT ;  /* 0x0000003e0600720c */ /* 0x040fe40003f26270 */
[----:B------:R-:W-:-:S02]  /*15310*/  ISETP.GE.AND P5, PT, R6, R63, PT ;  /* 0x0000003f0600720c */ /* 0x000fc40003fa6270 */
[----:B--2---:R-:W-:Y:S02]  /*15320*/  FMNMX.FTZ R6, R12, R13, !PT ;  /* 0x0000000d0c067209 */ /* 0x004fe40007810000 */
[----:B------:R-:W-:Y:S02]  /*15330*/  FSEL R54, R185, -INF , !P6 ;  /* 0xff800000b9367808 */ /* 0x000fe40007000000 */
[----:B------:R-:W-:Y:S02]  /*15340*/  FSEL R64, R187, -INF , !P4 ;  /* 0xff800000bb407808 */ /* 0x000fe40006000000 */
[C---:B------:R-:W-:Y:S02]  /*15350*/  ISETP.GE.AND P4, PT, R4.reuse, R62, PT ;  /* 0x0000003e0400720c */ /* 0x040fe40003f86270 */
[----:B------:R-:W-:Y:S02]  /*15360*/  ISETP.GE.AND P6, PT, R4, R63, PT ;  /* 0x0000003f0400720c */ /* 0x000fe40003fc6270 */
[----:B------:R-:W1:Y:S04]  /*15370*/  SHFL.BFLY PT, R4, R5, 0x1, 0x1f ;  /* 0x0c201f0005047f89 */ /* 0x000e6800000e0000 */
[----:B------:R-:W2:Y:S01]  /*15380*/  SHFL.BFLY PT, R7, R6, 0x1, 0x1f ;  /* 0x0c201f0006077f89 */ /* 0x000ea200000e0000 */
[----:B------:R-:W-:-:S02]  /*15390*/  FSEL R52, R213, -INF , !P3 ;  /* 0xff800000d5347808 */ /* 0x000fc40005800000 */
[----:B------:R-:W-:Y:S02]  /*153a0*/  FSEL R51, R220, -INF , !P4 ;  /* 0xff800000dc337808 */ /* 0x000fe40006000000 */
[C---:B------:R-:W-:Y:S02]  /*153b0*/  ISETP.GE.AND P3, PT, R2.reuse, R62, PT ;  /* 0x0000003e0200720c */ /* 0x040fe40003f66270 */
[----:B------:R-:W-:Y:S02]  /*153c0*/  ISETP.GE.AND P4, PT, R2, R63, PT ;  /* 0x0000003f0200720c */ /* 0x000fe40003f86270 */
[----:B------:R-:W-:Y:S02]  /*153d0*/  FMNMX.FTZ R2, R123, R172, !PT ;  /* 0x000000ac7b027209 */ /* 0x000fe40007810000 */
[----:B------:R-:W-:Y:S02]  /*153e0*/  FSEL R53, R212, -INF , !P1 ;  /* 0xff800000d4357808 */ /* 0x000fe40004800000 */
[----:B------:R-:W-:-:S02]  /*153f0*/  ISETP.GE.AND P1, PT, R3, R62, PT ;  /* 0x0000003e0300720c */ /* 0x000fc40003f26270 */
[----:B------:R-:W-:Y:S02]  /*15400*/  FMNMX.FTZ R2, R174, R2, !PT ;  /* 0x00000002ae027209 */ /* 0x000fe40007810000 */
[----:B------:R-:W-:Y:S02]  /*15410*/  FSEL R60, R215, -INF , !P2 ;  /* 0xff800000d73c7808 */ /* 0x000fe40005000000 */
[----:B------:R-:W-:Y:S02]  /*15420*/  FSEL R50, R221, -INF , !P1 ;  /* 0xff800000dd327808 */ /* 0x000fe40004800000 */
[C---:B------:R-:W-:Y:S02]  /*15430*/  ISETP.GE.AND P2, PT, R0.reuse, R62, PT ;  /* 0x0000003e0000720c */ /* 0x040fe40003f46270 */
[----:B------:R-:W-:Y:S02]  /*15440*/  ISETP.GE.AND P1, PT, R0, R63, PT ;  /* 0x0000003f0000720c */ /* 0x000fe40003f26270 */
[----:B-1----:R-:W-:-:S02]  /*15450*/  FMNMX.FTZ R128, R5, R4, !PT ;  /* 0x0000000405807209 */ /* 0x002fc40007810000 */
[----:B------:R-:W-:Y:S02]  /*15460*/  FMNMX.FTZ R0, R173, R2, !PT ;  /* 0x00000002ad007209 */ /* 0x000fe40007810000 */
[----:B--2---:R-:W-:Y:S01]  /*15470*/  FMNMX.FTZ R131, R6, R7, !PT ;  /* 0x0000000706837209 */ /* 0x004fe20007810000 */
[----:B------:R-:W-:Y:S01]  /*15480*/  FMUL.FTZ R2, R128, c[0x0][0x23c] ;  /* 0x00008f0080027a20 */ /* 0x000fe20000410000 */
[----:B------:R-:W-:Y:S02]  /*15490*/  FMNMX.FTZ R0, R65, R0, !PT ;  /* 0x0000000041007209 */ /* 0x000fe40007810000 */
[----:B------:R-:W-:Y:S02]  /*154a0*/  FSEL R49, R216, -INF , !P3 ;  /* 0xff800000d8317808 */ /* 0x000fe40005800000 */
[----:B------:R-:W-:Y:S01]  /*154b0*/  FSETP.NEU.FTZ.AND P3, PT, R128, -INF , PT ;  /* 0xff8000008000780b */ /* 0x000fe20003f7d000 */
[----:B------:R-:W-:Y:S01]  /*154c0*/  FMUL.FTZ R4, R131, c[0x0][0x23c] ;  /* 0x00008f0083047a20 */ /* 0x000fe20000410000 */
[----:B------:R-:W-:-:S02]  /*154d0*/  FSEL R11, R217, -INF , !P2 ;  /* 0xff800000d90b7808 */ /* 0x000fc40005000000 */
[----:B------:R-:W-:Y:S02]  /*154e0*/  FMNMX.FTZ R0, R59, R0, !PT ;  /* 0x000000003b007209 */ /* 0x000fe40007810000 */
[----:B------:R-:W-:Y:S02]  /*154f0*/  FSETP.NEU.FTZ.AND P2, PT, R131, -INF , PT ;  /* 0xff8000008300780b */ /* 0x000fe40003f5d000 */
[----:B------:R-:W-:Y:S02]  /*15500*/  FSEL R61, R214, -INF , !P5 ;  /* 0xff800000d63d7808 */ /* 0x000fe40006800000 */
[----:B------:R-:W-:Y:S02]  /*15510*/  FSEL R2, R2, RZ, P3 ;  /* 0x000000ff02027208 */ /* 0x000fe40001800000 */
[----:B------:R-:W-:Y:S02]  /*15520*/  ISETP.GE.AND P5, PT, R3, R63, PT ;  /* 0x0000003f0300720c */ /* 0x000fe40003fa6270 */
[----:B------:R-:W-:-:S02]  /*15530*/  FMNMX.FTZ R3, R58, R0, !PT ;  /* 0x000000003a037209 */ /* 0x000fc40007810000 */
[----:B------:R-:W-:Y:S01]  /*15540*/  FSEL R0, R4, RZ, P2 ;  /* 0x000000ff04007208 */ /* 0x000fe20001000000 */
        /* <DEDUP_REMOVED lines=16> */
[----:B------:R-:W-:Y:S01]  /*15650*/  FMNMX.FTZ R2, R57, R3, !PT ;  /* 0x0000000339027209 */ /* 0x000fe20007810000 */
[----:B------:R-:W-:Y:S01]  /*15660*/  USHF.L.U32 UR13, UR4, 0x1, URZ ;  /* 0x00000001040d7899 */ /* 0x000fe2000800063f */
        /* <DEDUP_REMOVED lines=15> */
[----:B------:R-:W-:Y:S01]  /*15760*/  FFMA.FTZ R221, R15, c[0x0][0x23c], -R0 ;  /* 0x00008f000fdd7a23 */ /* 0x000fe20000010800 */
[----:B------:R-:W-:Y:S01]  /*15770*/  FMNMX.FTZ R0, R190, R175, !PT ;  /* 0x000000afbe007209 */ /* 0x000fe20007810000 */
[----:B------:R-:W-:Y:S01]  /*15780*/  ULOP3.LUT UR13, UR13, UR41, URZ, 0x3c, !UPT ;  /* 0x000000290d0d7292 */ /* 0x000fe2000f8e3c3f */
[----:B------:R-:W-:Y:S01]  /*15790*/  FMNMX.FTZ R2, R56, R2, !PT ;  /* 0x0000000238027209 */ /* 0x000fe20007810000 */
[----:B------:R-:W-:Y:S01]  /*157a0*/  IMAD.WIDE.U32 R44, R44, -0x2daee0ad, RZ ;  /* 0xd2511f532c2c7825 */ /* 0x000fe200078e00ff */
[----:B------:R-:W-:Y:S02]  /*157b0*/  FMNMX.FTZ R0, R177, R0, !PT ;  /* 0x00000000b1007209 */ /* 0x000fe40007810000 */
[----:B------:R-:W-:Y:S02]  /*157c0*/  FMNMX.FTZ R2, R55, R2, !PT ;  /* 0x0000000237027209 */ /* 0x000fe40007810000 */
[----:B------:R-:W-:-:S02]  /*157d0*/  FMNMX.FTZ R3, R176, R0, !PT ;  /* 0x00000000b0037209 */ /* 0x000fc40007810000 */
[----:B------:R-:W-:Y:S02]  /*157e0*/  LOP3.LUT R20, R45, UR13, RZ, 0x3c, !PT ;  /* 0x0000000d2d147c12 */ /* 0x000fe4000f8e3cff */
[----:B------:R-:W-:Y:S01]  /*157f0*/  FMNMX.FTZ R0, R54, R2, !PT ;  /* 0x0000000236007209 */ /* 0x000fe20007810000 */
[----:B------:R-:W-:Y:S01]  /*15800*/  UIADD3 UR5, UR41, -0x4498517b, URZ ;  /* 0xbb67ae8529057890 */ /* 0x000fe2000fffe03f */
[----:B------:R-:W-:Y:S02]  /*15810*/  IMAD R4, R188, -0x326172a9, RZ ;  /* 0xcd9e8d57bc047824 */ /* 0x000fe400078e02ff */
[----:B------:R-:W-:Y:S01]  /*15820*/  FMNMX.FTZ R0, R53, R0, !PT ;  /* 0x0000000035007209 */ /* 0x000fe20007810000 */
[----:B------:R-:W-:Y:S01]  /*15830*/  IMAD.WIDE.U32 R20, R20, -0x326172a9, RZ ;  /* 0xcd9e8d5714147825 */ /* 0x000fe200078e00ff */
[----:B------:R-:W-:Y:S02]  /*15840*/  FMNMX.FTZ R3, R135, R3, !PT ;  /* 0x0000000387037209 */ /* 0x000fe40007810000 */
[----:B------:R-:W-:-:S02]  /*15850*/  LOP3.LUT R8, R119, UR5, R44, 0x96, !PT ;  /* 0x0000000577087c12 */ /* 0x000fc4000f8e962c */
[----:B------:R-:W-:Y:S02]  /*15860*/  FMNMX.FTZ R2, R52, R0, !PT ;  /* 0x0000000034027209 */ /* 0x000fe40007810000 */
[----:B------:R-:W-:Y:S01]  /*15870*/  LOP3.LUT R0, R21, UR9, R4, 0x96, !PT ;  /* 0x0000000915007c12 */ /* 0x000fe2000f8e9604 */
[----:B------:R-:W-:Y:S01]  /*15880*/  STL [R1+0x18c], R194 ;  /* 0x00018cc201007387 */ /* 0x000fe20000100800 */
[----:B------:R-:W-:Y:S01]  /*15890*/  FMNMX.FTZ R3, R134, R3, !PT ;  /* 0x0000000386037209 */ /* 0x000fe20007810000 */
[----:B------:R-:W-:Y:S01]  /*158a0*/  IMAD.WIDE.U32 R8, R8, -0x326172a9, RZ ;  /* 0xcd9e8d5708087825 */ /* 0x000fe200078e00ff */
[----:B------:R-:W-:Y:S01]  /*158b0*/  FMNMX.FTZ R2, R51, R2, !PT ;  /* 0x0000000233027209 */ /* 0x000fe20007810000 */
[----:B------:R-:W-:Y:S02]  /*158c0*/  STL [R1+0x188], R193 ;  /* 0x000188c101007387 */ /* 0x000fe40000100800 */
[----:B------:R-:W-:Y:S02]  /*158d0*/  IMAD.WIDE.U32 R38, R0, -0x2daee0ad, RZ ;  /* 0xd2511f5300267825 */ /* 0x000fe400078e00ff */
[----:B------:R-:W-:Y:S01]  /*158e0*/  STL [R1+0x184], R192 ;  /* 0x000184c001007387 */ /* 0x000fe20000100800 */
[----:B------:R-:W-:-:S03]  /*158f0*/  FMNMX.FTZ R0, R133, R3, !PT ;  /* 0x0000000385007209 */ /* 0x000fc60007810000 */
[----:B------:R-:W-:Y:S01]  /*15900*/  STL [R1+0x180], R191 ;  /* 0x000180bf01007387 */ /* 0x000fe20000100800 */
[----:B------:R-:W-:-:S03]  /*15910*/  FMNMX.FTZ R3, R50, R2, !PT ;  /* 0x0000000232037209 */ /* 0x000fc60007810000 */
[----:B------:R-:W-:Y:S04]  /*15920*/  STL [R1+0x178], R189 ;  /* 0x000178bd01007387 */ /* 0x000fe80000100800 */
[----:B------:R-:W-:Y:S01]  /*15930*/  STL.64 [R1+0xc8], R44 ;  /* 0x0000c82c01007387 */ /* 0x000fe20000100a00 */
[----:B------:R-:W-:-:S03]  /*15940*/  FMNMX.FTZ R130, R49, R3, !PT ;  /* 0x0000000331827209 */ /* 0x000fc60007810000 */
[----:B------:R1:W-:Y:S01]  /*15950*/  STL [R1+0xec], R4 ;  /* 0x0000ec0401007387 */ /* 0x0003e20000100800 */
[----:B------:R-:W-:Y:S01]  /*15960*/  FMNMX.FTZ R0, R132, R0, !PT ;  /* 0x0000000084007209 */ /* 0x000fe20007810000 */
[----:B------:R-:W-:Y:S01]  /*15970*/  UIADD3 UR26, UR41, 0x76cf5d0a, URZ ;  /* 0x76cf5d0a291a7890 */ /* 0x000fe2000fffe03f */
[----:B------:R-:W-:Y:S02]  /*15980*/  FMNMX.FTZ R130, R11, R130, !PT ;  /* 0x000000820b827209 */ /* 0x000fe40007810000 */
[----:B------:R-:W-:-:S03]  /*15990*/  FMNMX.FTZ R0, R67, R0, !PT ;  /* 0x0000000043007209 */ /* 0x000fc60007810000 */
[----:B------:R-:W-:Y:S02]  /*159a0*/  LOP3.LUT R2, R39, UR26, R118, 0x96, !PT ;  /* 0x0000001a27027c12 */ /* 0x000fe4000f8e9676 */
[----:B------:R-:W-:Y:S02]  /*159b0*/  FMNMX.FTZ R0, R66, R0, !PT ;  /* 0x0000000042007209 */ /* 0x000fe40007810000 */
[----:B-1----:R-:W-:-:S05]  /*159c0*/  LOP3.LUT R4, R9, UR11, R20, 0x96, !PT ;  /* 0x0000000b09047c12 */ /* 0x002fca000f8e9614 */
[----:B------:R-:W-:-:S05]  /*159d0*/  IMAD.WIDE.U32 R4, R4, -0x2daee0ad, RZ ;  /* 0xd2511f5304047825 */ /* 0x000fca00078e00ff */
[----:B------:R-:W-:Y:S02]  /*159e0*/  LOP3.LUT R6, R5, UR10, R38, 0x96, !PT ;  /* 0x0000000a05067c12 */ /* 0x000fe4000f8e9626 */
[----:B------:R-:W1:Y:S01]  /*159f0*/  SHFL.BFLY PT, R5, R130, 0x2, 0x1f ;  /* 0x0c401f0082057f89 */ /* 0x000e6200000e0000 */
[----:B------:R-:W-:Y:S01]  /*15a00*/  FMNMX.FTZ R0, R64, R0, !PT ;  /* 0x0000000040007209 */ /* 0x000fe20007810000 */
[----:B------:R-:W-:Y:S01]  /*15a10*/  UIADD3 UR28, UR40, 0x78dde6e4, URZ ;  /* 0x78dde6e4281c7890 */ /* 0x000fe2000fffe03f */
[----:B------:R-:W-:Y:S01]  /*15a20*/  IMAD.WIDE.U32 R2, R2, -0x326172a9, RZ ;  /* 0xcd9e8d5702027825 */ /* 0x000fe200078e00ff */
[----:B------:R-:W-:Y:S01]  /*15a30*/  UIADD3 UR14, UR40, -0x255992d5, URZ ;  /* 0xdaa66d2b280e7890 */ /* 0x000fe2000fffe03f */
[----:B------:R-:W-:Y:S02]  /*15a40*/  FMNMX.FTZ R0, R61, R0, !PT ;  /* 0x000000003d007209 */ /* 0x000fe40007810000 */
[----:B------:R-:W-:Y:S02]  /*15a50*/  IMAD.WIDE.U32 R6, R6, -0x326172a9, RZ ;  /* 0xcd9e8d5706067825 */ /* 0x000fe400078e00ff */
[----:B------:R-:W-:-:S02]  /*15a60*/  FMNMX.FTZ R0, R60, R0, !PT ;  /* 0x000000003c007209 */ /* 0x000fc40007810000 */
[----:B------:R-:W-:Y:S02]  /*15a70*/  LOP3.LUT R3, R3, UR14, R8, 0x96, !PT ;  /* 0x0000000e03037c12 */ /* 0x000fe4000f8e9608 */
[----:B------:R-:W-:Y:S02]  /*15a80*/  LOP3.LUT R12, R7, UR28, R2, 0x96, !PT ;  /* 0x0000001c070c7c12 */ /* 0x000fe4000f8e9602 */
[----:B------:R-:W-:Y:S01]  /*15a90*/  FSEL R7, R222, -INF , !P6 ;  /* 0xff800000de077808 */ /* 0x000fe20007000000 */
[----:B------:R-:W-:Y:S01]  /*15aa0*/  UIADD3 UR27, UR41, -0x126145ec, URZ ;  /* 0xed9eba14291b7890 */ /* 0x000fe2000fffe03f */
[----:B------:R-:W-:Y:S01]  /*15ab0*/  FSEL R15, R223, -INF , !P5 ;  /* 0xff800000df0f7808 */ /* 0x000fe20006800000 */
[----:B------:R-:W-:Y:S01]  /*15ac0*/  IMAD.WIDE.U32 R2, R3, -0x2daee0ad, RZ ;  /* 0xd2511f5303027825 */ /* 0x000fe200078e00ff */
[----:B------:R-:W-:Y:S01]  /*15ad0*/  FMNMX.FTZ R0, R7, R0, !PT ;  /* 0x0000000007007209 */ /* 0x000fe20007810000 */
[----:B------:R-:W-:Y:S02]  /*15ae0*/  UIADD3 UR13, UR41, -0x56f99767, URZ ;  /* 0xa9066899290d7890 */ /* 0x000fe4000fffe03f */
[----:B------:R-:W-:Y:S01]  /*15af0*/  IMAD.WIDE.U32 R12, R12, -0x2daee0ad, RZ ;  /* 0xd2511f530c0c7825 */ /* 0x000fe200078e00ff */
[----:B------:R-:W-:-:S02]  /*15b00*/  FSEL R14, R218, -INF , !P4 ;  /* 0xff800000da0e7808 */ /* 0x000fc40006000000 */
[----:B------:R-:W-:Y:S02]  /*15b10*/  FMNMX.FTZ R0, R15, R0, !PT ;  /* 0x000000000f007209 */ /* 0x000fe40007810000 */
[----:B------:R-:W-:Y:S02]  /*15b20*/  LOP3.LUT R4, R3, UR27, R4, 0x96, !PT ;  /* 0x0000001b03047c12 */ /* 0x000fe4000f8e9604 */
[----:B------:R-:W-:Y:S02]  /*15b30*/  LOP3.LUT R2, R13, UR13, R2, 0x96, !PT ;  /* 0x0000000d0d027c12 */ /* 0x000fe4000f8e9602 */
[----:B------:R-:W-:Y:S02]  /*15b40*/  FSEL R13, R219, -INF , !P1 ;  /* 0xff800000db0d7808 */ /* 0x000fe40004800000 */
[----:B------:R-:W-:Y:S02]  /*15b50*/  FMNMX.FTZ R129, R14, R0, !PT ;  /* 0x000000000e817209 */ /* 0x000fe40007810000 */
[----:B-1----:R-:W-:Y:S01]  /*15b60*/  FMNMX.FTZ R130, R130, R5, !PT ;  /* 0x0000000582827209 */ /* 0x002fe20007810000 */
[----:B------:R-:W-:Y:S01]  /*15b70*/  UIADD3 UR15, UR40, 0x1715609d, URZ ;  /* 0x1715609d280f7890 */ /* 0x000fe2000fffe03f */
[----:B------:R-:W-:Y:S01]  /*15b80*/  IMAD.WIDE.U32 R4, R4, -0x326172a9, RZ ;  /* 0xcd9e8d5704047825 */ /* 0x000fe200078e00ff */
[----:B------:R-:W-:-:S02]  /*15b90*/  FMNMX.FTZ R129, R13, R129, !PT ;  /* 0x000000810d817209 */ /* 0x000fc40007810000 */
[----:B------:R-:W1:Y:S01]  /*15ba0*/  SHFL.BFLY PT, R10, R130, 0x1, 0x1f ;  /* 0x0c201f00820a7f89 */ /* 0x000e6200000e0000 */
[----:B------:R-:W-:Y:S01]  /*15bb0*/  IMAD.WIDE.U32 R2, R2, -0x326172a9, RZ ;  /* 0xcd9e8d5702027825 */ /* 0x000fe200078e00ff */
[----:B------:R-:W-:Y:S02]  /*15bc0*/  LOP3.LUT R16, R5, UR15, R6, 0x96, !PT ;  /* 0x0000000f05107c12 */ /* 0x000fe4000f8e9606 */
[----:B------:R-:W2:Y:S02]  /*15bd0*/  SHFL.BFLY PT, R5, R129, 0x2, 0x1f ;  /* 0x0c401f0081057f89 */ /* 0x000ea400000e0000 */
[----:B------:R-:W-:-:S04]  /*15be0*/  LOP3.LUT R4, R3, UR6, R4, 0x96, !PT ;  /* 0x0000000603047c12 */ /* 0x000fc8000f8e9604 */
[----:B------:R-:W-:-:S04]  /*15bf0*/  LOP3.LUT R0, R4, 0xffff, RZ, 0xc0, !PT ;  /* 0x0000ffff04007812 */ /* 0x000fc800078ec0ff */
[----:B------:R-:W-:-:S04]  /*15c00*/  SHF.R.U32.HI R0, RZ, 0x8, R0 ;  /* 0x00000008ff007819 */ /* 0x000fc80000011600 */
[----:B------:R-:W-:-:S04]  /*15c10*/  LOP3.LUT R0, R0, 0xffff, RZ, 0xc0, !PT ;  /* 0x0000ffff00007812 */ /* 0x000fc800078ec0ff */
[----:B------:R-:W-:Y:S02]  /*15c20*/  ISETP.GE.U32.AND P4, PT, R233, R0, PT ;  /* 0x00000000e900720c */ /* 0x000fe40003f86070 */
[----:B-1----:R-:W-:Y:S02]  /*15c30*/  FMNMX.FTZ R130, R130, R10, !PT ;  /* 0x0000000a82827209 */ /* 0x002fe40007810000 */
[----:B------:R-:W-:Y:S02]  /*15c40*/  LOP3.LUT R0, R4, 0xff, RZ, 0xc0, !PT ;  /* 0x000000ff04007812 */ /* 0x000fe400078ec0ff */
[----:B--2---:R-:W-:Y:S01]  /*15c50*/  FMNMX.FTZ R129, R129, R5, !PT ;  /* 0x0000000581817209 */ /* 0x004fe20007810000 */
[----:B------:R-:W-:Y:S01]  /*15c60*/  FMUL.FTZ R5, R130, c[0x0][0x23c] ;  /* 0x00008f0082057a20 */ /* 0x000fe20000410000 */
[----:B------:R-:W-:Y:S02]  /*15c70*/  ISETP.GE.U32.AND P5, PT, R233, R0, PT ;  /* 0x00000000e900720c */ /* 0x000fe40003fa6070 */
[----:B------:R-:W-:-:S02]  /*15c80*/  SHF.R.U32.HI R0, RZ, 0x18, R4 ;  /* 0x00000018ff007819 */ /* 0x000fc40000011604 */
[----:B------:R-:W-:Y:S02]  /*15c90*/  FSETP.NEU.FTZ.AND P6, PT, R130, -INF , PT ;  /* 0xff8000008200780b */ /* 0x000fe40003fdd000 */
[----:B------:R-:W-:Y:S02]  /*15ca0*/  ISETP.GE.U32.AND P1, PT, R233, R0, PT ;  /* 0x00000000e900720c */ /* 0x000fe40003f26070 */
[----:B------:R-:W-:Y:S02]  /*15cb0*/  FSEL R0, R5, RZ, P6 ;  /* 0x000000ff05007208 */ /* 0x000fe40003000000 */
[----:B------:R-:W1:Y:S01]  /*15cc0*/  SHFL.BFLY PT, R5, R129, 0x1, 0x1f ;  /* 0x0c201f0081057f89 */ /* 0x000e6200000e0000 */
[----:B------:R-:W-:Y:S02]  /*15cd0*/  SHF.R.U32.HI R4, RZ, 0x10, R4 ;  /* 0x00000010ff047819 */ /* 0x000fe40000011604 */
[--C-:B------:R-:W-:Y:S01]  /*15ce0*/  FFMA.FTZ R172, R172, c[0x0][0x23c], -R0.reuse ;  /* 0x00008f00acac7a23 */ /* 0x100fe20000010800 */
[----:B------:R2:W-:Y:S01]  /*15cf0*/  STL [R1+0x1cc], R38 ;  /* 0x0001cc2601007387 */ /* 0x0005e20000100800 */
        /* <DEDUP_REMOVED lines=12> */
[----:B--2---:R-:W-:-:S02]  /*15dc0*/  FFMA.FTZ R38, R51, c[0x0][0x23c], -R0 ;  /* 0x00008f0033267a23 */ /* 0x004fc40000010800 */
[--C-:B------:R-:W-:Y:S02]  /*15dd0*/  FFMA.FTZ R194, R49, c[0x0][0x23c], -R0.reuse ;  /* 0x00008f0031c27a23 */ /* 0x100fe40000010800 */
[----:B------:R-:W-:Y:S01]  /*15de0*/  FFMA.FTZ R19, R11, c[0x0][0x23c], -R0 ;  /* 0x00008f000b137a23 */ /* 0x000fe20000010800 */
[----:B------:R-:W-:Y:S02]  /*15df0*/  LOP3.LUT R0, R4, 0xff, RZ, 0xc0, !PT ;  /* 0x000000ff04007812 */ /* 0x000fe400078ec0ff */
[----:B------:R-:W-:Y:S01]  /*15e00*/  FSEL R4, R128, RZ, P3 ;  /* 0x000000ff80047208 */ /* 0x000fe20001800000 */
[----:B------:R-:W-:Y:S01]  /*15e10*/  STL [R1+0x1c8], R39 ;  /* 0x0001c82701007387 */ /* 0x000fe20000100800 */
[----:B-1----:R-:W-:-:S03]  /*15e20*/  FMNMX.FTZ R129, R129, R5, !PT ;  /* 0x0000000581817209 */ /* 0x002fc60007810000 */
[----:B------:R1:W-:Y:S01]  /*15e30*/  STL [R1+0x58], R6 ;  /* 0x0000580601007387 */ /* 0x0003e20000100800 */
[----:B------:R-:W-:Y:S01]  /*15e40*/  ISETP.GE.U32.AND P3, PT, R233, R0, PT ;  /* 0x00000000e900720c */ /* 0x000fe20003f66070 */
[----:B------:R-:W-:Y:S01]  /*15e50*/  FMUL.FTZ R0, R129, c[0x0][0x23c] ;  /* 0x00008f0081007a20 */ /* 0x000fe20000410000 */
[----:B------:R-:W-:Y:S02]  /*15e60*/  FSEL R5, R131, RZ, P2 ;  /* 0x000000ff83057208 */ /* 0x000fe40001000000 */
[----:B------:R-:W-:Y:S01]  /*15e70*/  FSETP.NEU.FTZ.AND P2, PT, R129, -INF , PT ;  /* 0xff8000008100780b */ /* 0x000fe20003f5d000 */
[----:B------:R-:W-:Y:S03]  /*15e80*/  MUFU.EX2 R11, R48 ;  /* 0x00000030000b7308 */ /* 0x000fe60000000800 */
[----:B------:R-:W-:Y:S01]  /*15e90*/  FSEL R0, R0, RZ, P2 ;  /* 0x000000ff00007208 */ /* 0x000fe20001000000 */
[----:B-1----:R-:W-:-:S04]  /*15ea0*/  FADD.FTZ R6, R181, -R4 ;  /* 0x80000004b5067221 */ /* 0x002fc80000010000 */
[----:B------:R-:W-:Y:S01]  /*15eb0*/  FMUL.FTZ R6, R6, c[0x0][0x23c] ;  /* 0x00008f0006067a20 */ /* 0x000fe20000410000 */
[----:B------:R-:W-:Y:S01]  /*15ec0*/  MUFU.EX2 R4, R18 ;  /* 0x0000001200047308 */ /* 0x000fe20000000800 */
[----:B------:R-:W-:-:S07]  /*15ed0*/  FFMA.FTZ R44, R7, c[0x0][0x23c], -R0 ;  /* 0x00008f00072c7a23 */ /* 0x000fce0000010800 */
[----:B------:R-:W1:Y:S08]  /*15ee0*/  MUFU.EX2 R6, R6 ;  /* 0x0000000600067308 */ /* 0x000e700000000800 */
[----:B------:R-:W-:Y:S08]  /*15ef0*/  MUFU.EX2 R10, R17 ;  /* 0x00000011000a7308 */ /* 0x000ff00000000800 */
[----:B------:R-:W2:Y:S01]  /*15f00*/  MUFU.EX2 R7, R37 ;  /* 0x0000002500077308 */ /* 0x000ea20000000800 */
        /* <DEDUP_REMOVED lines=12> */
[----:B---3--:R-:W-:Y:S02]  /*15fd0*/  FFMA.FTZ R38, R15, c[0x0][0x23c], -R0 ;  /* 0x00008f000f267a23 */ /* 0x008fe40000010800 */
[----:B-1----:R-:W-:Y:S01]  /*15fe0*/  FFMA.FTZ R15, R230, R6, R4 ;  /* 0x00000006e60f7223 */ /* 0x002fe20000010004 */
[----:B------:R-:W-:Y:S01]  /*15ff0*/  F2FP.PACK_AB R4, R11, R4 ;  /* 0x000000040b04723e */ /* 0x000fe200000000ff */
[----:B------:R-:W-:-:S02]  /*16000*/  FFMA.FTZ R60, R60, c[0x0][0x23c], -R0 ;  /* 0x00008f003c3c7a23 */ /* 0x000fc40000010800 */
[--C-:B------:R-:W-:Y:S02]  /*16010*/  FFMA.FTZ R181, R14, c[0x0][0x23c], -R0.reuse ;  /* 0x00008f000eb57a23 */ /* 0x100fe40000010800 */
[----:B------:R-:W-:Y:S01]  /*16020*/  FFMA.FTZ R39, R13, c[0x0][0x23c], -R0 ;  /* 0x00008f000d277a23 */ /* 0x000fe20000010800 */
[----:B--2---:R-:W-:Y:S02]  /*16030*/  F2FP.PACK_AB R0, R7, R10 ;  /* 0x0000000a0700723e */ /* 0x004fe400000000ff */
[C---:B------:R-:W-:Y:S02]  /*16040*/  PRMT R31, R4.reuse, 0x7610, R31 ;  /* 0x00007610041f7816 */ /* 0x040fe4000000001f */
[----:B------:R-:W-:Y:S02]  /*16050*/  PRMT R29, R4, 0x7632, R29 ;  /* 0x00007632041d7816 */ /* 0x000fe4000000001d */
[C---:B------:R-:W-:Y:S02]  /*16060*/  PRMT R32, R0.reuse, 0x7632, R32 ;  /* 0x0000763200207816 */ /* 0x040fe40000000020 */
[----:B------:R-:W-:Y:S01]  /*16070*/  PRMT R30, R0, 0x7610, R30 ;  /* 0x00007610001e7816 */ /* 0x000fe2000000001e */
[----:B------:R1:W-:Y:S01]  /*16080*/  STL [R1+0x190], R128 ;  /* 0x0001908001007387 */ /* 0x0003e20000100800 */
[----:B------:R-:W-:Y:S01]  /*16090*/  PRMT R0, R31, 0x5410, R29 ;  /* 0x000054101f007816 */ /* 0x000fe2000000001d */
[----:B------:R-:W-:-:S02]  /*160a0*/  @!P5 HADD2 R178, -R31.H0_H0, -RZ.H0_H0 ;  /* 0xa00000ff1fb2d230 */ /* 0x000fc40000000900 */
[----:B------:R-:W-:Y:S01]  /*160b0*/  @!P4 HADD2 R179, -R29.H0_H0, -RZ.H0_H0 ;  /* 0xa00000ff1db3c230 */ /* 0x000fe20000000900 */
[----:B------:R-:W-:Y:S02]  /*160c0*/  STL [R1+0x194], R131 ;  /* 0x0001948301007387 */ /* 0x000fe40000100800 */
[----:B------:R-:W-:Y:S02]  /*160d0*/  @!P5 PRMT R31, R178, 0x5410, RZ ;  /* 0x00005410b21fd816 */ /* 0x000fe400000000ff */
[----:B------:R-:W-:Y:S01]  /*160e0*/  @!P4 PRMT R29, R179, 0x5410, RZ ;  /* 0x00005410b31dc816 */ /* 0x000fe200000000ff */
[----:B-1----:R-:W2:Y:S04]  /*160f0*/  LDL.LU R128, [R1+0xec] ;  /* 0x0000ec0001807983 */ /* 0x002ea80000300800 */
[----:B------:R-:W-:Y:S04]  /*16100*/  STL [R1+0x1dc], R44 ;  /* 0x0001dc2c01007387 */ /* 0x000fe80000100800 */
[----:B------:R-:W-:Y:S04]  /*16110*/  STL [R1+0x9c], R0 ;  /* 0x00009c0001007387 */ /* 0x000fe80000100800 */
[----:B------:R1:W-:Y:S04]  /*16120*/  STL.64 [R1+0x1d0], R178 ;  /* 0x0001d0b201007387 */ /* 0x0003e80000100a00 */
[----:B-1----:R-:W3:Y:S01]  /*16130*/  LDL.LU.64 R178, [R1+0xc8] ;  /* 0x0000c80001b27983 */ /* 0x002ee20000300a00 */
[----:B------:R-:W-:-:S04]  /*16140*/  FADD.FTZ R5, R180, -R5 ;  /* 0x80000005b4057221 */ /* 0x000fc80000010000 */
[----:B------:R-:W-:-:S06]  /*16150*/  FMUL.FTZ R5, R5, c[0x0][0x23c] ;  /* 0x00008f0005057a20 */ /* 0x000fcc0000410000 */
[----:B------:R-:W1:Y:S01]  /*16160*/  MUFU.EX2 R5, R5 ;  /* 0x0000000500057308 */ /* 0x000e620000000800 */
[----:B------:R-:W-:-:S05]  /*16170*/  PRMT R0, R30, 0x5410, R32 ;  /* 0x000054101e007816 */ /* 0x000fca0000000020 */
[----:B------:R4:W-:Y:S01]  /*16180*/  STL [R1+0x98], R0 ;  /* 0x0000980001007387 */ /* 0x0009e20000100800 */
[----:B------:R-:W-:Y:S01]  /*16190*/  SHF.R.U32.HI R4, RZ, 0x18, R2 ;  /* 0x00000018ff047819 */ /* 0x000fe20000011602 */
[----:B------:R-:W-:Y:S01]  /*161a0*/  MUFU.EX2 R14, R46 ;  /* 0x0000002e000e7308 */ /* 0x000fe20000000800 */
[----:B------:R-:W-:Y:S01]  /*161b0*/  @!P3 HADD2 R63, -R30.H0_H0, -RZ.H0_H0 ;  /* 0xa00000ff1e3fb230 */ /* 0x000fe20000000900 */
[----:B-1----:R-:W-:-:S06]  /*161c0*/  FFMA.FTZ R232, R232, R5, R10 ;  /* 0x00000005e8e87223 */ /* 0x002fcc000001000a */
[----:B------:R-:W1:Y:S01]  /*161d0*/  MUFU.EX2 R10, R47 ;  /* 0x0000002f000a7308 */ /* 0x000e620000000800 */
[----:B----4-:R-:W-:-:S04]  /*161e0*/  LOP3.LUT R0, R2, 0xff, RZ, 0xc0, !PT ;  /* 0x000000ff02007812 */ /* 0x010fc800078ec0ff */
[----:B------:R-:W-:Y:S02]  /*161f0*/  ISETP.GE.U32.AND P4, PT, R233, R0, PT ;  /* 0x00000000e900720c */ /* 0x000fe40003f86070 */
[----:B------:R-:W-:Y:S02]  /*16200*/  LOP3.LUT R0, R2, 0xffff, RZ, 0xc0, !PT ;  /* 0x0000ffff02007812 */ /* 0x000fe400078ec0ff */
[----:B------:R-:W-:Y:S02]  /*16210*/  SHF.R.U32.HI R2, RZ, 0x10, R2 ;  /* 0x00000010ff027819 */ /* 0x000fe40000011602 */
[----:B------:R-:W-:Y:S02]  /*16220*/  SHF.R.U32.HI R0, RZ, 0x8, R0 ;  /* 0x00000008ff007819 */ /* 0x000fe40000011600 */
[----:B------:R-:W-:Y:S01]  /*16230*/  LOP3.LUT R2, R2, 0xff, RZ, 0xc0, !PT ;  /* 0x000000ff02027812 */ /* 0x000fe200078ec0ff */
[----:B------:R-:W-:Y:S01]  /*16240*/  @!P1 HADD2 R62, -R32.H0_H0, -RZ.H0_H0 ;  /* 0xa00000ff203e9230 */ /* 0x000fe20000000900 */
[----:B------:R-:W-:-:S02]  /*16250*/  @!P3 PRMT R30, R63, 0x5410, RZ ;  /* 0x000054103f1eb816 */ /* 0x000fc400000000ff */
[----:B------:R-:W-:Y:S01]  /*16260*/  ISETP.GE.U32.AND P3, PT, R233, R2, PT ;  /* 0x00000002e900720c */ /* 0x000fe20003f66070 */
[----:B------:R-:W-:Y:S01]  /*16270*/  IMAD.WIDE.U32 R2, R16, -0x2daee0ad, RZ ;  /* 0xd2511f5310027825 */ /* 0x000fe200078e00ff */
[----:B------:R-:W-:Y:S02]  /*16280*/  LOP3.LUT R0, R0, 0xffff, RZ, 0xc0, !PT ;  /* 0x0000ffff00007812 */ /* 0x000fe400078ec0ff */
[----:B------:R-:W-:Y:S01]  /*16290*/  @!P1 PRMT R32, R62, 0x5410, RZ ;  /* 0x000054103e209816 */ /* 0x000fe200000000ff */
[----:B------:R-:W-:Y:S01]  /*162a0*/  FADD.FTZ R15, R11, R15 ;  /* 0x0000000f0b0f7221 */ /* 0x000fe20000010000 */
[C---:B------:R-:W-:Y:S02]  /*162b0*/  ISETP.GE.U32.AND P5, PT, R233.reuse, R0, PT ;  /* 0x00000000e900720c */ /* 0x040fe40003fa6070 */
[----:B------:R-:W-:Y:S02]  /*162c0*/  ISETP.GE.U32.AND P1, PT, R233, R4, PT ;  /* 0x00000004e900720c */ /* 0x000fe40003f26070 */
[----:B------:R-:W-:Y:S01]  /*162d0*/  LOP3.LUT R0, R3, UR7, R12, 0x96, !PT ;  /* 0x0000000703007c12 */ /* 0x000fe2000f8e960c */
[----:B------:R-:W-:Y:S01]  /*162e0*/  MUFU.EX2 R4, R36 ;  /* 0x0000002400047308 */ /* 0x000fe20000000800 */
[----:B-1----:R-:W-:Y:S01]  /*162f0*/  F2FP.PACK_AB R11, R14, R10 ;  /* 0x0000000a0e0b723e */ /* 0x002fe200000000ff */
[----:B------:R-:W-:Y:S01]  /*16300*/  FADD.FTZ R232, R7, R232 ;  /* 0x000000e807e87221 */ /* 0x000fe20000010000 */
[----:B------:R-:W-:-:S05]  /*16310*/  LOP3.LUT R7, R0, 0xffff, RZ, 0xc0, !PT ;  /* 0x0000ffff00077812 */ /* 0x000fca00078ec0ff */
[----:B------:R-:W1:Y:S01]  /*16320*/  MUFU.EX2 R12, R35 ;  /* 0x00000023000c7308 */ /* 0x000e620000000800 */
[C---:B------:R-:W-:Y:S02]  /*16330*/  PRMT R28, R11.reuse, 0x7610, R28 ;  /* 0x000076100b1c7816 */ /* 0x040fe4000000001c */
[----:B------:R-:W-:Y:S02]  /*16340*/  SHF.R.U32.HI R7, RZ, 0x8, R7 ;  /* 0x00000008ff077819 */ /* 0x000fe40000011607 */
[----:B------:R-:W-:Y:S01]  /*16350*/  PRMT R27, R11, 0x7632, R27 ;  /* 0x000076320b1b7816 */ /* 0x000fe2000000001b */
[----:B------:R-:W-:Y:S01]  /*16360*/  @!P4 HADD2 R182, -R28.H0_H0, -RZ.H0_H0 ;  /* 0xa00000ff1cb6c230 */ /* 0x000fe20000000900 */
[----:B------:R-:W-:Y:S02]  /*16370*/  LOP3.LUT R7, R7, 0xffff, RZ, 0xc0, !PT ;  /* 0x0000ffff07077812 */ /* 0x000fe400078ec0ff */
[----:B------:R-:W-:Y:S02]  /*16380*/  PRMT R45, R28, 0x5410, R27 ;  /* 0x000054101c2d7816 */ /* 0x000fe4000000001b */
[----:B------:R-:W-:Y:S01]  /*16390*/  @!P4 PRMT R28, R182, 0x5410, RZ ;  /* 0x00005410b61cc816 */ /* 0x000fe200000000ff */
[----:B------:R-:W-:Y:S01]  /*163a0*/  MUFU.EX2 R13, R43 ;  /* 0x0000002b000d7308 */ /* 0x000fe20000000800 */
[----:B------:R-:W-:-:S02]  /*163b0*/  ISETP.GE.U32.AND P4, PT, R233, R7, PT ;  /* 0x00000007e900720c */ /* 0x000fc40003f86070 */
[----:B-1----:R-:W-:-:S05]  /*163c0*/  F2FP.PACK_AB R7, R12, R4 ;  /* 0x000000040c07723e */ /* 0x002fca00000000ff */
[----:B------:R-:W1:Y:S01]  /*163d0*/  MUFU.EX2 R11, R42 ;  /* 0x0000002a000b7308 */ /* 0x000e620000000800 */
[----:B------:R-:W-:Y:S01]  /*163e0*/  @!P5 HADD2 R183, -R27.H0_H0, -RZ.H0_H0 ;  /* 0xa00000ff1bb7d230 */ /* 0x000fe20000000900 */
[----:B------:R-:W-:Y:S01]  /*163f0*/  PRMT R244, R7, 0x7632, R244 ;  /* 0x0000763207f47816 */ /* 0x000fe200000000f4 */
[----:B------:R-:W-:Y:S01]  /*16400*/  FADD.FTZ R232, R4, R232 ;  /* 0x000000e804e87221 */ /* 0x000fe20000010000 */
[----:B------:R-:W-:Y:S02]  /*16410*/  LOP3.LUT R4, R0, 0xff, RZ, 0xc0, !PT ;  /* 0x000000ff00047812 */ /* 0x000fe400078ec0ff */
[----:B------:R-:W-:Y:S01]  /*16420*/  @!P5 PRMT R27, R183, 0x5410, RZ ;  /* 0x00005410b71bd816 */ /* 0x000fe200000000ff */
[----:B------:R-:W-:Y:S01]  /*16430*/  @!P1 HADD2 R184, -R244.H0_H0, -RZ.H0_H0 ;  /* 0xa00000fff4b89230 */ /* 0x000fe20000000900 */
[----:B------:R-:W-:Y:S02]  /*16440*/  PRMT R34, R7, 0x7610, R34 ;  /* 0x0000761007227816 */ /* 0x000fe40000000022 */
[----:B------:R-:W-:-:S02]  /*16450*/  ISETP.GE.U32.AND P5, PT, R233, R4, PT ;  /* 0x00000004e900720c */ /* 0x000fc40003fa6070 */
[----:B------:R-:W-:Y:S02]  /*16460*/  SHF.R.U32.HI R4, RZ, 0x18, R0 ;  /* 0x00000018ff047819 */ /* 0x000fe40000011600 */
[----:B------:R-:W-:Y:S02]  /*16470*/  PRMT R180, R34, 0x5410, R244 ;  /* 0x0000541022b47816 */ /* 0x000fe400000000f4 */
[----:B------:R-:W-:Y:S02]  /*16480*/  @!P1 PRMT R244, R184, 0x5410, RZ ;  /* 0x00005410b8f49816 */ /* 0x000fe400000000ff */
[----:B------:R-:W-:Y:S02]  /*16490*/  ISETP.GE.U32.AND P1, PT, R233, R4, PT ;  /* 0x00000004e900720c */ /* 0x000fe40003f26070 */
[----:B-1----:R-:W-:Y:S01]  /*164a0*/  F2FP.PACK_AB R4, R11, R13 ;  /* 0x0000000d0b04723e */ /* 0x002fe200000000ff */
[----:B------:R-:W-:Y:S02]  /*164b0*/  FADD.FTZ R15, R10, R15 ;  /* 0x0000000f0a0f7221 */ /* 0x000fe40000010000 */
[----:B------:R-:W-:Y:S01]  /*164c0*/  MUFU.EX2 R10, R23 ;  /* 0x00000017000a7308 */ /* 0x000fe20000000800 */
[----:B------:R-:W-:-:S02]  /*164d0*/  PRMT R243, R4, 0x7610, R243 ;  /* 0x0000761004f37816 */ /* 0x000fc400000000f3 */
[----:B------:R-:W-:Y:S02]  /*164e0*/  PRMT R242, R4, 0x7632, R242 ;  /* 0x0000763204f27816 */ /* 0x000fe400000000f2 */
[----:B------:R-:W-:-:S03]  /*164f0*/  SHF.R.U32.HI R0, RZ, 0x10, R0 ;  /* 0x00000010ff007819 */ /* 0x000fc60000011600 */
[----:B------:R-:W1:Y:S01]  /*16500*/  MUFU.EX2 R4, R33 ;  /* 0x0000002100047308 */ /* 0x000e620000000800 */
[----:B------:R-:W-:Y:S01]  /*16510*/  @!P3 HADD2 R187, -R34.H0_H0, -RZ.H0_H0 ;  /* 0xa00000ff22bbb230 */ /* 0x000fe20000000900 */
[----:B------:R-:W-:Y:S01]  /*16520*/  LOP3.LUT R0, R0, 0xff, RZ, 0xc0, !PT ;  /* 0x000000ff00007812 */ /* 0x000fe200078ec0ff */
[----:B------:R-:W-:-:S03]  /*16530*/  @!P5 HADD2 R186, -R243.H0_H0, -RZ.H0_H0 ;  /* 0xa00000fff3bad230 */ /* 0x000fc60000000900 */
[----:B------:R-:W-:Y:S02]  /*16540*/  @!P3 PRMT R34, R187, 0x5410, RZ ;  /* 0x00005410bb22b816 */ /* 0x000fe400000000ff */
[----:B------:R-:W-:Y:S02]  /*16550*/  ISETP.GE.U32.AND P3, PT, R233, R0, PT ;  /* 0x00000000e900720c */ /* 0x000fe40003f66070 */
[----:B------:R-:W-:Y:S01]  /*16560*/  LOP3.LUT R0, R2, 0xff, RZ, 0xc0, !PT ;  /* 0x000000ff02007812 */ /* 0x000fe200078ec0ff */
[----:B------:R-:W-:Y:S01]  /*16570*/  FADD.FTZ R17, R14, R15 ;  /* 0x0000000f0e117221 */ /* 0x000fe20000010000 */
[----:B------:R-:W-:Y:S01]  /*16580*/  PRMT R189, R243, 0x5410, R242 ;  /* 0x00005410f3bd7816 */ /* 0x000fe200000000f2 */
[----:B------:R-:W-:Y:S01]  /*16590*/  MUFU.EX2 R7, R41 ;  /* 0x0000002900077308 */ /* 0x000fe20000000800 */
[----:B------:R-:W-:Y:S02]  /*165a0*/  @!P5 PRMT R243, R186, 0x5410, RZ ;  /* 0x00005410baf3d816 */ /* 0x000fe400000000ff */
[----:B------:R-:W-:-:S02]  /*165b0*/  ISETP.GE.U32.AND P5, PT, R233, R0, PT ;  /* 0x00000000e900720c */ /* 0x000fc40003fa6070 */
[----:B-1----:R-:W-:-:S03]  /*165c0*/  F2FP.PACK_AB R0, R4, R10 ;  /* 0x0000000a0400723e */ /* 0x002fc600000000ff */
[----:B------:R-:W1:Y:S01]  /*165d0*/  MUFU.EX2 R15, R40 ;  /* 0x00000028000f7308 */ /* 0x000e620000000800 */
[C---:B------:R-:W-:Y:S02]  /*165e0*/  PRMT R240, R0.reuse, 0x7632, R240 ;  /* 0x0000763200f07816 */ /* 0x040fe400000000f0 */
[----:B------:R-:W-:Y:S02]  /*165f0*/  PRMT R239, R0, 0x7610, R239 ;  /* 0x0000761000ef7816 */ /* 0x000fe400000000ef */
[----:B------:R-:W-:Y:S01]  /*16600*/  LOP3.LUT R0, R2, 0xffff, RZ, 0xc0, !PT ;  /* 0x0000ffff02007812 */ /* 0x000fe200078ec0ff */
[----:B------:R-:W-:-:S03]  /*16610*/  UIADD3 UR12, UR12, -0x1, URZ ;  /* 0xffffffff0c0c7890 */ /* 0x000fc6000fffe03f */
[----:B------:R-:W-:Y:S01]  /*16620*/  SHF.R.U32.HI R0, RZ, 0x8, R0 ;  /* 0x00000008ff007819 */ /* 0x000fe20000011600 */
[----:B------:R-:W-:Y:S01]  /*16630*/  @!P4 HADD2 R185, -R242.H0_H0, -RZ.H0_H0 ;  /* 0xa00000fff2b9c230 */ /* 0x000fe20000000900 */
[--C-:B------:R-:W-:Y:S01]  /*16640*/  SHF.R.U32.HI R16, RZ, 0x10, R2.reuse ;  /* 0x00000010ff107819 */ /* 0x100fe20000011602 */
[----:B------:R-:W-:Y:S01]  /*16650*/  ULOP3.LUT UR12, UR12, UR41, URZ, 0x3c, !UPT ;  /* 0x000000290c0c7292 */ /* 0x000fe2000f8e3c3f */
[----:B------:R-:W-:Y:S02]  /*16660*/  LOP3.LUT R0, R0, 0xffff, RZ, 0xc0, !PT ;  /* 0x0000ffff00007812 */ /* 0x000fe400078ec0ff */
[----:B------:R-:W-:Y:S02]  /*16670*/  SHF.R.U32.HI R3, RZ, 0x18, R2 ;  /* 0x00000018ff037819 */ /* 0x000fe40000011602 */
[----:B-1----:R-:W-:Y:S02]  /*16680*/  F2FP.PACK_AB R2, R15, R7 ;  /* 0x000000070f02723e */ /* 0x002fe400000000ff */
[----:B------:R-:W-:Y:S01]  /*16690*/  @!P4 PRMT R242, R185, 0x5410, RZ ;  /* 0x00005410b9f2c816 */ /* 0x000fe200000000ff */
[----:B------:R-:W-:Y:S01]  /*166a0*/  MUFU.EX2 R14, R26 ;  /* 0x0000001a000e7308 */ /* 0x000fe20000000800 */
[----:B------:R-:W-:-:S02]  /*166b0*/  ISETP.GE.U32.AND P4, PT, R233, R0, PT ;  /* 0x00000000e900720c */ /* 0x000fc40003f86070 */
[C---:B------:R-:W-:Y:S02]  /*166c0*/  PRMT R238, R2.reuse, 0x7610, R238 ;  /* 0x0000761002ee7816 */ /* 0x040fe400000000ee */
[----:B------:R-:W-:Y:S02]  /*166d0*/  PRMT R235, R2, 0x7632, R235 ;  /* 0x0000763202eb7816 */ /* 0x000fe400000000eb */
[----:B------:R-:W-:Y:S01]  /*166e0*/  LOP3.LUT R2, R16, 0xff, RZ, 0xc0, !PT ;  /* 0x000000ff10027812 */ /* 0x000fe200078ec0ff */
[----:B------:R-:W1:Y:S01]  /*166f0*/  MUFU.EX2 R0, R24 ;  /* 0x0000001800007308 */ /* 0x000e620000000800 */
[----:B------:R-:W-:Y:S02]  /*16700*/  FADD.FTZ R12, R12, R232 ;  /* 0x000000e80c0c7221 */ /* 0x000fe40000010000 */
[----:B------:R-:W-:Y:S02]  /*16710*/  FADD.FTZ R13, R13, R17 ;  /* 0x000000110d0d7221 */ /* 0x000fe40000010000 */
[----:B------:R-:W-:Y:S01]  /*16720*/  FADD.FTZ R10, R10, R12 ;  /* 0x0000000c0a0a7221 */ /* 0x000fe20000010000 */
[----:B------:R-:W-:Y:S01]  /*16730*/  @!P3 HADD2 R196, -R239.H0_H0, -RZ.H0_H0 ;  /* 0xa00000ffefc4b230 */ /* 0x000fe20000000900 */
[----:B------:R-:W-:Y:S01]  /*16740*/  FADD.FTZ R11, R11, R13 ;  /* 0x0000000d0b0b7221 */ /* 0x000fe20000010000 */
[----:B------:R-:W-:Y:S01]  /*16750*/  @!P1 HADD2 R195, -R240.H0_H0, -RZ.H0_H0 ;  /* 0xa00000fff0c39230 */ /* 0x000fe20000000900 */
[----:B------:R-:W-:Y:S01]  /*16760*/  FADD.FTZ R4, R4, R10 ;  /* 0x0000000a04047221 */ /* 0x000fe20000010000 */
[----:B------:R4:W-:Y:S01]  /*16770*/  STL [R1+0x198], R244 ;  /* 0x000198f401007387 */ /* 0x0009e20000100800 */
[----:B------:R-:W-:-:S03]  /*16780*/  FADD.FTZ R23, R7, R11 ;  /* 0x0000000b07177221 */ /* 0x000fc60000010000 */
[----:B------:R-:W-:Y:S01]  /*16790*/  STL [R1+0x19c], R189 ;  /* 0x00019cbd01007387 */ /* 0x000fe20000100800 */
[----:B-1----:R-:W-:-:S03]  /*167a0*/  FADD.FTZ R24, R0, R4 ;  /* 0x0000000400187221 */ /* 0x002fc60000010000 */
[----:B------:R1:W-:Y:S04]  /*167b0*/  STL [R1+0x1a0], R243 ;  /* 0x0001a0f301007387 */ /* 0x0003e80000100800 */
[----:B------:R-:W-:Y:S01]  /*167c0*/  STL [R1+0x1a4], R242 ;  /* 0x0001a4f201007387 */ /* 0x000fe20000100800 */
[----:B----4-:R-:W-:Y:S02]  /*167d0*/  PRMT R244, R239, 0x5410, R240 ;  /* 0x00005410eff47816 */ /* 0x010fe400000000f0 */
[----:B------:R-:W-:Y:S02]  /*167e0*/  @!P3 PRMT R239, R196, 0x5410, RZ ;  /* 0x00005410c4efb816 */ /* 0x000fe400000000ff */
[----:B------:R-:W-:Y:S02]  /*167f0*/  @!P1 PRMT R240, R195, 0x5410, RZ ;  /* 0x00005410c3f09816 */ /* 0x000fe400000000ff */
[----:B------:R-:W-:-:S02]  /*16800*/  ISETP.GE.U32.AND P3, PT, R233, R2, PT ;  /* 0x00000002e900720c */ /* 0x000fc40003f66070 */
[----:B------:R-:W-:Y:S02]  /*16810*/  F2FP.PACK_AB R2, R14, R0 ;  /* 0x000000000e02723e */ /* 0x000fe400000000ff */
[----:B------:R-:W-:Y:S01]  /*16820*/  FSEL R0, R130, RZ, P6 ;  /* 0x000000ff82007208 */ /* 0x000fe20003000000 */
[----:B------:R4:W-:Y:S04]  /*16830*/  STL [R1+0x1a8], R240 ;  /* 0x0001a8f001007387 */ /* 0x0009e80000100800 */
[----:B------:R2:W-:Y:S01]  /*16840*/  STL [R1+0x1b4], R239 ;  /* 0x0001b4ef01007387 */ /* 0x0005e20000100800 */
[----:B------:R-:W-:Y:S02]  /*16850*/  FADD.FTZ R18, R123, -R0 ;  /* 0x800000007b127221 */ /* 0x000fe40000010000 */
[----:B-1----:R-:W-:Y:S01]  /*16860*/  IMAD.MOV.U32 R243, RZ, RZ, R38 ;  /* 0x000000fffff37224 */ /* 0x002fe200078e0026 */
[----:B------:R-:W-:-:S02]  /*16870*/  PRMT R232, R2, 0x7632, R232 ;  /* 0x0000763202e87816 */ /* 0x000fc400000000e8 */
[----:B------:R-:W-:Y:S02]  /*16880*/  PRMT R231, R2, 0x7610, R231 ;  /* 0x0000761002e77816 */ /* 0x000fe400000000e7 */
[----:B---3--:R-:W-:-:S05]  /*16890*/  LOP3.LUT R16, R179, UR12, RZ, 0x3c, !PT ;  /* 0x0000000cb3107c12 */ /* 0x008fca000f8e3cff */
[----:B------:R-:W-:-:S05]  /*168a0*/  IMAD.WIDE.U32 R16, R16, -0x326172a9, RZ ;  /* 0xcd9e8d5710107825 */ /* 0x000fca00078e00ff */
[----:B--2---:R-:W-:-:S05]  /*168b0*/  LOP3.LUT R10, R17, UR9, R128, 0x96, !PT ;  /* 0x00000009110a7c12 */ /* 0x004fca000f8e9680 */
[----:B------:R-:W-:-:S05]  /*168c0*/  IMAD.WIDE.U32 R10, R10, -0x2daee0ad, RZ ;  /* 0xd2511f530a0a7825 */ /* 0x000fca00078e00ff */
[----:B------:R-:W-:Y:S02]  /*168d0*/  LOP3.LUT R12, R11, UR26, R118, 0x96, !PT ;  /* 0x0000001a0b0c7c12 */ /* 0x000fe4000f8e9676 */
[----:B------:R-:W2:Y:S04]  /*168e0*/  LDL.LU.64 R118, [R1+0x1e8] ;  /* 0x0001e80001767983 */ /* 0x000ea80000300a00 */
[----:B------:R-:W3:Y:S04]  /*168f0*/  LDL.LU R123, [R1+0x1e0] ;  /* 0x0001e000017b7983 */ /* 0x000ee80000300800 */
[----:B------:R-:W2:Y:S01]  /*16900*/  LDL R38, [R1+0x100] ;  /* 0x0001000001267983 */ /* 0x000ea20000100800 */
[----:B------:R-:W-:Y:S01]  /*16910*/  IMAD.WIDE.U32 R12, R12, -0x326172a9, RZ ;  /* 0xcd9e8d570c0c7825 */ /* 0x000fe200078e00ff */
[----:B------:R-:W-:-:S02]  /*16920*/  LOP3.LUT R2, R9, UR11, R16, 0x96, !PT ;  /* 0x0000000b09027c12 */ /* 0x000fc4000f8e9610 */
[----:B------:R-:W-:Y:S02]  /*16930*/  ISETP.GE.U32.AND P1, PT, R233, R3, PT ;  /* 0x00000003e900720c */ /* 0x000fe40003f26070 */
[----:B------:R-:W-:Y:S01]  /*16940*/  LOP3.LUT R8, R13, UR14, R8, 0x96, !PT ;  /* 0x0000000e0d087c12 */ /* 0x000fe2000f8e9608 */
[----:B------:R-:W-:-:S04]  /*16950*/  IMAD.WIDE.U32 R2, R2, -0x2daee0ad, RZ ;  /* 0xd2511f5302027825 */ /* 0x000fc800078e00ff */
[----:B------:R-:W-:Y:S01]  /*16960*/  IMAD.WIDE.U32 R8, R8, -0x2daee0ad, RZ ;  /* 0xd2511f5308087825 */ /* 0x000fe200078e00ff */
[----:B------:R-:W-:-:S04]  /*16970*/  LOP3.LUT R3, R3, UR10, R10, 0x96, !PT ;  /* 0x0000000a03037c12 */ /* 0x000fc8000f8e960a */
[----:B------:R-:W-:Y:S01]  /*16980*/  LOP3.LUT R9, R9, UR27, R2, 0x96, !PT ;  /* 0x0000001b09097c12 */ /* 0x000fe2000f8e9602 */
[----:B------:R-:W-:-:S05]  /*16990*/  IMAD.WIDE.U32 R2, R3, -0x326172a9, RZ ;  /* 0xcd9e8d5703027825 */ /* 0x000fca00078e00ff */
[----:B------:R-:W-:-:S05]  /*169a0*/  LOP3.LUT R10, R3, UR28, R12, 0x96, !PT ;  /* 0x0000001c030a7c12 */ /* 0x000fca000f8e960c */
[----:B------:R-:W-:-:S05]  /*169b0*/  IMAD.WIDE.U32 R10, R10, -0x2daee0ad, RZ ;  /* 0xd2511f530a0a7825 */ /* 0x000fca00078e00ff */
[----:B------:R-:W-:Y:S01]  /*169c0*/  LOP3.LUT R3, R11, UR13, R8, 0x96, !PT ;  /* 0x0000000d0b037c12 */ /* 0x000fe2000f8e9608 */
[----:B------:R-:W-:-:S05]  /*169d0*/  IMAD.WIDE.U32 R8, R9, -0x326172a9, RZ ;  /* 0xcd9e8d5709087825 */ /* 0x000fca00078e00ff */
[----:B------:R-:W-:Y:S01]  /*169e0*/  LOP3.LUT R13, R9, UR15, R2, 0x96, !PT ;  /* 0x0000000f090d7c12 */ /* 0x000fe2000f8e9602 */
[----:B------:R-:W-:Y:S01]  /*169f0*/  IMAD.WIDE.U32 R2, R3, -0x326172a9, RZ ;  /* 0xcd9e8d5703027825 */ /* 0x000fe200078e00ff */
[----:B------:R-:W-:-:S04]  /*16a00*/  @!P5 HADD2 R200, -R238.H0_H0, -RZ.H0_H0 ;  /* 0xa00000ffeec8d230 */ /* 0x000fc80000000900 */
[----:B------:R-:W-:Y:S02]  /*16a10*/  LOP3.LUT R0, R3, UR6, R8, 0x96, !PT ;  /* 0x0000000603007c12 */ /* 0x000fe4000f8e9608 */
[----:B------:R-:W-:Y:S02]  /*16a20*/  PRMT R192, R238, 0x5410, R235 ;  /* 0x00005410eec07816 */ /* 0x000fe400000000eb */
[----:B------:R-:W-:Y:S02]  /*16a30*/  LOP3.LUT R4, R0, 0xff, RZ, 0xc0, !PT ;  /* 0x000000ff00047812 */ /* 0x000fe400078ec0ff */
[----:B------:R-:W-:Y:S02]  /*16a40*/  @!P5 PRMT R238, R200, 0x5410, RZ ;  /* 0x00005410c8eed816 */ /* 0x000fe400000000ff */
[----:B------:R-:W-:Y:S02]  /*16a50*/  ISETP.GE.U32.AND P5, PT, R233, R4, PT ;  /* 0x00000004e900720c */ /* 0x000fe40003fa6070 */
[----:B------:R-:W-:-:S04]  /*16a60*/  LOP3.LUT R4, R0, 0xffff, RZ, 0xc0, !PT ;  /* 0x0000ffff00047812 */ /* 0x000fc800078ec0ff */
[----:B------:R-:W-:Y:S01]  /*16a70*/  SHF.R.U32.HI R4, RZ, 0x8, R4 ;  /* 0x00000008ff047819 */ /* 0x000fe20000011604 */
[----:B------:R-:W-:-:S03]  /*16a80*/  IMAD.MOV.U32 R131, RZ, RZ, R22 ;  /* 0x000000ffff837224 */ /* 0x000fc600078e0016 */
[----:B------:R-:W-:Y:S01]  /*16a90*/  LOP3.LUT R4, R4, 0xffff, RZ, 0xc0, !PT ;  /* 0x0000ffff04047812 */ /* 0x000fe200078ec0ff */
[----:B------:R-:W-:Y:S01]  /*16aa0*/  IMAD.MOV.U32 R44, RZ, RZ, R19 ;  /* 0x000000ffff2c7224 */ /* 0x000fe200078e0013 */
[----:B------:R-:W-:Y:S02]  /*16ab0*/  MUFU.EX2 R22, R201 ;  /* 0x000000c900167308 */ /* 0x000fe40000000800 */
[----:B------:R-:W-:Y:S02]  /*16ac0*/  ISETP.GE.U32.AND P6, PT, R233, R4, PT ;  /* 0x00000004e900720c */ /* 0x000fe40003fc6070 */
[----:B------:R-:W-:Y:S01]  /*16ad0*/  SHF.R.U32.HI R4, RZ, 0x10, R0 ;  /* 0x00000010ff047819 */ /* 0x000fe20000011600 */
[----:B------:R-:W-:-:S03]  /*16ae0*/  @!P1 HADD2 R197, -R232.H0_H0, -RZ.H0_H0 ;  /* 0xa00000ffe8c59230 */ /* 0x000fc60000000900 */
[----:B------:R-:W1:Y:S01]  /*16af0*/  MUFU.EX2 R19, R202 ;  /* 0x000000ca00137308 */ /* 0x000e620000000800 */
[----:B------:R-:W-:Y:S02]  /*16b00*/  SHF.R.U32.HI R9, RZ, 0x18, R0 ;  /* 0x00000018ff097819 */ /* 0x000fe40000011600 */
[----:B------:R-:W-:Y:S01]  /*16b10*/  LOP3.LUT R0, R4, 0xff, RZ, 0xc0, !PT ;  /* 0x000000ff04007812 */ /* 0x000fe200078ec0ff */
[----:B------:R-:W-:Y:S01]  /*16b20*/  @!P3 HADD2 R199, -R231.H0_H0, -RZ.H0_H0 ;  /* 0xa00000ffe7c7b230 */ /* 0x000fe20000000900 */
[----:B------:R-:W-:Y:S02]  /*16b30*/  PRMT R193, R231, 0x5410, R232 ;  /* 0x00005410e7c17816 */ /* 0x000fe400000000e8 */
[----:B------:R-:W-:Y:S02]  /*16b40*/  @!P1 PRMT R232, R197, 0x5410, RZ ;  /* 0x00005410c5e89816 */ /* 0x000fe400000000ff */
[----:B------:R-:W-:Y:S02]  /*16b50*/  ISETP.GE.U32.AND P1, PT, R233, R0, PT ;  /* 0x00000000e900720c */ /* 0x000fe40003f26070 */
[----:B------:R-:W-:Y:S01]  /*16b60*/  LOP3.LUT R0, R2, 0xff, RZ, 0xc0, !PT ;  /* 0x000000ff02007812 */ /* 0x000fe200078ec0ff */
[----:B------:R-:W-:Y:S01]  /*16b70*/  FMUL.FTZ R18, R18, c[0x0][0x23c] ;  /* 0x00008f0012127a20 */ /* 0x000fe20000410000 */
[----:B------:R-:W-:Y:S01]  /*16b80*/  @!P4 HADD2 R198, -R235.H0_H0, -RZ.H0_H0 ;  /* 0xa00000ffebc6c230 */ /* 0x000fe20000000900 */
[----:B------:R-:W-:Y:S01]  /*16b90*/  @!P3 PRMT R231, R199, 0x5410, RZ ;  /* 0x00005410c7e7b816 */ /* 0x000fe200000000ff */
[----:B------:R-:W-:Y:S01]  /*16ba0*/  FADD.FTZ R36, R15, R23 ;  /* 0x000000170f247221 */ /* 0x000fe20000010000 */
[----:B------:R-:W-:-:S02]  /*16bb0*/  ISETP.GE.U32.AND P3, PT, R233, R0, PT ;  /* 0x00000000e900720c */ /* 0x000fc40003f66070 */
[----:B------:R-:W-:Y:S01]  /*16bc0*/  LOP3.LUT R15, R2, 0xffff, RZ, 0xc0, !PT ;  /* 0x0000ffff020f7812 */ /* 0x000fe200078ec0ff */
[----:B------:R-:W-:Y:S01]  /*16bd0*/  MUFU.EX2 R8, R172 ;  /* 0x000000ac00087308 */ /* 0x000fe20000000800 */
[--C-:B------:R-:W-:Y:S02]  /*16be0*/  SHF.R.U32.HI R0, RZ, 0x18, R2.reuse ;  /* 0x00000018ff007819 */ /* 0x100fe40000011602 */
[----:B------:R-:W-:Y:S02]  /*16bf0*/  SHF.R.U32.HI R3, RZ, 0x10, R2 ;  /* 0x00000010ff037819 */ /* 0x000fe40000011602 */
[----:B-1----:R-:W-:-:S03]  /*16c00*/  F2FP.PACK_AB R2, R19, R22 ;  /* 0x000000161302723e */ /* 0x002fc600000000ff */
[----:B------:R-:W1:Y:S01]  /*16c10*/  MUFU.EX2 R4, R18 ;  /* 0x0000001200047308 */ /* 0x000e620000000800 */
[----:B------:R-:W-:Y:S02]  /*16c20*/  @!P4 PRMT R235, R198, 0x5410, RZ ;  /* 0x00005410c6ebc816 */ /* 0x000fe400000000ff */
[----:B------:R-:W-:Y:S02]  /*16c30*/  ISETP.GE.U32.AND P4, PT, R233, R9, PT ;  /* 0x00000009e900720c */ /* 0x000fe40003f86070 */
[----:B------:R-:W-:-:S03]  /*16c40*/  FSEL R9, R129, RZ, P2 ;  /* 0x000000ff81097208 */ /* 0x000fc60001000000 */
[----:B------:R-:W1:Y:S01]  /*16c50*/  MUFU.EX2 R7, R174 ;  /* 0x000000ae00077308 */ /* 0x000e620000000800 */
[C---:B------:R-:W-:Y:S02]  /*16c60*/  PRMT R230, R2.reuse, 0x7610, R230 ;  /* 0x0000761002e67816 */ /* 0x040fe400000000e6 */
[----:B------:R-:W-:Y:S02]  /*16c70*/  ISETP.GE.U32.AND P2, PT, R233, R0, PT ;  /* 0x00000000e900720c */ /* 0x000fe40003f46070 */
[----:B------:R-:W-:-:S03]  /*16c80*/  PRMT R229, R2, 0x7632, R229 ;  /* 0x0000763202e57816 */ /* 0x000fc600000000e5 */
[----:B------:R-:W4:Y:S01]  /*16c90*/  MUFU.EX2 R0, R208 ;  /* 0x000000d000007308 */ /* 0x000f220000000800 */
[----:B------:R-:W-:Y:S01]  /*16ca0*/  @!P5 HADD2 R212, -R230.H0_H0, -RZ.H0_H0 ;  /* 0xa00000ffe6d4d230 */ /* 0x000fe20000000900 */
[----:B------:R-:W-:-:S06]  /*16cb0*/  LOP3.LUT R2, R3, 0xff, RZ, 0xc0, !PT ;  /* 0x000000ff03027812 */ /* 0x000fcc00078ec0ff */
[----:B------:R-:W4:Y:S01]  /*16cc0*/  MUFU.EX2 R12, R209 ;  /* 0x000000d1000c7308 */ /* 0x000f220000000800 */
[----:B------:R-:W-:Y:S01]  /*16cd0*/  IMAD.MOV.U32 R63, RZ, RZ, R39 ;  /* 0x000000ffff3f7224 */ /* 0x000fe200078e0027 */
[----:B------:R-:W-:Y:S01]  /*16ce0*/  PRMT R39, R230, 0x5410, R229 ;  /* 0x00005410e6277816 */ /* 0x000fe200000000e5 */
[----:B------:R-:W-:Y:S01]  /*16cf0*/  IMAD.MOV.U32 R37, RZ, RZ, R190 ;  /* 0x000000ffff257224 */ /* 0x000fe200078e00be */
[----:B------:R-:W-:Y:S01]  /*16d00*/  @!P5 PRMT R230, R212, 0x5410, RZ ;  /* 0x00005410d4e6d816 */ /* 0x000fe200000000ff */
[----:B-1----:R-:W-:Y:S01]  /*16d10*/  FFMA.FTZ R236, R236, R4, R8 ;  /* 0x00000004ecec7223 */ /* 0x002fe20000010008 */
[----:B------:R-:W-:Y:S01]  /*16d20*/  ISETP.GE.U32.AND P5, PT, R233, R2, PT ;  /* 0x00000002e900720c */ /* 0x000fe20003fa6070 */
[----:B------:R-:W-:Y:S01]  /*16d30*/  IMAD.WIDE.U32 R2, R13, -0x2daee0ad, RZ ;  /* 0xd2511f530d027825 */ /* 0x000fe200078e00ff */
[----:B------:R-:W-:-:S03]  /*16d40*/  F2FP.PACK_AB R40, R7, R8 ;  /* 0x000000080728723e */ /* 0x000fc600000000ff */
[----:B------:R-:W-:Y:S02]  /*16d50*/  FADD.FTZ R14, R14, R24 ;  /* 0x000000180e0e7221 */ /* 0x000fe40000010000 */
[----:B------:R-:W-:Y:S01]  /*16d60*/  FADD.FTZ R8, R37, -R9 ;  /* 0x8000000925087221 */ /* 0x000fe20000010000 */
[----:B------:R-:W-:Y:S01]  /*16d70*/  LOP3.LUT R23, R2, 0xffff, RZ, 0xc0, !PT ;  /* 0x0000ffff02177812 */ /* 0x000fe200078ec0ff */
[----:B------:R-:W-:Y:S01]  /*16d80*/  FADD.FTZ R236, R7, R236 ;  /* 0x000000ec07ec7221 */ /* 0x000fe20000010000 */
[----:B------:R-:W-:Y:S01]  /*16d90*/  LOP3.LUT R7, R3, UR7, R10, 0x96, !PT ;  /* 0x0000000703077c12 */ /* 0x000fe2000f8e960a */
[----:B----4-:R-:W-:Y:S01]  /*16da0*/  FADD.FTZ R14, R0, R14 ;  /* 0x0000000e000e7221 */ /* 0x010fe20000010000 */
[----:B------:R-:W-:Y:S01]  /*16db0*/  F2FP.PACK_AB R3, R12, R0 ;  /* 0x000000000c03723e */ /* 0x000fe200000000ff */
[----:B------:R-:W-:Y:S01]  /*16dc0*/  FMUL.FTZ R0, R8, c[0x0][0x23c] ;  /* 0x00008f0008007a20 */ /* 0x000fe20000410000 */
[----:B------:R-:W-:Y:S01]  /*16dd0*/  MUFU.EX2 R9, R175 ;  /* 0x000000af00097308 */ /* 0x000fe20000000800 */
[----:B------:R-:W-:-:S02]  /*16de0*/  LOP3.LUT R13, R2, 0xff, RZ, 0xc0, !PT ;  /* 0x000000ff020d7812 */ /* 0x000fc400078ec0ff */
[--C-:B------:R-:W-:Y:S02]  /*16df0*/  SHF.R.U32.HI R18, RZ, 0x10, R2.reuse ;  /* 0x00000010ff127819 */ /* 0x100fe40000011602 */
[----:B------:R-:W-:-:S03]  /*16e00*/  SHF.R.U32.HI R10, RZ, 0x18, R2 ;  /* 0x00000018ff0a7819 */ /* 0x000fc60000011602 */
[----:B------:R-:W1:Y:S01]  /*16e10*/  MUFU.EX2 R0, R0 ;  /* 0x0000000000007308 */ /* 0x000e620000000800 */
[----:B------:R-:W-:Y:S02]  /*16e20*/  SHF.R.U32.HI R8, RZ, 0x8, R15 ;  /* 0x00000008ff087819 */ /* 0x000fe4000001160f */
[C---:B------:R-:W-:Y:S02]  /*16e30*/  PRMT R228, R3.reuse, 0x7632, R228 ;  /* 0x0000763203e47816 */ /* 0x040fe400000000e4 */
[----:B------:R-:W-:-:S03]  /*16e40*/  PRMT R227, R3, 0x7610, R227 ;  /* 0x0000761003e37816 */ /* 0x000fc600000000e3 */
[----:B------:R-:W4:Y:S01]  /*16e50*/  MUFU.EX2 R2, R177 ;  /* 0x000000b100027308 */ /* 0x000f220000000800 */
[----:B------:R-:W-:-:S07]  /*16e60*/  LOP3.LUT R3, R8, 0xffff, RZ, 0xc0, !PT ;  /* 0x0000ffff08037812 */ /* 0x000fce00078ec0ff */
[----:B------:R-:W1:Y:S08]  /*16e70*/  MUFU.EX2 R11, R173 ;  /* 0x000000ad000b7308 */ /* 0x000e700000000800 */
[----:B------:R-:W-:Y:S08]  /*16e80*/  MUFU.EX2 R25, R203 ;  /* 0x000000cb00197308 */ /* 0x000ff00000000800 */
[----:B------:R-:W4:Y:S01]  /*16e90*/  MUFU.EX2 R35, R204 ;  /* 0x000000cc00237308 */ /* 0x000f220000000800 */
[----:B------:R-:W-:-:S07]  /*16ea0*/  @!P6 HADD2 R215, -R229.H0_H0, -RZ.H0_H0 ;  /* 0xa00000ffe5d7e230 */ /* 0x000fce0000000900 */
[----:B------:R-:W4:Y:S01]  /*16eb0*/  MUFU.EX2 R8, R65 ;  /* 0x0000004100087308 */ /* 0x000f220000000800 */
[----:B-1----:R-:W-:Y:S01]  /*16ec0*/  FFMA.FTZ R237, R237, R0, R9 ;  /* 0x00000000eded7223 */ /* 0x002fe20000010009 */
[----:B------:R-:W-:Y:S01]  /*16ed0*/  @!P1 HADD2 R217, -R227.H0_H0, -RZ.H0_H0 ;  /* 0xa00000ffe3d99230 */ /* 0x000fe20000000900 */
[C---:B----4-:R-:W-:Y:S02]  /*16ee0*/  F2FP.PACK_AB R50, R2.reuse, R9 ;  /* 0x000000090232723e */ /* 0x050fe400000000ff */
[----:B------:R-:W-:Y:S01]  /*16ef0*/  FADD.FTZ R237, R2, R237 ;  /* 0x000000ed02ed7221 */ /* 0x000fe20000010000 */
[----:B------:R-:W-:Y:S01]  /*16f00*/  @!P6 PRMT R229, R215, 0x5410, RZ ;  /* 0x00005410d7e5e816 */ /* 0x000fe200000000ff */
[----:B------:R-:W-:Y:S01]  /*16f10*/  FADD.FTZ R2, R11, R236 ;  /* 0x000000ec0b027221 */ /* 0x000fe20000010000 */
[----:B------:R-:W-:Y:S02]  /*16f20*/  ISETP.GE.U32.AND P6, PT, R233, R3, PT ;  /* 0x00000003e900720c */ /* 0x000fe40003fc6070 */
[----:B------:R-:W-:Y:S01]  /*16f30*/  PRMT R208, R227, 0x5410, R228 ;  /* 0x00005410e3d07816 */ /* 0x000fe200000000e4 */
[----:B------:R-:W1:Y:S01]  /*16f40*/  MUFU.EX2 R3, R176 ;  /* 0x000000b000037308 */ /* 0x000e620000000800 */
[----:B------:R-:W-:-:S02]  /*16f50*/  @!P1 PRMT R227, R217, 0x5410, RZ ;  /* 0x00005410d9e39816 */ /* 0x000fc400000000ff */
[----:B------:R-:W-:Y:S02]  /*16f60*/  ISETP.GE.U32.AND P1, PT, R233, R10, PT ;  /* 0x0000000ae900720c */ /* 0x000fe40003f26070 */
[----:B------:R-:W-:Y:S01]  /*16f70*/  F2FP.PACK_AB R9, R35, R25 ;  /* 0x000000192309723e */ /* 0x000fe200000000ff */
[C---:B------:R-:W-:Y:S01]  /*16f80*/  FADD.FTZ R10, R8.reuse, R2 ;  /* 0x00000002080a7221 */ /* 0x040fe20000010000 */
[----:B------:R-:W-:Y:S01]  /*16f90*/  F2FP.PACK_AB R51, R8, R11 ;  /* 0x0000000b0833723e */ /* 0x000fe200000000ff */
[----:B------:R-:W4:Y:S01]  /*16fa0*/  MUFU.EX2 R2, R135 ;  /* 0x0000008700027308 */ /* 0x000f220000000800 */
[----:B------:R-:W-:Y:S02]  /*16fb0*/  LOP3.LUT R8, R7, 0xffff, RZ, 0xc0, !PT ;  /* 0x0000ffff07087812 */ /* 0x000fe400078ec0ff */
[----:B------:R-:W-:Y:S02]  /*16fc0*/  PRMT R226, R9, 0x7610, R226 ;  /* 0x0000761009e27816 */ /* 0x000fe400000000e2 */
[----:B------:R-:W-:-:S02]  /*16fd0*/  SHF.R.U32.HI R8, RZ, 0x8, R8 ;  /* 0x00000008ff087819 */ /* 0x000fc40000011608 */
[----:B------:R-:W-:Y:S01]  /*16fe0*/  PRMT R225, R9, 0x7632, R225 ;  /* 0x0000763209e17816 */ /* 0x000fe200000000e1 */
[----:B------:R-:W-:Y:S01]  /*16ff0*/  @!P3 HADD2 R218, -R226.H0_H0, -RZ.H0_H0 ;  /* 0xa00000ffe2dab230 */ /* 0x000fe20000000900 */
[----:B------:R-:W-:Y:S01]  /*17000*/  MUFU.EX2 R26, R211 ;  /* 0x000000d3001a7308 */ /* 0x000fe20000000800 */
[----:B------:R-:W-:Y:S01]  /*17010*/  LOP3.LUT R8, R8, 0xffff, RZ, 0xc0, !PT ;  /* 0x0000ffff08087812 */ /* 0x000fe200078ec0ff */
[----:B------:R-:W-:Y:S01]  /*17020*/  IMAD.MOV.U32 R62, RZ, RZ, R191 ;  /* 0x000000ffff3e7224 */ /* 0x000fe200078e00bf */
[----:B------:R-:W-:-:S05]  /*17030*/  PRMT R191, R226, 0x5410, R225 ;  /* 0x00005410e2bf7816 */ /* 0x000fca00000000e1 */
[----:B------:R-:W4:Y:S01]  /*17040*/  MUFU.EX2 R33, R213 ;  /* 0x000000d500217308 */ /* 0x000f220000000800 */
[----:B------:R-:W-:Y:S01]  /*17050*/  @!P3 PRMT R226, R218, 0x5410, RZ ;  /* 0x00005410dae2b816 */ /* 0x000fe200000000ff */
[----:B-1----:R-:W-:Y:S01]  /*17060*/  FADD.FTZ R9, R3, R237 ;  /* 0x000000ed03097221 */ /* 0x002fe20000010000 */
[----:B------:R-:W-:Y:S02]  /*17070*/  ISETP.GE.U32.AND P3, PT, R233, R8, PT ;  /* 0x00000008e900720c */ /* 0x000fe40003f66070 */
[----:B----4-:R-:W-:-:S03]  /*17080*/  F2FP.PACK_AB R49, R2, R3 ;  /* 0x000000030231723e */ /* 0x010fc600000000ff */
[----:B------:R-:W1:Y:S01]  /*17090*/  MUFU.EX2 R8, R59 ;  /* 0x0000003b00087308 */ /* 0x000e620000000800 */
[----:B------:R-:W-:-:S07]  /*170a0*/  FADD.FTZ R11, R2, R9 ;  /* 0x00000009020b7221 */ /* 0x000fce0000010000 */
[----:B------:R-:W4:Y:S01]  /*170b0*/  MUFU.EX2 R2, R58 ;  /* 0x0000003a00027308 */ /* 0x000f220000000800 */
[----:B------:R-:W-:Y:S01]  /*170c0*/  F2FP.PACK_AB R3, R33, R26 ;  /* 0x0000001a2103723e */ /* 0x000fe200000000ff */
[----:B------:R-:W-:-:S03]  /*170d0*/  @!P4 HADD2 R216, -R228.H0_H0, -RZ.H0_H0 ;  /* 0xa00000ffe4d8c230 */ /* 0x000fc60000000900 */
[C---:B------:R-:W-:Y:S02]  /*170e0*/  PRMT R219, R3.reuse, 0x7632, R219 ;  /* 0x0000763203db7816 */ /* 0x040fe400000000db */
[----:B------:R-:W-:Y:S01]  /*170f0*/  PRMT R224, R3, 0x7610, R224 ;  /* 0x0000761003e07816 */ /* 0x000fe200000000e0 */
[----:B------:R-:W-:Y:S01]  /*17100*/  MUFU.EX2 R41, R205 ;  /* 0x000000cd00297308 */ /* 0x000fe20000000800 */
[----:B-1----:R-:W-:Y:S01]  /*17110*/  FADD.FTZ R3, R8, R10 ;  /* 0x0000000a08037221 */ /* 0x002fe20000010000 */
[----:B------:R-:W-:Y:S01]  /*17120*/  @!P4 PRMT R228, R216, 0x5410, RZ ;  /* 0x00005410d8e4c816 */ /* 0x000fe200000000ff */
[----:B------:R-:W-:Y:S01]  /*17130*/  @!P2 HADD2 R222, -R219.H0_H0, -RZ.H0_H0 ;  /* 0xa00000ffdbdea230 */ /* 0x000fe20000000900 */
[----:B------:R-:W-:-:S04]  /*17140*/  ISETP.GE.U32.AND P4, PT, R233, R13, PT ;  /* 0x0000000de900720c */ /* 0x000fc80003f86070 */
[----:B------:R-:W1:Y:S01]  /*17150*/  MUFU.EX2 R240, R207 ;  /* 0x000000cf00f07308 */ /* 0x000e620000000800 */
[C---:B----4-:R-:W-:Y:S01]  /*17160*/  FADD.FTZ R13, R2.reuse, R3 ;  /* 0x00000003020d7221 */ /* 0x050fe20000010000 */
[----:B------:R-:W-:Y:S02]  /*17170*/  F2FP.PACK_AB R48, R2, R8 ;  /* 0x000000080230723e */ /* 0x000fe400000000ff */
[----:B------:R-:W-:Y:S01]  /*17180*/  LOP3.LUT R2, R7, 0xff, RZ, 0xc0, !PT ;  /* 0x000000ff07027812 */ /* 0x000fe200078ec0ff */
[----:B------:R-:W-:Y:S01]  /*17190*/  @!P5 HADD2 R223, -R224.H0_H0, -RZ.H0_H0 ;  /* 0xa00000ffe0dfd230 */ /* 0x000fe20000000900 */
[----:B------:R-:W-:Y:S02]  /*171a0*/  PRMT R189, R224, 0x5410, R219 ;  /* 0x00005410e0bd7816 */ /* 0x000fe400000000db */
[----:B------:R-:W-:Y:S02]  /*171b0*/  @!P2 PRMT R219, R222, 0x5410, RZ ;  /* 0x00005410dedba816 */ /* 0x000fe400000000ff */
[----:B------:R-:W-:-:S02]  /*171c0*/  ISETP.GE.U32.AND P2, PT, R233, R2, PT ;  /* 0x00000002e900720c */ /* 0x000fc40003f46070 */
[----:B------:R-:W-:Y:S02]  /*171d0*/  SHF.R.U32.HI R2, RZ, 0x18, R7 ;  /* 0x00000018ff027819 */ /* 0x000fe40000011607 */
[----:B------:R-:W-:Y:S02]  /*171e0*/  @!P5 PRMT R224, R223, 0x5410, RZ ;  /* 0x00005410dfe0d816 */ /* 0x000fe400000000ff */
[----:B------:R-:W-:Y:S02]  /*171f0*/  ISETP.GE.U32.AND P5, PT, R233, R2, PT ;  /* 0x00000002e900720c */ /* 0x000fe40003fa6070 */
[----:B-1----:R-:W-:Y:S01]  /*17200*/  F2FP.PACK_AB R2, R240, R41 ;  /* 0x00000029f002723e */ /* 0x002fe200000000ff */
[----:B------:R-:W1:Y:S03]  /*17210*/  MUFU.EX2 R3, R134 ;  /* 0x0000008600037308 */ /* 0x000e660000000800 */
[----:B------:R-:W-:-:S02]  /*17220*/  PRMT R218, R2, 0x7610, R218 ;  /* 0x0000761002da7816 */ /* 0x000fc400000000da */
[----:B------:R-:W-:Y:S01]  /*17230*/  PRMT R217, R2, 0x7632, R217 ;  /* 0x0000763202d97816 */ /* 0x000fe200000000d9 */
[----:B------:R-:W-:Y:S02]  /*17240*/  @!P6 HADD2 R241, -R225.H0_H0, -RZ.H0_H0 ;  /* 0xa00000ffe1f1e230 */ /* 0x000fe40000000900 */
[----:B------:R-:W4:Y:S01]  /*17250*/  MUFU.EX2 R2, R133 ;  /* 0x0000008500027308 */ /* 0x000f220000000800 */
[----:B------:R-:W-:Y:S01]  /*17260*/  SHF.R.U32.HI R7, RZ, 0x10, R7 ;  /* 0x00000010ff077819 */ /* 0x000fe20000011607 */
[----:B------:R-:W-:-:S06]  /*17270*/  @!P2 HADD2 R246, -R218.H0_H0, -RZ.H0_H0 ;  /* 0xa00000ffdaf6a230 */ /* 0x000fcc0000000900 */
[----:B------:R-:W-:Y:S01]  /*17280*/  MUFU.EX2 R37, R214 ;  /* 0x000000d600257308 */ /* 0x000fe20000000800 */
[----:B------:R-:W-:-:S07]  /*17290*/  @!P6 PRMT R225, R241, 0x5410, RZ ;  /* 0x00005410f1e1e816 */ /* 0x000fce00000000ff */
[----:B------:R-:W2:Y:S01]  /*172a0*/  MUFU.EX2 R242, R220 ;  /* 0x000000dc00f27308 */ /* 0x000ea20000000800 */
[----:B------:R-:W-:Y:S01]  /*172b0*/  IMAD.MOV.U32 R241, RZ, RZ, R63 ;  /* 0x000000fffff17224 */ /* 0x000fe200078e003f */
[----:B------:R-:W-:Y:S01]  /*172c0*/  LOP3.LUT R8, R18, 0xff, RZ, 0xc0, !PT ;  /* 0x000000ff12087812 */ /* 0x000fe200078ec0ff */
[----:B------:R-:W-:Y:S01]  /*172d0*/  IMAD.MOV.U32 R63, RZ, RZ, R194 ;  /* 0x000000ffff3f7224 */ /* 0x000fe200078e00c2 */
[----:B------:R-:W-:Y:S02]  /*172e0*/  LOP3.LUT R7, R7, 0xff, RZ, 0xc0, !PT ;  /* 0x000000ff07077812 */ /* 0x000fe400078ec0ff */
[----:B------:R-:W-:Y:S02]  /*172f0*/  PRMT R194, R218, 0x5410, R217 ;  /* 0x00005410dac27816 */ /* 0x000fe400000000d9 */
[----:B------:R-:W3:Y:S01]  /*17300*/  MUFU.EX2 R9, R57 ;  /* 0x0000003900097308 */ /* 0x000ee20000000800 */
[----:B------:R-:W-:Y:S02]  /*17310*/  @!P2 PRMT R218, R246, 0x5410, RZ ;  /* 0x00005410f6daa816 */ /* 0x000fe400000000ff */
[----:B------:R-:W-:Y:S01]  /*17320*/  ISETP.GE.U32.AND P2, PT, R233, R8, PT ;  /* 0x00000008e900720c */ /* 0x000fe20003f46070 */
[----:B-1----:R-:W-:Y:S01]  /*17330*/  FADD.FTZ R8, R3, R11 ;  /* 0x0000000b03087221 */ /* 0x002fe20000010000 */
[----:B------:R-:W-:-:S02]  /*17340*/  ISETP.GE.U32.AND P6, PT, R233, R7, PT ;  /* 0x00000007e900720c */ /* 0x000fc40003fc6070 */
[C---:B----4-:R-:W-:Y:S01]  /*17350*/  F2FP.PACK_AB R47, R2.reuse, R3 ;  /* 0x00000003022f723e */ /* 0x050fe200000000ff */
[----:B------:R-:W1:Y:S01]  /*17360*/  MUFU.EX2 R7, R56 ;  /* 0x0000003800077308 */ /* 0x000e620000000800 */
[----:B------:R-:W-:Y:S01]  /*17370*/  FADD.FTZ R11, R2, R8 ;  /* 0x00000008020b7221 */ /* 0x000fe20000010000 */
[----:B--2---:R-:W-:Y:S02]  /*17380*/  F2FP.PACK_AB R3, R242, R37 ;  /* 0x00000025f203723e */ /* 0x004fe400000000ff */
[----:B------:R-:W-:-:S04]  /*17390*/  SHF.R.U32.HI R8, RZ, 0x8, R23 ;  /* 0x00000008ff087819 */ /* 0x000fc80000011617 */
[----:B------:R-:W-:Y:S01]  /*173a0*/  MUFU.EX2 R53, R206 ;  /* 0x000000ce00357308 */ /* 0x000fe20000000800 */
[----:B------:R-:W-:Y:S01]  /*173b0*/  @!P3 HADD2 R245, -R217.H0_H0, -RZ.H0_H0 ;  /* 0xa00000ffd9f5b230 */ /* 0x000fe20000000900 */
[----:B------:R-:W-:-:S06]  /*173c0*/  PRMT R216, R3, 0x7610, R216 ;  /* 0x0000761003d87816 */ /* 0x000fcc00000000d8 */
[----:B------:R-:W2:Y:S01]  /*173d0*/  MUFU.EX2 R190, R210 ;  /* 0x000000d200be7308 */ /* 0x000ea20000000800 */
[----:B------:R-:W-:Y:S02]  /*173e0*/  PRMT R215, R3, 0x7632, R215 ;  /* 0x0000763203d77816 */ /* 0x000fe400000000d7 */
[----:B------:R-:W-:-:S05]  /*173f0*/  LOP3.LUT R3, R8, 0xffff, RZ, 0xc0, !PT ;  /* 0x0000ffff08037812 */ /* 0x000fca00078ec0ff */
[----:B------:R-:W4:Y:S01]  /*17400*/  MUFU.EX2 R10, R132 ;  /* 0x00000084000a7308 */ /* 0x000f220000000800 */
[----:B------:R-:W-:Y:S01]  /*17410*/  @!P3 PRMT R217, R245, 0x5410, RZ ;  /* 0x00005410f5d9b816 */ /* 0x000fe200000000ff */
[----:B------:R-:W-:Y:S01]  /*17420*/  IMAD.MOV.U32 R15, RZ, RZ, R62 ;  /* 0x000000ffff0f7224 */ /* 0x000fe200078e003e */
[----:B------:R-:W-:Y:S01]  /*17430*/  ISETP.GE.U32.AND P3, PT, R233, R3, PT ;  /* 0x00000003e900720c */ /* 0x000fe20003f66070 */
[----:B------:R-:W-:-:S04]  /*17440*/  IMAD.MOV.U32 R239, RZ, RZ, R44 ;  /* 0x000000ffffef7224 */ /* 0x000fc800078e002c */
[----:B------:R-:W4:Y:S01]  /*17450*/  MUFU.EX2 R2, R67 ;  /* 0x0000004300027308 */ /* 0x000f220000000800 */
[----:B---3--:R-:W-:Y:S01]  /*17460*/  FADD.FTZ R3, R9, R13 ;  /* 0x0000000d09037221 */ /* 0x008fe20000010000 */
[----:B-1----:R-:W-:-:S03]  /*17470*/  F2FP.PACK_AB R46, R7, R9 ;  /* 0x00000009072e723e */ /* 0x002fc600000000ff */
[----:B------:R-:W-:-:S03]  /*17480*/  FADD.FTZ R13, R7, R3 ;  /* 0x00000003070d7221 */ /* 0x000fc60000010000 */
[----:B------:R-:W-:Y:S01]  /*17490*/  MUFU.EX2 R62, R234 ;  /* 0x000000ea003e7308 */ /* 0x000fe20000000800 */
[----:B--2---:R-:W-:-:S07]  /*174a0*/  F2FP.PACK_AB R3, R190, R53 ;  /* 0x00000035be03723e */ /* 0x004fce00000000ff */
[----:B------:R-:W1:Y:S01]  /*174b0*/  MUFU.EX2 R44, R221 ;  /* 0x000000dd002c7308 */ /* 0x000e620000000800 */
[----:B----4-:R-:W-:-:S07]  /*174c0*/  FADD.FTZ R9, R10, R11 ;  /* 0x0000000b0a097221 */ /* 0x010fce0000010000 */
[----:B------:R-:W2:Y:S01]  /*174d0*/  MUFU.EX2 R8, R66 ;  /* 0x0000004200087308 */ /* 0x000ea20000000800 */
[C---:B------:R-:W-:Y:S02]  /*174e0*/  PRMT R214, R3.reuse, 0x7610, R214 ;  /* 0x0000761003d67816 */ /* 0x040fe400000000d6 */
[----:B------:R-:W-:-:S05]  /*174f0*/  PRMT R213, R3, 0x7632, R213 ;  /* 0x0000763203d57816 */ /* 0x000fca00000000d5 */
[----:B------:R-:W3:Y:S01]  /*17500*/  MUFU.EX2 R7, R64 ;  /* 0x0000004000077308 */ /* 0x000ee20000000800 */
[C---:B------:R-:W-:Y:S01]  /*17510*/  FADD.FTZ R11, R2.reuse, R9 ;  /* 0x00000009020b7221 */ /* 0x040fe20000010000 */
[----:B------:R-:W-:-:S06]  /*17520*/  F2FP.PACK_AB R42, R2, R10 ;  /* 0x0000000a022a723e */ /* 0x000fcc00000000ff */
[----:B------:R-:W4:Y:S01]  /*17530*/  MUFU.EX2 R3, R61 ;  /* 0x0000003d00037308 */ /* 0x000f220000000800 */
[----:B-1----:R-:W-:Y:S01]  /*17540*/  F2FP.PACK_AB R9, R44, R62 ;  /* 0x0000003e2c09723e */ /* 0x002fe200000000ff */
[----:B--2---:R-:W-:-:S06]  /*17550*/  FADD.FTZ R10, R8, R11 ;  /* 0x0000000b080a7221 */ /* 0x004fcc0000010000 */
[----:B------:R-:W1:Y:S01]  /*17560*/  MUFU.EX2 R2, R60 ;  /* 0x0000003c00027308 */ /* 0x000e620000000800 */
[C---:B------:R-:W-:Y:S02]  /*17570*/  PRMT R212, R9.reuse, 0x7610, R212 ;  /* 0x0000761009d47816 */ /* 0x040fe400000000d4 */
[----:B------:R-:W-:Y:S01]  /*17580*/  PRMT R207, R9, 0x7632, R207 ;  /* 0x0000763209cf7816 */ /* 0x000fe200000000cf */
[C---:B---3--:R-:W-:Y:S01]  /*17590*/  FADD.FTZ R9, R7.reuse, R10 ;  /* 0x0000000a07097221 */ /* 0x048fe20000010000 */
[----:B------:R-:W-:Y:S02]  /*175a0*/  @!P6 HADD2 R248, -R216.H0_H0, -RZ.H0_H0 ;  /* 0xa00000ffd8f8e230 */ /* 0x000fe40000000900 */
[----:B------:R-:W-:Y:S02]  /*175b0*/  @!P5 HADD2 R247, -R215.H0_H0, -RZ.H0_H0 ;  /* 0xa00000ffd7f7d230 */ /* 0x000fe40000000900 */
[----:B------:R-:W-:Y:S01]  /*175c0*/  @!P3 HADD2 R249, -R213.H0_H0, -RZ.H0_H0 ;  /* 0xa00000ffd5f9b230 */ /* 0x000fe20000000900 */
[----:B------:R-:W-:Y:S01]  /*175d0*/  F2FP.PACK_AB R52, R7, R8 ;  /* 0x000000080734723e */ /* 0x000fe200000000ff */
[----:B------:R-:W-:Y:S01]  /*175e0*/  @!P4 HADD2 R250, -R214.H0_H0, -RZ.H0_H0 ;  /* 0xa00000ffd6fac230 */ /* 0x000fe20000000900 */
[----:B------:R-:W-:Y:S01]  /*175f0*/  IMAD.MOV.U32 R234, RZ, RZ, R243 ;  /* 0x000000ffffea7224 */ /* 0x000fe200078e00f3 */
[----:B------:R-:W-:Y:S01]  /*17600*/  @!P2 HADD2 R252, -R212.H0_H0, -RZ.H0_H0 ;  /* 0xa00000ffd4fca230 */ /* 0x000fe20000000900 */
[----:B------:R-:W-:Y:S01]  /*17610*/  IMAD.MOV.U32 R237, RZ, RZ, R131 ;  /* 0x000000ffffed7224 */ /* 0x000fe200078e0083 */
[----:B------:R-:W-:Y:S01]  /*17620*/  @!P1 HADD2 R251, -R207.H0_H0, -RZ.H0_H0 ;  /* 0xa00000ffcffb9230 */ /* 0x000fe20000000900 */
[----:B----4-:R-:W-:Y:S01]  /*17630*/  FADD.FTZ R7, R3, R9 ;  /* 0x0000000903077221 */ /* 0x010fe20000010000 */
[----:B------:R-:W-:Y:S01]  /*17640*/  PRMT R243, R216, 0x5410, R215 ;  /* 0x00005410d8f37816 */ /* 0x000fe200000000d7 */
[-C--:B------:R-:W-:Y:S01]  /*17650*/  FMUL.FTZ R18, R92, R6.reuse ;  /* 0x000000065c127220 */ /* 0x080fe20000410000 */
[----:B------:R-:W-:Y:S01]  /*17660*/  PRMT R131, R214, 0x5410, R213 ;  /* 0x00005410d6837816 */ /* 0x000fe200000000d5 */
[-C--:B------:R-:W-:Y:S01]  /*17670*/  FMUL.FTZ R56, R124, R6.reuse ;  /* 0x000000067c387220 */ /* 0x080fe20000410000 */
[----:B------:R-:W-:Y:S01]  /*17680*/  @!P6 PRMT R216, R248, 0x5410, RZ ;  /* 0x00005410f8d8e816 */ /* 0x000fe200000000ff */
[----:B------:R-:W-:Y:S01]  /*17690*/  IMAD.MOV.U32 R246, RZ, RZ, R239 ;  /* 0x000000fffff67224 */ /* 0x000fe200078e00ef */
[----:B------:R-:W-:Y:S01]  /*176a0*/  @!P5 PRMT R215, R247, 0x5410, RZ ;  /* 0x00005410f7d7d816 */ /* 0x000fe200000000ff */
[----:B------:R-:W-:Y:S01]  /*176b0*/  IMAD.MOV.U32 R245, RZ, RZ, R63 ;  /* 0x000000fffff57224 */ /* 0x000fe200078e003f */
[----:B------:R-:W-:Y:S01]  /*176c0*/  @!P3 PRMT R213, R249, 0x5410, RZ ;  /* 0x00005410f9d5b816 */ /* 0x000fe200000000ff */
[----:B------:R-:W-:Y:S01]  /*176d0*/  IMAD.MOV.U32 R11, RZ, RZ, R62 ;  /* 0x000000ffff0b7224 */ /* 0x000fe200078e003e */
[----:B------:R-:W-:Y:S01]  /*176e0*/  PRMT R63, R212, 0x5410, R207 ;  /* 0x00005410d43f7816 */ /* 0x000fe200000000cf */
[-C--:B------:R-:W-:Y:S01]  /*176f0*/  FMUL.FTZ R132, R140, R6.reuse ;  /* 0x000000068c847220 */ /* 0x080fe20000410000 */
[----:B-1----:R-:W-:Y:S01]  /*17700*/  F2FP.PACK_AB R43, R2, R3 ;  /* 0x00000003022b723e */ /* 0x002fe200000000ff */
[----:B------:R-:W-:Y:S01]  /*17710*/  IMAD.MOV.U32 R10, RZ, RZ, R53 ;  /* 0x000000ffff0a7224 */ /* 0x000fe200078e0035 */
[----:B------:R-:W-:Y:S01]  /*17720*/  @!P4 PRMT R214, R250, 0x5410, RZ ;  /* 0x00005410fad6c816 */ /* 0x000fe200000000ff */
[-C--:B------:R-:W-:Y:S01]  /*17730*/  FMUL.FTZ R152, R152, R6.reuse ;  /* 0x0000000698987220 */ /* 0x080fe20000410000 */
[----:B------:R-:W-:Y:S01]  /*17740*/  @!P2 PRMT R212, R252, 0x5410, RZ ;  /* 0x00005410fcd4a816 */ /* 0x000fe200000000ff */
[-C--:B------:R-:W-:Y:S01]  /*17750*/  FMUL.FTZ R153, R153, R6.reuse ;  /* 0x0000000699997220 */ /* 0x080fe20000410000 */
[----:B------:R-:W-:Y:S01]  /*17760*/  @!P1 PRMT R207, R251, 0x5410, RZ ;  /* 0x00005410fbcf9816 */ /* 0x000fe200000000ff */
        /* <DEDUP_REMOVED lines=20> */
[----:B------:R-:W-:Y:S02]  /*178b0*/  FADD.FTZ R53, R2, R7 ;  /* 0x0000000702357221 */ /* 0x000fe40000010000 */
[----:B------:R-:W-:Y:S02]  /*178c0*/  IMAD.MOV.U32 R6, RZ, RZ, R56 ;  /* 0x000000ffff067224 */ /* 0x000fe400078e0038 */
[----:B------:R-:W-:Y:S02]  /*178d0*/  IMAD.MOV.U32 R236, RZ, RZ, R181 ;  /* 0x000000ffffec7224 */ /* 0x000fe400078e00b5 */
[----:B------:R-:W-:Y:S02]  /*178e0*/  IMAD.MOV.U32 R142, RZ, RZ, R18 ;  /* 0x000000ffff8e7224 */ /* 0x000fe400078e0012 */
        /* <DEDUP_REMOVED lines=22> */
[----:B------:R-:W-:Y:S02]  /*17a50*/  FMUL.FTZ R56, R127, R5 ;  /* 0x000000057f387220 */ /* 0x000fe40000410000 */
[----:B------:R-:W1:Y:S01]  /*17a60*/  MUFU.EX2 R5, R55 ;  /* 0x0000003700057308 */ /* 0x000e620000000800 */
[----:B------:R-:W-:-:S07]  /*17a70*/  IMAD.MOV.U32 R126, RZ, RZ, R3 ;  /* 0x000000ffff7e7224 */ /* 0x000fce00078e0003 */
[----:B------:R2:W3:Y:S01]  /*17a80*/  MUFU.EX2 R3, R54 ;  /* 0x0000003600037308 */ /* 0x0004e20000000800 */
[----:B------:R-:W-:Y:S02]  /*17a90*/  IMAD.MOV.U32 R127, RZ, RZ, R2 ;  /* 0x000000ffff7f7224 */ /* 0x000fe400078e0002 */
[----:B------:R-:W-:Y:S02]  /*17aa0*/  FADD.FTZ R2, R22, R36 ;  /* 0x0000002416027221 */ /* 0x000fe40000010000 */
[----:B------:R-:W-:Y:S02]  /*17ab0*/  IMAD.MOV.U32 R36, RZ, RZ, R63 ;  /* 0x000000ffff247224 */ /* 0x000fe400078e003f */
[----:B------:R-:W-:Y:S02]  /*17ac0*/  IMAD.MOV.U32 R124, RZ, RZ, R62 ;  /* 0x000000ffff7c7224 */ /* 0x000fe400078e003e */
        /* <DEDUP_REMOVED lines=24> */
[----:B-1----:R-:W-:Y:S02]  /*17c50*/  FADD.FTZ R0, R5, R13 ;  /* 0x0000000d05007221 */ /* 0x002fe40000010000 */
[----:B--2---:R-:W-:-:S02]  /*17c60*/  IMAD.MOV.U32 R54, RZ, RZ, R23 ;  /* 0x000000ffff367224 */ /* 0x004fc400078e0017 */
[----:B------:R-:W-:Y:S02]  /*17c70*/  FADD.FTZ R2, R19, R2 ;  /* 0x0000000213027221 */ /* 0x000fe40000010000 */
[----:B------:R-:W-:Y:S02]  /*17c80*/  IMAD.MOV.U32 R22, RZ, RZ, R18 ;  /* 0x000000ffff167224 */ /* 0x000fe400078e0012 */
[----:B---3--:R-:W-:Y:S01]  /*17c90*/  FADD.FTZ R23, R3, R0 ;  /* 0x0000000003177221 */ /* 0x008fe20000010000 */
[----:B------:R-:W-:Y:S01]  /*17ca0*/  IADD3 R0, R188, 0x4, RZ ;  /* 0x00000004bc007810 */ /* 0x000fe20007ffe0ff */
[----:B------:R-:W-:Y:S02]  /*17cb0*/  FADD.FTZ R18, R25, R2 ;  /* 0x0000000219127221 */ /* 0x000fe40000010000 */
[----:B------:R-:W-:Y:S02]  /*17cc0*/  FMUL.FTZ R209, R121, R4 ;  /* 0x0000000479d17220 */ /* 0x000fe40000410000 */
[----:B------:R-:W-:-:S02]  /*17cd0*/  IMAD.MOV.U32 R25, RZ, RZ, R22 ;  /* 0x000000ffff197224 */ /* 0x000fc400078e0016 */
[----:B------:R-:W-:Y:S02]  /*17ce0*/  IMAD.MOV.U32 R121, RZ, RZ, R9 ;  /* 0x000000ffff797224 */ /* 0x000fe400078e0009 */
[----:B------:R-:W-:Y:S02]  /*17cf0*/  IMAD.MOV.U32 R22, RZ, RZ, R8 ;  /* 0x000000ffff167224 */ /* 0x000fe400078e0008 */
[----:B------:R-:W-:-:S05]  /*17d00*/  IMAD.WIDE.U32 R8, R0, -0x326172a9, RZ ;  /* 0xcd9e8d5700087825 */ /* 0x000fca00078e00ff */
[----:B------:R-:W-:Y:S01]  /*17d10*/  LOP3.LUT R0, R9, R38, RZ, 0x3c, !PT ;  /* 0x0000002609007212 */ /* 0x000fe200078e3cff */
[----:B------:R-:W-:Y:S02]  /*17d20*/  IMAD.MOV.U32 R57, RZ, RZ, R208 ;  /* 0x000000ffff397224 */ /* 0x000fe400078e00d0 */
[----:B------:R-:W-:Y:S02]  /*17d30*/  FMUL.FTZ R208, R120, R4 ;  /* 0x0000000478d07220 */ /* 0x000fe40000410000 */
[----:B------:R-:W-:Y:S02]  /*17d40*/  IMAD.MOV.U32 R123, RZ, RZ, R6 ;  /* 0x000000ffff7b7224 */ /* 0x000fe400078e0006 */
[----:B------:R-:W-:Y:S02]  /*17d50*/  IMAD.MOV.U32 R120, RZ, RZ, R7 ;  /* 0x000000ffff787224 */ /* 0x000fe400078e0007 */
[----:B------:R-:W-:Y:S01]  /*17d60*/  IMAD.WIDE.U32 R6, R0, -0x2daee0ad, RZ ;  /* 0xd2511f5300067825 */ /* 0x000fe200078e00ff */
[----:B------:R-:W-:-:S04]  /*17d70*/  LOP3.LUT R2, R21, UR9, R8, 0x96, !PT ;  /* 0x0000000915027c12 */ /* 0x000fc8000f8e9608 */
[----:B------:R-:W-:Y:S01]  /*17d80*/  LOP3.LUT R0, R7, UR5, R178, 0x96, !PT ;  /* 0x0000000507007c12 */ /* 0x000fe2000f8e96b2 */
[----:B------:R-:W-:Y:S01]  /*17d90*/  IMAD.MOV.U32 R125, RZ, RZ, R61 ;  /* 0x000000ffff7d7224 */ /* 0x000fe200078e003d */
[----:B------:R-:W-:Y:S01]  /*17da0*/  F2FP.PACK_AB R24, R3, R5 ;  /* 0x000000050318723e */ /* 0x000fe200000000ff */
[----:B------:R-:W-:Y:S02]  /*17db0*/  IMAD.MOV.U32 R55, RZ, RZ, R60 ;  /* 0x000000ffff377224 */ /* 0x000fe400078e003c */
        /* <DEDUP_REMOVED lines=22> */
[----:B------:R-:W-:-:S04]  /*17f20*/  IMAD.WIDE.U32 R2, R2, -0x2daee0ad, RZ ;  /* 0xd2511f5302027825 */ /* 0x000fc800078e00ff */
[----:B------:R-:W-:Y:S01]  /*17f30*/  IMAD.WIDE.U32 R4, R0, -0x326172a9, RZ ;  /* 0xcd9e8d5700047825 */ /* 0x000fe200078e00ff */
[----:B------:R-:W-:-:S03]  /*17f40*/  LOP3.LUT R0, R3, UR26, R6, 0x96, !PT ;  /* 0x0000001a03007c12 */ /* 0x000fc6000f8e9606 */
[----:B------:R-:W-:Y:S01]  /*17f50*/  FADD.FTZ R19, R12, R14 ;  /* 0x0000000e0c137221 */ /* 0x000fe20000010000 */
[----:B------:R-:W-:Y:S01]  /*17f60*/  LOP3.LUT R3, R5, UR11, R20, 0x96, !PT ;  /* 0x0000000b05037c12 */ /* 0x000fe2000f8e9614 */
[----:B------:R-:W-:Y:S02]  /*17f70*/  IMAD.MOV.U32 R12, RZ, RZ, R127 ;  /* 0x000000ffff0c7224 */ /* 0x000fe400078e007f */
[----:B------:R-:W-:Y:S02]  /*17f80*/  IMAD.MOV.U32 R122, RZ, RZ, R141 ;  /* 0x000000ffff7a7224 */ /* 0x000fe400078e008d */
[----:B------:R-:W-:Y:S02]  /*17f90*/  IMAD.MOV.U32 R127, RZ, RZ, R140 ;  /* 0x000000ffff7f7224 */ /* 0x000fe400078e008c */
[----:B------:R-:W-:Y:S02]  /*17fa0*/  IMAD.MOV.U32 R140, RZ, RZ, R10 ;  /* 0x000000ffff8c7224 */ /* 0x000fe400078e000a */
[----:B------:R-:W-:-:S02]  /*17fb0*/  IMAD.MOV.U32 R141, RZ, RZ, R11 ;  /* 0x000000ffff8d7224 */ /* 0x000fc400078e000b */
[----:B------:R-:W-:-:S04]  /*17fc0*/  IMAD.WIDE.U32 R10, R3, -0x2daee0ad, RZ ;  /* 0xd2511f53030a7825 */ /* 0x000fc800078e00ff */
[----:B------:R-:W-:Y:S02]  /*17fd0*/  IMAD.MOV.U32 R7, RZ, RZ, R15 ;  /* 0x000000ffff077224 */ /* 0x000fe400078e000f */
[----:B------:R-:W-:Y:S01]  /*17fe0*/  IMAD.WIDE.U32 R14, R0, -0x326172a9, RZ ;  /* 0xcd9e8d57000e7825 */ /* 0x000fe200078e00ff */
[----:B------:R-:W-:-:S03]  /*17ff0*/  LOP3.LUT R0, R11, UR10, R2, 0x96, !PT ;  /* 0x0000000a0b007c12 */ /* 0x000fc6000f8e9602 */
[----:B------:R-:W-:Y:S02]  /*18000*/  IMAD.MOV.U32 R11, RZ, RZ, R12 ;  /* 0x000000ffff0b7224 */ /* 0x000fe400078e000c */
        /* <DEDUP_REMOVED lines=8> */
[----:B------:R-:W-:Y:S01]  /*18090*/  IMAD.WIDE.U32 R10, R3, -0x326172a9, RZ ;  /* 0xcd9e8d57030a7825 */ /* 0x000fe200078e00ff */
[----:B------:R-:W-:-:S03]  /*180a0*/  LOP3.LUT R8, R17, UR9, R8, 0x96, !PT ;  /* 0x0000000911087c12 */ /* 0x000fc6000f8e9608 */
[----:B------:R-:W-:Y:S01]  /*180b0*/  IMAD.WIDE.U32 R2, R2, -0x326172a9, RZ ;  /* 0xcd9e8d5702027825 */ /* 0x000fe200078e00ff */
[----:B------:R-:W-:-:S03]  /*180c0*/  LOP3.LUT R9, R5, UR11, R16, 0x96, !PT ;  /* 0x0000000b05097c12 */ /* 0x000fc6000f8e9610 */
[----:B------:R-:W-:Y:S01]  /*180d0*/  IMAD.MOV.U32 R16, RZ, RZ, R44 ;  /* 0x000000ffff107224 */ /* 0x000fe200078e002c */
[----:B------:R-:W-:Y:S01]  /*180e0*/  LOP3.LUT R0, R3, UR6, R10, 0x96, !PT ;  /* 0x0000000603007c12 */ /* 0x000fe2000f8e960a */
[----:B------:R-:W-:Y:S01]  /*180f0*/  IMAD.MOV.U32 R17, RZ, RZ, R15 ;  /* 0x000000ffff117224 */ /* 0x000fe200078e000f */
[----:B------:R-:W2:Y:S01]  /*18100*/  LDL.LU R44, [R1+0x1dc] ;  /* 0x0001dc00012c7983 */ /* 0x000ea20000300800 */
[----:B------:R-:W-:-:S03]  /*18110*/  LOP3.LUT R15, R2, 0xffff, RZ, 0xc0, !PT ;  /* 0x0000ffff020f7812 */ /* 0x000fc600078ec0ff */
[----:B------:R-:W3:Y:S01]  /*18120*/  LDL.LU R3, [R1+0x58] ;  /* 0x0000580001037983 */ /* 0x000ee20000300800 */
[----:B------:R-:W-:Y:S01]  /*18130*/  IMAD.MOV.U32 R10, RZ, RZ, R7 ;  /* 0x000000ffff0a7224 */ /* 0x000fe200078e0007 */
[----:B------:R-:W-:-:S04]  /*18140*/  LOP3.LUT R7, R0, 0xff, RZ, 0xc0, !PT ;  /* 0x000000ff00077812 */ /* 0x000fc800078ec0ff */
[----:B------:R-:W-:Y:S02]  /*18150*/  ISETP.GE.U32.AND P3, PT, R233, R7, PT ;  /* 0x00000007e900720c */ /* 0x000fe40003f66070 */
[----:B------:R-:W-:Y:S02]  /*18160*/  LOP3.LUT R7, R0, 0xffff, RZ, 0xc0, !PT ;  /* 0x0000ffff00077812 */ /* 0x000fe400078ec0ff */
[--C-:B------:R-:W-:Y:S02]  /*18170*/  SHF.R.U32.HI R5, RZ, 0x10, R0.reuse ;  /* 0x00000010ff057819 */ /* 0x100fe40000011600 */
[----:B------:R-:W-:Y:S02]  /*18180*/  PRMT R13, R40, 0x7610, R13 ;  /* 0x00007610280d7816 */ /* 0x000fe4000000000d */
[----:B------:R-:W-:Y:S02]  /*18190*/  SHF.R.U32.HI R0, RZ, 0x18, R0 ;  /* 0x00000018ff007819 */ /* 0x000fe40000011600 */
[----:B------:R-:W-:-:S02]  /*181a0*/  LOP3.LUT R11, R11, UR15, R12, 0x96, !PT ;  /* 0x0000000f0b0b7c12 */ /* 0x000fc4000f8e960c */
[----:B------:R-:W-:Y:S01]  /*181b0*/  ISETP.GE.U32.AND P1, PT, R233, R0, PT ;  /* 0x00000000e900720c */ /* 0x000fe20003f26070 */
[----:B------:R-:W-:Y:S01]  /*181c0*/  @!P3 HADD2 R68, -R13.H0_H0, -RZ.H0_H0 ;  /* 0xa00000ff0d44b230 */ /* 0x000fe20000000900 */
[----:B------:R-:W-:Y:S02]  /*181d0*/  PRMT R12, R40, 0x7632, R12 ;  /* 0x00007632280c7816 */ /* 0x000fe4000000000c */
[----:B------:R-:W-:Y:S02]  /*181e0*/  LOP3.LUT R5, R5, 0xff, RZ, 0xc0, !PT ;  /* 0x000000ff05057812 */ /* 0x000fe400078ec0ff */
[----:B------:R-:W-:Y:S02]  /*181f0*/  LOP3.LUT R0, R2, 0xff, RZ, 0xc0, !PT ;  /* 0x000000ff02007812 */ /* 0x000fe400078ec0ff */
[----:B------:R-:W-:Y:S02]  /*18200*/  SHF.R.U32.HI R7, RZ, 0x8, R7 ;  /* 0x00000008ff077819 */ /* 0x000fe40000011607 */
[----:B------:R-:W-:-:S02]  /*18210*/  PRMT R40, R13, 0x5410, R12 ;  /* 0x000054100d287816 */ /* 0x000fc4000000000c */
[C---:B------:R-:W-:Y:S02]  /*18220*/  ISETP.GE.U32.AND P5, PT, R233.reuse, R5, PT ;  /* 0x00000005e900720c */ /* 0x040fe40003fa6070 */
[----:B------:R-:W-:Y:S02]  /*18230*/  ISETP.GE.U32.AND P6, PT, R233, R0, PT ;  /* 0x00000000e900720c */ /* 0x000fe40003fc6070 */
[----:B------:R-:W-:Y:S02]  /*18240*/  @!P3 PRMT R13, R68, 0x5410, RZ ;  /* 0x00005410440db816 */ /* 0x000fe400000000ff */
[--C-:B------:R-:W-:Y:S02]  /*18250*/  SHF.R.U32.HI R5, RZ, 0x18, R2.reuse ;  /* 0x00000018ff057819 */ /* 0x100fe40000011602 */
[----:B------:R-:W-:Y:S02]  /*18260*/  SHF.R.U32.HI R0, RZ, 0x10, R2 ;  /* 0x00000010ff007819 */ /* 0x000fe40000011602 */
[----:B------:R-:W-:-:S02]  /*18270*/  LOP3.LUT R7, R7, 0xffff, RZ, 0xc0, !PT ;  /* 0x0000ffff07077812 */ /* 0x000fc400078ec0ff */
[----:B------:R-:W-:Y:S02]  /*18280*/  LOP3.LUT R0, R0, 0xff, RZ, 0xc0, !PT ;  /* 0x000000ff00007812 */ /* 0x000fe400078ec0ff */
[C---:B------:R-:W-:Y:S02]  /*18290*/  ISETP.GE.U32.AND P4, PT, R233.reuse, R7, PT ;  /* 0x00000007e900720c */ /* 0x040fe40003f86070 */
[C---:B------:R-:W-:Y:S02]  /*182a0*/  ISETP.GE.U32.AND P3, PT, R233.reuse, R0, PT ;  /* 0x00000000e900720c */ /* 0x040fe40003f66070 */
[----:B------:R-:W-:Y:S01]  /*182b0*/  ISETP.GE.U32.AND P2, PT, R233, R5, PT ;  /* 0x00000005e900720c */ /* 0x000fe20003f46070 */
[----:B------:R-:W-:Y:S02]  /*182c0*/  FADD.FTZ R19, R26, R19 ;  /* 0x000000131a137221 */ /* 0x000fe40000010000 */
[----:B------:R-:W-:Y:S02]  /*182d0*/  IMAD.MOV.U32 R26, RZ, RZ, R10 ;  /* 0x000000ffff1a7224 */ /* 0x000fe400078e000a */
[----:B------:R-:W-:-:S02]  /*182e0*/  IMAD.MOV.U32 R10, RZ, RZ, R22 ;  /* 0x000000ffff0a7224 */ /* 0x000fc400078e0016 */
[----:B------:R-:W-:Y:S02]  /*182f0*/  FADD.FTZ R22, R35, R18 ;  /* 0x0000001223167221 */ /* 0x000fe40000010000 */
[----:B------:R-:W-:Y:S01]  /*18300*/  @!P4 HADD2 R69, -R12.H0_H0, -RZ.H0_H0 ;  /* 0xa00000ff0c45c230 */ /* 0x000fe20000000900 */
[----:B------:R-:W-:-:S04]  /*18310*/  IMAD.MOV.U32 R35, RZ, RZ, R16 ;  /* 0x000000ffff237224 */ /* 0x000fc800078e0010 */
[----:B------:R-:W-:Y:S02]  /*18320*/  @!P4 PRMT R12, R69, 0x5410, RZ ;  /* 0x00005410450cc816 */ /* 0x000fe400000000ff */
[----:B------:R-:W-:Y:S01]  /*18330*/  PRMT R206, R51, 0x7610, R206 ;  /* 0x0000761033ce7816 */ /* 0x000fe200000000ce */
[----:B---3--:R-:W-:Y:S02]  /*18340*/  IMAD.MOV.U32 R68, RZ, RZ, R3 ;  /* 0x000000ffff447224 */ /* 0x008fe400078e0003 */
[----:B------:R-:W-:-:S05]  /*18350*/  IMAD.WIDE.U32 R2, R8, -0x2daee0ad, RZ ;  /* 0xd2511f5308027825 */ /* 0x000fca00078e00ff */
[----:B------:R-:W-:Y:S01]  /*18360*/  LOP3.LUT R3, R3, UR26, R6, 0x96, !PT ;  /* 0x0000001a03037c12 */ /* 0x000fe2000f8e9606 */
[----:B------:R-:W-:-:S05]  /*18370*/  IMAD.WIDE.U32 R6, R9, -0x2daee0ad, RZ ;  /* 0xd2511f5309067825 */ /* 0x000fca00078e00ff */
[----:B------:R-:W-:Y:S01]  /*18380*/  LOP3.LUT R0, R7, UR10, R2, 0x96, !PT ;  /* 0x0000000a07007c12 */ /* 0x000fe2000f8e9602 */
[----:B------:R-:W-:-:S04]  /*18390*/  IMAD.WIDE.U32 R2, R3, -0x326172a9, RZ ;  /* 0xcd9e8d5703027825 */ /* 0x000fc800078e00ff */
[----:B------:R-:W-:Y:S01]  /*183a0*/  IMAD.WIDE.U32 R8, R0, -0x326172a9, RZ ;  /* 0xcd9e8d5700087825 */ /* 0x000fe200078e00ff */
[----:B------:R-:W-:-:S04]  /*183b0*/  LOP3.LUT R3, R3, UR14, R4, 0x96, !PT ;  /* 0x0000000e03037c12 */ /* 0x000fc8000f8e9604 */
[----:B------:R-:W-:Y:S01]  /*183c0*/  LOP3.LUT R2, R9, UR28, R2, 0x96, !PT ;  /* 0x0000001c09027c12 */ /* 0x000fe2000f8e9602 */
[----:B------:R-:W-:-:S05]  /*183d0*/  IMAD.WIDE.U32 R4, R3, -0x2daee0ad, RZ ;  /* 0xd2511f5303047825 */ /* 0x000fca00078e00ff */
[----:B------:R-:W-:Y:S01]  /*183e0*/  LOP3.LUT R5, R5, UR27, R6, 0x96, !PT ;  /* 0x0000001b05057c12 */ /* 0x000fe2000f8e9606 */
[----:B------:R-:W-:-:S04]  /*183f0*/  IMAD.WIDE.U32 R6, R2, -0x2daee0ad, RZ ;  /* 0xd2511f5302067825 */ /* 0x000fc800078e00ff */
[----:B------:R-:W-:Y:S01]  /*18400*/  IMAD.WIDE.U32 R2, R11, -0x2daee0ad, RZ ;  /* 0xd2511f530b027825 */ /* 0x000fe200078e00ff */
[----:B------:R-:W-:-:S03]  /*18410*/  LOP3.LUT R7, R7, UR13, R4, 0x96, !PT ;  /* 0x0000000d07077c12 */ /* 0x000fc6000f8e9604 */
[----:B------:R-:W-:Y:S01]  /*18420*/  IMAD.MOV.U32 R11, RZ, RZ, R10 ;  /* 0x000000ffff0b7224 */ /* 0x000fe200078e000a */
[----:B------:R-:W-:Y:S01]  /*18430*/  LOP3.LUT R0, R3, UR7, R14, 0x96, !PT ;  /* 0x0000000703007c12 */ /* 0x000fe2000f8e960e */
[----:B------:R-:W-:Y:S01]  /*18440*/  IMAD.WIDE.U32 R4, R5, -0x326172a9, RZ ;  /* 0xcd9e8d5705047825 */ /* 0x000fe200078e00ff */
[C---:B------:R-:W-:Y:S02]  /*18450*/  LOP3.LUT R10, R2.reuse, 0xff, RZ, 0xc0, !PT ;  /* 0x000000ff020a7812 */ /* 0x040fe400078ec0ff */
[----:B------:R-:W-:Y:S02]  /*18460*/  LOP3.LUT R14, R2, 0xffff, RZ, 0xc0, !PT ;  /* 0x0000ffff020e7812 */ /* 0x000fe400078ec0ff */
[--C-:B------:R-:W-:Y:S02]  /*18470*/  SHF.R.U32.HI R16, RZ, 0x10, R2.reuse ;  /* 0x00000010ff107819 */ /* 0x100fe40000011602 */
[----:B------:R-:W-:Y:S01]  /*18480*/  SHF.R.U32.HI R18, RZ, 0x18, R2 ;  /* 0x00000018ff127819 */ /* 0x000fe20000011602 */
[----:B------:R-:W-:Y:S01]  /*18490*/  IMAD.WIDE.U32 R2, R7, -0x326172a9, RZ ;  /* 0xcd9e8d5707027825 */ /* 0x000fe200078e00ff */
[----:B------:R-:W-:-:S03]  /*184a0*/  PRMT R9, R50, 0x7610, R9 ;  /* 0x0000761032097816 */ /* 0x000fc60000000009 */
[----:B------:R-:W-:Y:S01]  /*184b0*/  IMAD.MOV.U32 R69, RZ, RZ, R11 ;  /* 0x000000ffff457224 */ /* 0x000fe200078e000b */
[--C-:B------:R-:W-:Y:S02]  /*184c0*/  LOP3.LUT R11, R5, UR15, R8.reuse, 0x96, !PT ;  /* 0x0000000f050b7c12 */ /* 0x100fe4000f8e9608 */
[----:B------:R-:W-:Y:S01]  /*184d0*/  PRMT R8, R50, 0x7632, R8 ;  /* 0x0000763232087816 */ /* 0x000fe20000000008 */
[----:B------:R-:W-:Y:S01]  /*184e0*/  IMAD.MOV.U32 R50, RZ, RZ, R17 ;  /* 0x000000ffff327224 */ /* 0x000fe200078e0011 */
[----:B------:R-:W-:Y:S02]  /*184f0*/  LOP3.LUT R7, R3, UR6, R4, 0x96, !PT ;  /* 0x0000000603077c12 */ /* 0x000fe4000f8e9604 */
[----:B------:R-:W-:Y:S02]  /*18500*/  SHF.R.U32.HI R4, RZ, 0x8, R15 ;  /* 0x00000008ff047819 */ /* 0x000fe4000001160f */
[C---:B------:R-:W-:Y:S02]  /*18510*/  LOP3.LUT R17, R2.reuse, 0xffff, RZ, 0xc0, !PT ;  /* 0x0000ffff02117812 */ /* 0x040fe400078ec0ff */
[----:B------:R-:W-:-:S02]  /*18520*/  LOP3.LUT R5, R2, 0xff, RZ, 0xc0, !PT ;  /* 0x000000ff02057812 */ /* 0x000fc400078ec0ff */
[--C-:B------:R-:W-:Y:S02]  /*18530*/  SHF.R.U32.HI R15, RZ, 0x10, R2.reuse ;  /* 0x00000010ff0f7819 */ /* 0x100fe40000011602 */
[----:B------:R-:W-:Y:S01]  /*18540*/  SHF.R.U32.HI R3, RZ, 0x18, R2 ;  /* 0x00000018ff037819 */ /* 0x000fe20000011602 */
[----:B------:R-:W-:Y:S02]  /*18550*/  IMAD.MOV.U32 R2, RZ, RZ, R38 ;  /* 0x000000ffff027224 */ /* 0x000fe400078e0026 */
[----:B------:R-:W3:Y:S01]  /*18560*/  LDL.LU R38, [R1+0x1d8] ;  /* 0x0001d80001267983 */ /* 0x000ee20000300800 */
[----:B------:R-:W-:Y:S01]  /*18570*/  LOP3.LUT R4, R4, 0xffff, RZ, 0xc0, !PT ;  /* 0x0000ffff04047812 */ /* 0x000fe200078ec0ff */
[----:B------:R-:W-:-:S03]  /*18580*/  @!P1 HADD2 R70, -R8.H0_H0, -RZ.H0_H0 ;  /* 0xa00000ff08469230 */ /* 0x000fc60000000900 */
[----:B------:R-:W-:Y:S01]  /*18590*/  ISETP.GE.U32.AND P4, PT, R233, R4, PT ;  /* 0x00000004e900720c */ /* 0x000fe20003f86070 */
[----:B------:R-:W-:Y:S01]  /*185a0*/  IMAD.MOV.U32 R4, RZ, RZ, R36 ;  /* 0x000000ffff047224 */ /* 0x000fe200078e0024 */
[----:B------:R-:W-:Y:S01]  /*185b0*/  PRMT R36, R9, 0x5410, R8 ;  /* 0x0000541009247816 */ /* 0x000fe20000000008 */
[----:B------:R-:W-:Y:S01]  /*185c0*/  @!P5 HADD2 R71, -R9.H0_H0, -RZ.H0_H0 ;  /* 0xa00000ff0947d230 */ /* 0x000fe20000000900 */
[----:B------:R-:W-:Y:S01]  /*185d0*/  @!P1 PRMT R8, R70, 0x5410, RZ ;  /* 0x0000541046089816 */ /* 0x000fe200000000ff */
[----:B------:R-:W-:Y:S01]  /*185e0*/  IMAD.MOV.U32 R70, RZ, RZ, R2 ;  /* 0x000000ffff467224 */ /* 0x000fe200078e0002 */
[----:B------:R-:W-:Y:S01]  /*185f0*/  ISETP.GE.U32.AND P1, PT, R233, R10, PT ;  /* 0x0000000ae900720c */ /* 0x000fe20003f26070 */
[----:B------:R-:W-:Y:S01]  /*18600*/  IMAD.MOV.U32 R10, RZ, RZ, R50 ;  /* 0x000000ffff0a7224 */ /* 0x000fe200078e0032 */
[----:B------:R-:W-:Y:S02]  /*18610*/  SHF.R.U32.HI R2, RZ, 0x10, R0 ;  /* 0x00000010ff027819 */ /* 0x000fe40000011600 */
[----:B------:R-:W-:Y:S01]  /*18620*/  @!P5 PRMT R9, R71, 0x5410, RZ ;  /* 0x000054104709d816 */ /* 0x000fe200000000ff */
[----:B------:R-:W-:Y:S01]  /*18630*/  IMAD.MOV.U32 R71, RZ, RZ, R10 ;  /* 0x000000ffff477224 */ /* 0x000fe200078e000a */
[----:B------:R-:W-:Y:S01]  /*18640*/  LOP3.LUT R2, R2, 0xff, RZ, 0xc0, !PT ;  /* 0x000000ff02027812 */ /* 0x000fe200078ec0ff */
[----:B------:R-:W-:Y:S01]  /*18650*/  IMAD.MOV.U32 R10, RZ, RZ, R70 ;  /* 0x000000ffff0a7224 */ /* 0x000fe200078e0046 */
[----:B------:R-:W-:Y:S01]  /*18660*/  @!P6 HADD2 R72, -R206.H0_H0, -RZ.H0_H0 ;  /* 0xa00000ffce48e230 */ /* 0x000fe20000000900 */
[----:B------:R-:W-:Y:S01]  /*18670*/  PRMT R205, R51, 0x7632, R205 ;  /* 0x0000763233cd7816 */ /* 0x000fe200000000cd */
[----:B------:R-:W-:Y:S01]  /*18680*/  IMAD.MOV.U32 R70, RZ, RZ, R4 ;  /* 0x000000ffff467224 */ /* 0x000fe200078e0004 */
[----:B------:R-:W-:Y:S01]  /*18690*/  ISETP.GE.U32.AND P5, PT, R233, R2, PT ;  /* 0x00000002e900720c */ /* 0x000fe20003fa6070 */
[----:B------:R-:W-:Y:S01]  /*186a0*/  IMAD.MOV.U32 R4, RZ, RZ, R68 ;  /* 0x000000ffff047224 */ /* 0x000fe200078e0044 */
[----:B------:R-:W-:Y:S01]  /*186b0*/  LOP3.LUT R2, R0, 0xff, RZ, 0xc0, !PT ;  /* 0x000000ff00027812 */ /* 0x000fe200078ec0ff */
[----:B------:R-:W-:Y:S01]  /*186c0*/  IMAD.MOV.U32 R68, RZ, RZ, R26 ;  /* 0x000000ffff447224 */ /* 0x000fe200078e001a */
[----:B------:R-:W-:Y:S01]  /*186d0*/  PRMT R203, R49, 0x7610, R203 ;  /* 0x0000761031cb7816 */ /* 0x000fe200000000cb */
[----:B------:R-:W-:Y:S01]  /*186e0*/  IMAD.MOV.U32 R26, RZ, RZ, R25 ;  /* 0x000000ffff1a7224 */ /* 0x000fe200078e0019 */
[----:B------:R-:W-:-:S02]  /*186f0*/  PRMT R25, R206, 0x5410, R205 ;  /* 0x00005410ce197816 */ /* 0x000fc400000000cd */
[----:B------:R-:W-:Y:S02]  /*18700*/  PRMT R204, R49, 0x7632, R204 ;  /* 0x0000763231cc7816 */ /* 0x000fe400000000cc */
[C---:B------:R-:W-:Y:S02]  /*18710*/  PRMT R202, R48.reuse, 0x7610, R202 ;  /* 0x0000761030ca7816 */ /* 0x040fe400000000ca */
[----:B------:R-:W-:Y:S01]  /*18720*/  PRMT R201, R48, 0x7632, R201 ;  /* 0x0000763230c97816 */ /* 0x000fe200000000c9 */
[----:B------:R-:W-:Y:S01]  /*18730*/  FADD.FTZ R19, R33, R19 ;  /* 0x0000001321137221 */ /* 0x000fe20000010000 */
[----:B------:R-:W-:Y:S01]  /*18740*/  @!P6 PRMT R206, R72, 0x5410, RZ ;  /* 0x0000541048cee816 */ /* 0x000fe200000000ff */
[----:B------:R-:W4:Y:S01]  /*18750*/  LDL.LU.64 R50, [R1+0x50] ;  /* 0x0000500001327983 */ /* 0x000f220000300a00 */
[----:B------:R-:W-:Y:S02]  /*18760*/  ISETP.GE.U32.AND P6, PT, R233, R2, PT ;  /* 0x00000002e900720c */ /* 0x000fe40003fc6070 */
[----:B------:R-:W-:-:S02]  /*18770*/  SHF.R.U32.HI R2, RZ, 0x18, R0 ;  /* 0x00000018ff027819 */ /* 0x000fc40000011600 */
[----:B------:R-:W-:Y:S01]  /*18780*/  LOP3.LUT R0, R0, 0xffff, RZ, 0xc0, !PT ;  /* 0x0000ffff00007812 */ /* 0x000fe200078ec0ff */
[----:B------:R-:W-:Y:S01]  /*18790*/  IMAD.MOV.U32 R72, RZ, RZ, R71 ;  /* 0x000000ffff487224 */ /* 0x000fe200078e0047 */
[----:B------:R-:W-:Y:S02]  /*187a0*/  @!P3 HADD2 R75, -R203.H0_H0, -RZ.H0_H0 ;  /* 0xa00000ffcb4bb230 */ /* 0x000fe40000000900 */
[----:B------:R-:W-:Y:S01]  /*187b0*/  SHF.R.U32.HI R0, RZ, 0x8, R0 ;  /* 0x00000008ff007819 */ /* 0x000fe20000011600 */
[----:B------:R-:W-:Y:S02]  /*187c0*/  IMAD.MOV.U32 R71, RZ, RZ, R70 ;  /* 0x000000ffff477224 */ /* 0x000fe400078e0046 */
[----:B------:R-:W-:Y:S01]  /*187d0*/  IMAD.MOV.U32 R70, RZ, RZ, R4 ;  /* 0x000000ffff467224 */ /* 0x000fe200078e0004 */
[----:B------:R-:W-:Y:S01]  /*187e0*/  LOP3.LUT R0, R0, 0xffff, RZ, 0xc0, !PT ;  /* 0x0000ffff00007812 */ /* 0x000fe200078ec0ff */
[----:B------:R-:W-:Y:S02]  /*187f0*/  IMAD.MOV.U32 R4, RZ, RZ, R68 ;  /* 0x000000ffff047224 */ /* 0x000fe400078e0044 */
[----:B------:R-:W-:Y:S01]  /*18800*/  IMAD.MOV.U32 R68, RZ, RZ, R26 ;  /* 0x000000ffff447224 */ /* 0x000fe200078e001a */
[----:B------:R-:W-:-:S02]  /*18810*/  PRMT R26, R203, 0x5410, R204 ;  /* 0x00005410cb1a7816 */ /* 0x000fc400000000cc */
[----:B------:R-:W-:Y:S02]  /*18820*/  @!P3 PRMT R203, R75, 0x5410, RZ ;  /* 0x000054104bcbb816 */ /* 0x000fe400000000ff */
[----:B------:R-:W-:Y:S01]  /*18830*/  ISETP.GE.U32.AND P3, PT, R233, R0, PT ;  /* 0x00000000e900720c */ /* 0x000fe20003f66070 */
[----:B------:R-:W-:Y:S02]  /*18840*/  @!P4 HADD2 R73, -R205.H0_H0, -RZ.H0_H0 ;  /* 0xa00000ffcd49c230 */ /* 0x000fe40000000900 */
[----:B------:R-:W-:Y:S01]  /*18850*/  @!P6 HADD2 R76, -R202.H0_H0, -RZ.H0_H0 ;  /* 0xa00000ffca4ce230 */ /* 0x000fe20000000900 */
[----:B------:R-:W-:Y:S02]  /*18860*/  IMAD.MOV.U32 R49, RZ, RZ, R70 ;  /* 0x000000ffff317224 */ /* 0x000fe400078e0046 */
[----:B------:R-:W-:Y:S01]  /*18870*/  IMAD.MOV.U32 R70, RZ, RZ, R143 ;  /* 0x000000ffff467224 */ /* 0x000fe200078e008f */
[----:B------:R-:W-:Y:S01]  /*18880*/  PRMT R143, R202, 0x5410, R201 ;  /* 0x00005410ca8f7816 */ /* 0x000fe200000000c9 */
[----:B------:R-:W-:Y:S01]  /*18890*/  @!P2 HADD2 R74, -R204.H0_H0, -RZ.H0_H0 ;  /* 0xa00000ffcc4aa230 */ /* 0x000fe20000000900 */
[----:B------:R-:W-:-:S02]  /*188a0*/  @!P4 PRMT R205, R73, 0x5410, RZ ;  /* 0x0000541049cdc816 */ /* 0x000fc400000000ff */
[----:B------:R-:W-:Y:S02]  /*188b0*/  @!P6 PRMT R202, R76, 0x5410, RZ ;  /* 0x000054104ccae816 */ /* 0x000fe400000000ff */
[C---:B------:R-:W-:Y:S02]  /*188c0*/  ISETP.GE.U32.AND P4, PT, R233.reuse, R2, PT ;  /* 0x00000002e900720c */ /* 0x040fe40003f86070 */
[----:B------:R-:W-:Y:S01]  /*188d0*/  ISETP.GE.U32.AND P6, PT, R233, R3, PT ;  /* 0x00000003e900720c */ /* 0x000fe20003fc6070 */
[----:B------:R-:W-:Y:S01]  /*188e0*/  IMAD.WIDE.U32 R2, R11, -0x2daee0ad, RZ ;  /* 0xd2511f530b027825 */ /* 0x000fe200078e00ff */
[----:B------:R-:W-:Y:S01]  /*188f0*/  SHF.R.U32.HI R0, RZ, 0x8, R14 ;  /* 0x00000008ff007819 */ /* 0x000fe2000001160e */
[----:B------:R-:W-:Y:S01]  /*18900*/  @!P3 HADD2 R77, -R201.H0_H0, -RZ.H0_H0 ;  /* 0xa00000ffc94db230 */ /* 0x000fe20000000900 */
[----:B------:R-:W-:Y:S01]  /*18910*/  PRMT R199, R47, 0x7610, R199 ;  /* 0x000076102fc77816 */ /* 0x000fe200000000c7 */
[----:B------:R-:W-:Y:S01]  /*18920*/  IMAD.MOV.U32 R73, RZ, RZ, R4 ;  /* 0x000000ffff497224 */ /* 0x000fe200078e0004 */
[----:B------:R-:W-:Y:S01]  /*18930*/  @!P2 PRMT R204, R74, 0x5410, RZ ;  /* 0x000054104acca816 */ /* 0x000fe200000000ff */
[----:B------:R-:W-:Y:S01]  /*18940*/  IMAD.MOV.U32 R33, RZ, RZ, R10 ;  /* 0x000000ffff217224 */ /* 0x000fe200078e000a */
[----:B------:R-:W-:-:S02]  /*18950*/  LOP3.LUT R0, R0, 0xffff, RZ, 0xc0, !PT ;  /* 0x0000ffff00007812 */ /* 0x000fc400078ec0ff */
[----:B------:R-:W-:Y:S02]  /*18960*/  ISETP.GE.U32.AND P2, PT, R233, R5, PT ;  /* 0x00000005e900720c */ /* 0x000fe40003f46070 */
[C---:B------:R-:W-:Y:S02]  /*18970*/  LOP3.LUT R4, R2.reuse, 0xff, RZ, 0xc0, !PT ;  /* 0x000000ff02047812 */ /* 0x040fe400078ec0ff */
[----:B------:R-:W-:Y:S02]  /*18980*/  LOP3.LUT R11, R2, 0xffff, RZ, 0xc0, !PT ;  /* 0x0000ffff020b7812 */ /* 0x000fe400078ec0ff */
[--C-:B------:R-:W-:Y:S02]  /*18990*/  SHF.R.U32.HI R10, RZ, 0x10, R2.reuse ;  /* 0x00000010ff0a7819 */ /* 0x100fe40000011602 */
[----:B------:R-:W-:Y:S01]  /*189a0*/  SHF.R.U32.HI R5, RZ, 0x18, R2 ;  /* 0x00000018ff057819 */ /* 0x000fe20000011602 */
[----:B------:R-:W-:Y:S01]  /*189b0*/  @!P5 HADD2 R79, -R199.H0_H0, -RZ.H0_H0 ;  /* 0xa00000ffc74fd230 */ /* 0x000fe20000000900 */
[----:B------:R-:W-:Y:S01]  /*189c0*/  @!P3 PRMT R201, R77, 0x5410, RZ ;  /* 0x000054104dc9b816 */ /* 0x000fe200000000ff */
[----:B------:R1:W1:Y:S01]  /*189d0*/  MUFU.EX2 R2, R49 ;  /* 0x0000003100027308 */ /* 0x0002620000000800 */
[----:B------:R-:W-:-:S02]  /*189e0*/  PRMT R200, R47, 0x7632, R200 ;  /* 0x000076322fc87816 */ /* 0x000fc400000000c8 */
[----:B------:R-:W-:Y:S02]  /*189f0*/  ISETP.GE.U32.AND P3, PT, R233, R0, PT ;  /* 0x00000000e900720c */ /* 0x000fe40003f66070 */
[----:B------:R-:W-:Y:S02]  /*18a00*/  LOP3.LUT R6, R3, UR7, R6, 0x96, !PT ;  /* 0x0000000703067c12 */ /* 0x000fe4000f8e9606 */
[----:B------:R-:W-:Y:S01]  /*18a10*/  LOP3.LUT R3, R16, 0xff, RZ, 0xc0, !PT ;  /* 0x000000ff10037812 */ /* 0x000fe200078ec0ff */
[----:B-1----:R-:W-:Y:S02]  /*18a20*/  IMAD.MOV.U32 R49, RZ, RZ, R73 ;  /* 0x000000ffff317224 */ /* 0x002fe400078e0049 */
[----:B------:R-:W-:Y:S02]  /*18a30*/  IMAD.MOV.U32 R73, RZ, RZ, R72 ;  /* 0x000000ffff497224 */ /* 0x000fe400078e0048 */
[----:B------:R-:W-:Y:S01]  /*18a40*/  IMAD.MOV.U32 R72, RZ, RZ, R142 ;  /* 0x000000ffff487224 */ /* 0x000fe200078e008e */
[----:B------:R-:W-:Y:S01]  /*18a50*/  PRMT R142, R199, 0x5410, R200 ;  /* 0x00005410c78e7816 */ /* 0x000fe200000000c8 */
[----:B------:R1:W1:Y:S01]  /*18a60*/  MUFU.EX2 R0, R49 ;  /* 0x0000003100007308 */ /* 0x0002620000000800 */
[----:B------:R-:W-:-:S02]  /*18a70*/  @!P5 PRMT R199, R79, 0x5410, RZ ;  /* 0x000054104fc7d816 */ /* 0x000fc400000000ff */
[----:B------:R-:W-:Y:S02]  /*18a80*/  ISETP.GE.U32.AND P5, PT, R233, R3, PT ;  /* 0x00000003e900720c */ /* 0x000fe40003fa6070 */
[C---:B------:R-:W-:Y:S01]  /*18a90*/  PRMT R197, R46.reuse, 0x7632, R197 ;  /* 0x000076322ec57816 */ /* 0x040fe200000000c5 */
[----:B------:R-:W-:Y:S01]  /*18aa0*/  IMAD.MOV.U32 R75, RZ, RZ, R179 ;  /* 0x000000ffff4b7224 */ /* 0x000fe200078e00b3 */
[----:B------:R-:W-:Y:S02]  /*18ab0*/  PRMT R198, R46, 0x7610, R198 ;  /* 0x000076102ec67816 */ /* 0x000fe400000000c6 */
[----:B------:R-:W-:Y:S01]  /*18ac0*/  PRMT R196, R42, 0x7610, R196 ;  /* 0x000076102ac47816 */ /* 0x000fe200000000c4 */
[----:B------:R-:W-:Y:S01]  /*18ad0*/  @!P3 HADD2 R88, -R197.H0_H0, -RZ.H0_H0 ;  /* 0xa00000ffc558b230 */ /* 0x000fe20000000900 */
[----:B------:R-:W-:Y:S01]  /*18ae0*/  FADD.FTZ R3, R2, R23 ;  /* 0x0000001702037221 */ /* 0x000fe20000010000 */
[----:B------:R-:W-:Y:S01]  /*18af0*/  PRMT R195, R42, 0x7632, R195 ;  /* 0x000076322ac37816 */ /* 0x000fe200000000c3 */
[----:B-1----:R-:W-:-:S02]  /*18b00*/  IMAD.MOV.U32 R49, RZ, RZ, R75 ;  /* 0x000000ffff317224 */ /* 0x002fc400078e004b */
[----:B------:R-:W-:Y:S01]  /*18b10*/  IMAD.MOV.U32 R75, RZ, RZ, R141 ;  /* 0x000000ffff4b7224 */ /* 0x000fe200078e008d */
[----:B------:R-:W-:Y:S01]  /*18b20*/  PRMT R141, R198, 0x5410, R197 ;  /* 0x00005410c68d7816 */ /* 0x000fe200000000c5 */
[----:B------:R-:W-:Y:S01]  /*18b30*/  @!P5 HADD2 R90, -R196.H0_H0, -RZ.H0_H0 ;  /* 0xa00000ffc45ad230 */ /* 0x000fe20000000900 */
[----:B------:R-:W-:Y:S01]  /*18b40*/  @!P3 PRMT R197, R88, 0x5410, RZ ;  /* 0x0000541058c5b816 */ /* 0x000fe200000000ff */
[C---:B------:R-:W-:Y:S01]  /*18b50*/  FADD.FTZ R3, R0.reuse, R3 ;  /* 0x0000000300037221 */ /* 0x040fe20000010000 */
[----:B------:R-:W-:Y:S02]  /*18b60*/  ISETP.GE.U32.AND P3, PT, R233, R18, PT ;  /* 0x00000012e900720c */ /* 0x000fe40003f66070 */
[----:B------:R-:W-:Y:S01]  /*18b70*/  F2FP.PACK_AB R2, R0, R2 ;  /* 0x000000020002723e */ /* 0x000fe200000000ff */
[----:B------:R-:W-:Y:S01]  /*18b80*/  IMAD.MOV.U32 R76, RZ, RZ, R140 ;  /* 0x000000ffff4c7224 */ /* 0x000fe200078e008c */
[----:B------:R-:W-:Y:S02]  /*18b90*/  LOP3.LUT R0, R7, 0xff, RZ, 0xc0, !PT ;  /* 0x000000ff07007812 */ /* 0x000fe400078ec0ff */
[----:B------:R-:W-:-:S02]  /*18ba0*/  PRMT R140, R196, 0x5410, R195 ;  /* 0x00005410c48c7816 */ /* 0x000fc400000000c3 */
[----:B------:R-:W-:Y:S02]  /*18bb0*/  @!P5 PRMT R196, R90, 0x5410, RZ ;  /* 0x000054105ac4d816 */ /* 0x000fe400000000ff */
[----:B------:R-:W-:Y:S02]  /*18bc0*/  ISETP.GE.U32.AND P5, PT, R233, R0, PT ;  /* 0x00000000e900720c */ /* 0x000fe40003fa6070 */
[----:B------:R-:W-:Y:S01]  /*18bd0*/  LOP3.LUT R0, R7, 0xffff, RZ, 0xc0, !PT ;  /* 0x0000ffff07007812 */ /* 0x000fe200078ec0ff */
[----:B------:R-:W-:-:S03]  /*18be0*/  @!P3 HADD2 R91, -R195.H0_H0, -RZ.H0_H0 ;  /* 0xa00000ffc35bb230 */ /* 0x000fc60000000900 */
[----:B------:R-:W-:-:S04]  /*18bf0*/  SHF.R.U32.HI R0, RZ, 0x8, R0 ;  /* 0x00000008ff007819 */ /* 0x000fc80000011600 */
[----:B------:R-:W-:Y:S02]  /*18c00*/  LOP3.LUT R0, R0, 0xffff, RZ, 0xc0, !PT ;  /* 0x0000ffff00007812 */ /* 0x000fe400078ec0ff */
[----:B------:R-:W-:Y:S02]  /*18c10*/  @!P3 PRMT R195, R91, 0x5410, RZ ;  /* 0x000054105bc3b816 */ /* 0x000fe400000000ff */
[C---:B------:R-:W-:Y:S02]  /*18c20*/  PRMT R187, R24.reuse, 0x7610, R187 ;  /* 0x0000761018bb7816 */ /* 0x040fe400000000bb */
[----:B------:R-:W-:Y:S02]  /*18c30*/  ISETP.GE.U32.AND P3, PT, R233, R0, PT ;  /* 0x00000000e900720c */ /* 0x000fe40003f66070 */
[----:B------:R-:W-:Y:S01]  /*18c40*/  PRMT R186, R24, 0x7632, R186 ;  /* 0x0000763218ba7816 */ /* 0x000fe200000000ba */
[----:B------:R-:W-:Y:S01]  /*18c50*/  @!P5 HADD2 R100, -R187.H0_H0, -RZ.H0_H0 ;  /* 0xa00000ffbb64d230 */ /* 0x000fe20000000900 */
[----:B------:R-:W-:-:S02]  /*18c60*/  LOP3.LUT R0, R15, 0xff, RZ, 0xc0, !PT ;  /* 0x000000ff0f007812 */ /* 0x000fc400078ec0ff */
[----:B------:R-:W-:Y:S02]  /*18c70*/  PRMT R42, R187, 0x5410, R186 ;  /* 0x00005410bb2a7816 */ /* 0x000fe400000000ba */
[----:B------:R-:W-:Y:S02]  /*18c80*/  @!P5 PRMT R187, R100, 0x5410, RZ ;  /* 0x0000541064bbd816 */ /* 0x000fe400000000ff */
[----:B------:R-:W-:Y:S02]  /*18c90*/  ISETP.GE.U32.AND P5, PT, R233, R0, PT ;  /* 0x00000000e900720c */ /* 0x000fe40003fa6070 */
[----:B------:R-:W-:Y:S01]  /*18ca0*/  SHF.R.U32.HI R0, RZ, 0x8, R17 ;  /* 0x00000008ff007819 */ /* 0x000fe20000011611 */
[----:B------:R-:W-:Y:S01]  /*18cb0*/  @!P3 HADD2 R101, -R186.H0_H0, -RZ.H0_H0 ;  /* 0xa00000ffba65b230 */ /* 0x000fe20000000900 */
[----:B------:R-:W-:Y:S02]  /*18cc0*/  PRMT R185, R2, 0x7610, R185 ;  /* 0x0000761002b97816 */ /* 0x000fe400000000b9 */
[----:B------:R-:W-:-:S02]  /*18cd0*/  LOP3.LUT R0, R0, 0xffff, RZ, 0xc0, !PT ;  /* 0x0000ffff00007812 */ /* 0x000fc400078ec0ff */
[----:B------:R-:W-:Y:S01]  /*18ce0*/  @!P3 PRMT R186, R101, 0x5410, RZ ;  /* 0x0000541065bab816 */ /* 0x000fe200000000ff */
[----:B------:R-:W-:Y:S01]  /*18cf0*/  IMAD.MOV.U32 R74, RZ, RZ, R178 ;  /* 0x000000ffff4a7224 */ /* 0x000fe200078e00b2 */
[----:B------:R-:W-:Y:S01]  /*18d00*/  ISETP.GE.U32.AND P3, PT, R233, R0, PT ;  /* 0x00000000e900720c */ /* 0x000fe20003f66070 */
[----:B------:R-:W-:Y:S01]  /*18d10*/  @!P2 HADD2 R102, -R185.H0_H0, -RZ.H0_H0 ;  /* 0xa00000ffb966a230 */ /* 0x000fe20000000900 */
[----:B------:R-:W-:Y:S01]  /*18d20*/  PRMT R184, R2, 0x7632, R184 ;  /* 0x0000763202b87816 */ /* 0x000fe200000000b8 */
[----:B------:R-:W-:Y:S01]  /*18d30*/  IMAD.MOV.U32 R48, RZ, RZ, R74 ;  /* 0x000000ffff307224 */ /* 0x000fe200078e004a */
[----:B------:R-:W-:Y:S01]  /*18d40*/  LOP3.LUT R0, R10, 0xff, RZ, 0xc0, !PT ;  /* 0x000000ff0a007812 */ /* 0x000fe200078ec0ff */
[----:B------:R-:W-:Y:S01]  /*18d50*/  IMAD.MOV.U32 R74, RZ, RZ, R244 ;  /* 0x000000ffff4a7224 */ /* 0x000fe200078e00f4 */
[----:B------:R-:W-:Y:S01]  /*18d60*/  PRMT R244, R185, 0x5410, R184 ;  /* 0x00005410b9f47816 */ /* 0x000fe200000000b8 */
[----:B------:R-:W-:Y:S01]  /*18d70*/  @!P4 HADD2 R78, -R200.H0_H0, -RZ.H0_H0 ;  /* 0xa00000ffc84ec230 */ /* 0x000fe20000000900 */
[----:B------:R-:W-:Y:S01]  /*18d80*/  @!P2 PRMT R185, R102, 0x5410, RZ ;  /* 0x0000541066b9a816 */ /* 0x000fe200000000ff */
[----:B------:R-:W4:Y:S01]  /*18d90*/  LDL.LU.64 R178, [R1+0x1d0] ;  /* 0x0001d00001b27983 */ /* 0x000f220000300a00 */
[----:B------:R-:W-:-:S02]  /*18da0*/  ISETP.GE.U32.AND P2, PT, R233, R0, PT ;  /* 0x00000000e900720c */ /* 0x000fc40003f46070 */
[----:B------:R-:W-:Y:S01]  /*18db0*/  SHF.R.U32.HI R0, RZ, 0x8, R11 ;  /* 0x00000008ff007819 */ /* 0x000fe2000001160b */
[----:B------:R-:W-:-:S03]  /*18dc0*/  @!P3 HADD2 R103, -R184.H0_H0, -RZ.H0_H0 ;  /* 0xa00000ffb867b230 */ /* 0x000fc60000000900 */
[----:B------:R-:W-:Y:S02]  /*18dd0*/  LOP3.LUT R0, R0, 0xffff, RZ, 0xc0, !PT ;  /* 0x0000ffff00007812 */ /* 0x000fe400078ec0ff */
[----:B------:R-:W-:Y:S02]  /*18de0*/  @!P3 PRMT R184, R103, 0x5410, RZ ;  /* 0x0000541067b8b816 */ /* 0x000fe400000000ff */
[----:B------:R-:W-:Y:S02]  /*18df0*/  ISETP.GE.U32.AND P3, PT, R233, R0, PT ;  /* 0x00000000e900720c */ /* 0x000fe40003f66070 */
[----:B------:R-:W-:Y:S01]  /*18e00*/  @!P4 PRMT R200, R78, 0x5410, RZ ;  /* 0x000054104ec8c816 */ /* 0x000fe200000000ff */
[----:B---3--:R-:W-:Y:S02]  /*18e10*/  IMAD.MOV.U32 R14, RZ, RZ, R38 ;  /* 0x000000ffff0e7224 */ /* 0x008fe400078e0026 */
[----:B------:R-:W3:Y:S02]  /*18e20*/  LDL.LU R38, [R1+0x1cc] ;  /* 0x0001cc0001267983 */ /* 0x000ee40000300800 */
[----:B------:R1:W-:Y:S02]  /*18e30*/  MUFU.EX2 R0, R14 ;  /* 0x0000000e00007308 */ /* 0x0003e40000000800 */
[----:B-1----:R-:W-:-:S04]  /*18e40*/  IMAD.MOV.U32 R14, RZ, RZ, R75 ;  /* 0x000000ffff0e7224 */ /* 0x002fc800078e004b */
        /* <DEDUP_REMOVED lines=22> */
[----:B------:R-:W-:Y:S01]  /*18fb0*/  LOP3.LUT R2, R6, 0xffff, RZ, 0xc0, !PT ;  /* 0x0000ffff06027812 */ /* 0x000fe200078ec0ff */
[----:B------:R-:W1:Y:S01]  /*18fc0*/  MUFU.EX2 R237, R237 ;  /* 0x000000ed00ed7308 */ /* 0x000e620000000800 */
[----:B------:R-:W-:Y:S02]  /*18fd0*/  PRMT R183, R43, 0x7610, R183 ;  /* 0x000076102bb77816 */ /* 0x000fe400000000b7 */
[----:B------:R-:W-:-:S02]  /*18fe0*/  SHF.R.U32.HI R2, RZ, 0x8, R2 ;  /* 0x00000008ff027819 */ /* 0x000fc40000011602 */
[----:B------:R-:W-:-:S03]  /*18ff0*/  PRMT R182, R43, 0x7632, R182 ;  /* 0x000076322bb67816 */ /* 0x000fc600000000b6 */
[----:B------:R-:W-:Y:S01]  /*19000*/  MUFU.EX2 R236, R236 ;  /* 0x000000ec00ec7308 */ /* 0x000fe20000000800 */
[----:B------:R-:W-:Y:S01]  /*19010*/  @!P5 HADD2 R104, -R183.H0_H0, -RZ.H0_H0 ;  /* 0xa00000ffb768d230 */ /* 0x000fe20000000900 */
[----:B------:R-:W-:-:S06]  /*19020*/  LOP3.LUT R2, R2, 0xffff, RZ, 0xc0, !PT ;  /* 0x0000ffff02027812 */ /* 0x000fcc00078ec0ff */
[----:B------:R-:W2:Y:S01]  /*19030*/  MUFU.EX2 R241, R241 ;  /* 0x000000f100f17308 */ /* 0x000ea20000000800 */
[----:B------:R-:W-:Y:S01]  /*19040*/  PRMT R252, R183, 0x5410, R182 ;  /* 0x00005410b7fc7816 */ /* 0x000fe200000000b6 */
[----:B------:R-:W-:Y:S01]  /*19050*/  @!P6 HADD2 R105, -R182.H0_H0, -RZ.H0_H0 ;  /* 0xa00000ffb669e230 */ /* 0x000fe20000000900 */
[----:B------:R-:W-:Y:S02]  /*19060*/  @!P5 PRMT R183, R104, 0x5410, RZ ;  /* 0x0000541068b7d816 */ /* 0x000fe400000000ff */
[----:B------:R-:W-:Y:S01]  /*19070*/  ISETP.GE.U32.AND P5, PT, R233, R2, PT ;  /* 0x00000002e900720c */ /* 0x000fe20003fa6070 */
[----:B------:R-:W-:Y:S01]  /*19080*/  @!P1 HADD2 R89, -R198.H0_H0, -RZ.H0_H0 ;  /* 0xa00000ffc6599230 */ /* 0x000fe20000000900 */
[----:B------:R-:W-:Y:S01]  /*19090*/  LOP3.LUT R2, R6, 0xff, RZ, 0xc0, !PT ;  /* 0x000000ff06027812 */ /* 0x000fe200078ec0ff */
[----:B------:R-:W-:Y:S01]  /*190a0*/  IMAD.MOV.U32 R16, RZ, RZ, R78 ;  /* 0x000000ffff107224 */ /* 0x000fe200078e004e */
[----:B------:R-:W-:Y:S01]  /*190b0*/  @!P6 PRMT R182, R105, 0x5410, RZ ;  /* 0x0000541069b6e816 */ /* 0x000fe200000000ff */
[----:B------:R-:W-:Y:S01]  /*190c0*/  IMAD.MOV.U32 R78, RZ, RZ, R123 ;  /* 0x000000ffff4e7224 */ /* 0x000fe200078e007b */
[----:B------:R-:W-:Y:S01]  /*190d0*/  ISETP.GE.U32.AND P6, PT, R233, R2, PT ;  /* 0x00000002e900720c */ /* 0x000fe20003fc6070 */
[----:B------:R-:W-:Y:S01]  /*190e0*/  IMAD.MOV.U32 R123, RZ, RZ, R240 ;  /* 0x000000ffff7b7224 */ /* 0x000fe200078e00f0 */
[----:B-1----:R-:W-:Y:S01]  /*190f0*/  F2FP.PACK_AB R2, R237, R0 ;  /* 0x00000000ed02723e */ /* 0x002fe200000000ff */
[----:B------:R-:W-:Y:S01]  /*19100*/  FADD.FTZ R240, R0, R3 ;  /* 0x0000000300f07221 */ /* 0x000fe20000010000 */
[----:B------:R-:W-:-:S02]  /*19110*/  @!P1 PRMT R198, R89, 0x5410, RZ ;  /* 0x0000541059c69816 */ /* 0x000fc400000000ff */
[----:B--2---:R-:W-:Y:S02]  /*19120*/  F2FP.PACK_AB R0, R241, R236 ;  /* 0x000000ecf100723e */ /* 0x004fe400000000ff */
[----:B------:R-:W-:Y:S02]  /*19130*/  ISETP.GE.U32.AND P1, PT, R233, R5, PT ;  /* 0x00000005e900720c */ /* 0x000fe40003f26070 */
[C---:B------:R-:W-:Y:S02]  /*19140*/  PRMT R175, R0.reuse, 0x7610, R175 ;  /* 0x0000761000af7816 */ /* 0x040fe400000000af */
[----:B------:R-:W-:Y:S02]  /*19150*/  PRMT R174, R0, 0x7632, R174 ;  /* 0x0000763200ae7816 */ /* 0x000fe400000000ae */
[----:B------:R-:W-:Y:S01]  /*19160*/  SHF.R.U32.HI R0, RZ, 0x10, R7 ;  /* 0x00000010ff007819 */ /* 0x000fe20000011607 */
[----:B------:R-:W-:Y:S01]  /*19170*/  @!P2 HADD2 R110, -R175.H0_H0, -RZ.H0_H0 ;  /* 0xa00000ffaf6ea230 */ /* 0x000fe20000000900 */
[----:B------:R-:W-:-:S02]  /*19180*/  IMAD.MOV.U32 R89, RZ, RZ, R122 ;  /* 0x000000ffff597224 */ /* 0x000fc400078e007a */
[----:B------:R-:W-:Y:S01]  /*19190*/  LOP3.LUT R0, R0, 0xff, RZ, 0xc0, !PT ;  /* 0x000000ff00007812 */ /* 0x000fe200078ec0ff */
[----:B------:R-:W-:Y:S01]  /*191a0*/  IMAD.MOV.U32 R122, RZ, RZ, R243 ;  /* 0x000000ffff7a7224 */ /* 0x000fe200078e00f3 */
[----:B------:R-:W-:Y:S01]  /*191b0*/  PRMT R243, R175, 0x5410, R174 ;  /* 0x00005410aff37816 */ /* 0x000fe200000000ae */
[----:B------:R-:W-:Y:S01]  /*191c0*/  @!P1 HADD2 R109, -R174.H0_H0, -RZ.H0_H0 ;  /* 0xa00000ffae6d9230 */ /* 0x000fe20000000900 */
[----:B------:R-:W-:Y:S02]  /*191d0*/  @!P2 PRMT R175, R110, 0x5410, RZ ;  /* 0x000054106eafa816 */ /* 0x000fe400000000ff */
[C---:B------:R-:W-:Y:S02]  /*191e0*/  ISETP.GE.U32.AND P2, PT, R233.reuse, R0, PT ;  /* 0x00000000e900720c */ /* 0x040fe40003f46070 */
[----:B------:R-:W-:Y:S01]  /*191f0*/  SHF.R.U32.HI R0, RZ, 0x18, R7 ;  /* 0x00000018ff007819 */ /* 0x000fe20000011607 */
[----:B------:R-:W-:Y:S01]  /*19200*/  IMAD.MOV.U32 R5, RZ, RZ, R44 ;  /* 0x000000ffff057224 */ /* 0x000fe200078e002c */
[----:B------:R-:W-:Y:S01]  /*19210*/  ISETP.GE.U32.AND P4, PT, R233, R4, PT ;  /* 0x00000004e900720c */ /* 0x000fe20003f86070 */
[----:B------:R-:W-:Y:S01]  /*19220*/  IMAD.MOV.U32 R4, RZ, RZ, R77 ;  /* 0x000000ffff047224 */ /* 0x000fe200078e004d */
[----:B------:R-:W-:Y:S01]  /*19230*/  @!P1 PRMT R174, R109, 0x5410, RZ ;  /* 0x000054106dae9816 */ /* 0x000fe200000000ff */
[----:B------:R-:W-:Y:S01]  /*19240*/  MUFU.EX2 R245, R245 ;  /* 0x000000f500f57308 */ /* 0x000fe20000000800 */
[----:B------:R-:W-:Y:S01]  /*19250*/  IMAD.MOV.U32 R77, RZ, RZ, R14 ;  /* 0x000000ffff4d7224 */ /* 0x000fe200078e000e */
[----:B------:R-:W-:Y:S01]  /*19260*/  ISETP.GE.U32.AND P1, PT, R233, R0, PT ;  /* 0x00000000e900720c */ /* 0x000fe20003f26070 */
[----:B------:R-:W-:-:S05]  /*19270*/  IMAD.MOV.U32 R14, RZ, RZ, R75 ;  /* 0x000000ffff0e7224 */ /* 0x000fca00078e004b */
[----:B------:R-:W-:Y:S01]  /*19280*/  MUFU.EX2 R246, R246 ;  /* 0x000000f600f67308 */ /* 0x000fe20000000800 */
[----:B------:R-:W-:Y:S01]  /*19290*/  IMAD.MOV.U32 R23, RZ, RZ, R14 ;  /* 0x000000ffff177224 */ /* 0x000fe200078e000e */
[----:B------:R-:W-:-:S06]  /*192a0*/  PRMT R172, R52, 0x7632, R172 ;  /* 0x0000763234ac7816 */ /* 0x000fcc00000000ac */
[----:B------:R-:W-:Y:S01]  /*192b0*/  MUFU.EX2 R234, R234 ;  /* 0x000000ea00ea7308 */ /* 0x000fe20000000800 */
[----:B------:R-:W-:Y:S01]  /*192c0*/  PRMT R173, R52, 0x7610, R173 ;  /* 0x0000761034ad7816 */ /* 0x000fe200000000ad */
[----:B------:R-:W-:Y:S02]  /*192d0*/  IMAD.MOV.U32 R46, RZ, RZ, c[0x0][0x228] ;  /* 0x00008a00ff2e7624 */ /* 0x000fe400078e00ff */
[----:B------:R-:W-:Y:S01]  /*192e0*/  IMAD.MOV.U32 R79, RZ, RZ, R56 ;  /* 0x000000ffff4f7224 */ /* 0x000fe200078e0038 */
[----:B------:R-:W-:Y:S02]  /*192f0*/  UIADD3 UR15, UR41, 0x76cf5d0a, URZ ;  /* 0x76cf5d0a290f7890 */ /* 0x000fe4000fffe03f */
[----:B------:R-:W-:Y:S01]  /*19300*/  UIADD3 UR11, UR40, 0x3c6ef372, URZ ;  /* 0x3c6ef372280b7890 */ /* 0x000fe2000fffe03f */
[----:B------:R1:W2:Y:S01]  /*19310*/  MUFU.EX2 R0, R5 ;  /* 0x0000000500007308 */ /* 0x0002a20000000800 */
[----:B------:R-:W-:Y:S01]  /*19320*/  @!P1 HADD2 R117, -R172.H0_H0, -RZ.H0_H0 ;  /* 0xa00000ffac759230 */ /* 0x000fe20000000900 */
[----:B------:R-:W-:-:S02]  /*19330*/  IMAD.SHL.U32 R56, R46, 0x8, RZ ;  /* 0x000000082e387824 */ /* 0x000fc400078e00ff */
[----:B------:R-:W-:Y:S01]  /*19340*/  FADD.FTZ R41, R41, R22 ;  /* 0x0000001629297221 */ /* 0x000fe20000010000 */
[----:B------:R-:W-:Y:S01]  /*19350*/  PRMT R43, R233, 0x7054, R233 ;  /* 0x00007054e92b7816 */ /* 0x000fe200000000e9 */
[----:B------:R-:W-:Y:S01]  /*19360*/  IMAD.MOV.U32 R100, RZ, RZ, R45 ;  /* 0x000000ffff647224 */ /* 0x000fe200078e002d */
[----:B------:R-:W-:Y:S01]  /*19370*/  UIADD3 UR26, UR40, 0x1715609d, URZ ;  /* 0x1715609d281a7890 */ /* 0x000fe2000fffe03f */
[----:B------:R-:W3:Y:S01]  /*19380*/  LDL.LU R44, [R1+0x1bc] ;  /* 0x0001bc00012c7983 */ /* 0x000ee20000300800 */
[----:B------:R-:W-:Y:S02]  /*19390*/  IMAD.MOV.U32 R14, RZ, RZ, R33 ;  /* 0x000000ffff0e7224 */ /* 0x000fe400078e0021 */
[----:B-1----:R-:W-:Y:S01]  /*193a0*/  IMAD.MOV.U32 R5, RZ, RZ, R23 ;  /* 0x000000ffff057224 */ /* 0x002fe200078e0017 */
[----:B------:R-:W-:Y:S01]  /*193b0*/  @!P2 HADD2 R116, -R173.H0_H0, -RZ.H0_H0 ;  /* 0xa00000ffad74a230 */ /* 0x000fe20000000900 */
[----:B------:R-:W-:Y:S01]  /*193c0*/  IMAD.MOV.U32 R23, RZ, RZ, R16 ;  /* 0x000000ffff177224 */ /* 0x000fe200078e0010 */
[----:B------:R-:W3:Y:S01]  /*193d0*/  LDL.LU R45, [R1+0x1b8] ;  /* 0x0001b800012d7983 */ /* 0x000ee20000300800 */
[----:B------:R-:W-:-:S02]  /*193e0*/  IMAD.MOV.U32 R16, RZ, RZ, R4 ;  /* 0x000000ffff107224 */ /* 0x000fc400078e0004 */
[----:B------:R-:W-:Y:S02]  /*193f0*/  IMAD.MOV.U32 R4, RZ, RZ, R47 ;  /* 0x000000ffff047224 */ /* 0x000fe400078e002f */
[----:B------:R-:W-:Y:S02]  /*19400*/  IMAD.MOV.U32 R47, RZ, RZ, R71 ;  /* 0x000000ffff2f7224 */ /* 0x000fe400078e0047 */
[----:B------:R-:W-:Y:S02]  /*19410*/  IMAD.MOV.U32 R71, RZ, RZ, R70 ;  /* 0x000000ffff477224 */ /* 0x000fe400078e0046 */
[----:B------:R-:W-:Y:S02]  /*19420*/  IMAD.MOV.U32 R70, RZ, RZ, R68 ;  /* 0x000000ffff467224 */ /* 0x000fe400078e0044 */
[----:B------:R-:W-:Y:S01]  /*19430*/  IMAD.MOV.U32 R68, RZ, RZ, R247 ;  /* 0x000000ffff447224 */ /* 0x000fe200078e00f7 */
[----:B------:R-:W-:Y:S02]  /*19440*/  PRMT R247, R173, 0x5410, R172 ;  /* 0x00005410adf77816 */ /* 0x000fe400000000ac */
[----:B------:R-:W-:Y:S01]  /*19450*/  @!P1 PRMT R172, R117, 0x5410, RZ ;  /* 0x0000541075ac9816 */ /* 0x000fe200000000ff */
[----:B--2---:R-:W-:Y:S01]  /*19460*/  FADD.FTZ R117, R0, R53 ;  /* 0x0000003500757221 */ /* 0x004fe20000010000 */
[----:B------:R-:W-:Y:S01]  /*19470*/  F2FP.PACK_AB R0, R234, R0 ;  /* 0x00000000ea00723e */ /* 0x000fe200000000ff */
[----:B------:R-:W-:Y:S01]  /*19480*/  IMAD.MOV.U32 R33, RZ, RZ, R57 ;  /* 0x000000ffff217224 */ /* 0x000fe200078e0039 */
[----:B----4-:R-:W-:-:S02]  /*19490*/  PRMT R179, R2, 0x7610, R179 ;  /* 0x0000761002b37816 */ /* 0x010fc400000000b3 */
[----:B------:R-:W-:Y:S02]  /*194a0*/  PRMT R178, R2, 0x7632, R178 ;  /* 0x0000763202b27816 */ /* 0x000fe400000000b2 */
[----:B------:R-:W-:-:S04]  /*194b0*/  F2FP.PACK_AB R2, R246, R245 ;  /* 0x000000f5f602723e */ /* 0x000fc800000000ff */
[C---:B------:R-:W-:Y:S02]  /*194c0*/  PRMT R177, R2.reuse, 0x7610, R177 ;  /* 0x0000761002b17816 */ /* 0x040fe400000000b1 */
[----:B------:R-:W-:Y:S02]  /*194d0*/  PRMT R176, R2, 0x7632, R176 ;  /* 0x0000763202b07816 */ /* 0x000fe400000000b0 */
[----:B------:R-:W-:Y:S02]  /*194e0*/  SHF.R.U32.HI R2, RZ, 0x10, R6 ;  /* 0x00000010ff027819 */ /* 0x000fe40000011606 */
[C---:B------:R-:W-:Y:S02]  /*194f0*/  PRMT R59, R0.reuse, 0x7610, R59 ;  /* 0x00007610003b7816 */ /* 0x040fe4000000003b */
[----:B------:R-:W-:Y:S02]  /*19500*/  PRMT R58, R0, 0x7632, R58 ;  /* 0x00007632003a7816 */ /* 0x000fe4000000003a */
[----:B------:R-:W-:-:S02]  /*19510*/  LOP3.LUT R2, R2, 0xff, RZ, 0xc0, !PT ;  /* 0x000000ff02027812 */ /* 0x000fc400078ec0ff */
[----:B------:R-:W-:Y:S01]  /*19520*/  LOP3.LUT R0, R51, UR5, R48, 0x96, !PT ;  /* 0x0000000533007c12 */ /* 0x000fe2000f8e9630 */
[----:B------:R-:W-:Y:S01]  /*19530*/  IMAD.MOV.U32 R90, RZ, RZ, R16 ;  /* 0x000000ffff5a7224 */ /* 0x000fe200078e0010 */
[----:B------:R-:W-:Y:S01]  /*19540*/  @!P2 PRMT R173, R116, 0x5410, RZ ;  /* 0x0000541074ada816 */ /* 0x000fe200000000ff */
[----:B------:R-:W-:Y:S01]  /*19550*/  IMAD.MOV.U32 R16, RZ, RZ, R33 ;  /* 0x000000ffff107224 */ /* 0x000fe200078e0021 */
[C---:B------:R-:W-:Y:S02]  /*19560*/  ISETP.GE.U32.AND P2, PT, R233.reuse, R2, PT ;  /* 0x00000002e900720c */ /* 0x040fe40003f46070 */
[----:B------:R-:W-:Y:S01]  /*19570*/  SHF.R.U32.HI R2, RZ, 0x18, R6 ;  /* 0x00000018ff027819 */ /* 0x000fe20000011606 */
[----:B------:R-:W-:Y:S02]  /*19580*/  IMAD.MOV.U32 R91, RZ, RZ, R5 ;  /* 0x000000ffff5b7224 */ /* 0x000fe400078e0005 */
[----:B------:R-:W-:Y:S01]  /*19590*/  IMAD.MOV.U32 R18, RZ, RZ, R4 ;  /* 0x000000ffff127224 */ /* 0x000fe200078e0004 */
[----:B------:R-:W-:Y:S01]  /*195a0*/  ISETP.GE.U32.AND P1, PT, R233, R2, PT ;  /* 0x00000002e900720c */ /* 0x000fe20003f26070 */
[----:B------:R-:W-:-:S02]  /*195b0*/  IMAD.MOV.U32 R15, RZ, RZ, R23 ;  /* 0x000000ffff0f7224 */ /* 0x000fc400078e0017 */
[----:B---3--:R-:W-:Y:S01]  /*195c0*/  IMAD.WIDE R56, R56, 0x2, R180 ;  /* 0x0000000238387825 */ /* 0x008fe200078e02b4 */
[----:B------:R-:W-:Y:S04]  /*195d0*/  STG.E.U16 [R180.64+-0x100], R31 ;  /* 0xffff001fb4007986 */ /* 0x000fe8000c101526 */
[----:B------:R-:W-:Y:S04]  /*195e0*/  STG.E.U16 [R180.64+-0xfe], R29 ;  /* 0xffff021db4007986 */ /* 0x000fe8000c101526 */
[----:B------:R1:W-:Y:S02]  /*195f0*/  STG.E.U16 [R56.64+-0xfe], R32 ;  /* 0xffff022038007986 */ /* 0x0003e4000c101526 */
[----:B-1----:R-:W-:Y:S01]  /*19600*/  IMAD.WIDE.U32 R32, R0, -0x326172a9, RZ ;  /* 0xcd9e8d5700207825 */ /* 0x002fe200078e00ff */
[----:B------:R-:W-:-:S04]  /*19610*/  LOP3.LUT R0, R39, UR15, R50, 0x96, !PT ;  /* 0x0000000f27007c12 */ /* 0x000fc8000f8e9632 */
        /* <DEDUP_REMOVED lines=11> */
[----:B------:R-:W-:-:S04]  /*196d0*/  IMAD.WIDE.U32 R4, R3, -0x326172a9, RZ ;  /* 0xcd9e8d5703047825 */ /* 0x000fc800078e00ff */
[----:B------:R-:W-:-:S05]  /*196e0*/  IMAD.WIDE.U32 R2, R2, -0x326172a9, RZ ;  /* 0xcd9e8d5702027825 */ /* 0x000fca00078e00ff */
[----:B------:R-:W-:Y:S02]  /*196f0*/  LOP3.LUT R0, R3, UR6, R4, 0x96, !PT ;  /* 0x0000000603007c12 */ /* 0x000fe4000f8e9604 */
[----:B------:R-:W-:-:S04]  /*19700*/  LOP3.LUT R3, R2, 0xffff, RZ, 0xc0, !PT ;  /* 0x0000ffff02037812 */ /* 0x000fc800078ec0ff */
[----:B------:R-:W-:Y:S02]  /*19710*/  SHF.R.U32.HI R4, RZ, 0x8, R3 ;  /* 0x00000008ff047819 */ /* 0x000fe40000011603 */
[----:B------:R-:W-:-:S04]  /*19720*/  LOP3.LUT R3, R2, 0xff, RZ, 0xc0, !PT ;  /* 0x000000ff02037812 */ /* 0x000fc800078ec0ff */
[----:B------:R-:W-:Y:S02]  /*19730*/  PRMT R3, R3, 0x5410, R4 ;  /* 0x0000541003037816 */ /* 0x000fe40000000004 */
[----:B------:R-:W-:-:S03]  /*19740*/  SHF.R.U32.HI R4, RZ, 0x10, R2 ;  /* 0x00000010ff047819 */ /* 0x000fc60000011602 */
[----:B------:R-:W-:-:S05]  /*19750*/  HSET2.LE.AND R3, R3, R43, PT ;  /* 0x0000002b03037233 */ /* 0x000fca0003803000 */
[----:B------:R-:W-:Y:S02]  /*19760*/  LOP3.LUT R10, R3, R100, RZ, 0xc0, !PT ;  /* 0x00000064030a7212 */ /* 0x000fe400078ec0ff */
[----:B------:R-:W-:Y:S02]  /*19770*/  SHF.R.U32.HI R3, RZ, 0x18, R2 ;  /* 0x00000018ff037819 */ /* 0x000fe40000011602 */
[----:B------:R-:W-:Y:S02]  /*19780*/  LOP3.LUT R2, R4, 0xff, RZ, 0xc0, !PT ;  /* 0x000000ff04027812 */ /* 0x000fe400078ec0ff */
[----:B------:R-:W-:Y:S02]  /*19790*/  LOP3.LUT R23, R5, UR26, R6, 0x96, !PT ;  /* 0x0000001a05177c12 */ /* 0x000fe4000f8e9606 */
[----:B------:R-:W-:Y:S02]  /*197a0*/  PRMT R5, R2, 0x5410, R3 ;  /* 0x0000541002057816 */ /* 0x000fe40000000003 */
[----:B------:R-:W-:-:S04]  /*197b0*/  LOP3.LUT R2, R0, 0xffff, RZ, 0xc0, !PT ;  /* 0x0000ffff00027812 */ /* 0x000fc800078ec0ff */
[----:B------:R-:W-:Y:S02]  /*197c0*/  SHF.R.U32.HI R3, RZ, 0x8, R2 ;  /* 0x00000008ff037819 */ /* 0x000fe40000011602 */
[----:B------:R-:W-:-:S04]  /*197d0*/  LOP3.LUT R2, R0, 0xff, RZ, 0xc0, !PT ;  /* 0x000000ff00027812 */ /* 0x000fc800078ec0ff */
[----:B------:R-:W-:Y:S02]  /*197e0*/  PRMT R4, R2, 0x5410, R3 ;  /* 0x0000541002047816 */ /* 0x000fe40000000003 */
[--C-:B------:R-:W-:Y:S02]  /*197f0*/  SHF.R.U32.HI R3, RZ, 0x10, R0.reuse ;  /* 0x00000010ff037819 */ /* 0x100fe40000011600 */
[----:B------:R-:W-:Y:S02]  /*19800*/  SHF.R.U32.HI R2, RZ, 0x18, R0 ;  /* 0x00000018ff027819 */ /* 0x000fe40000011600 */
[----:B------:R-:W-:Y:S01]  /*19810*/  LOP3.LUT R0, R3, 0xff, RZ, 0xc0, !PT ;  /* 0x000000ff03007812 */ /* 0x000fe200078ec0ff */
[----:B------:R-:W-:-:S03]  /*19820*/  IMAD.MOV.U32 R100, RZ, RZ, R15 ;  /* 0x000000ffff647224 */ /* 0x000fc600078e000f */
[----:B------:R-:W-:Y:S01]  /*19830*/  PRMT R3, R0, 0x5410, R2 ;  /* 0x0000541000037816 */ /* 0x000fe20000000002 */
[----:B------:R-:W-:Y:S01]  /*19840*/  HSET2.LE.AND R0, R5, R43, PT ;  /* 0x0000002b05007233 */ /* 0x000fe20003803000 */
[----:B------:R-:W-:Y:S02]  /*19850*/  IMAD.MOV.U32 R15, RZ, RZ, R91 ;  /* 0x000000ffff0f7224 */ /* 0x000fe400078e005b */
[----:B------:R-:W-:Y:S02]  /*19860*/  IMAD.MOV.U32 R91, RZ, RZ, R239 ;  /* 0x000000ffff5b7224 */ /* 0x000fe400078e00ef */
[----:B------:R-:W2:Y:S01]  /*19870*/  LDL.LU R239, [R1+0x1b4] ;  /* 0x0001b40001ef7983 */ /* 0x000ea20000300800 */
[----:B------:R-:W-:-:S03]  /*19880*/  LOP3.LUT R11, R0, R100, RZ, 0xc0, !PT ;  /* 0x00000064000b7212 */ /* 0x000fc600078ec0ff */
[----:B------:R-:W3:Y:S01]  /*19890*/  LDL.LU R100, [R1+0x9c] ;  /* 0x00009c0001647983 */ /* 0x000ee20000300800 */
[----:B------:R-:W-:Y:S02]  /*198a0*/  IMAD R46, R46, 0x48, RZ ;  /* 0x000000482e2e7824 */ /* 0x000fe400078e02ff */
[----:B------:R-:W-:Y:S01]  /*198b0*/  IMAD.MOV.U32 R88, RZ, RZ, R47 ;  /* 0x000000ffff587224 */ /* 0x000fe200078e002f */
[----:B------:R-:W-:Y:S01]  /*198c0*/  HSET2.LE.AND R2, R4, R43, PT ;  /* 0x0000002b04027233 */ /* 0x000fe20003803000 */
[----:B------:R-:W-:Y:S01]  /*198d0*/  IMAD.WIDE R46, R46, 0x2, R180 ;  /* 0x000000022e2e7825 */ /* 0x000fe200078e02b4 */
[----:B------:R-:W-:Y:S04]  /*198e0*/  STG.E.U16 [R56.64+-0x100], R30 ;  /* 0xffff001e38007986 */ /* 0x000fe8000c101526 */
[----:B------:R-:W-:Y:S04]  /*198f0*/  STG.E.U16 [R44.64+-0x100], R13 ;  /* 0xffff000d2c007986 */ /* 0x000fe8000c101526 */
[----:B------:R-:W-:Y:S04]  /*19900*/  STG.E.U16 [R44.64+-0xfe], R12 ;  /* 0xffff020c2c007986 */ /* 0x000fe8000c101526 */
[----:B------:R3:W-:Y:S01]  /*19910*/  STG.E.U16 [R46.64+-0xfe], R8 ;  /* 0xffff02082e007986 */ /* 0x0007e2000c101526 */
[----:B------:R-:W-:-:S02]  /*19920*/  IADD3 R0, R188, 0x4, RZ ;  /* 0x00000004bc007810 */ /* 0x000fc40007ffe0ff */
[----:B---3--:R-:W-:Y:S02]  /*19930*/  LOP3.LUT R8, R2, R100, RZ, 0xc0, !PT ;  /* 0x0000006402087212 */ /* 0x008fe400078ec0ff */
[----:B------:R-:W3:Y:S04]  /*19940*/  LDL.LU R100, [R1+0x98] ;  /* 0x0000980001647983 */ /* 0x000ee80000300800 */
[----:B------:R-:W4:Y:S01]  /*19950*/  LDL.LU R188, [R1+0x1b0] ;  /* 0x0001b00001bc7983 */ /* 0x000f220000300800 */
[----:B------:R-:W-:-:S03]  /*19960*/  HSET2.LE.AND R3, R3, R43, PT ;  /* 0x0000002b03037233 */ /* 0x000fc60003803000 */
[----:B------:R3:W-:Y:S01]  /*19970*/  STG.E.U16 [R46.64+-0x100], R9 ;  /* 0xffff00092e007986 */ /* 0x0007e2000c101526 */
[----:B------:R-:W-:-:S03]  /*19980*/  IMAD.WIDE.U32 R30, R0, -0x326172a9, RZ ;  /* 0xcd9e8d57001e7825 */ /* 0x000fc600078e00ff */
[----:B------:R-:W-:Y:S01]  /*19990*/  STG.E.U16 [R180.64+-0xf0], R28 ;  /* 0xffff101cb4007986 */ /* 0x000fe2000c101526 */
[----:B------:R-:W-:-:S03]  /*199a0*/  IMAD.MOV.U32 R102, RZ, RZ, R35 ;  /* 0x000000ffff667224 */ /* 0x000fc600078e0023 */
[----:B------:R-:W-:Y:S04]  /*199b0*/  STG.E.U16 [R180.64+-0xee], R27 ;  /* 0xffff121bb4007986 */ /* 0x000fe8000c101526 */
[----:B------:R1:W-:Y:S01]  /*199c0*/  STG.E.U16 [R56.64+-0xf0], R34 ;  /* 0xffff102238007986 */ /* 0x0003e2000c101526 */
[----:B------:R-:W-:Y:S01]  /*199d0*/  LOP3.LUT R2, R21, UR9, R30, 0x96, !PT ;  /* 0x0000000915027c12 */ /* 0x000fe2000f8e961e */
[----:B------:R-:W-:Y:S02]  /*199e0*/  IMAD.MOV.U32 R75, RZ, RZ, R72 ;  /* 0x000000ffff4b7224 */ /* 0x000fe400078e0048 */
[----:B------:R-:W-:Y:S01]  /*199f0*/  FADD.FTZ R72, R37, R19 ;  /* 0x0000001325487221 */ /* 0x000fe20000010000 */
[----:B---3--:R-:W-:Y:S01]  /*19a00*/  LOP3.LUT R9, R3, R100, RZ, 0xc0, !PT ;  /* 0x0000006403097212 */ /* 0x008fe200078ec0ff */
[----:B------:R-:W-:-:S02]  /*19a10*/  IMAD.MOV.U32 R100, RZ, RZ, R15 ;  /* 0x000000ffff647224 */ /* 0x000fc400078e000f */
[----:B------:R-:W-:Y:S02]  /*19a20*/  IMAD.MOV.U32 R15, RZ, RZ, R90 ;  /* 0x000000ffff0f7224 */ /* 0x000fe400078e005a */
[----:B------:R-:W-:Y:S02]  /*19a30*/  IMAD.MOV.U32 R90, RZ, RZ, R18 ;  /* 0x000000ffff5a7224 */ /* 0x000fe400078e0012 */
[----:B------:R-:W-:Y:S02]  /*19a40*/  IMAD.MOV.U32 R18, RZ, RZ, R88 ;  /* 0x000000ffff127224 */ /* 0x000fe400078e0058 */
[----:B------:R-:W-:Y:S02]  /*19a50*/  IMAD.MOV.U32 R88, RZ, RZ, R16 ;  /* 0x000000ffff587224 */ /* 0x000fe400078e0010 */
[----:B------:R-:W-:Y:S02]  /*19a60*/  IMAD.MOV.U32 R16, RZ, RZ, R190 ;  /* 0x000000ffff107224 */ /* 0x000fe400078e00be */
[----:B------:R-:W3:Y:S01]  /*19a70*/  LDL.LU R190, [R1+0x1ac] ;  /* 0x0001ac0001be7983 */ /* 0x000ee20000300800 */
[----:B------:R-:W-:-:S05]  /*19a80*/  LOP3.LUT R0, R31, R100, RZ, 0x3c, !PT ;  /* 0x000000641f007212 */ /* 0x000fca00078e3cff */
[----:B-1----:R-:W-:-:S05]  /*19a90*/  IMAD.WIDE.U32 R34, R0, -0x2daee0ad, RZ ;  /* 0xd2511f5300227825 */ /* 0x002fca00078e00ff */
[----:B------:R-:W-:-:S05]  /*19aa0*/  LOP3.LUT R0, R35, UR5, R48, 0x96, !PT ;  /* 0x0000000523007c12 */ /* 0x000fca000f8e9630 */
[----:B------:R-:W-:-:S05]  /*19ab0*/  IMAD.WIDE.U32 R28, R0, -0x326172a9, RZ ;  /* 0xcd9e8d57001c7825 */ /* 0x000fca00078e00ff */
        /* <DEDUP_REMOVED lines=8> */
[----:B------:R-:W-:Y:S01]  /*19b40*/  IMAD.WIDE.U32 R18, R0, -0x326172a9, RZ ;  /* 0xcd9e8d5700127825 */ /* 0x000fe200078e00ff */
[----:B------:R-:W-:-:S04]  /*19b50*/  LOP3.LUT R2, R5, UR14, R28, 0x96, !PT ;  /* 0x0000000e05027c12 */ /* 0x000fc8000f8e961c */
[----:B------:R-:W-:Y:S01]  /*19b60*/  LOP3.LUT R0, R19, UR28, R4, 0x96, !PT ;  /* 0x0000001c13007c12 */ /* 0x000fe2000f8e9604 */
[----:B------:R-:W-:-:S04]  /*19b70*/  IMAD.WIDE.U32 R2, R2, -0x2daee0ad, RZ ;  /* 0xd2511f5302027825 */ /* 0x000fc800078e00ff */
[----:B------:R-:W-:Y:S01]  /*19b80*/  IMAD.WIDE.U32 R20, R0, -0x2daee0ad, RZ ;  /* 0xd2511f5300147825 */ /* 0x000fe200078e00ff */
[----:B------:R-:W-:-:S04]  /*19b90*/  LOP3.LUT R7, R3, UR27, R6, 0x96, !PT ;  /* 0x0000001b03077c12 */ /* 0x000fc8000f8e9606 */
[----:B------:R-:W-:-:S05]  /*19ba0*/  LOP3.LUT R2, R21, UR13, R2, 0x96, !PT ;  /* 0x0000000d15027c12 */ /* 0x000fca000f8e9602 */
[----:B------:R-:W-:-:S05]  /*19bb0*/  IMAD.WIDE.U32 R2, R2, -0x326172a9, RZ ;  /* 0xcd9e8d5702027825 */ /* 0x000fca00078e00ff */
[----:B------:R-:W-:-:S04]  /*19bc0*/  LOP3.LUT R0, R2, 0xffff, RZ, 0xc0, !PT ;  /* 0x0000ffff02007812 */ /* 0x000fc800078ec0ff */
[----:B------:R-:W-:Y:S02]  /*19bd0*/  SHF.R.U32.HI R4, RZ, 0x8, R0 ;  /* 0x00000008ff047819 */ /* 0x000fe40000011600 */
[----:B------:R-:W-:-:S04]  /*19be0*/  LOP3.LUT R0, R2, 0xff, RZ, 0xc0, !PT ;  /* 0x000000ff02007812 */ /* 0x000fc800078ec0ff */
[----:B------:R-:W-:Y:S01]  /*19bf0*/  PRMT R0, R0, 0x5410, R4 ;  /* 0x0000541000007816 */ /* 0x000fe20000000004 */
[----:B------:R-:W-:Y:S02]  /*19c00*/  IMAD.MOV.U32 R101, RZ, RZ, R16 ;  /* 0x000000ffff657224 */ /* 0x000fe400078e0010 */
[----:B------:R-:W-:Y:S02]  /*19c10*/  IMAD.WIDE.U32 R16, R7, -0x326172a9, RZ ;  /* 0xcd9e8d5707107825 */ /* 0x000fe400078e00ff */
[----:B------:R-:W-:Y:S01]  /*19c20*/  HSET2.LE.AND R0, R0, R43, PT ;  /* 0x0000002b00007233 */ /* 0x000fe20003803000 */
[----:B------:R-:W-:-:S04]  /*19c30*/  SHF.R.U32.HI R4, RZ, 0x10, R2 ;  /* 0x00000010ff047819 */ /* 0x000fc80000011602 */
[----:B------:R-:W-:Y:S02]  /*19c40*/  LOP3.LUT R6, R0, R25, RZ, 0xc0, !PT ;  /* 0x0000001900067212 */ /* 0x000fe400078ec0ff */
[----:B------:R-:W-:Y:S02]  /*19c50*/  LOP3.LUT R0, R3, UR6, R16, 0x96, !PT ;  /* 0x0000000603007c12 */ /* 0x000fe4000f8e9610 */
[----:B------:R-:W-:Y:S02]  /*19c60*/  SHF.R.U32.HI R3, RZ, 0x18, R2 ;  /* 0x00000018ff037819 */ /* 0x000fe40000011602 */
[----:B------:R-:W-:-:S04]  /*19c70*/  LOP3.LUT R2, R4, 0xff, RZ, 0xc0, !PT ;  /* 0x000000ff04027812 */ /* 0x000fc800078ec0ff */
[----:B------:R-:W-:-:S05]  /*19c80*/  PRMT R2, R2, 0x5410, R3 ;  /* 0x0000541002027816 */ /* 0x000fca0000000003 */
[----:B------:R-:W-:-:S05]  /*19c90*/  HSET2.LE.AND R2, R2, R43, PT ;  /* 0x0000002b02027233 */ /* 0x000fca0003803000 */
[----:B------:R-:W-:Y:S02]  /*19ca0*/  LOP3.LUT R7, R2, R26, RZ, 0xc0, !PT ;  /* 0x0000001a02077212 */ /* 0x000fe400078ec0ff */
        /* <DEDUP_REMOVED lines=8> */
[----:B------:R-:W-:-:S04]  /*19d30*/  LOP3.LUT R0, R3, 0xff, RZ, 0xc0, !PT ;  /* 0x000000ff03007812 */ /* 0x000fc800078ec0ff */
[----:B------:R-:W-:Y:S01]  /*19d40*/  PRMT R0, R0, 0x5410, R2 ;  /* 0x0000541000007816 */ /* 0x000fe20000000002 */
[----:B------:R-:W-:-:S04]  /*19d50*/  IMAD.MOV.U32 R104, RZ, RZ, R15 ;  /* 0x000000ffff687224 */ /* 0x000fc800078e000f */
[----:B------:R-:W-:Y:S01]  /*19d60*/  HSET2.LE.AND R0, R0, R43, PT ;  /* 0x0000002b00007233 */ /* 0x000fe20003803000 */
[----:B------:R-:W-:Y:S02]  /*19d70*/  IMAD.MOV.U32 R43, RZ, RZ, R91 ;  /* 0x000000ffff2b7224 */ /* 0x000fe400078e005b */
[----:B------:R-:W-:Y:S02]  /*19d80*/  IMAD.MOV.U32 R91, RZ, RZ, R14 ;  /* 0x000000ffff5b7224 */ /* 0x000fe400078e000e */
[----:B----4-:R-:W1:Y:S01]  /*19d90*/  LDSM.16.MT88.4 R12, [R188+0x9000] ;  /* 0x00900000bc0c783b */ /* 0x010e620000004200 */
[----:B------:R-:W-:Y:S02]  /*19da0*/  @!P2 HADD2 R119, -R59.H0_H0, -RZ.H0_H0 ;  /* 0xa00000ff3b77a230 */ /* 0x000fe40000000900 */
[----:B------:R-:W-:Y:S01]  /*19db0*/  @!P1 HADD2 R118, -R58.H0_H0, -RZ.H0_H0 ;  /* 0xa00000ff3a769230 */ /* 0x000fe20000000900 */
[----:B------:R-:W-:Y:S02]  /*19dc0*/  LOP3.LUT R5, R0, R36, RZ, 0xc0, !PT ;  /* 0x0000002400057212 */ /* 0x000fe400078ec0ff */
[----:B------:R-:W-:-:S02]  /*19dd0*/  PRMT R24, R177, 0x5410, R176 ;  /* 0x00005410b1187816 */ /* 0x000fc400000000b0 */
[----:B------:R-:W-:Y:S01]  /*19de0*/  PRMT R116, R59, 0x5410, R58 ;  /* 0x000054103b747816 */ /* 0x000fe2000000003a */
[----:B------:R-:W-:Y:S01]  /*19df0*/  IMAD.MOV.U32 R105, RZ, RZ, R100 ;  /* 0x000000ffff697224 */ /* 0x000fe200078e0064 */
[----:B------:R-:W-:Y:S01]  /*19e00*/  @!P2 PRMT R59, R119, 0x5410, RZ ;  /* 0x00005410773ba816 */ /* 0x000fe200000000ff */
[----:B------:R-:W-:Y:S01]  /*19e10*/  IMAD.MOV.U32 R119, RZ, RZ, R102 ;  /* 0x000000ffff777224 */ /* 0x000fe200078e0066 */
[----:B------:R-:W-:Y:S01]  /*19e20*/  @!P1 PRMT R58, R118, 0x5410, RZ ;  /* 0x00005410763a9816 */ /* 0x000fe200000000ff */
[----:B------:R-:W-:Y:S01]  /*19e30*/  IMAD.MOV.U32 R118, RZ, RZ, R101 ;  /* 0x000000ffff767224 */ /* 0x000fe200078e0065 */
[----:B------:R-:W-:Y:S01]  /*19e40*/  PRMT R37, R179, 0x5410, R178 ;  /* 0x00005410b3257816 */ /* 0x000fe200000000b2 */
[----:B------:R-:W-:Y:S01]  /*19e50*/  IMAD.MOV.U32 R103, RZ, RZ, R89 ;  /* 0x000000ffff677224 */ /* 0x000fe200078e0059 */
[----:B------:R-:W-:Y:S01]  /*19e60*/  @!P5 HADD2 R108, -R178.H0_H0, -RZ.H0_H0 ;  /* 0xa00000ffb26cd230 */ /* 0x000fe20000000900 */
[----:B------:R-:W-:Y:S01]  /*19e70*/  IMAD.MOV.U32 R102, RZ, RZ, R79 ;  /* 0x000000ffff667224 */ /* 0x000fe200078e004f */
[----:B------:R-:W-:Y:S01]  /*19e80*/  @!P3 HADD2 R111, -R176.H0_H0, -RZ.H0_H0 ;  /* 0xa00000ffb06fb230 */ /* 0x000fe20000000900 */
[----:B------:R-:W-:-:S02]  /*19e90*/  IMAD.MOV.U32 R101, RZ, RZ, R78 ;  /* 0x000000ffff657224 */ /* 0x000fc400078e004e */
[----:B------:R-:W-:Y:S02]  /*19ea0*/  IMAD.MOV.U32 R100, RZ, RZ, R77 ;  /* 0x000000ffff647224 */ /* 0x000fe400078e004d */
[----:B------:R-:W-:Y:S01]  /*19eb0*/  IMAD.MOV.U32 R89, RZ, RZ, R76 ;  /* 0x000000ffff597224 */ /* 0x000fe200078e004c */
[----:B------:R-:W-:Y:S01]  /*19ec0*/  @!P5 PRMT R178, R108, 0x5410, RZ ;  /* 0x000054106cb2d816 */ /* 0x000fe200000000ff */
[----:B------:R-:W-:Y:S01]  /*19ed0*/  IMAD.MOV.U32 R0, RZ, RZ, R122 ;  /* 0x000000ffff007224 */ /* 0x000fe200078e007a */
[----:B------:R-:W-:Y:S01]  /*19ee0*/  @!P3 PRMT R176, R111, 0x5410, RZ ;  /* 0x000054106fb0b816 */ /* 0x000fe200000000ff */
[----:B-1----:R-:W-:Y:S07]  /*19ef0*/  HMMA.16816.F32 R76, R8, R12, R152 ;  /* 0x0000000c084c723c */ /* 0x002fee0000001898 */
[----:B------:R-:W-:-:S02]  /*19f00*/  IMAD.MOV.U32 R153, RZ, RZ, R24 ;  /* 0x000000ffff997224 */ /* 0x000fc400078e0018 */
[----:B------:R-:W-:Y:S07]  /*19f10*/  HMMA.16816.F32 R24, R4, R12, R168 ;  /* 0x0000000c0418723c */ /* 0x000fee00000018a8 */
[----:B------:R-:W-:Y:S02]  /*19f20*/  IMAD.MOV.U32 R171, RZ, RZ, R37 ;  /* 0x000000ffffab7224 */ /* 0x000fe400078e0025 */
[----:B------:R-:W-:Y:S01]  /*19f30*/  IMAD.MOV.U32 R37, RZ, RZ, R43 ;  /* 0x000000ffff257224 */ /* 0x000fe200078e002b */
[----:B------:R-:W-:Y:S01]  /*19f40*/  HMMA.16816.F32 R108, R8, R14, R148 ;  /* 0x0000000e086c723c */ /* 0x000fe20000001894 */
[----:B------:R-:W-:-:S02]  /*19f50*/  IMAD.MOV.U32 R43, RZ, RZ, R123 ;  /* 0x000000ffff2b7224 */ /* 0x000fc400078e007b */
[----:B------:R-:W-:Y:S02]  /*19f60*/  IMAD.MOV.U32 R168, RZ, RZ, R121 ;  /* 0x000000ffffa87224 */ /* 0x000fe400078e0079 */
[----:B------:R-:W-:-:S03]  /*19f70*/  IMAD.MOV.U32 R169, RZ, RZ, R120 ;  /* 0x000000ffffa97224 */ /* 0x000fc600078e0078 */
[----:B------:R-:W-:Y:S01]  /*19f80*/  HMMA.16816.F32 R120, R4, R14, R164 ;  /* 0x0000000e0478723c */ /* 0x000fe200000018a4 */
[----:B------:R-:W-:Y:S02]  /*19f90*/  @!P6 HADD2 R106, -R179.H0_H0, -RZ.H0_H0 ;  /* 0xa00000ffb36ae230 */ /* 0x000fe40000000900 */
[----:B------:R-:W-:Y:S01]  /*19fa0*/  @!P4 HADD2 R107, -R177.H0_H0, -RZ.H0_H0 ;  /* 0xa00000ffb16bc230 */ /* 0x000fe20000000900 */
[----:B------:R-:W-:-:S03]  /*19fb0*/  IMAD.MOV.U32 R151, RZ, RZ, R55 ;  /* 0x000000ffff977224 */ /* 0x000fc600078e0037 */
[----:B------:R-:W-:Y:S01]  /*19fc0*/  IMAD.MOV.U32 R164, RZ, RZ, R71 ;  /* 0x000000ffffa47224 */ /* 0x000fe200078e0047 */
[----:B------:R-:W-:Y:S01]  /*19fd0*/  @!P6 PRMT R179, R106, 0x5410, RZ ;  /* 0x000054106ab3e816 */ /* 0x000fe200000000ff */
[----:B------:R-:W-:Y:S01]  /*19fe0*/  IMAD.MOV.U32 R167, RZ, RZ, R68 ;  /* 0x000000ffffa77224 */ /* 0x000fe200078e0044 */
[----:B------:R-:W-:Y:S01]  /*19ff0*/  @!P4 PRMT R177, R107, 0x5410, RZ ;  /* 0x000054106bb1c816 */ /* 0x000fe200000000ff */
        /* <DEDUP_REMOVED lines=10> */
[----:B------:R-:W-:Y:S01]  /*1a0a0*/  IMAD.MOV.U32 R148, RZ, RZ, R167 ;  /* 0x000000ffff947224 */ /* 0x000fe200078e00a7 */
[----:B---3--:R-:W1:Y:S02]  /*1a0b0*/  LDSM.16.MT88.4 R12, [R190+0x9000] ;  /* 0x00900000be0c783b */ /* 0x008e640000004200 */
[----:B-1----:R-:W-:Y:S07]  /*1a0c0*/  HMMA.16816.F32 R104, R8, R12, R144 ;  /* 0x0000000c0868723c */ /* 0x002fee0000001890 */
[----:B------:R-:W-:Y:S01]  /*1a0d0*/  IMAD.MOV.U32 R145, RZ, RZ, R164 ;  /* 0x000000ffff917224 */ /* 0x000fe200078e00a4 */
        /* <DEDUP_REMOVED lines=14> */
[----:B------:R-:W-:-:S02]  /*1a1c0*/  IMAD.MOV.U32 R148, RZ, RZ, R151 ;  /* 0x000000ffff947224 */ /* 0x000fc400078e0097 */
[----:B------:R-:W-:Y:S02]  /*1a1d0*/  IMAD.MOV.U32 R151, RZ, RZ, R166 ;  /* 0x000000ffff977224 */ /* 0x000fe400078e00a6 */
[----:B------:R-:W-:Y:S02]  /*1a1e0*/  IMAD.MOV.U32 R170, RZ, RZ, R242 ;  /* 0x000000ffffaa7224 */ /* 0x000fe400078e00f2 */
[----:B------:R-:W-:Y:S01]  /*1a1f0*/  IMAD.MOV.U32 R166, RZ, RZ, R169 ;  /* 0x000000ffffa67224 */ /* 0x000fe200078e00a9 */
[----:B------:R-:W4:Y:S01]  /*1a200*/  LDL.LU R242, [R1+0x1a4] ;  /* 0x0001a40001f27983 */ /* 0x000f220000300800 */
[----:B------:R-:W-:Y:S02]  /*1a210*/  IMAD.MOV.U32 R169, RZ, RZ, R153 ;  /* 0x000000ffffa97224 */ /* 0x000fe400078e0099 */
[----:B------:R-:W-:Y:S01]  /*1a220*/  IMAD.MOV.U32 R153, RZ, RZ, R189 ;  /* 0x000000ffff997224 */ /* 0x000fe200078e00bd */
[----:B------:R-:W2:Y:S04]  /*1a230*/  LDL.LU R243, [R1+0x1a0] ;  /* 0x0001a00001f37983 */ /* 0x000ea80000300800 */
[----:B------:R-:W2:Y:S01]  /*1a240*/  LDL.LU R189, [R1+0x19c] ;  /* 0x00019c0001bd7983 */ /* 0x000ea20000300800 */
        /* <DEDUP_REMOVED lines=8> */
[----:B------:R-:W-:Y:S01]  /*1a2d0*/  HMMA.16816.F32 R72, R8, R14, R132 ;  /* 0x0000000e0848723c */ /* 0x000fe20000001884 */
[----:B------:R-:W1:Y:S01]  /*1a2e0*/  LDSM.16.MT88.4 R12, [R188+0xa000] ;  /* 0x00a00000bc0c783b */ /* 0x000e620000004200 */
[----:B------:R-:W-:-:S06]  /*1a2f0*/  IMAD.MOV.U32 R149, RZ, RZ, R168 ;  /* 0x000000ffff957224 */ /* 0x000fcc00078e00a8 */
[-C--:B-1----:R-:W-:Y:S08]  /*1a300*/  HMMA.16816.F32 R68, R8, R12.reuse, R220 ;  /* 0x0000000c0844723c */ /* 0x082ff000000018dc */
[C---:B------:R-:W-:Y:S08]  /*1a310*/  HMMA.16816.F32 R52, R4.reuse, R12, R60 ;  /* 0x0000000c0434723c */ /* 0x040ff0000000183c */
[-C--:B------:R-:W-:Y:S08]  /*1a320*/  HMMA.16816.F32 R136, R4, R14.reuse, R136 ;  /* 0x0000000e0488723c */ /* 0x080ff00000001888 */
[----:B------:R-:W-:Y:S01]  /*1a330*/  HMMA.16816.F32 R132, R8, R14, R248 ;  /* 0x0000000e0884723c */ /* 0x000fe200000018f8 */
[----:B------:R-:W1:Y:S01]  /*1a340*/  LDSM.16.MT88.4 R12, [R190+0xa000] ;  /* 0x00a00000be0c783b */ /* 0x000e620000004200 */
[----:B------:R-:W-:-:S02]  /*1a350*/  IMAD.MOV.U32 R164, RZ, RZ, R171 ;  /* 0x000000ffffa47224 */ /* 0x000fc400078e00ab */
[----:B------:R-:W-:Y:S02]  /*1a360*/  IMAD.MOV.U32 R167, RZ, RZ, R119 ;  /* 0x000000ffffa77224 */ /* 0x000fe400078e0077 */
[----:B------:R-:W-:Y:S02]  /*1a370*/  IMAD.MOV.U32 R168, RZ, RZ, R117 ;  /* 0x000000ffffa87224 */ /* 0x000fe400078e0075 */
[----:B------:R-:W-:Y:S01]  /*1a380*/  IMAD.MOV.U32 R171, RZ, RZ, R116 ;  /* 0x000000ffffab7224 */ /* 0x000fe200078e0074 */
        /* <DEDUP_REMOVED lines=8> */
[----:B------:R-:W-:Y:S02]  /*1a410*/  IMAD.MOV.U32 R144, RZ, RZ, R147 ;  /* 0x000000ffff907224 */ /* 0x000fe400078e0093 */
[----:B------:R-:W-:Y:S02]  /*1a420*/  IMAD.MOV.U32 R147, RZ, RZ, R150 ;  /* 0x000000ffff937224 */ /* 0x000fe400078e0096 */
[----:B------:R-:W-:Y:S01]  /*1a430*/  IMAD.MOV.U32 R146, RZ, RZ, R149 ;  /* 0x000000ffff927224 */ /* 0x000fe200078e0095 */
[-C--:B-1----:R-:W-:Y:S08]  /*1a440*/  HMMA.16816.F32 R84, R4, R12.reuse, R64 ;  /* 0x0000000c0454723c */ /* 0x082ff00000001840 */
[----:B------:R-:W-:Y:S08]  /*1a450*/  HMMA.16816.F32 R96, R8, R12, R96 ;  /* 0x0000000c0860723c */ /* 0x000ff00000001860 */
        /* <DEDUP_REMOVED lines=20> */
[----:B------:R-:W3:Y:S01]  /*1a5a0*/  LDL.LU R244, [R1+0x198] ;  /* 0x0001980001f47983 */ /* 0x000ee20000300800 */
[----:B------:R-:W-:Y:S02]  /*1a5b0*/  IMAD.MOV.U32 R151, RZ, RZ, R165 ;  /* 0x000000ffff977224 */ /* 0x000fe400078e00a5 */
[----:B------:R-:W-:Y:S01]  /*1a5c0*/  IMAD.MOV.U32 R164, RZ, RZ, R166 ;  /* 0x000000ffffa47224 */ /* 0x000fe200078e00a6 */
[----:B------:R-:W-:Y:S01]  /*1a5d0*/  PRMT R250, R233, 0x7054, R233 ;  /* 0x00007054e9fa7816 */ /* 0x000fe200000000e9 */
[----:B------:R-:W-:-:S02]  /*1a5e0*/  IMAD.MOV.U32 R156, RZ, RZ, R144 ;  /* 0x000000ffff9c7224 */ /* 0x000fc400078e0090 */
[----:B------:R-:W-:Y:S01]  /*1a5f0*/  IMAD.MOV.U32 R157, RZ, RZ, R145 ;  /* 0x000000ffff9d7224 */ /* 0x000fe200078e0091 */
[----:B-1----:R-:W-:Y:S01]  /*1a600*/  HMMA.16816.F32 R36, R8, R14, R36 ;  /* 0x0000000e0824723c */ /* 0x002fe20000001824 */
[----:B------:R-:W-:Y:S01]  /*1a610*/  IMAD.MOV.U32 R165, RZ, RZ, R167 ;  /* 0x000000ffffa57224 */ /* 0x000fe200078e00a7 */
[----:B------:R1:W5:Y:S01]  /*1a620*/  LDL.LU R131, [R1+0x194] ;  /* 0x0001940001837983 */ /* 0x0003620000300800 */
        /* <DEDUP_REMOVED lines=38> */
[----:B------:R-:W-:Y:S01]  /*1a890*/  IMAD.MOV.U32 R42, RZ, RZ, R194 ;  /* 0x000000ffff2a7224 */ /* 0x000fe200078e00c2 */
[----:B------:R1:W5:Y:S01]  /*1a8a0*/  LDL.LU R128, [R1+0x190] ;  /* 0x0001900001807983 */ /* 0x0003620000300800 */
[----:B------:R-:W-:Y:S02]  /*1a8b0*/  IMAD.MOV.U32 R248, RZ, RZ, R154 ;  /* 0x000000fffff87224 */ /* 0x000fe400078e009a */
[----:B------:R-:W-:Y:S01]  /*1a8c0*/  IMAD.MOV.U32 R163, RZ, RZ, R2 ;  /* 0x000000ffffa37224 */ /* 0x000fe200078e0002 */
[----:B------:R1:W5:Y:S01]  /*1a8d0*/  LDL.LU R194, [R1+0x18c] ;  /* 0x00018c0001c27983 */ /* 0x0003620000300800 */
[----:B------:R-:W-:Y:S02]  /*1a8e0*/  IMAD.MOV.U32 R153, RZ, RZ, R3 ;  /* 0x000000ffff997224 */ /* 0x000fe400078e0003 */
[----:B------:R-:W-:Y:S01]  /*1a8f0*/  IMAD.MOV.U32 R154, RZ, RZ, R0 ;  /* 0x000000ffff9a7224 */ /* 0x000fe200078e0000 */
[----:B------:R-:W-:Y:S01]  /*1a900*/  LOP3.LUT R0, R17, UR26, R18, 0x96, !PT ;  /* 0x0000001a11007c12 */ /* 0x000fe2000f8e9612 */
[----:B------:R-:W-:Y:S01]  /*1a910*/  IMAD.WIDE.U32 R2, R23, -0x2daee0ad, RZ ;  /* 0xd2511f5317027825 */ /* 0x000fe200078e00ff */
[----:B------:R-:W1:Y:S03]  /*1a920*/  LDSM.16.MT88.4 R16, [R188+0x9400] ;  /* 0x00940000bc10783b */ /* 0x000e660000004200 */
[----:B------:R-:W-:Y:S01]  /*1a930*/  IMAD.MOV.U32 R223, RZ, RZ, R155 ;  /* 0x000000ffffdf7224 */ /* 0x000fe200078e009b */
[----:B------:R1:W5:Y:S01]  /*1a940*/  LDL.LU R193, [R1+0x188] ;  /* 0x0001880001c17983 */ /* 0x0003620000300800 */
[----:B------:R-:W-:-:S02]  /*1a950*/  IMAD.MOV.U32 R221, RZ, RZ, R40 ;  /* 0x000000ffffdd7224 */ /* 0x000fc400078e0028 */
[----:B------:R-:W-:Y:S02]  /*1a960*/  IMAD.MOV.U32 R220, RZ, RZ, R41 ;  /* 0x000000ffffdc7224 */ /* 0x000fe400078e0029 */
[----:B------:R-:W-:Y:S01]  /*1a970*/  IMAD.MOV.U32 R251, RZ, RZ, R43 ;  /* 0x000000fffffb7224 */ /* 0x000fe200078e002b */
[----:B------:R-:W-:Y:S01]  /*1a980*/  LOP3.LUT R10, R2, 0xff, RZ, 0xc0, !PT ;  /* 0x000000ff020a7812 */ /* 0x000fe200078ec0ff */
[----:B------:R-:W-:Y:S01]  /*1a990*/  IMAD.MOV.U32 R155, RZ, RZ, R42 ;  /* 0x000000ffff9b7224 */ /* 0x000fe200078e002a */
[--C-:B------:R-:W-:Y:S01]  /*1a9a0*/  SHF.R.U32.HI R9, RZ, 0x10, R2.reuse ;  /* 0x00000010ff097819 */ /* 0x100fe20000011602 */
[----:B------:R-:W-:Y:S01]  /*1a9b0*/  HMMA.16816.F32 R40, R4, R14, R208 ;  /* 0x0000000e0428723c */ /* 0x000fe200000018d0 */
[----:B------:R-:W-:Y:S01]  /*1a9c0*/  SHF.R.U32.HI R8, RZ, 0x18, R2 ;  /* 0x00000018ff087819 */ /* 0x000fe20000011602 */
[----:B--2---:R-:W-:Y:S01]  /*1a9d0*/  IMAD.MOV.U32 R162, RZ, RZ, R189 ;  /* 0x000000ffffa27224 */ /* 0x004fe200078e00bd */
[----:B------:R2:W5:Y:S04]  /*1a9e0*/  LDL.LU R192, [R1+0x184] ;  /* 0x0001840001c07983 */ /* 0x0005680000300800 */
[----:B------:R-:W-:-:S02]  /*1a9f0*/  LOP3.LUT R4, R3, UR7, R22, 0x96, !PT ;  /* 0x0000000703047c12 */ /* 0x000fc4000f8e9616 */
[----:B------:R-:W-:Y:S01]  /*1aa00*/  LOP3.LUT R5, R2, 0xffff, RZ, 0xc0, !PT ;  /* 0x0000ffff02057812 */ /* 0x000fe200078ec0ff */
[----:B------:R-:W-:Y:S01]  /*1aa10*/  IMAD.WIDE.U32 R2, R0, -0x2daee0ad, RZ ;  /* 0xd2511f5300027825 */ /* 0x000fe200078e00ff */
[----:B------:R2:W5:Y:S04]  /*1aa20*/  LDL.LU R191, [R1+0x180] ;  /* 0x0001800001bf7983 */ /* 0x0005680000300800 */
[C---:B------:R-:W-:Y:S01]  /*1aa30*/  LOP3.LUT R6, R2.reuse, 0xffff, RZ, 0xc0, !PT ;  /* 0x0000ffff02067812 */ /* 0x040fe200078ec0ff */
[----:B------:R-:W-:Y:S01]  /*1aa40*/  IMAD.MOV.U32 R208, RZ, RZ, R153 ;  /* 0x000000ffffd07224 */ /* 0x000fe200078e0099 */
[----:B------:R-:W-:Y:S01]  /*1aa50*/  LOP3.LUT R7, R2, 0xff, RZ, 0xc0, !PT ;  /* 0x000000ff02077812 */ /* 0x000fe200078ec0ff */
[----:B------:R2:W5:Y:S01]  /*1aa60*/  LDL.LU R189, [R1+0x178] ;  /* 0x0001780001bd7983 */ /* 0x0005620000300800 */
[----:B------:R-:W-:-:S02]  /*1aa70*/  SHF.R.U32.HI R11, RZ, 0x10, R2 ;  /* 0x00000010ff0b7819 */ /* 0x000fc40000011602 */
[----:B------:R-:W-:Y:S02]  /*1aa80*/  SHF.R.U32.HI R12, RZ, 0x18, R2 ;  /* 0x00000018ff0c7819 */ /* 0x000fe40000011602 */
[----:B------:R-:W-:Y:S02]  /*1aa90*/  SHF.R.U32.HI R5, RZ, 0x8, R5 ;  /* 0x00000008ff057819 */ /* 0x000fe40000011605 */
[----:B------:R-:W-:Y:S02]  /*1aaa0*/  SHF.R.U32.HI R2, RZ, 0x8, R6 ;  /* 0x00000008ff027819 */ /* 0x000fe40000011606 */
[----:B------:R-:W-:Y:S02]  /*1aab0*/  LOP3.LUT R0, R3, UR7, R20, 0x96, !PT ;  /* 0x0000000703007c12 */ /* 0x000fe4000f8e9614 */
[----:B------:R-:W-:Y:S02]  /*1aac0*/  PRMT R14, R10, 0x5410, R5 ;  /* 0x000054100a0e7816 */ /* 0x000fe40000000005 */
[----:B------:R-:W-:-:S02]  /*1aad0*/  LOP3.LUT R3, R9, 0xff, RZ, 0xc0, !PT ;  /* 0x000000ff09037812 */ /* 0x000fc400078ec0ff */
[----:B------:R-:W-:Y:S02]  /*1aae0*/  PRMT R10, R7, 0x5410, R2 ;  /* 0x00005410070a7816 */ /* 0x000fe40000000002 */
[C---:B------:R-:W-:Y:S02]  /*1aaf0*/  LOP3.LUT R2, R4.reuse, 0xffff, RZ, 0xc0, !PT ;  /* 0x0000ffff04027812 */ /* 0x040fe400078ec0ff */
[----:B------:R-:W-:Y:S02]  /*1ab00*/  PRMT R13, R3, 0x5410, R8 ;  /* 0x00005410030d7816 */ /* 0x000fe40000000008 */
[----:B------:R-:W-:Y:S02]  /*1ab10*/  SHF.R.U32.HI R6, RZ, 0x10, R4 ;  /* 0x00000010ff067819 */ /* 0x000fe40000011604 */
[----:B------:R-:W-:Y:S02]  /*1ab20*/  LOP3.LUT R7, R4, 0xff, RZ, 0xc0, !PT ;  /* 0x000000ff04077812 */ /* 0x000fe400078ec0ff */
[----:B------:R-:W-:-:S02]  /*1ab30*/  SHF.R.U32.HI R3, RZ, 0x8, R2 ;  /* 0x00000008ff037819 */ /* 0x000fc40000011602 */
[----:B------:R-:W-:Y:S02]  /*1ab40*/  SHF.R.U32.HI R5, RZ, 0x18, R4 ;  /* 0x00000018ff057819 */ /* 0x000fe40000011604 */
[----:B------:R-:W-:Y:S02]  /*1ab50*/  LOP3.LUT R2, R6, 0xff, RZ, 0xc0, !PT ;  /* 0x000000ff06027812 */ /* 0x000fe400078ec0ff */
[----:B------:R-:W-:Y:S02]  /*1ab60*/  PRMT R7, R7, 0x5410, R3 ;  /* 0x0000541007077816 */ /* 0x000fe40000000003 */
[----:B------:R-:W-:Y:S02]  /*1ab70*/  PRMT R9, R2, 0x5410, R5 ;  /* 0x0000541002097816 */ /* 0x000fe40000000005 */
[----:B------:R-:W-:Y:S02]  /*1ab80*/  LOP3.LUT R2, R0, 0xffff, RZ, 0xc0, !PT ;  /* 0x0000ffff00027812 */ /* 0x000fe400078ec0ff */
[----:B------:R-:W-:-:S02]  /*1ab90*/  SHF.R.U32.HI R3, RZ, 0x10, R0 ;  /* 0x00000010ff037819 */ /* 0x000fc40000011600 */
[----:B------:R-:W-:Y:S02]  /*1aba0*/  LOP3.LUT R6, R0, 0xff, RZ, 0xc0, !PT ;  /* 0x000000ff00067812 */ /* 0x000fe400078ec0ff */
[----:B------:R-:W-:Y:S01]  /*1abb0*/  SHF.R.U32.HI R5, RZ, 0x18, R0 ;  /* 0x00000018ff057819 */ /* 0x000fe20000011600 */
[----:B------:R-:W-:Y:S01]  /*1abc0*/  HSET2.LE.AND R0, R7, R250, PT ;  /* 0x000000fa07007233 */ /* 0x000fe20003803000 */
[----:B------:R-:W-:-:S04]  /*1abd0*/  LOP3.LUT R4, R11, 0xff, RZ, 0xc0, !PT ;  /* 0x000000ff0b047812 */ /* 0x000fc800078ec0ff */
[----:B------:R-:W-:Y:S02]  /*1abe0*/  PRMT R12, R4, 0x5410, R12 ;  /* 0x00005410040c7816 */ /* 0x000fe4000000000c */
[----:B------:R-:W-:Y:S01]  /*1abf0*/  LOP3.LUT R8, R0, R162, RZ, 0xc0, !PT ;  /* 0x000000a200087212 */ /* 0x000fe200078ec0ff */
[--C-:B------:R-:W-:Y:S01]  /*1ac00*/  HSET2.LE.AND R0, R9, R250.reuse, PT ;  /* 0x000000fa09007233 */ /* 0x100fe20003803000 */
[----:B------:R-:W-:Y:S02]  /*1ac10*/  SHF.R.U32.HI R4, RZ, 0x8, R2 ;  /* 0x00000008ff047819 */ /* 0x000fe40000011602 */
[----:B------:R-:W-:Y:S01]  /*1ac20*/  LOP3.LUT R2, R3, 0xff, RZ, 0xc0, !PT ;  /* 0x000000ff03027812 */ /* 0x000fe200078ec0ff */
[--C-:B------:R-:W-:Y:S01]  /*1ac30*/  HSET2.LE.AND R3, R10, R250.reuse, PT ;  /* 0x000000fa0a037233 */ /* 0x100fe20003803000 */
[----:B------:R-:W-:Y:S01]  /*1ac40*/  LOP3.LUT R9, R0, R163, RZ, 0xc0, !PT ;  /* 0x000000a300097212 */ /* 0x000fe200078ec0ff */
[--C-:B------:R-:W-:Y:S01]  /*1ac50*/  HSET2.LE.AND R0, R14, R250.reuse, PT ;  /* 0x000000fa0e007233 */ /* 0x100fe20003803000 */
[----:B------:R-:W-:Y:S01]  /*1ac60*/  PRMT R5, R2, 0x5410, R5 ;  /* 0x0000541002057816 */ /* 0x000fe20000000005 */
[----:B------:R-:W-:Y:S01]  /*1ac70*/  HSET2.LE.AND R2, R13, R250, PT ;  /* 0x000000fa0d027233 */ /* 0x000fe20003803000 */
[----:B------:R-:W-:-:S02]  /*1ac80*/  PRMT R4, R6, 0x5410, R4 ;  /* 0x0000541006047816 */ /* 0x000fc40000000004 */
[----:B------:R-:W-:Y:S01]  /*1ac90*/  LOP3.LUT R10, R0, R248, RZ, 0xc0, !PT ;  /* 0x000000f8000a7212 */ /* 0x000fe200078ec0ff */
[--C-:B------:R-:W-:Y:S01]  /*1aca0*/  HSET2.LE.AND R0, R12, R250.reuse, PT ;  /* 0x000000fa0c007233 */ /* 0x100fe20003803000 */
[----:B------:R-:W-:Y:S01]  /*1acb0*/  LOP3.LUT R11, R2, R249, RZ, 0xc0, !PT ;  /* 0x000000f9020b7212 */ /* 0x000fe200078ec0ff */
[--C-:B------:R-:W-:Y:S01]  /*1acc0*/  HSET2.LE.AND R2, R4, R250.reuse, PT ;  /* 0x000000fa04027233 */ /* 0x100fe20003803000 */
[----:B------:R-:W-:Y:S01]  /*1acd0*/  LOP3.LUT R6, R3, R141, RZ, 0xc0, !PT ;  /* 0x0000008d03067212 */ /* 0x000fe200078ec0ff */
[----:B------:R-:W-:Y:S01]  /*1ace0*/  HSET2.LE.AND R3, R5, R250, PT ;  /* 0x000000fa05037233 */ /* 0x000fe20003803000 */
[----:B------:R-:W-:Y:S01]  /*1acf0*/  LOP3.LUT R7, R0, R140, RZ, 0xc0, !PT ;  /* 0x0000008c00077212 */ /* 0x000fe200078ec0ff */
[----:B------:R-:W-:Y:S01]  /*1ad00*/  IMAD.MOV.U32 R248, RZ, RZ, R152 ;  /* 0x000000fffff87224 */ /* 0x000fe200078e0098 */
[----:B------:R-:W-:Y:S01]  /*1ad10*/  LOP3.LUT R4, R2, R143, RZ, 0xc0, !PT ;  /* 0x0000008f02047212 */ /* 0x000fe200078ec0ff */
[----:B------:R-:W2:Y:S01]  /*1ad20*/  LDSM.16.MT88.4 R12, [R190+0x9400] ;  /* 0x00940000be0c783b */ /* 0x000ea20000004200 */
[----:B------:R-:W-:Y:S01]  /*1ad30*/  LOP3.LUT R5, R3, R142, RZ, 0xc0, !PT ;  /* 0x0000008e03057212 */ /* 0x000fe200078ec0ff */
[----:B------:R-:W-:-:S02]  /*1ad40*/  IMAD.MOV.U32 R2, RZ, RZ, R154 ;  /* 0x000000ffff027224 */ /* 0x000fc400078e009a */
[----:B------:R-:W-:Y:S02]  /*1ad50*/  IMAD.MOV.U32 R3, RZ, RZ, R155 ;  /* 0x000000ffff037224 */ /* 0x000fe400078e009b */
[----:B-1----:R-:W-:Y:S07]  /*1ad60*/  HMMA.16816.F32 R152, R8, R16, R76 ;  /* 0x000000100898723c */ /* 0x002fee000000184c */
[----:B------:R-:W-:Y:S02]  /*1ad70*/  IMAD.MOV.U32 R76, RZ, RZ, R168 ;  /* 0x000000ffff4c7224 */ /* 0x000fe400078e00a8 */
[----:B------:R-:W-:-:S02]  /*1ad80*/  IMAD.MOV.U32 R77, RZ, RZ, R169 ;  /* 0x000000ffff4d7224 */ /* 0x000fc400078e00a9 */
[----:B------:R-:W-:Y:S02]  /*1ad90*/  IMAD.MOV.U32 R78, RZ, RZ, R170 ;  /* 0x000000ffff4e7224 */ /* 0x000fe400078e00aa */
[----:B------:R-:W-:Y:S02]  /*1ada0*/  IMAD.MOV.U32 R79, RZ, RZ, R171 ;  /* 0x000000ffff4f7224 */ /* 0x000fe400078e00ab */
[----:B------:R-:W-:Y:S01]  /*1adb0*/  HMMA.16816.F32 R168, R4, R16, R24 ;  /* 0x0000001004a8723c */ /* 0x000fe20000001818 */
[----:B------:R-:W1:Y:S01]  /*1adc0*/  LDSM.16.MT88.4 R24, [R188+0xa400] ;  /* 0x00a40000bc18783b */ /* 0x000e620000004200 */
[----:B------:R-:W-:Y:S02]  /*1add0*/  IMAD.MOV.U32 R211, RZ, RZ, R220 ;  /* 0x000000ffffd37224 */ /* 0x000fe400078e00dc */
[----:B------:R-:W-:Y:S02]  /*1ade0*/  IMAD.MOV.U32 R210, RZ, RZ, R221 ;  /* 0x000000ffffd27224 */ /* 0x000fe400078e00dd */
[----:B------:R-:W-:-:S02]  /*1adf0*/  IMAD.MOV.U32 R209, RZ, RZ, R222 ;  /* 0x000000ffffd17224 */ /* 0x000fc400078e00de */
[----:B------:R-:W-:Y:S01]  /*1ae00*/  IMAD.MOV.U32 R160, RZ, RZ, R223 ;  /* 0x000000ffffa07224 */ /* 0x000fe200078e00df */
[-C--:B------:R-:W-:Y:S08]  /*1ae10*/  HMMA.16816.F32 R120, R4, R18.reuse, R120 ;  /* 0x000000120478723c */ /* 0x080ff00000001878 */
[----:B------:R-:W-:Y:S01]  /*1ae20*/  HMMA.16816.F32 R220, R8, R18, R108 ;  /* 0x0000001208dc723c */ /* 0x000fe2000000186c */
[----:B------:R-:W4:Y:S01]  /*1ae30*/  LDSM.16.MT88.4 R16, [R190+0xa400] ;  /* 0x00a40000be10783b */ /* 0x000f220000004200 */
        /* <DEDUP_REMOVED lines=10> */
[----:B------:R-:W-:Y:S01]  /*1aee0*/  HMMA.16816.F32 R92, R4, R12, R92 ;  /* 0x0000000c045c723c */ /* 0x000fe2000000185c */
[----:B------:R-:W-:Y:S02]  /*1aef0*/  IMAD.MOV.U32 R107, RZ, RZ, R148 ;  /* 0x000000ffff6b7224 */ /* 0x000fe400078e0094 */
[----:B------:R-:W-:Y:S02]  /*1af00*/  IMAD.MOV.U32 R106, RZ, RZ, R149 ;  /* 0x000000ffff6a7224 */ /* 0x000fe400078e0095 */
[----:B------:R-:W-:-:S03]  /*1af10*/  IMAD.MOV.U32 R105, RZ, RZ, R150 ;  /* 0x000000ffff697224 */ /* 0x000fc600078e0096 */
[----:B-1----:R-:W-:Y:S01]  /*1af20*/  HMMA.16816.F32 R140, R8, R24, R68 ;  /* 0x00000018088c723c */ /* 0x002fe20000001844 */
[----:B------:R-:W-:-:S07]  /*1af30*/  IMAD.MOV.U32 R104, RZ, RZ, R151 ;  /* 0x000000ffff687224 */ /* 0x000fce00078e0097 */
[C---:B------:R-:W-:Y:S07]  /*1af40*/  HMMA.16816.F32 R68, R4.reuse, R24, R52 ;  /* 0x000000180444723c */ /* 0x040fee0000001834 */
[----:B------:R-:W-:Y:S01]  /*1af50*/  IMAD.MOV.U32 R25, RZ, RZ, R22 ;  /* 0x000000ffff197224 */ /* 0x000fe200078e0016 */
[-C--:B------:R-:W-:Y:S01]  /*1af60*/  HMMA.16816.F32 R156, R4, R14.reuse, R88 ;  /* 0x0000000e049c723c */ /* 0x080fe20000001858 */
[----:B------:R-:W-:Y:S02]  /*1af70*/  IMAD.MOV.U32 R24, RZ, RZ, R23 ;  /* 0x000000ffff187224 */ /* 0x000fe400078e0017 */
[----:B------:R-:W1:Y:S05]  /*1af80*/  LDSM.16.MT88.4 R20, [R190+0xb400] ;  /* 0x00b40000be14783b */ /* 0x000e6a0000004200 */
[----:B------:R-:W-:Y:S01]  /*1af90*/  HMMA.16816.F32 R148, R8, R14, R72 ;  /* 0x0000000e0894723c */ /* 0x000fe20000001848 */
[----:B------:R-:W2:Y:S07]  /*1afa0*/  LDSM.16.MT88.4 R12, [R188+0xb400] ;  /* 0x00b40000bc0c783b */ /* 0x000eae0000004200 */
[C---:B----4-:R-:W-:Y:S07]  /*1afb0*/  HMMA.16816.F32 R88, R4.reuse, R18, R112 ;  /* 0x000000120458723c */ /* 0x050fee0000001870 */
[----:B------:R-:W-:Y:S01]  /*1afc0*/  IMAD.MOV.U32 R115, RZ, RZ, R79 ;  /* 0x000000ffff737224 */ /* 0x000fe200078e004f */
[----:B------:R-:W-:Y:S07]  /*1afd0*/  HMMA.16816.F32 R72, R4, R26, R136 ;  /* 0x0000001a0448723c */ /* 0x000fee0000001888 */
[----:B------:R-:W-:-:S02]  /*1afe0*/  IMAD.MOV.U32 R139, RZ, RZ, R77 ;  /* 0x000000ffff8b7224 */ /* 0x000fc400078e004d */
[----:B------:R-:W-:Y:S01]  /*1aff0*/  IMAD.MOV.U32 R137, RZ, RZ, R2 ;  /* 0x000000ffff897224 */ /* 0x000fe200078e0002 */
[----:B------:R-:W-:Y:S01]  /*1b000*/  LOP3.LUT R2, R115, UR12, RZ, 0x3c, !PT ;  /* 0x0000000c73027c12 */ /* 0x000fe2000f8e3cff */
[----:B------:R-:W-:Y:S02]  /*1b010*/  IMAD.MOV.U32 R113, RZ, RZ, R139 ;  /* 0x000000ffff717224 */ /* 0x000fe400078e008b */
[----:B------:R-:W-:Y:S02]  /*1b020*/  IMAD.MOV.U32 R139, RZ, RZ, R104 ;  /* 0x000000ffff8b7224 */ /* 0x000fe400078e0068 */
[----:B------:R-:W-:Y:S02]  /*1b030*/  IMAD.MOV.U32 R104, RZ, RZ, R3 ;  /* 0x000000ffff687224 */ /* 0x000fe400078e0003 */
[----:B------:R-:W-:Y:S01]  /*1b040*/  IMAD.WIDE.U32 R2, R2, -0x326172a9, RZ ;  /* 0xcd9e8d5702027825 */ /* 0x000fe200078e00ff */
[----:B------:R-:W-:Y:S03]  /*1b050*/  HMMA.16816.F32 R116, R4, R16, R116 ;  /* 0x000000100474723c */ /* 0x000fe60000001874 */
[----:B------:R-:W-:-:S02]  /*1b060*/  IMAD.MOV.U32 R138, RZ, RZ, R76 ;  /* 0x000000ffff8a7224 */ /* 0x000fc400078e004c */
[----:B------:R-:W-:Y:S01]  /*1b070*/  IMAD.MOV.U32 R114, RZ, RZ, R78 ;  /* 0x000000ffff727224 */ /* 0x000fe200078e004e */
[----:B------:R-:W-:Y:S02]  /*1b080*/  LOP3.LUT R0, R3, UR9, R0, 0x96, !PT ;  /* 0x0000000903007c12 */ /* 0x000fe4000f8e9600 */
[----:B-1----:R-:W-:Y:S01]  /*1b090*/  HMMA.16816.F32 R76, R4, R20, R48 ;  /* 0x00000014044c723c */ /* 0x002fe20000001830 */
[----:B------:R-:W-:-:S07]  /*1b0a0*/  IMAD.MOV.U32 R112, RZ, RZ, R138 ;  /* 0x000000ffff707224 */ /* 0x000fce00078e008a */
[C---:B--2---:R-:W-:Y:S08]  /*1b0b0*/  HMMA.16816.F32 R52, R4.reuse, R12, R84 ;  /* 0x0000000c0434723c */ /* 0x044ff00000001854 */
[C---:B------:R-:W-:Y:S08]  /*1b0c0*/  HMMA.16816.F32 R80, R4.reuse, R14, R80 ;  /* 0x0000000e0450723c */ /* 0x040ff00000001850 */
[----:B------:R-:W-:Y:S07]  /*1b0d0*/  HMMA.16816.F32 R48, R4, R22, R40 ;  /* 0x000000160430723c */ /* 0x000fee0000001828 */
[----:B------:R-:W-:Y:S01]  /*1b0e0*/  LOP3.LUT R6, R33, UR11, R2, 0x96, !PT ;  /* 0x0000000b21067c12 */ /* 0x000fe2000f8e9602 */
[----:B------:R-:W-:Y:S01]  /*1b0f0*/  HMMA.16816.F32 R96, R8, R12, R96 ;  /* 0x0000000c0860723c */ /* 0x000fe20000001860 */
[----:B------:R-:W-:Y:S01]  /*1b100*/  IMAD.WIDE.U32 R4, R0, -0x2daee0ad, RZ ;  /* 0xd2511f5300047825 */ /* 0x000fe200078e00ff */
[----:B------:R-:W-:-:S05]  /*1b110*/  LOP3.LUT R0, R3, UR9, R30, 0x96, !PT ;  /* 0x0000000903007c12 */ /* 0x000fca000f8e961e */
[----:B------:R-:W-:Y:S01]  /*1b120*/  IMAD.WIDE.U32 R12, R6, -0x2daee0ad, RZ ;  /* 0xd2511f53060c7825 */ /* 0x000fe200078e00ff */
[----:B------:R-:W-:-:S04]  /*1b130*/  LOP3.LUT R5, R5, UR15, R112, 0x96, !PT ;  /* 0x0000000f05057c12 */ /* 0x000fc8000f8e9670 */
[----:B------:R-:W-:Y:S01]  /*1b140*/  LOP3.LUT R3, R13, UR10, R4, 0x96, !PT ;  /* 0x0000000a0d037c12 */ /* 0x000fe2000f8e9604 */
[----:B------:R-:W-:Y:S01]  /*1b150*/  HMMA.16816.F32 R64, R8, R14, R64 ;  /* 0x0000000e0840723c */ /* 0x000fe20000001840 */
[----:B------:R-:W-:Y:S01]  /*1b160*/  IMAD.WIDE.U32 R4, R5, -0x326172a9, RZ ;  /* 0xcd9e8d5705047825 */ /* 0x000fe200078e00ff */
[----:B------:R-:W-:-:S03]  /*1b170*/  LOP3.LUT R2, R29, UR11, R2, 0x96, !PT ;  /* 0x0000000b1d027c12 */ /* 0x000fc6000f8e9602 */
[----:B------:R-:W-:-:S04]  /*1b180*/  IMAD.WIDE.U32 R6, R0, -0x2daee0ad, RZ ;  /* 0xd2511f5300067825 */ /* 0x000fc800078e00ff */
[----:B------:R-:W-:Y:S01]  /*1b190*/  IMAD.WIDE.U32 R14, R3, -0x326172a9, RZ ;  /* 0xcd9e8d57030e7825 */ /* 0x000fe200078e00ff */
[----:B------:R-:W-:-:S03]  /*1b1a0*/  LOP3.LUT R3, R5, UR14, R32, 0x96, !PT ;  /* 0x0000000e05037c12 */ /* 0x000fc6000f8e9620 */
[----:B------:R-:W-:Y:S02]  /*1b1b0*/  IMAD.MOV.U32 R138, RZ, RZ, R105 ;  /* 0x000000ffff8a7224 */ /* 0x000fe400078e0069 */
[----:B------:R-:W-:Y:S02]  /*1b1c0*/  IMAD.MOV.U32 R136, RZ, RZ, R137 ;  /* 0x000000ffff887224 */ /* 0x000fe400078e0089 */
[----:B------:R-:W-:Y:S01]  /*1b1d0*/  IMAD.MOV.U32 R105, RZ, RZ, R107 ;  /* 0x000000ffff697224 */ /* 0x000fe200078e006b */
[C---:B------:R-:W-:Y:S01]  /*1b1e0*/  HMMA.16816.F32 R132, R8.reuse, R26, R132 ;  /* 0x0000001a0884723c */ /* 0x040fe20000001884 */
[----:B------:R-:W-:Y:S01]  /*1b1f0*/  IMAD.MOV.U32 R107, RZ, RZ, R208 ;  /* 0x000000ffff6b7224 */ /* 0x000fe200078e00d0 */
[----:B------:R-:W-:Y:S01]  /*1b200*/  LOP3.LUT R0, R7, UR15, R34, 0x96, !PT ;  /* 0x0000000f07007c12 */ /* 0x000fe2000f8e9622 */
[----:B------:R-:W-:Y:S01]  /*1b210*/  IMAD.MOV.U32 R137, RZ, RZ, R209 ;  /* 0x000000ffff897224 */ /* 0x000fe200078e00d1 */
[----:B------:R-:W-:Y:S01]  /*1b220*/  LOP3.LUT R4, R15, UR28, R4, 0x96, !PT ;  /* 0x0000001c0f047c12 */ /* 0x000fe2000f8e9604 */
[----:B------:R-:W-:Y:S01]  /*1b230*/  IMAD.MOV.U32 R115, RZ, RZ, R210 ;  /* 0x000000ffff737224 */ /* 0x000fe200078e00d2 */
[----:B------:R-:W-:Y:S01]  /*1b240*/  LDSM.16.MT88.4 R32, [R190+0xb800] ;  /* 0x00b80000be20783b */ /* 0x000fe20000004200 */
[----:B------:R-:W-:Y:S01]  /*1b250*/  IMAD.MOV.U32 R114, RZ, RZ, R211 ;  /* 0x000000ffff727224 */ /* 0x000fe200078e00d3 */
[----:B------:R-:W-:Y:S01]  /*1b260*/  HMMA.16816.F32 R124, R8, R16, R124 ;  /* 0x00000010087c723c */ /* 0x000fe2000000187c */
[----:B------:R-:W-:-:S07]  /*1b270*/  IMAD.WIDE.U32 R42, R4, -0x2daee0ad, RZ ;  /* 0xd2511f53042a7825 */ /* 0x000fce00078e00ff */
[C---:B------:R-:W-:Y:S08]  /*1b280*/  HMMA.16816.F32 R108, R8.reuse, R18, R100 ;  /* 0x00000012086c723c */ /* 0x040ff00000001864 */
[----:B------:R-:W-:Y:S01]  /*1b290*/  HMMA.16816.F32 R60, R8, R20, R60 ;  /* 0x00000014083c723c */ /* 0x000fe2000000183c */
[----:B------:R-:W-:-:S07]  /*1b2a0*/  IMAD.MOV.U32 R113, RZ, RZ, R136 ;  /* 0x000000ffff717224 */ /* 0x000fce00078e0088 */
[----:B------:R-:W-:Y:S01]  /*1b2b0*/  HMMA.16816.F32 R208, R8, R22, R36 ;  /* 0x0000001608d0723c */ /* 0x000fe20000001824 */
[----:B------:R-:W-:Y:S01]  /*1b2c0*/  PRMT R136, R233, 0x7054, R233 ;  /* 0x00007054e9887816 */ /* 0x000fe200000000e9 */
[----:B------:R-:W1:Y:S04]  /*1b2d0*/  LDSM.16.MT88.4 R20, [R188+0x9800] ;  /* 0x00980000bc14783b */ /* 0x000e680000004200 */
[----:B------:R-:W2:Y:S01]  /*1b2e0*/  LDSM.16.MT88.4 R16, [R190+0x9800] ;  /* 0x00980000be10783b */ /* 0x000ea20000004200 */
[----:B------:R-:W-:-:S04]  /*1b2f0*/  IMAD.WIDE.U32 R10, R2, -0x2daee0ad, RZ ;  /* 0xd2511f53020a7825 */ /* 0x000fc800078e00ff */
[----:B------:R-:W-:-:S04]  /*1b300*/  IMAD.WIDE.U32 R2, R3, -0x2daee0ad, RZ ;  /* 0xd2511f5303027825 */ /* 0x000fc800078e00ff */
[----:B------:R-:W-:Y:S01]  /*1b310*/  IMAD.WIDE.U32 R8, R0, -0x326172a9, RZ ;  /* 0xcd9e8d5700087825 */ /* 0x000fe200078e00ff */
[----:B------:R-:W-:Y:S02]  /*1b320*/  LOP3.LUT R0, R11, UR10, R6, 0x96, !PT ;  /* 0x0000000a0b007c12 */ /* 0x000fe4000f8e9606 */
[----:B------:R-:W-:Y:S02]  /*1b330*/  LOP3.LUT R3, R3, UR27, R12, 0x96, !PT ;  /* 0x0000001b03037c12 */ /* 0x000fe4000f8e960c */
[----:B------:R-:W-:Y:S01]  /*1b340*/  LOP3.LUT R2, R43, UR13, R2, 0x96, !PT ;  /* 0x0000000d2b027c12 */ /* 0x000fe2000f8e9602 */
[----:B------:R-:W-:Y:S01]  /*1b350*/  IMAD.WIDE.U32 R40, R0, -0x326172a9, RZ ;  /* 0xcd9e8d5700287825 */ /* 0x000fe200078e00ff */
[----:B------:R-:W-:Y:S02]  /*1b360*/  LOP3.LUT R6, R9, UR14, R28, 0x96, !PT ;  /* 0x0000000e09067c12 */ /* 0x000fe4000f8e961c */
[----:B------:R-:W-:Y:S01]  /*1b370*/  LDSM.16.MT88.4 R28, [R188+0xb800] ;  /* 0x00b80000bc1c783b */ /* 0x000fe20000004200 */
[----:B------:R-:W-:Y:S01]  /*1b380*/  IMAD.WIDE.U32 R4, R3, -0x326172a9, RZ ;  /* 0xcd9e8d5703047825 */ /* 0x000fe200078e00ff */
[----:B------:R-:W-:-:S03]  /*1b390*/  LOP3.LUT R8, R41, UR28, R8, 0x96, !PT ;  /* 0x0000001c29087c12 */ /* 0x000fc6000f8e9608 */
[----:B------:R-:W-:-:S04]  /*1b3a0*/  IMAD.WIDE.U32 R2, R2, -0x326172a9, RZ ;  /* 0xcd9e8d5702027825 */ /* 0x000fc800078e00ff */
[----:B------:R-:W-:Y:S01]  /*1b3b0*/  IMAD.WIDE.U32 R6, R6, -0x2daee0ad, RZ ;  /* 0xd2511f5306067825 */ /* 0x000fe200078e00ff */
[----:B------:R-:W-:Y:S02]  /*1b3c0*/  LOP3.LUT R0, R3, UR6, R4, 0x96, !PT ;  /* 0x0000000603007c12 */ /* 0x000fe4000f8e9604 */
[----:B------:R-:W-:Y:S01]  /*1b3d0*/  LOP3.LUT R3, R2, 0xffff, RZ, 0xc0, !PT ;  /* 0x0000ffff02037812 */ /* 0x000fe200078ec0ff */
[----:B------:R-:W-:Y:S01]  /*1b3e0*/  IMAD.WIDE.U32 R38, R8, -0x2daee0ad, RZ ;  /* 0xd2511f5308267825 */ /* 0x000fe200078e00ff */
[----:B------:R-:W-:Y:S02]  /*1b3f0*/  LOP3.LUT R10, R7, UR27, R10, 0x96, !PT ;  /* 0x0000001b070a7c12 */ /* 0x000fe4000f8e960a */
[----:B------:R-:W-:Y:S02]  /*1b400*/  LOP3.LUT R43, R5, UR26, R14, 0x96, !PT ;  /* 0x0000001a052b7c12 */ /* 0x000fe4000f8e960e */
[----:B------:R-:W-:Y:S02]  /*1b410*/  LOP3.LUT R9, R2, 0xff, RZ, 0xc0, !PT ;  /* 0x000000ff02097812 */ /* 0x000fe400078ec0ff */
[----:B------:R-:W-:-:S02]  /*1b420*/  SHF.R.U32.HI R8, RZ, 0x18, R2 ;  /* 0x00000018ff087819 */ /* 0x000fc40000011602 */
[----:B------:R-:W-:Y:S01]  /*1b430*/  SHF.R.U32.HI R7, RZ, 0x8, R3 ;  /* 0x00000008ff077819 */ /* 0x000fe20000011603 */
[----:B------:R-:W-:Y:S01]  /*1b440*/  IMAD.WIDE.U32 R36, R10, -0x326172a9, RZ ;  /* 0xcd9e8d570a247825 */ /* 0x000fe200078e00ff */
[----:B------:R-:W-:Y:S01]  /*1b450*/  SHF.R.U32.HI R5, RZ, 0x10, R2 ;  /* 0x00000010ff057819 */ /* 0x000fe20000011602 */
[----:B------:R-:W-:Y:S01]  /*1b460*/  LDSM.16.MT88.4 R12, [R188+0xa800] ;  /* 0x00a80000bc0c783b */ /* 0x000fe20000004200 */
[C---:B------:R-:W-:Y:S02]  /*1b470*/  LOP3.LUT R3, R0.reuse, 0xffff, RZ, 0xc0, !PT ;  /* 0x0000ffff00037812 */ /* 0x040fe400078ec0ff */
[----:B------:R-:W-:Y:S02]  /*1b480*/  LOP3.LUT R2, R39, UR13, R6, 0x96, !PT ;  /* 0x0000000d27027c12 */ /* 0x000fe4000f8e9606 */
[----:B------:R-:W-:Y:S02]  /*1b490*/  LOP3.LUT R6, R0, 0xff, RZ, 0xc0, !PT ;  /* 0x000000ff00067812 */ /* 0x000fe400078ec0ff */
[----:B------:R-:W-:Y:S01]  /*1b4a0*/  SHF.R.U32.HI R4, RZ, 0x8, R3 ;  /* 0x00000008ff047819 */ /* 0x000fe20000011603 */
[----:B------:R-:W-:Y:S01]  /*1b4b0*/  IMAD.WIDE.U32 R2, R2, -0x326172a9, RZ ;  /* 0xcd9e8d5702027825 */ /* 0x000fe200078e00ff */
[----:B------:R-:W-:-:S02]  /*1b4c0*/  LOP3.LUT R5, R5, 0xff, RZ, 0xc0, !PT ;  /* 0x000000ff05057812 */ /* 0x000fc400078ec0ff */
[----:B------:R-:W-:Y:S02]  /*1b4d0*/  PRMT R39, R6, 0x5410, R4 ;  /* 0x0000541006277816 */ /* 0x000fe40000000004 */
[----:B------:R-:W-:Y:S02]  /*1b4e0*/  PRMT R41, R5, 0x5410, R8 ;  /* 0x0000541005297816 */ /* 0x000fe40000000008 */
[----:B------:R-:W-:Y:S02]  /*1b4f0*/  SHF.R.U32.HI R6, RZ, 0x10, R0 ;  /* 0x00000010ff067819 */ /* 0x000fe40000011600 */
[----:B------:R-:W-:Y:S02]  /*1b500*/  LOP3.LUT R4, R2, 0xffff, RZ, 0xc0, !PT ;  /* 0x0000ffff02047812 */ /* 0x000fe400078ec0ff */
[----:B------:R-:W-:Y:S02]  /*1b510*/  SHF.R.U32.HI R5, RZ, 0x10, R2 ;  /* 0x00000010ff057819 */ /* 0x000fe40000011602 */
[----:B------:R-:W-:-:S02]  /*1b520*/  PRMT R9, R9, 0x5410, R7 ;  /* 0x0000541009097816 */ /* 0x000fc40000000007 */
[----:B------:R-:W-:Y:S02]  /*1b530*/  SHF.R.U32.HI R8, RZ, 0x18, R0 ;  /* 0x00000018ff087819 */ /* 0x000fe40000011600 */
[----:B------:R-:W-:Y:S02]  /*1b540*/  LOP3.LUT R7, R6, 0xff, RZ, 0xc0, !PT ;  /* 0x000000ff06077812 */ /* 0x000fe400078ec0ff */
[----:B------:R-:W-:Y:S02]  /*1b550*/  SHF.R.U32.HI R6, RZ, 0x8, R4 ;  /* 0x00000008ff067819 */ /* 0x000fe40000011604 */
[----:B------:R-:W-:Y:S02]  /*1b560*/  LOP3.LUT R0, R5, 0xff, RZ, 0xc0, !PT ;  /* 0x000000ff05007812 */ /* 0x000fe400078ec0ff */
[----:B------:R-:W-:Y:S02]  /*1b570*/  LOP3.LUT R5, R2, 0xff, RZ, 0xc0, !PT ;  /* 0x000000ff02057812 */ /* 0x000fe400078ec0ff */
[----:B------:R-:W-:-:S02]  /*1b580*/  SHF.R.U32.HI R4, RZ, 0x18, R2 ;  /* 0x00000018ff047819 */ /* 0x000fc40000011602 */
[----:B------:R-:W-:Y:S02]  /*1b590*/  LOP3.LUT R2, R3, UR6, R36, 0x96, !PT ;  /* 0x0000000603027c12 */ /* 0x000fe4000f8e9624 */
[----:B------:R-:W-:Y:S02]  /*1b5a0*/  PRMT R11, R7, 0x5410, R8 ;  /* 0x00005410070b7816 */ /* 0x000fe40000000008 */
[----:B------:R-:W-:Y:S02]  /*1b5b0*/  PRMT R7, R0, 0x5410, R4 ;  /* 0x0000541000077816 */ /* 0x000fe40000000004 */
[----:B------:R-:W-:Y:S02]  /*1b5c0*/  LOP3.LUT R0, R2, 0xffff, RZ, 0xc0, !PT ;  /* 0x0000ffff02007812 */ /* 0x000fe400078ec0ff */
[----:B------:R-:W-:Y:S02]  /*1b5d0*/  PRMT R8, R5, 0x5410, R6 ;  /* 0x0000541005087816 */ /* 0x000fe40000000006 */
[----:B------:R-:W-:-:S02]  /*1b5e0*/  SHF.R.U32.HI R3, RZ, 0x10, R2 ;  /* 0x00000010ff037819 */ /* 0x000fc40000011602 */
[----:B------:R-:W-:Y:S02]  /*1b5f0*/  LOP3.LUT R6, R2, 0xff, RZ, 0xc0, !PT ;  /* 0x000000ff02067812 */ /* 0x000fe400078ec0ff */
[----:B------:R-:W-:Y:S01]  /*1b600*/  SHF.R.U32.HI R4, RZ, 0x8, R0 ;  /* 0x00000008ff047819 */ /* 0x000fe20000011600 */
[----:B------:R-:W-:Y:S01]  /*1b610*/  HSET2.LE.AND R0, R9, R136, PT ;  /* 0x0000008809007233 */ /* 0x000fe20003803000 */
[----:B------:R-:W-:Y:S02]  /*1b620*/  SHF.R.U32.HI R5, RZ, 0x18, R2 ;  /* 0x00000018ff057819 */ /* 0x000fe40000011602 */
[----:B------:R-:W-:Y:S02]  /*1b630*/  LOP3.LUT R2, R3, 0xff, RZ, 0xc0, !PT ;  /* 0x000000ff03027812 */ /* 0x000fe400078ec0ff */
[----:B------:R-:W-:Y:S02]  /*1b640*/  PRMT R3, R6, 0x5410, R4 ;  /* 0x0000541006037816 */ /* 0x000fe40000000004 */
[----:B------:R-:W-:-:S03]  /*1b650*/  LOP3.LUT R10, R0, R113, RZ, 0xc0, !PT ;  /* 0x00000071000a7212 */ /* 0x000fc600078ec0ff */
[----:B------:R-:W-:Y:S01]  /*1b660*/  HSET2.LE.AND R0, R3, R136, PT ;  /* 0x0000008803007233 */ /* 0x000fe20003803000 */
[----:B------:R-:W-:-:S04]  /*1b670*/  IMAD.MOV.U32 R113, RZ, RZ, R25 ;  /* 0x000000ffff717224 */ /* 0x000fc800078e0019 */
[----:B------:R-:W-:Y:S01]  /*1b680*/  LOP3.LUT R4, R0, R114, RZ, 0xc0, !PT ;  /* 0x0000007200047212 */ /* 0x000fe200078ec0ff */
[----:B------:R-:W-:Y:S02]  /*1b690*/  IMAD.MOV.U32 R114, RZ, RZ, R24 ;  /* 0x000000ffff727224 */ /* 0x000fe400078e0018 */
[----:B------:R-:W4:Y:S01]  /*1b6a0*/  LDSM.16.MT88.4 R24, [R190+0xa800] ;  /* 0x00a80000be18783b */ /* 0x000f220000004200 */
[----:B------:R-:W-:Y:S01]  /*1b6b0*/  PRMT R2, R2, 0x5410, R5 ;  /* 0x0000541002027816 */ /* 0x000fe20000000005 */
[----:B------:R-:W-:-:S04]  /*1b6c0*/  HSET2.LE.AND R3, R8, R136, PT ;  /* 0x0000008808037233 */ /* 0x000fc80003803000 */
[----:B------:R-:W-:Y:S01]  /*1b6d0*/  HSET2.LE.AND R2, R2, R136, PT ;  /* 0x0000008802027233 */ /* 0x000fe20003803000 */
[----:B------:R-:W-:Y:S01]  /*1b6e0*/  LOP3.LUT R6, R3, R138, RZ, 0xc0, !PT ;  /* 0x0000008a03067212 */ /* 0x000fe200078ec0ff */
[----:B------:R-:W-:-:S03]  /*1b6f0*/  IMAD.MOV.U32 R138, RZ, RZ, R166 ;  /* 0x000000ffff8a7224 */ /* 0x000fc600078e00a6 */
[----:B------:R-:W-:Y:S01]  /*1b700*/  LOP3.LUT R5, R2, R247, RZ, 0xc0, !PT ;  /* 0x000000f702057212 */ /* 0x000fe200078ec0ff */
[--C-:B------:R-:W-:Y:S01]  /*1b710*/  HSET2.LE.AND R2, R39, R136.reuse, PT ;  /* 0x0000008827027233 */ /* 0x100fe20003803000 */
[----:B------:R-:W-:Y:S01]  /*1b720*/  IMAD.MOV.U32 R86, RZ, RZ, R115 ;  /* 0x000000ffff567224 */ /* 0x000fe200078e0073 */
[--C-:B------:R-:W-:Y:S01]  /*1b730*/  HSET2.LE.AND R7, R7, R136.reuse, PT ;  /* 0x0000008807077233 */ /* 0x100fe20003803000 */
[----:B------:R-:W-:Y:S01]  /*1b740*/  IMAD.MOV.U32 R115, RZ, RZ, R139 ;  /* 0x000000ffff737224 */ /* 0x000fe200078e008b */
[--C-:B------:R-:W-:Y:S01]  /*1b750*/  HSET2.LE.AND R3, R11, R136.reuse, PT ;  /* 0x000000880b037233 */ /* 0x100fe20003803000 */
[----:B------:R-:W-:Y:S01]  /*1b760*/  IMAD.MOV.U32 R87, RZ, RZ, R137 ;  /* 0x000000ffff577224 */ /* 0x000fe200078e0089 */
[----:B------:R-:W-:Y:S01]  /*1b770*/  LOP3.LUT R8, R2, R138, RZ, 0xc0, !PT ;  /* 0x0000008a02087212 */ /* 0x000fe200078ec0ff */
[----:B------:R-:W-:Y:S01]  /*1b780*/  IMAD.MOV.U32 R139, RZ, RZ, R165 ;  /* 0x000000ffff8b7224 */ /* 0x000fe200078e00a5 */
[----:B------:R-:W-:Y:S01]  /*1b790*/  HSET2.LE.AND R0, R41, R136, PT ;  /* 0x0000008829007233 */ /* 0x000fe20003803000 */
[----:B------:R-:W-:Y:S01]  /*1b7a0*/  IMAD.MOV.U32 R137, RZ, RZ, R167 ;  /* 0x000000ffff897224 */ /* 0x000fe200078e00a7 */
[----:B------:R-:W-:-:S02]  /*1b7b0*/  LOP3.LUT R2, R37, UR26, R40, 0x96, !PT ;  /* 0x0000001a25027c12 */ /* 0x000fc4000f8e9628 */
[----:B------:R-:W-:Y:S02]  /*1b7c0*/  LOP3.LUT R7, R7, R252, RZ, 0xc0, !PT ;  /* 0x000000fc07077212 */ /* 0x000fe400078ec0ff */
[----:B------:R-:W-:Y:S01]  /*1b7d0*/  LOP3.LUT R9, R3, R139, RZ, 0xc0, !PT ;  /* 0x0000008b03097212 */ /* 0x000fe200078ec0ff */
[----:B------:R-:W-:Y:S01]  /*1b7e0*/  IMAD.WIDE.U32 R2, R2, -0x2daee0ad, RZ ;  /* 0xd2511f5302027825 */ /* 0x000fe200078e00ff */
[----:B------:R-:W-:-:S03]  /*1b7f0*/  LOP3.LUT R11, R0, R137, RZ, 0xc0, !PT ;  /* 0x00000089000b7212 */ /* 0x000fc600078ec0ff */
[----:B------:R-:W-:Y:S02]  /*1b800*/  IMAD.MOV.U32 R112, RZ, RZ, R164 ;  /* 0x000000ffff707224 */ /* 0x000fe400078e00a4 */
[----:B-1----:R-:W-:Y:S01]  /*1b810*/  HMMA.16816.F32 R164, R4, R22, R120 ;  /* 0x0000001604a4723c */ /* 0x002fe20000001878 */
[----:B------:R-:W-:Y:S01]  /*1b820*/  IMAD.MOV.U32 R252, RZ, RZ, R162 ;  /* 0x000000fffffc7224 */ /* 0x000fe200078e00a2 */
[----:B------:R-:W-:Y:S01]  /*1b830*/  LOP3.LUT R0, R3, UR7, R38, 0x96, !PT ;  /* 0x0000000703007c12 */ /* 0x000fe2000f8e9626 */
[----:B------:R-:W-:-:S04]  /*1b840*/  IMAD.MOV.U32 R247, RZ, RZ, R163 ;  /* 0x000000fffff77224 */ /* 0x000fc800078e00a3 */
[----:B------:R-:W-:Y:S02]  /*1b850*/  IMAD.MOV.U32 R121, RZ, RZ, R160 ;  /* 0x000000ffff797224 */ /* 0x000fe400078e00a0 */
[----:B------:R-:W-:Y:S02]  /*1b860*/  IMAD.MOV.U32 R120, RZ, RZ, R161 ;  /* 0x000000ffff787224 */ /* 0x000fe400078e00a1 */
[----:B------:R-:W-:Y:S01]  /*1b870*/  IMAD.MOV.U32 R123, RZ, RZ, R86 ;  /* 0x000000ffff7b7224 */ /* 0x000fe200078e0056 */
[----:B--2---:R-:W-:Y:S01]  /*1b880*/  HMMA.16816.F32 R160, R4, R16, R92 ;  /* 0x0000001004a0723c */ /* 0x004fe2000000185c */
[----:B------:R-:W-:Y:S01]  /*1b890*/  IMAD.MOV.U32 R122, RZ, RZ, R87 ;  /* 0x000000ffff7a7224 */ /* 0x000fe200078e0057 */
[----:B------:R-:W-:-:S05]  /*1b8a0*/  LOP3.LUT R3, R2, 0xffff, RZ, 0xc0, !PT ;  /* 0x0000ffff02037812 */ /* 0x000fca00078ec0ff */
[----:B------:R-:W-:Y:S01]  /*1b8b0*/  IMAD.MOV.U32 R92, RZ, RZ, R104 ;  /* 0x000000ffff5c7224 */ /* 0x000fe200078e0068 */
[----:B----4-:R-:W-:Y:S01]  /*1b8c0*/  HMMA.16816.F32 R84, R4, R24, R116 ;  /* 0x000000180454723c */ /* 0x010fe20000001874 */
[----:B------:R-:W-:Y:S02]  /*1b8d0*/  IMAD.MOV.U32 R93, RZ, RZ, R105 ;  /* 0x000000ffff5d7224 */ /* 0x000fe400078e0069 */
[----:B------:R-:W-:Y:S02]  /*1b8e0*/  IMAD.MOV.U32 R94, RZ, RZ, R106 ;  /* 0x000000ffff5e7224 */ /* 0x000fe400078e006a */
[----:B------:R-:W-:-:S03]  /*1b8f0*/  IMAD.MOV.U32 R95, RZ, RZ, R107 ;  /* 0x000000ffff5f7224 */ /* 0x000fc600078e006b */
[C---:B------:R-:W-:Y:S08]  /*1b900*/  HMMA.16816.F32 R168, R4.reuse, R20, R168 ;  /* 0x0000001404a8723c */ /* 0x040ff000000018a8 */
[C---:B------:R-:W-:Y:S08]  /*1b910*/  HMMA.16816.F32 R156, R4.reuse, R18, R156 ;  /* 0x00000012049c723c */ /* 0x040ff0000000189c */
[C---:B------:R-:W-:Y:S08]  /*1b920*/  HMMA.16816.F32 R68, R4.reuse, R12, R68 ;  /* 0x0000000c0444723c */ /* 0x040ff00000001844 */
[C---:B------:R-:W-:Y:S08]  /*1b930*/  HMMA.16816.F32 R72, R4.reuse, R14, R72 ;  /* 0x0000000e0448723c */ /* 0x040ff00000001848 */
[C---:B------:R-:W-:Y:S08]  /*1b940*/  HMMA.16816.F32 R88, R4.reuse, R26, R88 ;  /* 0x0000001a0458723c */ /* 0x040ff00000001858 */
[C---:B------:R-:W-:Y:S08]  /*1b950*/  HMMA.16816.F32 R100, R4.reuse, R28, R52 ;  /* 0x0000001c0464723c */ /* 0x040ff00000001834 */
[C---:B------:R-:W-:Y:S08]  /*1b960*/  HMMA.16816.F32 R104, R4.reuse, R30, R80 ;  /* 0x0000001e0468723c */ /* 0x040ff00000001850 */
[C---:B------:R-:W-:Y:S01]  /*1b970*/  HMMA.16816.F32 R116, R4.reuse, R32, R76 ;  /* 0x000000200474723c */ /* 0x040fe2000000184c */
[----:B---3--:R-:W-:Y:S04]  /*1b980*/  STG.E.U16 [R56.64+-0xee], R244 ;  /* 0xffff12f438007986 */ /* 0x008fe8000c101526 */
[----:B------:R-:W-:Y:S03]  /*1b990*/  LDSM.16.MT88.4 R76, [R188+0xac00] ;  /* 0x00ac0000bc4c783b */ /* 0x000fe60000004200 */
[----:B------:R-:W-:Y:S07]  /*1b9a0*/  HMMA.16816.F32 R48, R4, R34, R48 ;  /* 0x000000220430723c */ /* 0x000fee0000001830 */
[----:B------:R-:W-:Y:S01]  /*1b9b0*/  LOP3.LUT R5, R2, 0xff, RZ, 0xc0, !PT ;  /* 0x000000ff02057812 */ /* 0x000fe200078ec0ff */
[----:B------:R-:W-:Y:S01]  /*1b9c0*/  HMMA.16816.F32 R136, R8, R12, R140 ;  /* 0x0000000c0888723c */ /* 0x000fe2000000188c */
[----:B------:R-:W-:Y:S01]  /*1b9d0*/  SHF.R.U32.HI R6, RZ, 0x10, R2 ;  /* 0x00000010ff067819 */ /* 0x000fe20000011602 */
[----:B------:R-:W-:Y:S01]  /*1b9e0*/  LDSM.16.MT88.4 R140, [R190+0x9c00] ;  /* 0x009c0000be8c783b */ /* 0x000fe20000004200 */
[----:B------:R-:W-:-:S04]  /*1b9f0*/  SHF.R.U32.HI R4, RZ, 0x8, R3 ;  /* 0x00000008ff047819 */ /* 0x000fc80000011603 */
[----:B------:R-:W-:Y:S02]  /*1ba00*/  SHF.R.U32.HI R12, RZ, 0x18, R2 ;  /* 0x00000018ff0c7819 */ /* 0x000fe40000011602 */
[----:B------:R-:W-:-:S04]  /*1ba10*/  LOP3.LUT R2, R0, 0xffff, RZ, 0xc0, !PT ;  /* 0x0000ffff00027812 */ /* 0x000fc800078ec0ff */
[----:B------:R-:W-:Y:S02]  /*1ba20*/  SHF.R.U32.HI R3, RZ, 0x8, R2 ;  /* 0x00000008ff037819 */ /* 0x000fe40000011602 */
[----:B------:R-:W-:Y:S01]  /*1ba30*/  LOP3.LUT R2, R0, 0xff, RZ, 0xc0, !PT ;  /* 0x000000ff00027812 */ /* 0x000fe200078ec0ff */
[C---:B------:R-:W-:Y:S03]  /*1ba40*/  HMMA.16816.F32 R52, R8.reuse, R14, R132 ;  /* 0x0000000e0834723c */ /* 0x040fe60000001884 */
[----:B------:R-:W-:Y:S02]  /*1ba50*/  PRMT R3, R2, 0x5410, R3 ;  /* 0x0000541002037816 */ /* 0x000fe40000000003 */
[----:B------:R-:W-:Y:S02]  /*1ba60*/  SHF.R.U32.HI R2, RZ, 0x10, R0 ;  /* 0x00000010ff027819 */ /* 0x000fe40000011600 */
[----:B------:R-:W-:Y:S01]  /*1ba70*/  PRMT R134, R233, 0x7054, R233 ;  /* 0x00007054e9867816 */ /* 0x000fe200000000e9 */
[----:B------:R-:W-:Y:S01]  /*1ba80*/  HMMA.16816.F32 R152, R8, R20, R152 ;  /* 0x000000140898723c */ /* 0x000fe20000001898 */
[----:B------:R-:W-:-:S02]  /*1ba90*/  PRMT R7, R5, 0x5410, R4 ;  /* 0x0000541005077816 */ /* 0x000fc40000000004 */
[----:B------:R-:W-:Y:S02]  /*1baa0*/  SHF.R.U32.HI R5, RZ, 0x18, R0 ;  /* 0x00000018ff057819 */ /* 0x000fe40000011600 */
[----:B------:R-:W-:Y:S02]  /*1bab0*/  LOP3.LUT R2, R2, 0xff, RZ, 0xc0, !PT ;  /* 0x000000ff02027812 */ /* 0x000fe400078ec0ff */
[----:B------:R-:W-:Y:S01]  /*1bac0*/  LOP3.LUT R4, R6, 0xff, RZ, 0xc0, !PT ;  /* 0x000000ff06047812 */ /* 0x000fe200078ec0ff */
[----:B------:R-:W-:Y:S01]  /*1bad0*/  HMMA.16816.F32 R20, R8, R22, R220 ;  /* 0x000000160814723c */ /* 0x000fe200000018dc */
[----:B------:R-:W-:Y:S01]  /*1bae0*/  HSET2.LE.AND R0, R3, R134, PT ;  /* 0x0000008603007233 */ /* 0x000fe20003803000 */
[----:B------:R-:W-:Y:S02]  /*1baf0*/  PRMT R2, R2, 0x5410, R5 ;  /* 0x0000541002027816 */ /* 0x000fe40000000005 */
[----:B------:R-:W-:-:S03]  /*1bb00*/  PRMT R3, R4, 0x5410, R12 ;  /* 0x0000541004037816 */ /* 0x000fc6000000000c */
[----:B------:R-:W-:Y:S02]  /*1bb10*/  IMAD.MOV.U32 R223, RZ, RZ, R120 ;  /* 0x000000ffffdf7224 */ /* 0x000fe400078e0078 */
[----:B------:R-:W-:Y:S01]  /*1bb20*/  IMAD.MOV.U32 R120, RZ, RZ, R114 ;  /* 0x000000ffff787224 */ /* 0x000fe200078e0072 */
[--C-:B------:R-:W-:Y:S01]  /*1bb30*/  HSET2.LE.AND R3, R3, R134.reuse, PT ;  /* 0x0000008603037233 */ /* 0x100fe20003803000 */
[----:B------:R-:W-:Y:S02]  /*1bb40*/  IMAD.MOV.U32 R221, RZ, RZ, R122 ;  /* 0x000000ffffdd7224 */ /* 0x000fe400078e007a */
[----:B------:R-:W-:Y:S01]  /*1bb50*/  IMAD.MOV.U32 R220, RZ, RZ, R123 ;  /* 0x000000ffffdc7224 */ /* 0x000fe200078e007b */
[----:B------:R-:W-:Y:S01]  /*1bb60*/  LOP3.LUT R120, R0, R120, RZ, 0xc0, !PT ;  /* 0x0000007800787212 */ /* 0x000fe200078ec0ff */
[--C-:B------:R-:W-:Y:S01]  /*1bb70*/  HSET2.LE.AND R0, R2, R134.reuse, PT ;  /* 0x0000008602007233 */ /* 0x100fe20003803000 */
[----:B------:R-:W-:Y:S01]  /*1bb80*/  IMAD.MOV.U32 R123, RZ, RZ, R112 ;  /* 0x000000ffff7b7224 */ /* 0x000fe200078e0070 */
[----:B------:R-:W-:Y:S01]  /*1bb90*/  HSET2.LE.AND R2, R7, R134, PT ;  /* 0x0000008607027233 */ /* 0x000fe20003803000 */
[----:B------:R-:W-:-:S02]  /*1bba0*/  IMAD.MOV.U32 R122, RZ, RZ, R113 ;  /* 0x000000ffff7a7224 */ /* 0x000fc400078e0071 */
[----:B------:R-:W-:Y:S01]  /*1bbb0*/  IMAD.MOV.U32 R222, RZ, RZ, R121 ;  /* 0x000000ffffde7224 */ /* 0x000fe200078e0079 */
[----:B------:R-:W-:Y:S01]  /*1bbc0*/  LOP3.LUT R123, R3, R123, RZ, 0xc0, !PT ;  /* 0x0000007b037b7212 */ /* 0x000fe200078ec0ff */
[----:B------:R-:W-:Y:S01]  /*1bbd0*/  IMAD.MOV.U32 R121, RZ, RZ, R115 ;  /* 0x000000ffff797224 */ /* 0x000fe200078e0073 */
[----:B------:R-:W-:Y:S01]  /*1bbe0*/  LOP3.LUT R122, R2, R122, RZ, 0xc0, !PT ;  /* 0x0000007a027a7212 */ /* 0x000fe200078ec0ff */
[----:B------:R-:W-:Y:S01]  /*1bbf0*/  IMAD.WIDE.U32 R2, R43, -0x2daee0ad, RZ ;  /* 0xd2511f532b027825 */ /* 0x000fe200078e00ff */
[C---:B------:R-:W-:Y:S02]  /*1bc00*/  HMMA.16816.F32 R144, R8.reuse, R16, R144 ;  /* 0x000000100890723c */ /* 0x040fe40000001890 */
[----:B------:R-:W-:Y:S01]  /*1bc10*/  LOP3.LUT R121, R0, R121, RZ, 0xc0, !PT ;  /* 0x0000007900797212 */ /* 0x000fe200078ec0ff */
[----:B------:R-:W-:Y:S01]  /*1bc20*/  IMAD.MOV.U32 R132, RZ, RZ, R92 ;  /* 0x000000ffff847224 */ /* 0x000fe200078e005c */
[----:B------:R-:W-:Y:S01]  /*1bc30*/  LOP3.LUT R0, R3, UR7, R42, 0x96, !PT ;  /* 0x0000000703007c12 */ /* 0x000fe2000f8e962a */
[----:B------:R-:W-:Y:S01]  /*1bc40*/  IMAD.MOV.U32 R133, RZ, RZ, R93 ;  /* 0x000000ffff857224 */ /* 0x000fe200078e005d */
[C---:B------:R-:W-:Y:S01]  /*1bc50*/  LOP3.LUT R3, R2.reuse, 0xffff, RZ, 0xc0, !PT ;  /* 0x0000ffff02037812 */ /* 0x040fe200078ec0ff */
[----:B------:R-:W-:Y:S01]  /*1bc60*/  IMAD.MOV.U32 R135, RZ, RZ, R94 ;  /* 0x000000ffff877224 */ /* 0x000fe200078e005e */
[----:B------:R-:W-:Y:S01]  /*1bc70*/  HMMA.16816.F32 R80, R8, R24, R124 ;  /* 0x000000180850723c */ /* 0x000fe2000000187c */
[----:B------:R-:W-:Y:S01]  /*1bc80*/  IMAD.MOV.U32 R13, RZ, RZ, R95 ;  /* 0x000000ffff0d7224 */ /* 0x000fe200078e005f */
[----:B------:R-:W-:Y:S01]  /*1bc90*/  STG.E.U16 [R44.64+-0xf0], R206 ;  /* 0xffff10ce2c007986 */ /* 0x000fe2000c101526 */
[----:B------:R-:W-:-:S03]  /*1bca0*/  LOP3.LUT R5, R2, 0xff, RZ, 0xc0, !PT ;  /* 0x000000ff02057812 */ /* 0x000fc600078ec0ff */
[----:B------:R-:W-:Y:S02]  /*1bcb0*/  LDSM.16.MT88.4 R92, [R190+0xac00] ;  /* 0x00ac0000be5c783b */ /* 0x000fe40000004200 */
[----:B------:R-:W-:Y:S02]  /*1bcc0*/  HMMA.16816.F32 R16, R8, R18, R148 ;  /* 0x000000120810723c */ /* 0x000fe40000001894 */
[----:B------:R-:W1:Y:S01]  /*1bcd0*/  LDSM.16.MT88.4 R148, [R188+0x9c00] ;  /* 0x009c0000bc94783b */ /* 0x000e620000004200 */
[----:B------:R-:W-:-:S03]  /*1bce0*/  SHF.R.U32.HI R4, RZ, 0x10, R2 ;  /* 0x00000010ff047819 */ /* 0x000fc60000011602 */
[----:B------:R-:W-:Y:S02]  /*1bcf0*/  STG.E.U16 [R44.64+-0xee], R205 ;  /* 0xffff12cd2c007986 */ /* 0x000fe4000c101526 */
[----:B------:R-:W-:Y:S02]  /*1bd00*/  HMMA.16816.F32 R24, R8, R26, R108 ;  /* 0x0000001a0818723c */ /* 0x000fe4000000186c */
[----:B------:R-:W2:Y:S01]  /*1bd10*/  LDSM.16.MT88.4 R108, [R188+0xbc00] ;  /* 0x00bc0000bc6c783b */ /* 0x000ea20000004200 */
[----:B------:R-:W-:-:S03]  /*1bd20*/  SHF.R.U32.HI R6, RZ, 0x18, R2 ;  /* 0x00000018ff067819 */ /* 0x000fc60000011602 */
[----:B------:R-:W-:Y:S02]  /*1bd30*/  STG.E.U16 [R46.64+-0xf0], R203 ;  /* 0xffff10cb2e007986 */ /* 0x000fe4000c101526 */
[----:B------:R-:W-:Y:S02]  /*1bd40*/  HMMA.16816.F32 R96, R8, R28, R96 ;  /* 0x0000001c0860723c */ /* 0x000fe40000001860 */
[----:B------:R-:W-:Y:S01]  /*1bd50*/  STG.E.U16 [R46.64+-0xee], R204 ;  /* 0xffff12cc2e007986 */ /* 0x000fe2000c101526 */
[----:B------:R-:W-:-:S05]  /*1bd60*/  SHF.R.U32.HI R2, RZ, 0x8, R3 ;  /* 0x00000008ff027819 */ /* 0x000fca0000011603 */
[C---:B------:R-:W-:Y:S01]  /*1bd70*/  HMMA.16816.F32 R112, R8.reuse, R32, R60 ;  /* 0x000000200870723c */ /* 0x040fe2000000183c */
[----:B------:R-:W-:Y:S04]  /*1bd80*/  STG.E.U16 [R180.64+-0xe0], R243 ;  /* 0xffff20f3b4007986 */ /* 0x000fe8000c101526 */
[----:B------:R-:W-:Y:S03]  /*1bd90*/  STG.E.U16 [R180.64+-0xde], R242 ;  /* 0xffff22f2b4007986 */ /* 0x000fe6000c101526 */
[C---:B------:R-:W-:Y:S01]  /*1bda0*/  HMMA.16816.F32 R28, R8.reuse, R30, R64 ;  /* 0x0000001e081c723c */ /* 0x040fe20000001840 */
[----:B------:R-:W-:Y:S04]  /*1bdb0*/  STG.E.U16 [R56.64+-0xe0], R239 ;  /* 0xffff20ef38007986 */ /* 0x000fe8000c101526 */
[----:B------:R-:W-:Y:S03]  /*1bdc0*/  STG.E.U16 [R56.64+-0xde], R240 ;  /* 0xffff22f038007986 */ /* 0x000fe6000c101526 */
[----:B------:R-:W-:Y:S01]  /*1bdd0*/  HMMA.16816.F32 R32, R8, R34, R208 ;  /* 0x000000220820723c */ /* 0x000fe200000018d0 */
[----:B------:R-:W3:Y:S01]  /*1bde0*/  LDSM.16.MT88.4 R8, [R190+0xbc00] ;  /* 0x00bc0000be08783b */ /* 0x000ee20000004200 */
[----:B------:R-:W-:-:S03]  /*1bdf0*/  LOP3.LUT R3, R4, 0xff, RZ, 0xc0, !PT ;  /* 0x000000ff04037812 */ /* 0x000fc600078ec0ff */
[----:B------:R-:W-:Y:S01]  /*1be00*/  STG.E.U16 [R44.64+-0xe0], R202 ;  /* 0xffff20ca2c007986 */ /* 0x000fe2000c101526 */
[----:B------:R-:W-:-:S03]  /*1be10*/  PRMT R7, R5, 0x5410, R2 ;  /* 0x0000541005077816 */ /* 0x000fc60000000002 */
[----:B------:R-:W-:Y:S01]  /*1be20*/  STG.E.U16 [R44.64+-0xde], R201 ;  /* 0xffff22c92c007986 */ /* 0x000fe2000c101526 */
[----:B------:R-:W-:-:S03]  /*1be30*/  LOP3.LUT R2, R0, 0xffff, RZ, 0xc0, !PT ;  /* 0x0000ffff00027812 */ /* 0x000fc600078ec0ff */
[----:B------:R-:W-:Y:S04]  /*1be40*/  STG.E.U16 [R46.64+-0xe0], R199 ;  /* 0xffff20c72e007986 */ /* 0x000fe8000c101526 */
[----:B------:R-:W-:Y:S01]  /*1be50*/  STG.E.U16 [R46.64+-0xde], R200 ;  /* 0xffff22c82e007986 */ /* 0x000fe2000c101526 */
[----:B------:R-:W-:-:S03]  /*1be60*/  SHF.R.U32.HI R4, RZ, 0x10, R0 ;  /* 0x00000010ff047819 */ /* 0x000fc60000011600 */
[----:B------:R-:W-:Y:S04]  /*1be70*/  STG.E.U16 [R180.64+-0xd0], R238 ;  /* 0xffff30eeb4007986 */ /* 0x000fe8000c101526 */
[----:B------:R-:W-:Y:S04]  /*1be80*/  STG.E.U16 [R180.64+-0xce], R235 ;  /* 0xffff32ebb4007986 */ /* 0x000fe8000c101526 */
[----:B------:R-:W-:Y:S04]  /*1be90*/  STG.E.U16 [R56.64+-0xd0], R231 ;  /* 0xffff30e738007986 */ /* 0x000fe8000c101526 */
[----:B------:R-:W-:Y:S01]  /*1bea0*/  STG.E.U16 [R56.64+-0xce], R232 ;  /* 0xffff32e838007986 */ /* 0x000fe2000c101526 */
[----:B------:R-:W-:-:S03]  /*1beb0*/  PRMT R6, R3, 0x5410, R6 ;  /* 0x0000541003067816 */ /* 0x000fc60000000006 */
[----:B------:R-:W-:Y:S04]  /*1bec0*/  STG.E.U16 [R44.64+-0xd0], R198 ;  /* 0xffff30c62c007986 */ /* 0x000fe8000c101526 */
[----:B------:R-:W-:Y:S01]  /*1bed0*/  STG.E.U16 [R44.64+-0xce], R197 ;  /* 0xffff32c52c007986 */ /* 0x000fe2000c101526 */
[----:B------:R-:W-:-:S03]  /*1bee0*/  LOP3.LUT R5, R0, 0xff, RZ, 0xc0, !PT ;  /* 0x000000ff00057812 */ /* 0x000fc600078ec0ff */
[----:B------:R-:W-:Y:S01]  /*1bef0*/  STG.E.U16 [R46.64+-0xd0], R196 ;  /* 0xffff30c42e007986 */ /* 0x000fe2000c101526 */
[----:B------:R-:W-:-:S03]  /*1bf00*/  SHF.R.U32.HI R3, RZ, 0x18, R0 ;  /* 0x00000018ff037819 */ /* 0x000fc60000011600 */
[----:B------:R-:W-:Y:S01]  /*1bf10*/  STG.E.U16 [R46.64+-0xce], R195 ;  /* 0xffff32c32e007986 */ /* 0x000fe2000c101526 */
[----:B------:R-:W-:-:S03]  /*1bf20*/  SHF.R.U32.HI R2, RZ, 0x8, R2 ;  /* 0x00000008ff027819 */ /* 0x000fc60000011602 */
[----:B------:R4:W-:Y:S01]  /*1bf30*/  STG.E.U16 [R180.64+-0xc0], R230 ;  /* 0xffff40e6b4007986 */ /* 0x0009e2000c101526 */
[----:B------:R-:W-:-:S03]  /*1bf40*/  LOP3.LUT R0, R4, 0xff, RZ, 0xc0, !PT ;  /* 0x000000ff04007812 */ /* 0x000fc600078ec0ff */
[----:B------:R1:W-:Y:S04]  /*1bf50*/  STG.E.U16 [R180.64+-0xbe], R229 ;  /* 0xffff42e5b4007986 */ /* 0x0003e8000c101526 */
[----:B------:R1:W-:Y:S04]  /*1bf60*/  STG.E.U16 [R56.64+-0xc0], R227 ;  /* 0xffff40e338007986 */ /* 0x0003e8000c101526 */
[----:B------:R1:W-:Y:S04]  /*1bf70*/  STG.E.U16 [R56.64+-0xbe], R228 ;  /* 0xffff42e438007986 */ /* 0x0003e8000c101526 */
[----:B------:R1:W-:Y:S04]  /*1bf80*/  STG.E.U16 [R44.64+-0xc0], R187 ;  /* 0xffff40bb2c007986 */ /* 0x0003e8000c101526 */
[----:B------:R1:W-:Y:S01]  /*1bf90*/  STG.E.U16 [R44.64+-0xbe], R186 ;  /* 0xffff42ba2c007986 */ /* 0x0003e2000c101526 */
[----:B------:R-:W-:-:S03]  /*1bfa0*/  PRMT R5, R5, 0x5410, R2 ;  /* 0x0000541005057816 */ /* 0x000fc60000000002 */
[----:B------:R1:W-:Y:S04]  /*1bfb0*/  STG.E.U16 [R46.64+-0xc0], R173 ;  /* 0xffff40ad2e007986 */ /* 0x0003e8000c101526 */
[----:B------:R1:W-:Y:S01]  /*1bfc0*/  STG.E.U16 [R46.64+-0xbe], R172 ;  /* 0xffff42ac2e007986 */ /* 0x0003e2000c101526 */
[----:B------:R-:W-:-:S03]  /*1bfd0*/  PRMT R2, R0, 0x5410, R3 ;  /* 0x0000541000027816 */ /* 0x000fc60000000003 */
[----:B------:R1:W-:Y:S04]  /*1bfe0*/  STG.E.U16 [R180.64+-0xb0], R226 ;  /* 0xffff50e2b4007986 */ /* 0x0003e8000c101526 */
        /* <DEDUP_REMOVED lines=8> */
[----:B------:R1:W-:Y:S01]  /*1c070*/  STG.E.U16 [R180.64+-0x9e], R217 ;  /* 0xffff62d9b4007986 */ /* 0x0003e2000c101526 */
[----:B------:R-:W-:-:S03]  /*1c080*/  HSET2.LE.AND R0, R5, R134, PT ;  /* 0x0000008605007233 */ /* 0x000fc60003803000 */
[----:B------:R1:W-:Y:S01]  /*1c090*/  STG.E.U16 [R56.64+-0xa0], R216 ;  /* 0xffff60d838007986 */ /* 0x0003e2000c101526 */
[----:B------:R-:W-:-:S03]  /*1c0a0*/  HSET2.LE.AND R2, R2, R134, PT ;  /* 0x0000008602027233 */ /* 0x000fc60003803000 */
        /* <DEDUP_REMOVED lines=9> */
[----:B------:R-:W-:-:S03]  /*1c140*/  LOP3.LUT R124, R0, R132, RZ, 0xc0, !PT ;  /* 0x00000084007c7212 */ /* 0x000fc600078ec0ff */
[----:B------:R2:W-:Y:S01]  /*1c150*/  STG.E.U16 [R44.64+-0x90], R177 ;  /* 0xffff70b12c007986 */ /* 0x0005e2000c101526 */
[----:B------:R-:W-:-:S03]  /*1c160*/  LOP3.LUT R125, R2, R133, RZ, 0xc0, !PT ;  /* 0x00000085027d7212 */ /* 0x000fc600078ec0ff */
[----:B------:R2:W-:Y:S01]  /*1c170*/  STG.E.U16 [R44.64+-0x8e], R176 ;  /* 0xffff72b02c007986 */ /* 0x0005e2000c101526 */
[----:B------:R-:W-:-:S03]  /*1c180*/  HSET2.LE.AND R0, R7, R134, PT ;  /* 0x0000008607007233 */ /* 0x000fc60003803000 */
[----:B------:R2:W-:Y:S01]  /*1c190*/  STG.E.U16 [R46.64+-0x90], R175 ;  /* 0xffff70af2e007986 */ /* 0x0005e2000c101526 */
[----:B------:R-:W-:-:S03]  /*1c1a0*/  HSET2.LE.AND R2, R6, R134, PT ;  /* 0x0000008606027233 */ /* 0x000fc60003803000 */
[----:B------:R2:W-:Y:S01]  /*1c1b0*/  STG.E.U16 [R46.64+-0x8e], R174 ;  /* 0xffff72ae2e007986 */ /* 0x0005e2000c101526 */
[----:B------:R-:W-:Y:S02]  /*1c1c0*/  LOP3.LUT R126, R0, R135, RZ, 0xc0, !PT ;  /* 0x00000087007e7212 */ /* 0x000fe400078ec0ff */
[----:B------:R-:W-:Y:S01]  /*1c1d0*/  LOP3.LUT R127, R2, R13, RZ, 0xc0, !PT ;  /* 0x0000000d027f7212 */ /* 0x000fe200078ec0ff */
[----:B------:R-:W-:Y:S02]  /*1c1e0*/  FADD.FTZ R4, R221, R220 ;  /* 0x000000dcdd047221 */ /* 0x000fe40000010000 */
[----:B------:R-:W-:Y:S02]  /*1c1f0*/  FADD.FTZ R3, R223, R222 ;  /* 0x000000dedf037221 */ /* 0x000fe40000010000 */
[----:B------:R-:W-:Y:S02]  /*1c200*/  FADD.FTZ R2, R237, R252 ;  /* 0x000000fced027221 */ /* 0x000fe40000010000 */
[----:B------:R-:W-:Y:S01]  /*1c210*/  FADD.FTZ R0, R234, R247 ;  /* 0x000000f7ea007221 */ /* 0x000fe20000010000 */
[----:B-1----:R-:W-:Y:S01]  /*1c220*/  HMMA.16816.F32 R168, R120, R148, R168 ;  /* 0x0000009478a8723c */ /* 0x002fe200000018a8 */
[----:B------:R-:W-:Y:S01]  /*1c230*/  FADD.FTZ R4, R248, R4 ;  /* 0x00000004f8047221 */ /* 0x000fe20000010000 */
[----:B------:R-:W-:Y:S01]  /*1c240*/  IADD3 R135, P1, R180, -0x180, RZ ;  /* 0xfffffe80b4877810 */ /* 0x000fe20007f3e0ff */
[----:B------:R-:W-:Y:S01]  /*1c250*/  FADD.FTZ R3, R249, R3 ;  /* 0x00000003f9037221 */ /* 0x000fe20000010000 */
[----:B------:R-:W-:Y:S01]  /*1c260*/  @UP0 UIADD3 UR24, UR24, -0x4, URZ ;  /* 0xfffffffc18180890 */ /* 0x000fe2000fffe03f */
[----:B------:R-:W-:-:S02]  /*1c270*/  FADD.FTZ R2, R245, R2 ;  /* 0x00000002f5027221 */ /* 0x000fc40000010000 */
[----:B------:R-:W-:Y:S01]  /*1c280*/  FADD.FTZ R0, R236, R0 ;  /* 0x00000000ec007221 */ /* 0x000fe20000010000 */
[----:B------:R-:W-:Y:S01]  /*1c290*/  HMMA.16816.F32 R164, R120, R150, R164 ;  /* 0x0000009678a4723c */ /* 0x000fe200000018a4 */
[----:B----4-:R-:W-:Y:S01]  /*1c2a0*/  FADD.FTZ R230, R250, R4 ;  /* 0x00000004fae67221 */ /* 0x010fe20000010000 */
[----:B------:R-:W-:Y:S01]  /*1c2b0*/  IADD3.X R134, R181, -0x1, RZ, P1, !PT ;  /* 0xffffffffb5867810 */ /* 0x000fe20000ffe4ff */
[----:B------:R-:W-:-:S05]  /*1c2c0*/  FADD.FTZ R232, R251, R3 ;  /* 0x00000003fbe87221 */ /* 0x000fca0000010000 */
        /* <DEDUP_REMOVED lines=8> */
[C---:B--2---:R-:W-:Y:S08]  /*1c350*/  HMMA.16816.F32 R100, R120.reuse, R108, R100 ;  /* 0x0000006c7864723c */ /* 0x044ff00000001864 */
[----:B------:R-:W-:Y:S08]  /*1c360*/  HMMA.16816.F32 R104, R120, R110, R104 ;  /* 0x0000006e7868723c */ /* 0x000ff00000001868 */
[C---:B------:R-:W-:Y:S08]  /*1c370*/  HMMA.16816.F32 R152, R124.reuse, R148, R152 ;  /* 0x000000947c98723c */ /* 0x040ff00000001898 */
[C---:B------:R-:W-:Y:S08]  /*1c380*/  HMMA.16816.F32 R144, R124.reuse, R140, R144 ;  /* 0x0000008c7c90723c */ /* 0x040ff00000001890 */
[C---:B------:R-:W-:Y:S08]  /*1c390*/  HMMA.16816.F32 R136, R124.reuse, R76, R136 ;  /* 0x0000004c7c88723c */ /* 0x040ff00000001888 */
[C---:B------:R-:W-:Y:S08]  /*1c3a0*/  HMMA.16816.F32 R80, R124.reuse, R92, R80 ;  /* 0x0000005c7c50723c */ /* 0x040ff00000001850 */
[----:B------:R-:W-:Y:S08]  /*1c3b0*/  HMMA.16816.F32 R96, R124, R108, R96 ;  /* 0x0000006c7c60723c */ /* 0x000ff00000001860 */
[----:B---3--:R-:W-:Y:S08]  /*1c3c0*/  HMMA.16816.F32 R116, R120, R8, R116 ;  /* 0x000000087874723c */ /* 0x008ff00000001874 */
        /* <DEDUP_REMOVED lines=9> */
.L_x_472:
[----:B------:R-:W-:-:S12]  /*1c460*/  UIADD3 UR24, UR4, -0x1, URZ ;  /* 0xffffffff04187890 */ /* 0x000fd8000fffe03f */
.L_x_479:
[----:B------:R-:W-:-:S13]  /*1c470*/  ISETP.LE.AND P0, PT, RZ, UR24, PT ;  /* 0x00000018ff007c0c */ /* 0x000fda000bf03270 */
[----:B------:R-:W-:Y:S05]  /*1c480*/  @!P0 BRA `(.L_x_480) ;  /* 0x0000707000008947 */ /* 0x000fea0003800000 */
[----:B------:R-:W2:Y:S01]  /*1c490*/  LDL.LU R10, [R1+0x78] ;  /* 0x00007800010a7983 */ /* 0x000ea20000300800 */
[----:B------:R-:W-:Y:S01]  /*1c4a0*/  ULDC UR4, c[0x0][0x228] ;  /* 0x00008a0000047ab9 */ /* 0x000fe20000000800 */
[----:B-----5:R-:W-:Y:S01]  /*1c4b0*/  IMAD.MOV.U32 R3, RZ, RZ, R131 ;  /* 0x000000ffff037224 */ /* 0x020fe200078e0083 */
[----:B------:R-:W-:Y:S01]  /*1c4c0*/  USHF.L.U32 UR9, UR4, 0x3, URZ ;  /* 0x0000000304097899 */ /* 0x000fe2000800063f */
[----:B------:R-:W3:Y:S01]  /*1c4d0*/  LDL.64 R16, [R1+0x108] ;  /* 0x0001080001107983 */ /* 0x000ee20000100a00 */
[----:B------:R-:W-:Y:S01]  /*1c4e0*/  UIMAD UR14, UR4, 0x48, URZ ;  /* 0x00000048040e78a4 */ /* 0x000fe2000f8e023f */
[----:B------:R-:W-:Y:S01]  /*1c4f0*/  MOV R0, R128 ;  /* 0x0000008000007202 */ /* 0x000fe20000000f00 */
[----:B------:R-:W-:Y:S01]  /*1c500*/  USHF.R.S32.HI UR11, URZ, 0x1f, UR4 ;  /* 0x0000001f3f0b7899 */ /* 0x000fe20008011404 */
[----:B------:R-:W4:Y:S01]  /*1c510*/  LDL R15, [R1+0x120] ;  /* 0x00012000010f7983 */ /* 0x000f220000100800 */
[----:B------:R-:W-:Y:S01]  /*1c520*/  UIMAD.WIDE.U32 UR26, UR4, 0x70, URZ ;  /* 0x00000070041a78a5 */ /* 0x000fe2000f8e003f */
[----:B------:R-:W-:Y:S01]  /*1c530*/  IMAD.MOV.U32 R133, RZ, RZ, R129 ;  /* 0x000000ffff857224 */ /* 0x000fe200078e0081 */
[----:B------:R-:W-:Y:S01]  /*1c540*/  UIMAD UR4, UR4, 0x38, UR9 ;  /* 0x00000038040478a4 */ /* 0x000fe2000f8e0209 */
[----:B------:R-:W3:Y:S01]  /*1c550*/  LDL R14, [R1+0x124] ;  /* 0x00012400010e7983 */ /* 0x000ee20000100800 */
[----:B------:R-:W-:Y:S01]  /*1c560*/  USHF.R.S32.HI UR12, URZ, 0x1f, UR9 ;  /* 0x0000001f3f0c7899 */ /* 0x000fe20008011409 */
[----:B------:R-:W-:Y:S01]  /*1c570*/  MOV R132, R130 ;  /* 0x0000008200847202 */ /* 0x000fe20000000f00 */
[----:B------:R-:W-:Y:S01]  /*1c580*/  UIADD3 UR4, UR4, 0x1, URZ ;  /* 0x0000000104047890 */ /* 0x000fe2000fffe03f */
[----:B------:R-:W3:Y:S01]  /*1c590*/  LDL.LU R9, [R1+0x100] ;  /* 0x0001000001097983 */ /* 0x000ee20000300800 */
[----:B------:R-:W-:-:S02]  /*1c5a0*/  USHF.L.U32 UR10, UR9, 0x1, URZ ;  /* 0x00000001090a7899 */ /* 0x000fc4000800063f */
[----:B------:R-:W-:Y:S01]  /*1c5b0*/  USHF.L.U64.HI UR9, UR9, 0x1, UR12 ;  /* 0x0000000109097899 */ /* 0x000fe2000801020c */
[----:B------:R-:W3:Y:S01]  /*1c5c0*/  LDL.LU R8, [R1+0x104] ;  /* 0x0001040001087983 */ /* 0x000ee20000300800 */
[----:B------:R-:W-:Y:S02]  /*1c5d0*/  USHF.R.S32.HI UR5, URZ, 0x1f, UR14 ;  /* 0x0000001f3f057899 */ /* 0x000fe4000801140e */
[----:B------:R-:W-:Y:S01]  /*1c5e0*/  UIMAD UR11, UR11, 0x70, URZ ;  /* 0x000000700b0b78a4 */ /* 0x000fe2000f8e023f */
[----:B------:R-:W3:Y:S01]  /*1c5f0*/  LDL.LU.64 R6, [R1+0x128] ;  /* 0x0001280001067983 */ /* 0x000ee20000300a00 */
[----:B------:R-:W-:Y:S02]  /*1c600*/  USHF.R.S32.HI UR12, URZ, 0x1f, UR4 ;  /* 0x0000001f3f0c7899 */ /* 0x000fe40008011404 */
[----:B------:R-:W-:Y:S01]  /*1c610*/  USHF.L.U32 UR15, UR14, 0x1, URZ ;  /* 0x000000010e0f7899 */ /* 0x000fe2000800063f */
[----:B------:R-:W3:Y:S01]  /*1c620*/  LDL.LU.64 R4, [R1+0x170] ;  /* 0x0001700001047983 */ /* 0x000ee20000300a00 */
[----:B------:R-:W-:-:S02]  /*1c630*/  UIADD3 UR11, UR27, UR11, URZ ;  /* 0x0000000b1b0b7290 */ /* 0x000fc4000fffe03f */
[----:B------:R-:W-:Y:S02]  /*1c640*/  USHF.L.U64.HI UR14, UR14, 0x1, UR5 ;  /* 0x000000010e0e7899 */ /* 0x000fe40008010205 */
[----:B------:R-:W-:Y:S02]  /*1c650*/  USHF.L.U32 UR13, UR4, 0x1, URZ ;  /* 0x00000001040d7899 */ /* 0x000fe4000800063f */
[----:B------:R-:W-:Y:S01]  /*1c660*/  USHF.L.U64.HI UR12, UR4, 0x1, UR12 ;  /* 0x00000001040c7899 */ /* 0x000fe2000801020c */
[C---:B--2---:R-:W-:Y:S01]  /*1c670*/  IADD3 R2, R10.reuse, 0x4, RZ ;  /* 0x000000040a027810 */ /* 0x044fe20007ffe0ff */
[----:B------:R-:W-:-:S04]  /*1c680*/  IMAD.WIDE.U32 R12, R10, -0x326172a9, RZ ;  /* 0xcd9e8d570a0c7825 */ /* 0x000fc800078e00ff */
[----:B------:R-:W-:Y:S01]  /*1c690*/  IMAD.WIDE.U32 R10, R2, -0x326172a9, RZ ;  /* 0xcd9e8d57020a7825 */ /* 0x000fe200078e00ff */
[----:B------:R1:W-:Y:S04]  /*1c6a0*/  STL.64 [R1+0xf8], R12 ;  /* 0x0000f80c01007387 */ /* 0x0003e80000100a00 */
[----:B------:R1:W-:Y:S01]  /*1c6b0*/  STL.64 [R1+0xf0], R10 ;  /* 0x0000f00a01007387 */ /* 0x0003e20000100a00 */
[----:B---3--:R-:W-:-:S05]  /*1c6c0*/  IMAD.MOV.U32 R5, RZ, RZ, R7 ;  /* 0x000000ffff057224 */ /* 0x008fca00078e0007 */
[----:B------:R1:W-:Y:S01]  /*1c6d0*/  STL.64 [R1+0x100], R4 ;  /* 0x0001000401007387 */ /* 0x0003e20000100a00 */
[-C--:B------:R-:W-:Y:S02]  /*1c6e0*/  LOP3.LUT R240, R13, R9.reuse, RZ, 0x3c, !PT ;  /* 0x000000090df07212 */ /* 0x080fe400078e3cff */
[----:B------:R-:W-:Y:S01]  /*1c6f0*/  LOP3.LUT R246, R11, R9, RZ, 0x3c, !PT ;  /* 0x000000090bf67212 */ /* 0x000fe200078e3cff */
[----:B------:R-:W-:Y:S01]  /*1c700*/  IMAD.WIDE.U32 R234, R8, -0x2daee0ad, RZ ;  /* 0xd2511f5308ea7825 */ /* 0x000fe200078e00ff */
[----:B------:R-:W-:Y:S02]  /*1c710*/  ISETP.GE.AND P2, PT, R16, c[0x0][0x220], PT ;  /* 0x0000880010007a0c */ /* 0x000fe40003f46270 */
[----:B----4-:R-:W-:Y:S01]  /*1c720*/  ISETP.GE.AND P1, PT, R15, c[0x0][0x220], PT ;  /* 0x000088000f007a0c */ /* 0x010fe20003f26270 */
[----:B------:R-:W-:Y:S01]  /*1c730*/  IMAD.WIDE.U32 R240, R240, -0x2daee0ad, RZ ;  /* 0xd2511f53f0f07825 */ /* 0x000fe200078e00ff */
[----:B------:R-:W-:Y:S02]  /*1c740*/  ISETP.GE.AND P0, PT, R14, c[0x0][0x220], PT ;  /* 0x000088000e007a0c */ /* 0x000fe40003f06270 */
[----:B------:R-:W-:Y:S01]  /*1c750*/  PRMT R2, R233, 0x7054, R233 ;  /* 0x00007054e9027816 */ /* 0x000fe200000000e9 */
[----:B------:R-:W-:Y:S01]  /*1c760*/  IMAD.WIDE.U32 R246, R246, -0x2daee0ad, RZ ;  /* 0xd2511f53f6f67825 */ /* 0x000fe200078e00ff */
[----:B------:R-:W-:Y:S05]  /*1c770*/  BRA `(.L_x_481) ;  /* 0x000003e000007947 */ /* 0x000fea0003800000 */
.L_x_483:
        /* <DEDUP_REMOVED lines=62> */
.L_x_481:
[----:B-1----:R-:W2:Y:S01]  /*1cb60*/  LDL.64 R4, [R1+0x100] ;  /* 0x0001000001047983 */ /* 0x002ea20000100a00 */
[----:B------:R-:W-:Y:S04]  /*1cb70*/  DEPBAR.LE SB0, 0x0 ;  /* 0x000080000000791a */ /* 0x000fe80000000000 */
[----:B------:R-:W-:Y:S01]  /*1cb80*/  USHF.R.S32.HI UR5, URZ, 0x1f, UR24 ;  /* 0x0000001f3f057899 */ /* 0x000fe20008011418 */
[----:B------:R-:W-:Y:S01]  /*1cb90*/  BAR.SYNC.DEFER_BLOCKING 0x0 ;  /* 0x0000000000007b1d */ /* 0x000fe20000010000 */
[----:B------:R-:W-:Y:S01]  /*1cba0*/  UIMAD UR4, UR16, UR24, URZ ;  /* 0x00000018100472a4 */ /* 0x000fe2000f8e023f */
[----:B------:R-:W-:Y:S01]  /*1cbb0*/  IMAD.U32 R2, RZ, RZ, UR17 ;  /* 0x00000011ff027e24 */ /* 0x000fe2000f8e00ff */
[----:B------:R-:W-:Y:S02]  /*1cbc0*/  UISETP.GE.AND UP0, UPT, UR24, 0x1, UPT ;  /* 0x000000011800788c */ /* 0x000fe4000bf06270 */
        /* <DEDUP_REMOVED lines=27> */
[C---:B------:R-:W-:Y:S03]  /*1cd80*/  @!P0 LEA R8, P3, R2.reuse, c[0x0][0x170], 0x1 ;  /* 0x00005c0002088a11 */ /* 0x040fe600078608ff */
[----:B------:R-:W-:Y:S01]  /*1cd90*/  @P0 STS.128 [R194+0xb000], RZ ;  /* 0x00b000ffc2000388 */ /* 0x000fe20000000c00 */
[----:B------:R-:W-:Y:S02]  /*1cda0*/  @!P0 LEA.HI.X R9, R2, c[0x0][0x174], R6, 0x1, P3 ;  /* 0x00005d0002098a11 */ /* 0x000fe400018f0c06 */
[----:B------:R-:W-:Y:S03]  /*1cdb0*/  PLOP3.LUT P3, PT, PT, PT, UP0, 0x80, 0x0 ;  /* 0x000000000000781c */ /* 0x000fe60003f6f008 */
        /* <DEDUP_REMOVED lines=24> */
[----:B------:R-:W5:Y:S06]  /*1cf40*/  LDSM.16.M88.4 R48, [R189+0x6800] ;  /* 0x00680000bd30783b */ /* 0x000f6c0000000200 */
[----:B------:R-:W4:Y:S06]  /*1cf50*/  LDSM.16.M88.4 R128, [R189+0x6c00] ;  /* 0x006c0000bd80783b */ /* 0x000f2c0000000200 */
[----:B------:R-:W-:Y:S01]  /*1cf60*/  LDSM.16.M88.4 R172, [R193] ;  /* 0x00000000c1ac783b */ /* 0x000fe20000000200 */
[-C--:B-1----:R-:W-:Y:S05]  /*1cf70*/  HMMA.16816.F32 R4, R64, R16.reuse, RZ ;  /* 0x000000104004723c */ /* 0x082fea00000018ff */
[----:B------:R-:W1:Y:S03]  /*1cf80*/  LDSM.16.M88.4 R176, [R191+0x6000] ;  /* 0x00600000bfb0783b */ /* 0x000e660000000200 */
[C---:B---3--:R-:W-:Y:S03]  /*1cf90*/  HMMA.16816.F32 R8, R60.reuse, R16, RZ ;  /* 0x000000103c08723c */ /* 0x048fe600000018ff */
[----:B------:R-:W3:Y:S06]  /*1cfa0*/  LDSM.16.M88.4 R180, [R193+0x1000] ;  /* 0x00100000c1b4783b */ /* 0x000eec0000000200 */
[----:B------:R-:W1:Y:S01]  /*1cfb0*/  LDSM.16.M88.4 R184, [R191+0x6400] ;  /* 0x00640000bfb8783b */ /* 0x000e620000000200 */
[-C--:B--2---:R-:W-:Y:S08]  /*1cfc0*/  HMMA.16816.F32 R12, R60, R18.reuse, RZ ;  /* 0x000000123c0c723c */ /* 0x084ff000000018ff */
[C---:B------:R-:W-:Y:S08]  /*1cfd0*/  HMMA.16816.F32 R16, R64.reuse, R18, RZ ;  /* 0x000000124010723c */ /* 0x040ff000000018ff */
[-C--:B----4-:R-:W-:Y:S08]  /*1cfe0*/  HMMA.16816.F32 R20, R64, R32.reuse, RZ ;  /* 0x000000204014723c */ /* 0x090ff000000018ff */
[C---:B------:R-:W-:Y:S08]  /*1cff0*/  HMMA.16816.F32 R24, R60.reuse, R32, RZ ;  /* 0x000000203c18723c */ /* 0x040ff000000018ff */
[-C--:B------:R-:W-:Y:S08]  /*1d000*/  HMMA.16816.F32 R28, R60, R34.reuse, RZ ;  /* 0x000000223c1c723c */ /* 0x080ff000000018ff */
        /* <DEDUP_REMOVED lines=9> */
[----:B------:R-:W2:Y:S07]  /*1d0a0*/  LDSM.16.M88.4 R128, [R191+0x6800] ;  /* 0x00680000bf80783b */ /* 0x000eae0000000200 */
        /* <DEDUP_REMOVED lines=15> */
[-C--:B-1----:R-:W-:Y:S08]  /*1d1a0*/  HMMA.16816.F32 R52, R172, R176.reuse, R52 ;  /* 0x000000b0ac34723c */ /* 0x082ff00000001834 */
[C---:B------:R-:W-:Y:S08]  /*1d1b0*/  HMMA.16816.F32 R56, R180.reuse, R176, R56 ;  /* 0x000000b0b438723c */ /* 0x040ff00000001838 */
[-C--:B------:R-:W-:Y:S01]  /*1d1c0*/  HMMA.16816.F32 R60, R180, R178.reuse, R60 ;  /* 0x000000b2b43c723c */ /* 0x080fe2000000183c */
[----:B------:R-:W1:Y:S07]  /*1d1d0*/  LDSM.16.M88.4 R180, [R189+0x7000] ;  /* 0x00700000bdb4783b */ /* 0x000e6e0000000200 */
[----:B------:R-:W-:Y:S01]  /*1d1e0*/  HMMA.16816.F32 R64, R172, R178, R64 ;  /* 0x000000b2ac40723c */ /* 0x000fe20000001840 */
[----:B------:R-:W2:Y:S06]  /*1d1f0*/  LDSM.16.M88.4 R172, [R189+0x7400] ;  /* 0x00740000bdac783b */ /* 0x000eac0000000200 */
[----:B------:R-:W3:Y:S01]  /*1d200*/  LDSM.16.M88.4 R176, [R189+0x7800] ;  /* 0x00780000bdb0783b */ /* 0x000ee20000000200 */
        /* <DEDUP_REMOVED lines=14> */
[----:B------:R-:W2:Y:S07]  /*1d2f0*/  LDSM.16.M88.4 R176, [R191+0x7000] ;  /* 0x00700000bfb0783b */ /* 0x000eae0000000200 */
[-C--:B-1----:R-:W-:Y:S08]  /*1d300*/  HMMA.16816.F32 R52, R128, R180.reuse, R52 ;  /* 0x000000b48034723c */ /* 0x082ff00000001834 */
[C---:B------:R-:W-:Y:S08]  /*1d310*/  HMMA.16816.F32 R56, R184.reuse, R180, R56 ;  /* 0x000000b4b838723c */ /* 0x040ff00000001838 */
[-C--:B------:R-:W-:Y:S01]  /*1d320*/  HMMA.16816.F32 R60, R184, R182.reuse, R60 ;  /* 0x000000b6b83c723c */ /* 0x080fe2000000183c */
[----:B------:R-:W1:Y:S07]  /*1d330*/  LDSM.16.M88.4 R184, [R193+0x3000] ;  /* 0x00300000c1b8783b */ /* 0x000e6e0000000200 */
[----:B------:R-:W-:Y:S01]  /*1d340*/  HMMA.16816.F32 R64, R128, R182, R64 ;  /* 0x000000b68040723c */ /* 0x000fe20000001840 */
[----:B------:R-:W3:Y:S06]  /*1d350*/  LDSM.16.M88.4 R128, [R191+0x7400] ;  /* 0x00740000bf80783b */ /* 0x000eec0000000200 */
[----:B------:R-:W-:Y:S01]  /*1d360*/  LDSM.16.M88.4 R180, [R191+0x7c00] ;  /* 0x007c0000bfb4783b */ /* 0x000fe20000000200 */
[-C--:B--2---:R-:W-:Y:S08]  /*1d370*/  HMMA.16816.F32 R4, R172, R176.reuse, R4 ;  /* 0x000000b0ac04723c */ /* 0x084ff00000001804 */
[C---:B-1----:R-:W-:Y:S08]  /*1d380*/  HMMA.16816.F32 R8, R184.reuse, R176, R8 ;  /* 0x000000b0b808723c */ /* 0x042ff00000001808 */
        /* <DEDUP_REMOVED lines=15> */
[-C--:B------:R-:W-:Y:S01]  /*1d480*/  HMMA.16816.F32 R60, R184, R182.reuse, R60 ;  /* 0x000000b6b83c723c */ /* 0x080fe2000000183c */
[----:B------:R-:W2:Y:S07]  /*1d490*/  LDSM.16.M88.4 R184, [R192+0x5000] ;  /* 0x00500000c0b8783b */ /* 0x000eae0000000200 */
[----:B------:R-:W-:Y:S01]  /*1d4a0*/  HMMA.16816.F32 R64, R172, R182, R64 ;  /* 0x000000b6ac40723c */ /* 0x000fe20000001840 */
[----:B------:R-:W3:Y:S06]  /*1d4b0*/  LDSM.16.M88.4 R172, [R189+0x8400] ;  /* 0x00840000bdac783b */ /* 0x000eec0000000200 */
[----:B------:R-:W-:Y:S01]  /*1d4c0*/  LDSM.16.M88.4 R180, [R189+0x8c00] ;  /* 0x008c0000bdb4783b */ /* 0x000fe20000000200 */
[-C--:B-1----:R-:W-:Y:S08]  /*1d4d0*/  HMMA.16816.F32 R4, R128, R176.reuse, R4 ;  /* 0x000000b08004723c */ /* 0x082ff00000001804 */
[C---:B--2---:R-:W-:Y:S08]  /*1d4e0*/  HMMA.16816.F32 R8, R184.reuse, R176, R8 ;  /* 0x000000b0b808723c */ /* 0x044ff00000001808 */
        /* <DEDUP_REMOVED lines=24> */
[----:B------:R-:W1:Y:S01]  /*1d670*/  LDSM.16.M88.4 R176, [R191+0x8800] ;  /* 0x00880000bfb0783b */ /* 0x000e620000000200 */
[----:B------:R-:W-:Y:S05]  /*1d680*/  DEPBAR.LE SB0, 0x0 ;  /* 0x000080000000791a */ /* 0x000fea0000000000 */
[----:B------:R-:W-:Y:S01]  /*1d690*/  BAR.SYNC.DEFER_BLOCKING 0x0 ;  /* 0x0000000000007b1d */ /* 0x000fe20000010000 */
[-C--:B---3--:R-:W-:Y:S08]  /*1d6a0*/  HMMA.16816.F32 R20, R172, R128.reuse, R20 ;  /* 0x00000080ac14723c */ /* 0x088ff00000001814 */
        /* <DEDUP_REMOVED lines=10> */
[----:B------:R-:W-:Y:S07]  /*1d750*/  HMMA.16816.F32 R64, R172, R182, R64 ;  /* 0x000000b6ac40723c */ /* 0x000fee0000001840 */
[----:B------:R-:W-:Y:S02]  /*1d760*/  IMAD.MOV.U32 R174, RZ, RZ, R135 ;  /* 0x000000ffffae7224 */ /* 0x000fe400078e0087 */
[----:B------:R-:W-:Y:S01]  /*1d770*/  IMAD.MOV.U32 R175, RZ, RZ, R134 ;  /* 0x000000ffffaf7224 */ /* 0x000fe200078e0086 */
[----:B------:R-:W-:-:S05]  /*1d780*/  @P3 BRA `(.L_x_483) ;  /* 0xffffeff000003947 */ /* 0x000fca000383ffff */
.L_x_482:
[----:B------:R-:W-:Y:S01]  /*1d790*/  FMNMX.FTZ R2, R4, R0, !PT ;  /* 0x0000000004027209 */ /* 0x000fe20007810000 */
[----:B------:R-:W2:Y:S01]  /*1d7a0*/  LDL.64 R186, [R1+0xf8] ;  /* 0x0000f80001ba7983 */ /* 0x000ea20000100a00 */
[----:B-1----:R-:W-:Y:S01]  /*1d7b0*/  IADD3 R176, P5, R174, UR10, RZ ;  /* 0x0000000aaeb07c10 */ /* 0x002fe2000ffbe0ff */
[----:B------:R-:W-:Y:S01]  /*1d7c0*/  UIADD3 UR29, UR40, -0x61c88647, URZ ;  /* 0x9e3779b9281d7890 */ /* 0x000fe2000fffe03f */
[----:B------:R-:W-:Y:S01]  /*1d7d0*/  FMNMX.FTZ R2, R5, R2, !PT ;  /* 0x0000000205027209 */ /* 0x000fe20007810000 */
[----:B------:R-:W-:Y:S01]  /*1d7e0*/  UIADD3 UR33, UR40, 0x3c6ef372, URZ ;  /* 0x3c6ef37228217890 */ /* 0x000fe2000fffe03f */
[----:B------:R-:W-:Y:S01]  /*1d7f0*/  IADD3.X R177, R175, UR9, RZ, P5, !PT ;  /* 0x00000009afb17c10 */ /* 0x000fe2000affe4ff */
[----:B------:R-:W-:Y:S01]  /*1d800*/  UIADD3 UR30, UR40, -0x255992d5, URZ ;  /* 0xdaa66d2b281e7890 */ /* 0x000fe2000fffe03f */
[----:B------:R-:W-:Y:S01]  /*1d810*/  FMNMX.FTZ R2, R16, R2, !PT ;  /* 0x0000000210027209 */ /* 0x000fe20007810000 */
[----:B------:R-:W-:Y:S01]  /*1d820*/  UIADD3 UR5, UR40, 0x1715609d, URZ ;  /* 0x1715609d28057890 */ /* 0x000fe2000fffe03f */
[----:B------:R-:W-:Y:S01]  /*1d830*/  LOP3.LUT R229, R229, 0xfffffffb, RZ, 0xc0, !PT ;  /* 0xfffffffbe5e57812 */ /* 0x000fe200078ec0ff */
[----:B------:R-:W-:Y:S01]  /*1d840*/  UIADD3 UR31, UR41, -0x4498517b, URZ ;  /* 0xbb67ae85291f7890 */ /* 0x000fe2000fffe03f */
[----:B------:R-:W-:Y:S01]  /*1d850*/  FMNMX.FTZ R2, R17, R2, !PT ;  /* 0x0000000211027209 */ /* 0x000fe20007810000 */
[----:B------:R-:W-:Y:S01]  /*1d860*/  UIADD3 UR28, UR41, 0x32370b8f, URZ ;  /* 0x32370b8f291c7890 */ /* 0x000fe2000fffe03f */
[----:B------:R-:W-:Y:S01]  /*1d870*/  @P0 LOP3.LUT R229, R229, 0x4, RZ, 0xfc, !PT ;  /* 0x00000004e5e50812 */ /* 0x000fe200078efcff */
[----:B------:R-:W-:Y:S01]  /*1d880*/  UIADD3 UR32, UR40, 0x78dde6e4, URZ ;  /* 0x78dde6e428207890 */ /* 0x000fe2000fffe03f */
[----:B------:R-:W-:Y:S01]  /*1d890*/  FMNMX.FTZ R2, R20, R2, !PT ;  /* 0x0000000214027209 */ /* 0x000fe20007810000 */
[----:B------:R-:W-:Y:S01]  /*1d8a0*/  UIADD3 UR35, UR41, -0x126145ec, URZ ;  /* 0xed9eba1429237890 */ /* 0x000fe2000fffe03f */
[----:B------:R-:W-:Y:S01]  /*1d8b0*/  LOP3.LUT R128, R241, UR31, R234, 0x96, !PT ;  /* 0x0000001ff1807c12 */ /* 0x000fe2000f8e96ea */
[----:B------:R-:W-:Y:S01]  /*1d8c0*/  UIADD3 UR34, UR41, -0x56f99767, URZ ;  /* 0xa906689929227890 */ /* 0x000fe2000fffe03f */
[----:B------:R-:W-:Y:S01]  /*1d8d0*/  FMNMX.FTZ R2, R21, R2, !PT ;  /* 0x0000000215027209 */ /* 0x000fe20007810000 */
[----:B------:R-:W-:Y:S02]  /*1d8e0*/  USHF.L.U32 UR36, UR24, 0x1, URZ ;  /* 0x0000000118247899 */ /* 0x000fe4000800063f */
[----:B------:R-:W-:Y:S01]  /*1d8f0*/  IMAD.WIDE.U32 R182, R128, -0x326172a9, RZ ;  /* 0xcd9e8d5780b67825 */ /* 0x000fe200078e00ff */
[----:B------:R-:W-:Y:S01]  /*1d900*/  FMNMX.FTZ R2, R32, R2, !PT ;  /* 0x0000000220027209 */ /* 0x000fe20007810000 */
[----:B------:R-:W-:Y:S03]  /*1d910*/  ULOP3.LUT UR4, UR36, UR41, URZ, 0x3c, !UPT ;  /* 0x0000002924047292 */ /* 0x000fe6000f8e3c3f */
[----:B------:R-:W-:Y:S03]  /*1d920*/  FMNMX.FTZ R2, R33, R2, !PT ;  /* 0x0000000221027209 */ /* 0x000fe60007810000 */
[----:B------:R-:W-:Y:S01]  /*1d930*/  LOP3.LUT R129, R235, UR4, RZ, 0x3c, !PT ;  /* 0x00000004eb817c12 */ /* 0x000fe2000f8e3cff */
[----:B------:R-:W-:Y:S01]  /*1d940*/  UIADD3 UR4, UR41, 0x76cf5d0a, URZ ;  /* 0x76cf5d0a29047890 */ /* 0x000fe2000fffe03f */
[----:B------:R-:W-:Y:S03]  /*1d950*/  FMNMX.FTZ R2, R36, R2, !PT ;  /* 0x0000000224027209 */ /* 0x000fe60007810000 */
[----:B------:R-:W-:Y:S01]  /*1d960*/  IMAD.WIDE.U32 R212, R129, -0x326172a9, RZ ;  /* 0xcd9e8d5781d47825 */ /* 0x000fe200078e00ff */
[----:B------:R-:W-:Y:S04]  /*1d970*/  FMNMX.FTZ R2, R37, R2, !PT ;  /* 0x0000000225027209 */ /* 0x000fe80007810000 */
[----:B------:R-:W-:Y:S02]  /*1d980*/  FMNMX.FTZ R2, R48, R2, !PT ;  /* 0x0000000230027209 */ /* 0x000fe40007810000 */
[----:B------:R-:W-:Y:S02]  /*1d990*/  LOP3.LUT R130, R183, UR33, R212, 0x96, !PT ;  /* 0x00000021b7827c12 */ /* 0x000fe4000f8e96d4 */
[----:B------:R-:W-:Y:S03]  /*1d9a0*/  FMNMX.FTZ R2, R49, R2, !PT ;  /* 0x0000000231027209 */ /* 0x000fe60007810000 */
[----:B------:R-:W-:Y:S01]  /*1d9b0*/  IMAD.WIDE.U32 R130, R130, -0x2daee0ad, RZ ;  /* 0xd2511f5382827825 */ /* 0x000fe200078e00ff */
[----:B------:R-:W-:Y:S04]  /*1d9c0*/  FMNMX.FTZ R2, R52, R2, !PT ;  /* 0x0000000234027209 */ /* 0x000fe80007810000 */
[----:B------:R-:W-:Y:S04]  /*1d9d0*/  FMNMX.FTZ R2, R53, R2, !PT ;  /* 0x0000000235027209 */ /* 0x000fe80007810000 */
[----:B------:R-:W-:Y:S04]  /*1d9e0*/  FMNMX.FTZ R2, R64, R2, !PT ;  /* 0x0000000240027209 */ /* 0x000fe80007810000 */
[----:B------:R-:W-:Y:S05]  /*1d9f0*/  FMNMX.FTZ R2, R65, R2, !PT ;  /* 0x0000000241027209 */ /* 0x000fea0007810000 */
[----:B------:R-:W1:Y:S01]  /*1da00*/  SHFL.BFLY PT, R173, R2, 0x2, 0x1f ;  /* 0x0c401f0002ad7f89 */ /* 0x000e6200000e0000 */
[----:B--2---:R-:W-:Y:S05]  /*1da10*/  LOP3.LUT R128, R213, UR29, R186, 0x96, !PT ;  /* 0x0000001dd5807c12 */ /* 0x004fea000f8e96ba */
[----:B------:R-:W-:Y:S05]  /*1da20*/  IMAD.WIDE.U32 R128, R128, -0x2daee0ad, RZ ;  /* 0xd2511f5380807825 */ /* 0x000fea00078e00ff */
[----:B------:R-:W-:Y:S02]  /*1da30*/  LOP3.LUT R129, R129, UR4, R240, 0x96, !PT ;  /* 0x0000000481817c12 */ /* 0x000fe4000f8e96f0 */
[----:B------:R-:W-:Y:S02]  /*1da40*/  LOP3.LUT R134, R131, UR28, R128, 0x96, !PT ;  /* 0x0000001c83867c12 */ /* 0x000fe4000f8e9680 */
[----:B------:R-:W-:Y:S01]  /*1da50*/  FMNMX.FTZ R131, R6, R3, !PT ;  /* 0x0000000306837209 */ /* 0x000fe20007810000 */
[----:B------:R-:W-:Y:S03]  /*1da60*/  IMAD.WIDE.U32 R128, R129, -0x326172a9, RZ ;  /* 0xcd9e8d5781807825 */ /* 0x000fe600078e00ff */
[----:B------:R-:W-:Y:S01]  /*1da70*/  FMNMX.FTZ R131, R7, R131, !PT ;  /* 0x0000008307837209 */ /* 0x000fe20007810000 */
[----:B------:R-:W-:Y:S01]  /*1da80*/  IMAD.WIDE.U32 R134, R134, -0x326172a9, RZ ;  /* 0xcd9e8d5786867825 */ /* 0x000fe200078e00ff */
[----:B------:R-:W-:Y:S04]  /*1da90*/  LOP3.LUT R129, R129, UR30, R182, 0x96, !PT ;  /* 0x0000001e81817c12 */ /* 0x000fe8000f8e96b6 */
[----:B------:R-:W-:Y:S01]  /*1daa0*/  LOP3.LUT R135, R135, UR32, R128, 0x96, !PT ;  /* 0x0000002087877c12 */ /* 0x000fe2000f8e9680 */
[----:B------:R-:W-:Y:S04]  /*1dab0*/  IMAD.WIDE.U32 R128, R129, -0x2daee0ad, RZ ;  /* 0xd2511f5381807825 */ /* 0x000fe800078e00ff */
[----:B------:R-:W-:Y:S01]  /*1dac0*/  IMAD.WIDE.U32 R200, R135, -0x2daee0ad, RZ ;  /* 0xd2511f5387c87825 */ /* 0x000fe200078e00ff */
[----:B------:R-:W-:Y:S02]  /*1dad0*/  LOP3.LUT R130, R129, UR35, R130, 0x96, !PT ;  /* 0x0000002381827c12 */ /* 0x000fe4000f8e9682 */
[----:B------:R-:W-:Y:S02]  /*1dae0*/  FMNMX.FTZ R129, R18, R131, !PT ;  /* 0x0000008312817209 */ /* 0x000fe40007810000 */
[----:B------:R-:W-:Y:S01]  /*1daf0*/  LOP3.LUT R172, R201, UR34, R128, 0x96, !PT ;  /* 0x00000022c9ac7c12 */ /* 0x000fe2000f8e9680 */
[----:B------:R-:W-:Y:S01]  /*1db00*/  IMAD.WIDE.U32 R184, R130, -0x326172a9, RZ ;  /* 0xcd9e8d5782b87825 */ /* 0x000fe200078e00ff */
[----:B------:R-:W-:Y:S02]  /*1db10*/  FMNMX.FTZ R129, R19, R129, !PT ;  /* 0x0000008113817209 */ /* 0x000fe40007810000 */
[----:B-1----:R-:W-:Y:S01]  /*1db20*/  FMNMX.FTZ R128, R2, R173, !PT ;  /* 0x000000ad02807209 */ /* 0x002fe20007810000 */
[----:B------:R-:W-:Y:S01]  /*1db30*/  IMAD.WIDE.U32 R172, R172, -0x326172a9, RZ ;  /* 0xcd9e8d57acac7825 */ /* 0x000fe200078e00ff */
[----:B------:R-:W-:Y:S02]  /*1db40*/  FMNMX.FTZ R129, R22, R129, !PT ;  /* 0x0000008116817209 */ /* 0x000fe40007810000 */
[----:B------:R-:W-:Y:S01]  /*1db50*/  FMNMX.FTZ R130, R8, R132, !PT ;  /* 0x0000008408827209 */ /* 0x000fe20007810000 */
[----:B------:R-:W1:Y:S01]  /*1db60*/  SHFL.BFLY PT, R135, R128, 0x1, 0x1f ;  /* 0x0c201f0080877f89 */ /* 0x000e6200000e0000 */
[----:B------:R-:W-:Y:S02]  /*1db70*/  LOP3.LUT R2, R173, UR6, R184, 0x96, !PT ;  /* 0x00000006ad027c12 */ /* 0x000fe4000f8e96b8 */
[----:B------:R-:W-:Y:S02]  /*1db80*/  FMNMX.FTZ R129, R23, R129, !PT ;  /* 0x0000008117817209 */ /* 0x000fe40007810000 */
[----:B------:R-:W-:Y:S02]  /*1db90*/  LOP3.LUT R131, R2, 0xff, RZ, 0xc0, !PT ;  /* 0x000000ff02837812 */ /* 0x000fe400078ec0ff */
[----:B------:R-:W-:Y:S02]  /*1dba0*/  FMNMX.FTZ R129, R34, R129, !PT ;  /* 0x0000008122817209 */ /* 0x000fe40007810000 */
[----:B------:R-:W-:Y:S02]  /*1dbb0*/  FMNMX.FTZ R130, R9, R130, !PT ;  /* 0x0000008209827209 */ /* 0x000fe40007810000 */
[----:B------:R-:W-:Y:S02]  /*1dbc0*/  ISETP.GE.U32.AND P6, PT, R233, R131, PT ;  /* 0x00000083e900720c */ /* 0x000fe40003fc6070 */
[----:B------:R-:W-:Y:S02]  /*1dbd0*/  FMNMX.FTZ R131, R35, R129, !PT ;  /* 0x0000008123837209 */ /* 0x000fe40007810000 */
[----:B------:R-:W-:Y:S02]  /*1dbe0*/  SHF.R.U32.HI R129, RZ, 0x10, R2 ;  /* 0x00000010ff817819 */ /* 0x000fe40000011602 */
[----:B------:R-:W-:Y:S02]  /*1dbf0*/  FMNMX.FTZ R130, R12, R130, !PT ;  /* 0x000000820c827209 */ /* 0x000fe40007810000 */
[----:B------:R-:W-:Y:S02]  /*1dc00*/  FMNMX.FTZ R131, R38, R131, !PT ;  /* 0x0000008326837209 */ /* 0x000fe40007810000 */
[----:B------:R-:W-:Y:S02]  /*1dc10*/  LOP3.LUT R225, R185, UR5, R134, 0x96, !PT ;  /* 0x00000005b9e17c12 */ /* 0x000fe4000f8e9686 */
[----:B------:R-:W-:Y:S02]  /*1dc20*/  SHF.R.U32.HI R134, RZ, 0x18, R2 ;  /* 0x00000018ff867819 */ /* 0x000fe40000011602 */
[----:B------:R-:W-:Y:S02]  /*1dc30*/  LOP3.LUT R129, R129, 0xff, RZ, 0xc0, !PT ;  /* 0x000000ff81817812 */ /* 0x000fe400078ec0ff */
[----:B------:R-:W-:Y:S02]  /*1dc40*/  FMNMX.FTZ R130, R13, R130, !PT ;  /* 0x000000820d827209 */ /* 0x000fe40007810000 */
[----:B------:R-:W-:Y:S02]  /*1dc50*/  FMNMX.FTZ R131, R39, R131, !PT ;  /* 0x0000008327837209 */ /* 0x000fe40007810000 */
[C---:B------:R-:W-:Y:S02]  /*1dc60*/  ISETP.GE.U32.AND P3, PT, R233.reuse, R134, PT ;  /* 0x00000086e900720c */ /* 0x040fe40003f66070 */
[----:B------:R-:W-:Y:S02]  /*1dc70*/  ISETP.GE.U32.AND P4, PT, R233, R129, PT ;  /* 0x00000081e900720c */ /* 0x000fe40003f86070 */
        /* <DEDUP_REMOVED lines=8> */
[----:B------:R-:W-:Y:S02]  /*1dd00*/  LOP3.LUT R2, R2, 0xffff, RZ, 0xc0, !PT ;  /* 0x0000ffff02027812 */ /* 0x000fe400078ec0ff */
[----:B------:R-:W-:Y:S02]  /*1dd10*/  FMNMX.FTZ R131, R14, R129, !PT ;  /* 0x000000810e837209 */ /* 0x000fe40007810000 */
[----:B------:R-:W-:Y:S02]  /*1dd20*/  FMNMX.FTZ R129, R29, R130, !PT ;  /* 0x000000821d817209 */ /* 0x000fe40007810000 */
[----:B------:R-:W-:Y:S02]  /*1dd30*/  FMNMX.FTZ R130, R55, R134, !PT ;  /* 0x0000008637827209 */ /* 0x000fe40007810000 */
[----:B-1----:R-:W-:Y:S02]  /*1dd40*/  FMNMX.FTZ R128, R128, R135, !PT ;  /* 0x0000008780807209 */ /* 0x002fe40007810000 */
[----:B------:R-:W-:Y:S02]  /*1dd50*/  SHF.R.U32.HI R2, RZ, 0x8, R2 ;  /* 0x00000008ff027819 */ /* 0x000fe40000011602 */
[----:B------:R-:W-:Y:S01]  /*1dd60*/  FMNMX.FTZ R134, R40, R129, !PT ;  /* 0x0000008128867209 */ /* 0x000fe20007810000 */
[----:B------:R-:W-:Y:S01]  /*1dd70*/  FADD.FTZ R0, -R128, R0 ;  /* 0x0000000080007221 */ /* 0x000fe20000010100 */
[----:B------:R-:W-:Y:S02]  /*1dd80*/  FMNMX.FTZ R129, R66, R130, !PT ;  /* 0x0000008242817209 */ /* 0x000fe40007810000 */
[----:B------:R-:W-:Y:S01]  /*1dd90*/  FMNMX.FTZ R135, R15, R131, !PT ;  /* 0x000000830f877209 */ /* 0x000fe20007810000 */
[C---:B------:R-:W-:Y:S01]  /*1dda0*/  FMUL.FTZ R131, R128.reuse, c[0x0][0x23c] ;  /* 0x00008f0080837a20 */ /* 0x040fe20000410000 */
[----:B------:R-:W-:Y:S02]  /*1ddb0*/  FSETP.NEU.FTZ.AND P5, PT, R128, -INF , PT ;  /* 0xff8000008000780b */ /* 0x000fe40003fbd000 */
[----:B------:R-:W-:Y:S02]  /*1ddc0*/  LOP3.LUT R130, R2, 0xffff, RZ, 0xc0, !PT ;  /* 0x0000ffff02827812 */ /* 0x000fe400078ec0ff */
[----:B------:R-:W-:Y:S02]  /*1ddd0*/  FMNMX.FTZ R129, R67, R129, !PT ;  /* 0x0000008143817209 */ /* 0x000fe40007810000 */
[----:B------:R-:W-:Y:S02]  /*1dde0*/  FMNMX.FTZ R134, R41, R134, !PT ;  /* 0x0000008629867209 */ /* 0x000fe40007810000 */
[----:B------:R-:W-:Y:S02]  /*1ddf0*/  FSEL R2, R131, RZ, P5 ;  /* 0x000000ff83027208 */ /* 0x000fe40002800000 */
[----:B------:R-:W-:Y:S02]  /*1de00*/  ISETP.GE.U32.AND P5, PT, R233, R130, PT ;  /* 0x00000082e900720c */ /* 0x000fe40003fa6070 */
[----:B------:R-:W-:Y:S01]  /*1de10*/  FMNMX.FTZ R130, R26, R135, !PT ;  /* 0x000000871a827209 */ /* 0x000fe20007810000 */
[--C-:B------:R-:W-:Y:S01]  /*1de20*/  FFMA.FTZ R196, R21, c[0x0][0x23c], -R2.reuse ;  /* 0x00008f0015c47a23 */ /* 0x100fe20000010802 */
[----:B------:R-:W-:Y:S01]  /*1de30*/  FMNMX.FTZ R131, R44, R134, !PT ;  /* 0x000000862c837209 */ /* 0x000fe20007810000 */
[----:B------:R-:W1:Y:S01]  /*1de40*/  SHFL.BFLY PT, R135, R129, 0x2, 0x1f ;  /* 0x0c401f0081877f89 */ /* 0x000e6200000e0000 */
[----:B------:R-:W-:Y:S01]  /*1de50*/  FMNMX.FTZ R130, R27, R130, !PT ;  /* 0x000000821b827209 */ /* 0x000fe20007810000 */
[--C-:B------:R-:W-:Y:S01]  /*1de60*/  FFMA.FTZ R180, R17, c[0x0][0x23c], -R2.reuse ;  /* 0x00008f0011b47a23 */ /* 0x100fe20000010802 */
        /* <DEDUP_REMOVED lines=9> */
[----:B------:R-:W-:Y:S01]  /*1df00*/  IMAD.MOV.U32 R17, RZ, RZ, R187 ;  /* 0x000000ffff117224 */ /* 0x000fe200078e00bb */
[----:B------:R-:W-:Y:S01]  /*1df10*/  FMNMX.FTZ R130, R42, R130, !PT ;  /* 0x000000822a827209 */ /* 0x000fe20007810000 */
[--C-:B------:R-:W-:Y:S01]  /*1df20*/  FFMA.FTZ R5, R5, c[0x0][0x23c], -R2.reuse ;  /* 0x00008f0005057a23 */ /* 0x100fe20000010802 */
[----:B------:R-:W-:Y:S01]  /*1df30*/  FMNMX.FTZ R131, R60, R131, !PT ;  /* 0x000000833c837209 */ /* 0x000fe20007810000 */
[----:B------:R-:W-:Y:S01]  /*1df40*/  FFMA.FTZ R178, R16, c[0x0][0x23c], -R2 ;  /* 0x00008f0010b27a23 */ /* 0x000fe20000010802 */
[----:B------:R-:W-:Y:S01]  /*1df50*/  FMNMX.FTZ R134, R43, R130, !PT ;  /* 0x000000822b867209 */ /* 0x000fe20007810000 */
[----:B------:R-:W-:Y:S01]  /*1df60*/  IMAD.MOV.U32 R16, RZ, RZ, R186 ;  /* 0x000000ffff107224 */ /* 0x000fe200078e00ba */
[----:B------:R-:W-:Y:S01]  /*1df70*/  FMNMX.FTZ R130, R61, R131, !PT ;  /* 0x000000833d827209 */ /* 0x000fe20007810000 */
[--C-:B------:R-:W-:Y:S02]  /*1df80*/  FFMA.FTZ R197, R20, c[0x0][0x23c], -R2.reuse ;  /* 0x00008f0014c57a23 */ /* 0x100fe40000010802 */
[----:B------:R-:W-:Y:S01]  /*1df90*/  MUFU.EX2 R178, R178 ;  /* 0x000000b200b27308 */ /* 0x000fe20000000800 */
[--C-:B------:R-:W-:Y:S01]  /*1dfa0*/  FFMA.FTZ R208, R36, c[0x0][0x23c], -R2.reuse ;  /* 0x00008f0024d07a23 */ /* 0x100fe20000010802 */
[----:B-1----:R-:W-:Y:S01]  /*1dfb0*/  FMNMX.FTZ R131, R129, R135, !PT ;  /* 0x0000008781837209 */ /* 0x002fe20007810000 */
[--C-:B------:R-:W-:Y:S01]  /*1dfc0*/  FFMA.FTZ R135, R4, c[0x0][0x23c], -R2.reuse ;  /* 0x00008f0004877a23 */ /* 0x100fe20000010802 */
[----:B------:R-:W-:Y:S01]  /*1dfd0*/  FMNMX.FTZ R129, R46, R134, !PT ;  /* 0x000000862e817209 */ /* 0x000fe20007810000 */
[--C-:B------:R-:W-:Y:S01]  /*1dfe0*/  FFMA.FTZ R210, R37, c[0x0][0x23c], -R2.reuse ;  /* 0x00008f0025d27a23 */ /* 0x100fe20000010802 */
[----:B------:R-:W1:Y:S01]  /*1dff0*/  SHFL.BFLY PT, R134, R130, 0x2, 0x1f ;  /* 0x0c401f0082867f89 */ /* 0x000e6200000e0000 */
[--C-:B------:R-:W-:Y:S01]  /*1e000*/  FFMA.FTZ R220, R48, c[0x0][0x23c], -R2.reuse ;  /* 0x00008f0030dc7a23 */ /* 0x100fe20000010802 */
[----:B------:R-:W-:Y:S01]  /*1e010*/  FMNMX.FTZ R129, R47, R129, !PT ;  /* 0x000000812f817209 */ /* 0x000fe20007810000 */
[--C-:B------:R-:W-:Y:S01]  /*1e020*/  FFMA.FTZ R221, R49, c[0x0][0x23c], -R2.reuse ;  /* 0x00008f0031dd7a23 */ /* 0x100fe20000010802 */
[----:B------:R-:W-:Y:S01]  /*1e030*/  MUFU.EX2 R135, R135 ;  /* 0x0000008700877308 */ /* 0x000fe20000000800 */
[--C-:B------:R-:W-:Y:S01]  /*1e040*/  FFMA.FTZ R238, R64, c[0x0][0x23c], -R2.reuse ;  /* 0x00008f0040ee7a23 */ /* 0x100fe20000010802 */
[----:B------:R-:W-:Y:S01]  /*1e050*/  FMNMX.FTZ R129, R58, R129, !PT ;  /* 0x000000813a817209 */ /* 0x000fe20007810000 */
[----:B------:R-:W-:Y:S02]  /*1e060*/  FFMA.FTZ R239, R65, c[0x0][0x23c], -R2 ;  /* 0x00008f0041ef7a23 */ /* 0x000fe40000010802 */
[----:B------:R-:W-:Y:S01]  /*1e070*/  FMUL.FTZ R2, R0, c[0x0][0x23c] ;  /* 0x00008f0000027a20 */ /* 0x000fe20000410000 */
[----:B------:R-:W-:Y:S04]  /*1e080*/  FMNMX.FTZ R129, R59, R129, !PT ;  /* 0x000000813b817209 */ /* 0x000fe80007810000 */
[----:B------:R-:W-:Y:S01]  /*1e090*/  FMNMX.FTZ R129, R62, R129, !PT ;  /* 0x000000813e817209 */ /* 0x000fe20007810000 */
[----:B------:R-:W2:Y:S03]  /*1e0a0*/  MUFU.EX2 R2, R2 ;  /* 0x0000000200027308 */ /* 0x000ea60000000800 */
[----:B------:R-:W-:Y:S02]  /*1e0b0*/  FMNMX.FTZ R129, R63, R129, !PT ;  /* 0x000000813f817209 */ /* 0x000fe40007810000 */
[----:B-1----:R-:W-:Y:S03]  /*1e0c0*/  FMNMX.FTZ R130, R130, R134, !PT ;  /* 0x0000008682827209 */ /* 0x002fe60007810000 */
[----:B------:R-:W1:Y:S01]  /*1e0d0*/  SHFL.BFLY PT, R134, R129, 0x2, 0x1f ;  /* 0x0c401f0081867f89 */ /* 0x000e6200000e0000 */
[C---:B--2---:R-:W-:Y:S02]  /*1e0e0*/  FMUL.FTZ R32, R2.reuse, R144 ;  /* 0x0000009002207220 */ /* 0x044fe40000410000 */
[C---:B------:R-:W-:Y:S05]  /*1e0f0*/  FMUL.FTZ R33, R2.reuse, R145 ;  /* 0x0000009102217220 */ /* 0x040fea0000410000 */
[----:B------:R-:W2:Y:S01]  /*1e100*/  LDL.64 R144, [R1+0xf0] ;  /* 0x0000f00001907983 */ /* 0x000ea20000100a00 */
[C---:B------:R-:W-:Y:S02]  /*1e110*/  FMUL.FTZ R21, R2.reuse, R149 ;  /* 0x0000009502157220 */ /* 0x040fe40000410000 */
[C---:B------:R-:W-:Y:S02]  /*1e120*/  FMUL.FTZ R53, R2.reuse, R141 ;  /* 0x0000008d02357220 */ /* 0x040fe40000410000 */
[C---:B------:R-:W-:Y:S01]  /*1e130*/  FMUL.FTZ R52, R2.reuse, R140 ;  /* 0x0000008c02347220 */ /* 0x040fe20000410000 */
[----:B------:R3:W4:Y:S01]  /*1e140*/  LDL.S16 R149, [R1+0x6c] ;  /* 0x00006c0001957983 */ /* 0x0007220000100600 */
[----:B-1----:R-:W-:Y:S01]  /*1e150*/  FMNMX.FTZ R129, R129, R134, !PT ;  /* 0x0000008681817209 */ /* 0x002fe20007810000 */
[C---:B------:R-:W-:Y:S02]  /*1e160*/  FMUL.FTZ R20, R2.reuse, R148 ;  /* 0x0000009402147220 */ /* 0x040fe40000410000 */
[----:B------:R-:W1:Y:S01]  /*1e170*/  SHFL.BFLY PT, R134, R131, 0x1, 0x1f ;  /* 0x0c201f0083867f89 */ /* 0x000e6200000e0000 */
[C---:B------:R-:W-:Y:S02]  /*1e180*/  FMUL.FTZ R64, R2.reuse, R136 ;  /* 0x0000008802407220 */ /* 0x040fe40000410000 */
[C---:B------:R-:W-:Y:S02]  /*1e190*/  FMUL.FTZ R65, R2.reuse, R137 ;  /* 0x0000008902417220 */ /* 0x040fe40000410000 */
[C---:B------:R-:W-:Y:S02]  /*1e1a0*/  FMUL.FTZ R76, R2.reuse, R76 ;  /* 0x0000004c024c7220 */ /* 0x040fe40000410000 */
[C---:B------:R-:W-:Y:S01]  /*1e1b0*/  FMUL.FTZ R77, R2.reuse, R77 ;  /* 0x0000004d024d7220 */ /* 0x040fe20000410000 */
[----:B------:R3:W5:Y:S01]  /*1e1c0*/  LDL.S16 R141, [R1+0x7c] ;  /* 0x00007c00018d7983 */ /* 0x0007620000100600 */
[C---:B------:R-:W-:Y:S02]  /*1e1d0*/  FMUL.FTZ R80, R2.reuse, R80 ;  /* 0x0000005002507220 */ /* 0x040fe40000410000 */
[C---:B------:R-:W-:Y:S01]  /*1e1e0*/  FMUL.FTZ R81, R2.reuse, R81 ;  /* 0x0000005102517220 */ /* 0x040fe20000410000 */
[----:B------:R3:W3:Y:S01]  /*1e1f0*/  LDL.S16 R140, [R1+0x78] ;  /* 0x00007800018c7983 */ /* 0x0006e20000100600 */
[C---:B------:R-:W-:Y:S02]  /*1e200*/  FMUL.FTZ R92, R2.reuse, R92 ;  /* 0x0000005c025c7220 */ /* 0x040fe40000410000 */
[C---:B------:R-:W-:Y:S02]  /*1e210*/  FMUL.FTZ R93, R2.reuse, R93 ;  /* 0x0000005d025d7220 */ /* 0x040fe40000410000 */
[C---:B------:R-:W-:Y:S02]  /*1e220*/  FMUL.FTZ R124, R2.reuse, R124 ;  /* 0x0000007c027c7220 */ /* 0x040fe40000410000 */
[C---:B------:R-:W-:Y:S02]  /*1e230*/  FMUL.FTZ R125, R2.reuse, R125 ;  /* 0x0000007d027d7220 */ /* 0x040fe40000410000 */
[C---:B------:R-:W-:Y:S02]  /*1e240*/  FMUL.FTZ R96, R2.reuse, R96 ;  /* 0x0000006002607220 */ /* 0x040fe40000410000 */
[C---:B------:R-:W-:Y:S01]  /*1e250*/  FMUL.FTZ R97, R2.reuse, R97 ;  /* 0x0000006102617220 */ /* 0x040fe20000410000 */
[----:B-1----:R-:W-:Y:S01]  /*1e260*/  FMNMX.FTZ R131, R131, R134, !PT ;  /* 0x0000008683837209 */ /* 0x002fe20007810000 */
[C---:B------:R-:W-:Y:S01]  /*1e270*/  FMUL.FTZ R108, R2.reuse, R108 ;  /* 0x0000006c026c7220 */ /* 0x040fe20000410000 */
[----:B------:R-:W1:Y:S01]  /*1e280*/  SHFL.BFLY PT, R134, R130, 0x1, 0x1f ;  /* 0x0c201f0082867f89 */ /* 0x000e6200000e0000 */
[C---:B------:R-:W-:Y:S01]  /*1e290*/  FMUL.FTZ R109, R2.reuse, R109 ;  /* 0x0000006d026d7220 */ /* 0x040fe20000410000 */
[C---:B------:R-:W-:Y:S01]  /*1e2a0*/  FSETP.NEU.FTZ.AND P0, PT, R131.reuse, -INF , PT ;  /* 0xff8000008300780b */ /* 0x040fe20003f1d000 */
[----:B------:R-:W-:Y:S02]  /*1e2b0*/  FADD.FTZ R0, -R131, R3 ;  /* 0x0000000383007221 */ /* 0x000fe40000010100 */
[----:B------:R-:W-:Y:S02]  /*1e2c0*/  FMUL.FTZ R112, R2, R112 ;  /* 0x0000007002707220 */ /* 0x000fe40000410000 */
[----:B------:R-:W-:Y:S02]  /*1e2d0*/  FMUL.FTZ R0, R0, c[0x0][0x23c] ;  /* 0x00008f0000007a20 */ /* 0x000fe40000410000 */
[----:B------:R-:W-:Y:S02]  /*1e2e0*/  FMUL.FTZ R113, R2, R113 ;  /* 0x0000007102717220 */ /* 0x000fe40000410000 */
[----:B------:R-:W1:Y:S02]  /*1e2f0*/  MUFU.EX2 R3, R0 ;  /* 0x0000000000037308 */ /* 0x000e640000000800 */
[----:B-1----:R-:W-:Y:S02]  /*1e300*/  FMNMX.FTZ R130, R130, R134, !PT ;  /* 0x0000008682827209 */ /* 0x002fe40007810000 */
[----:B------:R-:W1:Y:S03]  /*1e310*/  SHFL.BFLY PT, R134, R129, 0x1, 0x1f ;  /* 0x0c201f0081867f89 */ /* 0x000e6600000e0000 */
[C---:B------:R-:W-:Y:S02]  /*1e320*/  FMUL.FTZ R4, R130.reuse, c[0x0][0x23c] ;  /* 0x00008f0082047a20 */ /* 0x040fe40000410000 */
[C---:B------:R-:W-:Y:S02]  /*1e330*/  FMUL.FTZ R78, R3.reuse, R78 ;  /* 0x0000004e034e7220 */ /* 0x040fe40000410000 */
[C---:B------:R-:W-:Y:S02]  /*1e340*/  FMUL.FTZ R79, R3.reuse, R79 ;  /* 0x0000004f034f7220 */ /* 0x040fe40000410000 */
[C---:B------:R-:W-:Y:S02]  /*1e350*/  FMUL.FTZ R82, R3.reuse, R82 ;  /* 0x0000005203527220 */ /* 0x040fe40000410000 */
[C---:B------:R-:W-:Y:S02]  /*1e360*/  FMUL.FTZ R83, R3.reuse, R83 ;  /* 0x0000005303537220 */ /* 0x040fe40000410000 */
[C---:B------:R-:W-:Y:S02]  /*1e370*/  FMUL.FTZ R94, R3.reuse, R94 ;  /* 0x0000005e035e7220 */ /* 0x040fe40000410000 */
[C---:B------:R-:W-:Y:S02]  /*1e380*/  FMUL.FTZ R95, R3.reuse, R95 ;  /* 0x0000005f035f7220 */ /* 0x040fe40000410000 */
[C---:B------:R-:W-:Y:S02]  /*1e390*/  FMUL.FTZ R126, R3.reuse, R126 ;  /* 0x0000007e037e7220 */ /* 0x040fe40000410000 */
[----:B------:R-:W-:Y:S01]  /*1e3a0*/  FMUL.FTZ R127, R3, R127 ;  /* 0x0000007f037f7220 */ /* 0x000fe20000410000 */
[----:B-1----:R-:W-:Y:S01]  /*1e3b0*/  FMNMX.FTZ R129, R129, R134, !PT ;  /* 0x0000008681817209 */ /* 0x002fe20007810000 */
[----:B------:R-:W-:Y:S02]  /*1e3c0*/  FMUL.FTZ R134, R131, c[0x0][0x23c] ;  /* 0x00008f0083867a20 */ /* 0x000fe40000410000 */
[----:B------:R-:W-:Y:S02]  /*1e3d0*/  FADD.FTZ R0, -R130, R132 ;  /* 0x0000008482007221 */ /* 0x000fe40000010100 */
[C---:B------:R-:W-:Y:S01]  /*1e3e0*/  FMUL.FTZ R98, R3.reuse, R98 ;  /* 0x0000006203627220 */ /* 0x040fe20000410000 */
[----:B------:R-:W-:Y:S01]  /*1e3f0*/  FSEL R134, R134, RZ, P0 ;  /* 0x000000ff86867208 */ /* 0x000fe20000000000 */
[C---:B------:R-:W-:Y:S01]  /*1e400*/  FMUL.FTZ R99, R3.reuse, R99 ;  /* 0x0000006303637220 */ /* 0x040fe20000410000 */
[----:B------:R-:W-:Y:S01]  /*1e410*/  FSETP.NEU.FTZ.AND P0, PT, R130, -INF , PT ;  /* 0xff8000008200780b */ /* 0x000fe20003f1d000 */
[----:B------:R-:W-:Y:S02]  /*1e420*/  FMUL.FTZ R0, R0, c[0x0][0x23c] ;  /* 0x00008f0000007a20 */ /* 0x000fe40000410000 */
[--C-:B------:R-:W-:Y:S01]  /*1e430*/  FFMA.FTZ R224, R54, c[0x0][0x23c], -R134.reuse ;  /* 0x00008f0036e07a23 */ /* 0x100fe20000010886 */
[----:B------:R-:W-:Y:S01]  /*1e440*/  FSEL R4, R4, RZ, P0 ;  /* 0x000000ff04047208 */ /* 0x000fe20000000000 */
[----:B------:R-:W-:Y:S01]  /*1e450*/  FMUL.FTZ R54, R3, R142 ;  /* 0x0000008e03367220 */ /* 0x000fe20000410000 */
[----:B------:R-:W-:Y:S01]  /*1e460*/  FSETP.NEU.FTZ.AND P0, PT, R129, -INF , PT ;  /* 0xff8000008100780b */ /* 0x000fe20003f1d000 */
[----:B------:R1:W3:Y:S01]  /*1e470*/  LDL.S16 R142, [R1+0x74] ;  /* 0x00007400018e7983 */ /* 0x0002e20000100600 */
[--C-:B------:R-:W-:Y:S02]  /*1e480*/  FFMA.FTZ R202, R34, c[0x0][0x23c], -R134.reuse ;  /* 0x00008f0022ca7a23 */ /* 0x100fe40000010886 */
[----:B------:R-:W-:Y:S02]  /*1e490*/  FMUL.FTZ R34, R3, R146 ;  /* 0x0000009203227220 */ /* 0x000fe40000410000 */
[----:B------:R1:W5:Y:S01]  /*1e4a0*/  LDL.S16 R146, [R1+0x70] ;  /* 0x0000700001927983 */ /* 0x0003620000100600 */
[--C-:B------:R-:W-:Y:S02]  /*1e4b0*/  FFMA.FTZ R6, R6, c[0x0][0x23c], -R134.reuse ;  /* 0x00008f0006067a23 */ /* 0x100fe40000010886 */
[----:B------:R-:W-:Y:S02]  /*1e4c0*/  FFMA.FTZ R179, R18, c[0x0][0x23c], -R134 ;  /* 0x00008f0012b37a23 */ /* 0x000fe40000010886 */
[----:B------:R1:W-:Y:S01]  /*1e4d0*/  MUFU.EX2 R211, R6 ;  /* 0x0000000600d37308 */ /* 0x0003e20000000800 */
[----:B------:R-:W-:Y:S02]  /*1e4e0*/  FFMA.FTZ R195, R28, c[0x0][0x23c], -R4 ;  /* 0x00008f001cc37a23 */ /* 0x000fe40000010804 */
[----:B------:R-:W-:Y:S02]  /*1e4f0*/  FFMA.FTZ R7, R7, c[0x0][0x23c], -R134 ;  /* 0x00008f0007077a23 */ /* 0x000fe40000010886 */
[--C-:B------:R-:W-:Y:S02]  /*1e500*/  FFMA.FTZ R222, R56, c[0x0][0x23c], -R4.reuse ;  /* 0x00008f0038de7a23 */ /* 0x100fe40000010804 */
[--C-:B------:R-:W-:Y:S02]  /*1e510*/  FFMA.FTZ R186, R24, c[0x0][0x23c], -R4.reuse ;  /* 0x00008f0018ba7a23 */ /* 0x100fe40000010804 */
[--C-:B------:R-:W-:Y:S01]  /*1e520*/  FFMA.FTZ R187, R29, c[0x0][0x23c], -R4.reuse ;  /* 0x00008f001dbb7a23 */ /* 0x100fe20000010804 */
[----:B------:R-:W1:Y:S01]  /*1e530*/  MUFU.EX2 R18, R0 ;  /* 0x0000000000127308 */ /* 0x000e620000000800 */
[----:B------:R-:W-:Y:S02]  /*1e540*/  FFMA.FTZ R132, R12, c[0x0][0x23c], -R4 ;  /* 0x00008f000c847a23 */ /* 0x000fe40000010804 */
[----:B------:R-:W-:Y:S02]  /*1e550*/  FFMA.FTZ R24, R2, R230, R135 ;  /* 0x000000e602187223 */ /* 0x000fe40000010087 */
[--C-:B------:R-:W-:Y:S02]  /*1e560*/  FFMA.FTZ R201, R35, c[0x0][0x23c], -R134.reuse ;  /* 0x00008f0023c97a23 */ /* 0x100fe40000010886 */
[--C-:B------:R-:W-:Y:S02]  /*1e570*/  FFMA.FTZ R226, R55, c[0x0][0x23c], -R134.reuse ;  /* 0x00008f0037e27a23 */ /* 0x100fe40000010886 */
[C---:B------:R-:W-:Y:S01]  /*1e580*/  FMUL.FTZ R55, R3.reuse, R143 ;  /* 0x0000008f03377220 */ /* 0x040fe20000410000 */
[----:B------:R1:W-:Y:S01]  /*1e590*/  MUFU.EX2 R28, R5 ;  /* 0x00000005001c7308 */ /* 0x0003e20000000800 */
[----:B------:R-:W-:Y:S02]  /*1e5a0*/  FMUL.FTZ R35, R3, R147 ;  /* 0x0000009303237220 */ /* 0x000fe40000410000 */
[----:B------:R-:W-:Y:S01]  /*1e5b0*/  FFMA.FTZ R181, R19, c[0x0][0x23c], -R134 ;  /* 0x00008f0013b57a23 */ /* 0x000fe20000010886 */
[----:B-1----:R-:W-:Y:S01]  /*1e5c0*/  LOP3.LUT R6, R247, UR31, R234, 0x96, !PT ;  /* 0x0000001ff7067c12 */ /* 0x002fe2000f8e96ea */
[--C-:B------:R-:W-:Y:S01]  /*1e5d0*/  FFMA.FTZ R8, R8, c[0x0][0x23c], -R4.reuse ;  /* 0x00008f0008087a23 */ /* 0x100fe20000010804 */
[----:B------:R-:W-:Y:S01]  /*1e5e0*/  UIADD3 UR31, UR36, 0x1, URZ ;  /* 0x00000001241f7890 */ /* 0x000fe2000fffe03f */
[--C-:B------:R-:W-:Y:S02]  /*1e5f0*/  FFMA.FTZ R9, R9, c[0x0][0x23c], -R4.reuse ;  /* 0x00008f0009097a23 */ /* 0x100fe40000010804 */
[----:B------:R-:W-:Y:S01]  /*1e600*/  IMAD.WIDE.U32 R230, R6, -0x326172a9, RZ ;  /* 0xcd9e8d5706e67825 */ /* 0x000fe200078e00ff */
[----:B------:R1:W-:Y:S01]  /*1e610*/  MUFU.EX2 R56, R7 ;  /* 0x0000000700387308 */ /* 0x0003e20000000800 */
[----:B------:R-:W-:Y:S02]  /*1e620*/  ULOP3.LUT UR31, UR31, UR41, URZ, 0x3c, !UPT ;  /* 0x000000291f1f7292 */ /* 0x000fe4000f8e3c3f */
[C---:B------:R-:W-:Y:S02]  /*1e630*/  FMUL.FTZ R6, R3.reuse, R154 ;  /* 0x0000009a03067220 */ /* 0x040fe40000410000 */
[C---:B------:R-:W-:Y:S02]  /*1e640*/  FMUL.FTZ R36, R18.reuse, R160 ;  /* 0x000000a012247220 */ /* 0x040fe40000410000 */
[C---:B------:R-:W-:Y:S02]  /*1e650*/  FMUL.FTZ R37, R18.reuse, R161 ;  /* 0x000000a112257220 */ /* 0x040fe40000410000 */
[C---:B------:R-:W-:Y:S01]  /*1e660*/  FMUL.FTZ R48, R18.reuse, R156 ;  /* 0x0000009c12307220 */ /* 0x040fe20000410000 */
[----:B------:R1:W1:Y:S01]  /*1e670*/  MUFU.EX2 R216, R8 ;  /* 0x0000000800d87308 */ /* 0x0002620000000800 */
[C---:B------:R-:W-:Y:S02]  /*1e680*/  FMUL.FTZ R49, R18.reuse, R157 ;  /* 0x0000009d12317220 */ /* 0x040fe40000410000 */
[----:B------:R-:W-:Y:S02]  /*1e690*/  FMUL.FTZ R68, R18, R68 ;  /* 0x0000004412447220 */ /* 0x000fe40000410000 */
[----:B------:R-:W-:Y:S02]  /*1e6a0*/  FMUL.FTZ R5, R2, R153 ;  /* 0x0000009902057220 */ /* 0x000fe40000410000 */
[----:B------:R-:W-:Y:S02]  /*1e6b0*/  IMAD.MOV.U32 R153, RZ, RZ, R17 ;  /* 0x000000ffff997224 */ /* 0x000fe400078e0011 */
[C---:B------:R-:W-:Y:S02]  /*1e6c0*/  FMUL.FTZ R17, R18.reuse, R165 ;  /* 0x000000a512117220 */ /* 0x040fe40000410000 */
[C---:B------:R-:W-:Y:S02]  /*1e6d0*/  FMUL.FTZ R69, R18.reuse, R69 ;  /* 0x0000004512457220 */ /* 0x040fe40000410000 */
[C---:B------:R-:W-:Y:S02]  /*1e6e0*/  FMUL.FTZ R72, R18.reuse, R72 ;  /* 0x0000004812487220 */ /* 0x040fe40000410000 */
[----:B-1----:R-:W-:Y:S02]  /*1e6f0*/  FMUL.FTZ R7, R3, R155 ;  /* 0x0000009b03077220 */ /* 0x002fe40000410000 */
[C---:B------:R-:W-:Y:S02]  /*1e700*/  FMUL.FTZ R73, R18.reuse, R73 ;  /* 0x0000004912497220 */ /* 0x040fe40000410000 */
        /* <DEDUP_REMOVED lines=12> */
[----:B------:R-:W-:Y:S02]  /*1e7d0*/  FMUL.FTZ R121, R18, R121 ;  /* 0x0000007912797220 */ /* 0x000fe40000410000 */
[--C-:B------:R-:W-:Y:S02]  /*1e7e0*/  FFMA.FTZ R185, R25, c[0x0][0x23c], -R4.reuse ;  /* 0x00008f0019b97a23 */ /* 0x100fe40000010804 */
[--C-:B------:R-:W-:Y:S02]  /*1e7f0*/  FFMA.FTZ R205, R40, c[0x0][0x23c], -R4.reuse ;  /* 0x00008f0028cd7a23 */ /* 0x100fe40000010804 */
[--C-:B------:R-:W-:Y:S02]  /*1e800*/  FFMA.FTZ R206, R41, c[0x0][0x23c], -R4.reuse ;  /* 0x00008f0029ce7a23 */ /* 0x100fe40000010804 */
[----:B------:R-:W-:Y:S02]  /*1e810*/  FFMA.FTZ R214, R44, c[0x0][0x23c], -R4 ;  /* 0x00008f002cd67a23 */ /* 0x000fe40000010804 */
[----:B------:R-:W-:Y:S02]  /*1e820*/  FFMA.FTZ R44, R18, R236, R216 ;  /* 0x000000ec122c7223 */ /* 0x000fe400000100d8 */
[--C-:B------:R-:W-:Y:S02]  /*1e830*/  FFMA.FTZ R215, R45, c[0x0][0x23c], -R4.reuse ;  /* 0x00008f002dd77a23 */ /* 0x100fe40000010804 */
[--C-:B------:R-:W-:Y:S01]  /*1e840*/  FFMA.FTZ R223, R57, c[0x0][0x23c], -R4.reuse ;  /* 0x00008f0039df7a23 */ /* 0x100fe20000010804 */
[----:B------:R1:W-:Y:S01]  /*1e850*/  MUFU.EX2 R45, R9 ;  /* 0x00000009002d7308 */ /* 0x0003e20000000800 */
[--C-:B------:R-:W-:Y:S02]  /*1e860*/  FFMA.FTZ R242, R60, c[0x0][0x23c], -R4.reuse ;  /* 0x00008f003cf27a23 */ /* 0x100fe40000010804 */
[----:B------:R-:W-:Y:S02]  /*1e870*/  FFMA.FTZ R244, R61, c[0x0][0x23c], -R4 ;  /* 0x00008f003df47a23 */ /* 0x000fe40000010804 */
[--C-:B------:R-:W-:Y:S02]  /*1e880*/  FFMA.FTZ R199, R22, c[0x0][0x23c], -R134.reuse ;  /* 0x00008f0016c77a23 */ /* 0x100fe40000010886 */
[----:B------:R-:W-:Y:S02]  /*1e890*/  FMUL.FTZ R22, R3, R150 ;  /* 0x0000009603167220 */ /* 0x000fe40000410000 */
[--C-:B------:R-:W-:Y:S01]  /*1e8a0*/  FFMA.FTZ R198, R23, c[0x0][0x23c], -R134.reuse ;  /* 0x00008f0017c67a23 */ /* 0x100fe20000010886 */
[----:B------:R-:W-:Y:S01]  /*1e8b0*/  MUFU.EX2 R57, R179 ;  /* 0x000000b300397308 */ /* 0x000fe20000000800 */
[C---:B------:R-:W-:Y:S02]  /*1e8c0*/  FMUL.FTZ R23, R3.reuse, R151 ;  /* 0x0000009703177220 */ /* 0x040fe40000410000 */
[--C-:B------:R-:W-:Y:S02]  /*1e8d0*/  FFMA.FTZ R243, R66, c[0x0][0x23c], -R134.reuse ;  /* 0x00008f0042f37a23 */ /* 0x100fe40000010886 */
[----:B------:R-:W-:Y:S02]  /*1e8e0*/  FMUL.FTZ R66, R3, R138 ;  /* 0x0000008a03427220 */ /* 0x000fe40000410000 */
[--C-:B------:R-:W-:Y:S02]  /*1e8f0*/  FFMA.FTZ R245, R67, c[0x0][0x23c], -R134.reuse ;  /* 0x00008f0043f57a23 */ /* 0x100fe40000010886 */
[C---:B------:R-:W-:Y:S01]  /*1e900*/  FMUL.FTZ R67, R3.reuse, R139 ;  /* 0x0000008b03437220 */ /* 0x040fe20000410000 */
[----:B------:R-:W-:Y:S01]  /*1e910*/  MUFU.EX2 R60, R180 ;  /* 0x000000b4003c7308 */ /* 0x000fe20000000800 */
[C---:B------:R-:W-:Y:S02]  /*1e920*/  FMUL.FTZ R110, R3.reuse, R110 ;  /* 0x0000006e036e7220 */ /* 0x040fe40000410000 */
[C---:B------:R-:W-:Y:S02]  /*1e930*/  FMUL.FTZ R111, R3.reuse, R111 ;  /* 0x0000006f036f7220 */ /* 0x040fe40000410000 */
[----:B-1----:R-:W-:Y:S02]  /*1e940*/  FMUL.FTZ R9, R18, R169 ;  /* 0x000000a912097220 */ /* 0x002fe40000410000 */
[C---:B------:R-:W-:Y:S02]  /*1e950*/  FMUL.FTZ R114, R3.reuse, R114 ;  /* 0x0000007203727220 */ /* 0x040fe40000410000 */
[C---:B------:R-:W-:Y:S02]  /*1e960*/  FMUL.FTZ R115, R3.reuse, R115 ;  /* 0x0000007303737220 */ /* 0x040fe40000410000 */
[----:B------:R-:W-:Y:S02]  /*1e970*/  FFMA.FTZ R29, R3, R232, R211 ;  /* 0x000000e8031d7223 */ /* 0x000fe400000100d3 */
[--C-:B------:R-:W-:Y:S02]  /*1e980*/  FFMA.FTZ R207, R38, c[0x0][0x23c], -R134.reuse ;  /* 0x00008f0026cf7a23 */ /* 0x100fe40000010886 */
[--C-:B------:R-:W-:Y:S02]  /*1e990*/  FFMA.FTZ R209, R39, c[0x0][0x23c], -R134.reuse ;  /* 0x00008f0027d17a23 */ /* 0x100fe40000010886 */
[--C-:B------:R-:W-:Y:S02]  /*1e9a0*/  FFMA.FTZ R218, R50, c[0x0][0x23c], -R134.reuse ;  /* 0x00008f0032da7a23 */ /* 0x100fe40000010886 */
[----:B------:R-:W-:Y:S02]  /*1e9b0*/  FFMA.FTZ R219, R51, c[0x0][0x23c], -R134 ;  /* 0x00008f0033db7a23 */ /* 0x000fe40000010886 */
[C---:B------:R-:W-:Y:S02]  /*1e9c0*/  FMUL.FTZ R134, R129.reuse, c[0x0][0x23c] ;  /* 0x00008f0081867a20 */ /* 0x040fe40000410000 */
[----:B------:R-:W-:Y:S02]  /*1e9d0*/  FADD.FTZ R0, -R129, R133 ;  /* 0x0000008581007221 */ /* 0x000fe40000010100 */
[----:B------:R-:W-:Y:S01]  /*1e9e0*/  FFMA.FTZ R133, R13, c[0x0][0x23c], -R4 ;  /* 0x00008f000d857a23 */ /* 0x000fe20000010804 */
[----:B------:R-:W-:Y:S01]  /*1e9f0*/  FSEL R134, R134, RZ, P0 ;  /* 0x000000ff86867208 */ /* 0x000fe20000000000 */
[----:B------:R-:W-:Y:S01]  /*1ea00*/  FMUL.FTZ R4, R2, R152 ;  /* 0x0000009802047220 */ /* 0x000fe20000410000 */
[----:B------:R-:W-:Y:S01]  /*1ea10*/  LOP3.LUT R2, R231, UR33, R212, 0x96, !PT ;  /* 0x00000021e7027c12 */ /* 0x000fe2000f8e96d4 */
[----:B------:R-:W-:Y:S01]  /*1ea20*/  IMAD.MOV.U32 R152, RZ, RZ, R16 ;  /* 0x000000ffff987224 */ /* 0x000fe200078e0010 */
[----:B------:R-:W-:Y:S01]  /*1ea30*/  LOP3.LUT P0, RZ, R229, 0x4, RZ, 0xc0, !PT ;  /* 0x00000004e5ff7812 */ /* 0x000fe2000780c0ff */
[----:B------:R-:W-:Y:S01]  /*1ea40*/  MUFU.EX2 R133, R133 ;  /* 0x0000008500857308 */ /* 0x000fe20000000800 */
[--C-:B------:R-:W-:Y:S02]  /*1ea50*/  FFMA.FTZ R10, R10, c[0x0][0x23c], -R134.reuse ;  /* 0x00008f000a0a7a23 */ /* 0x100fe40000010886 */
[--C-:B------:R-:W-:Y:S02]  /*1ea60*/  FFMA.FTZ R11, R11, c[0x0][0x23c], -R134.reuse ;  /* 0x00008f000b0b7a23 */ /* 0x100fe40000010886 */
[----:B------:R-:W-:Y:S02]  /*1ea70*/  FMUL.FTZ R16, R18, R164 ;  /* 0x000000a412107220 */ /* 0x000fe40000410000 */
[--C-:B------:R-:W-:Y:S02]  /*1ea80*/  FFMA.FTZ R14, R14, c[0x0][0x23c], -R134.reuse ;  /* 0x00008f000e0e7a23 */ /* 0x100fe40000010886 */
[--C-:B------:R-:W-:Y:S01]  /*1ea90*/  FFMA.FTZ R15, R15, c[0x0][0x23c], -R134.reuse ;  /* 0x00008f000f0f7a23 */ /* 0x100fe20000010886 */
[----:B------:R-:W-:Y:S01]  /*1eaa0*/  MUFU.EX2 R217, R10 ;  /* 0x0000000a00d97308 */ /* 0x000fe20000000800 */
[--C-:B------:R-:W-:Y:S02]  /*1eab0*/  FFMA.FTZ R27, R27, c[0x0][0x23c], -R134.reuse ;  /* 0x00008f001b1b7a23 */ /* 0x100fe40000010886 */
[--C-:B------:R-:W-:Y:S02]  /*1eac0*/  FFMA.FTZ R26, R26, c[0x0][0x23c], -R134.reuse ;  /* 0x00008f001a1a7a23 */ /* 0x100fe40000010886 */
[--C-:B------:R-:W-:Y:S02]  /*1ead0*/  FFMA.FTZ R31, R31, c[0x0][0x23c], -R134.reuse ;  /* 0x00008f001f1f7a23 */ /* 0x100fe40000010886 */
[--C-:B------:R-:W-:Y:S02]  /*1eae0*/  FFMA.FTZ R30, R30, c[0x0][0x23c], -R134.reuse ;  /* 0x00008f001e1e7a23 */ /* 0x100fe40000010886 */
[----:B------:R-:W-:Y:S01]  /*1eaf0*/  FFMA.FTZ R212, R63, c[0x0][0x23c], -R134 ;  /* 0x00008f003fd47a23 */ /* 0x000fe20000010886 */
[----:B------:R-:W-:Y:S01]  /*1eb00*/  MUFU.EX2 R61, R11 ;  /* 0x0000000b003d7308 */ /* 0x000fe20000000800 */
[----:B------:R-:W-:Y:S04]  /*1eb10*/  IMAD.WIDE.U32 R2, R2, -0x2daee0ad, RZ ;  /* 0xd2511f5302027825 */ /* 0x000fe800078e00ff */
[----:B------:R-:W-:Y:S05]  /*1eb20*/  FMUL.FTZ R0, R0, c[0x0][0x23c] ;  /* 0x00008f0000007a20 */ /* 0x000fea0000410000 */
[----:B------:R-:W-:Y:S01]  /*1eb30*/  MUFU.EX2 R63, R201 ;  /* 0x000000c9003f7308 */ /* 0x000fe20000000800 */
[--C-:B--2---:R-:W-:Y:S09]  /*1eb40*/  LOP3.LUT R12, R213, UR29, R144.reuse, 0x96, !PT ;  /* 0x0000001dd50c7c12 */ /* 0x104ff2000f8e9690 */
[----:B------:R-:W1:Y:S01]  /*1eb50*/  MUFU.EX2 R0, R0 ;  /* 0x0000000000007308 */ /* 0x000e620000000800 */
[----:B------:R-:W-:Y:S02]  /*1eb60*/  IMAD.MOV.U32 R164, RZ, RZ, R144 ;  /* 0x000000ffffa47224 */ /* 0x000fe400078e0090 */
[----:B------:R-:W-:Y:S02]  /*1eb70*/  IMAD.MOV.U32 R165, RZ, RZ, R145 ;  /* 0x000000ffffa57224 */ /* 0x000fe400078e0091 */
[----:B------:R-:W-:Y:S05]  /*1eb80*/  IMAD.WIDE.U32 R12, R12, -0x2daee0ad, RZ ;  /* 0xd2511f530c0c7825 */ /* 0x000fea00078e00ff */
[----:B------:R-:W-:Y:S01]  /*1eb90*/  LOP3.LUT R40, R13, UR4, R246, 0x96, !PT ;  /* 0x000000040d287c12 */ /* 0x000fe2000f8e96f6 */
[----:B------:R-:W-:Y:S01]  /*1eba0*/  MUFU.EX2 R145, R208 ;  /* 0x000000d000917308 */ /* 0x000fe20000000800 */
[----:B------:R-:W-:Y:S01]  /*1ebb0*/  LOP3.LUT R3, R3, UR28, R12, 0x96, !PT ;  /* 0x0000001c03037c12 */ /* 0x000fe2000f8e960c */
[C---:B------:R-:W-:Y:S01]  /*1ebc0*/  FADD.FTZ R13, R28.reuse, R24 ;  /* 0x000000181c0d7221 */ /* 0x040fe20000010000 */
[----:B------:R-:W-:Y:S01]  /*1ebd0*/  F2FP.PACK_AB R12, R28, R135 ;  /* 0x000000871c0c723e */ /* 0x000fe200000000ff */
[----:B------:R-:W-:Y:S01]  /*1ebe0*/  IMAD.WIDE.U32 R40, R40, -0x326172a9, RZ ;  /* 0xcd9e8d5728287825 */ /* 0x000fe200078e00ff */
[----:B------:R-:W-:Y:S03]  /*1ebf0*/  F2FP.PACK_AB R24, R56, R211 ;  /* 0x000000d33818723e */ /* 0x000fe600000000ff */
[----:B------:R-:W-:Y:S01]  /*1ec00*/  FADD.FTZ R13, R178, R13 ;  /* 0x0000000db20d7221 */ /* 0x000fe20000010000 */
[----:B------:R-:W-:Y:S01]  /*1ec10*/  LOP3.LUT R28, R41, UR30, R230, 0x96, !PT ;  /* 0x0000001e291c7c12 */ /* 0x000fe2000f8e96e6 */
[----:B------:R-:W-:Y:S01]  /*1ec20*/  FADD.FTZ R41, R56, R29 ;  /* 0x0000001d38297221 */ /* 0x000fe20000010000 */
[----:B----4-:R-:W-:Y:S01]  /*1ec30*/  @!P4 HADD2 R149, -R24.H0_H0, -RZ.H0_H0 ;  /* 0xa00000ff1895c230 */ /* 0x010fe20000000900 */
[----:B------:R-:W2:Y:S01]  /*1ec40*/  MUFU.EX2 R56, R132 ;  /* 0x0000008400387308 */ /* 0x000ea20000000800 */
[----:B-1----:R-:W-:Y:S02]  /*1ec50*/  FMUL.FTZ R10, R0, R170 ;  /* 0x000000aa000a7220 */ /* 0x002fe40000410000 */
[----:B------:R-:W-:Y:S01]  /*1ec60*/  IMAD.WIDE.U32 R28, R28, -0x2daee0ad, RZ ;  /* 0xd2511f531c1c7825 */ /* 0x000fe200078e00ff */
[----:B------:R-:W-:Y:S03]  /*1ec70*/  PRMT R136, R149, 0x7610, R136 ;  /* 0x0000761095887816 */ /* 0x000fe60000000088 */
[----:B------:R-:W-:Y:S01]  /*1ec80*/  FMUL.FTZ R11, R0, R171 ;  /* 0x000000ab000b7220 */ /* 0x000fe20000410000 */
[----:B------:R-:W-:Y:S01]  /*1ec90*/  LOP3.LUT R154, R29, UR35, R2, 0x96, !PT ;  /* 0x000000231d9a7c12 */ /* 0x000fe2000f8e9602 */
[----:B------:R-:W-:Y:S01]  /*1eca0*/  IMAD.WIDE.U32 R2, R3, -0x326172a9, RZ ;  /* 0xcd9e8d5703027825 */ /* 0x000fe200078e00ff */
[----:B------:R-:W1:Y:S03]  /*1ecb0*/  MUFU.EX2 R132, R181 ;  /* 0x000000b500847308 */ /* 0x000e660000000800 */
[----:B------:R-:W-:Y:S01]  /*1ecc0*/  IMAD.WIDE.U32 R154, R154, -0x326172a9, RZ ;  /* 0xcd9e8d579a9a7825 */ /* 0x000fe200078e00ff */
[----:B------:R-:W-:Y:S02]  /*1ecd0*/  LOP3.LUT R40, R3, UR32, R40, 0x96, !PT ;  /* 0x0000002003287c12 */ /* 0x000fe4000f8e9628 */
[----:B------:R-:W-:Y:S01]  /*1ece0*/  F2FP.PACK_AB R3, R60, R178 ;  /* 0x000000b23c03723e */ /* 0x000fe200000000ff */
[C---:B------:R-:W-:Y:S01]  /*1ecf0*/  FMUL.FTZ R18, R0.reuse, R166 ;  /* 0x000000a600127220 */ /* 0x040fe20000410000 */
[--C-:B------:R-:W-:Y:S01]  /*1ed00*/  LOP3.LUT R150, R155, UR5, R2.reuse, 0x96, !PT ;  /* 0x000000059b967c12 */ /* 0x100fe2000f8e9602 */
[----:B------:R-:W-:Y:S01]  /*1ed10*/  FMUL.FTZ R19, R0, R167 ;  /* 0x000000a700137220 */ /* 0x000fe20000410000 */
[----:B------:R-:W-:Y:S01]  /*1ed20*/  PRMT R2, R12, 0x7632, R2 ;  /* 0x000076320c027816 */ /* 0x000fe20000000002 */
[----:B------:R-:W-:Y:S01]  /*1ed30*/  IMAD.WIDE.U32 R160, R40, -0x2daee0ad, RZ ;  /* 0xd2511f5328a07825 */ /* 0x000fe200078e00ff */
[----:B------:R-:W-:Y:S03]  /*1ed40*/  MUFU.EX2 R14, R14 ;  /* 0x0000000e000e7308 */ /* 0x000fe60000000800 */
[----:B------:R-:W-:Y:S01]  /*1ed50*/  FADD.FTZ R40, R57, R41 ;  /* 0x0000002939287221 */ /* 0x000fe20000010000 */
[----:B------:R-:W-:Y:S01]  /*1ed60*/  LOP3.LUT R148, R161, UR34, R28, 0x96, !PT ;  /* 0x00000022a1947c12 */ /* 0x000fe2000f8e961c */
[----:B------:R-:W-:Y:S01]  /*1ed70*/  FADD.FTZ R28, R45, R44 ;  /* 0x0000002c2d1c7221 */ /* 0x000fe20000010000 */
[----:B------:R-:W-:Y:S01]  /*1ed80*/  PRMT R41, R12, 0x5410, R2 ;  /* 0x000054100c297816 */ /* 0x000fe20000000002 */
[----:B------:R-:W-:Y:S01]  /*1ed90*/  FADD.FTZ R60, R60, R13 ;  /* 0x0000000d3c3c7221 */ /* 0x000fe20000010000 */
[C---:B--2---:R-:W-:Y:S01]  /*1eda0*/  F2FP.PACK_AB R13, R133.reuse, R56 ;  /* 0x00000038850d723e */ /* 0x044fe200000000ff */
[----:B------:R-:W-:Y:S02]  /*1edb0*/  FADD.FTZ R28, R56, R28 ;  /* 0x0000001c381c7221 */ /* 0x000fe40000010000 */
[----:B------:R-:W-:Y:S01]  /*1edc0*/  FFMA.FTZ R25, R0, R237, R217 ;  /* 0x000000ed00197223 */ /* 0x000fe200000100d9 */
[----:B-1----:R-:W-:Y:S01]  /*1edd0*/  F2FP.PACK_AB R29, R132, R57 ;  /* 0x00000039841d723e */ /* 0x002fe200000000ff */
[----:B------:R-:W-:Y:S02]  /*1ede0*/  FADD.FTZ R133, R133, R28 ;  /* 0x0000001c85857221 */ /* 0x000fe40000010000 */
        /* <DEDUP_REMOVED lines=20> */
[----:B------:R-:W-:Y:S01]  /*1ef30*/  F2FP.PACK_AB R0, R45, R216 ;  /* 0x000000d82d00723e */ /* 0x000fe200000000ff */
[----:B---3--:R-:W-:Y:S01]  /*1ef40*/  @!P6 HADD2 R142, -R12.H0_H0, -RZ.H0_H0 ;  /* 0xa00000ff0c8ee230 */ /* 0x008fe20000000900 */
[----:B------:R-:W-:Y:S01]  /*1ef50*/  F2FP.PACK_AB R45, R61, R217 ;  /* 0x000000d93d2d723e */ /* 0x000fe200000000ff */
[----:B------:R-:W-:Y:S02]  /*1ef60*/  IMAD.MOV.U32 R163, RZ, RZ, R153 ;  /* 0x000000ffffa37224 */ /* 0x000fe400078e0099 */
[----:B------:R-:W-:Y:S01]  /*1ef70*/  IMAD.MOV.U32 R162, RZ, RZ, R152 ;  /* 0x000000ffffa27224 */ /* 0x000fe200078e0098 */
[----:B------:R-:W-:Y:S01]  /*1ef80*/  PRMT R137, R142, 0x7610, R137 ;  /* 0x000076108e897816 */ /* 0x000fe20000000089 */
[----:B-----5:R-:W-:Y:S01]  /*1ef90*/  @!P5 HADD2 R146, -R2.H0_H0, -RZ.H0_H0 ;  /* 0xa00000ff0292d230 */ /* 0x020fe20000000900 */
[----:B------:R-:W-:Y:S01]  /*1efa0*/  @!P6 STL.S16 [R1+0x74], R142 ;  /* 0x0000748e0100e387 */ /* 0x000fe20000100600 */
[----:B------:R-:W-:Y:S01]  /*1efb0*/  FADD.FTZ R132, R132, R40 ;  /* 0x0000002884847221 */ /* 0x000fe20000010000 */
[----:B------:R-:W-:Y:S01]  /*1efc0*/  @!P6 PRMT R12, R137, 0x5410, RZ ;  /* 0x00005410890ce816 */ /* 0x000fe200000000ff */
[----:B------:R-:W-:Y:S01]  /*1efd0*/  FFMA.FTZ R158, R58, c[0x0][0x23c], -R134 ;  /* 0x00008f003a9e7a23 */ /* 0x000fe20000010886 */
[----:B------:R-:W-:Y:S01]  /*1efe0*/  PRMT R44, R146, 0x7610, R44 ;  /* 0x00007610922c7816 */ /* 0x000fe2000000002c */
[----:B------:R-:W-:Y:S01]  /*1eff0*/  @!P5 STL.S16 [R1+0x70], R146 ;  /* 0x000070920100d387 */ /* 0x000fe20000100600 */
[----:B------:R-:W-:Y:S01]  /*1f000*/  PRMT R40, R0, 0x7632, R40 ;  /* 0x0000763200287816 */ /* 0x000fe20000000028 */
[----:B------:R-:W-:Y:S01]  /*1f010*/  MUFU.EX2 R137, R187 ;  /* 0x000000bb00897308 */ /* 0x000fe20000000800 */
[----:B------:R-:W-:Y:S01]  /*1f020*/  @!P5 PRMT R2, R44, 0x5410, RZ ;  /* 0x000054102c02d816 */ /* 0x000fe200000000ff */
[----:B------:R1:W-:Y:S01]  /*1f030*/  @!P4 STL.S16 [R1+0x6c], R149 ;  /* 0x00006c950100c387 */ /* 0x0003e20000100600 */
[----:B------:R-:W-:Y:S01]  /*1f040*/  PRMT R139, R0, 0x5410, R40 ;  /* 0x00005410008b7816 */ /* 0x000fe20000000028 */
[--C-:B------:R-:W-:Y:S01]  /*1f050*/  FADD.FTZ R61, R61, R25.reuse ;  /* 0x000000193d3d7221 */ /* 0x100fe20000010000 */
[----:B------:R-:W-:Y:S01]  /*1f060*/  PRMT R25, R24, 0x7632, R25 ;  /* 0x0000763218197816 */ /* 0x000fe20000000019 */
[----:B------:R2:W3:Y:S01]  /*1f070*/  LDL.S16 R28, [R1+0x80] ;  /* 0x00008000011c7983 */ /* 0x0004e20000100600 */
[--C-:B------:R-:W-:Y:S02]  /*1f080*/  FFMA.FTZ R211, R62, c[0x0][0x23c], -R134.reuse ;  /* 0x00008f003ed37a23 */ /* 0x100fe40000010886 */
[----:B------:R-:W-:Y:S01]  /*1f090*/  PRMT R44, R24, 0x5410, R25 ;  /* 0x00005410182c7816 */ /* 0x000fe20000000019 */
[----:B------:R4:W-:Y:S01]  /*1f0a0*/  STG.E.U16 [R174.64+0x2], R2 ;  /* 0x00000202ae007986 */ /* 0x0009e2000c101526 */
[----:B------:R-:W-:Y:S01]  /*1f0b0*/  @!P4 PRMT R24, R136, 0x5410, RZ ;  /* 0x000054108818c816 */ /* 0x000fe200000000ff */
[----:B------:R-:W-:Y:S01]  /*1f0c0*/  @!P3 HADD2 R141, -R25.H0_H0, -RZ.H0_H0 ;  /* 0xa00000ff198db230 */ /* 0x000fe20000000900 */
[----:B------:R-:W-:Y:S01]  /*1f0d0*/  IADD3 R56, P4, R176, UR26, RZ ;  /* 0x0000001ab0387c10 */ /* 0x000fe2000ff9e0ff */
[----:B------:R5:W-:Y:S01]  /*1f0e0*/  STG.E.U16 [R174.64], R12 ;  /* 0x0000000cae007986 */ /* 0x000be2000c101526 */
[----:B------:R-:W-:Y:S01]  /*1f0f0*/  MUFU.EX2 R58, R26 ;  /* 0x0000001a003a7308 */ /* 0x000fe20000000800 */
[----:B------:R-:W-:Y:S01]  /*1f100*/  FFMA.FTZ R159, R59, c[0x0][0x23c], -R134 ;  /* 0x00008f003b9f7a23 */ /* 0x000fe20000010886 */
[----:B------:R-:W-:Y:S01]  /*1f110*/  PRMT R135, R141, 0x7610, R135 ;  /* 0x000076108d877816 */ /* 0x000fe20000000087 */
[----:B------:R-:W-:Y:S01]  /*1f120*/  @!P3 STL.S16 [R1+0x7c], R141 ;  /* 0x00007c8d0100b387 */ /* 0x000fe20000100600 */
[----:B------:R-:W-:Y:S01]  /*1f130*/  IADD3.X R57, R177, UR11, RZ, P4, !PT ;  /* 0x0000000bb1397c10 */ /* 0x000fe2000a7fe4ff */
[----:B------:R-:W-:Y:S01]  /*1f140*/  IMAD.MOV.U32 R163, RZ, RZ, R165 ;  /* 0x000000ffffa37224 */ /* 0x000fe200078e00a5 */
[----:B------:R-:W-:Y:S01]  /*1f150*/  @!P3 PRMT R25, R135, 0x5410, RZ ;  /* 0x000054108719b816 */ /* 0x000fe200000000ff */
[----:B------:R2:W-:Y:S01]  /*1f160*/  STG.E.U16 [R176.64], R24 ;  /* 0x00000018b0007986 */ /* 0x0005e2000c101526 */
[----:B------:R-:W-:Y:S02]  /*1f170*/  IADD3 R180, P3, R174, UR13, RZ ;  /* 0x0000000daeb47c10 */ /* 0x000fe4000ff7e0ff */
[----:B------:R-:W-:Y:S01]  /*1f180*/  MUFU.EX2 R59, R202 ;  /* 0x000000ca003b7308 */ /* 0x000fe20000000800 */
[----:B------:R2:W-:Y:S01]  /*1f190*/  STG.E.U16 [R176.64+0x2], R25 ;  /* 0x00000219b0007986 */ /* 0x0005e2000c101526 */
[C---:B------:R-:W-:Y:S01]  /*1f1a0*/  IADD3.X R181, R175.reuse, UR12, RZ, P3, !PT ;  /* 0x0000000cafb57c10 */ /* 0x040fe20009ffe4ff */
[----:B-1----:R-:W-:Y:S01]  /*1f1b0*/  IMAD.WIDE.U32 R148, R148, -0x326172a9, RZ ;  /* 0xcd9e8d5794947825 */ /* 0x002fe200078e00ff */
[----:B------:R-:W-:Y:S04]  /*1f1c0*/  IADD3 R178, P3, R174, UR15, RZ ;  /* 0x0000000faeb27c10 */ /* 0x000fe8000ff7e0ff */
[----:B------:R-:W-:Y:S02]  /*1f1d0*/  IADD3.X R179, R175, UR14, RZ, P3, !PT ;  /* 0x0000000eafb37c10 */ /* 0x000fe40009ffe4ff */
[----:B------:R-:W-:Y:S01]  /*1f1e0*/  MUFU.EX2 R62, R204 ;  /* 0x000000cc003e7308 */ /* 0x000fe20000000800 */
[----:B----4-:R-:W-:Y:S04]  /*1f1f0*/  LOP3.LUT R2, R149, UR6, R154, 0x96, !PT ;  /* 0x0000000695027c12 */ /* 0x010fe8000f8e969a */
[----:B-----5:R-:W-:Y:S04]  /*1f200*/  LOP3.LUT R12, R2, 0xff, RZ, 0xc0, !PT ;  /* 0x000000ff020c7812 */ /* 0x020fe800078ec0ff */
[----:B------:R-:W-:Y:S02]  /*1f210*/  ISETP.GE.U32.AND P5, PT, R233, R12, PT ;  /* 0x0000000ce900720c */ /* 0x000fe40003fa6070 */
[----:B--2---:R-:W-:Y:S01]  /*1f220*/  PRMT R24, R45, 0x7632, R24 ;  /* 0x000076322d187816 */ /* 0x004fe20000000018 */
[----:B------:R-:W1:Y:S10]  /*1f230*/  MUFU.EX2 R25, R197 ;  /* 0x000000c500197308 */ /* 0x000e740000000800 */
[----:B------:R-:W-:Y:S05]  /*1f240*/  @!P5 HADD2 R140, -R0.H0_H0, -RZ.H0_H0 ;  /* 0xa00000ff008cd230 */ /* 0x000fea0000000900 */
[----:B------:R-:W-:Y:S01]  /*1f250*/  PRMT R12, R140, 0x7610, R12 ;  /* 0x000076108c0c7816 */ /* 0x000fe2000000000c */
[----:B------:R2:W-:Y:S03]  /*1f260*/  @!P5 STL.S16 [R1+0x78], R140 ;  /* 0x0000788c0100d387 */ /* 0x0005e60000100600 */
[----:B------:R-:W-:Y:S01]  /*1f270*/  @!P5 PRMT R0, R12, 0x5410, RZ ;  /* 0x000054100c00d816 */ /* 0x000fe200000000ff */
[----:B------:R4:W5:Y:S01]  /*1f280*/  LDL.S16 R136, [R1+0xa8] ;  /* 0x0000a80001887983 */ /* 0x0009620000100600 */
[----:B------:R-:W-:Y:S03]  /*1f290*/  LOP3.LUT R12, R172, 0xff, RZ, 0xc0, !PT ;  /* 0x000000ffac0c7812 */ /* 0x000fe600078ec0ff */
[----:B------:R4:W4:Y:S04]  /*1f2a0*/  LDL.S16 R135, [R1+0xa4] ;  /* 0x0000a40001877983 */ /* 0x0009280000100600 */
[----:B------:R1:W-:Y:S01]  /*1f2b0*/  STG.E.U16 [R56.64], R0 ;  /* 0x0000000038007986 */ /* 0x0003e2000c101526 */
[----:B--2---:R-:W-:Y:S02]  /*1f2c0*/  FFMA.FTZ R140, R47, c[0x0][0x23c], -R134 ;  /* 0x00008f002f8c7a23 */ /* 0x004fe40000010886 */
[----:B------:R-:W-:Y:S01]  /*1f2d0*/  MUFU.EX2 R47, R203 ;  /* 0x000000cb002f7308 */ /* 0x000fe20000000800 */
[----:B-1----:R-:W-:Y:S09]  /*1f2e0*/  LOP3.LUT R0, R2, 0xffff, RZ, 0xc0, !PT ;  /* 0x0000ffff02007812 */ /* 0x002ff200078ec0ff */
[----:B------:R-:W1:Y:S01]  /*1f2f0*/  MUFU.EX2 R56, R196 ;  /* 0x000000c400387308 */ /* 0x000e620000000800 */
[----:B------:R-:W-:Y:S02]  /*1f300*/  SHF.R.U32.HI R57, RZ, 0x18, R172 ;  /* 0x00000018ff397819 */ /* 0x000fe400000116ac */
[----:B------:R-:W-:Y:S04]  /*1f310*/  SHF.R.U32.HI R0, RZ, 0x8, R0 ;  /* 0x00000008ff007819 */ /* 0x000fe80000011600 */
[----:B------:R-:W-:Y:S04]  /*1f320*/  LOP3.LUT R0, R0, 0xffff, RZ, 0xc0, !PT ;  /* 0x0000ffff00007812 */ /* 0x000fe800078ec0ff */
[C---:B------:R-:W-:Y:S02]  /*1f330*/  ISETP.GE.U32.AND P6, PT, R233.reuse, R0, PT ;  /* 0x00000000e900720c */ /* 0x040fe40003fc6070 */
[--C-:B------:R-:W-:Y:S02]  /*1f340*/  SHF.R.U32.HI R0, RZ, 0x18, R2.reuse ;  /* 0x00000018ff007819 */ /* 0x100fe40000011602 */
[----:B------:R-:W-:Y:S02]  /*1f350*/  SHF.R.U32.HI R2, RZ, 0x10, R2 ;  /* 0x00000010ff027819 */ /* 0x000fe40000011602 */
[C---:B------:R-:W-:Y:S02]  /*1f360*/  ISETP.GE.U32.AND P4, PT, R233.reuse, R0, PT ;  /* 0x00000000e900720c */ /* 0x040fe40003f86070 */
[----:B------:R-:W-:Y:S04]  /*1f370*/  LOP3.LUT R2, R2, 0xff, RZ, 0xc0, !PT ;  /* 0x000000ff02027812 */ /* 0x000fe800078ec0ff */
[----:B------:R-:W-:Y:S01]  /*1f380*/  ISETP.GE.U32.AND P5, PT, R233, R2, PT ;  /* 0x00000002e900720c */ /* 0x000fe20003fa6070 */
[----:B------:R-:W-:Y:S01]  /*1f390*/  FADD.FTZ R2, R25, R60 ;  /* 0x0000003c19027221 */ /* 0x000fe20000010000 */
[----:B-1----:R-:W-:Y:S01]  /*1f3a0*/  F2FP.PACK_AB R25, R56, R25 ;  /* 0x000000193819723e */ /* 0x002fe200000000ff */
[----:B------:R-:W-:Y:S02]  /*1f3b0*/  FFMA.FTZ R60, R42, c[0x0][0x23c], -R134 ;  /* 0x00008f002a3c7a23 */ /* 0x000fe40000010886 */
[----:B------:R-:W-:Y:S01]  /*1f3c0*/  FADD.FTZ R56, R56, R2 ;  /* 0x0000000238387221 */ /* 0x000fe20000010000 */
[----:B------:R-:W-:Y:S01]  /*1f3d0*/  LOP3.LUT R2, R172, 0xffff, RZ, 0xc0, !PT ;  /* 0x0000ffffac027812 */ /* 0x000fe200078ec0ff */
[----:B------:R-:W-:Y:S01]  /*1f3e0*/  MUFU.EX2 R42, R198 ;  /* 0x000000c6002a7308 */ /* 0x000fe20000000800 */
[----:B---3--:R-:W-:Y:S05]  /*1f3f0*/  @!P6 HADD2 R28, -R40.H0_H0, -RZ.H0_H0 ;  /* 0xa00000ff281ce230 */ /* 0x008fea0000000900 */
[----:B------:R-:W-:Y:S01]  /*1f400*/  PRMT R0, R28, 0x7610, R0 ;  /* 0x000076101c007816 */ /* 0x000fe20000000000 */
[----:B------:R1:W-:Y:S03]  /*1f410*/  @!P6 STL.S16 [R1+0x80], R28 ;  /* 0x0000801c0100e387 */ /* 0x0003e60000100600 */
[----:B------:R-:W-:Y:S01]  /*1f420*/  @!P6 PRMT R40, R0, 0x5410, RZ ;  /* 0x000054100028e816 */ /* 0x000fe200000000ff */
[----:B------:R-:W-:Y:S02]  /*1f430*/  FADD.FTZ R0, R14, R61 ;  /* 0x0000003d0e007221 */ /* 0x000fe40000010000 */
[----:B------:R-:W-:Y:S02]  /*1f440*/  FFMA.FTZ R61, R43, c[0x0][0x23c], -R134 ;  /* 0x00008f002b3d7a23 */ /* 0x000fe40000010886 */
[----:B------:R-:W-:Y:S01]  /*1f450*/  MUFU.EX2 R43, R186 ;  /* 0x000000ba002b7308 */ /* 0x000fe20000000800 */
[----:B------:R-:W-:Y:S09]  /*1f460*/  STG.E.U16 [R180.64], R40 ;  /* 0x00000028b4007986 */ /* 0x000ff2000c101526 */
[----:B------:R-:W-:Y:S10]  /*1f470*/  MUFU.EX2 R61, R61 ;  /* 0x0000003d003d7308 */ /* 0x000ff40000000800 */
[----:B-1----:R-:W1:Y:S02]  /*1f480*/  MUFU.EX2 R28, R15 ;  /* 0x0000000f001c7308 */ /* 0x002e640000000800 */
[C---:B-1----:R-:W-:Y:S01]  /*1f490*/  F2FP.PACK_AB R15, R28.reuse, R14 ;  /* 0x0000000e1c0f723e */ /* 0x042fe200000000ff */
[----:B------:R-:W-:Y:S01]  /*1f4a0*/  FADD.FTZ R28, R28, R0 ;  /* 0x000000001c1c7221 */ /* 0x000fe20000010000 */
[----:B------:R-:W-:Y:S02]  /*1f4b0*/  PRMT R14, R45, 0x7610, R14 ;  /* 0x000076102d0e7816 */ /* 0x000fe4000000000e */
[----:B------:R-:W-:Y:S04]  /*1f4c0*/  SHF.R.U32.HI R0, RZ, 0x10, R172 ;  /* 0x00000010ff007819 */ /* 0x000fe800000116ac */
[----:B------:R-:W-:Y:S01]  /*1f4d0*/  MUFU.EX2 R45, R185 ;  /* 0x000000b9002d7308 */ /* 0x000fe20000000800 */
[----:B------:R-:W-:Y:S01]  /*1f4e0*/  PRMT R138, R14, 0x5410, R24 ;  /* 0x000054100e8a7816 */ /* 0x000fe20000000018 */
[----:B-----5:R-:W-:Y:S01]  /*1f4f0*/  @!P5 HADD2 R136, -R14.H0_H0, -RZ.H0_H0 ;  /* 0xa00000ff0e88d230 */ /* 0x020fe20000000900 */
[----:B------:R-:W-:Y:S01]  /*1f500*/  LOP3.LUT R0, R0, 0xff, RZ, 0xc0, !PT ;  /* 0x000000ff00007812 */ /* 0x000fe200078ec0ff */
[----:B----4-:R-:W-:Y:S03]  /*1f510*/  @!P4 HADD2 R135, -R24.H0_H0, -RZ.H0_H0 ;  /* 0xa00000ff1887c230 */ /* 0x010fe60000000900 */
[C---:B------:R-:W-:Y:S01]  /*1f520*/  ISETP.GE.U32.AND P3, PT, R233.reuse, R0, PT ;  /* 0x00000000e900720c */ /* 0x040fe20003f66070 */
[----:B------:R-:W-:Y:S01]  /*1f530*/  @!P5 STL.S16 [R1+0xa8], R136 ;  /* 0x0000a8880100d387 */ /* 0x000fe20000100600 */
[--C-:B------:R-:W-:Y:S02]  /*1f540*/  SHF.R.U32.HI R0, RZ, 0x8, R2.reuse ;  /* 0x00000008ff007819 */ /* 0x100fe40000011602 */
[----:B------:R-:W-:Y:S01]  /*1f550*/  PRMT R2, R136, 0x7610, R2 ;  /* 0x0000761088027816 */ /* 0x000fe20000000002 */
[----:B------:R1:W-:Y:S01]  /*1f560*/  @!P4 STL.S16 [R1+0xa4], R135 ;  /* 0x0000a4870100c387 */ /* 0x0003e20000100600 */
[----:B------:R-:W-:Y:S02]  /*1f570*/  LOP3.LUT R0, R0, 0xffff, RZ, 0xc0, !PT ;  /* 0x0000ffff00007812 */ /* 0x000fe400078ec0ff */
[----:B------:R-:W-:Y:S01]  /*1f580*/  @!P5 PRMT R14, R2, 0x5410, RZ ;  /* 0x00005410020ed816 */ /* 0x000fe200000000ff */
[----:B------:R2:W3:Y:S01]  /*1f590*/  LDL.S16 R141, [R1+0x84] ;  /* 0x00008400018d7983 */ /* 0x0004e20000100600 */
[----:B------:R-:W-:Y:S01]  /*1f5a0*/  ISETP.GE.U32.AND P5, PT, R233, R12, PT ;  /* 0x0000000ce900720c */ /* 0x000fe20003fa6070 */
[----:B------:R-:W-:Y:S01]  /*1f5b0*/  FADD.FTZ R12, R43, R133 ;  /* 0x000000852b0c7221 */ /* 0x000fe20000010000 */
[----:B------:R-:W-:Y:S01]  /*1f5c0*/  ISETP.GE.U32.AND P6, PT, R233, R0, PT ;  /* 0x00000000e900720c */ /* 0x000fe20003fc6070 */
[----:B------:R2:W4:Y:S01]  /*1f5d0*/  LDL.S16 R144, [R1+0x94] ;  /* 0x0000940001907983 */ /* 0x0005220000100600 */
[----:B------:R-:W-:Y:S01]  /*1f5e0*/  PRMT R0, R135, 0x7610, R0 ;  /* 0x0000761087007816 */ /* 0x000fe20000000000 */
[----:B------:R5:W2:Y:S02]  /*1f5f0*/  MUFU.EX2 R2, R199 ;  /* 0x000000c700027308 */ /* 0x000aa40000000800 */
[----:B------:R2:W4:Y:S01]  /*1f600*/  LDL.S16 R143, [R1+0x90] ;  /* 0x00009000018f7983 */ /* 0x0005220000100600 */
[----:B------:R-:W-:Y:S03]  /*1f610*/  @!P4 PRMT R24, R0, 0x5410, RZ ;  /* 0x000054100018c816 */ /* 0x000fe600000000ff */
[----:B------:R2:W-:Y:S04]  /*1f620*/  STG.E.U16 [R178.64], R14 ;  /* 0x0000000eb2007986 */ /* 0x0005e8000c101526 */
[----:B------:R-:W-:Y:S01]  /*1f630*/  MUFU.EX2 R133, R31 ;  /* 0x0000001f00857308 */ /* 0x000fe20000000800 */
[----:B------:R-:W-:Y:S01]  /*1f640*/  STG.E.U16 [R178.64+0x2], R24 ;  /* 0x00000218b2007986 */ /* 0x000fe2000c101526 */
[----:B-1----:R-:W-:Y:S08]  /*1f650*/  FFMA.FTZ R135, R46, c[0x0][0x23c], -R134 ;  /* 0x00008f002e877a23 */ /* 0x002ff00000010886 */
[----:B------:R1:W1:Y:S01]  /*1f660*/  MUFU.EX2 R46, R27 ;  /* 0x0000001b002e7308 */ /* 0x0002620000000800 */
[----:B-----5:R-:W-:Y:S01]  /*1f670*/  PRMT R199, R233, 0x7054, R233 ;  /* 0x00007054e9c77816 */ /* 0x020fe200000000e9 */
[----:B--2---:R-:W-:Y:S01]  /*1f680*/  FADD.FTZ R0, R2, R132 ;  /* 0x0000008402007221 */ /* 0x004fe20000010000 */
[----:B------:R-:W-:Y:S07]  /*1f690*/  F2FP.PACK_AB R132, R63, R59 ;  /* 0x0000003b3f84723e */ /* 0x000fee00000000ff */
[----:B------:R2:W-:Y:S01]  /*1f6a0*/  MUFU.EX2 R136, R30 ;  /* 0x0000001e00887308 */ /* 0x0005e20000000800 */
[----:B------:R-:W-:Y:S09]  /*1f6b0*/  PRMT R14, R15, 0x7632, R14 ;  /* 0x000076320f0e7816 */ /* 0x000ff2000000000e */
[----:B------:R-:W5:Y:S01]  /*1f6c0*/  MUFU.EX2 R134, R195 ;  /* 0x000000c300867308 */ /* 0x000f620000000800 */
[C---:B-1----:R-:W-:Y:S01]  /*1f6d0*/  F2FP.PACK_AB R27, R42.reuse, R2 ;  /* 0x000000022a1b723e */ /* 0x042fe200000000ff */
[----:B------:R-:W-:Y:S01]  /*1f6e0*/  FADD.FTZ R42, R42, R0 ;  /* 0x000000002a2a7221 */ /* 0x000fe20000010000 */
[----:B------:R-:W-:Y:S02]  /*1f6f0*/  PRMT R2, R3, 0x7632, R2 ;  /* 0x0000763203027816 */ /* 0x000fe40000000002 */
[C---:B------:R-:W-:Y:S01]  /*1f700*/  F2FP.PACK_AB R0, R45.reuse, R43 ;  /* 0x0000002b2d00723e */ /* 0x040fe200000000ff */
[----:B------:R-:W-:Y:S01]  /*1f710*/  FADD.FTZ R45, R45, R12 ;  /* 0x0000000c2d2d7221 */ /* 0x000fe20000010000 */
[C---:B------:R-:W-:Y:S02]  /*1f720*/  LOP3.LUT R12, R148.reuse, 0xff, RZ, 0xc0, !PT ;  /* 0x000000ff940c7812 */ /* 0x040fe400078ec0ff */
[----:B--2---:R-:W-:Y:S02]  /*1f730*/  PRMT R30, R3, 0x5410, R2 ;  /* 0x00005410031e7816 */ /* 0x004fe40000000002 */
[----:B------:R-:W-:Y:S02]  /*1f740*/  ISETP.GE.U32.AND P4, PT, R233, R12, PT ;  /* 0x0000000ce900720c */ /* 0x000fe40003f86070 */
[----:B------:R-:W-:Y:S04]  /*1f750*/  LOP3.LUT R12, R148, 0xffff, RZ, 0xc0, !PT ;  /* 0x0000ffff940c7812 */ /* 0x000fe800078ec0ff */
[----:B------:R-:W-:Y:S04]  /*1f760*/  SHF.R.U32.HI R12, RZ, 0x8, R12 ;  /* 0x00000008ff0c7819 */ /* 0x000fe8000001160c */
[----:B------:R-:W-:Y:S01]  /*1f770*/  LOP3.LUT R12, R12, 0xffff, RZ, 0xc0, !PT ;  /* 0x0000ffff0c0c7812 */ /* 0x000fe200078ec0ff */
[----:B---3--:R-:W-:Y:S02]  /*1f780*/  @!P5 HADD2 R141, -R3.H0_H0, -RZ.H0_H0 ;  /* 0xa00000ff038dd230 */ /* 0x008fe40000000900 */
[----:B----4-:R-:W-:Y:S03]  /*1f790*/  @!P6 HADD2 R144, -R2.H0_H0, -RZ.H0_H0 ;  /* 0xa00000ff0290e230 */ /* 0x010fe60000000900 */
[----:B------:R-:W-:Y:S01]  /*1f7a0*/  PRMT R26, R141, 0x7610, R26 ;  /* 0x000076108d1a7816 */ /* 0x000fe2000000001a */
[----:B------:R1:W-:Y:S01]  /*1f7b0*/  @!P5 STL.S16 [R1+0x84], R141 ;  /* 0x0000848d0100d387 */ /* 0x0003e20000100600 */
[----:B------:R-:W-:Y:S01]  /*1f7c0*/  @!P3 HADD2 R143, -R29.H0_H0, -RZ.H0_H0 ;  /* 0xa00000ff1d8fb230 */ /* 0x000fe20000000900 */
[----:B------:R-:W-:Y:S02]  /*1f7d0*/  PRMT R31, R144, 0x7610, R31 ;  /* 0x00007610901f7816 */ /* 0x000fe4000000001f */
[----:B------:R2:W3:Y:S01]  /*1f7e0*/  LDL.S16 R142, [R1+0x8c] ;  /* 0x00008c00018e7983 */ /* 0x0004e20000100600 */
[----:B------:R-:W-:Y:S01]  /*1f7f0*/  @!P5 PRMT R3, R26, 0x5410, RZ ;  /* 0x000054101a03d816 */ /* 0x000fe200000000ff */
[--C-:B------:R-:W-:Y:S01]  /*1f800*/  FADD.FTZ R26, R58, R28.reuse ;  /* 0x0000001c3a1a7221 */ /* 0x100fe20000010000 */
[----:B------:R-:W-:Y:S02]  /*1f810*/  @!P6 PRMT R2, R31, 0x5410, RZ ;  /* 0x000054101f02e816 */ /* 0x000fe400000000ff */
[----:B------:R-:W-:Y:S01]  /*1f820*/  PRMT R28, R29, 0x7632, R28 ;  /* 0x000076321d1c7816 */ /* 0x000fe2000000001c */
[----:B------:R-:W-:Y:S01]  /*1f830*/  FADD.FTZ R43, R46, R26 ;  /* 0x0000001a2e2b7221 */ /* 0x000fe20000010000 */
[----:B------:R-:W-:Y:S01]  /*1f840*/  ISETP.GE.U32.AND P5, PT, R233, R12, PT ;  /* 0x0000000ce900720c */ /* 0x000fe20003fa6070 */
[----:B------:R-:W-:Y:S01]  /*1f850*/  FADD.FTZ R26, R62, R56 ;  /* 0x000000383e1a7221 */ /* 0x000fe20000010000 */
[----:B------:R-:W-:Y:S01]  /*1f860*/  SHF.R.U32.HI R12, RZ, 0x10, R148 ;  /* 0x00000010ff0c7819 */ /* 0x000fe20000011694 */
[----:B------:R-:W-:Y:S01]  /*1f870*/  STG.E.U16 [R174.64+0x10], R3 ;  /* 0x00001003ae007986 */ /* 0x000fe2000c101526 */
[----:B------:R-:W-:Y:S01]  /*1f880*/  PRMT R31, R29, 0x5410, R28 ;  /* 0x000054101d1f7816 */ /* 0x000fe2000000001c */
[----:B------:R-:W-:Y:S01]  /*1f890*/  FADD.FTZ R56, R47, R26 ;  /* 0x0000001a2f387221 */ /* 0x000fe20000010000 */
[----:B------:R-:W-:Y:S01]  /*1f8a0*/  F2FP.PACK_AB R58, R46, R58 ;  /* 0x0000003a2e3a723e */ /* 0x000fe200000000ff */
[----:B------:R-:W-:Y:S01]  /*1f8b0*/  FADD.FTZ R26, R59, R42 ;  /* 0x0000002a3b1a7221 */ /* 0x000fe20000010000 */
[----:B------:R-:W-:Y:S01]  /*1f8c0*/  PRMT R46, R143, 0x7610, R46 ;  /* 0x000076108f2e7816 */ /* 0x000fe2000000002e */
[----:B------:R4:W-:Y:S01]  /*1f8d0*/  STG.E.U16 [R174.64+0x12], R2 ;  /* 0x00001202ae007986 */ /* 0x0009e2000c101526 */
[----:B------:R-:W-:Y:S02]  /*1f8e0*/  LOP3.LUT R12, R12, 0xff, RZ, 0xc0, !PT ;  /* 0x000000ff0c0c7812 */ /* 0x000fe400078ec0ff */
[----:B------:R-:W-:Y:S02]  /*1f8f0*/  @!P3 PRMT R29, R46, 0x5410, RZ ;  /* 0x000054102e1db816 */ /* 0x000fe400000000ff */
[----:B------:R-:W-:Y:S01]  /*1f900*/  F2FP.PACK_AB R62, R47, R62 ;  /* 0x0000003e2f3e723e */ /* 0x000fe200000000ff */
[----:B-1----:R2:W2:Y:S01]  /*1f910*/  LDL.S16 R141, [R1+0x88] ;  /* 0x00008800018d7983 */ /* 0x0024a20000100600 */
[----:B------:R-:W-:Y:S03]  /*1f920*/  IMAD.WIDE.U32 R46, R225, -0x2daee0ad, RZ ;  /* 0xd2511f53e12e7825 */ /* 0x000fe600078e00ff */
[----:B------:R1:W-:Y:S01]  /*1f930*/  @!P6 STL.S16 [R1+0x94], R144 ;  /* 0x000094900100e387 */ /* 0x0003e20000100600 */
[----:B------:R-:W-:Y:S01]  /*1f940*/  ISETP.GE.U32.AND P6, PT, R233, R57, PT ;  /* 0x00000039e900720c */ /* 0x000fe20003fc6070 */
[----:B------:R-:W-:Y:S02]  /*1f950*/  FADD.FTZ R57, R63, R26 ;  /* 0x0000001a3f397221 */ /* 0x000fe40000010000 */
[----:B------:R1:W-:Y:S01]  /*1f960*/  @!P3 STL.S16 [R1+0x90], R143 ;  /* 0x0000908f0100b387 */ /* 0x0003e20000100600 */
[----:B------:R-:W-:Y:S01]  /*1f970*/  ISETP.GE.U32.AND P3, PT, R233, R12, PT ;  /* 0x0000000ce900720c */ /* 0x000fe20003f66070 */
[----:B-----5:R-:W-:Y:S01]  /*1f980*/  FADD.FTZ R26, R134, R45 ;  /* 0x0000002d861a7221 */ /* 0x020fe20000010000 */
[----:B------:R-:W-:Y:S01]  /*1f990*/  SHF.R.U32.HI R12, RZ, 0x18, R148 ;  /* 0x00000018ff0c7819 */ /* 0x000fe20000011694 */
[----:B------:R2:W5:Y:S01]  /*1f9a0*/  LDL.S16 R155, [R1+0xc0] ;  /* 0x0000c000019b7983 */ /* 0x0005620000100600 */
[----:B------:R-:W-:Y:S03]  /*1f9b0*/  F2FP.PACK_AB R134, R137, R134 ;  /* 0x000000868986723e */ /* 0x000fe600000000ff */
[----:B------:R-:W-:Y:S01]  /*1f9c0*/  STG.E.U16 [R176.64+0x10], R29 ;  /* 0x0000101db0007986 */ /* 0x000fe2000c101526 */
[----:B----4-:R-:W-:Y:S01]  /*1f9d0*/  LOP3.LUT R2, R46, 0xff, RZ, 0xc0, !PT ;  /* 0x000000ff2e027812 */ /* 0x010fe200078ec0ff */
[----:B-1----:R-:W1:Y:S10]  /*1f9e0*/  MUFU.EX2 R144, R210 ;  /* 0x000000d200907308 */ /* 0x002e740000000800 */
[----:B------:R-:W-:Y:S01]  /*1f9f0*/  MUFU.EX2 R143, R207 ;  /* 0x000000cf008f7308 */ /* 0x000fe20000000800 */
[----:B-1----:R-:W-:Y:S01]  /*1fa00*/  F2FP.PACK_AB R161, R144, R145 ;  /* 0x0000009190a1723e */ /* 0x002fe200000000ff */
[----:B---3--:R-:W-:Y:S05]  /*1fa10*/  @!P6 HADD2 R142, -R28.H0_H0, -RZ.H0_H0 ;  /* 0xa00000ff1c8ee230 */ /* 0x008fea0000000900 */
[----:B------:R-:W-:Y:S01]  /*1fa20*/  PRMT R42, R142, 0x7610, R42 ;  /* 0x000076108e2a7816 */ /* 0x000fe2000000002a */
[----:B------:R1:W-:Y:S03]  /*1fa30*/  @!P6 STL.S16 [R1+0x8c], R142 ;  /* 0x00008c8e0100e387 */ /* 0x0003e60000100600 */
[----:B------:R-:W-:Y:S01]  /*1fa40*/  @!P6 PRMT R28, R42, 0x5410, RZ ;  /* 0x000054102a1ce816 */ /* 0x000fe200000000ff */
[----:B------:R3:W4:Y:S01]  /*1fa50*/  LDL.S16 R63, [R1+0xbc] ;  /* 0x0000bc00013f7983 */ /* 0x0007220000100600 */
[----:B------:R-:W-:Y:S01]  /*1fa60*/  ISETP.GE.U32.AND P6, PT, R233, R12, PT ;  /* 0x0000000ce900720c */ /* 0x000fe20003fc6070 */
[----:B------:R-:W-:Y:S01]  /*1fa70*/  FADD.FTZ R42, R136, R43 ;  /* 0x0000002b882a7221 */ /* 0x000fe20000010000 */
[----:B------:R-:W-:Y:S01]  /*1fa80*/  F2FP.PACK_AB R136, R133, R136 ;  /* 0x000000888588723e */ /* 0x000fe200000000ff */
[----:B------:R3:W3:Y:S01]  /*1fa90*/  LDL.S16 R146, [R1+0xa0] ;  /* 0x0000a00001927983 */ /* 0x0006e20000100600 */
[----:B------:R-:W-:Y:S01]  /*1faa0*/  PRMT R12, R13, 0x7632, R12 ;  /* 0x000076320d0c7816 */ /* 0x000fe2000000000c */
[----:B------:R-:W-:Y:S02]  /*1fab0*/  FADD.FTZ R59, R133, R42 ;  /* 0x0000002a853b7221 */ /* 0x000fe40000010000 */
[----:B------:R-:W-:Y:S01]  /*1fac0*/  FADD.FTZ R43, R137, R26 ;  /* 0x0000001a892b7221 */ /* 0x000fe20000010000 */
[----:B------:R-:W-:Y:S01]  /*1fad0*/  LOP3.LUT R26, R47, UR7, R200, 0x96, !PT ;  /* 0x000000072f1a7c12 */ /* 0x000fe2000f8e96c8 */
[----:B------:R-:W-:Y:S01]  /*1fae0*/  STG.E.U16 [R176.64+0x12], R28 ;  /* 0x0000121cb0007986 */ /* 0x000fe2000c101526 */
[----:B------:R-:W-:Y:S01]  /*1faf0*/  PRMT R40, R13, 0x5410, R12 ;  /* 0x000054100d287816 */ /* 0x000fe2000000000c */
[----:B--2---:R-:W-:Y:S01]  /*1fb00*/  @!P4 HADD2 R141, -R13.H0_H0, -RZ.H0_H0 ;  /* 0xa00000ff0d8dc230 */ /* 0x004fe20000000900 */
[C---:B------:R-:W-:Y:S01]  /*1fb10*/  LOP3.LUT R42, R26.reuse, 0xff, RZ, 0xc0, !PT ;  /* 0x000000ff1a2a7812 */ /* 0x040fe200078ec0ff */
[----:B------:R-:W-:Y:S01]  /*1fb20*/  MUFU.EX2 R137, R206 ;  /* 0x000000ce00897308 */ /* 0x000fe20000000800 */
[--C-:B------:R-:W-:Y:S02]  /*1fb30*/  SHF.R.U32.HI R24, RZ, 0x18, R26.reuse ;  /* 0x00000018ff187819 */ /* 0x100fe4000001161a */
[----:B------:R-:W-:Y:S01]  /*1fb40*/  PRMT R157, R141, 0x7610, R157 ;  /* 0x000076108d9d7816 */ /* 0x000fe2000000009d */
[----:B------:R2:W-:Y:S03]  /*1fb50*/  @!P4 STL.S16 [R1+0x88], R141 ;  /* 0x0000888d0100c387 */ /* 0x0005e60000100600 */
[----:B------:R-:W-:Y:S01]  /*1fb60*/  @!P4 PRMT R13, R157, 0x5410, RZ ;  /* 0x000054109d0dc816 */ /* 0x000fe200000000ff */
[----:B------:R3:W3:Y:S01]  /*1fb70*/  LDL.S16 R133, [R1+0xb0] ;  /* 0x0000b00001857983 */ /* 0x0006e20000100600 */
[----:B------:R-:W-:Y:S01]  /*1fb80*/  ISETP.GE.U32.AND P4, PT, R233, R42, PT ;  /* 0x0000002ae900720c */ /* 0x000fe20003f86070 */
[----:B-----5:R-:W-:Y:S01]  /*1fb90*/  @!P5 HADD2 R155, -R12.H0_H0, -RZ.H0_H0 ;  /* 0xa00000ff0c9bd230 */ /* 0x020fe20000000900 */
[----:B------:R-:W-:Y:S01]  /*1fba0*/  LOP3.LUT R42, R26, 0xffff, RZ, 0xc0, !PT ;  /* 0x0000ffff1a2a7812 */ /* 0x000fe200078ec0ff */
[----:B------:R-:W-:Y:S01]  /*1fbb0*/  STG.E.U16 [R180.64+0xe], R13 ;  /* 0x00000e0db4007986 */ /* 0x000fe2000c101526 */
[----:B------:R-:W-:Y:S01]  /*1fbc0*/  SHF.R.U32.HI R26, RZ, 0x10, R26 ;  /* 0x00000010ff1a7819 */ /* 0x000fe2000001161a */
[----:B-1----:R-:W1:Y:S01]  /*1fbd0*/  MUFU.EX2 R142, R209 ;  /* 0x000000d1008e7308 */ /* 0x002e620000000800 */
[----:B------:R-:W-:Y:S01]  /*1fbe0*/  PRMT R45, R155, 0x7610, R45 ;  /* 0x000076109b2d7816 */ /* 0x000fe2000000002d */
[----:B------:R5:W-:Y:S01]  /*1fbf0*/  @!P5 STL.S16 [R1+0xc0], R155 ;  /* 0x0000c09b0100d387 */ /* 0x000be20000100600 */
[----:B------:R-:W-:Y:S02]  /*1fc00*/  SHF.R.U32.HI R42, RZ, 0x8, R42 ;  /* 0x00000008ff2a7819 */ /* 0x000fe4000001162a */
[----:B------:R-:W-:Y:S02]  /*1fc10*/  @!P5 PRMT R12, R45, 0x5410, RZ ;  /* 0x000054102d0cd816 */ /* 0x000fe400000000ff */
[----:B------:R-:W-:Y:S02]  /*1fc20*/  LOP3.LUT R42, R42, 0xffff, RZ, 0xc0, !PT ;  /* 0x0000ffff2a2a7812 */ /* 0x000fe400078ec0ff */
[----:B------:R-:W-:Y:S01]  /*1fc30*/  PRMT R45, R15, 0x5410, R14 ;  /* 0x000054100f2d7816 */ /* 0x000fe2000000000e */
[----:B------:R-:W-:Y:S01]  /*1fc40*/  STG.E.U16 [R180.64+0x10], R12 ;  /* 0x0000100cb4007986 */ /* 0x000fe2000c101526 */
[----:B------:R-:W-:Y:S02]  /*1fc50*/  ISETP.GE.U32.AND P5, PT, R233, R42, PT ;  /* 0x0000002ae900720c */ /* 0x000fe40003fa6070 */
[----:B------:R-:W-:Y:S01]  /*1fc60*/  LOP3.LUT R26, R26, 0xff, RZ, 0xc0, !PT ;  /* 0x000000ff1a1a7812 */ /* 0x000fe200078ec0ff */
[----:B--2---:R-:W2:Y:S01]  /*1fc70*/  MUFU.EX2 R141, R205 ;  /* 0x000000cd008d7308 */ /* 0x004ea20000000800 */
[----:B-1----:R-:W-:Y:S02]  /*1fc80*/  F2FP.PACK_AB R166, R142, R143 ;  /* 0x0000008f8ea6723e */ /* 0x002fe400000000ff */
[----:B--2---:R-:W-:Y:S01]  /*1fc90*/  F2FP.PACK_AB R167, R137, R141 ;  /* 0x0000008d89a7723e */ /* 0x004fe200000000ff */
[----:B------:R-:W-:Y:S04]  /*1fca0*/  FADD.FTZ R43, R141, R43 ;  /* 0x0000002b8d2b7221 */ /* 0x000fe80000010000 */
[----:B------:R-:W-:Y:S01]  /*1fcb0*/  FADD.FTZ R137, R137, R43 ;  /* 0x0000002b89897221 */ /* 0x000fe20000010000 */
[----:B----4-:R-:W-:Y:S02]  /*1fcc0*/  @!P3 HADD2 R63, -R15.H0_H0, -RZ.H0_H0 ;  /* 0xa00000ff0f3fb230 */ /* 0x010fe40000000900 */
[----:B---3--:R-:W-:Y:S03]  /*1fcd0*/  @!P6 HADD2 R146, -R14.H0_H0, -RZ.H0_H0 ;  /* 0xa00000ff0e92e230 */ /* 0x008fe60000000900 */
[----:B------:R-:W-:Y:S01]  /*1fce0*/  PRMT R151, R63, 0x7610, R151 ;  /* 0x000076103f977816 */ /* 0x000fe20000000097 */
[----:B------:R1:W-:Y:S01]  /*1fcf0*/  @!P3 STL.S16 [R1+0xbc], R63 ;  /* 0x0000bc3f0100b387 */ /* 0x0003e20000100600 */
[----:B------:R-:W-:Y:S03]  /*1fd00*/  PRMT R42, R146, 0x7610, R42 ;  /* 0x00007610922a7816 */ /* 0x000fe6000000002a */
[----:B------:R2:W3:Y:S01]  /*1fd10*/  LDL.S16 R153, [R1+0xd8] ;  /* 0x0000d80001997983 */ /* 0x0004e20000100600 */
[----:B------:R-:W-:Y:S01]  /*1fd20*/  @!P3 PRMT R15, R151, 0x5410, RZ ;  /* 0x00005410970fb816 */ /* 0x000fe200000000ff */
[----:B------:R-:W-:Y:S01]  /*1fd30*/  IMAD.WIDE.U32 R150, R150, -0x2daee0ad, RZ ;  /* 0xd2511f5396967825 */ /* 0x000fe200078e00ff */
[----:B------:R-:W-:Y:S01]  /*1fd40*/  ISETP.GE.U32.AND P3, PT, R233, R24, PT ;  /* 0x00000018e900720c */ /* 0x000fe20003f66070 */
[----:B------:R4:W-:Y:S01]  /*1fd50*/  @!P6 STL.S16 [R1+0xa0], R146 ;  /* 0x0000a0920100e387 */ /* 0x0009e20000100600 */
[----:B------:R-:W-:Y:S01]  /*1fd60*/  @!P6 PRMT R14, R42, 0x5410, RZ ;  /* 0x000054102a0ee816 */ /* 0x000fe200000000ff */
[----:B------:R-:W-:Y:S01]  /*1fd70*/  FADD.FTZ R24, R145, R56 ;  /* 0x0000003891187221 */ /* 0x000fe20000010000 */
[----:B------:R-:W-:Y:S01]  /*1fd80*/  ISETP.GE.U32.AND P6, PT, R233, R26, PT ;  /* 0x0000001ae900720c */ /* 0x000fe20003fc6070 */
[----:B-----5:R2:W5:Y:S01]  /*1fd90*/  LDL.S16 R155, [R1+0xd4] ;  /* 0x0000d400019b7983 */ /* 0x0205620000100600 */
[----:B------:R-:W-:Y:S01]  /*1fda0*/  LOP3.LUT R42, R151, UR7, R160, 0x96, !PT ;  /* 0x00000007972a7c12 */ /* 0x000fe2000f8e96a0 */
[----:B------:R-:W-:Y:S01]  /*1fdb0*/  FADD.FTZ R26, R143, R57 ;  /* 0x000000398f1a7221 */ /* 0x000fe20000010000 */
[----:B------:R-:W-:Y:S01]  /*1fdc0*/  PRMT R56, R0, 0x7632, R56 ;  /* 0x0000763200387816 */ /* 0x000fe20000000038 */
[----:B------:R2:W2:Y:S01]  /*1fdd0*/  LDL.S16 R152, [R1+0xd0] ;  /* 0x0000d00001987983 */ /* 0x0004a20000100600 */
[----:B------:R-:W-:Y:S03]  /*1fde0*/  @!P4 HADD2 R133, -R25.H0_H0, -RZ.H0_H0 ;  /* 0xa00000ff1985c230 */ /* 0x000fe60000000900 */
[----:B------:R-:W-:Y:S02]  /*1fdf0*/  STG.E.U16 [R178.64+0x12], R14 ;  /* 0x0000120eb2007986 */ /* 0x000fe4000c101526 */
[----:B------:R-:W-:Y:S02]  /*1fe00*/  PRMT R145, R133, 0x7610, R145 ;  /* 0x0000761085917816 */ /* 0x000fe40000000091 */
[----:B------:R4:W-:Y:S01]  /*1fe10*/  @!P4 STL.S16 [R1+0xb0], R133 ;  /* 0x0000b0850100c387 */ /* 0x0009e20000100600 */
[----:B-1----:R-:W1:Y:S03]  /*1fe20*/  MUFU.EX2 R63, R60 ;  /* 0x0000003c003f7308 */ /* 0x002e660000000800 */
[----:B------:R-:W-:Y:S04]  /*1fe30*/  STG.E.U16 [R178.64+0x10], R15 ;  /* 0x0000100fb2007986 */ /* 0x000fe8000c101526 */
[----:B----4-:R4:W4:Y:S01]  /*1fe40*/  LDL.S16 R146, [R1+0xb8] ;  /* 0x0000b80001927983 */ /* 0x0109220000100600 */
[----:B-1----:R-:W-:Y:S01]  /*1fe50*/  F2FP.PACK_AB R57, R61, R63 ;  /* 0x0000003f3d39723e */ /* 0x002fe200000000ff */
[--C-:B------:R-:W-:Y:S01]  /*1fe60*/  FADD.FTZ R60, R144, R24.reuse ;  /* 0x00000018903c7221 */ /* 0x100fe20000010000 */
[----:B------:R-:W-:Y:S01]  /*1fe70*/  PRMT R24, R25, 0x7632, R24 ;  /* 0x0000763219187816 */ /* 0x000fe20000000018 */
[----:B------:R-:W-:Y:S01]  /*1fe80*/  FADD.FTZ R133, R142, R26 ;  /* 0x0000001a8e857221 */ /* 0x000fe20000010000 */
[C---:B------:R-:W-:Y:S01]  /*1fe90*/  LOP3.LUT R26, R42.reuse, 0xff, RZ, 0xc0, !PT ;  /* 0x000000ff2a1a7812 */ /* 0x040fe200078ec0ff */
[----:B------:R-:W-:Y:S01]  /*1fea0*/  FADD.FTZ R43, R63, R59 ;  /* 0x0000003b3f2b7221 */ /* 0x000fe20000010000 */
[----:B------:R-:W-:Y:S01]  /*1feb0*/  PRMT R143, R25, 0x5410, R24 ;  /* 0x00005410198f7816 */ /* 0x000fe20000000018 */
[----:B------:R-:W-:Y:S01]  /*1fec0*/  MUFU.EX2 R59, R221 ;  /* 0x000000dd003b7308 */ /* 0x000fe20000000800 */
[----:B------:R-:W-:Y:S01]  /*1fed0*/  @!P4 PRMT R25, R145, 0x5410, RZ ;  /* 0x000054109119c816 */ /* 0x000fe200000000ff */
[----:B------:R-:W-:Y:S01]  /*1fee0*/  FADD.FTZ R141, R61, R43 ;  /* 0x0000002b3d8d7221 */ /* 0x000fe20000010000 */
[----:B------:R-:W-:Y:S02]  /*1fef0*/  ISETP.GE.U32.AND P4, PT, R233, R26, PT ;  /* 0x0000001ae900720c */ /* 0x000fe40003f86070 */
[----:B------:R-:W-:Y:S01]  /*1ff00*/  LOP3.LUT R26, R42, 0xffff, RZ, 0xc0, !PT ;  /* 0x0000ffff2a1a7812 */ /* 0x000fe200078ec0ff */
[----:B------:R-:W-:Y:S01]  /*1ff10*/  STG.E.U16 [R174.64+0x20], R25 ;  /* 0x00002019ae007986 */ /* 0x000fe2000c101526 */
[----:B------:R-:W-:Y:S02]  /*1ff20*/  SHF.R.U32.HI R43, RZ, 0x10, R42 ;  /* 0x00000010ff2b7819 */ /* 0x000fe4000001162a */
[----:B------:R-:W-:Y:S02]  /*1ff30*/  SHF.R.U32.HI R26, RZ, 0x8, R26 ;  /* 0x00000008ff1a7819 */ /* 0x000fe4000001161a */
[----:B------:R-:W-:Y:S02]  /*1ff40*/  LOP3.LUT R43, R43, 0xff, RZ, 0xc0, !PT ;  /* 0x000000ff2b2b7812 */ /* 0x000fe400078ec0ff */
[----:B------:R-:W-:Y:S02]  /*1ff50*/  LOP3.LUT R26, R26, 0xffff, RZ, 0xc0, !PT ;  /* 0x0000ffff1a1a7812 */ /* 0x000fe400078ec0ff */
[----:B------:R-:W-:Y:S02]  /*1ff60*/  SHF.R.U32.HI R42, RZ, 0x18, R42 ;  /* 0x00000018ff2a7819 */ /* 0x000fe4000001162a */
[----:B------:R-:W-:Y:S02]  /*1ff70*/  PRMT R61, R58, 0x7632, R61 ;  /* 0x000076323a3d7816 */ /* 0x000fe4000000003d */
[----:B------:R-:W-:Y:S01]  /*1ff80*/  PRMT R63, R62, 0x7632, R63 ;  /* 0x000076323e3f7816 */ /* 0x000fe2000000003f */
[----:B---3--:R-:W-:Y:S05]  /*1ff90*/  @!P5 HADD2 R153, -R24.H0_H0, -RZ.H0_H0 ;  /* 0xa00000ff1899d230 */ /* 0x008fea0000000900 */
[----:B------:R-:W-:Y:S01]  /*1ffa0*/  PRMT R142, R153, 0x7610, R142 ;  /* 0x00007610998e7816 */ /* 0x000fe2000000008e */
[----:B------:R1:W-:Y:S01]  /*1ffb0*/  @!P5 STL.S16 [R1+0xd8], R153 ;  /* 0x0000d8990100d387 */ /* 0x0003e20000100600 */
[----:B-----5:R-:W-:Y:S02]  /*1ffc0*/  @!P6 HADD2 R155, -R27.H0_H0, -RZ.H0_H0 ;  /* 0xa00000ff1b9be230 */ /* 0x020fe40000000900 */
[----:B------:R-:W-:Y:S01]  /*1ffd0*/  @!P5 PRMT R24, R142, 0x5410, RZ ;  /* 0x000054108e18d816 */ /* 0x000fe200000000ff */
[----:B------:R3:W5:Y:S01]  /*1ffe0*/  LDL.S16 R145, [R1+0xb4] ;  /* 0x0000b40001917983 */ /* 0x0007620000100600 */
[----:B------:R-:W-:Y:S02]  /*1fff0*/  ISETP.GE.U32.AND P5, PT, R233, R26, PT ;  /* 0x0000001ae900720c */ /* 0x000fe40003fa6070 */
[----:B------:R-:W-:Y:S01]  /*20000*/  PRMT R144, R155, 0x7610, R144 ;  /* 0x000076109b907816 */ /* 0x000fe20000000090 */
[----:B------:R-:W-:Y:S01]  /*20010*/  @!P6 STL.S16 [R1+0xd4], R155 ;  /* 0x0000d49b0100e387 */ /* 0x000fe20000100600 */
[C---:B------:R-:W-:Y:S03]  /*20020*/  PRMT R26, R27.reuse, 0x7632, R26 ;  /* 0x000076321b1a7816 */ /* 0x040fe6000000001a */
[----:B------:R-:W-:Y:S01]  /*20030*/  STG.E.U16 [R174.64+0x22], R24 ;  /* 0x00002218ae007986 */ /* 0x000fe2000c101526 */
[----:B------:R-:W-:Y:S01]  /*20040*/  PRMT R142, R27, 0x5410, R26 ;  /* 0x000054101b8e7816 */ /* 0x000fe2000000001a */
[----:B--2---:R-:W-:Y:S01]  /*20050*/  @!P3 HADD2 R152, -R26.H0_H0, -RZ.H0_H0 ;  /* 0xa00000ff1a98b230 */ /* 0x004fe20000000900 */
[----:B------:R-:W-:Y:S02]  /*20060*/  @!P6 PRMT R27, R144, 0x5410, RZ ;  /* 0x00005410901be816 */ /* 0x000fe400000000ff */
[----:B------:R-:W-:Y:S01]  /*20070*/  ISETP.GE.U32.AND P6, PT, R233, R43, PT ;  /* 0x0000002be900720c */ /* 0x000fe20003fc6070 */
[----:B------:R3:W2:Y:S01]  /*20080*/  LDL.S16 R144, [R1+0x9c] ;  /* 0x00009c0001907983 */ /* 0x0006a20000100600 */
[----:B------:R-:W-:Y:S03]  /*20090*/  PRMT R43, R152, 0x7610, R43 ;  /* 0x00007610982b7816 */ /* 0x000fe6000000002b */
[----:B------:R3:W-:Y:S01]  /*200a0*/  @!P3 STL.S16 [R1+0xd0], R152 ;  /* 0x0000d0980100b387 */ /* 0x0007e20000100600 */
[----:B------:R-:W-:Y:S01]  /*200b0*/  @!P3 PRMT R26, R43, 0x5410, RZ ;  /* 0x000054102b1ab816 */ /* 0x000fe200000000ff */
[----:B----4-:R-:W-:Y:S01]  /*200c0*/  @!P4 HADD2 R146, -R0.H0_H0, -RZ.H0_H0 ;  /* 0xa00000ff0092c230 */ /* 0x010fe20000000900 */
[----:B------:R-:W-:Y:S01]  /*200d0*/  ISETP.GE.U32.AND P3, PT, R233, R2, PT ;  /* 0x00000002e900720c */ /* 0x000fe20003f66070 */
[----:B------:R4:W4:Y:S01]  /*200e0*/  LDL.S16 R157, [R1+0x98] ;  /* 0x00009800019d7983 */ /* 0x0009220000100600 */
[----:B------:R-:W-:Y:S01]  /*200f0*/  LOP3.LUT R2, R46, 0xffff, RZ, 0xc0, !PT ;  /* 0x0000ffff2e027812 */ /* 0x000fe200078ec0ff */
[----:B-1----:R-:W1:Y:S01]  /*20100*/  MUFU.EX2 R153, R220 ;  /* 0x000000dc00997308 */ /* 0x002e620000000800 */
[----:B------:R-:W-:Y:S01]  /*20110*/  PRMT R3, R146, 0x7610, R3 ;  /* 0x0000761092037816 */ /* 0x000fe20000000003 */
[----:B------:R1:W-:Y:S01]  /*20120*/  @!P4 STL.S16 [R1+0xb8], R146 ;  /* 0x0000b8920100c387 */ /* 0x0003e20000100600 */
[----:B------:R-:W-:Y:S03]  /*20130*/  SHF.R.U32.HI R2, RZ, 0x8, R2 ;  /* 0x00000008ff027819 */ /* 0x000fe60000011602 */
[----:B------:R-:W-:Y:S01]  /*20140*/  STG.E.U16 [R176.64+0x20], R27 ;  /* 0x0000201bb0007986 */ /* 0x000fe2000c101526 */
[----:B------:R-:W-:Y:S03]  /*20150*/  LOP3.LUT R2, R2, 0xffff, RZ, 0xc0, !PT ;  /* 0x0000ffff02027812 */ /* 0x000fe600078ec0ff */
[----:B------:R-:W-:Y:S01]  /*20160*/  STG.E.U16 [R176.64+0x22], R26 ;  /* 0x0000221ab0007986 */ /* 0x000fe2000c101526 */
[----:B------:R-:W-:Y:S10]  /*20170*/  MUFU.EX2 R43, R219 ;  /* 0x000000db002b7308 */ /* 0x000ff40000000800 */
[----:B---3--:R-:W3:Y:S01]  /*20180*/  MUFU.EX2 R152, R218 ;  /* 0x000000da00987308 */ /* 0x008ee20000000800 */
[----:B-1----:R-:W-:Y:S02]  /*20190*/  PRMT R146, R0, 0x5410, R56 ;  /* 0x0000541000927816 */ /* 0x002fe40000000038 */
[----:B------:R-:W-:Y:S02]  /*201a0*/  @!P4 PRMT R0, R3, 0x5410, RZ ;  /* 0x000054100300c816 */ /* 0x000fe400000000ff */
[----:B------:R-:W-:Y:S01]  /*201b0*/  ISETP.GE.U32.AND P4, PT, R233, R42, PT ;  /* 0x0000002ae900720c */ /* 0x000fe20003f86070 */
[----:B------:R1:W3:Y:S04]  /*201c0*/  LDL.S16 R3, [R1+0xac] ;  /* 0x0000ac0001037983 */ /* 0x0002e80000100600 */
[----:B------:R-:W-:Y:S01]  /*201d0*/  STG.E.U16 [R180.64+0x1e], R0 ;  /* 0x00001e00b4007986 */ /* 0x000fe2000c101526 */
[----:B-----5:R-:W-:Y:S05]  /*201e0*/  @!P5 HADD2 R145, -R56.H0_H0, -RZ.H0_H0 ;  /* 0xa00000ff3891d230 */ /* 0x020fea0000000900 */
[----:B------:R-:W-:Y:S01]  /*201f0*/  PRMT R147, R145, 0x7610, R147 ;  /* 0x0000761091937816 */ /* 0x000fe20000000093 */
[----:B------:R-:W-:Y:S03]  /*20200*/  @!P5 STL.S16 [R1+0xb4], R145 ;  /* 0x0000b4910100d387 */ /* 0x000fe60000100600 */
[----:B------:R-:W-:Y:S01]  /*20210*/  @!P5 PRMT R56, R147, 0x5410, RZ ;  /* 0x000054109338d816 */ /* 0x000fe200000000ff */
[----:B------:R1:W5:Y:S01]  /*20220*/  LDL.S16 R155, [R1+0xcc] ;  /* 0x0000cc00019b7983 */ /* 0x0003620000100600 */
[----:B------:R-:W-:Y:S02]  /*20230*/  PRMT R147, R58, 0x5410, R61 ;  /* 0x000054103a937816 */ /* 0x000fe4000000003d */
[C---:B------:R-:W-:Y:S01]  /*20240*/  ISETP.GE.U32.AND P5, PT, R233.reuse, R2, PT ;  /* 0x00000002e900720c */ /* 0x040fe20003fa6070 */
[----:B--2---:R-:W-:Y:S01]  /*20250*/  @!P6 HADD2 R144, -R58.H0_H0, -RZ.H0_H0 ;  /* 0xa00000ff3a90e230 */ /* 0x004fe20000000900 */
[----:B------:R-:W-:Y:S01]  /*20260*/  SHF.R.U32.HI R2, RZ, 0x10, R46 ;  /* 0x00000010ff027819 */ /* 0x000fe2000001162e */
[----:B------:R2:W-:Y:S03]  /*20270*/  STG.E.U16 [R180.64+0x20], R56 ;  /* 0x00002038b4007986 */ /* 0x0005e6000c101526 */
[----:B------:R-:W-:Y:S01]  /*20280*/  PRMT R42, R144, 0x7610, R42 ;  /* 0x00007610902a7816 */ /* 0x000fe2000000002a */
[----:B------:R-:W-:Y:S01]  /*20290*/  @!P6 STL.S16 [R1+0x9c], R144 ;  /* 0x00009c900100e387 */ /* 0x000fe20000100600 */
[----:B------:R-:W-:Y:S01]  /*202a0*/  LOP3.LUT R2, R2, 0xff, RZ, 0xc0, !PT ;  /* 0x000000ff02027812 */ /* 0x000fe200078ec0ff */
[----:B----4-:R-:W-:Y:S01]  /*202b0*/  @!P4 HADD2 R157, -R61.H0_H0, -RZ.H0_H0 ;  /* 0xa00000ff3d9dc230 */ /* 0x010fe20000000900 */
[----:B------:R-:W-:Y:S01]  /*202c0*/  @!P6 PRMT R58, R42, 0x5410, RZ ;  /* 0x000054102a3ae816 */ /* 0x000fe200000000ff */
[----:B------:R1:W4:Y:S01]  /*202d0*/  LDL.S16 R28, [R1+0xc8] ;  /* 0x0000c800011c7983 */ /* 0x0003220000100600 */
[----:B------:R-:W-:Y:S01]  /*202e0*/  ISETP.GE.U32.AND P6, PT, R233, R2, PT ;  /* 0x00000002e900720c */ /* 0x000fe20003fc6070 */
[----:B------:R1:W-:Y:S01]  /*202f0*/  MUFU.EX2 R42, R135 ;  /* 0x00000087002a7308 */ /* 0x0003e20000000800 */
[----:B------:R-:W-:Y:S01]  /*20300*/  PRMT R29, R157, 0x7610, R29 ;  /* 0x000076109d1d7816 */ /* 0x000fe2000000001d */
[----:B------:R3:W-:Y:S01]  /*20310*/  @!P4 STL.S16 [R1+0x98], R157 ;  /* 0x0000989d0100c387 */ /* 0x0007e20000100600 */
[----:B------:R-:W-:Y:S01]  /*20320*/  FADD.FTZ R2, R153, R60 ;  /* 0x0000003c99027221 */ /* 0x000fe20000010000 */
[----:B------:R-:W-:Y:S02]  /*20330*/  F2FP.PACK_AB R60, R59, R153 ;  /* 0x000000993b3c723e */ /* 0x000fe400000000ff */
[----:B------:R-:W-:Y:S01]  /*20340*/  @!P4 PRMT R61, R29, 0x5410, RZ ;  /* 0x000054101d3dc816 */ /* 0x000fe200000000ff */
[----:B------:R-:W-:Y:S03]  /*20350*/  STG.E.U16 [R178.64+0x20], R58 ;  /* 0x0000203ab2007986 */ /* 0x000fe6000c101526 */
[----:B------:R3:W-:Y:S01]  /*20360*/  MUFU.EX2 R29, R140 ;  /* 0x0000008c001d7308 */ /* 0x0007e20000000800 */
[----:B------:R-:W-:Y:S01]  /*20370*/  STG.E.U16 [R178.64+0x22], R61 ;  /* 0x0000223db2007986 */ /* 0x000fe2000c101526 */
[----:B--2---:R-:W-:Y:S08]  /*20380*/  PRMT R56, R161, 0x7632, R56 ;  /* 0x00007632a1387816 */ /* 0x004ff00000000038 */
[----:B------:R-:W-:Y:S01]  /*20390*/  MUFU.EX2 R145, R214 ;  /* 0x000000d600917308 */ /* 0x000fe20000000800 */
[----:B-1----:R-:W-:Y:S01]  /*203a0*/  FADD.FTZ R135, R59, R2 ;  /* 0x000000023b877221 */ /* 0x002fe20000010000 */
[----:B------:R-:W-:Y:S02]  /*203b0*/  SHF.R.U32.HI R2, RZ, 0x18, R46 ;  /* 0x00000018ff027819 */ /* 0x000fe4000001162e */
[----:B---3--:R-:W-:Y:S01]  /*203c0*/  F2FP.PACK_AB R59, R43, R152 ;  /* 0x000000982b3b723e */ /* 0x008fe200000000ff */
[----:B------:R1:W2:Y:S01]  /*203d0*/  LDL.S16 R157, [R1+0xc4] ;  /* 0x0000c400019d7983 */ /* 0x0002a20000100600 */
[----:B------:R-:W-:Y:S01]  /*203e0*/  ISETP.GE.U32.AND P4, PT, R233, R2, PT ;  /* 0x00000002e900720c */ /* 0x000fe20003f86070 */
[----:B------:R-:W-:Y:S01]  /*203f0*/  @!P3 HADD2 R3, -R62.H0_H0, -RZ.H0_H0 ;  /* 0xa00000ff3e03b230 */ /* 0x000fe20000000900 */
[--C-:B------:R-:W-:Y:S01]  /*20400*/  FADD.FTZ R2, R152, R133.reuse ;  /* 0x0000008598027221 */ /* 0x100fe20000010000 */
[----:B------:R-:W-:Y:S01]  /*20410*/  PRMT R133, R132, 0x7632, R133 ;  /* 0x0000763284857816 */ /* 0x000fe20000000085 */
[----:B------:R-:W3:Y:S01]  /*20420*/  MUFU.EX2 R144, R215 ;  /* 0x000000d700907308 */ /* 0x000ee20000000800 */
[----:B------:R-:W-:Y:S01]  /*20430*/  PRMT R140, R62, 0x5410, R63 ;  /* 0x000054103e8c7816 */ /* 0x000fe2000000003f */
[----:B------:R1:W-:Y:S01]  /*20440*/  @!P3 STL.S16 [R1+0xac], R3 ;  /* 0x0000ac030100b387 */ /* 0x0003e20000100600 */
[----:B------:R-:W-:Y:S01]  /*20450*/  PRMT R153, R3, 0x7610, R153 ;  /* 0x0000761003997816 */ /* 0x000fe20000000099 */
[----:B------:R-:W-:Y:S01]  /*20460*/  FADD.FTZ R43, R43, R2 ;  /* 0x000000022b2b7221 */ /* 0x000fe20000010000 */
[----:B------:R-:W-:Y:S02]  /*20470*/  LOP3.LUT R2, R150, 0xffff, RZ, 0xc0, !PT ;  /* 0x0000ffff96027812 */ /* 0x000fe400078ec0ff */
[----:B------:R-:W-:Y:S02]  /*20480*/  @!P3 PRMT R62, R153, 0x5410, RZ ;  /* 0x00005410993eb816 */ /* 0x000fe400000000ff */
[----:B------:R-:W-:Y:S01]  /*20490*/  SHF.R.U32.HI R2, RZ, 0x8, R2 ;  /* 0x00000008ff027819 */ /* 0x000fe20000011602 */
[----:B------:R-:W-:Y:S02]  /*204a0*/  MUFU.EX2 R153, R224 ;  /* 0x000000e000997308 */ /* 0x000fe40000000800 */
[----:B------:R1:W-:Y:S01]  /*204b0*/  STG.E.U16 [R174.64+0x30], R62 ;  /* 0x0000303eae007986 */ /* 0x0003e2000c101526 */
[----:B------:R-:W-:Y:S02]  /*204c0*/  LOP3.LUT R2, R2, 0xffff, RZ, 0xc0, !PT ;  /* 0x0000ffff02027812 */ /* 0x000fe400078ec0ff */
[----:B---3--:R-:W-:Y:S02]  /*204d0*/  F2FP.PACK_AB R168, R144, R145 ;  /* 0x0000009190a8723e */ /* 0x008fe400000000ff */
[----:B-1----:R-:W-:Y:S04]  /*204e0*/  LOP3.LUT R3, R150, 0xff, RZ, 0xc0, !PT ;  /* 0x000000ff96037812 */ /* 0x002fe800078ec0ff */
[----:B------:R-:W-:Y:S01]  /*204f0*/  ISETP.GE.U32.AND P3, PT, R233, R3, PT ;  /* 0x00000003e900720c */ /* 0x000fe20003f66070 */
[----:B------:R-:W-:Y:S04]  /*20500*/  FADD.FTZ R3, R145, R137 ;  /* 0x0000008991037221 */ /* 0x000fe80000010000 */
[----:B------:R-:W-:Y:S01]  /*20510*/  FADD.FTZ R144, R144, R3 ;  /* 0x0000000390907221 */ /* 0x000fe20000010000 */
[----:B------:R-:W-:Y:S02]  /*20520*/  F2FP.PACK_AB R3, R29, R42 ;  /* 0x0000002a1d03723e */ /* 0x000fe400000000ff */
[----:B------:R-:W-:Y:S01]  /*20530*/  PRMT R62, R59, 0x7632, R62 ;  /* 0x000076323b3e7816 */ /* 0x000fe2000000003e */
[----:B-----5:R-:W-:Y:S05]  /*20540*/  @!P5 HADD2 R155, -R63.H0_H0, -RZ.H0_H0 ;  /* 0xa00000ff3f9bd230 */ /* 0x020fea0000000900 */
[----:B------:R-:W-:Y:S01]  /*20550*/  PRMT R152, R155, 0x7610, R152 ;  /* 0x000076109b987816 */ /* 0x000fe20000000098 */
[----:B------:R1:W-:Y:S03]  /*20560*/  @!P5 STL.S16 [R1+0xcc], R155 ;  /* 0x0000cc9b0100d387 */ /* 0x0003e60000100600 */
[----:B------:R-:W-:Y:S02]  /*20570*/  @!P5 PRMT R63, R152, 0x5410, RZ ;  /* 0x00005410983fd816 */ /* 0x000fe400000000ff */
[----:B------:R-:W-:Y:S01]  /*20580*/  ISETP.GE.U32.AND P5, PT, R233, R2, PT ;  /* 0x00000002e900720c */ /* 0x000fe20003fa6070 */
[----:B------:R-:W-:Y:S01]  /*20590*/  MUFU.EX2 R152, R228 ;  /* 0x000000e400987308 */ /* 0x000fe20000000800 */
[----:B------:R-:W-:Y:S01]  /*205a0*/  SHF.R.U32.HI R2, RZ, 0x10, R150 ;  /* 0x00000010ff027819 */ /* 0x000fe20000011696 */
[----:B----4-:R-:W-:Y:S01]  /*205b0*/  @!P6 HADD2 R28, -R132.H0_H0, -RZ.H0_H0 ;  /* 0xa00000ff841ce230 */ /* 0x010fe20000000900 */
[----:B------:R3:W-:Y:S02]  /*205c0*/  STG.E.U16 [R174.64+0x32], R63 ;  /* 0x0000323fae007986 */ /* 0x0007e4000c101526 */
[----:B------:R-:W-:Y:S02]  /*205d0*/  LOP3.LUT R2, R2, 0xff, RZ, 0xc0, !PT ;  /* 0x000000ff02027812 */ /* 0x000fe400078ec0ff */
[----:B------:R-:W-:Y:S01]  /*205e0*/  PRMT R156, R28, 0x7610, R156 ;  /* 0x000076101c9c7816 */ /* 0x000fe2000000009c */
[----:B------:R4:W-:Y:S02]  /*205f0*/  @!P6 STL.S16 [R1+0xc8], R28 ;  /* 0x0000c81c0100e387 */ /* 0x0009e40000100600 */
[----:B-1----:R-:W1:Y:S01]  /*20600*/  MUFU.EX2 R155, R227 ;  /* 0x000000e3009b7308 */ /* 0x002e620000000800 */
[----:B---3--:R-:W-:Y:S01]  /*20610*/  PRMT R63, R60, 0x7632, R63 ;  /* 0x000076323c3f7816 */ /* 0x008fe2000000003f */
[----:B--2---:R-:W-:Y:S01]  /*20620*/  @!P4 HADD2 R157, -R133.H0_H0, -RZ.H0_H0 ;  /* 0xa00000ff859dc230 */ /* 0x004fe20000000900 */
[----:B----4-:R-:W-:Y:S01]  /*20630*/  FADD.FTZ R28, R42, R141 ;  /* 0x0000008d2a1c7221 */ /* 0x010fe20000010000 */
[----:B------:R-:W-:Y:S02]  /*20640*/  PRMT R141, R132, 0x5410, R133 ;  /* 0x00005410848d7816 */ /* 0x000fe40000000085 */
[----:B------:R-:W-:Y:S01]  /*20650*/  @!P6 PRMT R132, R156, 0x5410, RZ ;  /* 0x000054109c84e816 */ /* 0x000fe200000000ff */
[----:B------:R2:W-:Y:S01]  /*20660*/  @!P4 STL.S16 [R1+0xc4], R157 ;  /* 0x0000c49d0100c387 */ /* 0x0005e20000100600 */
[----:B------:R-:W-:Y:S01]  /*20670*/  PRMT R145, R157, 0x7610, R145 ;  /* 0x000076109d917816 */ /* 0x000fe20000000091 */
[----:B------:R-:W-:Y:S01]  /*20680*/  FADD.FTZ R137, R29, R28 ;  /* 0x0000001c1d897221 */ /* 0x000fe20000010000 */
[----:B------:R-:W-:Y:S01]  /*20690*/  ISETP.GE.U32.AND P6, PT, R233, R2, PT ;  /* 0x00000002e900720c */ /* 0x000fe20003fc6070 */
[----:B------:R3:W4:Y:S01]  /*206a0*/  LDL.S16 R196, [R1+0xe8] ;  /* 0x0000e80001c47983 */ /* 0x0007220000100600 */
[----:B------:R-:W-:Y:S01]  /*206b0*/  SHF.R.U32.HI R2, RZ, 0x18, R150 ;  /* 0x00000018ff027819 */ /* 0x000fe20000011696 */
[----:B-1----:R-:W-:Y:S01]  /*206c0*/  FADD.FTZ R12, R155, R135 ;  /* 0x000000879b0c7221 */ /* 0x002fe20000010000 */
[----:B------:R-:W-:Y:S01]  /*206d0*/  @!P4 PRMT R133, R145, 0x5410, RZ ;  /* 0x000054109185c816 */ /* 0x000fe200000000ff */
[----:B------:R3:W5:Y:S01]  /*206e0*/  LDL.S16 R195, [R1+0xe4] ;  /* 0x0000e40001c37983 */ /* 0x0007620000100600 */
[----:B------:R-:W-:Y:S01]  /*206f0*/  ISETP.GE.U32.AND P4, PT, R233, R2, PT ;  /* 0x00000002e900720c */ /* 0x000fe20003f86070 */
[C---:B------:R-:W-:Y:S01]  /*20700*/  FADD.FTZ R185, R152.reuse, R12 ;  /* 0x0000000c98b97221 */ /* 0x040fe20000010000 */
[----:B------:R-:W-:Y:S01]  /*20710*/  LOP3.LUT R2, R235, UR31, RZ, 0x3c, !PT ;  /* 0x0000001feb027c12 */ /* 0x000fe2000f8e3cff */
[----:B------:R3:W3:Y:S01]  /*20720*/  LDL.S16 R187, [R1+0xe0] ;  /* 0x0000e00001bb7983 */ /* 0x0006e20000100600 */
[----:B------:R-:W-:Y:S01]  /*20730*/  F2FP.PACK_AB R169, R152, R155 ;  /* 0x0000009b98a9723e */ /* 0x000fe200000000ff */
[----:B------:R-:W1:Y:S02]  /*20740*/  MUFU.EX2 R145, R226 ;  /* 0x000000e200917308 */ /* 0x000e640000000800 */
[----:B------:R3:W3:Y:S04]  /*20750*/  LDL.S16 R186, [R1+0xdc] ;  /* 0x0000dc0001ba7983 */ /* 0x0006e80000100600 */
[----:B------:R-:W-:Y:S04]  /*20760*/  STG.E.U16 [R176.64+0x32], R133 ;  /* 0x00003285b0007986 */ /* 0x000fe8000c101526 */
[----:B------:R-:W1:Y:S01]  /*20770*/  MUFU.EX2 R135, R222 ;  /* 0x000000de00877308 */ /* 0x000e620000000800 */
[----:B--2---:R-:W-:Y:S01]  /*20780*/  IMAD.WIDE.U32 R156, R2, -0x326172a9, RZ ;  /* 0xcd9e8d57029c7825 */ /* 0x004fe200078e00ff */
[----:B------:R-:W-:Y:S03]  /*20790*/  STG.E.U16 [R176.64+0x30], R132 ;  /* 0x00003084b0007986 */ /* 0x000fe6000c101526 */
[----:B------:R-:W-:Y:S01]  /*207a0*/  FADD.FTZ R2, R153, R43 ;  /* 0x0000002b99027221 */ /* 0x000fe20000010000 */
[----:B------:R-:W-:Y:S01]  /*207b0*/  LOP3.LUT R28, R157, UR29, R162, 0x96, !PT ;  /* 0x0000001d9d1c7c12 */ /* 0x000fe2000f8e96a2 */
[----:B------:R-:W-:Y:S01]  /*207c0*/  IMAD.MOV.U32 R162, RZ, RZ, R164 ;  /* 0x000000ffffa27224 */ /* 0x000fe200078e00a4 */
[----:B------:R-:W-:Y:S03]  /*207d0*/  LOP3.LUT R12, R183, UR33, R156, 0x96, !PT ;  /* 0x00000021b70c7c12 */ /* 0x000fe6000f8e969c */
[----:B------:R-:W-:Y:S01]  /*207e0*/  IMAD.WIDE.U32 R28, R28, -0x2daee0ad, RZ ;  /* 0xd2511f531c1c7825 */ /* 0x000fe200078e00ff */
[C---:B-1----:R-:W-:Y:S03]  /*207f0*/  F2FP.PACK_AB R170, R145.reuse, R153 ;  /* 0x0000009991aa723e */ /* 0x042fe600000000ff */
[----:B------:R-:W-:Y:S01]  /*20800*/  FADD.FTZ R198, R145, R2 ;  /* 0x0000000291c67221 */ /* 0x000fe20000010000 */
[----:B------:R-:W-:Y:S01]  /*20810*/  LOP3.LUT R42, R29, UR4, R240, 0x96, !PT ;  /* 0x000000041d2a7c12 */ /* 0x000fe2000f8e96f0 */
[----:B------:R-:W-:Y:S01]  /*20820*/  IMAD.WIDE.U32 R12, R12, -0x2daee0ad, RZ ;  /* 0xd2511f530c0c7825 */ /* 0x000fe200078e00ff */
[----:B------:R-:W1:Y:S03]  /*20830*/  MUFU.EX2 R29, R223 ;  /* 0x000000df001d7308 */ /* 0x000e660000000800 */
[----:B------:R-:W-:Y:S01]  /*20840*/  IMAD.WIDE.U32 R42, R42, -0x326172a9, RZ ;  /* 0xcd9e8d572a2a7825 */ /* 0x000fe200078e00ff */
[----:B------:R-:W-:Y:S04]  /*20850*/  LOP3.LUT R13, R13, UR28, R28, 0x96, !PT ;  /* 0x0000001c0d0d7c12 */ /* 0x000fe8000f8e961c */
[----:B------:R-:W-:Y:S02]  /*20860*/  LOP3.LUT R14, R43, UR30, R182, 0x96, !PT ;  /* 0x0000001e2b0e7c12 */ /* 0x000fe4000f8e96b6 */
[----:B------:R-:W-:Y:S03]  /*20870*/  MUFU.EX2 R28, R158 ;  /* 0x0000009e001c7308 */ /* 0x000fe60000000800 */
[----:B------:R-:W-:Y:S05]  /*20880*/  IMAD.WIDE.U32 R14, R14, -0x2daee0ad, RZ ;  /* 0xd2511f530e0e7825 */ /* 0x000fea00078e00ff */
[----:B------:R-:W-:Y:S01]  /*20890*/  LOP3.LUT R2, R15, UR35, R12, 0x96, !PT ;  /* 0x000000230f027c12 */ /* 0x000fe2000f8e960c */
[----:B------:R-:W-:Y:S01]  /*208a0*/  IMAD.WIDE.U32 R12, R13, -0x326172a9, RZ ;  /* 0xcd9e8d570d0c7825 */ /* 0x000fe200078e00ff */
[----:B------:R-:W2:Y:S04]  /*208b0*/  MUFU.EX2 R15, R159 ;  /* 0x0000009f000f7308 */ /* 0x000ea80000000800 */
[----:B------:R-:W-:Y:S01]  /*208c0*/  LOP3.LUT R42, R13, UR32, R42, 0x96, !PT ;  /* 0x000000200d2a7c12 */ /* 0x000fe2000f8e962a */
[----:B------:R-:W-:Y:S04]  /*208d0*/  FADD.FTZ R13, R135, R144 ;  /* 0x00000090870d7221 */ /* 0x000fe80000010000 */
[----:B------:R-:W-:Y:S04]  /*208e0*/  IMAD.WIDE.U32 R164, R42, -0x2daee0ad, RZ ;  /* 0xd2511f532aa47825 */ /* 0x000fe800078e00ff */
[----:B-1----:R-:W-:Y:S01]  /*208f0*/  FADD.FTZ R197, R29, R13 ;  /* 0x0000000d1dc57221 */ /* 0x002fe20000010000 */
[----:B------:R-:W-:Y:S05]  /*20900*/  LOP3.LUT R152, R165, UR34, R14, 0x96, !PT ;  /* 0x00000022a5987c12 */ /* 0x000fea000f8e960e */
[----:B------:R-:W-:Y:S01]  /*20910*/  IMAD.WIDE.U32 R152, R152, -0x326172a9, RZ ;  /* 0xcd9e8d5798987825 */ /* 0x000fe200078e00ff */
[----:B--2---:R-:W-:Y:S03]  /*20920*/  F2FP.PACK_AB R171, R15, R28 ;  /* 0x0000001c0fab723e */ /* 0x004fe600000000ff */
[----:B------:R-:W-:Y:S01]  /*20930*/  IMAD.WIDE.U32 R158, R2, -0x326172a9, RZ ;  /* 0xcd9e8d57029e7825 */ /* 0x000fe200078e00ff */
[----:B------:R-:W-:Y:S02]  /*20940*/  F2FP.PACK_AB R2, R29, R135 ;  /* 0x000000871d02723e */ /* 0x000fe400000000ff */
[----:B------:R-:W-:Y:S02]  /*20950*/  PRMT R135, R134, 0x7632, R135 ;  /* 0x0000763286877816 */ /* 0x000fe40000000087 */
[----:B------:R-:W-:Y:S01]  /*20960*/  LOP3.LUT R165, R159, UR5, R12, 0x96, !PT ;  /* 0x000000059fa57c12 */ /* 0x000fe2000f8e960c */
[----:B------:R-:W-:Y:S01]  /*20970*/  FADD.FTZ R12, R28, R137 ;  /* 0x000000891c0c7221 */ /* 0x000fe20000010000 */
[----:B------:R-:W-:Y:S02]  /*20980*/  PRMT R144, R134, 0x5410, R135 ;  /* 0x0000541086907816 */ /* 0x000fe40000000087 */
[C---:B------:R-:W-:Y:S04]  /*20990*/  PRMT R137, R136.reuse, 0x7632, R137 ;  /* 0x0000763288897816 */ /* 0x040fe80000000089 */
[----:B------:R-:W-:Y:S01]  /*209a0*/  PRMT R145, R136, 0x5410, R137 ;  /* 0x0000541088917816 */ /* 0x000fe20000000089 */
[----:B----4-:R-:W-:Y:S02]  /*209b0*/  @!P3 HADD2 R196, -R134.H0_H0, -RZ.H0_H0 ;  /* 0xa00000ff86c4b230 */ /* 0x010fe40000000900 */
[----:B-----5:R-:W-:Y:S03]  /*209c0*/  @!P5 HADD2 R195, -R135.H0_H0, -RZ.H0_H0 ;  /* 0xa00000ff87c3d230 */ /* 0x020fe60000000900 */
[----:B------:R1:W-:Y:S01]  /*209d0*/  @!P3 STL.S16 [R1+0xe8], R196 ;  /* 0x0000e8c40100b387 */ /* 0x0003e20000100600 */
[----:B------:R-:W-:Y:S01]  /*209e0*/  PRMT R29, R196, 0x7610, R29 ;  /* 0x00007610c41d7816 */ /* 0x000fe2000000001d */
[----:B---3--:R-:W-:Y:S02]  /*209f0*/  @!P6 HADD2 R187, -R136.H0_H0, -RZ.H0_H0 ;  /* 0xa00000ff88bbe230 */ /* 0x008fe40000000900 */
[----:B------:R2:W-:Y:S01]  /*20a00*/  @!P5 STL.S16 [R1+0xe4], R195 ;  /* 0x0000e4c30100d387 */ /* 0x0005e20000100600 */
[----:B------:R-:W-:Y:S02]  /*20a10*/  @!P3 PRMT R134, R29, 0x5410, RZ ;  /* 0x000054101d86b816 */ /* 0x000fe400000000ff */
[----:B------:R-:W-:Y:S01]  /*20a20*/  PRMT R24, R195, 0x7610, R24 ;  /* 0x00007610c3187816 */ /* 0x000fe20000000018 */
[----:B------:R3:W-:Y:S01]  /*20a30*/  @!P6 STL.S16 [R1+0xe0], R187 ;  /* 0x0000e0bb0100e387 */ /* 0x0007e20000100600 */
[----:B------:R-:W-:Y:S01]  /*20a40*/  PRMT R14, R187, 0x7610, R14 ;  /* 0x00007610bb0e7816 */ /* 0x000fe2000000000e */
[----:B------:R-:W-:Y:S01]  /*20a50*/  @!P4 HADD2 R186, -R137.H0_H0, -RZ.H0_H0 ;  /* 0xa00000ff89bac230 */ /* 0x000fe20000000900 */
[----:B------:R-:W-:Y:S01]  /*20a60*/  @!P5 PRMT R135, R24, 0x5410, RZ ;  /* 0x000054101887d816 */ /* 0x000fe200000000ff */
[----:B------:R-:W-:Y:S01]  /*20a70*/  STG.E.U16 [R180.64+0x2e], R134 ;  /* 0x00002e86b4007986 */ /* 0x000fe2000c101526 */
[----:B------:R-:W-:Y:S02]  /*20a80*/  @!P6 PRMT R136, R14, 0x5410, RZ ;  /* 0x000054100e88e816 */ /* 0x000fe400000000ff */
[----:B------:R-:W-:Y:S01]  /*20a90*/  LOP3.LUT R24, R231, UR33, R156, 0x96, !PT ;  /* 0x00000021e7187c12 */ /* 0x000fe2000f8e969c */
[----:B------:R4:W-:Y:S04]  /*20aa0*/  @!P4 STL.S16 [R1+0xdc], R186 ;  /* 0x0000dcba0100c387 */ /* 0x0009e80000100600 */
[----:B------:R-:W-:Y:S01]  /*20ab0*/  IMAD.WIDE.U32 R24, R24, -0x2daee0ad, RZ ;  /* 0xd2511f5318187825 */ /* 0x000fe200078e00ff */
[----:B------:R4:W5:Y:S03]  /*20ac0*/  LDL.S16 R183, [R1+0x68] ;  /* 0x0000680001b77983 */ /* 0x0009660000100600 */
[----:B-1----:R-:W-:Y:S01]  /*20ad0*/  FADD.FTZ R196, R15, R12 ;  /* 0x0000000c0fc47221 */ /* 0x002fe20000010000 */
[----:B------:R-:W-:Y:S01]  /*20ae0*/  LOP3.LUT R12, R153, UR6, R158, 0x96, !PT ;  /* 0x00000006990c7c12 */ /* 0x000fe2000f8e969e */
[----:B------:R1:W5:Y:S01]  /*20af0*/  LDL.S16 R182, [R1+0x58] ;  /* 0x0000580001b67983 */ /* 0x0003620000100600 */
[----:B------:R-:W-:Y:S01]  /*20b00*/  PRMT R15, R186, 0x7610, R15 ;  /* 0x00007610ba0f7816 */ /* 0x000fe2000000000f */
[----:B--2---:R-:W-:Y:S01]  /*20b10*/  MUFU.EX2 R195, R239 ;  /* 0x000000ef00c37308 */ /* 0x004fe20000000800 */
[C---:B------:R-:W-:Y:S01]  /*20b20*/  LOP3.LUT R13, R12.reuse, 0xff, RZ, 0xc0, !PT ;  /* 0x000000ff0c0d7812 */ /* 0x040fe200078ec0ff */
[----:B------:R-:W-:Y:S01]  /*20b30*/  STG.E.U16 [R180.64+0x30], R135 ;  /* 0x00003087b4007986 */ /* 0x000fe2000c101526 */
[----:B------:R-:W-:Y:S02]  /*20b40*/  @!P4 PRMT R137, R15, 0x5410, RZ ;  /* 0x000054100f89c816 */ /* 0x000fe400000000ff */
[----:B------:R-:W-:Y:S01]  /*20b50*/  ISETP.GE.U32.AND P3, PT, R233, R13, PT ;  /* 0x0000000de900720c */ /* 0x000fe20003f66070 */
[----:B---3--:R1:W2:Y:S01]  /*20b60*/  LDL.S16 R187, [R1+0x64] ;  /* 0x0000640001bb7983 */ /* 0x0082a20000100600 */
[----:B------:R-:W-:Y:S03]  /*20b70*/  LOP3.LUT R13, R12, 0xffff, RZ, 0xc0, !PT ;  /* 0x0000ffff0c0d7812 */ /* 0x000fe600078ec0ff */
[----:B------:R3:W-:Y:S01]  /*20b80*/  STG.E.U16 [R178.64+0x30], R136 ;  /* 0x00003088b2007986 */ /* 0x0007e2000c101526 */
[----:B------:R-:W-:Y:S03]  /*20b90*/  SHF.R.U32.HI R13, RZ, 0x8, R13 ;  /* 0x00000008ff0d7819 */ /* 0x000fe6000001160d */
[----:B----4-:R1:W4:Y:S01]  /*20ba0*/  LDL.S16 R186, [R1+0x60] ;  /* 0x0000600001ba7983 */ /* 0x0103220000100600 */
[----:B------:R-:W-:Y:S03]  /*20bb0*/  LOP3.LUT R13, R13, 0xffff, RZ, 0xc0, !PT ;  /* 0x0000ffff0d0d7812 */ /* 0x000fe600078ec0ff */
[----:B------:R-:W-:Y:S01]  /*20bc0*/  STG.E.U16 [R178.64+0x32], R137 ;  /* 0x00003289b2007986 */ /* 0x000fe2000c101526 */
[C---:B------:R-:W-:Y:S02]  /*20bd0*/  ISETP.GE.U32.AND P5, PT, R233.reuse, R13, PT ;  /* 0x0000000de900720c */ /* 0x040fe40003fa6070 */
[--C-:B------:R-:W-:Y:S04]  /*20be0*/  SHF.R.U32.HI R13, RZ, 0x18, R12.reuse ;  /* 0x00000018ff0d7819 */ /* 0x100fe8000001160c */
[----:B------:R-:W-:Y:S02]  /*20bf0*/  ISETP.GE.U32.AND P6, PT, R233, R13, PT ;  /* 0x0000000de900720c */ /* 0x000fe40003fc6070 */
[----:B------:R-:W-:Y:S02]  /*20c00*/  SHF.R.U32.HI R13, RZ, 0x10, R12 ;  /* 0x00000010ff0d7819 */ /* 0x000fe4000001160c */
[----:B------:R-:W-:Y:S02]  /*20c10*/  LOP3.LUT R12, R157, UR29, R162, 0x96, !PT ;  /* 0x0000001d9d0c7c12 */ /* 0x000fe4000f8e96a2 */
[----:B------:R-:W-:Y:S03]  /*20c20*/  LOP3.LUT R14, R13, 0xff, RZ, 0xc0, !PT ;  /* 0x000000ff0d0e7812 */ /* 0x000fe600078ec0ff */
[----:B------:R-:W-:Y:S01]  /*20c30*/  IMAD.WIDE.U32 R12, R12, -0x2daee0ad, RZ ;  /* 0xd2511f530c0c7825 */ /* 0x000fe200078e00ff */
[----:B------:R-:W-:Y:S02]  /*20c40*/  ISETP.GE.U32.AND P4, PT, R233, R14, PT ;  /* 0x0000000ee900720c */ /* 0x000fe40003f86070 */
[----:B---3--:R-:W-:Y:S02]  /*20c50*/  LOP3.LUT R136, R152, 0xffff, RZ, 0xc0, !PT ;  /* 0x0000ffff98887812 */ /* 0x008fe400078ec0ff */
[----:B------:R-:W-:Y:S02]  /*20c60*/  LOP3.LUT R13, R13, UR4, R246, 0x96, !PT ;  /* 0x000000040d0d7c12 */ /* 0x000fe4000f8e96f6 */
[----:B------:R-:W-:Y:S02]  /*20c70*/  LOP3.LUT R0, R25, UR28, R12, 0x96, !PT ;  /* 0x0000001c19007c12 */ /* 0x000fe4000f8e960c */
[----:B------:R-:W-:Y:S01]  /*20c80*/  SHF.R.U32.HI R136, RZ, 0x8, R136 ;  /* 0x00000008ff887819 */ /* 0x000fe20000011688 */
[----:B------:R-:W-:Y:S04]  /*20c90*/  IMAD.WIDE.U32 R12, R13, -0x326172a9, RZ ;  /* 0xcd9e8d570d0c7825 */ /* 0x000fe800078e00ff */
[----:B------:R-:W-:Y:S01]  /*20ca0*/  IMAD.WIDE.U32 R156, R0, -0x326172a9, RZ ;  /* 0xcd9e8d57009c7825 */ /* 0x000fe200078e00ff */
[----:B------:R-:W-:Y:S02]  /*20cb0*/  LOP3.LUT R0, R173, UR6, R184, 0x96, !PT ;  /* 0x00000006ad007c12 */ /* 0x000fe4000f8e96b8 */
[----:B------:R-:W-:Y:S01]  /*20cc0*/  LOP3.LUT R14, R13, UR30, R230, 0x96, !PT ;  /* 0x0000001e0d0e7c12 */ /* 0x000fe2000f8e96e6 */
[----:B------:R-:W-:Y:S01]  /*20cd0*/  MUFU.EX2 R184, R244 ;  /* 0x000000f400b87308 */ /* 0x000fe20000000800 */
[----:B------:R-:W-:Y:S02]  /*20ce0*/  LOP3.LUT R12, R157, UR32, R12, 0x96, !PT ;  /* 0x000000209d0c7c12 */ /* 0x000fe4000f8e960c */
[----:B------:R-:W-:Y:S01]  /*20cf0*/  LOP3.LUT R13, R0, 0xffff, RZ, 0xc0, !PT ;  /* 0x0000ffff000d7812 */ /* 0x000fe200078ec0ff */
[----:B------:R-:W-:Y:S03]  /*20d00*/  IMAD.WIDE.U32 R14, R14, -0x2daee0ad, RZ ;  /* 0xd2511f530e0e7825 */ /* 0x000fe600078e00ff */
[----:B------:R-:W-:Y:S01]  /*20d10*/  SHF.R.U32.HI R13, RZ, 0x8, R13 ;  /* 0x00000008ff0d7819 */ /* 0x000fe2000001160d */
[----:B------:R-:W-:Y:S01]  /*20d20*/  IMAD.WIDE.U32 R162, R12, -0x2daee0ad, RZ ;  /* 0xd2511f530ca27825 */ /* 0x000fe200078e00ff */
[----:B------:R-:W-:Y:S02]  /*20d30*/  LOP3.LUT R12, R0, 0xff, RZ, 0xc0, !PT ;  /* 0x000000ff000c7812 */ /* 0x000fe400078ec0ff */
[----:B------:R-:W-:Y:S02]  /*20d40*/  LOP3.LUT R159, R15, UR35, R24, 0x96, !PT ;  /* 0x000000230f9f7c12 */ /* 0x000fe4000f8e9618 */
[----:B------:R-:W-:Y:S02]  /*20d50*/  PRMT R24, R12, 0x5410, R13 ;  /* 0x000054100c187816 */ /* 0x000fe4000000000d */
[C---:B------:R-:W-:Y:S02]  /*20d60*/  LOP3.LUT R12, R172.reuse, 0xffff, RZ, 0xc0, !PT ;  /* 0x0000ffffac0c7812 */ /* 0x040fe400078ec0ff */
[----:B------:R-:W-:Y:S02]  /*20d70*/  LOP3.LUT R13, R172, 0xff, RZ, 0xc0, !PT ;  /* 0x000000ffac0d7812 */ /* 0x000fe400078ec0ff */
[----:B------:R-:W-:Y:S02]  /*20d80*/  SHF.R.U32.HI R12, RZ, 0x8, R12 ;  /* 0x00000008ff0c7819 */ /* 0x000fe4000001160c */
[----:B------:R-:W-:Y:S02]  /*20d90*/  LOP3.LUT R155, R163, UR34, R14, 0x96, !PT ;  /* 0x00000022a39b7c12 */ /* 0x000fe4000f8e960e */
[----:B------:R-:W-:Y:S02]  /*20da0*/  PRMT R28, R13, 0x5410, R12 ;  /* 0x000054100d1c7816 */ /* 0x000fe4000000000c */
[----:B------:R-:W-:Y:S02]  /*20db0*/  SHF.R.U32.HI R12, RZ, 0x10, R0 ;  /* 0x00000010ff0c7819 */ /* 0x000fe40000011600 */
[----:B------:R-:W-:Y:S02]  /*20dc0*/  SHF.R.U32.HI R14, RZ, 0x10, R172 ;  /* 0x00000010ff0e7819 */ /* 0x000fe400000116ac */
[----:B------:R-:W-:Y:S02]  /*20dd0*/  SHF.R.U32.HI R15, RZ, 0x18, R0 ;  /* 0x00000018ff0f7819 */ /* 0x000fe40000011600 */
[----:B------:R-:W-:Y:S02]  /*20de0*/  LOP3.LUT R13, R12, 0xff, RZ, 0xc0, !PT ;  /* 0x000000ff0c0d7812 */ /* 0x000fe400078ec0ff */
[----:B------:R-:W-:Y:S02]  /*20df0*/  LOP3.LUT R12, R148, 0xffff, RZ, 0xc0, !PT ;  /* 0x0000ffff940c7812 */ /* 0x000fe400078ec0ff */
[----:B------:R-:W-:Y:S02]  /*20e00*/  LOP3.LUT R14, R14, 0xff, RZ, 0xc0, !PT ;  /* 0x000000ff0e0e7812 */ /* 0x000fe400078ec0ff */
[----:B------:R-:W-:Y:S02]  /*20e10*/  SHF.R.U32.HI R172, RZ, 0x18, R172 ;  /* 0x00000018ffac7819 */ /* 0x000fe400000116ac */
[----:B------:R-:W-:Y:S02]  /*20e20*/  PRMT R27, R13, 0x5410, R15 ;  /* 0x000054100d1b7816 */ /* 0x000fe4000000000f */
[----:B------:R-:W-:Y:S02]  /*20e30*/  LOP3.LUT R0, R149, UR6, R154, 0x96, !PT ;  /* 0x0000000695007c12 */ /* 0x000fe4000f8e969a */
[----:B------:R-:W-:Y:S02]  /*20e40*/  LOP3.LUT R15, R148, 0xff, RZ, 0xc0, !PT ;  /* 0x000000ff940f7812 */ /* 0x000fe400078ec0ff */
[----:B------:R-:W-:Y:S01]  /*20e50*/  SHF.R.U32.HI R13, RZ, 0x8, R12 ;  /* 0x00000008ff0d7819 */ /* 0x000fe2000001160c */
[--C-:B------:R-:W-:Y:S01]  /*20e60*/  HSET2.LE.AND R12, R24, R199.reuse, PT ;  /* 0x000000c7180c7233 */ /* 0x100fe20003803000 */
[----:B------:R-:W-:Y:S02]  /*20e70*/  PRMT R172, R14, 0x5410, R172 ;  /* 0x000054100eac7816 */ /* 0x000fe400000000ac */
[----:B------:R-:W-:Y:S02]  /*20e80*/  SHF.R.U32.HI R14, RZ, 0x10, R148 ;  /* 0x00000010ff0e7819 */ /* 0x000fe40000011694 */
[----:B------:R-:W-:Y:S02]  /*20e90*/  PRMT R42, R15, 0x5410, R13 ;  /* 0x000054100f2a7816 */ /* 0x000fe4000000000d */
[----:B------:R-:W-:Y:S02]  /*20ea0*/  LOP3.LUT R25, R14, 0xff, RZ, 0xc0, !PT ;  /* 0x000000ff0e197812 */ /* 0x000fe400078ec0ff */
[C---:B------:R-:W-:Y:S02]  /*20eb0*/  LOP3.LUT R13, R0.reuse, 0xffff, RZ, 0xc0, !PT ;  /* 0x0000ffff000d7812 */ /* 0x040fe400078ec0ff */
[--C-:B------:R-:W-:Y:S02]  /*20ec0*/  SHF.R.U32.HI R14, RZ, 0x10, R0.reuse ;  /* 0x00000010ff0e7819 */ /* 0x100fe40000011600 */
[----:B------:R-:W-:Y:S02]  /*20ed0*/  LOP3.LUT R26, R0, 0xff, RZ, 0xc0, !PT ;  /* 0x000000ff001a7812 */ /* 0x000fe400078ec0ff */
[----:B------:R-:W-:Y:S02]  /*20ee0*/  SHF.R.U32.HI R24, RZ, 0x18, R0 ;  /* 0x00000018ff187819 */ /* 0x000fe40000011600 */
[----:B------:R-:W-:Y:S02]  /*20ef0*/  SHF.R.U32.HI R148, RZ, 0x18, R148 ;  /* 0x00000018ff947819 */ /* 0x000fe40000011694 */
[----:B------:R-:W-:Y:S01]  /*20f00*/  SHF.R.U32.HI R15, RZ, 0x8, R13 ;  /* 0x00000008ff0f7819 */ /* 0x000fe2000001160d */
[--C-:B------:R-:W-:Y:S01]  /*20f10*/  HSET2.LE.AND R13, R27, R199.reuse, PT ;  /* 0x000000c71b0d7233 */ /* 0x100fe20003803000 */
[----:B------:R-:W-:Y:S01]  /*20f20*/  LOP3.LUT R0, R14, 0xff, RZ, 0xc0, !PT ;  /* 0x000000ff0e007812 */ /* 0x000fe200078ec0ff */
[--C-:B------:R-:W-:Y:S01]  /*20f30*/  HSET2.LE.AND R14, R28, R199.reuse, PT ;  /* 0x000000c71c0e7233 */ /* 0x100fe20003803000 */
[----:B------:R-:W-:Y:S02]  /*20f40*/  PRMT R148, R25, 0x5410, R148 ;  /* 0x0000541019947816 */ /* 0x000fe40000000094 */
[----:B------:R-:W-:Y:S01]  /*20f50*/  PRMT R28, R26, 0x5410, R15 ;  /* 0x000054101a1c7816 */ /* 0x000fe2000000000f */
[--C-:B------:R-:W-:Y:S01]  /*20f60*/  HSET2.LE.AND R15, R172, R199.reuse, PT ;  /* 0x000000c7ac0f7233 */ /* 0x100fe20003803000 */
[----:B------:R-:W-:Y:S02]  /*20f70*/  PRMT R0, R0, 0x5410, R24 ;  /* 0x0000541000007816 */ /* 0x000fe40000000018 */
[----:B------:R-:W3:Y:S01]  /*20f80*/  LDSM.16.MT88.4 R24, [R188+0x9000] ;  /* 0x00900000bc18783b */ /* 0x000ee20000004200 */
[----:B------:R-:W-:Y:S01]  /*20f90*/  LOP3.LUT R14, R14, R30, RZ, 0xc0, !PT ;  /* 0x0000001e0e0e7212 */ /* 0x000fe200078ec0ff */
[--C-:B------:R-:W-:Y:S01]  /*20fa0*/  HSET2.LE.AND R30, R42, R199.reuse, PT ;  /* 0x000000c72a1e7233 */ /* 0x100fe20003803000 */
[----:B------:R-:W-:Y:S01]  /*20fb0*/  LOP3.LUT R12, R12, R41, RZ, 0xc0, !PT ;  /* 0x000000290c0c7212 */ /* 0x000fe200078ec0ff */
[--C-:B------:R-:W-:Y:S01]  /*20fc0*/  HSET2.LE.AND R29, R0, R199.reuse, PT ;  /* 0x000000c7001d7233 */ /* 0x100fe20003803000 */
[----:B------:R-:W-:Y:S01]  /*20fd0*/  LOP3.LUT R13, R13, R44, RZ, 0xc0, !PT ;  /* 0x0000002c0d0d7212 */ /* 0x000fe200078ec0ff */
[--C-:B------:R-:W-:Y:S01]  /*20fe0*/  HSET2.LE.AND R28, R28, R199.reuse, PT ;  /* 0x000000c71c1c7233 */ /* 0x100fe20003803000 */
[----:B------:R-:W-:Y:S02]  /*20ff0*/  LOP3.LUT R30, R30, R40, RZ, 0xc0, !PT ;  /* 0x000000281e1e7212 */ /* 0x000fe400078ec0ff */
[----:B------:R-:W1:Y:S01]  /*21000*/  LDSM.16.MT88.4 R40, [R190+0x9000] ;  /* 0x00900000be28783b */ /* 0x000e620000004200 */
[----:B------:R-:W-:Y:S01]  /*21010*/  LOP3.LUT R15, R15, R31, RZ, 0xc0, !PT ;  /* 0x0000001f0f0f7212 */ /* 0x000fe200078ec0ff */
[--C-:B------:R-:W-:Y:S01]  /*21020*/  HSET2.LE.AND R31, R148, R199.reuse, PT ;  /* 0x000000c7941f7233 */ /* 0x100fe20003803000 */
[----:B------:R-:W-:Y:S02]  /*21030*/  LOP3.LUT R29, R29, R138, RZ, 0xc0, !PT ;  /* 0x0000008a1d1d7212 */ /* 0x000fe400078ec0ff */
[----:B------:R-:W-:Y:S02]  /*21040*/  LOP3.LUT R28, R28, R139, RZ, 0xc0, !PT ;  /* 0x0000008b1c1c7212 */ /* 0x000fe400078ec0ff */
[----:B------:R-:W-:Y:S02]  /*21050*/  LOP3.LUT R31, R31, R45, RZ, 0xc0, !PT ;  /* 0x0000002d1f1f7212 */ /* 0x000fe400078ec0ff */
[----:B------:R-:W-:Y:S02]  /*21060*/  SHF.R.U32.HI R45, RZ, 0x10, R46 ;  /* 0x00000010ff2d7819 */ /* 0x000fe4000001162e */
[C---:B------:R-:W-:Y:S02]  /*21070*/  LOP3.LUT R44, R46.reuse, 0xffff, RZ, 0xc0, !PT ;  /* 0x0000ffff2e2c7812 */ /* 0x040fe400078ec0ff */
[----:B------:R-:W-:Y:S02]  /*21080*/  LOP3.LUT R0, R47, UR7, R200, 0x96, !PT ;  /* 0x000000072f007c12 */ /* 0x000fe4000f8e96c8 */
[----:B------:R-:W-:Y:S02]  /*21090*/  LOP3.LUT R47, R46, 0xff, RZ, 0xc0, !PT ;  /* 0x000000ff2e2f7812 */ /* 0x000fe400078ec0ff */
[----:B------:R-:W-:Y:S01]  /*210a0*/  SHF.R.U32.HI R46, RZ, 0x18, R46 ;  /* 0x00000018ff2e7819 */ /* 0x000fe2000001162e */
[-C--:B---3--:R-:W-:Y:S08]  /*210b0*/  HMMA.16816.F32 R4, R12, R24.reuse, R4 ;  /* 0x000000180c04723c */ /* 0x088ff00000001804 */
[C---:B------:R-:W-:Y:S08]  /*210c0*/  HMMA.16816.F32 R8, R28.reuse, R24, R8 ;  /* 0x000000181c08723c */ /* 0x040ff00000001808 */
[-C--:B------:R-:W-:Y:S08]  /*210d0*/  HMMA.16816.F32 R16, R28, R26.reuse, R16 ;  /* 0x0000001a1c10723c */ /* 0x080ff00000001810 */
[C---:B------:R-:W-:Y:S01]  /*210e0*/  HMMA.16816.F32 R20, R12.reuse, R26, R20 ;  /* 0x0000001a0c14723c */ /* 0x040fe20000001814 */
[----:B------:R-:W3:Y:S07]  /*210f0*/  LDSM.16.MT88.4 R24, [R188+0xa000] ;  /* 0x00a00000bc18783b */ /* 0x000eee0000004200 */
[-C--:B-1----:R-:W-:Y:S08]  /*21100*/  HMMA.16816.F32 R32, R12, R40.reuse, R32 ;  /* 0x000000280c20723c */ /* 0x082ff00000001820 */
        /* <DEDUP_REMOVED lines=15> */
[C---:B------:R-:W-:Y:S07]  /*21200*/  HMMA.16816.F32 R100, R28.reuse, R24, R100 ;  /* 0x000000181c64723c */ /* 0x040fee0000001864 */
[C---:B------:R-:W-:Y:S01]  /*21210*/  LOP3.LUT R25, R150.reuse, 0xffff, RZ, 0xc0, !PT ;  /* 0x0000ffff96197812 */ /* 0x040fe200078ec0ff */
[-C--:B------:R-:W-:Y:S01]  /*21220*/  HMMA.16816.F32 R104, R28, R26.reuse, R104 ;  /* 0x0000001a1c68723c */ /* 0x080fe20000001868 */
[----:B----4-:R-:W-:Y:S03]  /*21230*/  @!P5 HADD2 R186, -R56.H0_H0, -RZ.H0_H0 ;  /* 0xa00000ff38bad230 */ /* 0x010fe60000000900 */
[----:B------:R-:W-:Y:S02]  /*21240*/  LOP3.LUT R24, R151, UR7, R160, 0x96, !PT ;  /* 0x0000000797187c12 */ /* 0x000fe4000f8e96a0 */
[----:B------:R-:W-:Y:S02]  /*21250*/  SHF.R.U32.HI R151, RZ, 0x10, R150 ;  /* 0x00000010ff977819 */ /* 0x000fe40000011696 */
[C---:B------:R-:W-:Y:S07]  /*21260*/  HMMA.16816.F32 R108, R12.reuse, R26, R108 ;  /* 0x0000001a0c6c723c */ /* 0x040fee000000186c */
[----:B------:R-:W-:Y:S01]  /*21270*/  SHF.R.U32.HI R26, RZ, 0x8, R44 ;  /* 0x00000008ff1a7819 */ /* 0x000fe2000001162c */
[-C--:B-1----:R-:W-:Y:S01]  /*21280*/  HMMA.16816.F32 R112, R12, R40.reuse, R112 ;  /* 0x000000280c70723c */ /* 0x082fe20000001870 */
[----:B------:R-:W-:Y:S03]  /*21290*/  LOP3.LUT R44, R150, 0xff, RZ, 0xc0, !PT ;  /* 0x000000ff962c7812 */ /* 0x000fe600078ec0ff */
[----:B------:R-:W-:Y:S02]  /*212a0*/  LOP3.LUT R27, R45, 0xff, RZ, 0xc0, !PT ;  /* 0x000000ff2d1b7812 */ /* 0x000fe400078ec0ff */
[----:B------:R-:W-:Y:S02]  /*212b0*/  PRMT R148, R47, 0x5410, R26 ;  /* 0x000054102f947816 */ /* 0x000fe4000000001a */
[C---:B------:R-:W-:Y:S01]  /*212c0*/  HMMA.16816.F32 R116, R28.reuse, R40, R116 ;  /* 0x000000281c74723c */ /* 0x040fe20000001874 */
[----:B------:R-:W-:Y:S03]  /*212d0*/  SHF.R.U32.HI R26, RZ, 0x8, R25 ;  /* 0x00000008ff1a7819 */ /* 0x000fe60000011619 */
[----:B------:R-:W-:Y:S02]  /*212e0*/  PRMT R139, R27, 0x5410, R46 ;  /* 0x000054101b8b7816 */ /* 0x000fe4000000002e */
[----:B------:R-:W-:Y:S02]  /*212f0*/  PRMT R149, R44, 0x5410, R26 ;  /* 0x000054102c957816 */ /* 0x000fe4000000001a */
[-C--:B------:R-:W-:Y:S01]  /*21300*/  HMMA.16816.F32 R120, R28, R42.reuse, R120 ;  /* 0x0000002a1c78723c */ /* 0x080fe20000001878 */
[----:B------:R-:W1:Y:S03]  /*21310*/  LDSM.16.MT88.4 R44, [R188+0x9400] ;  /* 0x00940000bc2c783b */ /* 0x000e660000004200 */
[C---:B------:R-:W-:Y:S02]  /*21320*/  LOP3.LUT R25, R0.reuse, 0xffff, RZ, 0xc0, !PT ;  /* 0x0000ffff00197812 */ /* 0x040fe400078ec0ff */
[----:B------:R-:W-:Y:S02]  /*21330*/  LOP3.LUT R27, R0, 0xff, RZ, 0xc0, !PT ;  /* 0x000000ff001b7812 */ /* 0x000fe400078ec0ff */
[----:B------:R-:W-:Y:S01]  /*21340*/  HMMA.16816.F32 R124, R12, R42, R124 ;  /* 0x0000002a0c7c723c */ /* 0x000fe2000000187c */
[----:B------:R-:W-:Y:S03]  /*21350*/  SHF.R.U32.HI R25, RZ, 0x8, R25 ;  /* 0x00000008ff197819 */ /* 0x000fe60000011619 */
[--C-:B------:R-:W-:Y:S02]  /*21360*/  SHF.R.U32.HI R40, RZ, 0x18, R0.reuse ;  /* 0x00000018ff287819 */ /* 0x100fe40000011600 */
[----:B------:R-:W-:Y:S01]  /*21370*/  PRMT R138, R27, 0x5410, R25 ;  /* 0x000054101b8a7816 */ /* 0x000fe20000000019 */
[--C-:B------:R-:W-:Y:S01]  /*21380*/  HSET2.LE.AND R14, R149, R199.reuse, PT ;  /* 0x000000c7950e7233 */ /* 0x100fe20003803000 */
[C---:B------:R-:W-:Y:S04]  /*21390*/  LOP3.LUT R25, R24.reuse, 0xffff, RZ, 0xc0, !PT ;  /* 0x0000ffff18197812 */ /* 0x040fe800078ec0ff */
[----:B------:R-:W-:Y:S02]  /*213a0*/  SHF.R.U32.HI R27, RZ, 0x10, R0 ;  /* 0x00000010ff1b7819 */ /* 0x000fe40000011600 */
[----:B------:R-:W-:Y:S02]  /*213b0*/  LOP3.LUT R26, R24, 0xff, RZ, 0xc0, !PT ;  /* 0x000000ff181a7812 */ /* 0x000fe400078ec0ff */
[----:B------:R-:W-:Y:S02]  /*213c0*/  LOP3.LUT R27, R27, 0xff, RZ, 0xc0, !PT ;  /* 0x000000ff1b1b7812 */ /* 0x000fe400078ec0ff */
[----:B------:R-:W-:Y:S02]  /*213d0*/  SHF.R.U32.HI R0, RZ, 0x8, R25 ;  /* 0x00000008ff007819 */ /* 0x000fe40000011619 */
[--C-:B------:R-:W-:Y:S02]  /*213e0*/  SHF.R.U32.HI R25, RZ, 0x10, R24.reuse ;  /* 0x00000010ff197819 */ /* 0x100fe40000011618 */
[----:B------:R-:W-:Y:S01]  /*213f0*/  SHF.R.U32.HI R28, RZ, 0x18, R24 ;  /* 0x00000018ff1c7819 */ /* 0x000fe20000011618 */
[--C-:B------:R-:W-:Y:S01]  /*21400*/  HSET2.LE.AND R24, R138, R199.reuse, PT ;  /* 0x000000c78a187233 */ /* 0x100fe20003803000 */
[----:B------:R-:W-:Y:S02]  /*21410*/  PRMT R27, R27, 0x5410, R40 ;  /* 0x000054101b1b7816 */ /* 0x000fe40000000028 */
[----:B------:R-:W-:Y:S01]  /*21420*/  PRMT R41, R26, 0x5410, R0 ;  /* 0x000054101a297816 */ /* 0x000fe20000000000 */
[--C-:B------:R-:W-:Y:S01]  /*21430*/  HSET2.LE.AND R26, R148, R199.reuse, PT ;  /* 0x000000c7941a7233 */ /* 0x100fe20003803000 */
[----:B------:R-:W-:Y:S01]  /*21440*/  LOP3.LUT R0, R25, 0xff, RZ, 0xc0, !PT ;  /* 0x000000ff19007812 */ /* 0x000fe200078ec0ff */
[--C-:B------:R-:W-:Y:S01]  /*21450*/  HSET2.LE.AND R25, R27, R199.reuse, PT ;  /* 0x000000c71b197233 */ /* 0x100fe20003803000 */
[----:B------:R-:W-:Y:S01]  /*21460*/  SHF.R.U32.HI R150, RZ, 0x18, R150 ;  /* 0x00000018ff967819 */ /* 0x000fe20000011696 */
[--C-:B------:R-:W-:Y:S01]  /*21470*/  HSET2.LE.AND R27, R139, R199.reuse, PT ;  /* 0x000000c78b1b7233 */ /* 0x100fe20003803000 */
[----:B------:R-:W-:Y:S01]  /*21480*/  PRMT R40, R0, 0x5410, R28 ;  /* 0x0000541000287816 */ /* 0x000fe2000000001c */
[--C-:B------:R-:W-:Y:S01]  /*21490*/  HSET2.LE.AND R12, R41, R199.reuse, PT ;  /* 0x000000c7290c7233 */ /* 0x100fe20003803000 */
[----:B------:R-:W-:Y:S01]  /*214a0*/  LOP3.LUT R0, R151, 0xff, RZ, 0xc0, !PT ;  /* 0x000000ff97007812 */ /* 0x000fe200078ec0ff */
[----:B------:R-:W3:Y:S01]  /*214b0*/  LDSM.16.MT88.4 R28, [R190+0x9400] ;  /* 0x00940000be1c783b */ /* 0x000ee20000004200 */
[----:B------:R-:W-:Y:S01]  /*214c0*/  LOP3.LUT R24, R24, R143, RZ, 0xc0, !PT ;  /* 0x0000008f18187212 */ /* 0x000fe200078ec0ff */
[--C-:B------:R-:W-:Y:S01]  /*214d0*/  HSET2.LE.AND R13, R40, R199.reuse, PT ;  /* 0x000000c7280d7233 */ /* 0x100fe20003803000 */
[----:B------:R-:W-:Y:S02]  /*214e0*/  PRMT R0, R0, 0x5410, R150 ;  /* 0x0000541000007816 */ /* 0x000fe40000000096 */
[----:B------:R-:W-:Y:S01]  /*214f0*/  LOP3.LUT R25, R25, R142, RZ, 0xc0, !PT ;  /* 0x0000008e19197212 */ /* 0x000fe200078ec0ff */
[----:B------:R-:W-:Y:S01]  /*21500*/  IMAD.WIDE.U32 R142, R155, -0x326172a9, RZ ;  /* 0xcd9e8d579b8e7825 */ /* 0x000fe200078e00ff */
[----:B------:R-:W-:Y:S01]  /*21510*/  LOP3.LUT R26, R26, R140, RZ, 0xc0, !PT ;  /* 0x0000008c1a1a7212 */ /* 0x000fe200078ec0ff */
[--C-:B------:R-:W-:Y:S01]  /*21520*/  HSET2.LE.AND R15, R0, R199.reuse, PT ;  /* 0x000000c7000f7233 */ /* 0x100fe20003803000 */
[----:B------:R-:W-:Y:S02]  /*21530*/  LOP3.LUT R27, R27, R141, RZ, 0xc0, !PT ;  /* 0x0000008d1b1b7212 */ /* 0x000fe400078ec0ff */
[----:B------:R-:W-:Y:S02]  /*21540*/  PRMT R0, R161, 0x7610, R0 ;  /* 0x00007610a1007816 */ /* 0x000fe40000000000 */
[----:B------:R-:W-:Y:S02]  /*21550*/  LOP3.LUT R12, R12, R146, RZ, 0xc0, !PT ;  /* 0x000000920c0c7212 */ /* 0x000fe400078ec0ff */
[----:B------:R-:W-:Y:S01]  /*21560*/  PRMT R140, R0, 0x5410, R56 ;  /* 0x00005410008c7816 */ /* 0x000fe20000000038 */
[-C--:B-1----:R-:W-:Y:S01]  /*21570*/  HMMA.16816.F32 R4, R24, R44.reuse, R4 ;  /* 0x0000002c1804723c */ /* 0x082fe20000001804 */
[----:B------:R-:W-:Y:S01]  /*21580*/  LOP3.LUT R13, R13, R147, RZ, 0xc0, !PT ;  /* 0x000000930d0d7212 */ /* 0x000fe200078ec0ff */
[----:B--2---:R-:W-:Y:S01]  /*21590*/  @!P3 HADD2 R187, -R0.H0_H0, -RZ.H0_H0 ;  /* 0xa00000ff00bbb230 */ /* 0x004fe20000000900 */
[----:B------:R-:W-:Y:S01]  /*215a0*/  LOP3.LUT R14, R14, R144, RZ, 0xc0, !PT ;  /* 0x000000900e0e7212 */ /* 0x000fe200078ec0ff */
[----:B------:R-:W-:Y:S01]  /*215b0*/  IMAD.WIDE.U32 R146, R159, -0x326172a9, RZ ;  /* 0xcd9e8d579f927825 */ /* 0x000fe200078e00ff */
[----:B------:R-:W-:Y:S02]  /*215c0*/  LOP3.LUT R15, R15, R145, RZ, 0xc0, !PT ;  /* 0x000000910f0f7212 */ /* 0x000fe400078ec0ff */
[----:B------:R1:W-:Y:S01]  /*215d0*/  @!P3 STL.S16 [R1+0x64], R187 ;  /* 0x000064bb0100b387 */ /* 0x0003e20000100600 */
[----:B------:R-:W-:Y:S03]  /*215e0*/  PRMT R41, R187, 0x7610, R41 ;  /* 0x00007610bb297816 */ /* 0x000fe60000000029 */
[----:B------:R2:W4:Y:S01]  /*215f0*/  LDL.S16 R138, [R1+0x50] ;  /* 0x00005000018a7983 */ /* 0x0005220000100600 */
[C---:B------:R-:W-:Y:S01]  /*21600*/  HMMA.16816.F32 R8, R12.reuse, R44, R8 ;  /* 0x0000002c0c08723c */ /* 0x040fe20000001808 */
[----:B------:R-:W-:Y:S02]  /*21610*/  @!P3 PRMT R0, R41, 0x5410, RZ ;  /* 0x000054102900b816 */ /* 0x000fe400000000ff */
[----:B------:R2:W2:Y:S01]  /*21620*/  LDL.S16 R61, [R1+0x4c] ;  /* 0x00004c00013d7983 */ /* 0x0004a20000100600 */
[----:B------:R-:W-:Y:S02]  /*21630*/  PRMT R139, R186, 0x7610, R139 ;  /* 0x00007610ba8b7816 */ /* 0x000fe4000000008b */
[----:B------:R-:W-:Y:S01]  /*21640*/  LOP3.LUT R58, R143, UR6, R146, 0x96, !PT ;  /* 0x000000068f3a7c12 */ /* 0x000fe2000f8e9692 */
[----:B------:R5:W-:Y:S01]  /*21650*/  @!P5 STL.S16 [R1+0x60], R186 ;  /* 0x000060ba0100d387 */ /* 0x000be20000100600 */
[-C--:B------:R-:W-:Y:S01]  /*21660*/  HMMA.16816.F32 R16, R12, R46.reuse, R16 ;  /* 0x0000002e0c10723c */ /* 0x080fe20000001810 */
[----:B------:R-:W-:Y:S02]  /*21670*/  @!P5 PRMT R56, R139, 0x5410, RZ ;  /* 0x000054108b38d816 */ /* 0x000fe400000000ff */
[----:B------:R-:W-:Y:S01]  /*21680*/  STG.E.U16 [R174.64+0x40], R0 ;  /* 0x00004000ae007986 */ /* 0x000fe2000c101526 */
[C---:B------:R-:W-:Y:S02]  /*21690*/  LOP3.LUT R40, R58.reuse, 0xff, RZ, 0xc0, !PT ;  /* 0x000000ff3a287812 */ /* 0x040fe400078ec0ff */
[----:B------:R-:W-:Y:S01]  /*216a0*/  PRMT R45, R167, 0x7610, R45 ;  /* 0x00007610a72d7816 */ /* 0x000fe2000000002d */
[----:B------:R-:W-:Y:S01]  /*216b0*/  STG.E.U16 [R174.64+0x42], R56 ;  /* 0x00004238ae007986 */ /* 0x000fe2000c101526 */
[C---:B------:R-:W-:Y:S01]  /*216c0*/  HMMA.16816.F32 R20, R24.reuse, R46, R20 ;  /* 0x0000002e1814723c */ /* 0x040fe20000001814 */
[----:B------:R-:W-:Y:S02]  /*216d0*/  LOP3.LUT R44, R58, 0xffff, RZ, 0xc0, !PT ;  /* 0x0000ffff3a2c7812 */ /* 0x000fe400078ec0ff */
[----:B------:R-:W-:Y:S01]  /*216e0*/  ISETP.GE.U32.AND P3, PT, R233, R40, PT ;  /* 0x00000028e900720c */ /* 0x000fe20003f66070 */
[----:B-1----:R-:W-:Y:S01]  /*216f0*/  MUFU.EX2 R187, R243 ;  /* 0x000000f300bb7308 */ /* 0x002fe20000000800 */
[----:B------:R-:W-:Y:S01]  /*21700*/  SHF.R.U32.HI R44, RZ, 0x8, R44 ;  /* 0x00000008ff2c7819 */ /* 0x000fe2000001162c */
[----:B------:R-:W1:Y:S01]  /*21710*/  LDSM.16.MT88.4 R40, [R188+0xa400] ;  /* 0x00a40000bc28783b */ /* 0x000e620000004200 */
[C---:B------:R-:W-:Y:S01]  /*21720*/  PRMT R47, R166.reuse, 0x7610, R47 ;  /* 0x00007610a62f7816 */ /* 0x040fe2000000002f */
[-C--:B---3--:R-:W-:Y:S01]  /*21730*/  HMMA.16816.F32 R32, R24, R28.reuse, R32 ;  /* 0x0000001c1820723c */ /* 0x088fe20000001820 */
[----:B------:R-:W-:Y:S03]  /*21740*/  PRMT R46, R166, 0x7632, R46 ;  /* 0x00007632a62e7816 */ /* 0x000fe6000000002e */
[----:B-----5:R-:W-:Y:S01]  /*21750*/  @!P4 HADD2 R183, -R47.H0_H0, -RZ.H0_H0 ;  /* 0xa00000ff2fb7c230 */ /* 0x020fe20000000900 */
[----:B------:R-:W-:Y:S01]  /*21760*/  PRMT R139, R47, 0x5410, R46 ;  /* 0x000054102f8b7816 */ /* 0x000fe2000000002e */
[----:B------:R-:W-:Y:S01]  /*21770*/  @!P6 HADD2 R182, -R46.H0_H0, -RZ.H0_H0 ;  /* 0xa00000ff2eb6e230 */ /* 0x000fe20000000900 */
[----:B------:R-:W-:Y:S01]  /*21780*/  LOP3.LUT R44, R44, 0xffff, RZ, 0xc0, !PT ;  /* 0x0000ffff2c2c7812 */ /* 0x000fe200078ec0ff */
[C---:B------:R-:W-:Y:S01]  /*21790*/  HMMA.16816.F32 R36, R12.reuse, R28, R36 ;  /* 0x0000001c0c24723c */ /* 0x040fe20000001824 */
[----:B------:R3:W-:Y:S01]  /*217a0*/  @!P4 STL.S16 [R1+0x68], R183 ;  /* 0x000068b70100c387 */ /* 0x0007e20000100600 */
[----:B------:R-:W-:Y:S01]  /*217b0*/  MUFU.EX2 R186, R245 ;  /* 0x000000f500ba7308 */ /* 0x000fe20000000800 */
[----:B------:R-:W-:Y:S02]  /*217c0*/  ISETP.GE.U32.AND P5, PT, R233, R44, PT ;  /* 0x0000002ce900720c */ /* 0x000fe40003fa6070 */
[----:B------:R1:W5:Y:S01]  /*217d0*/  LDL.S16 R148, [R1+0x5c] ;  /* 0x00005c0001947983 */ /* 0x0003620000100600 */
[----:B------:R-:W-:Y:S02]  /*217e0*/  PRMT R144, R183, 0x7610, R144 ;  /* 0x00007610b7907816 */ /* 0x000fe40000000090 */
[-C--:B------:R-:W-:Y:S01]  /*217f0*/  HMMA.16816.F32 R48, R12, R30.reuse, R48 ;  /* 0x0000001e0c30723c */ /* 0x080fe20000001830 */
[----:B------:R-:W-:Y:S03]  /*21800*/  @!P6 STL.S16 [R1+0x58], R182 ;  /* 0x000058b60100e387 */ /* 0x000fe60000100600 */
[----:B------:R-:W-:Y:S01]  /*21810*/  @!P4 PRMT R47, R144, 0x5410, RZ ;  /* 0x00005410902fc816 */ /* 0x000fe200000000ff */
[----:B------:R2:W5:Y:S01]  /*21820*/  LDL.S16 R133, [R1+0x40] ;  /* 0x0000400001857983 */ /* 0x0005620000100600 */
[--C-:B------:R-:W-:Y:S02]  /*21830*/  SHF.R.U32.HI R44, RZ, 0x10, R58.reuse ;  /* 0x00000010ff2c7819 */ /* 0x100fe4000001163a */
[C---:B------:R-:W-:Y:S01]  /*21840*/  HMMA.16816.F32 R52, R24.reuse, R30, R52 ;  /* 0x0000001e1834723c */ /* 0x040fe20000001834 */
[----:B------:R2:W5:Y:S03]  /*21850*/  LDL.S16 R144, [R1+0x48] ;  /* 0x0000480001907983 */ /* 0x0005660000100600 */
[----:B------:R-:W-:Y:S01]  /*21860*/  LOP3.LUT R44, R44, 0xff, RZ, 0xc0, !PT ;  /* 0x000000ff2c2c7812 */ /* 0x000fe200078ec0ff */
[----:B------:R-:W-:Y:S01]  /*21870*/  STG.E.U16 [R176.64+0x40], R47 ;  /* 0x0000402fb0007986 */ /* 0x000fe2000c101526 */
[----:B------:R-:W-:Y:S02]  /*21880*/  SHF.R.U32.HI R58, RZ, 0x18, R58 ;  /* 0x00000018ff3a7819 */ /* 0x000fe4000001163a */
[----:B------:R-:W-:Y:S01]  /*21890*/  ISETP.GE.U32.AND P4, PT, R233, R44, PT ;  /* 0x0000002ce900720c */ /* 0x000fe20003f86070 */
[----:B---3--:R-:W-:Y:S03]  /*218a0*/  MUFU.EX2 R183, R211 ;  /* 0x000000d300b77308 */ /* 0x008fe60000000800 */
[----:B------:R-:W-:Y:S01]  /*218b0*/  PRMT R44, R167, 0x7632, R44 ;  /* 0x00007632a72c7816 */ /* 0x000fe2000000002c */
[-C--:B-1----:R-:W-:Y:S01]  /*218c0*/  HMMA.16816.F32 R64, R24, R40.reuse, R64 ;  /* 0x000000281840723c */ /* 0x082fe20000001840 */
[----:B------:R-:W-:Y:S02]  /*218d0*/  PRMT R29, R182, 0x7610, R29 ;  /* 0x00007610b61d7816 */ /* 0x000fe4000000001d */
[----:B------:R-:W-:Y:S02]  /*218e0*/  LOP3.LUT R28, R152, 0xff, RZ, 0xc0, !PT ;  /* 0x000000ff981c7812 */ /* 0x000fe400078ec0ff */
[----:B------:R-:W-:Y:S02]  /*218f0*/  @!P6 PRMT R46, R29, 0x5410, RZ ;  /* 0x000054101d2ee816 */ /* 0x000fe400000000ff */
[----:B------:R-:W-:Y:S01]  /*21900*/  ISETP.GE.U32.AND P6, PT, R233, R28, PT ;  /* 0x0000001ce900720c */ /* 0x000fe20003fc6070 */
[C---:B------:R-:W-:Y:S01]  /*21910*/  HMMA.16816.F32 R68, R12.reuse, R40, R68 ;  /* 0x000000280c44723c */ /* 0x040fe20000001844 */
[----:B------:R-:W1:Y:S03]  /*21920*/  LDSM.16.MT88.4 R28, [R190+0xa400] ;  /* 0x00a40000be1c783b */ /* 0x000e660000004200 */
[--C-:B------:R-:W-:Y:S02]  /*21930*/  SHF.R.U32.HI R0, RZ, 0x10, R142.reuse ;  /* 0x00000010ff007819 */ /* 0x100fe4000001168e */
[----:B------:R-:W-:Y:S02]  /*21940*/  SHF.R.U32.HI R56, RZ, 0x10, R142 ;  /* 0x00000010ff387819 */ /* 0x000fe4000001168e */
[-C--:B------:R-:W-:Y:S01]  /*21950*/  HMMA.16816.F32 R72, R12, R42.reuse, R72 ;  /* 0x0000002a0c48723c */ /* 0x080fe20000001848 */
[----:B------:R-:W-:Y:S01]  /*21960*/  SHF.R.U32.HI R40, RZ, 0x18, R152 ;  /* 0x00000018ff287819 */ /* 0x000fe20000011698 */
[----:B------:R-:W-:Y:S02]  /*21970*/  STG.E.U16 [R176.64+0x42], R46 ;  /* 0x0000422eb0007986 */ /* 0x000fe4000c101526 */
[----:B------:R-:W-:Y:S02]  /*21980*/  LOP3.LUT R0, R0, 0xff, RZ, 0xc0, !PT ;  /* 0x000000ff00007812 */ /* 0x000fe400078ec0ff */
[----:B------:R-:W-:Y:S02]  /*21990*/  LOP3.LUT R137, R142, 0xff, RZ, 0xc0, !PT ;  /* 0x000000ff8e897812 */ /* 0x000fe400078ec0ff */
[C---:B------:R-:W-:Y:S01]  /*219a0*/  HMMA.16816.F32 R76, R24.reuse, R42, R76 ;  /* 0x0000002a184c723c */ /* 0x040fe2000000184c */
[----:B------:R-:W-:Y:S03]  /*219b0*/  LOP3.LUT R56, R56, 0xff, RZ, 0xc0, !PT ;  /* 0x000000ff38387812 */ /* 0x000fe600078ec0ff */
[----:B------:R-:W-:Y:S05]  /*219c0*/  LOP3.LUT R172, R147, UR5, R156, 0x96, !PT ;  /* 0x0000000593ac7c12 */ /* 0x000fea000f8e969c */
[----:B------:R-:W-:Y:S01]  /*219d0*/  IMAD.WIDE.U32 R172, R172, -0x2daee0ad, RZ ;  /* 0xd2511f53acac7825 */ /* 0x000fe200078e00ff */
[-C--:B-1----:R-:W-:Y:S08]  /*219e0*/  HMMA.16816.F32 R80, R24, R28.reuse, R80 ;  /* 0x0000001c1850723c */ /* 0x082ff00000001850 */
[C---:B------:R-:W-:Y:S08]  /*219f0*/  HMMA.16816.F32 R84, R12.reuse, R28, R84 ;  /* 0x0000001c0c54723c */ /* 0x040ff00000001854 */
[-C--:B------:R-:W-:Y:S08]  /*21a00*/  HMMA.16816.F32 R88, R12, R30.reuse, R88 ;  /* 0x0000001e0c58723c */ /* 0x080ff00000001858 */
[C---:B------:R-:W-:Y:S01]  /*21a10*/  HMMA.16816.F32 R92, R24.reuse, R30, R92 ;  /* 0x0000001e185c723c */ /* 0x040fe2000000185c */
[----:B----4-:R-:W-:Y:S03]  /*21a20*/  @!P3 HADD2 R138, -R45.H0_H0, -RZ.H0_H0 ;  /* 0xa00000ff2d8ab230 */ /* 0x010fe60000000900 */
[----:B--2---:R-:W-:Y:S02]  /*21a30*/  @!P5 HADD2 R61, -R44.H0_H0, -RZ.H0_H0 ;  /* 0xa00000ff2c3dd230 */ /* 0x004fe40000000900 */
[----:B------:R-:W-:Y:S01]  /*21a40*/  PRMT R150, R138, 0x7610, R150 ;  /* 0x000076108a967816 */ /* 0x000fe20000000096 */
[----:B------:R1:W-:Y:S02]  /*21a50*/  @!P3 STL.S16 [R1+0x50], R138 ;  /* 0x0000508a0100b387 */ /* 0x0003e40000100600 */
[----:B------:R-:W-:Y:S02]  /*21a60*/  PRMT R141, R61, 0x7610, R141 ;  /* 0x000076103d8d7816 */ /* 0x000fe4000000008d */
[----:B------:R2:W-:Y:S01]  /*21a70*/  @!P5 STL.S16 [R1+0x4c], R61 ;  /* 0x00004c3d0100d387 */ /* 0x0005e20000100600 */
[----:B-1----:R-:W-:Y:S02]  /*21a80*/  PRMT R138, R45, 0x5410, R44 ;  /* 0x000054102d8a7816 */ /* 0x002fe4000000002c */
[----:B------:R-:W-:Y:S02]  /*21a90*/  @!P5 PRMT R44, R141, 0x5410, RZ ;  /* 0x000054108d2cd816 */ /* 0x000fe400000000ff */
[----:B--2---:R-:W-:Y:S01]  /*21aa0*/  LOP3.LUT R61, R152, 0xffff, RZ, 0xc0, !PT ;  /* 0x0000ffff983d7812 */ /* 0x004fe200078ec0ff */
[----:B------:R1:W2:Y:S01]  /*21ab0*/  LDL.S16 R141, [R1+0x54] ;  /* 0x00005400018d7983 */ /* 0x0002a20000100600 */
[----:B------:R-:W-:Y:S01]  /*21ac0*/  @!P3 PRMT R45, R150, 0x5410, RZ ;  /* 0x00005410962db816 */ /* 0x000fe200000000ff */
[----:B-----5:R-:W-:Y:S01]  /*21ad0*/  @!P4 HADD2 R148, -R57.H0_H0, -RZ.H0_H0 ;  /* 0xa00000ff3994c230 */ /* 0x020fe20000000900 */
[----:B------:R-:W-:Y:S01]  /*21ae0*/  ISETP.GE.U32.AND P3, PT, R233, R58, PT ;  /* 0x0000003ae900720c */ /* 0x000fe20003f66070 */
[----:B------:R-:W-:Y:S01]  /*21af0*/  STG.E.U16 [R180.64+0x40], R44 ;  /* 0x0000402cb4007986 */ /* 0x000fe2000c101526 */
[----:B------:R-:W-:Y:S02]  /*21b00*/  SHF.R.U32.HI R61, RZ, 0x8, R61 ;  /* 0x00000008ff3d7819 */ /* 0x000fe4000001163d */
[----:B------:R-:W-:Y:S01]  /*21b10*/  PRMT R132, R148, 0x7610, R132 ;  /* 0x0000761094847816 */ /* 0x000fe20000000084 */
[----:B------:R3:W-:Y:S01]  /*21b20*/  @!P4 STL.S16 [R1+0x5c], R148 ;  /* 0x00005c940100c387 */ /* 0x0007e20000100600 */
[----:B------:R-:W-:Y:S01]  /*21b30*/  LOP3.LUT R61, R61, 0xffff, RZ, 0xc0, !PT ;  /* 0x0000ffff3d3d7812 */ /* 0x000fe200078ec0ff */
[----:B------:R-:W-:Y:S01]  /*21b40*/  @!P6 HADD2 R133, -R60.H0_H0, -RZ.H0_H0 ;  /* 0xa00000ff3c85e230 */ /* 0x000fe20000000900 */
[----:B------:R-:W-:Y:S01]  /*21b50*/  SHF.R.U32.HI R58, RZ, 0x10, R152 ;  /* 0x00000010ff3a7819 */ /* 0x000fe20000011698 */
[----:B------:R-:W-:Y:S01]  /*21b60*/  STG.E.U16 [R180.64+0x3e], R45 ;  /* 0x00003e2db4007986 */ /* 0x000fe2000c101526 */
[----:B------:R-:W-:Y:S02]  /*21b70*/  ISETP.GE.U32.AND P5, PT, R233, R61, PT ;  /* 0x0000003de900720c */ /* 0x000fe40003fa6070 */
[C---:B------:R-:W-:Y:S01]  /*21b80*/  PRMT R61, R57.reuse, 0x7632, R61 ;  /* 0x00007632393d7816 */ /* 0x040fe2000000003d */
[----:B------:R-:W-:Y:S01]  /*21b90*/  LDSM.16.MT88.4 R44, [R188+0x9800] ;  /* 0x00980000bc2c783b */ /* 0x000fe20000004200 */
[----:B------:R-:W-:Y:S02]  /*21ba0*/  LOP3.LUT R58, R58, 0xff, RZ, 0xc0, !PT ;  /* 0x000000ff3a3a7812 */ /* 0x000fe400078ec0ff */
[----:B------:R-:W-:Y:S01]  /*21bb0*/  PRMT R134, R57, 0x5410, R61 ;  /* 0x0000541039867816 */ /* 0x000fe2000000003d */
[----:B------:R-:W-:Y:S01]  /*21bc0*/  @!P3 HADD2 R144, -R61.H0_H0, -RZ.H0_H0 ;  /* 0xa00000ff3d90b230 */ /* 0x000fe20000000900 */
[----:B------:R-:W-:Y:S02]  /*21bd0*/  @!P4 PRMT R57, R132, 0x5410, RZ ;  /* 0x000054108439c816 */ /* 0x000fe400000000ff */
[----:B------:R-:W-:Y:S01]  /*21be0*/  ISETP.GE.U32.AND P4, PT, R233, R58, PT ;  /* 0x0000003ae900720c */ /* 0x000fe20003f86070 */
[----:B------:R1:W4:Y:S01]  /*21bf0*/  LDL.S16 R132, [R1+0x34] ;  /* 0x0000340001847983 */ /* 0x0003220000100600 */
[----:B------:R-:W-:Y:S02]  /*21c00*/  PRMT R58, R144, 0x7610, R58 ;  /* 0x00007610903a7816 */ /* 0x000fe4000000003a */
[----:B------:R-:W-:Y:S01]  /*21c10*/  PRMT R41, R133, 0x7610, R41 ;  /* 0x0000761085297816 */ /* 0x000fe20000000029 */
[----:B------:R5:W-:Y:S01]  /*21c20*/  @!P3 STL.S16 [R1+0x48], R144 ;  /* 0x000048900100b387 */ /* 0x000be20000100600 */
[----:B------:R-:W-:Y:S02]  /*21c30*/  @!P3 PRMT R61, R58, 0x5410, RZ ;  /* 0x000054103a3db816 */ /* 0x000fe400000000ff */
[----:B------:R-:W-:Y:S01]  /*21c40*/  ISETP.GE.U32.AND P3, PT, R233, R40, PT ;  /* 0x00000028e900720c */ /* 0x000fe20003f66070 */
[----:B------:R1:W-:Y:S01]  /*21c50*/  @!P6 STL.S16 [R1+0x40], R133 ;  /* 0x000040850100e387 */ /* 0x0003e20000100600 */
[C---:B------:R-:W-:Y:S02]  /*21c60*/  LOP3.LUT R40, R142.reuse, 0xff, RZ, 0xc0, !PT ;  /* 0x000000ff8e287812 */ /* 0x040fe400078ec0ff */
[----:B------:R-:W-:Y:S01]  /*21c70*/  LOP3.LUT R58, R142, 0xffff, RZ, 0xc0, !PT ;  /* 0x0000ffff8e3a7812 */ /* 0x000fe200078ec0ff */
[----:B---3--:R3:W3:Y:S03]  /*21c80*/  LDL.S16 R148, [R1+0x3c] ;  /* 0x00003c0001947983 */ /* 0x0086e60000100600 */
[----:B------:R-:W-:Y:S01]  /*21c90*/  SHF.R.U32.HI R58, RZ, 0x8, R58 ;  /* 0x00000008ff3a7819 */ /* 0x000fe2000001163a */
[----:B------:R1:W-:Y:S03]  /*21ca0*/  STG.E.U16 [R178.64+0x40], R57 ;  /* 0x00004039b2007986 */ /* 0x0003e6000c101526 */
[----:B------:R-:W-:Y:S01]  /*21cb0*/  LOP3.LUT R58, R58, 0xffff, RZ, 0xc0, !PT ;  /* 0x0000ffff3a3a7812 */ /* 0x000fe200078ec0ff */
[----:B------:R-:W-:Y:S01]  /*21cc0*/  STG.E.U16 [R178.64+0x42], R61 ;  /* 0x0000423db2007986 */ /* 0x000fe2000c101526 */
[----:B-----5:R-:W-:Y:S02]  /*21cd0*/  LOP3.LUT R144, R152, 0xff, RZ, 0xc0, !PT ;  /* 0x000000ff98907812 */ /* 0x020fe400078ec0ff */
[----:B-1----:R-:W-:Y:S02]  /*21ce0*/  PRMT R133, R60, 0x5410, R63 ;  /* 0x000054103c857816 */ /* 0x002fe4000000003f */
[----:B------:R-:W-:Y:S02]  /*21cf0*/  @!P6 PRMT R60, R41, 0x5410, RZ ;  /* 0x00005410293ce816 */ /* 0x000fe400000000ff */
[----:B------:R-:W-:Y:S02]  /*21d00*/  ISETP.GE.U32.AND P6, PT, R233, R40, PT ;  /* 0x00000028e900720c */ /* 0x000fe40003fc6070 */
[----:B------:R-:W1:Y:S01]  /*21d10*/  LDSM.16.MT88.4 R40, [R188+0xb400] ;  /* 0x00b40000bc28783b */ /* 0x000e620000004200 */
[----:B------:R-:W-:Y:S07]  /*21d20*/  PRMT R57, R3, 0x7632, R57 ;  /* 0x0000763203397816 */ /* 0x000fee0000000039 */
[----:B------:R-:W-:Y:S01]  /*21d30*/  STG.E.U16 [R174.64+0x50], R60 ;  /* 0x0000503cae007986 */ /* 0x000fe2000c101526 */
[-C--:B-1----:R-:W-:Y:S08]  /*21d40*/  HMMA.16816.F32 R96, R24, R40.reuse, R96 ;  /* 0x000000281860723c */ /* 0x082ff00000001860 */
[C---:B------:R-:W-:Y:S08]  /*21d50*/  HMMA.16816.F32 R100, R12.reuse, R40, R100 ;  /* 0x000000280c64723c */ /* 0x040ff00000001864 */
[-C--:B------:R-:W-:Y:S08]  /*21d60*/  HMMA.16816.F32 R104, R12, R42.reuse, R104 ;  /* 0x0000002a0c68723c */ /* 0x080ff00000001868 */
[C---:B------:R-:W-:Y:S01]  /*21d70*/  HMMA.16816.F32 R108, R24.reuse, R42, R108 ;  /* 0x0000002a186c723c */ /* 0x040fe2000000186c */
[----:B--2---:R-:W-:Y:S05]  /*21d80*/  @!P5 HADD2 R141, -R63.H0_H0, -RZ.H0_H0 ;  /* 0xa00000ff3f8dd230 */ /* 0x004fea0000000900 */
[----:B------:R1:W-:Y:S01]  /*21d90*/  @!P5 STL.S16 [R1+0x54], R141 ;  /* 0x0000548d0100d387 */ /* 0x0003e20000100600 */
[----:B------:R-:W-:Y:S05]  /*21da0*/  PRMT R135, R141, 0x7610, R135 ;  /* 0x000076108d877816 */ /* 0x000fea0000000087 */
[----:B------:R-:W-:Y:S02]  /*21db0*/  @!P5 PRMT R63, R135, 0x5410, RZ ;  /* 0x00005410873fd816 */ /* 0x000fe400000000ff */
[----:B------:R-:W-:Y:S02]  /*21dc0*/  LOP3.LUT R135, R143, UR6, R146, 0x96, !PT ;  /* 0x000000068f877c12 */ /* 0x000fe4000f8e9692 */
[----:B------:R-:W-:Y:S01]  /*21dd0*/  ISETP.GE.U32.AND P5, PT, R233, R58, PT ;  /* 0x0000003ae900720c */ /* 0x000fe20003fa6070 */
[----:B------:R-:W-:Y:S01]  /*21de0*/  STG.E.U16 [R174.64+0x52], R63 ;  /* 0x0000523fae007986 */ /* 0x000fe2000c101526 */
[--C-:B------:R-:W-:Y:S02]  /*21df0*/  SHF.R.U32.HI R58, RZ, 0x10, R152.reuse ;  /* 0x00000010ff3a7819 */ /* 0x100fe40000011698 */
[----:B------:R-:W-:Y:S02]  /*21e00*/  SHF.R.U32.HI R152, RZ, 0x18, R152 ;  /* 0x00000018ff987819 */ /* 0x000fe40000011698 */
[----:B------:R-:W-:Y:S01]  /*21e10*/  LOP3.LUT R58, R58, 0xff, RZ, 0xc0, !PT ;  /* 0x000000ff3a3a7812 */ /* 0x000fe200078ec0ff */
[----:B----4-:R-:W-:Y:S03]  /*21e20*/  @!P4 HADD2 R132, -R59.H0_H0, -RZ.H0_H0 ;  /* 0xa00000ff3b84c230 */ /* 0x010fe60000000900 */
[----:B------:R-:W-:Y:S02]  /*21e30*/  PRMT R152, R58, 0x5410, R152 ;  /* 0x000054103a987816 */ /* 0x000fe40000000098 */
[----:B------:R-:W-:Y:S01]  /*21e40*/  PRMT R58, R168, 0x7632, R58 ;  /* 0x00007632a83a7816 */ /* 0x000fe2000000003a */
[----:B------:R2:W-:Y:S01]  /*21e50*/  @!P4 STL.S16 [R1+0x34], R132 ;  /* 0x000034840100c387 */ /* 0x0005e20000100600 */
[----:B------:R-:W-:Y:S02]  /*21e60*/  PRMT R28, R132, 0x7610, R28 ;  /* 0x00007610841c7816 */ /* 0x000fe4000000001c */
[----:B-1----:R-:W-:Y:S01]  /*21e70*/  LOP3.LUT R141, R153, UR6, R158, 0x96, !PT ;  /* 0x00000006998d7c12 */ /* 0x002fe2000f8e969e */
[----:B------:R1:W4:Y:S01]  /*21e80*/  LDL.S16 R150, [R1+0x38] ;  /* 0x0000380001967983 */ /* 0x0003220000100600 */
[----:B---3--:R-:W-:Y:S02]  /*21e90*/  @!P3 HADD2 R148, -R62.H0_H0, -RZ.H0_H0 ;  /* 0xa00000ff3e94b230 */ /* 0x008fe40000000900 */
[----:B------:R-:W-:Y:S02]  /*21ea0*/  LOP3.LUT R40, R141, 0xff, RZ, 0xc0, !PT ;  /* 0x000000ff8d287812 */ /* 0x000fe400078ec0ff */
[----:B------:R-:W-:Y:S01]  /*21eb0*/  SHF.R.U32.HI R42, RZ, 0x10, R141 ;  /* 0x00000010ff2a7819 */ /* 0x000fe2000001168d */
[----:B------:R3:W-:Y:S01]  /*21ec0*/  @!P3 STL.S16 [R1+0x3c], R148 ;  /* 0x00003c940100b387 */ /* 0x0007e20000100600 */
[----:B------:R-:W-:Y:S02]  /*21ed0*/  PRMT R145, R148, 0x7610, R145 ;  /* 0x0000761094917816 */ /* 0x000fe40000000091 */
[----:B------:R-:W-:Y:S02]  /*21ee0*/  LOP3.LUT R43, R42, 0xff, RZ, 0xc0, !PT ;  /* 0x000000ff2a2b7812 */ /* 0x000fe400078ec0ff */
[----:B--2---:R-:W-:Y:S02]  /*21ef0*/  PRMT R132, R59, 0x5410, R62 ;  /* 0x000054103b847816 */ /* 0x004fe4000000003e */
[----:B------:R-:W-:Y:S02]  /*21f00*/  @!P4 PRMT R59, R28, 0x5410, RZ ;  /* 0x000054101c3bc816 */ /* 0x000fe400000000ff */
[----:B------:R-:W-:Y:S01]  /*21f10*/  ISETP.GE.U32.AND P4, PT, R233, R0, PT ;  /* 0x00000000e900720c */ /* 0x000fe20003f86070 */
[----:B------:R-:W2:Y:S01]  /*21f20*/  LDSM.16.MT88.4 R28, [R190+0xb400] ;  /* 0x00b40000be1c783b */ /* 0x000ea20000004200 */
[----:B------:R-:W-:Y:S02]  /*21f30*/  LOP3.LUT R0, R142, 0xffff, RZ, 0xc0, !PT ;  /* 0x0000ffff8e007812 */ /* 0x000fe400078ec0ff */
[--C-:B------:R-:W-:Y:S02]  /*21f40*/  SHF.R.U32.HI R143, RZ, 0x18, R142.reuse ;  /* 0x00000018ff8f7819 */ /* 0x100fe4000001168e */
[----:B------:R-:W-:Y:S02]  /*21f50*/  SHF.R.U32.HI R142, RZ, 0x18, R142 ;  /* 0x00000018ff8e7819 */ /* 0x000fe4000001168e */
[----:B------:R-:W-:Y:S01]  /*21f60*/  SHF.R.U32.HI R0, RZ, 0x8, R0 ;  /* 0x00000008ff007819 */ /* 0x000fe20000011600 */
[----:B---3--:R1:W3:Y:S01]  /*21f70*/  LDL.S16 R148, [R1+0x44] ;  /* 0x0000440001947983 */ /* 0x0082e20000100600 */
[----:B------:R-:W-:Y:S02]  /*21f80*/  PRMT R147, R56, 0x5410, R142 ;  /* 0x0000541038937816 */ /* 0x000fe4000000008e */
[----:B------:R-:W-:Y:S01]  /*21f90*/  PRMT R56, R168, 0x7610, R56 ;  /* 0x00007610a8387816 */ /* 0x000fe20000000038 */
[----:B------:R-:W-:Y:S01]  /*21fa0*/  STG.E.U16 [R176.64+0x50], R59 ;  /* 0x0000503bb0007986 */ /* 0x000fe2000c101526 */
[----:B------:R-:W-:Y:S02]  /*21fb0*/  @!P3 PRMT R62, R145, 0x5410, RZ ;  /* 0x00005410913eb816 */ /* 0x000fe400000000ff */
[----:B------:R-:W-:Y:S02]  /*21fc0*/  PRMT R145, R144, 0x5410, R136 ;  /* 0x0000541090917816 */ /* 0x000fe40000000088 */
[----:B------:R-:W-:Y:S01]  /*21fd0*/  PRMT R146, R137, 0x5410, R0 ;  /* 0x0000541089927816 */ /* 0x000fe20000000000 */
[----:B------:R-:W-:Y:S01]  /*21fe0*/  IMAD.WIDE.U32 R136, R165, -0x2daee0ad, RZ ;  /* 0xd2511f53a5887825 */ /* 0x000fe200078e00ff */
[----:B------:R-:W-:Y:S01]  /*21ff0*/  LOP3.LUT R0, R141, 0xffff, RZ, 0xc0, !PT ;  /* 0x0000ffff8d007812 */ /* 0x000fe200078ec0ff */
[----:B------:R-:W-:Y:S01]  /*22000*/  STG.E.U16 [R176.64+0x52], R62 ;  /* 0x0000523eb0007986 */ /* 0x000fe2000c101526 */
[----:B------:R-:W-:Y:S02]  /*22010*/  ISETP.GE.U32.AND P3, PT, R233, R143, PT ;  /* 0x0000008fe900720c */ /* 0x000fe40003f66070 */
[----:B------:R-:W-:Y:S02]  /*22020*/  LOP3.LUT R142, R137, UR7, R164, 0x96, !PT ;  /* 0x00000007898e7c12 */ /* 0x000fe4000f8e96a4 */
[----:B------:R-:W-:Y:S02]  /*22030*/  SHF.R.U32.HI R0, RZ, 0x8, R0 ;  /* 0x00000008ff007819 */ /* 0x000fe40000011600 */
[----:B------:R-:W-:Y:S02]  /*22040*/  LOP3.LUT R143, R135, 0xff, RZ, 0xc0, !PT ;  /* 0x000000ff878f7812 */ /* 0x000fe400078ec0ff */
[----:B------:R-:W-:Y:S02]  /*22050*/  PRMT R144, R40, 0x5410, R0 ;  /* 0x0000541028907816 */ /* 0x000fe40000000000 */
[----:B------:R-:W-:Y:S02]  /*22060*/  LOP3.LUT R40, R142, 0xff, RZ, 0xc0, !PT ;  /* 0x000000ff8e287812 */ /* 0x000fe400078ec0ff */
[----:B------:R-:W-:Y:S02]  /*22070*/  PRMT R0, R56, 0x5410, R58 ;  /* 0x0000541038007816 */ /* 0x000fe4000000003a */
[----:B------:R-:W-:Y:S04]  /*22080*/  SHF.R.U32.HI R141, RZ, 0x18, R141 ;  /* 0x00000018ff8d7819 */ /* 0x000fe8000001168d */
[----:B------:R-:W-:Y:S01]  /*22090*/  PRMT R43, R43, 0x5410, R141 ;  /* 0x000054102b2b7816 */ /* 0x000fe2000000008d */
[-C--:B--2---:R-:W-:Y:S08]  /*220a0*/  HMMA.16816.F32 R112, R24, R28.reuse, R112 ;  /* 0x0000001c1870723c */ /* 0x084ff00000001870 */
[C---:B------:R-:W-:Y:S08]  /*220b0*/  HMMA.16816.F32 R116, R12.reuse, R28, R116 ;  /* 0x0000001c0c74723c */ /* 0x040ff00000001874 */
[-C--:B------:R-:W-:Y:S07]  /*220c0*/  HMMA.16816.F32 R120, R12, R30.reuse, R120 ;  /* 0x0000001e0c78723c */ /* 0x080fee0000001878 */
[--C-:B------:R-:W-:Y:S01]  /*220d0*/  HSET2.LE.AND R14, R146, R199.reuse, PT ;  /* 0x000000c7920e7233 */ /* 0x100fe20003803000 */
[----:B------:R-:W-:Y:S01]  /*220e0*/  HMMA.16816.F32 R124, R24, R30, R124 ;  /* 0x0000001e187c723c */ /* 0x000fe2000000187c */
[--C-:B------:R-:W-:Y:S01]  /*220f0*/  HSET2.LE.AND R15, R147, R199.reuse, PT ;  /* 0x000000c7930f7233 */ /* 0x100fe20003803000 */
[----:B------:R-:W2:Y:S02]  /*22100*/  LDSM.16.MT88.4 R24, [R190+0x9800] ;  /* 0x00980000be18783b */ /* 0x000ea40000004200 */
[----:B------:R-:W-:Y:S02]  /*22110*/  LOP3.LUT R14, R14, R0, RZ, 0xc0, !PT ;  /* 0x000000000e0e7212 */ /* 0x000fe400078ec0ff */
[----:B------:R-:W-:Y:S06]  /*22120*/  PRMT R0, R3, 0x5410, R57 ;  /* 0x0000541003007816 */ /* 0x000fec0000000039 */
[----:B------:R-:W-:Y:S02]  /*22130*/  LOP3.LUT R15, R15, R0, RZ, 0xc0, !PT ;  /* 0x000000000f0f7212 */ /* 0x000fe400078ec0ff */
[----:B------:R-:W-:Y:S01]  /*22140*/  PRMT R0, R169, 0x7610, R0 ;  /* 0x00007610a9007816 */ /* 0x000fe20000000000 */
[----:B----4-:R-:W-:Y:S05]  /*22150*/  @!P6 HADD2 R150, -R56.H0_H0, -RZ.H0_H0 ;  /* 0xa00000ff3896e230 */ /* 0x010fea0000000900 */
[----:B------:R4:W-:Y:S01]  /*22160*/  @!P6 STL.S16 [R1+0x38], R150 ;  /* 0x000038960100e387 */ /* 0x0009e20000100600 */
[----:B------:R-:W-:Y:S04]  /*22170*/  PRMT R41, R150, 0x7610, R41 ;  /* 0x0000761096297816 */ /* 0x000fe80000000029 */
[----:B------:R-:W-:Y:S02]  /*22180*/  @!P6 PRMT R56, R41, 0x5410, RZ ;  /* 0x000054102938e816 */ /* 0x000fe400000000ff */
[--C-:B------:R-:W-:Y:S02]  /*22190*/  SHF.R.U32.HI R41, RZ, 0x10, R135.reuse ;  /* 0x00000010ff297819 */ /* 0x100fe40000011687 */
[----:B------:R-:W-:Y:S01]  /*221a0*/  ISETP.GE.U32.AND P6, PT, R233, R40, PT ;  /* 0x00000028e900720c */ /* 0x000fe20003fc6070 */
[----:B------:R5:W-:Y:S01]  /*221b0*/  STG.E.U16 [R180.64+0x4e], R56 ;  /* 0x00004e38b4007986 */ /* 0x000be2000c101526 */
[----:B------:R-:W-:Y:S02]  /*221c0*/  LOP3.LUT R40, R135, 0xffff, RZ, 0xc0, !PT ;  /* 0x0000ffff87287812 */ /* 0x000fe400078ec0ff */
[----:B------:R-:W-:Y:S02]  /*221d0*/  LOP3.LUT R41, R41, 0xff, RZ, 0xc0, !PT ;  /* 0x000000ff29297812 */ /* 0x000fe400078ec0ff */
[----:B------:R-:W-:Y:S02]  /*221e0*/  SHF.R.U32.HI R135, RZ, 0x18, R135 ;  /* 0x00000018ff877819 */ /* 0x000fe40000011687 */
[----:B------:R-:W-:Y:S02]  /*221f0*/  SHF.R.U32.HI R42, RZ, 0x8, R40 ;  /* 0x00000008ff2a7819 */ /* 0x000fe40000011628 */
[----:B------:R-:W-:Y:S02]  /*22200*/  PRMT R135, R41, 0x5410, R135 ;  /* 0x0000541029877816 */ /* 0x000fe40000000087 */
[----:B------:R-:W-:Y:S02]  /*22210*/  LOP3.LUT R40, R142, 0xffff, RZ, 0xc0, !PT ;  /* 0x0000ffff8e287812 */ /* 0x000fe400078ec0ff */
[----:B------:R-:W-:Y:S01]  /*22220*/  PRMT R143, R143, 0x5410, R42 ;  /* 0x000054108f8f7816 */ /* 0x000fe2000000002a */
[--C-:B------:R-:W-:Y:S01]  /*22230*/  HSET2.LE.AND R13, R135, R199.reuse, PT ;  /* 0x000000c7870d7233 */ /* 0x100fe20003803000 */
[----:B----4-:R1:W4:Y:S01]  /*22240*/  LDL.S16 R150, [R1+0x30] ;  /* 0x0000300001967983 */ /* 0x0103220000100600 */
[----:B------:R-:W-:Y:S01]  /*22250*/  SHF.R.U32.HI R40, RZ, 0x8, R40 ;  /* 0x00000008ff287819 */ /* 0x000fe20000011628 */
[--C-:B------:R-:W-:Y:S02]  /*22260*/  HSET2.LE.AND R42, R145, R199.reuse, PT ;  /* 0x000000c7912a7233 */ /* 0x100fe40003803000 */
[----:B---3--:R-:W-:Y:S01]  /*22270*/  @!P5 HADD2 R148, -R58.H0_H0, -RZ.H0_H0 ;  /* 0xa00000ff3a94d230 */ /* 0x008fe20000000900 */
[----:B------:R-:W-:Y:S01]  /*22280*/  LOP3.LUT R28, R40, 0xffff, RZ, 0xc0, !PT ;  /* 0x0000ffff281c7812 */ /* 0x000fe200078ec0ff */
[--C-:B------:R-:W-:Y:S01]  /*22290*/  HSET2.LE.AND R40, R144, R199.reuse, PT ;  /* 0x000000c790287233 */ /* 0x100fe20003803000 */
[----:B------:R-:W-:Y:S01]  /*222a0*/  LOP3.LUT R13, R13, R134, RZ, 0xc0, !PT ;  /* 0x000000860d0d7212 */ /* 0x000fe200078ec0ff */
[--C-:B------:R-:W-:Y:S01]  /*222b0*/  HSET2.LE.AND R12, R143, R199.reuse, PT ;  /* 0x000000c78f0c7233 */ /* 0x100fe20003803000 */
[----:B------:R3:W-:Y:S01]  /*222c0*/  @!P5 STL.S16 [R1+0x44], R148 ;  /* 0x000044940100d387 */ /* 0x0007e20000100600 */
[----:B------:R-:W-:Y:S02]  /*222d0*/  PRMT R41, R148, 0x7610, R41 ;  /* 0x0000761094297816 */ /* 0x000fe40000000029 */
[----:B------:R-:W-:Y:S01]  /*222e0*/  LOP3.LUT R42, R42, R133, RZ, 0xc0, !PT ;  /* 0x000000852a2a7212 */ /* 0x000fe200078ec0ff */
[----:B------:R1:W4:Y:S01]  /*222f0*/  LDL.S16 R144, [R1+0x24] ;  /* 0x0000240001907983 */ /* 0x0003220000100600 */
[----:B------:R-:W-:Y:S01]  /*22300*/  @!P5 PRMT R58, R41, 0x5410, RZ ;  /* 0x00005410293ad816 */ /* 0x000fe200000000ff */
[--C-:B------:R-:W-:Y:S01]  /*22310*/  HSET2.LE.AND R41, R43, R199.reuse, PT ;  /* 0x000000c72b297233 */ /* 0x100fe20003803000 */
[----:B------:R-:W-:Y:S01]  /*22320*/  LOP3.LUT R40, R40, R140, RZ, 0xc0, !PT ;  /* 0x0000008c28287212 */ /* 0x000fe200078ec0ff */
[----:B------:R1:W4:Y:S01]  /*22330*/  LDL.S16 R141, [R1+0x2c] ;  /* 0x00002c00018d7983 */ /* 0x0003220000100600 */
[--C-:B------:R-:W-:Y:S01]  /*22340*/  HSET2.LE.AND R43, R152, R199.reuse, PT ;  /* 0x000000c7982b7233 */ /* 0x100fe20003803000 */
[----:B------:R-:W-:Y:S02]  /*22350*/  LOP3.LUT R12, R12, R138, RZ, 0xc0, !PT ;  /* 0x0000008a0c0c7212 */ /* 0x000fe400078ec0ff */
[----:B------:R-:W-:Y:S01]  /*22360*/  LOP3.LUT R41, R41, R139, RZ, 0xc0, !PT ;  /* 0x0000008b29297212 */ /* 0x000fe200078ec0ff */
[----:B------:R1:W-:Y:S01]  /*22370*/  STG.E.U16 [R180.64+0x50], R58 ;  /* 0x0000503ab4007986 */ /* 0x0003e2000c101526 */
[----:B------:R-:W-:Y:S02]  /*22380*/  LOP3.LUT R43, R43, R132, RZ, 0xc0, !PT ;  /* 0x000000842b2b7212 */ /* 0x000fe400078ec0ff */
[----:B------:R-:W-:Y:S02]  /*22390*/  ISETP.GE.U32.AND P5, PT, R233, R28, PT ;  /* 0x0000001ce900720c */ /* 0x000fe40003fa6070 */
[----:B------:R-:W-:Y:S02]  /*223a0*/  SHF.R.U32.HI R28, RZ, 0x18, R142 ;  /* 0x00000018ff1c7819 */ /* 0x000fe4000001168e */
[----:B-----5:R-:W-:Y:S01]  /*223b0*/  PRMT R56, R2, 0x7632, R56 ;  /* 0x0000763202387816 */ /* 0x020fe20000000038 */
[-C--:B------:R-:W-:Y:S01]  /*223c0*/  HMMA.16816.F32 R4, R40, R44.reuse, R4 ;  /* 0x0000002c2804723c */ /* 0x080fe20000001804 */
[----:B---3--:R3:W5:Y:S07]  /*223d0*/  LDL.S16 R148, [R1+0x28] ;  /* 0x0000280001947983 */ /* 0x00876e0000100600 */
[C---:B------:R-:W-:Y:S07]  /*223e0*/  HMMA.16816.F32 R8, R12.reuse, R44, R8 ;  /* 0x0000002c0c08723c */ /* 0x040fee0000001808 */
[----:B------:R-:W-:Y:S01]  /*223f0*/  LOP3.LUT R44, R173, UR7, R162, 0x96, !PT ;  /* 0x00000007ad2c7c12 */ /* 0x000fe2000f8e96a2 */
[-C--:B------:R-:W-:Y:S01]  /*22400*/  HMMA.16816.F32 R16, R12, R46.reuse, R16 ;  /* 0x0000002e0c10723c */ /* 0x080fe20000001810 */
[----:B------:R-:W-:Y:S03]  /*22410*/  PRMT R45, R169, 0x7632, R45 ;  /* 0x00007632a92d7816 */ /* 0x000fe6000000002d */
[----:B-1----:R-:W-:Y:S02]  /*22420*/  LOP3.LUT R58, R136, 0xffff, RZ, 0xc0, !PT ;  /* 0x0000ffff883a7812 */ /* 0x002fe400078ec0ff */
[----:B------:R-:W-:Y:S02]  /*22430*/  PRMT R135, R0, 0x5410, R45 ;  /* 0x0000541000877816 */ /* 0x000fe4000000002d */
[C---:B------:R-:W-:Y:S07]  /*22440*/  HMMA.16816.F32 R20, R40.reuse, R46, R20 ;  /* 0x0000002e2814723c */ /* 0x040fee0000001814 */
[----:B------:R-:W-:Y:S01]  /*22450*/  LOP3.LUT R46, R44, 0xffff, RZ, 0xc0, !PT ;  /* 0x0000ffff2c2e7812 */ /* 0x000fe200078ec0ff */
[-C--:B--2---:R-:W-:Y:S01]  /*22460*/  HMMA.16816.F32 R32, R40, R24.reuse, R32 ;  /* 0x000000182820723c */ /* 0x084fe20000001820 */
[----:B------:R-:W-:Y:S03]  /*22470*/  PRMT R47, R170, 0x7610, R47 ;  /* 0x00007610aa2f7816 */ /* 0x000fe6000000002f */
[----:B------:R-:W-:Y:S04]  /*22480*/  SHF.R.U32.HI R46, RZ, 0x8, R46 ;  /* 0x00000008ff2e7819 */ /* 0x000fe8000001162e */
[C---:B------:R-:W-:Y:S01]  /*22490*/  HMMA.16816.F32 R36, R12.reuse, R24, R36 ;  /* 0x000000180c24723c */ /* 0x040fe20000001824 */
[----:B------:R-:W-:Y:S06]  /*224a0*/  LOP3.LUT R46, R46, 0xffff, RZ, 0xc0, !PT ;  /* 0x0000ffff2e2e7812 */ /* 0x000fec00078ec0ff */
[----:B------:R-:W-:Y:S01]  /*224b0*/  SHF.R.U32.HI R24, RZ, 0x10, R44 ;  /* 0x00000010ff187819 */ /* 0x000fe2000001162c */
[-C--:B------:R-:W-:Y:S04]  /*224c0*/  HMMA.16816.F32 R48, R12, R26.reuse, R48 ;  /* 0x0000001a0c30723c */ /* 0x080fe80000001830 */
[----:B------:R-:W-:Y:S04]  /*224d0*/  LOP3.LUT R24, R24, 0xff, RZ, 0xc0, !PT ;  /* 0x000000ff18187812 */ /* 0x000fe800078ec0ff */
[C---:B------:R-:W-:Y:S01]  /*224e0*/  HMMA.16816.F32 R52, R40.reuse, R26, R52 ;  /* 0x0000001a2834723c */ /* 0x040fe20000001834 */
[----:B----4-:R-:W-:Y:S05]  /*224f0*/  @!P4 HADD2 R150, -R3.H0_H0, -RZ.H0_H0 ;  /* 0xa00000ff0396c230 */ /* 0x010fea0000000900 */
[----:B------:R-:W-:Y:S01]  /*22500*/  @!P4 STL.S16 [R1+0x30], R150 ;  /* 0x000030960100c387 */ /* 0x000fe20000100600 */
[----:B------:R-:W-:Y:S03]  /*22510*/  PRMT R149, R150, 0x7610, R149 ;  /* 0x0000761096957816 */ /* 0x000fe60000000095 */
[----:B------:R3:W2:Y:S02]  /*22520*/  LDL.S16 R134, [R1+0x20] ;  /* 0x0000200001867983 */ /* 0x0006a40000100600 */
[----:B------:R-:W-:Y:S02]  /*22530*/  @!P4 PRMT R3, R149, 0x5410, RZ ;  /* 0x000054109503c816 */ /* 0x000fe400000000ff */
[----:B------:R-:W-:Y:S01]  /*22540*/  ISETP.GE.U32.AND P4, PT, R233, R28, PT ;  /* 0x0000001ce900720c */ /* 0x000fe20003f86070 */
[----:B------:R-:W-:Y:S01]  /*22550*/  @!P6 HADD2 R144, -R0.H0_H0, -RZ.H0_H0 ;  /* 0xa00000ff0090e230 */ /* 0x000fe20000000900 */
[----:B------:R-:W-:Y:S01]  /*22560*/  SHF.R.U32.HI R28, RZ, 0x10, R142 ;  /* 0x00000010ff1c7819 */ /* 0x000fe2000001168e */
[----:B------:R1:W-:Y:S01]  /*22570*/  STG.E.U16 [R178.64+0x50], R3 ;  /* 0x00005003b2007986 */ /* 0x0003e2000c101526 */
[----:B------:R-:W-:Y:S02]  /*22580*/  @!P5 HADD2 R141, -R45.H0_H0, -RZ.H0_H0 ;  /* 0xa00000ff2d8dd230 */ /* 0x000fe40000000900 */
[----:B------:R-:W-:Y:S02]  /*22590*/  LOP3.LUT R28, R28, 0xff, RZ, 0xc0, !PT ;  /* 0x000000ff1c1c7812 */ /* 0x000fe400078ec0ff */
[----:B------:R-:W-:Y:S02]  /*225a0*/  PRMT R29, R144, 0x7610, R29 ;  /* 0x00007610901d7816 */ /* 0x000fe4000000001d */
[----:B------:R-:W-:Y:S02]  /*225b0*/  PRMT R59, R141, 0x7610, R59 ;  /* 0x000076108d3b7816 */ /* 0x000fe4000000003b */
[----:B------:R-:W-:Y:S02]  /*225c0*/  @!P6 PRMT R0, R29, 0x5410, RZ ;  /* 0x000054101d00e816 */ /* 0x000fe400000000ff */
[----:B------:R-:W-:Y:S01]  /*225d0*/  @!P5 PRMT R45, R59, 0x5410, RZ ;  /* 0x000054103b2dd816 */ /* 0x000fe200000000ff */
[----:B-----5:R-:W-:Y:S05]  /*225e0*/  @!P3 HADD2 R148, -R57.H0_H0, -RZ.H0_H0 ;  /* 0xa00000ff3994b230 */ /* 0x020fea0000000900 */
[----:B------:R-:W-:Y:S01]  /*225f0*/  @!P3 STL.S16 [R1+0x28], R148 ;  /* 0x000028940100b387 */ /* 0x000fe20000100600 */
[----:B------:R-:W-:Y:S02]  /*22600*/  PRMT R30, R148, 0x7610, R30 ;  /* 0x00007610941e7816 */ /* 0x000fe4000000001e */
[----:B-1----:R-:W-:Y:S01]  /*22610*/  SHF.R.U32.HI R3, RZ, 0x8, R58 ;  /* 0x00000008ff037819 */ /* 0x002fe2000001163a */
[----:B------:R3:W4:Y:S01]  /*22620*/  LDL.S16 R61, [R1+0x14] ;  /* 0x00001400013d7983 */ /* 0x0007220000100600 */
[----:B------:R-:W-:Y:S02]  /*22630*/  @!P3 PRMT R57, R30, 0x5410, RZ ;  /* 0x000054101e39b816 */ /* 0x000fe400000000ff */
[C---:B------:R-:W-:Y:S01]  /*22640*/  ISETP.GE.U32.AND P3, PT, R233.reuse, R28, PT ;  /* 0x0000001ce900720c */ /* 0x040fe20003f66070 */
[----:B------:R-:W-:Y:S01]  /*22650*/  @!P6 STL.S16 [R1+0x24], R144 ;  /* 0x000024900100e387 */ /* 0x000fe20000100600 */
[----:B------:R-:W-:Y:S02]  /*22660*/  LOP3.LUT R28, R44, 0xff, RZ, 0xc0, !PT ;  /* 0x000000ff2c1c7812 */ /* 0x000fe400078ec0ff */
[----:B------:R-:W-:Y:S01]  /*22670*/  SHF.R.U32.HI R44, RZ, 0x18, R44 ;  /* 0x00000018ff2c7819 */ /* 0x000fe2000001162c */
[----:B------:R3:W5:Y:S01]  /*22680*/  LDL.S16 R133, [R1+0x1c] ;  /* 0x00001c0001857983 */ /* 0x0007620000100600 */
[----:B------:R-:W-:Y:S02]  /*22690*/  ISETP.GE.U32.AND P6, PT, R233, R28, PT ;  /* 0x0000001ce900720c */ /* 0x000fe40003fc6070 */
[----:B------:R-:W-:Y:S01]  /*226a0*/  LOP3.LUT R3, R3, 0xffff, RZ, 0xc0, !PT ;  /* 0x0000ffff03037812 */ /* 0x000fe200078ec0ff */
[----:B------:R3:W3:Y:S04]  /*226b0*/  LDL.S16 R60, [R1+0x18] ;  /* 0x00001800013c7983 */ /* 0x0006e80000100600 */
[----:B------:R-:W-:Y:S01]  /*226c0*/  @!P5 STL.S16 [R1+0x2c], R141 ;  /* 0x00002c8d0100d387 */ /* 0x000fe20000100600 */
[----:B------:R-:W-:Y:S02]  /*226d0*/  ISETP.GE.U32.AND P5, PT, R233, R46, PT ;  /* 0x0000002ee900720c */ /* 0x000fe40003fa6070 */
[----:B------:R-:W-:Y:S01]  /*226e0*/  PRMT R46, R170, 0x7632, R46 ;  /* 0x00007632aa2e7816 */ /* 0x000fe2000000002e */
[----:B------:R1:W-:Y:S03]  /*226f0*/  STG.E.U16 [R178.64+0x52], R57 ;  /* 0x00005239b2007986 */ /* 0x0003e6000c101526 */
[----:B------:R-:W-:Y:S01]  /*22700*/  PRMT R59, R47, 0x5410, R46 ;  /* 0x000054102f3b7816 */ /* 0x000fe2000000002e */
[----:B------:R-:W-:Y:S04]  /*22710*/  STG.E.U16 [R174.64+0x60], R0 ;  /* 0x00006000ae007986 */ /* 0x000fe8000c101526 */
[----:B------:R-:W1:Y:S08]  /*22720*/  LDSM.16.MT88.4 R28, [R188+0xa800] ;  /* 0x00a80000bc1c783b */ /* 0x000e700000004200 */
[----:B------:R-:W-:Y:S08]  /*22730*/  LDSM.16.MT88.4 R148, [R188+0x9c00] ;  /* 0x009c0000bc94783b */ /* 0x000ff00000004200 */
[----:B------:R1:W-:Y:S02]  /*22740*/  STG.E.U16 [R174.64+0x62], R45 ;  /* 0x0000622dae007986 */ /* 0x0003e4000c101526 */
[----:B-1----:R-:W-:Y:S01]  /*22750*/  SHF.R.U32.HI R57, RZ, 0x18, R136 ;  /* 0x00000018ff397819 */ /* 0x002fe20000011688 */
[-C--:B------:R-:W-:Y:S01]  /*22760*/  HMMA.16816.F32 R64, R40, R28.reuse, R64 ;  /* 0x0000001c2840723c */ /* 0x080fe20000001840 */
[----:B------:R-:W-:Y:S07]  /*22770*/  SHF.R.U32.HI R45, RZ, 0x10, R172 ;  /* 0x00000010ff2d7819 */ /* 0x000fee00000116ac */
[C---:B------:R-:W-:Y:S07]  /*22780*/  HMMA.16816.F32 R68, R12.reuse, R28, R68 ;  /* 0x0000001c0c44723c */ /* 0x040fee0000001844 */
[----:B------:R-:W-:Y:S01]  /*22790*/  SHF.R.U32.HI R28, RZ, 0x10, R136 ;  /* 0x00000010ff1c7819 */ /* 0x000fe20000011688 */
[-C--:B------:R-:W-:Y:S04]  /*227a0*/  HMMA.16816.F32 R72, R12, R30.reuse, R72 ;  /* 0x0000001e0c48723c */ /* 0x080fe80000001848 */
[----:B------:R-:W-:Y:S04]  /*227b0*/  LOP3.LUT R28, R28, 0xff, RZ, 0xc0, !PT ;  /* 0x000000ff1c1c7812 */ /* 0x000fe800078ec0ff */
[C---:B------:R-:W-:Y:S01]  /*227c0*/  HMMA.16816.F32 R76, R40.reuse, R30, R76 ;  /* 0x0000001e284c723c */ /* 0x040fe2000000184c */
[----:B--2---:R-:W-:Y:S05]  /*227d0*/  @!P3 HADD2 R134, -R47.H0_H0, -RZ.H0_H0 ;  /* 0xa00000ff2f86b230 */ /* 0x004fea0000000900 */
[----:B------:R-:W-:Y:S01]  /*227e0*/  PRMT R62, R134, 0x7610, R62 ;  /* 0x00007610863e7816 */ /* 0x000fe2000000003e */
[----:B------:R1:W-:Y:S05]  /*227f0*/  @!P3 STL.S16 [R1+0x20], R134 ;  /* 0x000020860100b387 */ /* 0x0003ea0000100600 */
[----:B------:R-:W-:Y:S02]  /*22800*/  @!P3 PRMT R47, R62, 0x5410, RZ ;  /* 0x000054103e2fb816 */ /* 0x000fe400000000ff */
[----:B------:R2:W2:Y:S01]  /*22810*/  LDL.S16 R62, [R1+0x8] ;  /* 0x00000800013e7983 */ /* 0x0004a20000100600 */
[----:B------:R-:W-:Y:S02]  /*22820*/  ISETP.GE.U32.AND P3, PT, R233, R24, PT ;  /* 0x00000018e900720c */ /* 0x000fe40003f66070 */
[----:B------:R-:W-:Y:S01]  /*22830*/  LOP3.LUT R24, R136, 0xff, RZ, 0xc0, !PT ;  /* 0x000000ff88187812 */ /* 0x000fe200078ec0ff */
[----:B------:R-:W-:Y:S01]  /*22840*/  STG.E.U16 [R176.64+0x60], R47 ;  /* 0x0000602fb0007986 */ /* 0x000fe2000c101526 */
[----:B-1----:R-:W-:Y:S01]  /*22850*/  PRMT R134, R2, 0x5410, R56 ;  /* 0x0000541002867816 */ /* 0x002fe20000000038 */
[----:B----4-:R-:W-:Y:S05]  /*22860*/  @!P4 HADD2 R61, -R46.H0_H0, -RZ.H0_H0 ;  /* 0xa00000ff2e3dc230 */ /* 0x010fea0000000900 */
[----:B------:R1:W-:Y:S01]  /*22870*/  @!P4 STL.S16 [R1+0x14], R61 ;  /* 0x0000143d0100c387 */ /* 0x0003e20000100600 */
[----:B------:R-:W-:Y:S01]  /*22880*/  PRMT R25, R61, 0x7610, R25 ;  /* 0x000076103d197816 */ /* 0x000fe20000000019 */
[----:B-----5:R-:W-:Y:S03]  /*22890*/  @!P6 HADD2 R133, -R2.H0_H0, -RZ.H0_H0 ;  /* 0xa00000ff0285e230 */ /* 0x020fe60000000900 */
[----:B------:R-:W-:Y:S01]  /*228a0*/  @!P4 PRMT R46, R25, 0x5410, RZ ;  /* 0x00005410192ec816 */ /* 0x000fe200000000ff */
[----:B---3--:R-:W-:Y:S01]  /*228b0*/  @!P5 HADD2 R60, -R56.H0_H0, -RZ.H0_H0 ;  /* 0xa00000ff383cd230 */ /* 0x008fe20000000900 */
[----:B------:R-:W-:Y:S02]  /*228c0*/  PRMT R132, R133, 0x7610, R132 ;  /* 0x0000761085847816 */ /* 0x000fe40000000084 */
[----:B------:R-:W-:Y:S01]  /*228d0*/  ISETP.GE.U32.AND P4, PT, R233, R24, PT ;  /* 0x00000018e900720c */ /* 0x000fe20003f86070 */
[----:B------:R-:W-:Y:S01]  /*228e0*/  STG.E.U16 [R176.64+0x62], R46 ;  /* 0x0000622eb0007986 */ /* 0x000fe2000c101526 */
[----:B------:R-:W-:Y:S02]  /*228f0*/  @!P6 PRMT R2, R132, 0x5410, RZ ;  /* 0x000054108402e816 */ /* 0x000fe400000000ff */
[----:B------:R-:W-:Y:S01]  /*22900*/  PRMT R63, R60, 0x7610, R63 ;  /* 0x000076103c3f7816 */ /* 0x000fe2000000003f */
[----:B------:R-:W3:Y:S03]  /*22910*/  LDSM.16.MT88.4 R24, [R190+0xa800] ;  /* 0x00a80000be18783b */ /* 0x000ee60000004200 */
[----:B------:R-:W-:Y:S02]  /*22920*/  @!P5 PRMT R56, R63, 0x5410, RZ ;  /* 0x000054103f38d816 */ /* 0x000fe400000000ff */
[----:B------:R-:W-:Y:S03]  /*22930*/  LOP3.LUT R63, R136, 0xff, RZ, 0xc0, !PT ;  /* 0x000000ff883f7812 */ /* 0x000fe600078ec0ff */
[----:B------:R-:W-:Y:S04]  /*22940*/  STG.E.U16 [R180.64+0x5e], R2 ;  /* 0x00005e02b4007986 */ /* 0x000fe8000c101526 */
[----:B-1----:R1:W4:Y:S04]  /*22950*/  LDL.S16 R61, [R1] ;  /* 0x00000000013d7983 */ /* 0x0023280000100600 */
[----:B------:R5:W-:Y:S01]  /*22960*/  @!P6 STL.S16 [R1+0x1c], R133 ;  /* 0x00001c850100e387 */ /* 0x000be20000100600 */
[----:B------:R-:W-:Y:S02]  /*22970*/  ISETP.GE.U32.AND P6, PT, R233, R44, PT ;  /* 0x0000002ce900720c */ /* 0x000fe40003fc6070 */
[----:B------:R-:W-:Y:S01]  /*22980*/  PRMT R44, R171, 0x7610, R44 ;  /* 0x00007610ab2c7816 */ /* 0x000fe2000000002c */
[----:B------:R1:W-:Y:S01]  /*22990*/  @!P5 STL.S16 [R1+0x18], R60 ;  /* 0x0000183c0100d387 */ /* 0x0003e20000100600 */
[----:B------:R-:W-:Y:S02]  /*229a0*/  ISETP.GE.U32.AND P5, PT, R233, R3, PT ;  /* 0x00000003e900720c */ /* 0x000fe40003fa6070 */
[----:B------:R-:W-:Y:S01]  /*229b0*/  PRMT R3, R171, 0x7632, R3 ;  /* 0x00007632ab037816 */ /* 0x000fe20000000003 */
[----:B------:R2:W4:Y:S04]  /*229c0*/  LDL.S16 R132, [R1+0x10] ;  /* 0x0000100001847983 */ /* 0x0005280000100600 */
[----:B------:R-:W-:Y:S01]  /*229d0*/  STG.E.U16 [R180.64+0x60], R56 ;  /* 0x00006038b4007986 */ /* 0x000fe2000c101526 */
[-C--:B---3--:R-:W-:Y:S01]  /*229e0*/  HMMA.16816.F32 R80, R40, R24.reuse, R80 ;  /* 0x000000182850723c */ /* 0x088fe20000001850 */
[----:B-----5:R-:W-:Y:S01]  /*229f0*/  PRMT R133, R44, 0x5410, R3 ;  /* 0x000054102c857816 */ /* 0x020fe20000000003 */
[----:B-1----:R-:W1:Y:S06]  /*22a00*/  MUFU.EX2 R60, R238 ;  /* 0x000000ee003c7308 */ /* 0x002e6c0000000800 */
[C---:B------:R-:W-:Y:S07]  /*22a10*/  HMMA.16816.F32 R84, R12.reuse, R24, R84 ;  /* 0x000000180c54723c */ /* 0x040fee0000001854 */
[----:B------:R-:W-:Y:S01]  /*22a20*/  SHF.R.U32.HI R24, RZ, 0x8, R58 ;  /* 0x00000008ff187819 */ /* 0x000fe2000001163a */
[-C--:B------:R-:W-:Y:S01]  /*22a30*/  HMMA.16816.F32 R88, R12, R26.reuse, R88 ;  /* 0x0000001a0c58723c */ /* 0x080fe20000001858 */
[----:B------:R-:W-:Y:S03]  /*22a40*/  LOP3.LUT R25, R172, 0xff, RZ, 0xc0, !PT ;  /* 0x000000ffac197812 */ /* 0x000fe600078ec0ff */
[----:B------:R-:W-:Y:S02]  /*22a50*/  PRMT R139, R63, 0x5410, R24 ;  /* 0x000054103f8b7816 */ /* 0x000fe40000000018 */
[----:B------:R-:W-:Y:S02]  /*22a60*/  SHF.R.U32.HI R63, RZ, 0x18, R172 ;  /* 0x00000018ff3f7819 */ /* 0x000fe400000116ac */
[C---:B------:R-:W-:Y:S01]  /*22a70*/  HMMA.16816.F32 R92, R40.reuse, R26, R92 ;  /* 0x0000001a285c723c */ /* 0x040fe2000000185c */
[C---:B-1----:R-:W-:Y:S03]  /*22a80*/  F2FP.PACK_AB R0, R195.reuse, R60 ;  /* 0x0000003cc300723e */ /* 0x042fe600000000ff */
[----:B------:R-:W-:Y:S02]  /*22a90*/  FADD.FTZ R182, R60, R185 ;  /* 0x000000b93cb67221 */ /* 0x000fe40000010000 */
[----:B------:R-:W-:Y:S01]  /*22aa0*/  MUFU.EX2 R185, R242 ;  /* 0x000000f200b97308 */ /* 0x000fe20000000800 */
[C---:B------:R-:W-:Y:S01]  /*22ab0*/  PRMT R60, R0.reuse, 0x7632, R60 ;  /* 0x00007632003c7816 */ /* 0x040fe2000000003c */
[----:B------:R-:W-:Y:S04]  /*22ac0*/  FADD.FTZ R230, R195, R182 ;  /* 0x000000b6c3e67221 */ /* 0x000fe80000010000 */
[----:B------:R-:W-:Y:S01]  /*22ad0*/  PRMT R58, R0, 0x5410, R60 ;  /* 0x00005410003a7816 */ /* 0x000fe2000000003c */
[----:B--2---:R-:W-:Y:S05]  /*22ae0*/  @!P3 HADD2 R62, -R44.H0_H0, -RZ.H0_H0 ;  /* 0xa00000ff2c3eb230 */ /* 0x004fea0000000900 */
[----:B------:R1:W-:Y:S01]  /*22af0*/  @!P3 STL.S16 [R1+0x8], R62 ;  /* 0x0000083e0100b387 */ /* 0x0003e20000100600 */
[----:B------:R-:W-:Y:S03]  /*22b00*/  PRMT R29, R62, 0x7610, R29 ;  /* 0x000076103e1d7816 */ /* 0x000fe6000000001d */
[----:B------:R2:W3:Y:S01]  /*22b10*/  LDL.S16 R141, [R1+0x4] ;  /* 0x00000400018d7983 */ /* 0x0004e20000100600 */
[----:B------:R-:W-:Y:S02]  /*22b20*/  @!P3 PRMT R44, R29, 0x5410, RZ ;  /* 0x000054101d2cb816 */ /* 0x000fe400000000ff */
[----:B------:R-:W-:Y:S02]  /*22b30*/  ISETP.GE.U32.AND P3, PT, R233, R28, PT ;  /* 0x0000001ce900720c */ /* 0x000fe40003f66070 */
[----:B------:R-:W5:Y:S08]  /*22b40*/  LDSM.16.MT88.4 R28, [R188+0xb800] ;  /* 0x00b80000bc1c783b */ /* 0x000f700000004200 */
[----:B------:R-:W-:Y:S01]  /*22b50*/  STG.E.U16 [R178.64+0x60], R44 ;  /* 0x0000602cb2007986 */ /* 0x000fe2000c101526 */
[----:B-1----:R-:W-:Y:S02]  /*22b60*/  LOP3.LUT R62, R137, UR7, R164, 0x96, !PT ;  /* 0x00000007893e7c12 */ /* 0x002fe4000f8e96a4 */
[--C-:B------:R-:W-:Y:S02]  /*22b70*/  SHF.R.U32.HI R137, RZ, 0x10, R136.reuse ;  /* 0x00000010ff897819 */ /* 0x100fe40000011688 */
[----:B------:R-:W-:Y:S02]  /*22b80*/  SHF.R.U32.HI R136, RZ, 0x18, R136 ;  /* 0x00000018ff887819 */ /* 0x000fe40000011688 */
[----:B------:R-:W-:Y:S02]  /*22b90*/  LOP3.LUT R24, R137, 0xff, RZ, 0xc0, !PT ;  /* 0x000000ff89187812 */ /* 0x000fe400078ec0ff */
[----:B------:R-:W-:Y:S01]  /*22ba0*/  LOP3.LUT R2, R62, 0xff, RZ, 0xc0, !PT ;  /* 0x000000ff3e027812 */ /* 0x000fe200078ec0ff */
[-C--:B-----5:R-:W-:Y:S01]  /*22bb0*/  HMMA.16816.F32 R96, R40, R28.reuse, R96 ;  /* 0x0000001c2860723c */ /* 0x0a0fe20000001860 */
[----:B----4-:R-:W-:Y:S05]  /*22bc0*/  @!P6 HADD2 R61, -R3.H0_H0, -RZ.H0_H0 ;  /* 0xa00000ff033de230 */ /* 0x010fea0000000900 */
[----:B------:R1:W-:Y:S01]  /*22bd0*/  @!P6 STL.S16 [R1], R61 ;  /* 0x0000003d0100e387 */ /* 0x0003e20000100600 */
[----:B------:R-:W-:Y:S01]  /*22be0*/  PRMT R138, R61, 0x7610, R138 ;  /* 0x000076103d8a7816 */ /* 0x000fe2000000008a */
[C---:B------:R-:W-:Y:S04]  /*22bf0*/  HMMA.16816.F32 R100, R12.reuse, R28, R100 ;  /* 0x0000001c0c64723c */ /* 0x040fe80000001864 */
[----:B------:R-:W-:Y:S01]  /*22c00*/  @!P6 PRMT R3, R138, 0x5410, RZ ;  /* 0x000054108a03e816 */ /* 0x000fe200000000ff */
[----:B------:R-:W-:Y:S01]  /*22c10*/  @!P4 HADD2 R132, -R0.H0_H0, -RZ.H0_H0 ;  /* 0xa00000ff0084c230 */ /* 0x000fe20000000900 */
[----:B------:R-:W-:Y:S02]  /*22c20*/  ISETP.GE.U32.AND P6, PT, R233, R57, PT ;  /* 0x00000039e900720c */ /* 0x000fe40003fc6070 */
[-C--:B------:R-:W-:Y:S01]  /*22c30*/  HMMA.16816.F32 R104, R12, R30.reuse, R104 ;  /* 0x0000001e0c68723c */ /* 0x080fe20000001868 */
[----:B------:R-:W-:Y:S01]  /*22c40*/  PRMT R138, R24, 0x5410, R136 ;  /* 0x00005410188a7816 */ /* 0x000fe20000000088 */
[----:B------:R4:W-:Y:S02]  /*22c50*/  @!P4 STL.S16 [R1+0x10], R132 ;  /* 0x000010840100c387 */ /* 0x0009e40000100600 */
[----:B------:R-:W-:Y:S02]  /*22c60*/  PRMT R57, R132, 0x7610, R57 ;  /* 0x0000761084397816 */ /* 0x000fe40000000039 */
[----:B------:R2:W5:Y:S01]  /*22c70*/  LDL.S16 R140, [R1+0xc] ;  /* 0x00000c00018c7983 */ /* 0x0005620000100600 */
[C---:B------:R-:W-:Y:S01]  /*22c80*/  LOP3.LUT R24, R172.reuse, 0xffff, RZ, 0xc0, !PT ;  /* 0x0000ffffac187812 */ /* 0x040fe200078ec0ff */
[C---:B------:R-:W-:Y:S01]  /*22c90*/  HMMA.16816.F32 R108, R40.reuse, R30, R108 ;  /* 0x0000001e286c723c */ /* 0x040fe2000000186c */
[----:B------:R-:W-:Y:S01]  /*22ca0*/  @!P4 PRMT R0, R57, 0x5410, RZ ;  /* 0x000054103900c816 */ /* 0x000fe200000000ff */
[----:B------:R2:W-:Y:S01]  /*22cb0*/  STG.E.U16 [R178.64+0x62], R3 ;  /* 0x00006203b2007986 */ /* 0x0005e2000c101526 */
[----:B------:R-:W-:Y:S02]  /*22cc0*/  ISETP.GE.U32.AND P4, PT, R233, R25, PT ;  /* 0x00000019e900720c */ /* 0x000fe40003f86070 */
[----:B------:R-:W-:Y:S01]  /*22cd0*/  LOP3.LUT R25, R172, 0xffff, RZ, 0xc0, !PT ;  /* 0x0000ffffac197812 */ /* 0x000fe200078ec0ff */
[----:B------:R-:W-:Y:S01]  /*22ce0*/  STG.E.U16 [R174.64+0x70], R0 ;  /* 0x00007000ae007986 */ /* 0x000fe2000c101526 */
[----:B-1----:R-:W-:Y:S02]  /*22cf0*/  LOP3.LUT R61, R173, UR7, R162, 0x96, !PT ;  /* 0x00000007ad3d7c12 */ /* 0x002fe4000f8e96a2 */
[----:B------:R-:W-:Y:S01]  /*22d00*/  SHF.R.U32.HI R57, RZ, 0x8, R25 ;  /* 0x00000008ff397819 */ /* 0x000fe20000011619 */
[----:B------:R-:W2:Y:S02]  /*22d10*/  MUFU.EX2 R173, R212 ;  /* 0x000000d400ad7308 */ /* 0x000ea40000000800 */
[----:B------:R-:W-:Y:S02]  /*22d20*/  LOP3.LUT R25, R45, 0xff, RZ, 0xc0, !PT ;  /* 0x000000ff2d197812 */ /* 0x000fe400078ec0ff */
[----:B------:R-:W-:Y:S02]  /*22d30*/  SHF.R.U32.HI R45, RZ, 0x8, R24 ;  /* 0x00000008ff2d7819 */ /* 0x000fe40000011618 */
[----:B------:R-:W-:Y:S02]  /*22d40*/  PRMT R144, R25, 0x5410, R63 ;  /* 0x0000541019907816 */ /* 0x000fe4000000003f */
[----:B------:R-:W1:Y:S01]  /*22d50*/  LDSM.16.MT88.4 R24, [R190+0xb800] ;  /* 0x00b80000be18783b */ /* 0x000e620000004200 */
[----:B------:R-:W-:Y:S02]  /*22d60*/  F2FP.PACK_AB R63, R186, R187 ;  /* 0x000000bbba3f723e */ /* 0x000fe400000000ff */
[----:B----4-:R-:W-:Y:S02]  /*22d70*/  LOP3.LUT R132, R172, 0xff, RZ, 0xc0, !PT ;  /* 0x000000ffac847812 */ /* 0x010fe400078ec0ff */
[----:B------:R-:W-:Y:S02]  /*22d80*/  LOP3.LUT R45, R45, 0xffff, RZ, 0xc0, !PT ;  /* 0x0000ffff2d2d7812 */ /* 0x000fe400078ec0ff */
[--C-:B------:R-:W-:Y:S02]  /*22d90*/  PRMT R145, R132, 0x5410, R57.reuse ;  /* 0x0000541084917816 */ /* 0x100fe40000000039 */
[----:B------:R-:W-:Y:S02]  /*22da0*/  SHF.R.U32.HI R28, RZ, 0x10, R172 ;  /* 0x00000010ff1c7819 */ /* 0x000fe400000116ac */
[----:B------:R-:W-:Y:S02]  /*22db0*/  LOP3.LUT R29, R62, 0xffff, RZ, 0xc0, !PT ;  /* 0x0000ffff3e1d7812 */ /* 0x000fe400078ec0ff */
[----:B------:R-:W-:Y:S02]  /*22dc0*/  PRMT R132, R63, 0x7632, R132 ;  /* 0x000076323f847816 */ /* 0x000fe40000000084 */
[----:B------:R-:W-:Y:S02]  /*22dd0*/  LOP3.LUT R31, R61, 0xff, RZ, 0xc0, !PT ;  /* 0x000000ff3d1f7812 */ /* 0x000fe400078ec0ff */
[----:B--2---:R-:W-:Y:S01]  /*22de0*/  F2FP.PACK_AB R3, R173, R183 ;  /* 0x000000b7ad03723e */ /* 0x004fe200000000ff */
[----:B------:R-:W-:Y:S01]  /*22df0*/  @!P6 HADD2 R252, -R132.H0_H0, -RZ.H0_H0 ;  /* 0xa00000ff84fce230 */ /* 0x000fe20000000900 */
[----:B------:R-:W-:Y:S01]  /*22e00*/  SHF.R.U32.HI R172, RZ, 0x18, R172 ;  /* 0x00000018ffac7819 */ /* 0x000fe200000116ac */
[-C--:B-1----:R-:W-:Y:S08]  /*22e10*/  HMMA.16816.F32 R112, R40, R24.reuse, R112 ;  /* 0x000000182870723c */ /* 0x082ff00000001870 */
[C---:B------:R-:W-:Y:S08]  /*22e20*/  HMMA.16816.F32 R116, R12.reuse, R24, R116 ;  /* 0x000000180c74723c */ /* 0x040ff00000001874 */
[-C--:B------:R-:W-:Y:S07]  /*22e30*/  HMMA.16816.F32 R120, R12, R26.reuse, R120 ;  /* 0x0000001a0c78723c */ /* 0x080fee0000001878 */
[--C-:B------:R-:W-:Y:S01]  /*22e40*/  HSET2.LE.AND R14, R145, R199.reuse, PT ;  /* 0x000000c7910e7233 */ /* 0x100fe20003803000 */
[----:B------:R-:W-:Y:S01]  /*22e50*/  HMMA.16816.F32 R124, R40, R26, R124 ;  /* 0x0000001a287c723c */ /* 0x000fe2000000187c */
[--C-:B------:R-:W-:Y:S01]  /*22e60*/  HSET2.LE.AND R15, R144, R199.reuse, PT ;  /* 0x000000c7900f7233 */ /* 0x100fe20003803000 */
[----:B------:R-:W-:Y:S02]  /*22e70*/  LDSM.16.MT88.4 R24, [R188+0xbc00] ;  /* 0x00bc0000bc18783b */ /* 0x000fe40000004200 */
[----:B---3--:R-:W-:Y:S05]  /*22e80*/  @!P5 HADD2 R141, -R60.H0_H0, -RZ.H0_H0 ;  /* 0xa00000ff3c8dd230 */ /* 0x008fea0000000900 */
[----:B------:R-:W-:Y:S01]  /*22e90*/  PRMT R57, R141, 0x7610, R57 ;  /* 0x000076108d397816 */ /* 0x000fe20000000039 */
[----:B------:R-:W-:Y:S03]  /*22ea0*/  @!P5 STL.S16 [R1+0x4], R141 ;  /* 0x0000048d0100d387 */ /* 0x000fe60000100600 */
[----:B------:R-:W-:Y:S02]  /*22eb0*/  @!P5 PRMT R60, R57, 0x5410, RZ ;  /* 0x00005410393cd816 */ /* 0x000fe400000000ff */
[----:B------:R-:W-:Y:S02]  /*22ec0*/  ISETP.GE.U32.AND P5, PT, R233, R45, PT ;  /* 0x0000002de900720c */ /* 0x000fe40003fa6070 */
[----:B------:R-:W-:Y:S01]  /*22ed0*/  LOP3.LUT R45, R28, 0xff, RZ, 0xc0, !PT ;  /* 0x000000ff1c2d7812 */ /* 0x000fe200078ec0ff */
[----:B------:R-:W-:Y:S01]  /*22ee0*/  STG.E.U16 [R174.64+0x72], R60 ;  /* 0x0000723cae007986 */ /* 0x000fe2000c101526 */
[----:B------:R-:W-:Y:S02]  /*22ef0*/  SHF.R.U32.HI R28, RZ, 0x8, R29 ;  /* 0x00000008ff1c7819 */ /* 0x000fe4000001161d */
[----:B------:R-:W-:Y:S02]  /*22f00*/  PRMT R57, R63, 0x5410, R132 ;  /* 0x000054103f397816 */ /* 0x000fe40000000084 */
[--C-:B------:R-:W-:Y:S02]  /*22f10*/  SHF.R.U32.HI R29, RZ, 0x10, R61.reuse ;  /* 0x00000010ff1d7819 */ /* 0x100fe4000001163d */
[----:B------:R-:W-:Y:S02]  /*22f20*/  @!P6 PRMT R132, R252, 0x5410, RZ ;  /* 0x00005410fc84e816 */ /* 0x000fe400000000ff */
[C---:B------:R-:W-:Y:S03]  /*22f30*/  ISETP.GE.U32.AND P6, PT, R233.reuse, R172, PT ;  /* 0x000000ace900720c */ /* 0x040fe60003fc6070 */
[----:B------:R1:W-:Y:S02]  /*22f40*/  STG.E.U16 [R176.64+0x72], R132 ;  /* 0x00007284b0007986 */ /* 0x0003e4000c101526 */
[----:B-1----:R-:W-:Y:S01]  /*22f50*/  IMAD.MOV.U32 R132, RZ, RZ, R130 ;  /* 0x000000ffff847224 */ /* 0x002fe200078e0082 */
[----:B-----5:R-:W-:Y:S05]  /*22f60*/  @!P3 HADD2 R140, -R63.H0_H0, -RZ.H0_H0 ;  /* 0xa00000ff3f8cb230 */ /* 0x020fea0000000900 */
[----:B------:R-:W-:Y:S01]  /*22f70*/  PRMT R46, R140, 0x7610, R46 ;  /* 0x000076108c2e7816 */ /* 0x000fe2000000002e */
[----:B------:R-:W-:Y:S03]  /*22f80*/  @!P3 STL.S16 [R1+0xc], R140 ;  /* 0x00000c8c0100b387 */ /* 0x000fe60000100600 */
[----:B------:R-:W-:Y:S01]  /*22f90*/  @!P3 PRMT R63, R46, 0x5410, RZ ;  /* 0x000054102e3fb816 */ /* 0x000fe200000000ff */
[----:B------:R-:W1:Y:S01]  /*22fa0*/  LDSM.16.MT88.4 R140, [R190+0x9c00] ;  /* 0x009c0000be8c783b */ /* 0x000e620000004200 */
[----:B------:R-:W-:Y:S02]  /*22fb0*/  ISETP.GE.U32.AND P3, PT, R233, R45, PT ;  /* 0x0000002de900720c */ /* 0x000fe40003f66070 */
[----:B------:R-:W-:Y:S02]  /*22fc0*/  PRMT R45, R2, 0x5410, R28 ;  /* 0x00005410022d7816 */ /* 0x000fe4000000001c */
[--C-:B------:R-:W-:Y:S02]  /*22fd0*/  SHF.R.U32.HI R28, RZ, 0x10, R62.reuse ;  /* 0x00000010ff1c7819 */ /* 0x100fe4000001163e */
[----:B------:R-:W-:Y:S01]  /*22fe0*/  SHF.R.U32.HI R62, RZ, 0x18, R62 ;  /* 0x00000018ff3e7819 */ /* 0x000fe2000001163e */
[----:B------:R-:W-:Y:S01]  /*22ff0*/  STG.E.U16 [R176.64+0x70], R63 ;  /* 0x0000703fb0007986 */ /* 0x000fe2000c101526 */
[----:B------:R-:W-:Y:S02]  /*23000*/  LOP3.LUT R2, R61, 0xffff, RZ, 0xc0, !PT ;  /* 0x0000ffff3d027812 */ /* 0x000fe400078ec0ff */
[----:B------:R-:W-:Y:S02]  /*23010*/  LOP3.LUT R30, R28, 0xff, RZ, 0xc0, !PT ;  /* 0x000000ff1c1e7812 */ /* 0x000fe400078ec0ff */
[----:B------:R-:W-:Y:S01]  /*23020*/  SHF.R.U32.HI R28, RZ, 0x8, R2 ;  /* 0x00000008ff1c7819 */ /* 0x000fe20000011602 */
[----:B------:R-:W-:Y:S01]  /*23030*/  @!P3 HADD2 R249, -R3.H0_H0, -RZ.H0_H0 ;  /* 0xa00000ff03f9b230 */ /* 0x000fe20000000900 */
[----:B------:R-:W-:Y:S02]  /*23040*/  LOP3.LUT R2, R29, 0xff, RZ, 0xc0, !PT ;  /* 0x000000ff1d027812 */ /* 0x000fe400078ec0ff */
[----:B------:R-:W-:Y:S01]  /*23050*/  PRMT R29, R30, 0x5410, R62 ;  /* 0x000054101e1d7816 */ /* 0x000fe2000000003e */
[--C-:B------:R-:W-:Y:S01]  /*23060*/  HSET2.LE.AND R30, R139, R199.reuse, PT ;  /* 0x000000c78b1e7233 */ /* 0x100fe20003803000 */
[----:B------:R-:W-:Y:S02]  /*23070*/  F2FP.PACK_AB R62, R184, R185 ;  /* 0x000000b9b83e723e */ /* 0x000fe400000000ff */
[----:B------:R-:W-:Y:S01]  /*23080*/  SHF.R.U32.HI R61, RZ, 0x18, R61 ;  /* 0x00000018ff3d7819 */ /* 0x000fe2000001163d */
[--C-:B------:R-:W-:Y:S01]  /*23090*/  HSET2.LE.AND R29, R29, R199.reuse, PT ;  /* 0x000000c71d1d7233 */ /* 0x100fe20003803000 */
[----:B------:R-:W-:Y:S01]  /*230a0*/  PRMT R136, R31, 0x5410, R28 ;  /* 0x000054101f887816 */ /* 0x000fe2000000001c */
[--C-:B------:R-:W-:Y:S01]  /*230b0*/  HSET2.LE.AND R28, R45, R199.reuse, PT ;  /* 0x000000c72d1c7233 */ /* 0x100fe20003803000 */
[--C-:B------:R-:W-:Y:S01]  /*230c0*/  PRMT R137, R2, 0x5410, R61.reuse ;  /* 0x0000541002897816 */ /* 0x100fe2000000003d */
[--C-:B------:R-:W-:Y:S01]  /*230d0*/  HSET2.LE.AND R31, R138, R199.reuse, PT ;  /* 0x000000c78a1f7233 */ /* 0x100fe20003803000 */
[----:B------:R-:W-:Y:S01]  /*230e0*/  PRMT R61, R62, 0x7632, R61 ;  /* 0x000076323e3d7816 */ /* 0x000fe2000000003d */
[--C-:B------:R-:W-:Y:S01]  /*230f0*/  HSET2.LE.AND R12, R136, R199.reuse, PT ;  /* 0x000000c7880c7233 */ /* 0x100fe20003803000 */
[----:B------:R-:W-:Y:S01]  /*23100*/  LOP3.LUT R29, R29, R59, RZ, 0xc0, !PT ;  /* 0x0000003b1d1d7212 */ /* 0x000fe200078ec0ff */
[----:B------:R-:W-:Y:S01]  /*23110*/  HSET2.LE.AND R13, R137, R199, PT ;  /* 0x000000c7890d7233 */ /* 0x000fe20003803000 */
[----:B------:R-:W-:Y:S01]  /*23120*/  LOP3.LUT R30, R30, R58, RZ, 0xc0, !PT ;  /* 0x0000003a1e1e7212 */ /* 0x000fe200078ec0ff */
[----:B------:R-:W2:Y:S01]  /*23130*/  LDSM.16.MT88.4 R44, [R188+0xac00] ;  /* 0x00ac0000bc2c783b */ /* 0x000ea20000004200 */
[----:B------:R-:W-:Y:S01]  /*23140*/  LOP3.LUT R31, R31, R57, RZ, 0xc0, !PT ;  /* 0x000000391f1f7212 */ /* 0x000fe200078ec0ff */
[----:B------:R-:W-:Y:S01]  /*23150*/  @!P4 HADD2 R251, -R62.H0_H0, -RZ.H0_H0 ;  /* 0xa00000ff3efbc230 */ /* 0x000fe20000000900 */
[----:B------:R-:W-:Y:S01]  /*23160*/  LOP3.LUT R28, R28, R135, RZ, 0xc0, !PT ;  /* 0x000000871c1c7212 */ /* 0x000fe200078ec0ff */
[----:B------:R-:W-:Y:S01]  /*23170*/  @!P5 HADD2 R250, -R61.H0_H0, -RZ.H0_H0 ;  /* 0xa00000ff3dfad230 */ /* 0x000fe20000000900 */
[----:B------:R-:W-:Y:S02]  /*23180*/  PRMT R2, R3, 0x7632, R2 ;  /* 0x0000763203027816 */ /* 0x000fe40000000002 */
[----:B------:R-:W-:Y:S01]  /*23190*/  PRMT R0, R62, 0x5410, R61 ;  /* 0x000054103e007816 */ /* 0x000fe2000000003d */
[----:B------:R-:W3:Y:S01]  /*231a0*/  LDSM.16.MT88.4 R56, [R190+0xac00] ;  /* 0x00ac0000be38783b */ /* 0x000ee20000004200 */
[----:B------:R-:W-:Y:S01]  /*231b0*/  @!P4 PRMT R62, R251, 0x5410, RZ ;  /* 0x00005410fb3ec816 */ /* 0x000fe200000000ff */
[-C--:B------:R-:W-:Y:S01]  /*231c0*/  HMMA.16816.F32 R152, R28, R148.reuse, R4 ;  /* 0x000000941c98723c */ /* 0x080fe20000001804 */
[----:B------:R-:W-:Y:S01]  /*231d0*/  LOP3.LUT R14, R14, R0, RZ, 0xc0, !PT ;  /* 0x000000000e0e7212 */ /* 0x000fe200078ec0ff */
[----:B------:R-:W-:Y:S01]  /*231e0*/  @!P6 HADD2 R248, -R2.H0_H0, -RZ.H0_H0 ;  /* 0xa00000ff02f8e230 */ /* 0x000fe20000000900 */
[----:B------:R-:W-:Y:S02]  /*231f0*/  PRMT R0, R3, 0x5410, R2 ;  /* 0x0000541003007816 */ /* 0x000fe40000000002 */
[----:B------:R-:W-:Y:S01]  /*23200*/  LOP3.LUT R12, R12, R134, RZ, 0xc0, !PT ;  /* 0x000000860c0c7212 */ /* 0x000fe200078ec0ff */
[----:B------:R-:W4:Y:S01]  /*23210*/  LDSM.16.MT88.4 R4, [R190+0xbc00] ;  /* 0x00bc0000be04783b */ /* 0x000f220000004200 */
[----:B------:R-:W-:Y:S01]  /*23220*/  LOP3.LUT R13, R13, R133, RZ, 0xc0, !PT ;  /* 0x000000850d0d7212 */ /* 0x000fe200078ec0ff */
[----:B------:R-:W-:Y:S01]  /*23230*/  IMAD.MOV.U32 R133, RZ, RZ, R129 ;  /* 0x000000ffff857224 */ /* 0x000fe200078e0081 */
[----:B------:R-:W-:Y:S03]  /*23240*/  LOP3.LUT R15, R15, R0, RZ, 0xc0, !PT ;  /* 0x000000000f0f7212 */ /* 0x000fe600078ec0ff */
[----:B------:R-:W-:Y:S01]  /*23250*/  @!P5 PRMT R61, R250, 0x5410, RZ ;  /* 0x00005410fa3dd816 */ /* 0x000fe200000000ff */
[----:B------:R-:W-:Y:S01]  /*23260*/  FADD.FTZ R0, R183, R196 ;  /* 0x000000c4b7007221 */ /* 0x000fe20000010000 */
[----:B------:R-:W-:Y:S01]  /*23270*/  STG.E.U16 [R180.64+0x6e], R62 ;  /* 0x00006e3eb4007986 */ /* 0x000fe2000c101526 */
[----:B------:R-:W-:Y:S01]  /*23280*/  @!P3 PRMT R3, R249, 0x5410, RZ ;  /* 0x00005410f903b816 */ /* 0x000fe200000000ff */
[C---:B------:R-:W-:Y:S01]  /*23290*/  HMMA.16816.F32 R168, R12.reuse, R148, R8 ;  /* 0x000000940ca8723c */ /* 0x040fe20000001808 */
[----:B------:R-:W-:Y:S01]  /*232a0*/  @!P6 PRMT R2, R248, 0x5410, RZ ;  /* 0x00005410f802e816 */ /* 0x000fe200000000ff */
[----:B------:R-:W-:Y:S01]  /*232b0*/  STG.E.U16 [R180.64+0x70], R61 ;  /* 0x0000703db4007986 */ /* 0x000fe2000c101526 */
[----:B------:R-:W-:Y:S01]  /*232c0*/  IADD3 R135, P3, R174, -0x80, RZ ;  /* 0xffffff80ae877810 */ /* 0x000fe20007f7e0ff */
[----:B------:R-:W-:Y:S02]  /*232d0*/  FADD.FTZ R237, R173, R0 ;  /* 0x00000000aded7221 */ /* 0x000fe40000010000 */
[----:B------:R5:W-:Y:S01]  /*232e0*/  STG.E.U16 [R178.64+0x70], R3 ;  /* 0x00007003b2007986 */ /* 0x000be2000c101526 */
[----:B------:R-:W-:Y:S01]  /*232f0*/  IADD3.X R134, R175, -0x1, RZ, P3, !PT ;  /* 0xffffffffaf867810 */ /* 0x000fe20001ffe4ff */
[-C--:B------:R-:W-:Y:S01]  /*23300*/  HMMA.16816.F32 R164, R12, R150.reuse, R16 ;  /* 0x000000960ca4723c */ /* 0x080fe20000001810 */
[----:B------:R-:W-:Y:S01]  /*23310*/  ISETP.LT.AND P3, PT, RZ, UR24, PT ;  /* 0x00000018ff007c0c */ /* 0x000fe2000bf61270 */
[----:B------:R2:W-:Y:S01]  /*23320*/  STG.E.U16 [R178.64+0x72], R2 ;  /* 0x00007202b2007986 */ /* 0x0005e2000c101526 */
[----:B------:R-:W-:Y:S01]  /*23330*/  UIADD3 UR24, UR24, -0x1, URZ ;  /* 0xffffffff18187890 */ /* 0x000fe2000fffe03f */
[----:B------:R-:W-:Y:S04]  /*23340*/  IMAD.MOV.U32 R0, RZ, RZ, R128 ;  /* 0x000000ffff007224 */ /* 0x000fe800078e0080 */
[C---:B------:R-:W-:Y:S08]  /*23350*/  HMMA.16816.F32 R148, R28.reuse, R150, R20 ;  /* 0x000000961c94723c */ /* 0x040ff00000001814 */
[-C--:B-1----:R-:W-:Y:S08]  /*23360*/  HMMA.16816.F32 R144, R28, R140.reuse, R32 ;  /* 0x0000008c1c90723c */ /* 0x082ff00000001820 */
[C---:B------:R-:W-:Y:S01]  /*23370*/  HMMA.16816.F32 R160, R12.reuse, R140, R36 ;  /* 0x0000008c0ca0723c */ /* 0x040fe20000001824 */
[----:B-----5:R-:W-:Y:S03]  /*23380*/  FADD.FTZ R3, R187, R198 ;  /* 0x000000c6bb037221 */ /* 0x020fe60000010000 */
[----:B--2---:R-:W-:Y:S02]  /*23390*/  FADD.FTZ R2, R185, R197 ;  /* 0x000000c5b9027221 */ /* 0x004fe40000010000 */
[----:B------:R-:W-:Y:S02]  /*233a0*/  FADD.FTZ R232, R186, R3 ;  /* 0x00000003bae87221 */ /* 0x000fe40000010000 */
[-C--:B------:R-:W-:Y:S01]  /*233b0*/  HMMA.16816.F32 R156, R12, R142.reuse, R48 ;  /* 0x0000008e0c9c723c */ /* 0x080fe20000001830 */
[----:B------:R-:W-:Y:S03]  /*233c0*/  FADD.FTZ R236, R184, R2 ;  /* 0x00000002b8ec7221 */ /* 0x000fe60000010000 */
[----:B------:R-:W-:Y:S04]  /*233d0*/  IMAD.MOV.U32 R3, RZ, RZ, R131 ;  /* 0x000000ffff037224 */ /* 0x000fe800078e0083 */
        /* <DEDUP_REMOVED lines=18> */
.L_x_480:
        /* <DEDUP_REMOVED lines=8> */
[----:B------:R-:W4:Y:S01]  /*23580*/  S2UR UR10, SR_CTAID.X ;  /* 0x00000000000a79c3 */ /* 0x000f220000002500 */
[----:B------:R-:W-:Y:S02]  /*23590*/  UMOV UR20, URZ ;  /* 0x0000003f00147c82 */ /* 0x000fe40008000000 */
[----:B------:R-:W4:Y:S01]  /*235a0*/  S2R R134, SR_TID.X ;  /* 0x0000000000867919 */ /* 0x000f220000002100 */
[----:B------:R-:W-:Y:S02]  /*235b0*/  @UP0 UIMAD.WIDE.U32 UR14, UR22, UR4, URZ ;  /* 0x00000004160e02a5 */ /* 0x000fe4000f8e003f */
[----:B------:R-:W-:Y:S02]  /*235c0*/  UMOV UR21, URZ ;  /* 0x0000003f00157c82 */ /* 0x000fe40008000000 */
[----:B------:R-:W-:Y:S01]  /*235d0*/  @UP0 UIMAD UR7, UR22, UR5, UR15 ;  /* 0x00000005160702a4 */ /* 0x000fe2000f8e020f */
[----:B------:R-:W4:Y:S02]  /*235e0*/  S2UR UR11, SR_CTAID.Z ;  /* 0x00000000000b79c3 */ /* 0x000f240000002700 */
        /* <DEDUP_REMOVED lines=9> */
[----:B------:R-:W-:-:S02]  /*23680*/  ULDC.U8 UR4, c[0x0][0x329] ;  /* 0x0000ca4000047ab9 */ /* 0x000fc40000000000 */
[----:B------:R-:W3:Y:S01]  /*23690*/  SHFL.BFLY PT, R3, R0, 0x1, 0x1f ;  /* 0x0c201f0000037f89 */ /* 0x000ee200000e0000 */
[----:B------:R-:W-:Y:S01]  /*236a0*/  UISETP.NE.AND UP1, UPT, UR4, URZ, UPT ;  /* 0x0000003f0400728c */ /* 0x000fe2000bf25270 */
[----:B------:R-:W-:Y:S01]  /*236b0*/  SHF.R.S32.HI R133, RZ, 0x1f, R134 ;  /* 0x0000001fff857819 */ /* 0x000fe20000011486 */
[----:B------:R-:W-:Y:S01]  /*236c0*/  @!UP0 UIMAD UR12, UR6, UR5, UR12 ;  /* 0x00000005060c82a4 */ /* 0x000fe2000f8e020c */
[----:B------:R-:W4:Y:S01]  /*236d0*/  SHFL.BFLY PT, R4, R237, 0x1, 0x1f ;  /* 0x0c201f00ed047f89 */ /* 0x000f2200000e0000 */
[----:B------:R-:W-:Y:S01]  /*236e0*/  @!UP0 UMOV UR14, UR18 ;  /* 0x00000012000e8c82 */ /* 0x000fe20008000000 */
[CC--:B------:R-:W-:Y:S01]  /*236f0*/  LEA.HI R132, R133.reuse, R134.reuse, RZ, 0x2 ;  /* 0x0000008685847211 */ /* 0x0c0fe200078f10ff */
[----:B------:R-:W-:Y:S01]  /*23700*/  ULDC.U8 UR5, c[0x0][0x328] ;  /* 0x0000ca0000057ab9 */ /* 0x000fe20000000000 */
[----:B------:R-:W-:Y:S01]  /*23710*/  LEA.HI R133, R133, R134, RZ, 0x5 ;  /* 0x0000008685857211 */ /* 0x000fe200078f28ff */
[----:B------:R-:W-:Y:S01]  /*23720*/  UISETP.NE.AND UP2, UPT, UR5, URZ, UPT ;  /* 0x0000003f0500728c */ /* 0x000fe2000bf45270 */
[----:B------:R-:W-:Y:S01]  /*23730*/  SHF.R.S32.HI R47, RZ, 0x2, R132 ;  /* 0x00000002ff2f7819 */ /* 0x000fe20000011484 */
[----:B------:R-:W-:Y:S01]  /*23740*/  @!UP0 UIADD3 UR7, UR19, UR12, URZ ;  /* 0x0000000c13078290 */ /* 0x000fe2000fffe03f */
[----:B------:R-:W-:Y:S01]  /*23750*/  SHF.R.S32.HI R6, RZ, 0x5, R133 ;  /* 0x00000005ff067819 */ /* 0x000fe20000011485 */
[----:B------:R-:W-:-:S02]  /*23760*/  UISETP.NE.OR UP3, UPT, UR4, URZ, !UP2 ;  /* 0x0000003f0400728c */ /* 0x000fc4000d765670 */
[----:B------:R-:W-:Y:S01]  /*23770*/  @UP1 ULDC UR13, c[0x0][0x210] ;  /* 0x00008400000d1ab9 */ /* 0x000fe20000000800 */
[----:B-1----:R-:W-:Y:S01]  /*23780*/  FADD.FTZ R236, R2, R236 ;  /* 0x000000ec02ec7221 */ /* 0x002fe20000010000 */
[----:B------:R-:W-:Y:S02]  /*23790*/  ULDC UR5, c[0x0][0x234] ;  /* 0x00008d0000057ab9 */ /* 0x000fe40000000800 */
[----:B------:R-:W-:Y:S01]  /*237a0*/  @UP1 UIMAD UR13, UR13, UR9, URZ ;  /* 0x000000090d0d12a4 */ /* 0x000fe2000f8e023f */
[----:B--2---:R-:W-:Y:S01]  /*237b0*/  FADD.FTZ R232, R232, R5 ;  /* 0x00000005e8e87221 */ /* 0x004fe20000010000 */
[----:B------:R-:W1:Y:S01]  /*237c0*/  SHFL.BFLY PT, R2, R236, 0x1, 0x1f ;  /* 0x0c201f00ec027f89 */ /* 0x000e6200000e0000 */
[----:B------:R-:W-:Y:S01]  /*237d0*/  LOP3.LUT R5, R132, 0xfffffffc, RZ, 0xc0, !PT ;  /* 0xfffffffc84057812 */ /* 0x000fe200078ec0ff */
[----:B------:R-:W-:Y:S01]  /*237e0*/  @!UP1 USEL UR13, UR9, UR5, !UP2 ;  /* 0x00000005090d9287 */ /* 0x000fe2000d000000 */
[----:B---3--:R-:W-:Y:S01]  /*237f0*/  FADD.FTZ R48, R0, R3 ;  /* 0x0000000300307221 */ /* 0x008fe20000010000 */
[----:B------:R-:W-:Y:S01]  /*23800*/  MOV R0, 0x3f800000 ;  /* 0x3f80000000007802 */ /* 0x000fe20000000f00 */
[----:B------:R-:W-:Y:S01]  /*23810*/  ULDC UR4, c[0x0][0x1c0] ;  /* 0x0000700000047ab9 */ /* 0x000fe20000000800 */
[----:B------:R-:W-:Y:S01]  /*23820*/  FSETP.NE.FTZ.AND P4, PT, R232, RZ, PT ;  /* 0x000000ffe800720b */ /* 0x000fe20003f95000 */
[----:B----4-:R-:W-:Y:S01]  /*23830*/  FADD.FTZ R237, R237, R4 ;  /* 0x00000004eded7221 */ /* 0x010fe20000010000 */
[----:B------:R-:W-:Y:S01]  /*23840*/  FSETP.NE.FTZ.AND P5, PT, R48, RZ, PT ;  /* 0x000000ff3000720b */ /* 0x000fe20003fb5000 */
[----:B------:R-:W-:Y:S01]  /*23850*/  @UP1 UMOV UR15, 0x1 ;  /* 0x00000001000f1882 */ /* 0x000fe20000000000 */
[----:B------:R-:W-:Y:S01]  /*23860*/  MOV R3, 0x3f800000 ;  /* 0x3f80000000037802 */ /* 0x000fe20000000f00 */
[----:B------:R-:W-:Y:S01]  /*23870*/  @!UP1 UIMAD UR15, UR13, UR4, URZ ;  /* 0x000000040d0f92a4 */ /* 0x000fe2000f8e023f */
[----:B------:R-:W-:Y:S01]  /*23880*/  FSETP.NE.FTZ.AND P2, PT, R237, RZ, PT ;  /* 0x000000ffed00720b */ /* 0x000fe20003f55000 */
[----:B------:R-:W-:-:S02]  /*23890*/  @!UP3 UIMAD UR17, UR6, UR9, URZ ;  /* 0x000000090611b2a4 */ /* 0x000fc4000f8e023f */
[----:B------:R-:W-:Y:S02]  /*238a0*/  @UP1 ULDC UR16, c[0x0][0x210] ;  /* 0x0000840000101ab9 */ /* 0x000fe40000000800 */
[----:B------:R-:W-:Y:S02]  /*238b0*/  UIMAD UR5, UR6, UR15, URZ ;  /* 0x0000000f060572a4 */ /* 0x000fe4000f8e023f */
[----:B------:R-:W2:Y:S01]  /*238c0*/  @P4 MUFU.RCP R3, R232 ;  /* 0x000000e800034308 */ /* 0x000ea20000001000 */
[----:B------:R-:W-:Y:S02]  /*238d0*/  @!UP1 UMOV UR16, 0x1 ;  /* 0x0000000100109882 */ /* 0x000fe40000000000 */
[----:B------:R-:W-:Y:S01]  /*238e0*/  @!UP3 USEL UR17, UR17, UR22, !UP0 ;  /* 0x000000161111b287 */ /* 0x000fe2000c000000 */
[----:B-1----:R-:W-:Y:S01]  /*238f0*/  FADD.FTZ R236, R236, R2 ;  /* 0x00000002ecec7221 */ /* 0x002fe20000010000 */
[----:B------:R-:W-:Y:S01]  /*23900*/  IADD3 R2, -R5, R134, RZ ;  /* 0x0000008605027210 */ /* 0x000fe20007ffe1ff */
[----:B------:R-:W-:-:S02]  /*23910*/  UIMAD UR4, UR10, UR16, URZ ;  /* 0x000000100a0472a4 */ /* 0x000fc4000f8e023f */
[----:B------:R-:W1:Y:S01]  /*23920*/  @P5 MUFU.RCP R0, R48 ;  /* 0x0000003000005308 */ /* 0x000e620000001000 */
[----:B------:R-:W-:Y:S01]  /*23930*/  USEL UR5, UR5, URZ, UP3 ;  /* 0x0000003f05057287 */ /* 0x000fe20009800000 */
[----:B------:R-:W-:Y:S01]  /*23940*/  FSETP.NE.FTZ.AND P3, PT, R236, RZ, PT ;  /* 0x000000ffec00720b */ /* 0x000fe20003f75000 */
[----:B------:R-:W-:Y:S01]  /*23950*/  USHF.L.U32 UR4, UR4, 0x7, URZ ;  /* 0x0000000704047899 */ /* 0x000fe2000800063f */
[----:B------:R-:W-:Y:S01]  /*23960*/  LEA R49, R6, R2, 0x8 ;  /* 0x0000000206317211 */ /* 0x000fe200078e40ff */
[----:B------:R-:W-:Y:S01]  /*23970*/  UIMAD UR13, UR11, UR13, UR5 ;  /* 0x0000000d0b0d72a4 */ /* 0x000fe2000f8e0205 */
[----:B------:R-:W-:Y:S01]  /*23980*/  MOV R2, 0x3f800000 ;  /* 0x3f80000000027802 */ /* 0x000fe20000000f00 */
[----:B------:R-:W-:Y:S01]  /*23990*/  @!UP3 UMOV UR20, UR17 ;  /* 0x000000110014bc82 */ /* 0x000fe20008000000 */
[----:B--2---:R-:W-:Y:S01]  /*239a0*/  FMUL.FTZ R3, R3, c[0x0][0x2dc] ;  /* 0x0000b70003037a20 */ /* 0x004fe20000410000 */
[----:B------:R-:W-:Y:S02]  /*239b0*/  USHF.R.S32.HI UR5, URZ, 0x1f, UR4 ;  /* 0x0000001f3f057899 */ /* 0x000fe40008011404 */
[----:B------:R-:W-:Y:S01]  /*239c0*/  @!UP3 USHF.R.S32.HI UR21, URZ, 0x1f, UR17 ;  /* 0x0000001f3f15b899 */ /* 0x000fe20008011411 */
[C---:B------:R-:W-:Y:S01]  /*239d0*/  FMUL.FTZ R154, R3.reuse, R154 ;  /* 0x0000009a039a7220 */ /* 0x040fe20000410000 */
[----:B------:R-:W-:Y:S01]  /*239e0*/  USHF.R.S32.HI UR6, URZ, 0x1f, UR13 ;  /* 0x0000001f3f067899 */ /* 0x000fe2000801140d */
[C---:B------:R-:W-:Y:S01]  /*239f0*/  FMUL.FTZ R43, R3.reuse, R155 ;  /* 0x0000009b032b7220 */ /* 0x040fe20000410000 */
[----:B------:R-:W2:Y:S01]  /*23a00*/  @P3 MUFU.RCP R2, R236 ;  /* 0x000000ec00023308 */ /* 0x000ea20000001000 */
[----:B-1----:R-:W-:Y:S01]  /*23a10*/  FMUL.FTZ R0, R0, c[0x0][0x2dc] ;  /* 0x0000b70000007a20 */ /* 0x002fe20000410000 */
[----:B------:R-:W-:Y:S01]  /*23a20*/  UIADD3 UR4, UP2, UP1, UR4, UR20, UR13 ;  /* 0x0000001404047290 */ /* 0x000fe2000f95e00d */
[----:B------:R-:W-:Y:S01]  /*23a30*/  FMUL.FTZ R150, R3, R150 ;  /* 0x0000009603967220 */ /* 0x000fe20000410000 */
[----:B------:R-:W-:Y:S01]  /*23a40*/  F2FP.PACK_AB R43, R43, R154 ;  /* 0x0000009a2b2b723e */ /* 0x000fe200000000ff */
[C---:B------:R-:W-:Y:S01]  /*23a50*/  FMUL.FTZ R152, R0.reuse, R152 ;  /* 0x0000009800987220 */ /* 0x040fe20000410000 */
[----:B------:R-:W-:Y:S01]  /*23a60*/  UIADD3.X UR5, UR5, UR21, UR6, UP2, UP1 ;  /* 0x0000001505057290 */ /* 0x000fe200097e2406 */
[----:B------:R-:W-:-:S02]  /*23a70*/  FMUL.FTZ R44, R0, R153 ;  /* 0x00000099002c7220 */ /* 0x000fc40000410000 */
[C---:B------:R-:W-:Y:S02]  /*23a80*/  FMUL.FTZ R148, R0.reuse, R148 ;  /* 0x0000009400947220 */ /* 0x040fe40000410000 */
        /* <DEDUP_REMOVED lines=31> */
[----:B------:R-:W-:Y:S01]  /*23c80*/  MOV R0, 0x3f800000 ;  /* 0x3f80000000007802 */ /* 0x000fe20000000f00 */
[----:B--2---:R-:W-:Y:S01]  /*23c90*/  FMUL.FTZ R2, R2, c[0x0][0x2dc] ;  /* 0x0000b70002027a20 */ /* 0x004fe20000410000 */
[----:B------:R-:W-:Y:S01]  /*23ca0*/  F2FP.PACK_AB R12, R12, R112 ;  /* 0x000000700c0c723e */ /* 0x000fe200000000ff */
[----:B------:R-:W-:Y:S01]  /*23cb0*/  FMUL.FTZ R41, R3, R151 ;  /* 0x0000009703297220 */ /* 0x000fe20000410000 */
[----:B------:R-:W-:Y:S01]  /*23cc0*/  F2FP.PACK_AB R8, R8, R124 ;  /* 0x0000007c0808723e */ /* 0x000fe200000000ff */
[C---:B------:R-:W-:Y:S01]  /*23cd0*/  FMUL.FTZ R168, R2.reuse, R168 ;  /* 0x000000a802a87220 */ /* 0x040fe20000410000 */
[----:B------:R-:W1:Y:S01]  /*23ce0*/  @P2 MUFU.RCP R0, R237 ;  /* 0x000000ed00002308 */ /* 0x000e620000001000 */
        /* <DEDUP_REMOVED lines=34> */
[----:B------:R-:W-:Y:S01]  /*23f10*/  SHF.R.S32.HI R2, RZ, 0x1f, R47 ;  /* 0x0000001fff027819 */ /* 0x000fe2000001142f */
[----:B-1----:R-:W-:Y:S01]  /*23f20*/  FMUL.FTZ R0, R0, c[0x0][0x2dc] ;  /* 0x0000b70000007a20 */ /* 0x002fe20000410000 */
[----:B------:R-:W-:Y:S01]  /*23f30*/  F2FP.PACK_AB R10, R10, R116 ;  /* 0x000000740a0a723e */ /* 0x000fe200000000ff */
[----:B------:R-:W-:Y:S01]  /*23f40*/  FMUL.FTZ R146, R3, R146 ;  /* 0x0000009203927220 */ /* 0x000fe20000410000 */
[----:B------:R-:W-:Y:S01]  /*23f50*/  LEA.HI R2, R2, R47, RZ, 0x3 ;  /* 0x0000002f02027211 */ /* 0x000fe200078f18ff */
[----:B------:R-:W-:Y:S01]  /*23f60*/  FMUL.FTZ R170, R0, R170 ;  /* 0x000000aa00aa7220 */ /* 0x000fe20000410000 */
[----:B------:R-:W-:Y:S01]  /*23f70*/  F2FP.PACK_AB R6, R6, R120 ;  /* 0x000000780606723e */ /* 0x000fe200000000ff */
[----:B------:R-:W-:Y:S01]  /*23f80*/  FMUL.FTZ R171, R0, R171 ;  /* 0x000000ab00ab7220 */ /* 0x000fe20000410000 */
[----:B------:R-:W-:Y:S01]  /*23f90*/  LOP3.LUT R2, R2, 0xfffffff8, RZ, 0xc0, !PT ;  /* 0xfffffff802027812 */ /* 0x000fe200078ec0ff */
[----:B------:R-:W-:-:S02]  /*23fa0*/  FMUL.FTZ R166, R0, R166 ;  /* 0x000000a600a67220 */ /* 0x000fc40000410000 */
[C---:B------:R-:W-:Y:S01]  /*23fb0*/  FMUL.FTZ R167, R0.reuse, R167 ;  /* 0x000000a700a77220 */ /* 0x040fe20000410000 */
[----:B------:R-:W-:Y:S01]  /*23fc0*/  IADD3 R2, R47, -R2, RZ ;  /* 0x800000022f027210 */ /* 0x000fe20007ffe0ff */
        /* <DEDUP_REMOVED lines=30> */
[----:B------:R-:W-:Y:S01]  /*241b0*/  LEA.HI R0, R2, R2, RZ, 0x1 ;  /* 0x0000000202007211 */ /* 0x000fe200078f08ff */
[----:B------:R-:W-:Y:S01]  /*241c0*/  FMUL.FTZ R39, R3, R147 ;  /* 0x0000009303277220 */ /* 0x000fe20000410000 */
[----:B------:R-:W-:Y:S01]  /*241d0*/  F2FP.PACK_AB R9, R9, R118 ;  /* 0x000000760909723e */ /* 0x000fe200000000ff */
[C---:B------:R-:W-:Y:S01]  /*241e0*/  FMUL.FTZ R142, R3.reuse, R142 ;  /* 0x0000008e038e7220 */ /* 0x040fe20000410000 */
[----:B------:R-:W-:Y:S01]  /*241f0*/  SHF.R.S32.HI R4, RZ, 0x1, R0 ;  /* 0x00000001ff047819 */ /* 0x000fe20000011400 */
[C---:B------:R-:W-:Y:S01]  /*24200*/  FMUL.FTZ R36, R3.reuse, R143 ;  /* 0x0000008f03247220 */ /* 0x040fe20000410000 */
[----:B------:R-:W-:Y:S01]  /*24210*/  LOP3.LUT R0, R0, 0x3fffffe, RZ, 0xc0, !PT ;  /* 0x03fffffe00007812 */ /* 0x000fe200078ec0ff */
[C---:B------:R-:W-:Y:S01]  /*24220*/  FMUL.FTZ R138, R3.reuse, R138 ;  /* 0x0000008a038a7220 */ /* 0x040fe20000410000 */
[----:B------:R-:W-:Y:S01]  /*24230*/  LOP3.LUT P0, RZ, R4, 0x2, RZ, 0xc0, !PT ;  /* 0x0000000204ff7812 */ /* 0x000fe2000780c0ff */
[C---:B------:R-:W-:Y:S01]  /*24240*/  FMUL.FTZ R33, R3.reuse, R139 ;  /* 0x0000008b03217220 */ /* 0x040fe20000410000 */
[----:B------:R-:W-:Y:S01]  /*24250*/  IADD3 R0, R2, -R0, RZ ;  /* 0x8000000002007210 */ /* 0x000fe20007ffe0ff */
[----:B------:R-:W-:Y:S01]  /*24260*/  FMUL.FTZ R78, R3, R78 ;  /* 0x0000004e034e7220 */ /* 0x000fe20000410000 */
[----:B------:R-:W-:Y:S01]  /*24270*/  F2FP.PACK_AB R39, R39, R146 ;  /* 0x000000922727723e */ /* 0x000fe200000000ff */
[C---:B------:R-:W-:Y:S01]  /*24280*/  FMUL.FTZ R30, R3.reuse, R79 ;  /* 0x0000004f031e7220 */ /* 0x040fe20000410000 */
[----:B------:R-:W-:Y:S01]  /*24290*/  LEA R0, R0, R49, 0x4 ;  /* 0x0000003100007211 */ /* 0x000fe200078e20ff */
[C---:B------:R-:W-:Y:S01]  /*242a0*/  FMUL.FTZ R82, R3.reuse, R82 ;  /* 0x0000005203527220 */ /* 0x040fe20000410000 */
[----:B------:R-:W-:Y:S01]  /*242b0*/  F2FP.PACK_AB R36, R36, R142 ;  /* 0x0000008e2424723e */ /* 0x000fe200000000ff */
[----:B------:R-:W-:Y:S01]  /*242c0*/  FMUL.FTZ R27, R3, R83 ;  /* 0x00000053031b7220 */ /* 0x000fe20000410000 */
[----:B------:R-:W-:Y:S01]  /*242d0*/  F2FP.PACK_AB R33, R33, R138 ;  /* 0x0000008a2121723e */ /* 0x000fe200000000ff */
[C---:B------:R-:W-:Y:S01]  /*242e0*/  FMUL.FTZ R94, R3.reuse, R94 ;  /* 0x0000005e035e7220 */ /* 0x040fe20000410000 */
        /* <DEDUP_REMOVED lines=15> */
[----:B------:R-:W-:Y:S02]  /*243e0*/  SHF.L.U32 R3, R4, 0x6, RZ ;  /* 0x0000000604037819 */ /* 0x000fe400000006ff */
[----:B------:R-:W-:-:S02]  /*243f0*/  F2FP.PACK_AB R11, R11, R114 ;  /* 0x000000720b0b723e */ /* 0x000fc400000000ff */
[----:B------:R-:W-:Y:S02]  /*24400*/  LOP3.LUT R2, R3, 0xc0, RZ, 0xc0, !PT ;  /* 0x000000c003027812 */ /* 0x000fe400078ec0ff */
[----:B------:R-:W-:Y:S02]  /*24410*/  LOP3.LUT R3, R4, 0x1, RZ, 0xc0, !PT ;  /* 0x0000000104037812 */ /* 0x000fe400078ec0ff */
[----:B------:R-:W-:Y:S02]  /*24420*/  LEA.HI R2, R2, R2, RZ, 0x1d ;  /* 0x0000000202027211 */ /* 0x000fe400078fe8ff */
[----:B------:R-:W-:Y:S02]  /*24430*/  ISETP.NE.U32.AND P1, PT, R3, 0x1, PT ;  /* 0x000000010300780c */ /* 0x000fe40003f25070 */
[----:B------:R-:W-:Y:S02]  /*24440*/  LEA R0, R0, R2, 0x1 ;  /* 0x0000000200007211 */ /* 0x000fe400078e08ff */
[----:B------:R-:W-:-:S02]  /*24450*/  MOV R3, 0x20 ;  /* 0x0000002000037802 */ /* 0x000fc40000000f00 */
[----:B------:R-:W-:Y:S02]  /*24460*/  SHF.L.U32 R0, R0, 0x1, RZ ;  /* 0x0000000100007819 */ /* 0x000fe400000006ff */
[----:B------:R-:W-:Y:S02]  /*24470*/  SEL R3, R3, 0xffffffe0, !P0 ;  /* 0xffffffe003037807 */ /* 0x000fe40004000000 */
[C---:B------:R-:W-:Y:S01]  /*24480*/  IADD3 R2, R0.reuse, -0x10, RZ ;  /* 0xfffffff000027810 */ /* 0x040fe20007ffe0ff */
[----:B------:R-:W-:Y:S01]  /*24490*/  STS [R0], R44 ;  /* 0x0000002c00007388 */ /* 0x000fe20000000800 */
[C---:B------:R-:W-:Y:S02]  /*244a0*/  IADD3 R4, R0.reuse, R3, RZ ;  /* 0x0000000300047210 */ /* 0x040fe40007ffe0ff */
[----:B------:R-:W-:Y:S01]  /*244b0*/  @P1 IADD3 R2, R0, 0x10, RZ ;  /* 0x0000001000021810 */ /* 0x000fe20007ffe0ff */
[----:B------:R-:W-:Y:S01]  /*244c0*/  STS [R0+0x200], R43 ;  /* 0x0002002b00007388 */ /* 0x000fe20000000800 */
[----:B------:R-:W-:-:S02]  /*244d0*/  F2FP.PACK_AB R7, R7, R126 ;  /* 0x0000007e0707723e */ /* 0x000fc400000000ff */
[----:B------:R-:W-:Y:S01]  /*244e0*/  IADD3 R3, R3, R2, RZ ;  /* 0x0000000203037210 */ /* 0x000fe20007ffe0ff */
[----:B------:R-:W-:Y:S04]  /*244f0*/  STS [R2], R42 ;  /* 0x0000002a02007388 */ /* 0x000fe80000000800 */
        /* <DEDUP_REMOVED lines=38> */
[----:B------:R-:W-:Y:S04]  /*24760*/  STS [R4+0x4200], R11 ;  /* 0x0042000b04007388 */ /* 0x000fe80000000800 */
[----:B------:R-:W-:Y:S04]  /*24770*/  STS [R3+0x4000], R8 ;  /* 0x0040000803007388 */ /* 0x000fe80000000800 */
[----:B------:R-:W-:Y:S01]  /*24780*/  STS [R3+0x4200], R7 ;  /* 0x0042000703007388 */ /* 0x000fe20000000800 */
[----:B-1----:R-:W-:-:S03]  /*24790*/  LOP3.LUT R0, R133, 0xffffffe0, RZ, 0xc0, !PT ;  /* 0xffffffe085007812 */ /* 0x002fc600078ec0ff */
[----:B------:R-:W-:Y:S01]  /*247a0*/  STS [R4+0x5000], R10 ;  /* 0x0050000a04007388 */ /* 0x000fe20000000800 */
[----:B------:R-:W-:Y:S02]  /*247b0*/  IADD3 R0, -R0, R134, RZ ;  /* 0x0000008600007210 */ /* 0x000fe40007ffe1ff */
[----:B--2---:R-:W-:Y:S01]  /*247c0*/  MOV R14, 0x7f800000 ;  /* 0x7f800000000e7802 */ /* 0x004fe20000000f00 */
[----:B------:R1:W-:Y:S01]  /*247d0*/  STS [R4+0x5200], R9 ;  /* 0x0052000904007388 */ /* 0x0003e20000000800 */
[----:B------:R-:W-:Y:S01]  /*247e0*/  LOP3.LUT P0, RZ, R0, 0x3, RZ, 0xc0, !PT ;  /* 0x0000000300ff7812 */ /* 0x000fe2000780c0ff */
[----:B---3--:R-:W2:Y:S01]  /*247f0*/  @P3 MUFU.LG2 R2, R236 ;  /* 0x000000ec00023308 */ /* 0x008ea20000000c00 */
[----:B------:R-:W-:Y:S01]  /*24800*/  MOV R13, 0x7f800000 ;  /* 0x7f800000000d7802 */ /* 0x000fe20000000f00 */
[----:B------:R-:W-:Y:S01]  /*24810*/  STS [R3+0x5000], R6 ;  /* 0x0050000603007388 */ /* 0x000fe20000000800 */
[----:B----4-:R-:W-:-:S03]  /*24820*/  MOV R12, 0x7f800000 ;  /* 0x7f800000000c7802 */ /* 0x010fc60000000f00 */
[----:B------:R3:W-:Y:S02]  /*24830*/  STS [R3+0x5200], R5 ;  /* 0x0052000503007388 */ /* 0x0007e40000000800 */
[----:B------:R-:W4:Y:S02]  /*24840*/  @P2 MUFU.LG2 R0, R237 ;  /* 0x000000ed00002308 */ /* 0x000f240000000c00 */
[----:B------:R-:W-:Y:S01]  /*24850*/  BAR.SYNC.DEFER_BLOCKING 0x0 ;  /* 0x0000000000007b1d */ /* 0x000fe20000010000 */
[----:B--2---:R-:W-:-:S05]  /*24860*/  @P3 FMUL.FTZ R2, R2, 0.69314718246459960938 ;  /* 0x3f31721802023820 */ /* 0x004fca0000410000 */
[----:B-1----:R-:W1:Y:S01]  /*24870*/  @P5 MUFU.LG2 R4, R48 ;  /* 0x0000003000045308 */ /* 0x002e620000000c00 */
[----:B----4-:R-:W-:Y:S01]  /*24880*/  @P2 FMUL.FTZ R0, R0, 0.69314718246459960938 ;  /* 0x3f31721800002820 */ /* 0x010fe20000410000 */
[----:B------:R-:W-:Y:S01]  /*24890*/  MOV R9, 0x7f800000 ;  /* 0x7f80000000097802 */ /* 0x000fe20000000f00 */
[----:B------:R-:W-:Y:S02]  /*248a0*/  @P3 FFMA.FTZ R9, R130, c[0x0][0x238], R2 ;  /* 0x00008e0082093a23 */ /* 0x000fe40000010002 */
[----:B------:R-:W-:-:S03]  /*248b0*/  @P2 FFMA.FTZ R12, R129, c[0x0][0x238], R0 ;  /* 0x00008e00810c2a23 */ /* 0x000fc60000010000 */
[----:B---3--:R-:W2:Y:S01]  /*248c0*/  @P4 MUFU.LG2 R3, R232 ;  /* 0x000000e800034308 */ /* 0x008ea20000000c00 */
[----:B-----5:R3:W4:Y:S04]  /*248d0*/  LDS.128 R24, [R194] ;  /* 0x00000000c2187984 */ /* 0x0207280000000c00 */
        /* <DEDUP_REMOVED lines=16> */
[----:B---34-:R-:W3:Y:S02]  /*249e0*/  S2R R4, SR_TID.X ;  /* 0x0000000000047919 */ /* 0x018ee40000002100 */
[----:B---3--:R-:W-:-:S04]  /*249f0*/  SHF.R.S32.HI R2, RZ, 0x1f, R4 ;  /* 0x0000001fff027819 */ /* 0x008fc80000011404 */
[----:B------:R-:W-:-:S04]  /*24a00*/  LEA.HI R2, R2, R4, RZ, 0x5 ;  /* 0x0000000402027211 */ /* 0x000fc800078f28ff */
[----:B------:R-:W-:Y:S02]  /*24a10*/  LOP3.LUT R0, R2, 0xffffffe0, RZ, 0xc0, !PT ;  /* 0xffffffe002007812 */ /* 0x000fe400078ec0ff */
[--C-:B------:R-:W-:Y:S02]  /*24a20*/  SHF.R.S32.HI R3, RZ, 0x5, R2.reuse ;  /* 0x00000005ff037819 */ /* 0x100fe40000011402 */
[----:B------:R-:W-:Y:S01]  /*24a30*/  SHF.R.S32.HI R2, RZ, 0x1f, R2 ;  /* 0x0000001fff027819 */ /* 0x000fe20000011402 */
[----:B------:R-:W-:-:S03]  /*24a40*/  IMAD.IADD R0, R4, 0x1, -R0 ;  /* 0x0000000104007824 */ /* 0x000fc600078e0a00 */
[----:B------:R-:W-:Y:S02]  /*24a50*/  LEA.HI R2, R2, R3, RZ, 0x2 ;  /* 0x0000000302027211 */ /* 0x000fe400078f10ff */
[----:B------:R-:W-:Y:S02]  /*24a60*/  SHF.R.S32.HI R4, RZ, 0x1f, R0 ;  /* 0x0000001fff047819 */ /* 0x000fe40000011400 */
[----:B------:R-:W-:Y:S02]  /*24a70*/  LOP3.LUT R2, R2, 0xffffffc, RZ, 0xc0, !PT ;  /* 0x0ffffffc02027812 */ /* 0x000fe400078ec0ff */
[----:B------:R-:W-:-:S03]  /*24a80*/  LEA.HI R0, R4, R0, RZ, 0x2 ;  /* 0x0000000004007211 */ /* 0x000fc600078f10ff */
[----:B------:R-:W-:Y:S01]  /*24a90*/  IMAD.IADD R2, R3, 0x1, -R2 ;  /* 0x0000000103027824 */ /* 0x000fe200078e0a02 */
        /* <DEDUP_REMOVED lines=33> */
.L_x_485:
[----:B---34-:R-:W-:Y:S05]  /*24cb0*/  BSYNC B0 ;  /* 0x0000000000007941 */ /* 0x018fea0003800000 */
.L_x_484:
        /* <DEDUP_REMOVED lines=17> */
[----:B------:R-:W-:Y:S01]  /*24dd0*/  IADD3.X R5, R0, UR7, RZ, P0, !PT ;  /* 0x0000000700057c10 */ /* 0x000fe200087fe4ff */
[----:B------:R-:W-:Y:S01]  /*24de0*/  IMAD.U32 R0, RZ, RZ, UR23 ;  /* 0x00000017ff007e24 */ /* 0x000fe2000f8e00ff */
[----:B------:R-:W-:-:S03]  /*24df0*/  ISETP.GE.AND P0, PT, R47, UR10, PT ;  /* 0x0000000a2f007c0c */ /* 0x000fc6000bf06270 */
[----:B-1----:R-:W-:-:S04]  /*24e00*/  IMAD.WIDE.U32 R10, R10, c[0x0][0x1f0], R4 ;  /* 0x00007c000a0a7a25 */ /* 0x002fc800078e0004 */
[----:B------:R-:W-:Y:S01]  /*24e10*/  IMAD.WIDE R2, R0, 0x80, R2 ;  /* 0x0000008000027825 */ /* 0x000fe200078e0202 */
[----:B------:R-:W-:-:S05]  /*24e20*/  IADD3 R9, R11, UR4, RZ ;  /* 0x000000040b097c10 */ /* 0x000fca000fffe0ff */
        /* <DEDUP_REMOVED lines=14> */
.L_x_487:
[----:B----4-:R-:W-:Y:S05]  /*24f10*/  BSYNC B0 ;  /* 0x0000000000007941 */ /* 0x010fea0003800000 */
.L_x_486:
[----:B------:R-:W-:Y:S01]  /*24f20*/  LEA.HI.SX32 R0, R132, 0x20, 0x1e ;  /* 0x0000002084007811 */ /* 0x000fe200078ff2ff */
        /* <DEDUP_REMOVED lines=19> */
.L_x_489:
[----:B------:R-:W-:Y:S05]  /*25060*/  BSYNC B0 ;  /* 0x0000000000007941 */ /* 0x000fea0003800000 */
.L_x_488:
        /* <DEDUP_REMOVED lines=20> */
.L_x_491:
[----:B------:R-:W-:Y:S05]  /*251b0*/  BSYNC B0 ;  /* 0x0000000000007941 */ /* 0x000fea0003800000 */
.L_x_490:
[----:B------:R-:W-:-:S04]  /*251c0*/  LEA.HI.SX32 R0, R132, 0x60, 0x1e ;  /* 0x0000006084007811 */ /* 0x000fc800078ff2ff */
        /* <DEDUP_REMOVED lines=20> */
.L_x_450:
        /* <DEDUP_REMOVED lines=25> */
[----:B------:R-:W-:Y:S02]  /*254a0*/  @UP3 UIMAD UR9, UR22, UR9, UR13 ;  /* 0x00000009160932a4 */ /* 0x000fe4000f8e020d */
[----:B------:R-:W-:Y:S02]  /*254b0*/  @UP3 UMOV UR14, UR12 ;  /* 0x0000000c000e3c82 */ /* 0x000fe40008000000 */
[----:B------:R-:W-:Y:S02]  /*254c0*/  UISETP.EQ.AND UP4, UPT, UR15, URZ, UP4 ;  /* 0x0000003f0f00728c */ /* 0x000fe4000a782270 */
[----:B------:R-:W-:Y:S02]  /*254d0*/  @!UP2 UISETP.NE.AND UP1, UPT, UR16, URZ, UPT ;  /* 0x0000003f1000a28c */ /* 0x000fe4000bf25270 */
[----:B------:R-:W-:Y:S02]  /*254e0*/  ULDC UR13, c[0x0][0x214] ;  /* 0x00008500000d7ab9 */ /* 0x000fe40000000800 */
[----:B------:R-:W-:-:S02]  /*254f0*/  @UP2 ULDC UR12, c[0x0][0x210] ;  /* 0x00008400000c2ab9 */ /* 0x000fc40000000800 */
[----:B------:R-:W-:Y:S02]  /*25500*/  ULDC UR8, c[0x0][0x234] ;  /* 0x00008d0000087ab9 */ /* 0x000fe40000000800 */
[----:B------:R-:W-:Y:S02]  /*25510*/  @UP2 UIMAD UR12, UR12, UR13, URZ ;  /* 0x0000000d0c0c22a4 */ /* 0x000fe4000f8e023f */
[----:B------:R-:W-:Y:S02]  /*25520*/  UISETP.NE.OR UP0, UPT, UR22, -0x1, !UP4 ;  /* 0xffffffff1600788c */ /* 0x000fe4000e705670 */
[----:B------:R-:W-:Y:S02]  /*25530*/  @!UP2 USEL UR12, UR13, UR8, !UP1 ;  /* 0x000000080d0ca287 */ /* 0x000fe4000c800000 */
        /* <DEDUP_REMOVED lines=43> */
.L_x_493:
[----:B------:R-:W-:Y:S05]  /*257f0*/  BSYNC B0 ;  /* 0x0000000000007941 */ /* 0x000fea0003800000 */
.L_x_492:
        /* <DEDUP_REMOVED lines=20> */
.L_x_495:
[----:B------:R-:W-:Y:S05]  /*25940*/  BSYNC B0 ;  /* 0x0000000000007941 */ /* 0x000fea0003800000 */
.L_x_494:
        /* <DEDUP_REMOVED lines=20> */
.L_x_497:
[----:B------:R-:W-:Y:S05]  /*25a90*/  BSYNC B0 ;  /* 0x0000000000007941 */ /* 0x000fea0003800000 */
.L_x_496:
        /* <DEDUP_REMOVED lines=19> */
.L_x_499:
[----:B------:R-:W-:Y:S05]  /*25bd0*/  BSYNC B0 ;  /* 0x0000000000007941 */ /* 0x000fea0003800000 */
.L_x_498:
        /* <DEDUP_REMOVED lines=35> */
.L_x_500:
        /* <DEDUP_REMOVED lines=15> */
.L_x_992:


//--------------------- .text._ZN5flash16flash_fwd_kernelI23Flash_fwd_kernel_traitsILi96ELi128ELi64ELi4ELb0ELb0EN7cutlass6half_tE19Flash_kernel_traitsILi96ELi128ELi64ELi4ES3_EELb0ELb1ELb0ELb0ELb0ELb0ELb1ELb0EEEvNS_16Flash_fwd_paramsE --------------------------
	.section	.text._ZN5flash16flash_fwd_kernelI23Flash_fwd_kernel_traitsILi96ELi128ELi64ELi4ELb0ELb0EN7cutlass6half_tE19Flash_kernel_traitsILi96ELi128ELi64ELi4ES3_EELb0ELb1ELb0ELb0ELb0ELb0ELb1ELb0EEEvNS_16Flash_fwd_paramsE,"ax",@progbits
	.sectioninfo	@"SHI_REGISTERS=255"
	.align	128
        .global         _ZN5flash16flash_fwd_kernelI23Flash_fwd_kernel_traitsILi96ELi128ELi64ELi4ELb0ELb0EN7cutlass6half_tE19Flash_kernel_traitsILi96ELi128ELi64ELi4ES3_EELb0ELb1ELb0ELb0ELb0ELb0ELb1ELb0EEEvNS_16Flash_fwd_paramsE
        .type           _ZN5flash16flash_fwd_kernelI23Flash_fwd_kernel_traitsILi96ELi128ELi64ELi4ELb0ELb0EN7cutlass6half_tE19Flash_kernel_traitsILi96ELi128ELi64ELi4ES3_EELb0ELb1ELb0ELb0ELb0ELb0ELb1ELb0EEEvNS_16Flash_fwd_paramsE,@function
        .size           _ZN5flash16flash_fwd_kernelI23Flash_fwd_kernel_traitsILi96ELi128ELi64ELi4ELb0ELb0EN7cutlass6half_tE19Flash_kernel_traitsILi96ELi128ELi64ELi4ES3_EELb0ELb1ELb0ELb0ELb0ELb0ELb1ELb0EEEvNS_16Flash_fwd_paramsE,(.L_x_993 - _ZN5flash16flash_fwd_kernelI23Flash_fwd_kernel_traitsILi96ELi128ELi64ELi4ELb0ELb0EN7cutlass6half_tE19Flash_kernel_traitsILi96ELi128ELi64ELi4ES3_EELb0ELb1ELb0ELb0ELb0ELb0ELb1ELb0EEEvNS_16Flash_fwd_paramsE)
        .other          _ZN5flash16flash_fwd_kernelI23Flash_fwd_kernel_traitsILi96ELi128ELi64ELi4ELb0ELb0EN7cutlass6half_tE19Flash_kernel_traitsILi96ELi128ELi64ELi4ES3_EELb0ELb1ELb0ELb0ELb0ELb0ELb1ELb0EEEvNS_16Flash_fwd_paramsE,@"STO_CUDA_ENTRY STV_DEFAULT"
_ZN5flash16flash_fwd_kernelI23Flash_fwd_kernel_traitsILi96ELi128ELi64ELi4ELb0ELb0EN7cutlass6half_tE19Flash_kernel_traitsILi96ELi128ELi64ELi4ES3_EELb0ELb1ELb0ELb0ELb0ELb0ELb1ELb0EEEvNS_16Flash_fwd_paramsE:
.text._ZN5flash16flash_fwd_kernelI23Flash_fwd_kernel_traitsILi96ELi128ELi64ELi4ELb0ELb0EN7cutlass6half_tE19Flash_kernel_traitsILi96ELi128ELi64ELi4ES3_EELb0ELb1ELb0ELb0ELb0ELb0ELb1ELb0EEEvNS_16Flash_fwd_paramsE:
[----:B------:R-:W-:Y:S02]  /*0000*/  MOV R1, c[0x0][0x28] ;  /* 0x00000a0000017a02 */ /* 0x000fe40000000f00 */
[----:B------:R-:W1:Y:S01]  /*0010*/  S2UR UR10, SR_CTAID.Y ;  /* 0x00000000000a79c3 */ /* 0x000e620000002600 */
[----:B------:R-:W-:Y:S01]  /*0020*/  ULDC.64 UR4, c[0x0][0x240] ;  /* 0x0000900000047ab9 */ /* 0x000fe20000000a00 */
[----:B------:R-:W-:Y:S01]  /*0030*/  IADD3 R1, R1, -0x60, RZ ;  /* 0xffffffa001017810 */ /* 0x000fe20007ffe0ff */
        /* <DEDUP_REMOVED lines=20> */
[----:B------:R1:W2:Y:S01]  /*0180*/  @P2 LDG.E R7, [R2.64] ;  /* 0x0000001002072981 */ /* 0x0002a2000c1e1900 */
[----:B------:R-:W-:-:S03]  /*0190*/  ULDC.64 UR8, c[0x0][0x248] ;  /* 0x0000920000087ab9 */ /* 0x000fc60000000a00 */
[----:B------:R1:W3:Y:S01]  /*01a0*/  @P2 LDG.E R6, [R2.64+0x4] ;  /* 0x0000041002062981 */ /* 0x0002e2000c1e1900 */
[----:B------:R-:W-:Y:S02]  /*01b0*/  IMAD.U32 R4, RZ, RZ, UR4 ;  /* 0x00000004ff047e24 */ /* 0x000fe4000f8e00ff */
[----:B------:R-:W-:Y:S01]  /*01c0*/  IMAD.U32 R5, RZ, RZ, UR5 ;  /* 0x00000005ff057e24 */ /* 0x000fe2000f8e00ff */
[----:B------:R-:W-:-:S04]  /*01d0*/  PLOP3.LUT P1, PT, PT, PT, UP1, 0x80, 0x0 ;  /* 0x000000000000781c */ /* 0x000fc80003f2f018 */
[----:B------:R-:W4:Y:S01]  /*01e0*/  @P0 LDG.E R4, [R4.64] ;  /* 0x0000001004040981 */ /* 0x000f22000c1e1900 */
[----:B------:R-:W-:-:S06]  /*01f0*/  UIMAD.WIDE UR8, UR10, UR7, UR8 ;  /* 0x000000070a0872a5 */ /* 0x000fcc000f8e0208 */
[----:B-1----:R-:W-:Y:S02]  /*0200*/  IMAD.U32 R2, RZ, RZ, UR8 ;  /* 0x00000008ff027e24 */ /* 0x002fe4000f8e00ff */
[----:B------:R-:W-:-:S05]  /*0210*/  IMAD.U32 R3, RZ, RZ, UR9 ;  /* 0x00000009ff037e24 */ /* 0x000fca000f8e00ff */
        /* <DEDUP_REMOVED lines=10> */
[----:B------:R-:W-:Y:S01]  /*02c0*/  ISETP.NE.AND.EX P0, PT, RZ, c[0x0][0x24c], PT, P0 ;  /* 0x00009300ff007a0c */ /* 0x000fe20003f05300 */
[----:B--2---:R-:W-:Y:S02]  /*02d0*/  @UP2 UIADD3 UR15, UR15, -UR9, URZ ;  /* 0x800000090f0f2290 */ /* 0x004fe4000fffe03f */
[----:B-----5:R3:W2:Y:S05]  /*02e0*/  @!P1 R2UR UR19, R0 ;  /* 0x00000000001393c2 */ /* 0x0206aa00000e0000 */
[----:B------:R-:W-:-:S05]  /*02f0*/  @!UP2 ULDC UR15, c[0x0][0x214] ;  /* 0x00008500000faab9 */ /* 0x000fca0000000800 */
[----:B-1234-:R-:W-:Y:S05]  /*0300*/  @!P0 BRA `(.L_x_501) ;  /* 0x0000007000008947 */ /* 0x01efea0003800000 */
[----:B------:R-:W-:-:S13]  /*0310*/  PLOP3.LUT P0, PT, PT, PT, UP3, 0x80, 0x0 ;  /* 0x000000000000781c */ /* 0x000fda0003f0f038 */
[----:B------:R-:W2:Y:S04]  /*0320*/  @P0 LDG.E R0, [R2.64+0x4] ;  /* 0x0000041002000981 */ /* 0x000ea8000c1e1900 */
[----:B------:R-:W3:Y:S01]  /*0330*/  @!P0 LDG.E R2, [R2.64] ;  /* 0x0000001002028981 */ /* 0x000ee2000c1e1900 */
[----:B--2---:R-:W1:Y:S02]  /*0340*/  @P0 R2UR UR6, R0 ;  /* 0x00000000000603c2 */ /* 0x004e6400000e0000 */
[----:B-1----:R-:W-:-:S11]  /*0350*/  @UP3 UIADD3 UR6, UR6, -UR19, URZ ;  /* 0x8000001306063290 */ /* 0x002fd6000fffe03f */
[----:B---3--:R1:W2:Y:S02]  /*0360*/  @!P0 R2UR UR6, R2 ;  /* 0x00000000020683c2 */ /* 0x0082a400000e0000 */
[----:B-12---:R-:W-:Y:S05]  /*0370*/  BRA `(.L_x_502) ;  /* 0x0000001000007947 */ /* 0x006fea0003800000 */
.L_x_501:
[----:B------:R-:W-:Y:S02]  /*0380*/  ULDC UR6, c[0x0][0x218] ;  /* 0x0000860000067ab9 */ /* 0x000fe40000000800 */
.L_x_502:
        /* <DEDUP_REMOVED lines=70> */
.L_x_504:
[----:B------:R-:W-:Y:S01]  /*07f0*/  IABS R0, c[0x0][0x1c8] ;  /* 0x0000720000007a13 */ /* 0x000fe20000000000 */
[----:B------:R-:W1:Y:S01]  /*0800*/  S2R R5, SR_CTAID.Z ;  /* 0x0000000000057919 */ /* 0x000e620000002700 */
[----:B------:R-:W-:Y:S02]  /*0810*/  ULDC UR4, c[0x0][0x1c8] ;  /* 0x0000720000047ab9 */ /* 0x000fe40000000800 */
[----:B------:R-:W-:Y:S01]  /*0820*/  ULOP3.LUT UR4, UR11, UR4, URZ, 0x3c, !UPT ;  /* 0x000000040b047292 */ /* 0x000fe2000f8e3c3f */
[----:B------:R-:W-:Y:S01]  /*0830*/  IMAD.MOV.U32 R4, RZ, RZ, R0 ;  /* 0x000000ffff047224 */ /* 0x000fe200078e0000 */
[----:B------:R-:W-:-:S03]  /*0840*/  @UP0 UIADD3 UR19, UR14, UR19, URZ ;  /* 0x000000130e130290 */ /* 0x000fc6000fffe03f */
[----:B------:R-:W2:Y:S01]  /*0850*/  I2F.RP R2, R4 ;  /* 0x0000000400027306 */ /* 0x000ea20000209400 */
[----:B------:R-:W-:Y:S01]  /*0860*/  ISETP.LE.AND P1, PT, RZ, UR4, PT ;  /* 0x00000004ff007c0c */ /* 0x000fe2000bf23270 */
[----:B------:R-:W-:Y:S02]  /*0870*/  ULDC.64 UR4, c[0x0][0x1a0] ;  /* 0x0000680000047ab9 */ /* 0x000fe40000000a00 */
[----:B------:R-:W-:-:S04]  /*0880*/  @UP0 UIMAD.WIDE.U32 UR22, UR19, UR4, URZ ;  /* 0x00000004131602a5 */ /* 0x000fc8000f8e003f */
[----:B------:R-:W-:Y:S02]  /*0890*/  @UP0 UIMAD UR21, UR19, UR5, UR23 ;  /* 0x00000005131502a4 */ /* 0x000fe4000f8e0217 */
[----:B------:R-:W-:Y:S01]  /*08a0*/  USHF.R.S32.HI UR19, URZ, 0x1f, UR11 ;  /* 0x0000001f3f137899 */ /* 0x000fe2000801140b */
[----:B--2---:R-:W2:Y:S01]  /*08b0*/  MUFU.RCP R2, R2 ;  /* 0x0000000200027308 */ /* 0x004ea20000001000 */
[----:B-1----:R-:W-:Y:S02]  /*08c0*/  IABS R5, R5 ;  /* 0x0000000500057213 */ /* 0x002fe40000000000 */
[----:B--2---:R-:W-:-:S05]  /*08d0*/  IADD3 R2, R2, 0xffffffe, RZ ;  /* 0x0ffffffe02027810 */ /* 0x004fca0007ffe0ff */
        /* <DEDUP_REMOVED lines=31> */
.L_x_505:
[----:B------:R-:W-:Y:S01]  /*0ad0*/  SHF.R.S32.HI R6, RZ, 0x1f, R24 ;  /* 0x0000001fff067819 */ /* 0x000fe20000011418 */
[----:B------:R-:W1:Y:S01]  /*0ae0*/  S2R R7, SR_CTAID.X ;  /* 0x0000000000077919 */ /* 0x000e620000002500 */
[----:B------:R-:W-:Y:S01]  /*0af0*/  UIADD3 UR10, -UR12, UR15, URZ ;  /* 0x0000000f0c0a7290 */ /* 0x000fe2000fffe13f */
[----:B------:R-:W-:Y:S01]  /*0b00*/  IMAD.MOV.U32 R26, RZ, RZ, 0x10 ;  /* 0x00000010ff1a7424 */ /* 0x000fe200078e00ff */
[CC--:B------:R-:W-:Y:S01]  /*0b10*/  LEA.HI R5, R6.reuse, R24.reuse, RZ, 0x2 ;  /* 0x0000001806057211 */ /* 0x0c0fe200078f10ff */
[----:B------:R-:W2:Y:S01]  /*0b20*/  S2R R14, SR_CTAID.Z ;  /* 0x00000000000e7919 */ /* 0x000ea20000002700 */
[CC--:B------:R-:W-:Y:S01]  /*0b30*/  LEA.HI R25, R6.reuse, R24.reuse, RZ, 0x3 ;  /* 0x0000001806197211 */ /* 0x0c0fe200078f18ff */
[----:B------:R-:W-:Y:S01]  /*0b40*/  ULDC.64 UR4, c[0x0][0x1a8] ;  /* 0x00006a0000047ab9 */ /* 0x000fe20000000a00 */
[----:B------:R-:W-:Y:S01]  /*0b50*/  LOP3.LUT R2, R5, 0xfffffffc, RZ, 0xc0, !PT ;  /* 0xfffffffc05027812 */ /* 0x000fe200078ec0ff */
[----:B------:R-:W-:Y:S01]  /*0b60*/  UIMAD UR4, UR19, UR4, URZ ;  /* 0x00000004130472a4 */ /* 0x000fe2000f8e023f */
        /* <DEDUP_REMOVED lines=9> */
[----:B------:R-:W-:Y:S01]  /*0c00*/  UIMAD UR4, UR11, UR5, UR4 ;  /* 0x000000050b0472a4 */ /* 0x000fe2000f8e0204 */
[----:B------:R-:W-:Y:S01]  /*0c10*/  LOP3.LUT R0, R0, 0xc0, RZ, 0xc0, !PT ;  /* 0x000000c000007812 */ /* 0x000fe200078ec0ff */
[----:B------:R-:W-:Y:S01]  /*0c20*/  IMAD.IADD R16, R24, 0x1, -R3 ;  /* 0x0000000118107824 */ /* 0x000fe200078e0a03 */
[----:B------:R-:W-:-:S02]  /*0c30*/  LEA.HI R13, R6, R24, RZ, 0x5 ;  /* 0x00000018060d7211 */ /* 0x000fc400078f28ff */
[----:B------:R-:W-:Y:S02]  /*0c40*/  LOP3.LUT R3, R0, 0x18, R160, 0xf8, !PT ;  /* 0x0000001800037812 */ /* 0x000fe400078ef8a0 */
[----:B------:R-:W-:Y:S02]  /*0c50*/  SHF.R.U32.HI R0, RZ, 0x3, R0 ;  /* 0x00000003ff007819 */ /* 0x000fe40000011600 */
[----:B------:R-:W-:Y:S02]  /*0c60*/  LEA.HI R18, R16, R16, RZ, 0x1 ;  /* 0x0000001010127211 */ /* 0x000fe400078f08ff */
[----:B------:R-:W-:Y:S02]  /*0c70*/  LOP3.LUT R2, R2, 0x7fffffe, RZ, 0xc0, !PT ;  /* 0x07fffffe02027812 */ /* 0x000fe400078ec0ff */
[----:B------:R-:W-:Y:S02]  /*0c80*/  LOP3.LUT R9, R3, R0, RZ, 0x3c, !PT ;  /* 0x0000000003097212 */ /* 0x000fe400078e3cff */
[----:B------:R-:W-:Y:S01]  /*0c90*/  SHF.R.S32.HI R0, RZ, 0x1, R18 ;  /* 0x00000001ff007819 */ /* 0x000fe20000011412 */
[----:B------:R-:W-:Y:S01]  /*0ca0*/  IMAD.IADD R3, R10, 0x1, -R2 ;  /* 0x000000010a037824 */ /* 0x000fe200078e0a02 */
[----:B------:R-:W-:-:S02]  /*0cb0*/  SHF.R.S32.HI R5, RZ, 0x1f, R18 ;  /* 0x0000001fff057819 */ /* 0x000fc40000011412 */
[----:B------:R-:W-:Y:S02]  /*0cc0*/  SHF.R.S32.HI R20, RZ, 0x5, R13 ;  /* 0x00000005ff147819 */ /* 0x000fe4000001140d */
[----:B------:R-:W-:Y:S02]  /*0cd0*/  SHF.R.S32.HI R11, RZ, 0x1f, R10 ;  /* 0x0000001fff0b7819 */ /* 0x000fe4000001140a */
[----:B------:R-:W-:Y:S01]  /*0ce0*/  SHF.R.S32.HI R161, RZ, 0x1f, R160 ;  /* 0x0000001fffa17819 */ /* 0x000fe200000114a0 */
[----:B------:R-:W-:Y:S01]  /*0cf0*/  IMAD R12, R20, 0x8, R3 ;  /* 0x00000008140c7824 */ /* 0x000fe200078e0203 */
[----:B------:R-:W-:Y:S01]  /*0d00*/  IADD3 R2, P0, R160, UR6, RZ ;  /* 0x00000006a0027c10 */ /* 0x000fe2000ff1e0ff */
[----:B-1----:R-:W-:Y:S01]  /*0d10*/  IMAD.WIDE R36, R7, 0x80, R10 ;  /* 0x0000008007247825 */ /* 0x002fe200078e020a */
[----:B------:R-:W-:Y:S02]  /*0d20*/  LEA.HI R5, R5, R0, RZ, 0x2 ;  /* 0x0000000005057211 */ /* 0x000fe400078f10ff */
[----:B------:R-:W-:Y:S01]  /*0d30*/  IADD3.X R3, R161, UR18, RZ, P0, !PT ;  /* 0x00000012a1037c10 */ /* 0x000fe200087fe4ff */
[----:B------:R-:W-:Y:S01]  /*0d40*/  IMAD R8, R11, c[0x0][0x198], RZ ;  /* 0x000066000b087a24 */ /* 0x000fe200078e02ff */
[----:B------:R-:W-:Y:S01]  /*0d50*/  LOP3.LUT R5, R5, 0xfffffffc, RZ, 0xc0, !PT ;  /* 0xfffffffc05057812 */ /* 0x000fe200078ec0ff */
[----:B------:R-:W-:Y:S01]  /*0d60*/  IMAD.WIDE.U32 R6, R10, c[0x0][0x198], R160 ;  /* 0x000066000a067a25 */ /* 0x000fe200078e00a0 */
[C---:B------:R-:W-:Y:S01]  /*0d70*/  IADD3 R158, R160.reuse, 0x20, RZ ;  /* 0x00000020a09e7810 */ /* 0x040fe20007ffe0ff */
[----:B------:R1:W-:Y:S01]  /*0d80*/  STL.64 [R1+0x40], R36 ;  /* 0x0000402401007387 */ /* 0x0003e20000100a00 */
[----:B------:R-:W-:Y:S01]  /*0d90*/  IADD3 R155, R160, 0x40, RZ ;  /* 0x00000040a09b7810 */ /* 0x000fe20007ffe0ff */
[----:B------:R-:W-:Y:S01]  /*0da0*/  IMAD.IADD R21, R0, 0x1, -R5 ;  /* 0x0000000100157824 */ /* 0x000fe200078e0a05 */
[----:B------:R-:W-:Y:S01]  /*0db0*/  IADD3 R6, P0, R6, UR20, RZ ;  /* 0x0000001406067c10 */ /* 0x000fe2000ff1e0ff */
[----:B------:R-:W-:Y:S01]  /*0dc0*/  IMAD R8, R10, c[0x0][0x19c], R8 ;  /* 0x000067000a087a24 */ /* 0x000fe200078e0208 */
[----:B------:R-:W-:Y:S01]  /*0dd0*/  SHF.R.S32.HI R0, RZ, 0x1f, R4 ;  /* 0x0000001fff007819 */ /* 0x000fe20000011404 */
[----:B--2---:R-:W-:Y:S01]  /*0de0*/  IMAD.WIDE.U32 R14, R14, c[0x0][0x1a8], R2 ;  /* 0x00006a000e0e7a25 */ /* 0x004fe200078e0002 */
[----:B------:R1:W-:Y:S01]  /*0df0*/  STL.64 [R1+0x28], R160 ;  /* 0x000028a001007387 */ /* 0x0003e20000100a00 */
[----:B------:R-:W-:-:S02]  /*0e00*/  LOP3.LUT P1, RZ, R21, 0x2, RZ, 0xc0, !PT ;  /* 0x0000000215ff7812 */ /* 0x000fc4000782c0ff */
[----:B------:R-:W-:Y:S01]  /*0e10*/  IMAD R5, R11, c[0x0][0x1a0], RZ ;  /* 0x000068000b057a24 */ /* 0x000fe200078e02ff */
[----:B------:R-:W-:Y:S01]  /*0e20*/  IADD3.X R7, R7, UR7, R8, P0, !PT ;  /* 0x0000000707077c10 */ /* 0x000fe200087fe408 */
[----:B------:R-:W-:-:S04]  /*0e30*/  IMAD.WIDE.U32 R2, R10, c[0x0][0x1a0], R160 ;  /* 0x000068000a027a25 */ /* 0x000fc800078e00a0 */
[----:B------:R-:W-:Y:S01]  /*0e40*/  IMAD R5, R10, c[0x0][0x1a4], R5 ;  /* 0x000069000a057a24 */ /* 0x000fe200078e0205 */
[----:B------:R-:W-:Y:S01]  /*0e50*/  IADD3 R2, P0, R2, UR22, RZ ;  /* 0x0000001602027c10 */ /* 0x000fe2000ff1e0ff */
[C---:B------:R-:W-:Y:S02]  /*0e60*/  IMAD R8, R0.reuse, c[0x0][0x1b0], RZ ;  /* 0x00006c0000087a24 */ /* 0x040fe400078e02ff */
[----:B------:R-:W-:Y:S01]  /*0e70*/  IMAD R0, R0, c[0x0][0x1b8], RZ ;  /* 0x00006e0000007a24 */ /* 0x000fe200078e02ff */
[----:B------:R-:W-:Y:S01]  /*0e80*/  IADD3.X R3, R3, UR21, R5, P0, !PT ;  /* 0x0000001503037c10 */ /* 0x000fe200087fe405 */
[----:B------:R-:W-:Y:S01]  /*0e90*/  IMAD.WIDE.U32 R32, R4, c[0x0][0x1b0], R6 ;  /* 0x00006c0004207a25 */ /* 0x000fe200078e0006 */
[----:B------:R-:W-:-:S03]  /*0ea0*/  ISETP.GE.AND P0, PT, R10, UR10, PT ;  /* 0x0000000a0a007c0c */ /* 0x000fc6000bf06270 */
[C---:B------:R-:W-:Y:S01]  /*0eb0*/  IMAD R5, R4.reuse, c[0x0][0x1bc], R0 ;  /* 0x00006f0004057a24 */ /* 0x040fe200078e0200 */
[----:B------:R1:W-:Y:S01]  /*0ec0*/  STL.64 [R1+0x38], R32 ;  /* 0x0000382001007387 */ /* 0x0003e20000100a00 */
[----:B------:R-:W-:Y:S01]  /*0ed0*/  IMAD.WIDE.U32 R28, R4, c[0x0][0x1b8], R2 ;  /* 0x00006e00041c7a25 */ /* 0x000fe200078e0002 */
[----:B------:R-:W-:Y:S02]  /*0ee0*/  LOP3.LUT R0, R13, 0xffffffe0, RZ, 0xc0, !PT ;  /* 0xffffffe00d007812 */ /* 0x000fe400078ec0ff */
[----:B------:R-:W-:Y:S01]  /*0ef0*/  SEL R2, R26, 0xfffffff0, !P1 ;  /* 0xfffffff01a027807 */ /* 0x000fe20004800000 */
[----:B------:R-:W-:Y:S01]  /*0f00*/  IMAD R8, R4, c[0x0][0x1b4], R8 ;  /* 0x00006d0004087a24 */ /* 0x000fe200078e0208 */
[----:B------:R1:W-:Y:S01]  /*0f10*/  STL.64 [R1+0x50], R28 ;  /* 0x0000501c01007387 */ /* 0x0003e20000100a00 */
[----:B------:R-:W-:Y:S02]  /*0f20*/  IMAD.IADD R31, R29, 0x1, R5 ;  /* 0x000000011d1f7824 */ /* 0x000fe400078e0205 */
[----:B------:R-:W-:Y:S01]  /*0f30*/  IMAD.IADD R35, R33, 0x1, R8 ;  /* 0x0000000121237824 */ /* 0x000fe200078e0208 */
[----:B------:R1:W-:Y:S01]  /*0f40*/  STL [R1+0x18], R158 ;  /* 0x0000189e01007387 */ /* 0x0003e20000100800 */
[----:B------:R-:W-:-:S02]  /*0f50*/  IMAD.U32 R9, R12, 0x20, R9 ;  /* 0x000000200c097824 */ /* 0x000fc400078e0009 */
[----:B------:R-:W-:Y:S01]  /*0f60*/  IMAD.IADD R17, R24, 0x1, -R0 ;  /* 0x0000000118117824 */ /* 0x000fe200078e0a00 */
[----:B------:R1:W-:Y:S01]  /*0f70*/  STL [R1+0x48], R155 ;  /* 0x0000489b01007387 */ /* 0x0003e20000100800 */
[----:B------:R-:W-:Y:S01]  /*0f80*/  IMAD.SHL.U32 R226, R9, 0x2, RZ ;  /* 0x0000000209e27824 */ /* 0x000fe200078e00ff */
[----:B------:R-:W-:Y:S02]  /*0f90*/  IADD3 R9, R15, UR4, RZ ;  /* 0x000000040f097c10 */ /* 0x000fe4000fffe0ff */
        /* <DEDUP_REMOVED lines=35> */
.L_x_507:
[----:B------:R-:W-:Y:S05]  /*11d0*/  BSYNC B0 ;  /* 0x0000000000007941 */ /* 0x000fea0003800000 */
.L_x_506:
        /* <DEDUP_REMOVED lines=37> */
.L_x_509:
[----:B------:R-:W-:Y:S05]  /*1430*/  BSYNC B0 ;  /* 0x0000000000007941 */ /* 0x000fea0003800000 */
.L_x_508:
        /* <DEDUP_REMOVED lines=37> */
.L_x_511:
[----:B------:R-:W-:Y:S05]  /*1690*/  BSYNC B0 ;  /* 0x0000000000007941 */ /* 0x000fea0003800000 */
.L_x_510:
[----:B------:R-:W-:Y:S01]  /*16a0*/  IADD3 R0, R10, 0x60, RZ ;  /* 0x000000600a007810 */ /* 0x000fe20007ffe0ff */
[----:B------:R-:W-:Y:S01]  /*16b0*/  UMOV UR11, 0x6 ;  /* 0x00000006000b7882 */ /* 0x000fe20000000000 */
[----:B------:R-:W-:Y:S01]  /*16c0*/  BSSY B0, `(.L_x_512) ;  /* 0x0000028000007945 */ /* 0x000fe20003800000 */
[----:B------:R-:W-:Y:S01]  /*16d0*/  ULDC.64 UR6, c[0x0][0x198] ;  /* 0x0000660000067ab9 */ /* 0x000fe20000000a00 */
[----:B------:R-:W-:Y:S01]  /*16e0*/  ISETP.GE.AND P0, PT, R0, UR10, PT ;  /* 0x0000000a00007c0c */ /* 0x000fe2000bf06270 */
[----:B------:R3:W-:Y:S01]  /*16f0*/  STL [R1+0x4c], R0 ;  /* 0x00004c0001007387 */ /* 0x0007e20000100800 */
[----:B------:R-:W-:Y:S02]  /*1700*/  USHF.L.U64.HI UR20, UR6, UR11, UR7 ;  /* 0x0000000b06147299 */ /* 0x000fe40008010207 */
[----:B------:R-:W-:-:S09]  /*1710*/  USHF.L.U32 UR21, UR6, 0x6, URZ ;  /* 0x0000000606157899 */ /* 0x000fd2000800063f */
[----:B------:R-:W-:Y:S05]  /*1720*/  @P0 BRA `(.L_x_513) ;  /* 0x0000021000000947 */ /* 0x000fea0003800000 */
[----:B------:R-:W-:Y:S01]  /*1730*/  IADD3 R3, P0, R36, 0x60, RZ ;  /* 0x0000006024037810 */ /* 0x000fe20007f1e0ff */
[----:B--2---:R-:W-:Y:S01]  /*1740*/  IMAD.MOV.U32 R4, RZ, RZ, R14 ;  /* 0x000000ffff047224 */ /* 0x004fe200078e000e */
[----:B------:R-:W-:Y:S01]  /*1750*/  ISETP.GE.AND P3, PT, R160, c[0x0][0x220], PT ;  /* 0x00008800a0007a0c */ /* 0x000fe20003f66270 */
[----:B------:R-:W-:Y:S01]  /*1760*/  IMAD.MOV.U32 R5, RZ, RZ, R9 ;  /* 0x000000ffff057224 */ /* 0x000fe200078e0009 */
[----:B------:R-:W-:Y:S01]  /*1770*/  ISETP.GE.AND P2, PT, R158, c[0x0][0x220], PT ;  /* 0x000088009e007a0c */ /* 0x000fe20003f46270 */
[----:B---3--:R-:W-:Y:S01]  /*1780*/  IMAD.X R0, RZ, RZ, R37, P0 ;  /* 0x000000ffff007224 */ /* 0x008fe200000e0625 */
        /* <DEDUP_REMOVED lines=27> */
.L_x_513:
[----:B------:R-:W-:Y:S05]  /*1940*/  BSYNC B0 ;  /* 0x0000000000007941 */ /* 0x000fea0003800000 */
.L_x_512:
        /* <DEDUP_REMOVED lines=11> */
[----:B--2---:R-:W-:Y:S01]  /*1a00*/  IMAD.WIDE.U32 R4, R154, UR19, R156 ;  /* 0x000000139a047c25 */ /* 0x004fe2000f8e009c */
[----:B------:R-:W-:-:S06]  /*1a10*/  UIMAD UR4, UR23, UR21, UR4 ;  /* 0x00000015170472a4 */ /* 0x000fcc000f8e0204 */
[----:B---3--:R-:W-:-:S05]  /*1a20*/  IADD3 R0, R5, UR4, RZ ;  /* 0x0000000405007c10 */ /* 0x008fca000fffe0ff */
        /* <DEDUP_REMOVED lines=28> */
.L_x_515:
[----:B------:R-:W-:Y:S05]  /*1bf0*/  BSYNC B0 ;  /* 0x0000000000007941 */ /* 0x000fea0003800000 */
.L_x_514:
        /* <DEDUP_REMOVED lines=37> */
.L_x_517:
[----:B------:R-:W-:Y:S05]  /*1e50*/  BSYNC B0 ;  /* 0x0000000000007941 */ /* 0x000fea0003800000 */
.L_x_516:
[----:B------:R-:W0:Y:S01]  /*1e60*/  LDGDEPBAR ;  /* 0x00000000000079af */ /* 0x000e220000000000 */
[----:B------:R-:W-:Y:S01]  /*1e70*/  LOP3.LUT R0, R18, 0x7fffffe, RZ, 0xc0, !PT ;  /* 0x07fffffe12007812 */ /* 0x000fe200078ec0ff */
[----:B------:R-:W-:Y:S01]  /*1e80*/  IMAD.MOV.U32 R14, RZ, RZ, R30 ;  /* 0x000000ffff0e7224 */ /* 0x000fe200078e001e */
[----:B------:R-:W-:Y:S01]  /*1e90*/  SHF.R.S32.HI R3, RZ, 0x1f, R16 ;  /* 0x0000001fff037819 */ /* 0x000fe20000011410 */
[----:B------:R-:W-:Y:S01]  /*1ea0*/  IMAD.MOV.U32 R15, RZ, RZ, R31 ;  /* 0x000000ffff0f7224 */ /* 0x000fe200078e001f */
[----:B------:R-:W-:Y:S01]  /*1eb0*/  SHF.R.S32.HI R4, RZ, 0x1f, R17 ;  /* 0x0000001fff047819 */ /* 0x000fe20000011411 */
[----:B--2---:R-:W-:Y:S01]  /*1ec0*/  IMAD.IADD R6, R16, 0x1, -R0 ;  /* 0x0000000110067824 */ /* 0x004fe200078e0a00 */
[----:B------:R-:W-:Y:S01]  /*1ed0*/  LEA.HI R0, R3, R16, RZ, 0x3 ;  /* 0x0000001003007211 */ /* 0x000fe200078f18ff */
[----:B------:R-:W-:Y:S01]  /*1ee0*/  IMAD.MOV.U32 R14, RZ, RZ, R28 ;  /* 0x000000ffff0e7224 */ /* 0x000fe200078e001c */
[----:B------:R-:W-:Y:S01]  /*1ef0*/  LOP3.LUT R3, R25, 0xfffffff8, RZ, 0xc0, !PT ;  /* 0xfffffff819037812 */ /* 0x000fe200078ec0ff */
[----:B------:R-:W-:Y:S01]  /*1f00*/  UIMAD UR5, UR11, UR19, URZ ;  /* 0x000000130b0572a4 */ /* 0x000fe2000f8e023f */
[----:B------:R-:W-:Y:S01]  /*1f10*/  SHF.R.S32.HI R8, RZ, 0x4, R23 ;  /* 0x00000004ff087819 */ /* 0x000fe20000011417 */
[----:B------:R-:W-:Y:S01]  /*1f20*/  IMAD.SHL.U32 R0, R0, 0x20, RZ ;  /* 0x0000002000007824 */ /* 0x000fe200078e00ff */
[----:B------:R-:W-:Y:S01]  /*1f30*/  LEA.HI R4, R4, R17, RZ, 0x2 ;  /* 0x0000001104047211 */ /* 0x000fe200078f10ff */
[----:B------:R-:W-:Y:S01]  /*1f40*/  IMAD.IADD R3, R24, 0x1, -R3 ;  /* 0x0000000118037824 */ /* 0x000fe200078e0a03 */
[----:B------:R-:W-:Y:S01]  /*1f50*/  LEA.HI R5, R23, R8, RZ, 0x1 ;  /* 0x0000000817057211 */ /* 0x000fe200078f08ff */
[----:B------:R-:W-:Y:S01]  /*1f60*/  UIMAD UR5, UR23, UR14, UR5 ;  /* 0x0000000e170572a4 */ /* 0x000fe2000f8e0205 */
[----:B------:R-:W-:Y:S01]  /*1f70*/  LEA R9, R20, UR12, 0x4 ;  /* 0x0000000c14097c11 */ /* 0x000fe2000f8e20ff */
[----:B------:R-:W-:Y:S01]  /*1f80*/  IMAD.SHL.U32 R24, R24, 0x2, RZ ;  /* 0x0000000218187824 */ /* 0x000fe200078e00ff */
[----:B------:R-:W-:Y:S01]  /*1f90*/  LEA.HI R7, R3, R3, RZ, 0x1 ;  /* 0x0000000303077211 */ /* 0x000fe200078f08ff */
[----:B------:R-:W-:Y:S01]  /*1fa0*/  BSSY B0, `(.L_x_518) ;  /* 0x000004b000007945 */ /* 0x000fe20003800000 */
[----:B------:R-:W-:-:S02]  /*1fb0*/  SHF.R.S32.HI R12, RZ, 0x2, R4 ;  /* 0x00000002ff0c7819 */ /* 0x000fc40000011404 */
[----:B------:R-:W-:Y:S01]  /*1fc0*/  ISETP.GE.AND P0, PT, R10, UR22, PT ;  /* 0x000000160a007c0c */ /* 0x000fe2000bf06270 */
[----:B------:R-:W-:-:S04]  /*1fd0*/  DEPBAR.LE SB0, 0x0 ;  /* 0x000080000000791a */ /* 0x000fc80000000000 */
[----:B------:R-:W-:Y:S01]  /*1fe0*/  BAR.SYNC.DEFER_BLOCKING 0x0 ;  /* 0x0000000000007b1d */ /* 0x000fe20000010000 */
[----:B------:R-:W-:Y:S01]  /*1ff0*/  LOP3.LUT R5, R5, 0xfffffffe, RZ, 0xc0, !PT ;  /* 0xfffffffe05057812 */ /* 0x000fe200078ec0ff */
[----:B------:R-:W-:Y:S01]  /*2000*/  IMAD.U32 R10, RZ, RZ, UR13 ;  /* 0x0000000dff0a7e24 */ /* 0x000fe2000f8e00ff */
[----:B------:R-:W-:Y:S02]  /*2010*/  LOP3.LUT R4, R7, 0x7fffffe, RZ, 0xc0, !PT ;  /* 0x07fffffe07047812 */ /* 0x000fe400078ec0ff */
[----:B------:R-:W-:Y:S01]  /*2020*/  LOP3.LUT R0, R0, 0xffffff00, RZ, 0xc0, !PT ;  /* 0xffffff0000007812 */ /* 0x000fe200078ec0ff */
[----:B------:R-:W-:Y:S01]  /*2030*/  IMAD.IADD R5, R8, 0x1, -R5 ;  /* 0x0000000108057824 */ /* 0x000fe200078e0a05 */
[----:B------:R-:W-:Y:S01]  /*2040*/  IADD3 R9, R9, 0x1, R12 ;  /* 0x0000000109097810 */ /* 0x000fe20007ffe00c */
[----:B------:R-:W-:Y:S01]  /*2050*/  IMAD.IADD R8, R3, 0x1, -R4 ;  /* 0x0000000103087824 */ /* 0x000fe200078e0a04 */
[----:B------:R2:W-:Y:S01]  /*2060*/  STL [R1+0x58], R12 ;  /* 0x0000580c01007387 */ /* 0x0005e20000100800 */
[--C-:B------:R-:W-:Y:S01]  /*2070*/  IMAD R3, R20, 0x200, R0.reuse ;  /* 0x0000020014037824 */ /* 0x100fe200078e0200 */
[----:B------:R-:W-:Y:S01]  /*2080*/  IADD3 R11, R10, -UR15, R9 ;  /* 0x8000000f0a0b7c10 */ /* 0x000fe2000fffe009 */
[C---:B------:R-:W-:Y:S01]  /*2090*/  IMAD R10, R6.reuse, 0x20, R0 ;  /* 0x00000020060a7824 */ /* 0x040fe200078e0200 */
[----:B------:R-:W-:Y:S01]  /*20a0*/  SHF.R.S32.HI R0, RZ, 0x1, R7 ;  /* 0x00000001ff007819 */ /* 0x000fe20000011407 */
[----:B------:R-:W-:Y:S01]  /*20b0*/  IMAD.SHL.U32 R4, R21, 0x40, RZ ;  /* 0x0000004015047824 */ /* 0x000fe200078e00ff */
[----:B------:R3:W-:Y:S01]  /*20c0*/  STL.64 [R1], R14 ;  /* 0x0000000e01007387 */ /* 0x0007e20000100a00 */
[----:B------:R-:W-:Y:S01]  /*20d0*/  IMAD R9, R6, 0x20, R3 ;  /* 0x0000002006097824 */ /* 0x000fe200078e0203 */
[C---:B------:R-:W-:Y:S01]  /*20e0*/  LOP3.LUT P1, RZ, R0.reuse, 0x2, RZ, 0xc0, !PT ;  /* 0x0000000200ff7812 */ /* 0x040fe2000782c0ff */
[----:B------:R-:W-:Y:S01]  /*20f0*/  IMAD.SHL.U32 R0, R0, 0x40, RZ ;  /* 0x0000004000007824 */ /* 0x000fe200078e00ff */
[----:B------:R-:W-:Y:S01]  /*2100*/  LOP3.LUT R3, R4, 0xc0, RZ, 0xc0, !PT ;  /* 0x000000c004037812 */ /* 0x000fe200078ec0ff */
[C---:B------:R-:W-:Y:S01]  /*2110*/  IMAD.SHL.U32 R4, R5.reuse, 0x8, RZ ;  /* 0x0000000805047824 */ /* 0x040fe200078e00ff */
[----:B------:R-:W-:Y:S01]  /*2120*/  LOP3.LUT R159, R24, 0x6, RZ, 0xc0, !PT ;  /* 0x00000006189f7812 */ /* 0x000fe200078ec0ff */
[----:B------:R-:W-:Y:S01]  /*2130*/  IMAD.SHL.U32 R6, R22, 0x8, RZ ;  /* 0x0000000816067824 */ /* 0x000fe200078e00ff */
[----:B------:R-:W-:Y:S01]  /*2140*/  LOP3.LUT R0, R0, 0xc0, RZ, 0xc0, !PT ;  /* 0x000000c000007812 */ /* 0x000fe200078ec0ff */
[----:B------:R3:W-:Y:S01]  /*2150*/  @P0 STS [R226+0x9000], RZ ;  /* 0x009000ffe2000388 */ /* 0x0007e20000000800 */
[----:B------:R-:W-:Y:S01]  /*2160*/  IMAD R8, R5, 0x8, R8 ;  /* 0x0000000805087824 */ /* 0x000fe200078e0208 */
[----:B------:R-:W-:-:S02]  /*2170*/  LOP3.LUT R5, R3, 0x8, R4, 0xf8, !PT ;  /* 0x0000000803057812 */ /* 0x000fc400078ef804 */
[----:B------:R3:W-:Y:S01]  /*2180*/  @P0 STS [R226+0x9004], RZ ;  /* 0x009004ffe2000388 */ /* 0x0007e20000000800 */
[----:B------:R-:W-:Y:S02]  /*2190*/  LOP3.LUT R4, R0, 0x8, R6, 0xf8, !PT ;  /* 0x0000000800047812 */ /* 0x000fe400078ef806 */
[----:B------:R-:W-:Y:S01]  /*21a0*/  SHF.R.U32.HI R0, RZ, 0x3, R0 ;  /* 0x00000003ff007819 */ /* 0x000fe20000011600 */
[----:B------:R3:W-:Y:S01]  /*21b0*/  @P0 STS.64 [R226+0x9008], RZ ;  /* 0x009008ffe2000388 */ /* 0x0007e20000000a00 */
[----:B------:R-:W-:Y:S01]  /*21c0*/  SHF.R.U32.HI R3, RZ, 0x3, R3 ;  /* 0x00000003ff037819 */ /* 0x000fe20000011603 */
[----:B--2---:R-:W-:Y:S01]  /*21d0*/  IMAD.U32 R12, RZ, RZ, UR14 ;  /* 0x0000000eff0c7e24 */ /* 0x004fe2000f8e00ff */
[----:B------:R-:W-:Y:S01]  /*21e0*/  LOP3.LUT R0, R4, R0, RZ, 0x3c, !PT ;  /* 0x0000000004007212 */ /* 0x000fe200078e3cff */
[----:B------:R3:W-:Y:S01]  /*21f0*/  @P0 STS.128 [R226+0xa000], RZ ;  /* 0x00a000ffe2000388 */ /* 0x0007e20000000c00 */
[----:B------:R-:W-:Y:S01]  /*2200*/  LOP3.LUT R3, R5, R3, RZ, 0x3c, !PT ;  /* 0x0000000305037212 */ /* 0x000fe200078e3cff */
[----:B------:R-:W-:Y:S01]  /*2210*/  IMAD.WIDE.U32 R6, R12, UR19, R14 ;  /* 0x000000130c067c25 */ /* 0x000fe2000f8e000e */
[----:B------:R-:W-:Y:S01]  /*2220*/  SEL R4, R26, 0xfffffff0, !P1 ;  /* 0xfffffff01a047807 */ /* 0x000fe20004800000 */
[----:B------:R3:W-:Y:S01]  /*2230*/  @P0 STS.128 [R226+0xb000], RZ ;  /* 0x00b000ffe2000388 */ /* 0x0007e20000000c00 */
[----:B------:R-:W-:Y:S01]  /*2240*/  IADD3 R136, R11, c[0x0][0x2e8], RZ ;  /* 0x0000ba000b887a10 */ /* 0x000fe20007ffe0ff */
[----:B------:R-:W-:Y:S01]  /*2250*/  IMAD.U32 R0, R8, 0x20, R0 ;  /* 0x0000002008007824 */ /* 0x000fe200078e0000 */
[----:B------:R-:W-:Y:S01]  /*2260*/  IADD3 R8, R7, UR5, RZ ;  /* 0x0000000507087c10 */ /* 0x000fe2000fffe0ff */
[----:B------:R-:W-:-:S02]  /*2270*/  IMAD.IADD R5, R3, 0x1, R10 ;  /* 0x0000000103057824 */ /* 0x000fc400078e020a */
[----:B------:R-:W-:Y:S01]  /*2280*/  IMAD.IADD R3, R3, 0x1, R9 ;  /* 0x0000000103037824 */ /* 0x000fe200078e0209 */
        /* <DEDUP_REMOVED lines=28> */
.L_x_519:
[----:B------:R-:W-:Y:S05]  /*2450*/  BSYNC B0 ;  /* 0x0000000000007941 */ /* 0x000fea0003800000 */
.L_x_518:
        /* <DEDUP_REMOVED lines=36> */
.L_x_521:
[----:B------:R-:W-:Y:S05]  /*26a0*/  BSYNC B0 ;  /* 0x0000000000007941 */ /* 0x000fea0003800000 */
.L_x_520:
[----:B------:R-:W-:Y:S01]  /*26b0*/  IMAD.SHL.U32 R224, R3, 0x2, RZ ;  /* 0x0000000203e07824 */ /* 0x000fe200078e00ff */
[----:B------:R-:W-:Y:S01]  /*26c0*/  IADD3 R3, R136, 0x8, RZ ;  /* 0x0000000888037810 */ /* 0x000fe20007ffe0ff */
[----:B------:R-:W-:Y:S01]  /*26d0*/  IMAD.SHL.U32 R221, R0, 0x2, RZ ;  /* 0x0000000200dd7824 */ /* 0x000fe200078e00ff */
[----:B------:R-:W-:Y:S01]  /*26e0*/  IADD3 R6, R136, 0x48, RZ ;  /* 0x0000004888067810 */ /* 0x000fe20007ffe0ff */
[----:B------:R-:W-:Y:S01]  /*26f0*/  IMAD R225, R2, 0x2, R224 ;  /* 0x0000000202e17824 */ /* 0x000fe200078e02e0 */
[----:B--23--:R-:W-:Y:S01]  /*2700*/  LDSM.16.M88.4 R12, [R224] ;  /* 0x00000000e00c783b */ /* 0x00cfe20000000200 */
[----:B------:R-:W-:Y:S01]  /*2710*/  IMAD R223, R4, 0x2, R221 ;  /* 0x0000000204df7824 */ /* 0x000fe200078e02dd */
[----:B------:R-:W-:Y:S01]  /*2720*/  IADD3 R4, R136, 0x40, RZ ;  /* 0x0000004088047810 */ /* 0x000fe20007ffe0ff */
[----:B------:R-:W-:Y:S01]  /*2730*/  UISETP.GE.AND UP0, UPT, UR8, 0x2, UPT ;  /* 0x000000020800788c */ /* 0x000fe2000bf06270 */
[----:B------:R-:W2:Y:S04]  /*2740*/  LDSM.16.M88.4 R16, [R221+0x6000] ;  /* 0x00600000dd10783b */ /* 0x000ea80000000200 */
[----:B------:R-:W3:Y:S04]  /*2750*/  LDSM.16.M88.4 R8, [R224+0x1000] ;  /* 0x00100000e008783b */ /* 0x000ee80000000200 */
[----:B-1----:R-:W-:Y:S04]  /*2760*/  LDSM.16.M88.4 R36, [R225] ;  /* 0x00000000e124783b */ /* 0x002fe80000000200 */
[----:B------:R-:W1:Y:S04]  /*2770*/  LDSM.16.M88.4 R24, [R223+0x6000] ;  /* 0x00600000df18783b */ /* 0x000e680000000200 */
[----:B------:R-:W5:Y:S04]  /*2780*/  LDSM.16.M88.4 R20, [R225+0x1000] ;  /* 0x00100000e114783b */ /* 0x000f680000000200 */
[----:B------:R-:W-:Y:S04]  /*2790*/  LDSM.16.M88.4 R68, [R221+0x7000] ;  /* 0x00700000dd44783b */ /* 0x000fe80000000200 */
[----:B------:R-:W4:Y:S04]  /*27a0*/  LDSM.16.M88.4 R32, [R224+0x2000] ;  /* 0x00200000e020783b */ /* 0x000f280000000200 */
[----:B------:R-:W4:Y:S04]  /*27b0*/  LDSM.16.M88.4 R40, [R221+0x6400] ;  /* 0x00640000dd28783b */ /* 0x000f280000000200 */
[----:B------:R-:W4:Y:S04]  /*27c0*/  LDSM.16.M88.4 R60, [R221+0x6800] ;  /* 0x00680000dd3c783b */ /* 0x000f280000000200 */
[----:B------:R-:W4:Y:S01]  /*27d0*/  LDSM.16.M88.4 R48, [R221+0x6c00] ;  /* 0x006c0000dd30783b */ /* 0x000f220000000200 */
[-C--:B--2---:R-:W-:Y:S03]  /*27e0*/  HMMA.16816.F32 R44, R12, R16.reuse, RZ ;  /* 0x000000100c2c723c */ /* 0x084fe600000018ff */
[----:B------:R-:W-:Y:S04]  /*27f0*/  LDSM.16.M88.4 R56, [R223+0x7000] ;  /* 0x00700000df38783b */ /* 0x000fe80000000200 */
[----:B------:R-:W-:Y:S01]  /*2800*/  LDSM.16.M88.4 R92, [R221+0x8000] ;  /* 0x00800000dd5c783b */ /* 0x000fe20000000200 */
[C---:B---3--:R-:W-:Y:S03]  /*2810*/  HMMA.16816.F32 R28, R8.reuse, R16, RZ ;  /* 0x00000010081c723c */ /* 0x048fe600000018ff */
[----:B------:R-:W-:Y:S04]  /*2820*/  LDSM.16.M88.4 R72, [R223+0x6c00] ;  /* 0x006c0000df48783b */ /* 0x000fe80000000200 */
[----:B------:R-:W-:Y:S01]  /*2830*/  LDSM.16.M88.4 R52, [R223+0x6400] ;  /* 0x00640000df34783b */ /* 0x000fe20000000200 */
[----:B------:R-:W-:Y:S03]  /*2840*/  HMMA.16816.F32 R84, R8, R18, RZ ;  /* 0x000000120854723c */ /* 0x000fe600000018ff */
[----:B------:R-:W-:Y:S04]  /*2850*/  LDSM.16.M88.4 R64, [R223+0x6800] ;  /* 0x00680000df40783b */ /* 0x000fe80000000200 */
[----:B------:R-:W0:Y:S01]  /*2860*/  LDGDEPBAR ;  /* 0x00000000000079af */ /* 0x000e220000000000 */
[----:B-1----:R-:W-:Y:S08]  /*2870*/  HMMA.16816.F32 R44, R36, R24, R44 ;  /* 0x00000018242c723c */ /* 0x002ff0000000182c */
[----:B------:R-:W-:Y:S01]  /*2880*/  HMMA.16816.F32 R80, R12, R18, RZ ;  /* 0x000000120c50723c */ /* 0x000fe200000018ff */
[----:B------:R-:W1:Y:S07]  /*2890*/  LDSM.16.M88.4 R16, [R225+0x2000] ;  /* 0x00200000e110783b */ /* 0x000e6e0000000200 */
[----:B-----5:R-:W-:Y:S01]  /*28a0*/  HMMA.16816.F32 R88, R20, R24, R28 ;  /* 0x000000181458723c */ /* 0x020fe2000000181c */
[----:B------:R-:W2:Y:S07]  /*28b0*/  LDSM.16.M88.4 R28, [R224+0x3000] ;  /* 0x00300000e01c783b */ /* 0x000eae0000000200 */
[----:B----4-:R-:W-:Y:S01]  /*28c0*/  HMMA.16816.F32 R76, R32, R68, R44 ;  /* 0x00000044204c723c */ /* 0x010fe2000000182c */
[----:B------:R-:W-:Y:S07]  /*28d0*/  LDSM.16.M88.4 R44, [R225+0x3000] ;  /* 0x00300000e12c783b */ /* 0x000fee0000000200 */
[C---:B------:R-:W-:Y:S08]  /*28e0*/  HMMA.16816.F32 R104, R8.reuse, R40, RZ ;  /* 0x000000280868723c */ /* 0x040ff000000018ff */
[----:B------:R-:W-:Y:S08]  /*28f0*/  HMMA.16816.F32 R120, R8, R42, RZ ;  /* 0x0000002a0878723c */ /* 0x000ff000000018ff */
[C---:B------:R-:W-:Y:S08]  /*2900*/  HMMA.16816.F32 R96, R12.reuse, R40, RZ ;  /* 0x000000280c60723c */ /* 0x040ff000000018ff */
[----:B------:R-:W-:Y:S01]  /*2910*/  HMMA.16816.F32 R132, R12, R42, RZ ;  /* 0x0000002a0c84723c */ /* 0x000fe200000018ff */
[----:B------:R-:W3:Y:S07]  /*2920*/  LDSM.16.M88.4 R40, [R224+0x4000] ;  /* 0x00400000e028783b */ /* 0x000eee0000000200 */
[C---:B------:R-:W-:Y:S08]  /*2930*/  HMMA.16816.F32 R116, R8.reuse, R60, RZ ;  /* 0x0000003c0874723c */ /* 0x040ff000000018ff */
[----:B------:R-:W-:Y:S08]  /*2940*/  HMMA.16816.F32 R112, R8, R62, RZ ;  /* 0x0000003e0870723c */ /* 0x000ff000000018ff */
[C---:B------:R-:W-:Y:S08]  /*2950*/  HMMA.16816.F32 R124, R12.reuse, R60, RZ ;  /* 0x0000003c0c7c723c */ /* 0x040ff000000018ff */
[----:B------:R-:W-:Y:S08]  /*2960*/  HMMA.16816.F32 R144, R12, R62, RZ ;  /* 0x0000003e0c90723c */ /* 0x000ff000000018ff */
[C---:B------:R-:W-:Y:S08]  /*2970*/  HMMA.16816.F32 R108, R8.reuse, R48, RZ ;  /* 0x00000030086c723c */ /* 0x040ff000000018ff */
[----:B------:R-:W-:Y:S08]  /*2980*/  HMMA.16816.F32 R100, R8, R50, RZ ;  /* 0x000000320864723c */ /* 0x000ff000000018ff */
[C---:B------:R-:W-:Y:S08]  /*2990*/  HMMA.16816.F32 R128, R12.reuse, R48, RZ ;  /* 0x000000300c80723c */ /* 0x040ff000000018ff */
[----:B------:R-:W-:Y:S01]  /*29a0*/  HMMA.16816.F32 R140, R12, R50, RZ ;  /* 0x000000320c8c723c */ /* 0x000fe200000018ff */
[----:B------:R-:W-:Y:S07]  /*29b0*/  LDSM.16.M88.4 R12, [R225+0x4000] ;  /* 0x00400000e10c783b */ /* 0x000fee0000000200 */
[----:B------:R-:W-:Y:S01]  /*29c0*/  HMMA.16816.F32 R60, R36, R26, R80 ;  /* 0x0000001a243c723c */ /* 0x000fe20000001850 */
[----:B------:R-:W4:Y:S07]  /*29d0*/  LDSM.16.M88.4 R80, [R223+0x8000] ;  /* 0x00800000df50783b */ /* 0x000f2e0000000200 */
[----:B-1----:R-:W-:Y:S08]  /*29e0*/  HMMA.16816.F32 R48, R16, R56, R76 ;  /* 0x000000381030723c */ /* 0x002ff0000000184c */
[----:B--2---:R-:W-:Y:S08]  /*29f0*/  HMMA.16816.F32 R8, R28, R68, R88 ;  /* 0x000000441c08723c */ /* 0x004ff00000001858 */
[----:B------:R-:W-:Y:S01]  /*2a00*/  HMMA.16816.F32 R84, R20, R26, R84 ;  /* 0x0000001a1454723c */ /* 0x000fe20000001854 */
[----:B------:R-:W1:Y:S07]  /*2a10*/  LDSM.16.M88.4 R24, [R224+0x5000] ;  /* 0x00500000e018783b */ /* 0x000e6e0000000200 */
[----:B------:R-:W-:Y:S08]  /*2a20*/  HMMA.16816.F32 R76, R32, R70, R60 ;  /* 0x00000046204c723c */ /* 0x000ff0000000183c */
[----:B---3--:R-:W-:Y:S01]  /*2a30*/  HMMA.16816.F32 R60, R40, R92, R48 ;  /* 0x0000005c283c723c */ /* 0x008fe20000001830 */
[----:B------:R-:W2:Y:S07]  /*2a40*/  LDSM.16.M88.4 R48, [R221+0x7400] ;  /* 0x00740000dd30783b */ /* 0x000eae0000000200 */
[C---:B------:R-:W-:Y:S08]  /*2a50*/  HMMA.16816.F32 R148, R20.reuse, R72, R108 ;  /* 0x000000481494723c */ /* 0x040ff0000000186c */
[C---:B------:R-:W-:Y:S08]  /*2a60*/  HMMA.16816.F32 R104, R20.reuse, R52, R104 ;  /* 0x000000341468723c */ /* 0x040ff00000001868 */
[C---:B------:R-:W-:Y:S08]  /*2a70*/  HMMA.16816.F32 R116, R20.reuse, R64, R116 ;  /* 0x000000401474723c */ /* 0x040ff00000001874 */
[C---:B------:R-:W-:Y:S08]  /*2a80*/  HMMA.16816.F32 R120, R20.reuse, R54, R120 ;  /* 0x000000361478723c */ /* 0x040ff00000001878 */
[C---:B------:R-:W-:Y:S08]  /*2a90*/  HMMA.16816.F32 R112, R20.reuse, R66, R112 ;  /* 0x000000421470723c */ /* 0x040ff00000001870 */
[----:B------:R-:W-:Y:S08]  /*2aa0*/  HMMA.16816.F32 R108, R20, R74, R100 ;  /* 0x0000004a146c723c */ /* 0x000ff00000001864 */
[----:B------:R-:W-:Y:S01]  /*2ab0*/  HMMA.16816.F32 R20, R44, R56, R8 ;  /* 0x000000382c14723c */ /* 0x000fe20000001808 */
[----:B------:R-:W3:Y:S07]  /*2ac0*/  LDSM.16.M88.4 R8, [R225+0x5000] ;  /* 0x00500000e108783b */ /* 0x000eee0000000200 */
[----:B------:R-:W-:Y:S08]  /*2ad0*/  HMMA.16816.F32 R68, R28, R70, R84 ;  /* 0x000000461c44723c */ /* 0x000ff00000001854 */
[C---:B------:R-:W-:Y:S08]  /*2ae0*/  HMMA.16816.F32 R96, R36.reuse, R52, R96 ;  /* 0x000000342460723c */ /* 0x040ff00000001860 */
[----:B------:R-:W-:Y:S08]  /*2af0*/  HMMA.16816.F32 R88, R36, R54, R132 ;  /* 0x000000362458723c */ /* 0x000ff00000001884 */
[----:B----4-:R-:W-:Y:S01]  /*2b00*/  HMMA.16816.F32 R84, R12, R80, R60 ;  /* 0x000000500c54723c */ /* 0x010fe2000000183c */
[----:B------:R-:W4:Y:S07]  /*2b10*/  LDSM.16.M88.4 R60, [R223+0x7400] ;  /* 0x00740000df3c783b */ /* 0x000f2e0000000200 */
[----:B------:R-:W-:Y:S08]  /*2b20*/  HMMA.16816.F32 R52, R16, R58, R76 ;  /* 0x0000003a1034723c */ /* 0x000ff0000000184c */
[----:B-1----:R-:W-:Y:S08]  /*2b30*/  HMMA.16816.F32 R20, R24, R92, R20 ;  /* 0x0000005c1814723c */ /* 0x002ff00000001814 */
[----:B------:R-:W-:Y:S01]  /*2b40*/  HMMA.16816.F32 R124, R36, R64, R124 ;  /* 0x00000040247c723c */ /* 0x000fe2000000187c */
[----:B------:R-:W-:-:S04]  /*2b50*/  FMUL.FTZ R0, R84, c[0x0][0x2ec] ;  /* 0x0000bb0054007a20 */ /* 0x000fc80000410000 */
[----:B------:R1:W-:Y:S03]  /*2b60*/  MUFU.TANH R153, R0 ;  /* 0x0000000000997308 */ /* 0x0003e60000002400 */
[----:B------:R-:W-:Y:S08]  /*2b70*/  HMMA.16816.F32 R144, R36, R66, R144 ;  /* 0x000000422490723c */ /* 0x000ff00000001890 */
[----:B------:R-:W-:Y:S01]  /*2b80*/  HMMA.16816.F32 R56, R44, R58, R68 ;  /* 0x0000003a2c38723c */ /* 0x000fe20000001844 */
[----:B-1----:R-:W-:-:S07]  /*2b90*/  FMUL.FTZ R0, R85, c[0x0][0x2ec] ;  /* 0x0000bb0055007a20 */ /* 0x002fce0000410000 */
[----:B--2---:R-:W-:Y:S01]  /*2ba0*/  HMMA.16816.F32 R64, R32, R48, R96 ;  /* 0x000000302040723c */ /* 0x004fe20000001860 */
[----:B------:R1:W2:Y:S07]  /*2bb0*/  MUFU.TANH R133, R0 ;  /* 0x0000000000857308 */ /* 0x0002ae0000002400 */
[C---:B------:R-:W-:Y:S08]  /*2bc0*/  HMMA.16816.F32 R128, R36.reuse, R72, R128 ;  /* 0x000000482480723c */ /* 0x040ff00000001880 */
[----:B------:R-:W-:Y:S01]  /*2bd0*/  HMMA.16816.F32 R140, R36, R74, R140 ;  /* 0x0000004a248c723c */ /* 0x000fe2000000188c */
[----:B-1----:R-:W-:-:S04]  /*2be0*/  FMUL.FTZ R0, R86, c[0x0][0x2ec] ;  /* 0x0000bb0056007a20 */ /* 0x002fc80000410000 */
[----:B------:R1:W-:Y:S03]  /*2bf0*/  MUFU.TANH R152, R0 ;  /* 0x0000000000987308 */ /* 0x0003e60000002400 */
[C---:B------:R-:W-:Y:S08]  /*2c00*/  HMMA.16816.F32 R72, R28.reuse, R48, R104 ;  /* 0x000000301c48723c */ /* 0x040ff00000001868 */
[----:B------:R-:W-:Y:S01]  /*2c10*/  HMMA.16816.F32 R100, R28, R50, R120 ;  /* 0x000000321c64723c */ /* 0x000fe20000001878 */
[----:B-1----:R-:W-:-:S07]  /*2c20*/  FMUL.FTZ R0, R87, c[0x0][0x2ec] ;  /* 0x0000bb0057007a20 */ /* 0x002fce0000410000 */
[----:B------:R-:W-:Y:S01]  /*2c30*/  HMMA.16816.F32 R88, R32, R50, R88 ;  /* 0x000000322058723c */ /* 0x000fe20000001858 */
[----:B------:R-:W1:Y:S01]  /*2c40*/  LDSM.16.M88.4 R48, [R221+0x8400] ;  /* 0x00840000dd30783b */ /* 0x000e620000000200 */
[----:B------:R5:W1:Y:S06]  /*2c50*/  MUFU.TANH R132, R0 ;  /* 0x0000000000847308 */ /* 0x000a6c0000002400 */
[----:B------:R-:W-:Y:S08]  /*2c60*/  HMMA.16816.F32 R36, R40, R94, R52 ;  /* 0x0000005e2824723c */ /* 0x000ff00000001834 */
[----:B---3--:R-:W-:Y:S01]  /*2c70*/  HMMA.16816.F32 R76, R8, R80, R20 ;  /* 0x00000050084c723c */ /* 0x008fe20000001814 */
[----:B------:R-:W3:Y:S07]  /*2c80*/  LDSM.16.M88.4 R20, [R221+0x7800] ;  /* 0x00780000dd14783b */ /* 0x000eee0000000200 */
[----:B------:R-:W-:Y:S01]  /*2c90*/  HMMA.16816.F32 R52, R24, R94, R56 ;  /* 0x0000005e1834723c */ /* 0x000fe20000001838 */
[----:B------:R-:W2:Y:S07]  /*2ca0*/  LDSM.16.M88.4 R56, [R223+0x8400] ;  /* 0x00840000df38783b */ /* 0x000eae0000000200 */
[----:B----4-:R-:W-:Y:S08]  /*2cb0*/  HMMA.16816.F32 R64, R16, R60, R64 ;  /* 0x0000003c1040723c */ /* 0x010ff00000001840 */
[----:B------:R-:W-:Y:S01]  /*2cc0*/  HMMA.16816.F32 R68, R12, R82, R36 ;  /* 0x000000520c44723c */ /* 0x000fe20000001824 */
[----:B-----5:R-:W-:-:S04]  /*2cd0*/  FMUL.FTZ R0, R76, c[0x0][0x2ec] ;  /* 0x0000bb004c007a20 */ /* 0x020fc80000410000 */
[----:B------:R4:W-:Y:S03]  /*2ce0*/  MUFU.TANH R135, R0 ;  /* 0x0000000000877308 */ /* 0x0009e60000002400 */
[----:B------:R-:W-:Y:S08]  /*2cf0*/  HMMA.16816.F32 R36, R44, R60, R72 ;  /* 0x0000003c2c24723c */ /* 0x000ff00000001848 */
[----:B------:R-:W-:Y:S01]  /*2d00*/  HMMA.16816.F32 R72, R8, R82, R52 ;  /* 0x000000520848723c */ /* 0x000fe20000001834 */
[----:B----4-:R-:W-:-:S07]  /*2d10*/  FMUL.FTZ R0, R77, c[0x0][0x2ec] ;  /* 0x0000bb004d007a20 */ /* 0x010fce0000410000 */
[-C--:B-1----:R-:W-:Y:S01]  /*2d20*/  HMMA.16816.F32 R52, R40, R48.reuse, R64 ;  /* 0x000000302834723c */ /* 0x082fe20000001840 */
[----:B------:R1:W4:Y:S07]  /*2d30*/  MUFU.TANH R123, R0 ;  /* 0x00000000007b7308 */ /* 0x00032e0000002400 */
[----:B------:R-:W-:Y:S08]  /*2d40*/  HMMA.16816.F32 R36, R24, R48, R36 ;  /* 0x000000301824723c */ /* 0x000ff00000001824 */
[----:B------:R-:W-:Y:S01]  /*2d50*/  HMMA.16816.F32 R64, R16, R62, R88 ;  /* 0x0000003e1040723c */ /* 0x000fe20000001858 */
[----:B-1----:R-:W-:-:S04]  /*2d60*/  FMUL.FTZ R0, R78, c[0x0][0x2ec] ;  /* 0x0000bb004e007a20 */ /* 0x002fc80000410000 */
[----:B------:R1:W-:Y:S03]  /*2d70*/  MUFU.TANH R134, R0 ;  /* 0x0000000000867308 */ /* 0x0003e60000002400 */
[-C--:B---3--:R-:W-:Y:S08]  /*2d80*/  HMMA.16816.F32 R92, R28, R20.reuse, R116 ;  /* 0x000000141c5c723c */ /* 0x088ff00000001874 */
[----:B------:R-:W-:Y:S01]  /*2d90*/  HMMA.16816.F32 R96, R32, R20, R124 ;  /* 0x000000142060723c */ /* 0x000fe2000000187c */
[----:B-1----:R-:W-:-:S07]  /*2da0*/  FMUL.FTZ R0, R79, c[0x0][0x2ec] ;  /* 0x0000bb004f007a20 */ /* 0x002fce0000410000 */
[-C--:B--2---:R-:W-:Y:S01]  /*2db0*/  HMMA.16816.F32 R76, R12, R56.reuse, R52 ;  /* 0x000000380c4c723c */ /* 0x084fe20000001834 */
[----:B------:R1:W2:Y:S01]  /*2dc0*/  MUFU.TANH R122, R0 ;  /* 0x00000000007a7308 */ /* 0x0002a20000002400 */
[----:B------:R-:W3:Y:S06]  /*2dd0*/  LDSM.16.M88.4 R52, [R223+0x7800] ;  /* 0x00780000df34783b */ /* 0x000eec0000000200 */
[----:B------:R-:W-:Y:S01]  /*2de0*/  HMMA.16816.F32 R80, R8, R56, R36 ;  /* 0x000000380850723c */ /* 0x000fe20000001824 */
[----:B------:R-:W-:Y:S07]  /*2df0*/  LDSM.16.M88.4 R36, [R221+0x8800] ;  /* 0x00880000dd24783b */ /* 0x000fee0000000200 */
[----:B------:R-:W-:Y:S01]  /*2e00*/  HMMA.16816.F32 R64, R40, R50, R64 ;  /* 0x000000322840723c */ /* 0x000fe20000001840 */
[----:B-1----:R-:W-:-:S04]  /*2e10*/  FMUL.FTZ R0, R68, c[0x0][0x2ec] ;  /* 0x0000bb0044007a20 */ /* 0x002fc80000410000 */
[----:B------:R1:W5:Y:S03]  /*2e20*/  MUFU.TANH R120, R0 ;  /* 0x0000000000787308 */ /* 0x0003660000002400 */
[-C--:B------:R-:W-:Y:S08]  /*2e30*/  HMMA.16816.F32 R88, R28, R22.reuse, R112 ;  /* 0x000000161c58723c */ /* 0x080ff00000001870 */
[----:B------:R-:W-:Y:S01]  /*2e40*/  HMMA.16816.F32 R84, R32, R22, R144 ;  /* 0x000000162054723c */ /* 0x000fe20000001890 */
[----:B------:R-:W-:Y:S01]  /*2e50*/  LDSM.16.M88.4 R20, [R223+0x8800] ;  /* 0x00880000df14783b */ /* 0x000fe20000000200 */
[----:B-1----:R-:W-:-:S06]  /*2e60*/  FMUL.FTZ R0, R69, c[0x0][0x2ec] ;  /* 0x0000bb0045007a20 */ /* 0x002fcc0000410000 */
[----:B------:R-:W-:Y:S01]  /*2e70*/  HMMA.16816.F32 R64, R12, R58, R64 ;  /* 0x0000003a0c40723c */ /* 0x000fe20000001840 */
[----:B------:R1:W-:Y:S02]  /*2e80*/  MUFU.TANH R121, R0 ;  /* 0x0000000000797308 */ /* 0x0003e40000002400 */
[----:B-1----:R-:W-:-:S06]  /*2e90*/  FMUL.FTZ R0, R70, c[0x0][0x2ec] ;  /* 0x0000bb0046007a20 */ /* 0x002fcc0000410000 */
[----:B------:R1:W1:Y:S02]  /*2ea0*/  MUFU.TANH R118, R0 ;  /* 0x0000000000767308 */ /* 0x0002640000002400 */
[----:B-1----:R-:W-:Y:S02]  /*2eb0*/  FMUL.FTZ R0, R71, c[0x0][0x2ec] ;  /* 0x0000bb0047007a20 */ /* 0x002fe40000410000 */
[----:B------:R-:W-:Y:S01]  /*2ec0*/  HMMA.16816.F32 R68, R44, R62, R100 ;  /* 0x0000003e2c44723c */ /* 0x000fe20000001864 */
[----:B------:R-:W1:Y:S03]  /*2ed0*/  LDSM.16.M88.4 R60, [R221+0x7c00] ;  /* 0x007c0000dd3c783b */ /* 0x000e660000000200 */
[----:B------:R2:W-:Y:S02]  /*2ee0*/  MUFU.TANH R119, R0 ;  /* 0x0000000000777308 */ /* 0x0005e40000002400 */
[----:B--2---:R-:W-:-:S06]  /*2ef0*/  FMUL.FTZ R0, R72, c[0x0][0x2ec] ;  /* 0x0000bb0048007a20 */ /* 0x004fcc0000410000 */
[----:B------:R2:W1:Y:S11]  /*2f00*/  MUFU.TANH R116, R0 ;  /* 0x0000000000747308 */ /* 0x0004760000002400 */
[----:B------:R-:W-:Y:S01]  /*2f10*/  @!UPT UIADD3 URZ, URZ, URZ, URZ ;  /* 0x0000003f3f3ff290 */ /* 0x000fe2000fffe03f */
[----:B------:R-:W-:Y:S08]  /*2f20*/  HMMA.16816.F32 R68, R24, R50, R68 ;  /* 0x000000321844723c */ /* 0x000ff00000001844 */
[----:B---3--:R-:W-:Y:S01]  /*2f30*/  HMMA.16816.F32 R48, R44, R52, R92 ;  /* 0x000000342c30723c */ /* 0x008fe2000000185c */
[----:B--2---:R-:W-:-:S07]  /*2f40*/  FMUL.FTZ R0, R73, c[0x0][0x2ec] ;  /* 0x0000bb0049007a20 */ /* 0x004fce0000410000 */
[----:B-1----:R-:W-:Y:S01]  /*2f50*/  HMMA.16816.F32 R92, R28, R60, R148 ;  /* 0x0000003c1c5c723c */ /* 0x002fe20000001894 */
[----:B------:R1:W-:Y:S02]  /*2f60*/  MUFU.TANH R117, R0 ;  /* 0x0000000000757308 */ /* 0x0003e40000002400 */
[----:B-1----:R-:W-:-:S06]  /*2f70*/  FMUL.FTZ R0, R74, c[0x0][0x2ec] ;  /* 0x0000bb004a007a20 */ /* 0x002fcc0000410000 */
[----:B------:R1:W2:Y:S02]  /*2f80*/  MUFU.TANH R102, R0 ;  /* 0x0000000000667308 */ /* 0x0002a40000002400 */
[----:B-1----:R-:W-:Y:S02]  /*2f90*/  FMUL.FTZ R0, R75, c[0x0][0x2ec] ;  /* 0x0000bb004b007a20 */ /* 0x002fe40000410000 */
[----:B------:R-:W-:Y:S04]  /*2fa0*/  HMMA.16816.F32 R72, R16, R52, R96 ;  /* 0x000000341048723c */ /* 0x000fe80000001860 */
[----:B------:R1:W3:Y:S02]  /*2fb0*/  MUFU.TANH R104, R0 ;  /* 0x0000000000687308 */ /* 0x0002e40000002400 */
[----:B-1----:R-:W-:-:S06]  /*2fc0*/  FMUL.FTZ R0, R76, c[0x0][0x2ec] ;  /* 0x0000bb004c007a20 */ /* 0x002fcc0000410000 */
[----:B------:R1:W1:Y:S02]  /*2fd0*/  MUFU.TANH R107, R0 ;  /* 0x00000000006b7308 */ /* 0x0002640000002400 */
[----:B-1----:R-:W-:-:S06]  /*2fe0*/  FMUL.FTZ R0, R77, c[0x0][0x2ec] ;  /* 0x0000bb004d007a20 */ /* 0x002fcc0000410000 */
[----:B------:R1:W-:Y:S02]  /*2ff0*/  MUFU.TANH R103, R0 ;  /* 0x0000000000677308 */ /* 0x0003e40000002400 */
[----:B-1----:R-:W-:-:S06]  /*3000*/  FMUL.FTZ R0, R78, c[0x0][0x2ec] ;  /* 0x0000bb004e007a20 */ /* 0x002fcc0000410000 */
[----:B------:R1:W1:Y:S02]  /*3010*/  MUFU.TANH R139, R0 ;  /* 0x00000000008b7308 */ /* 0x0002640000002400 */
[----:B-1----:R-:W-:Y:S02]  /*3020*/  FMUL.FTZ R0, R79, c[0x0][0x2ec] ;  /* 0x0000bb004f007a20 */ /* 0x002fe40000410000 */
[----:B------:R-:W-:Y:S04]  /*3030*/  HMMA.16816.F32 R76, R8, R58, R68 ;  /* 0x0000003a084c723c */ /* 0x000fe80000001844 */
[----:B------:R1:W-:Y:S04]  /*3040*/  MUFU.TANH R138, R0 ;  /* 0x00000000008a7308 */ /* 0x0003e80000002400 */
[----:B------:R-:W-:Y:S01]  /*3050*/  HMMA.16816.F32 R56, R40, R36, R72 ;  /* 0x000000242838723c */ /* 0x000fe20000001848 */
[----:B------:R-:W2:Y:S01]  /*3060*/  LDSM.16.M88.4 R72, [R223+0x7c00] ;  /* 0x007c0000df48783b */ /* 0x000ea20000000200 */
[----:B-1----:R-:W-:-:S04]  /*3070*/  FMUL.FTZ R0, R80, c[0x0][0x2ec] ;  /* 0x0000bb0050007a20 */ /* 0x002fc80000410000 */
[----:B------:R1:W1:Y:S11]  /*3080*/  MUFU.TANH R98, R0 ;  /* 0x0000000000627308 */ /* 0x0002760000002400 */
[----:B------:R-:W-:Y:S07]  /*3090*/  @!UPT UIADD3 URZ, URZ, URZ, URZ ;  /* 0x0000003f3f3ff290 */ /* 0x000fee000fffe03f */
[----:B------:R-:W-:Y:S01]  /*30a0*/  HMMA.16816.F32 R56, R12, R20, R56 ;  /* 0x000000140c38723c */ /* 0x000fe20000001838 */
[----:B-1----:R-:W-:-:S04]  /*30b0*/  FMUL.FTZ R0, R81, c[0x0][0x2ec] ;  /* 0x0000bb0051007a20 */ /* 0x002fc80000410000 */
[----:B------:R1:W-:Y:S02]  /*30c0*/  MUFU.TANH R99, R0 ;  /* 0x0000000000637308 */ /* 0x0003e40000002400 */
[----:B-1----:R-:W-:-:S06]  /*30d0*/  FMUL.FTZ R0, R82, c[0x0][0x2ec] ;  /* 0x0000bb0052007a20 */ /* 0x002fcc0000410000 */
[----:B------:R1:W1:Y:S02]  /*30e0*/  MUFU.TANH R97, R0 ;  /* 0x0000000000617308 */ /* 0x0002640000002400 */
[----:B-1----:R-:W-:Y:S02]  /*30f0*/  FMUL.FTZ R0, R83, c[0x0][0x2ec] ;  /* 0x0000bb0053007a20 */ /* 0x002fe40000410000 */
[----:B------:R-:W-:Y:S04]  /*3100*/  HMMA.16816.F32 R80, R28, R62, R108 ;  /* 0x0000003e1c50723c */ /* 0x000fe8000000186c */
[----:B------:R1:W1:Y:S04]  /*3110*/  MUFU.TANH R100, R0 ;  /* 0x0000000000647308 */ /* 0x0002680000002400 */
[----:B------:R-:W-:Y:S08]  /*3120*/  HMMA.16816.F32 R28, R24, R36, R48 ;  /* 0x00000024181c723c */ /* 0x000ff00000001830 */
[----:B------:R-:W-:Y:S01]  /*3130*/  HMMA.16816.F32 R48, R16, R54, R84 ;  /* 0x000000361030723c */ /* 0x000fe20000001854 */
[----:B-1----:R-:W-:-:S04]  /*3140*/  FMUL.FTZ R0, R64, c[0x0][0x2ec] ;  /* 0x0000bb0040007a20 */ /* 0x002fc80000410000 */
[----:B------:R1:W1:Y:S03]  /*3150*/  MUFU.TANH R106, R0 ;  /* 0x00000000006a7308 */ /* 0x0002660000002400 */
[----:B------:R-:W-:Y:S08]  /*3160*/  HMMA.16816.F32 R52, R44, R54, R88 ;  /* 0x000000362c34723c */ /* 0x000ff00000001858 */
[----:B------:R-:W-:Y:S01]  /*3170*/  HMMA.16816.F32 R68, R8, R20, R28 ;  /* 0x000000140844723c */ /* 0x000fe2000000181c */
[----:B-1----:R-:W-:-:S07]  /*3180*/  FMUL.FTZ R0, R65, c[0x0][0x2ec] ;  /* 0x0000bb0041007a20 */ /* 0x002fce0000410000 */
[-C--:B------:R-:W-:Y:S01]  /*3190*/  HMMA.16816.F32 R28, R40, R38.reuse, R48 ;  /* 0x00000026281c723c */ /* 0x080fe20000001830 */
[----:B------:R-:W1:Y:S01]  /*31a0*/  LDSM.16.M88.4 R48, [R221+0x8c00] ;  /* 0x008c0000dd30783b */ /* 0x000e620000000200 */
[----:B------:R2:W-:Y:S06]  /*31b0*/  MUFU.TANH R101, R0 ;  /* 0x0000000000657308 */ /* 0x0005ec0000002400 */
[----:B------:R-:W-:Y:S08]  /*31c0*/  HMMA.16816.F32 R36, R24, R38, R52 ;  /* 0x000000261824723c */ /* 0x000ff00000001834 */
[----:B------:R-:W-:-:S02]  /*31d0*/  FMUL.FTZ R7, R71, c[0x0][0x2ec] ;  /* 0x0000bb0047077a20 */ /* 0x000fc40000410000 */
[----:B--2---:R-:W-:-:S04]  /*31e0*/  FMUL.FTZ R0, R66, c[0x0][0x2ec] ;  /* 0x0000bb0042007a20 */ /* 0x004fc80000410000 */
[----:B------:R2:W1:Y:S02]  /*31f0*/  MUFU.TANH R137, R0 ;  /* 0x0000000000897308 */ /* 0x0004640000002400 */
[-C--:B------:R-:W-:Y:S08]  /*3200*/  HMMA.16816.F32 R52, R12, R22.reuse, R28 ;  /* 0x000000160c34723c */ /* 0x080ff0000000181c */
[----:B------:R-:W-:Y:S01]  /*3210*/  HMMA.16816.F32 R36, R8, R22, R36 ;  /* 0x000000160824723c */ /* 0x000fe20000001824 */
[----:B------:R-:W1:Y:S01]  /*3220*/  LDSM.16.M88.4 R20, [R223+0x8c00] ;  /* 0x008c0000df14783b */ /* 0x000e620000000200 */
[----:B------:R-:W-:-:S04]  /*3230*/  DEPBAR.LE SB0, 0x0 ;  /* 0x000080000000791a */ /* 0x000fc80000000000 */
[----:B--2---:R-:W-:Y:S02]  /*3240*/  FMUL.FTZ R0, R67, c[0x0][0x2ec] ;  /* 0x0000bb0043007a20 */ /* 0x004fe40000410000 */
[C---:B------:R-:W-:Y:S02]  /*3250*/  HMMA.16816.F32 R64, R32.reuse, R60, R128 ;  /* 0x0000003c2040723c */ /* 0x040fe40000001880 */
[----:B------:R2:W-:Y:S06]  /*3260*/  MUFU.TANH R105, R0 ;  /* 0x0000000000697308 */ /* 0x0005ec0000002400 */
[----:B------:R-:W-:Y:S01]  /*3270*/  HMMA.16816.F32 R32, R32, R62, R140 ;  /* 0x0000003e2020723c */ /* 0x000fe2000000188c */
[----:B--2---:R-:W-:-:S04]  /*3280*/  FMUL.FTZ R0, R76, c[0x0][0x2ec] ;  /* 0x0000bb004c007a20 */ /* 0x004fc80000410000 */
[----:B------:R2:W1:Y:S11]  /*3290*/  MUFU.TANH R87, R0 ;  /* 0x0000000000577308 */ /* 0x0004760000002400 */
[----:B------:R-:W-:Y:S01]  /*32a0*/  HMMA.16816.F32 R60, R16, R72, R64 ;  /* 0x00000048103c723c */ /* 0x000fe20000001840 */
[----:B--2---:R-:W-:-:S02]  /*32b0*/  FMUL.FTZ R0, R77, c[0x0][0x2ec] ;  /* 0x0000bb004d007a20 */ /* 0x004fc40000410000 */
[----:B------:R2:W-:Y:S08]  /*32c0*/  MUFU.TANH R77, R7 ;  /* 0x00000007004d7308 */ /* 0x0005f00000002400 */
[----:B------:R3:W3:Y:S11]  /*32d0*/  MUFU.TANH R96, R0 ;  /* 0x0000000000607308 */ /* 0x0006f60000002400 */
[----:B------:R-:W-:Y:S02]  /*32e0*/  @!UPT UIADD3 URZ, URZ, URZ, URZ ;  /* 0x0000003f3f3ff290 */ /* 0x000fe4000fffe03f */
[----:B-1----:R-:W-:Y:S01]  /*32f0*/  HMMA.16816.F32 R28, R40, R48, R60 ;  /* 0x00000030281c723c */ /* 0x002fe2000000183c */
[----:B--2---:R-:W-:-:S04]  /*3300*/  FMUL.FTZ R7, R52, c[0x0][0x2ec] ;  /* 0x0000bb0034077a20 */ /* 0x004fc80000410000 */
[----:B------:R-:W-:Y:S01]  /*3310*/  MUFU.TANH R71, R7 ;  /* 0x0000000700477308 */ /* 0x000fe20000002400 */
[----:B---3--:R-:W-:-:S07]  /*3320*/  FMUL.FTZ R0, R78, c[0x0][0x2ec] ;  /* 0x0000bb004e007a20 */ /* 0x008fce0000410000 */
[----:B------:R1:W-:Y:S02]  /*3330*/  MUFU.TANH R85, R0 ;  /* 0x0000000000557308 */ /* 0x0003e40000002400 */
[----:B-1----:R-:W-:-:S06]  /*3340*/  FMUL.FTZ R0, R79, c[0x0][0x2ec] ;  /* 0x0000bb004f007a20 */ /* 0x002fcc0000410000 */
[----:B------:R1:W2:Y:S02]  /*3350*/  MUFU.TANH R86, R0 ;  /* 0x0000000000567308 */ /* 0x0002a40000002400 */
[----:B-1----:R-:W-:-:S06]  /*3360*/  FMUL.FTZ R0, R56, c[0x0][0x2ec] ;  /* 0x0000bb0038007a20 */ /* 0x002fcc0000410000 */
[----:B------:R1:W3:Y:S02]  /*3370*/  MUFU.TANH R185, R0 ;  /* 0x0000000000b97308 */ /* 0x0002e40000002400 */
[----:B-1----:R-:W-:-:S06]  /*3380*/  FMUL.FTZ R0, R57, c[0x0][0x2ec] ;  /* 0x0000bb0039007a20 */ /* 0x002fcc0000410000 */
[----:B------:R1:W-:Y:S02]  /*3390*/  MUFU.TANH R181, R0 ;  /* 0x0000000000b57308 */ /* 0x0003e40000002400 */
[----:B-1----:R-:W-:-:S06]  /*33a0*/  FMUL.FTZ R0, R58, c[0x0][0x2ec] ;  /* 0x0000bb003a007a20 */ /* 0x002fcc0000410000 */
[----:B------:R1:W1:Y:S02]  /*33b0*/  MUFU.TANH R84, R0 ;  /* 0x0000000000547308 */ /* 0x0002640000002400 */
[----:B-1----:R-:W-:Y:S02]  /*33c0*/  FMUL.FTZ R0, R59, c[0x0][0x2ec] ;  /* 0x0000bb003b007a20 */ /* 0x002fe40000410000 */
[----:B------:R-:W-:Y:S04]  /*33d0*/  HMMA.16816.F32 R56, R16, R74, R32 ;  /* 0x0000004a1038723c */ /* 0x000fe80000001820 */
[----:B------:R1:W-:Y:S03]  /*33e0*/  MUFU.TANH R79, R0 ;  /* 0x00000000004f7308 */ /* 0x0003e60000002400 */
[----:B------:R-:W-:Y:S01]  /*33f0*/  IMNMX R18, R4, UR13, PT ;  /* 0x0000000d04127c17 */ /* 0x000fe2000b800200 */
[----:B------:R-:W-:Y:S01]  /*3400*/  HMMA.16816.F32 R32, R44, R72, R92 ;  /* 0x000000482c20723c */ /* 0x000fe2000000185c */
[----:B------:R-:W-:-:S02]  /*3410*/  IMNMX R16, R136, UR13, PT ;  /* 0x0000000d88107c17 */ /* 0x000fc4000b800200 */
[----:B------:R-:W-:Y:S02]  /*3420*/  IMNMX R17, R3, UR13, PT ;  /* 0x0000000d03117c17 */ /* 0x000fe4000b800200 */
[----:B------:R-:W-:Y:S01]  /*3430*/  IMNMX R19, R6, UR13, PT ;  /* 0x0000000d06137c17 */ /* 0x000fe2000b800200 */
[----:B------:R-:W-:Y:S02]  /*3440*/  FMUL.FTZ R6, R55, c[0x0][0x2ec] ;  /* 0x0000bb0037067a20 */ /* 0x000fe40000410000 */
[----:B------:R-:W-:Y:S01]  /*3450*/  HMMA.16816.F32 R44, R44, R74, R80 ;  /* 0x0000004a2c2c723c */ /* 0x000fe20000001850 */
[----:B-1----:R-:W-:-:S04]  /*3460*/  FMUL.FTZ R0, R68, c[0x0][0x2ec] ;  /* 0x0000bb0044007a20 */ /* 0x002fc80000410000 */
[----:B------:R1:W-:Y:S03]  /*3470*/  MUFU.TANH R170, R0 ;  /* 0x0000000000aa7308 */ /* 0x0003e60000002400 */
[----:B------:R-:W-:Y:S01]  /*3480*/  HMMA.16816.F32 R40, R40, R50, R56 ;  /* 0x000000322828723c */ /* 0x000fe20000001838 */
[----:B-1----:R-:W-:-:S04]  /*3490*/  FMUL.FTZ R0, R69, c[0x0][0x2ec] ;  /* 0x0000bb0045007a20 */ /* 0x002fc80000410000 */
[----:B------:R1:W-:Y:S02]  /*34a0*/  MUFU.TANH R171, R0 ;  /* 0x0000000000ab7308 */ /* 0x0003e40000002400 */
[----:B-1----:R-:W-:-:S06]  /*34b0*/  FMUL.FTZ R0, R70, c[0x0][0x2ec] ;  /* 0x0000bb0046007a20 */ /* 0x002fcc0000410000 */
[----:B------:R-:W-:Y:S08]  /*34c0*/  MUFU.TANH R70, R6 ;  /* 0x0000000600467308 */ /* 0x000ff00000002400 */
[----:B------:R1:W1:Y:S02]  /*34d0*/  MUFU.TANH R78, R0 ;  /* 0x00000000004e7308 */ /* 0x0002640000002400 */
[----:B-1----:R-:W-:-:S04]  /*34e0*/  IMAD.U32 R0, RZ, RZ, UR19 ;  /* 0x00000013ff007e24 */ /* 0x002fc8000f8e00ff */
[----:B------:R-:W-:-:S05]  /*34f0*/  IMAD R0, R0, 0x40, R159 ;  /* 0x0000004000007824 */ /* 0x000fca00078e029f */
[C---:B------:R-:W-:Y:S02]  /*3500*/  IADD3 R4, R0.reuse, 0x1, RZ ;  /* 0x0000000100047810 */ /* 0x040fe40007ffe0ff */
[----:B------:R-:W-:Y:S01]  /*3510*/  IADD3 R3, R0, 0x8, RZ ;  /* 0x0000000800037810 */ /* 0x000fe20007ffe0ff */
[----:B------:R-:W-:Y:S01]  /*3520*/  BAR.SYNC.DEFER_BLOCKING 0x0 ;  /* 0x0000000000007b1d */ /* 0x000fe20000010000 */
[C---:B------:R-:W-:Y:S02]  /*3530*/  ISETP.GE.AND P1, PT, R4.reuse, R16, PT ;  /* 0x000000100400720c */ /* 0x040fe40003f26270 */
[C---:B------:R-:W-:Y:S02]  /*3540*/  ISETP.GE.AND P0, PT, R4.reuse, R17, PT ;  /* 0x000000110400720c */ /* 0x040fe40003f06270 */
[----:B------:R-:W-:Y:S02]  /*3550*/  FSEL R64, R133, -INF , !P1 ;  /* 0xff80000085407808 */ /* 0x000fe40004800000 */
[----:B------:R-:W-:-:S02]  /*3560*/  ISETP.GE.AND P4, PT, R4, R18, PT ;  /* 0x000000120400720c */ /* 0x000fc40003f86270 */
[----:B------:R-:W-:Y:S01]  /*3570*/  ISETP.GE.AND P2, PT, R4, R19, PT ;  /* 0x000000130400720c */ /* 0x000fe20003f46270 */
[----:B------:R-:W-:Y:S01]  /*3580*/  FMUL.FTZ R4, R53, c[0x0][0x2ec] ;  /* 0x0000bb0035047a20 */ /* 0x000fe20000410000 */
[C---:B------:R-:W-:Y:S02]  /*3590*/  ISETP.GE.AND P6, PT, R3.reuse, R16, PT ;  /* 0x000000100300720c */ /* 0x040fe40003fc6270 */
[C---:B------:R-:W-:Y:S01]  /*35a0*/  ISETP.GE.AND P5, PT, R3.reuse, R17, PT ;  /* 0x000000110300720c */ /* 0x040fe20003fa6270 */
[----:B------:R1:W1:Y:S01]  /*35b0*/  MUFU.TANH R76, R4 ;  /* 0x00000004004c7308 */ /* 0x0002620000002400 */
[C---:B------:R-:W-:Y:S02]  /*35c0*/  ISETP.GE.AND P3, PT, R3.reuse, R18, PT ;  /* 0x000000120300720c */ /* 0x040fe40003f66270 */
[----:B------:R-:W-:Y:S01]  /*35d0*/  ISETP.GE.AND P1, PT, R3, R19, PT ;  /* 0x000000130300720c */ /* 0x000fe20003f26270 */
[----:B------:R-:W-:Y:S01]  /*35e0*/  FMUL.FTZ R3, R54, c[0x0][0x2ec] ;  /* 0x0000bb0036037a20 */ /* 0x000fe20000410000 */
[----:B------:R-:W-:Y:S01]  /*35f0*/  FSEL R67, R132, -INF , !P0 ;  /* 0xff80000084437808 */ /* 0x000fe20004000000 */
[----:B------:R-:W-:Y:S01]  /*3600*/  HMMA.16816.F32 R52, R12, R20, R28 ;  /* 0x000000140c34723c */ /* 0x000fe2000000181c */
[----:B----4-:R-:W-:Y:S01]  /*3610*/  FSEL R60, R123, -INF , !P4 ;  /* 0xff8000007b3c7808 */ /* 0x010fe20006000000 */
[----:B------:R4:W-:Y:S01]  /*3620*/  MUFU.TANH R69, R3 ;  /* 0x0000000300457308 */ /* 0x0009e20000002400 */
[----:B------:R-:W-:-:S02]  /*3630*/  FSEL R62, R122, -INF , !P2 ;  /* 0xff8000007a3e7808 */ /* 0x000fc40005000000 */
[----:B-----5:R-:W-:Y:S02]  /*3640*/  FSEL R66, R120, -INF , !P6 ;  /* 0xff80000078427808 */ /* 0x020fe40007000000 */
[----:B------:R-:W-:Y:S01]  /*3650*/  FSEL R68, R118, -INF , !P5 ;  /* 0xff80000076447808 */ /* 0x000fe20006800000 */
[C---:B------:R-:W-:Y:S01]  /*3660*/  HMMA.16816.F32 R28, R24.reuse, R48, R32 ;  /* 0x00000030181c723c */ /* 0x040fe20000001820 */
[----:B------:R-:W-:Y:S02]  /*3670*/  FSEL R61, R116, -INF , !P3 ;  /* 0xff800000743d7808 */ /* 0x000fe40005800000 */
[----:B-1----:R-:W-:Y:S02]  /*3680*/  IADD3 R4, R0, 0x9, RZ ;  /* 0x0000000900047810 */ /* 0x002fe40007ffe0ff */
[----:B------:R-:W-:Y:S02]  /*3690*/  FSEL R63, R102, -INF , !P1 ;  /* 0xff800000663f7808 */ /* 0x000fe40004800000 */
[C---:B------:R-:W-:Y:S01]  /*36a0*/  ISETP.GE.AND P0, PT, R4.reuse, R16, PT ;  /* 0x000000100400720c */ /* 0x040fe20003f06270 */
[----:B------:R-:W-:Y:S01]  /*36b0*/  HMMA.16816.F32 R24, R24, R50, R44 ;  /* 0x000000321818723c */ /* 0x000fe2000000182c */
[----:B------:R-:W-:-:S02]  /*36c0*/  ISETP.GE.AND P4, PT, R4, R17, PT ;  /* 0x000000110400720c */ /* 0x000fc40003f86270 */
[C---:B------:R-:W-:Y:S02]  /*36d0*/  ISETP.GE.AND P2, PT, R4.reuse, R18, PT ;  /* 0x000000120400720c */ /* 0x040fe40003f46270 */
[----:B------:R-:W-:Y:S01]  /*36e0*/  ISETP.GE.AND P6, PT, R4, R19, PT ;  /* 0x000000130400720c */ /* 0x000fe20003fc6270 */
[----:B------:R-:W-:Y:S01]  /*36f0*/  FMUL.FTZ R4, R36, c[0x0][0x2ec] ;  /* 0x0000bb0024047a20 */ /* 0x000fe20000410000 */
[----:B----4-:R-:W-:Y:S01]  /*3700*/  IADD3 R3, R0, 0x10, RZ ;  /* 0x0000001000037810 */ /* 0x010fe20007ffe0ff */
[----:B------:R-:W-:Y:S01]  /*3710*/  HMMA.16816.F32 R12, R12, R22, R40 ;  /* 0x000000160c0c723c */ /* 0x000fe20000001828 */
[----:B------:R-:W-:Y:S01]  /*3720*/  FSEL R65, R121, -INF , !P0 ;  /* 0xff80000079417808 */ /* 0x000fe20004000000 */
[----:B------:R1:W-:Y:S01]  /*3730*/  MUFU.TANH R7, R4 ;  /* 0x0000000400077308 */ /* 0x0003e20000002400 */
[----:B------:R-:W-:Y:S01]  /*3740*/  ISETP.GE.AND P5, PT, R3, R16, PT ;  /* 0x000000100300720c */ /* 0x000fe20003fa6270 */
[----:B------:R-:W-:Y:S01]  /*3750*/  FMUL.FTZ R55, R55, c[0x0][0x2ec] ;  /* 0x0000bb0037377a20 */ /* 0x000fe20000410000 */
[----:B------:R-:W-:-:S02]  /*3760*/  ISETP.GE.AND P3, PT, R3, R17, PT ;  /* 0x000000110300720c */ /* 0x000fc40003f66270 */
[C---:B------:R-:W-:Y:S01]  /*3770*/  ISETP.GE.AND P1, PT, R3.reuse, R18, PT ;  /* 0x000000120300720c */ /* 0x040fe20003f26270 */
[C---:B------:R-:W-:Y:S01]  /*3780*/  HMMA.16816.F32 R28, R8.reuse, R20, R28 ;  /* 0x00000014081c723c */ /* 0x040fe2000000181c */
[----:B------:R-:W-:Y:S01]  /*3790*/  ISETP.GE.AND P0, PT, R3, R19, PT ;  /* 0x000000130300720c */ /* 0x000fe20003f06270 */
[----:B------:R-:W-:Y:S01]  /*37a0*/  MUFU.TANH R55, R55 ;  /* 0x0000003700377308 */ /* 0x000fe20000002400 */
[----:B------:R-:W-:Y:S02]  /*37b0*/  IADD3 R3, R0, 0x11, RZ ;  /* 0x0000001100037810 */ /* 0x000fe40007ffe0ff */
[----:B------:R-:W-:Y:S02]  /*37c0*/  FSEL R48, R119, -INF , !P4 ;  /* 0xff80000077307808 */ /* 0x000fe40006000000 */
[----:B------:R-:W-:Y:S01]  /*37d0*/  FSEL R32, R117, -INF , !P2 ;  /* 0xff80000075207808 */ /* 0x000fe20005000000 */
[----:B------:R-:W-:Y:S01]  /*37e0*/  HMMA.16816.F32 R8, R8, R22, R24 ;  /* 0x000000160808723c */ /* 0x000fe20000001818 */
[----:B------:R-:W-:Y:S01]  /*37f0*/  FSEL R34, R104, -INF , !P6 ;  /* 0xff80000068227808 */ /* 0x000fe20007000000 */
[----:B-1----:R-:W-:Y:S01]  /*3800*/  FMUL.FTZ R4, R37, c[0x0][0x2ec] ;  /* 0x0000bb0025047a20 */ /* 0x002fe20000410000 */
[----:B------:R-:W-:-:S02]  /*3810*/  FSEL R107, R107, -INF , !P5 ;  /* 0xff8000006b6b7808 */ /* 0x000fc40006800000 */
[C---:B------:R-:W-:Y:S01]  /*3820*/  ISETP.GE.AND P4, PT, R3.reuse, R16, PT ;  /* 0x000000100300720c */ /* 0x040fe20003f86270 */
[----:B------:R1:W4:Y:S01]  /*3830*/  MUFU.TANH R37, R4 ;  /* 0x0000000400257308 */ /* 0x0003220000002400 */
[C---:B------:R-:W-:Y:S01]  /*3840*/  ISETP.GE.AND P2, PT, R3.reuse, R17, PT ;  /* 0x000000110300720c */ /* 0x040fe20003f46270 */
[----:B------:R-:W-:Y:S01]  /*3850*/  FMUL.FTZ R12, R12, c[0x0][0x2ec] ;  /* 0x0000bb000c0c7a20 */ /* 0x000fe20000410000 */
[C---:B------:R-:W-:Y:S02]  /*3860*/  ISETP.GE.AND P6, PT, R3.reuse, R18, PT ;  /* 0x000000120300720c */ /* 0x040fe40003fc6270 */
[----:B------:R-:W-:Y:S02]  /*3870*/  ISETP.GE.AND P5, PT, R3, R19, PT ;  /* 0x000000130300720c */ /* 0x000fe40003fa6270 */
[----:B------:R-:W-:Y:S01]  /*3880*/  IADD3 R3, R0, 0x18, RZ ;  /* 0x0000001800037810 */ /* 0x000fe20007ffe0ff */
[----:B------:R-:W-:Y:S01]  /*3890*/  MUFU.TANH R20, R12 ;  /* 0x0000000c00147308 */ /* 0x000fe20000002400 */
[----:B------:R-:W-:Y:S01]  /*38a0*/  FSEL R139, R139, -INF , !P3 ;  /* 0xff8000008b8b7808 */ /* 0x000fe20005800000 */
[----:B------:R-:W-:Y:S01]  /*38b0*/  FMUL.FTZ R28, R28, c[0x0][0x2ec] ;  /* 0x0000bb001c1c7a20 */ /* 0x000fe20000410000 */
[----:B------:R-:W-:Y:S01]  /*38c0*/  FSEL R56, R98, -INF , !P1 ;  /* 0xff80000062387808 */ /* 0x000fe20004800000 */
[----:B------:R-:W-:Y:S01]  /*38d0*/  FMUL.FTZ R30, R30, c[0x0][0x2ec] ;  /* 0x0000bb001e1e7a20 */ /* 0x000fe20000410000 */
[----:B------:R-:W-:Y:S01]  /*38e0*/  FSEL R57, R97, -INF , !P0 ;  /* 0xff80000061397808 */ /* 0x000fe20004000000 */
[----:B------:R-:W-:Y:S01]  /*38f0*/  FMUL.FTZ R29, R29, c[0x0][0x2ec] ;  /* 0x0000bb001d1d7a20 */ /* 0x000fe20000410000 */
[----:B------:R-:W-:Y:S01]  /*3900*/  FSEL R136, R103, -INF , !P4 ;  /* 0xff80000067887808 */ /* 0x000fe20006000000 */
[----:B-1----:R-:W-:Y:S01]  /*3910*/  FMUL.FTZ R4, R38, c[0x0][0x2ec] ;  /* 0x0000bb0026047a20 */ /* 0x002fe20000410000 */
[C---:B------:R-:W-:Y:S01]  /*3920*/  ISETP.GE.AND P3, PT, R3.reuse, R16, PT ;  /* 0x000000100300720c */ /* 0x040fe20003f66270 */
[----:B------:R-:W-:Y:S01]  /*3930*/  MUFU.TANH R28, R28 ;  /* 0x0000001c001c7308 */ /* 0x000fe20000002400 */
[----:B------:R-:W-:Y:S01]  /*3940*/  ISETP.GE.AND P1, PT, R3, R17, PT ;  /* 0x000000110300720c */ /* 0x000fe20003f26270 */
[----:B------:R-:W-:Y:S01]  /*3950*/  FMUL.FTZ R31, R31, c[0x0][0x2ec] ;  /* 0x0000bb001f1f7a20 */ /* 0x000fe20000410000 */
[C---:B------:R-:W-:Y:S01]  /*3960*/  ISETP.GE.AND P0, PT, R3.reuse, R18, PT ;  /* 0x000000120300720c */ /* 0x040fe20003f06270 */
[----:B------:R-:W-:Y:S01]  /*3970*/  FMUL.FTZ R8, R8, c[0x0][0x2ec] ;  /* 0x0000bb0008087a20 */ /* 0x000fe20000410000 */
[----:B------:R-:W-:Y:S01]  /*3980*/  ISETP.GE.AND P4, PT, R3, R19, PT ;  /* 0x000000130300720c */ /* 0x000fe20003f86270 */
[----:B------:R-:W-:Y:S01]  /*3990*/  FMUL.FTZ R9, R9, c[0x0][0x2ec] ;  /* 0x0000bb0009097a20 */ /* 0x000fe20000410000 */
[----:B------:R-:W-:Y:S01]  /*39a0*/  IADD3 R3, R0, 0x19, RZ ;  /* 0x0000001900037810 */ /* 0x000fe20007ffe0ff */
[----:B------:R1:W5:Y:S01]  /*39b0*/  MUFU.TANH R6, R4 ;  /* 0x0000000400067308 */ /* 0x0003620000002400 */
[----:B------:R-:W-:-:S02]  /*39c0*/  FSEL R138, R138, -INF , !P2 ;  /* 0xff8000008a8a7808 */ /* 0x000fc40005000000 */
[----:B------:R-:W-:Y:S02]  /*39d0*/  FSEL R100, R100, -INF , !P5 ;  /* 0xff80000064647808 */ /* 0x000fe40006800000 */
[----:B------:R-:W-:Y:S02]  /*39e0*/  FSEL R106, R106, -INF , !P3 ;  /* 0xff8000006a6a7808 */ /* 0x000fe40005800000 */
[C---:B------:R-:W-:Y:S01]  /*39f0*/  ISETP.GE.AND P2, PT, R3.reuse, R16, PT ;  /* 0x000000100300720c */ /* 0x040fe20003f46270 */
[----:B------:R-:W-:Y:S01]  /*3a00*/  MUFU.TANH R30, R30 ;  /* 0x0000001e001e7308 */ /* 0x000fe20000002400 */
[C---:B------:R-:W-:Y:S02]  /*3a10*/  ISETP.GE.AND P5, PT, R3.reuse, R18, PT ;  /* 0x000000120300720c */ /* 0x040fe40003fa6270 */
[----:B------:R-:W-:Y:S02]  /*3a20*/  ISETP.GE.AND P3, PT, R3, R19, PT ;  /* 0x000000130300720c */ /* 0x000fe40003f66270 */
[----:B------:R-:W-:-:S02]  /*3a30*/  FSEL R137, R137, -INF , !P1 ;  /* 0xff80000089897808 */ /* 0x000fc40004800000 */
[----:B------:R-:W-:Y:S01]  /*3a40*/  FSEL R49, R87, -INF , !P0 ;  /* 0xff80000057317808 */ /* 0x000fe20004000000 */
[----:B-1----:R-:W-:Y:S01]  /*3a50*/  FMUL.FTZ R4, R39, c[0x0][0x2ec] ;  /* 0x0000bb0027047a20 */ /* 0x002fe20000410000 */
[----:B------:R-:W-:Y:S01]  /*3a60*/  FSEL R101, R101, -INF , !P2 ;  /* 0xff80000065657808 */ /* 0x000fe20005000000 */
[----:B------:R-:W-:Y:S01]  /*3a70*/  MUFU.TANH R29, R29 ;  /* 0x0000001d001d7308 */ /* 0x000fe20000002400 */
[----:B------:R-:W-:Y:S02]  /*3a80*/  FSEL R41, R96, -INF , !P5 ;  /* 0xff80000060297808 */ /* 0x000fe40006800000 */
[----:B--2---:R-:W-:-:S05]  /*3a90*/  FSEL R42, R86, -INF , !P3 ;  /* 0xff800000562a7808 */ /* 0x004fca0005800000 */
[----:B------:R1:W2:Y:S08]  /*3aa0*/  MUFU.TANH R36, R4 ;  /* 0x0000000400247308 */ /* 0x0002b00000002400 */
[----:B------:R-:W-:Y:S01]  /*3ab0*/  MUFU.TANH R31, R31 ;  /* 0x0000001f001f7308 */ /* 0x000fe20000002400 */
[----:B-1----:R-:W-:Y:S01]  /*3ac0*/  FMUL.FTZ R4, R52, c[0x0][0x2ec] ;  /* 0x0000bb0034047a20 */ /* 0x002fe20000410000 */
[----:B------:R-:W-:-:S06]  /*3ad0*/  FSEL R52, R99, -INF , !P6 ;  /* 0xff80000063347808 */ /* 0x000fcc0007000000 */
[----:B------:R-:W-:Y:S01]  /*3ae0*/  MUFU.TANH R8, R8 ;  /* 0x0000000800087308 */ /* 0x000fe20000002400 */
[-C--:B------:R-:W-:Y:S02]  /*3af0*/  ISETP.GE.AND P6, PT, R3, R17.reuse, PT ;  /* 0x000000110300720c */ /* 0x080fe40003fc6270 */
[----:B------:R-:W-:Y:S02]  /*3b00*/  IADD3 R3, R0, 0x20, RZ ;  /* 0x0000002000037810 */ /* 0x000fe40007ffe0ff */
[----:B------:R-:W-:Y:S02]  /*3b10*/  FSEL R105, R105, -INF , !P6 ;  /* 0xff80000069697808 */ /* 0x000fe40007000000 */
[C---:B------:R-:W-:Y:S01]  /*3b20*/  ISETP.GE.AND P1, PT, R3.reuse, R16, PT ;  /* 0x000000100300720c */ /* 0x040fe20003f26270 */
[----:B------:R1:W1:Y:S01]  /*3b30*/  MUFU.TANH R35, R4 ;  /* 0x0000000400237308 */ /* 0x0002620000002400 */
[C---:B------:R-:W-:Y:S02]  /*3b40*/  ISETP.GE.AND P0, PT, R3.reuse, R17, PT ;  /* 0x000000110300720c */ /* 0x040fe40003f06270 */
[----:B------:R-:W-:-:S02]  /*3b50*/  ISETP.GE.AND P2, PT, R3, R19, PT ;  /* 0x000000130300720c */ /* 0x000fc40003f46270 */
[----:B---3--:R-:W-:Y:S02]  /*3b60*/  FSEL R185, R185, -INF , !P1 ;  /* 0xff800000b9b97808 */ /* 0x008fe40004800000 */
[----:B------:R-:W-:Y:S01]  /*3b70*/  FSEL R187, R84, -INF , !P0 ;  /* 0xff80000054bb7808 */ /* 0x000fe20004000000 */
[----:B------:R-:W-:Y:S01]  /*3b80*/  MUFU.TANH R9, R9 ;  /* 0x0000000900097308 */ /* 0x000fe20000002400 */
[----:B------:R-:W-:Y:S01]  /*3b90*/  FSEL R179, R78, -INF , !P2 ;  /* 0xff8000004eb37808 */ /* 0x000fe20005000000 */
[----:B-1----:R-:W-:Y:S01]  /*3ba0*/  FMUL.FTZ R4, R53, c[0x0][0x2ec] ;  /* 0x0000bb0035047a20 */ /* 0x002fe20000410000 */
[----:B------:R-:W-:Y:S02]  /*3bb0*/  FSEL R53, R85, -INF , !P4 ;  /* 0xff80000055357808 */ /* 0x000fe40006000000 */
[----:B------:R-:W-:-:S03]  /*3bc0*/  ISETP.GE.AND P4, PT, R3, R18, PT ;  /* 0x000000120300720c */ /* 0x000fc60003f86270 */
[----:B------:R1:W-:Y:S01]  /*3bd0*/  MUFU.TANH R33, R4 ;  /* 0x0000000400217308 */ /* 0x0003e20000002400 */
[----:B------:R-:W-:Y:S02]  /*3be0*/  IADD3 R3, R0, 0x21, RZ ;  /* 0x0000002100037810 */ /* 0x000fe40007ffe0ff */
[----:B------:R-:W-:Y:S02]  /*3bf0*/  FSEL R170, R170, -INF , !P4 ;  /* 0xff800000aaaa7808 */ /* 0x000fe40006000000 */
[C---:B------:R-:W-:Y:S02]  /*3c00*/  ISETP.GE.AND P6, PT, R3.reuse, R16, PT ;  /* 0x000000100300720c */ /* 0x040fe40003fc6270 */
[C---:B------:R-:W-:Y:S02]  /*3c10*/  ISETP.GE.AND P5, PT, R3.reuse, R17, PT ;  /* 0x000000110300720c */ /* 0x040fe40003fa6270 */
[C---:B------:R-:W-:Y:S02]  /*3c20*/  ISETP.GE.AND P3, PT, R3.reuse, R18, PT ;  /* 0x000000120300720c */ /* 0x040fe40003f66270 */
[----:B------:R-:W-:-:S02]  /*3c30*/  ISETP.GE.AND P1, PT, R3, R19, PT ;  /* 0x000000130300720c */ /* 0x000fc40003f26270 */
[----:B------:R-:W-:Y:S02]  /*3c40*/  IADD3 R3, R0, 0x29, RZ ;  /* 0x0000002900037810 */ /* 0x000fe40007ffe0ff */
[----:B------:R-:W-:Y:S01]  /*3c50*/  FSEL R181, R181, -INF , !P6 ;  /* 0xff800000b5b57808 */ /* 0x000fe20007000000 */
[----:B-1----:R-:W-:Y:S01]  /*3c60*/  FMUL.FTZ R4, R54, c[0x0][0x2ec] ;  /* 0x0000bb0036047a20 */ /* 0x002fe20000410000 */
[----:B------:R-:W-:Y:S02]  /*3c70*/  FSEL R186, R79, -INF , !P5 ;  /* 0xff8000004fba7808 */ /* 0x000fe40006800000 */
[----:B------:R-:W-:Y:S01]  /*3c80*/  FSEL R171, R171, -INF , !P3 ;  /* 0xff800000abab7808 */ /* 0x000fe20005800000 */
[----:B------:R1:W3:Y:S01]  /*3c90*/  MUFU.TANH R21, R4 ;  /* 0x0000000400157308 */ /* 0x0002e20000002400 */
[----:B------:R-:W-:Y:S02]  /*3ca0*/  FSEL R178, R77, -INF , !P1 ;  /* 0xff8000004db27808 */ /* 0x000fe40004800000 */
[----:B------:R-:W-:-:S02]  /*3cb0*/  ISETP.GE.AND P5, PT, R3, R16, PT ;  /* 0x000000100300720c */ /* 0x000fc40003fa6270 */
[C---:B------:R-:W-:Y:S02]  /*3cc0*/  ISETP.GE.AND P3, PT, R3.reuse, R17, PT ;  /* 0x000000110300720c */ /* 0x040fe40003f66270 */
[----:B------:R-:W-:Y:S02]  /*3cd0*/  ISETP.GE.AND P1, PT, R3, R18, PT ;  /* 0x000000120300720c */ /* 0x000fe40003f26270 */
[----:B------:R-:W-:Y:S02]  /*3ce0*/  FSEL R180, R76, -INF , !P5 ;  /* 0xff8000004cb47808 */ /* 0x000fe40006800000 */
[----:B------:R-:W-:Y:S02]  /*3cf0*/  FSEL R183, R70, -INF , !P3 ;  /* 0xff80000046b77808 */ /* 0x000fe40005800000 */
[----:B----4-:R-:W-:Y:S02]  /*3d00*/  FSEL R168, R37, -INF , !P1 ;  /* 0xff80000025a87808 */ /* 0x010fe40004800000 */
[----:B-1----:R-:W-:-:S04]  /*3d10*/  IADD3 R4, R0, 0x28, RZ ;  /* 0x0000002800047810 */ /* 0x002fc80007ffe0ff */
[C---:B------:R-:W-:Y:S02]  /*3d20*/  ISETP.GE.AND P0, PT, R4.reuse, R16, PT ;  /* 0x000000100400720c */ /* 0x040fe40003f06270 */
[C---:B------:R-:W-:Y:S02]  /*3d30*/  ISETP.GE.AND P6, PT, R4.reuse, R19, PT ;  /* 0x000000130400720c */ /* 0x040fe40003fc6270 */
[----:B------:R-:W-:Y:S02]  /*3d40*/  FSEL R182, R71, -INF , !P0 ;  /* 0xff80000047b67808 */ /* 0x000fe40004000000 */
[C---:B------:R-:W-:Y:S02]  /*3d50*/  ISETP.GE.AND P4, PT, R4.reuse, R17, PT ;  /* 0x000000110400720c */ /* 0x040fe40003f86270 */
[----:B------:R-:W-:Y:S01]  /*3d60*/  ISETP.GE.AND P2, PT, R4, R18, PT ;  /* 0x000000120400720c */ /* 0x000fe20003f46270 */
[----:B------:R-:W-:Y:S01]  /*3d70*/  FMUL.FTZ R4, R13, c[0x0][0x2ec] ;  /* 0x0000bb000d047a20 */ /* 0x000fe20000410000 */
[----:B------:R-:W-:-:S02]  /*3d80*/  ISETP.GE.AND P0, PT, R3, R19, PT ;  /* 0x000000130300720c */ /* 0x000fc40003f06270 */
[----:B------:R-:W-:Y:S01]  /*3d90*/  IADD3 R3, R0, 0x30, RZ ;  /* 0x0000003000037810 */ /* 0x000fe20007ffe0ff */
[----:B------:R1:W-:Y:S01]  /*3da0*/  MUFU.TANH R12, R4 ;  /* 0x00000004000c7308 */ /* 0x0003e20000002400 */
[----:B-----5:R-:W-:Y:S01]  /*3db0*/  FSEL R176, R6, -INF , !P6 ;  /* 0xff80000006b07808 */ /* 0x020fe20007000000 */
[----:B------:R-:W-:Y:S01]  /*3dc0*/  FMUL.FTZ R6, R14, c[0x0][0x2ec] ;  /* 0x0000bb000e067a20 */ /* 0x000fe20000410000 */
[----:B------:R-:W-:Y:S02]  /*3dd0*/  FSEL R184, R69, -INF , !P4 ;  /* 0xff80000045b87808 */ /* 0x000fe40006000000 */
[----:B------:R-:W-:Y:S02]  /*3de0*/  FSEL R169, R7, -INF , !P2 ;  /* 0xff80000007a97808 */ /* 0x000fe40005000000 */
[C---:B------:R-:W-:Y:S01]  /*3df0*/  ISETP.GE.AND P4, PT, R3.reuse, R16, PT ;  /* 0x000000100300720c */ /* 0x040fe20003f86270 */
[----:B------:R-:W4:Y:S01]  /*3e00*/  MUFU.TANH R7, R6 ;  /* 0x0000000600077308 */ /* 0x000f220000002400 */
[----:B------:R-:W-:-:S02]  /*3e10*/  ISETP.GE.AND P2, PT, R3, R17, PT ;  /* 0x000000110300720c */ /* 0x000fc40003f46270 */
[C---:B------:R-:W-:Y:S02]  /*3e20*/  ISETP.GE.AND P6, PT, R3.reuse, R18, PT ;  /* 0x000000120300720c */ /* 0x040fe40003fc6270 */
[----:B------:R-:W-:Y:S02]  /*3e30*/  ISETP.GE.AND P5, PT, R3, R19, PT ;  /* 0x000000130300720c */ /* 0x000fe40003fa6270 */
[----:B------:R-:W-:Y:S01]  /*3e40*/  IADD3 R3, R0, 0x31, RZ ;  /* 0x0000003100037810 */ /* 0x000fe20007ffe0ff */
[----:B-1----:R-:W-:Y:S01]  /*3e50*/  FMUL.FTZ R4, R15, c[0x0][0x2ec] ;  /* 0x0000bb000f047a20 */ /* 0x002fe20000410000 */
[----:B--2---:R-:W-:Y:S02]  /*3e60*/  FSEL R177, R36, -INF , !P0 ;  /* 0xff80000024b17808 */ /* 0x004fe40004000000 */
[----:B------:R-:W-:Y:S01]  /*3e70*/  FSEL R197, R35, -INF , !P4 ;  /* 0xff80000023c57808 */ /* 0x000fe20006000000 */
[----:B------:R1:W-:Y:S01]  /*3e80*/  MUFU.TANH R6, R4 ;  /* 0x0000000400067308 */ /* 0x0003e20000002400 */
[----:B------:R-:W-:-:S02]  /*3e90*/  ISETP.GE.AND P3, PT, R3, R16, PT ;  /* 0x000000100300720c */ /* 0x000fc40003f66270 */
[C---:B------:R-:W-:Y:S02]  /*3ea0*/  ISETP.GE.AND P1, PT, R3.reuse, R17, PT ;  /* 0x000000110300720c */ /* 0x040fe40003f26270 */
[C---:B------:R-:W-:Y:S02]  /*3eb0*/  ISETP.GE.AND P0, PT, R3.reuse, R18, PT ;  /* 0x000000120300720c */ /* 0x040fe40003f06270 */
[----:B------:R-:W-:Y:S02]  /*3ec0*/  ISETP.GE.AND P4, PT, R3, R19, PT ;  /* 0x000000130300720c */ /* 0x000fe40003f86270 */
[----:B------:R-:W-:Y:S02]  /*3ed0*/  IADD3 R3, R0, 0x38, RZ ;  /* 0x0000003800037810 */ /* 0x000fe40007ffe0ff */
[----:B---3--:R-:W-:Y:S02]  /*3ee0*/  FSEL R203, R21, -INF , !P2 ;  /* 0xff80000015cb7808 */ /* 0x008fe40005000000 */
[----:B------:R-:W-:-:S02]  /*3ef0*/  FSEL R191, R28, -INF , !P6 ;  /* 0xff8000001cbf7808 */ /* 0x000fc40007000000 */
[----:B------:R-:W-:Y:S01]  /*3f00*/  FSEL R195, R30, -INF , !P5 ;  /* 0xff8000001ec37808 */ /* 0x000fe20006800000 */
[----:B-1----:R-:W-:Y:S01]  /*3f10*/  FMUL.FTZ R4, R10, c[0x0][0x2ec] ;  /* 0x0000bb000a047a20 */ /* 0x002fe20000410000 */
[----:B------:R-:W-:Y:S02]  /*3f20*/  FSEL R196, R33, -INF , !P3 ;  /* 0xff80000021c47808 */ /* 0x000fe40005800000 */
[C---:B------:R-:W-:Y:S02]  /*3f30*/  ISETP.GE.AND P2, PT, R3.reuse, R16, PT ;  /* 0x000000100300720c */ /* 0x040fe40003f46270 */
[C---:B------:R-:W-:Y:S01]  /*3f40*/  ISETP.GE.AND P6, PT, R3.reuse, R17, PT ;  /* 0x000000110300720c */ /* 0x040fe20003fc6270 */
[----:B------:R-:W1:Y:S01]  /*3f50*/  MUFU.TANH R4, R4 ;  /* 0x0000000400047308 */ /* 0x000e620000002400 */
[C---:B------:R-:W-:Y:S02]  /*3f60*/  ISETP.GE.AND P5, PT, R3.reuse, R18, PT ;  /* 0x000000120300720c */ /* 0x040fe40003fa6270 */
[----:B------:R-:W-:Y:S01]  /*3f70*/  ISETP.GE.AND P3, PT, R3, R19, PT ;  /* 0x000000130300720c */ /* 0x000fe20003f66270 */
[----:B------:R-:W-:Y:S01]  /*3f80*/  FMUL.FTZ R3, R11, c[0x0][0x2ec] ;  /* 0x0000bb000b037a20 */ /* 0x000fe20000410000 */
[----:B------:R-:W-:-:S02]  /*3f90*/  FSEL R190, R29, -INF , !P0 ;  /* 0xff8000001dbe7808 */ /* 0x000fc40004000000 */
[----:B------:R-:W-:Y:S02]  /*3fa0*/  ISETP.GE.AND P0, PT, R0, R17, PT ;  /* 0x000000110000720c */ /* 0x000fe40003f06270 */
[----:B------:R-:W-:Y:S01]  /*3fb0*/  FSEL R202, R55, -INF , !P1 ;  /* 0xff80000037ca7808 */ /* 0x000fe20004800000 */
[----:B------:R-:W2:Y:S01]  /*3fc0*/  MUFU.TANH R3, R3 ;  /* 0x0000000300037308 */ /* 0x000ea20000002400 */
[----:B------:R-:W-:Y:S02]  /*3fd0*/  FSEL R40, R152, -INF , !P0 ;  /* 0xff80000098287808 */ /* 0x000fe40004000000 */
[----:B------:R-:W-:Y:S02]  /*3fe0*/  PLOP3.LUT P0, PT, PT, PT, UP0, 0x80, 0x0 ;  /* 0x000000000000781c */ /* 0x000fe40003f0f008 */
[----:B------:R-:W-:Y:S02]  /*3ff0*/  FSEL R194, R31, -INF , !P4 ;  /* 0xff8000001fc27808 */ /* 0x000fe40006000000 */
[----:B------:R-:W-:-:S02]  /*4000*/  FSEL R199, R20, -INF , !P2 ;  /* 0xff80000014c77808 */ /* 0x000fc40005000000 */
[C---:B------:R-:W-:Y:S02]  /*4010*/  ISETP.GE.AND P1, PT, R0.reuse, R16, PT ;  /* 0x000000100000720c */ /* 0x040fe40003f26270 */
[C---:B------:R-:W-:Y:S02]  /*4020*/  ISETP.GE.AND P4, PT, R0.reuse, R18, PT ;  /* 0x000000120000720c */ /* 0x040fe40003f86270 */
[C---:B------:R-:W-:Y:S02]  /*4030*/  ISETP.GE.AND P2, PT, R0.reuse, R19, PT ;  /* 0x000000130000720c */ /* 0x040fe40003f46270 */
[----:B------:R-:W-:Y:S02]  /*4040*/  IADD3 R0, R0, 0x39, RZ ;  /* 0x0000003900007810 */ /* 0x000fe40007ffe0ff */
[----:B----4-:R-:W-:Y:S02]  /*4050*/  FSEL R200, R7, -INF , !P6 ;  /* 0xff80000007c87808 */ /* 0x010fe40007000000 */
[----:B------:R-:W-:-:S02]  /*4060*/  FSEL R189, R8, -INF , !P5 ;  /* 0xff80000008bd7808 */ /* 0x000fc40006800000 */
[----:B-1----:R-:W-:Y:S02]  /*4070*/  FSEL R192, R4, -INF , !P3 ;  /* 0xff80000004c07808 */ /* 0x002fe40005800000 */
[----:B------:R-:W-:Y:S02]  /*4080*/  FSEL R36, R153, -INF , !P1 ;  /* 0xff80000099247808 */ /* 0x000fe40004800000 */
        /* <DEDUP_REMOVED lines=9> */
[----:B--2---:R-:W-:Y:S01]  /*4120*/  FSEL R193, R3, -INF , !P1 ;  /* 0xff80000003c17808 */ /* 0x004fe20004800000 */
        /* <DEDUP_REMOVED lines=58> */
.L_x_524:
[----:B------:R-:W-:Y:S05]  /*44d0*/  BSYNC B0 ;  /* 0x0000000000007941 */ /* 0x000fea0003800000 */
.L_x_523:
[----:B------:R-:W0:Y:S02]  /*44e0*/  LDGDEPBAR ;  /* 0x00000000000079af */ /* 0x000e240000000000 */
.L_x_522:
[----:B------:R-:W-:Y:S02]  /*44f0*/  FMNMX.FTZ R0, R20, R60, !PT ;  /* 0x0000003c14007209 */ /* 0x000fe40007810000 */
[----:B------:R-:W-:Y:S02]  /*4500*/  FMNMX.FTZ R4, R36, R64, !PT ;  /* 0x0000004024047209 */ /* 0x000fe40007810000 */
[----:B------:R-:W-:Y:S02]  /*4510*/  FMNMX.FTZ R0, R61, R0, !PT ;  /* 0x000000003d007209 */ /* 0x000fe40007810000 */
[----:B------:R-:W-:Y:S02]  /*4520*/  FMNMX.FTZ R4, R66, R4, !PT ;  /* 0x0000000442047209 */ /* 0x000fe40007810000 */
[----:B------:R-:W-:Y:S02]  /*4530*/  FMNMX.FTZ R0, R32, R0, !PT ;  /* 0x0000000020007209 */ /* 0x000fe40007810000 */
[----:B------:R-:W-:-:S02]  /*4540*/  SHF.L.U32 R220, R5, 0x1, RZ ;  /* 0x0000000105dc7819 */ /* 0x000fc400000006ff */
        /* <DEDUP_REMOVED lines=27> */
[----:B-1----:R-:W1:Y:S01]  /*4700*/  SHFL.BFLY PT, R6, R102, 0x2, 0x1f ;  /* 0x0c401f0066067f89 */ /* 0x002e6200000e0000 */
        /* <DEDUP_REMOVED lines=14> */
[----:B------:R-:W-:Y:S01]  /*47f0*/  FMNMX.FTZ R0, R48, R0, !PT ;  /* 0x0000000030007209 */ /* 0x000fe20007810000 */
[----:B------:R-:W1:Y:S01]  /*4800*/  SHFL.BFLY PT, R6, R7, 0x2, 0x1f ;  /* 0x0c401f0007067f89 */ /* 0x000e6200000e0000 */
        /* <DEDUP_REMOVED lines=15> */
[----:B--2---:R-:W-:Y:S02]  /*4900*/  FMNMX.FTZ R102, R102, R8, !PT ;  /* 0x0000000866667209 */ /* 0x004fe40007810000 */
        /* <DEDUP_REMOVED lines=13> */
[----:B------:R-:W-:-:S04]  /*49e0*/  FFMA.FTZ R0, R60, c[0x0][0x23c], -R12 ;  /* 0x00008f003c007a23 */ /* 0x000fc8000001080c */
[----:B------:R-:W1:Y:S01]  /*49f0*/  SHFL.BFLY PT, R9, R6, 0x1, 0x1f ;  /* 0x0c201f0006097f89 */ /* 0x000e6200000e0000 */
[----:B------:R3:W4:Y:S01]  /*4a00*/  MUFU.EX2 R249, R0 ;  /* 0x0000000000f97308 */ /* 0x0007220000000800 */
[----:B--2---:R-:W-:Y:S01]  /*4a10*/  FMNMX.FTZ R3, R7, R8, !PT ;  /* 0x0000000807037209 */ /* 0x004fe20007810000 */
[----:B------:R-:W-:Y:S01]  /*4a20*/  FFMA.FTZ R7, R61, c[0x0][0x23c], -R12 ;  /* 0x00008f003d077a23 */ /* 0x000fe2000001080c */
[----:B------:R-:W2:Y:S02]  /*4a30*/  SHFL.BFLY PT, R8, R4, 0x2, 0x1f ;  /* 0x0c401f0004087f89 */ /* 0x000ea400000e0000 */
[----:B------:R-:W-:-:S03]  /*4a40*/  FSETP.NEU.FTZ.AND P1, PT, R3, -INF , PT ;  /* 0xff8000000300780b */ /* 0x000fc60003f3d000 */
[----:B------:R5:W-:Y:S01]  /*4a50*/  MUFU.EX2 R250, R7 ;  /* 0x0000000700fa7308 */ /* 0x000be20000000800 */
[----:B---3--:R-:W-:-:S05]  /*4a60*/  FMUL.FTZ R0, R3, c[0x0][0x23c] ;  /* 0x00008f0003007a20 */ /* 0x008fca0000410000 */
[----:B------:R-:W-:Y:S02]  /*4a70*/  FSEL R0, R0, RZ, P1 ;  /* 0x000000ff00007208 */ /* 0x000fe40000800000 */
[----:B-1----:R-:W-:-:S03]  /*4a80*/  FMNMX.FTZ R104, R6, R9, !PT ;  /* 0x0000000906687209 */ /* 0x002fc60007810000 */
[--C-:B------:R-:W-:Y:S01]  /*4a90*/  FFMA.FTZ R2, R63, c[0x0][0x23c], -R0.reuse ;  /* 0x00008f003f027a23 */ /* 0x100fe20000010800 */
[----:B------:R-:W-:Y:S01]  /*4aa0*/  FSETP.NEU.FTZ.AND P1, PT, R104, -INF , PT ;  /* 0xff8000006800780b */ /* 0x000fe20003f3d000 */
[----:B------:R-:W-:Y:S02]  /*4ab0*/  FFMA.FTZ R5, R62, c[0x0][0x23c], -R0 ;  /* 0x00008f003e057a23 */ /* 0x000fe40000010800 */
[----:B------:R1:W-:Y:S01]  /*4ac0*/  MUFU.EX2 R245, R2 ;  /* 0x0000000200f57308 */ /* 0x0003e20000000800 */
[----:B-----5:R-:W-:Y:S01]  /*4ad0*/  FFMA.FTZ R7, R32, c[0x0][0x23c], -R12 ;  /* 0x00008f0020077a23 */ /* 0x020fe2000001080c */
[----:B--2---:R-:W-:Y:S01]  /*4ae0*/  FMNMX.FTZ R4, R4, R8, !PT ;  /* 0x0000000804047209 */ /* 0x004fe20007810000 */
[----:B------:R-:W-:-:S04]  /*4af0*/  FFMA.FTZ R14, R176, c[0x0][0x23c], -R0 ;  /* 0x00008f00b00e7a23 */ /* 0x000fc80000010800 */
[----:B------:R-:W2:Y:S01]  /*4b00*/  SHFL.BFLY PT, R6, R4, 0x1, 0x1f ;  /* 0x0c201f0004067f89 */ /* 0x000ea200000e0000 */
[----:B------:R3:W-:Y:S01]  /*4b10*/  MUFU.EX2 R246, R5 ;  /* 0x0000000500f67308 */ /* 0x0007e20000000800 */
[----:B-1----:R-:W-:-:S07]  /*4b20*/  FMUL.FTZ R2, R104, c[0x0][0x23c] ;  /* 0x00008f0068027a20 */ /* 0x002fce0000410000 */
[----:B------:R1:W5:Y:S01]  /*4b30*/  MUFU.EX2 R251, R7 ;  /* 0x0000000700fb7308 */ /* 0x0003620000000800 */
[----:B------:R-:W-:Y:S01]  /*4b40*/  FSEL R2, R2, RZ, P1 ;  /* 0x000000ff02027208 */ /* 0x000fe20000800000 */
[----:B---3--:R-:W-:-:S06]  /*4b50*/  FFMA.FTZ R5, R34, c[0x0][0x23c], -R0 ;  /* 0x00008f0022057a23 */ /* 0x008fcc0000010800 */
[----:B------:R3:W-:Y:S01]  /*4b60*/  MUFU.EX2 R206, R14 ;  /* 0x0000000e00ce7308 */ /* 0x0007e20000000800 */
[----:B------:R-:W-:Y:S01]  /*4b70*/  LDSM.16.MT88.4 R32, [R222+0xa000] ;  /* 0x00a00000de20783b */ /* 0x000fe20000004200 */
[----:B------:R-:W-:Y:S01]  /*4b80*/  FFMA.FTZ R9, R66, c[0x0][0x23c], -R2 ;  /* 0x00008f0042097a23 */ /* 0x000fe20000010802 */
[----:B--2---:R-:W-:Y:S01]  /*4b90*/  FMNMX.FTZ R103, R4, R6, !PT ;  /* 0x0000000604677209 */ /* 0x004fe20007810000 */
[----:B-1----:R-:W-:-:S04]  /*4ba0*/  FFMA.FTZ R7, R21, c[0x0][0x23c], -R0 ;  /* 0x00008f0015077a23 */ /* 0x002fc80000010800 */
[----:B------:R1:W2:Y:S01]  /*4bb0*/  MUFU.EX2 R247, R5 ;  /* 0x0000000500f77308 */ /* 0x0002a20000000800 */
[----:B------:R-:W2:Y:S01]  /*4bc0*/  LDSM.16.MT88.4 R20, [R222+0x9000] ;  /* 0x00900000de14783b */ /* 0x000ea20000004200 */
[C---:B------:R-:W-:Y:S01]  /*4bd0*/  FSETP.NEU.FTZ.AND P1, PT, R103.reuse, -INF , PT ;  /* 0xff8000006700780b */ /* 0x040fe20003f3d000 */
[----:B------:R-:W-:Y:S01]  /*4be0*/  FMUL.FTZ R8, R103, c[0x0][0x23c] ;  /* 0x00008f0067087a20 */ /* 0x000fe20000410000 */
[----:B----4-:R-:W-:Y:S02]  /*4bf0*/  F2FP.PACK_AB R4, R249, R252 ;  /* 0x000000fcf904723e */ /* 0x010fe400000000ff */
[----:B-----5:R-:W-:Y:S02]  /*4c00*/  F2FP.PACK_AB R6, R251, R250 ;  /* 0x000000fafb06723e */ /* 0x020fe400000000ff */
[----:B------:R2:W-:Y:S01]  /*4c10*/  MUFU.EX2 R248, R7 ;  /* 0x0000000700f87308 */ /* 0x0005e20000000800 */
[----:B------:R-:W-:Y:S01]  /*4c20*/  FSEL R13, R8, RZ, P1 ;  /* 0x000000ff080d7208 */ /* 0x000fe20000800000 */
[----:B------:R-:W-:-:S02]  /*4c30*/  FFMA.FTZ R8, R65, c[0x0][0x23c], -R2 ;  /* 0x00008f0041087a23 */ /* 0x000fc40000010802 */
[----:B---3--:R-:W-:Y:S02]  /*4c40*/  FFMA.FTZ R14, R177, c[0x0][0x23c], -R0 ;  /* 0x00008f00b10e7a23 */ /* 0x008fe40000010800 */
[----:B-1----:R-:W-:Y:S02]  /*4c50*/  FFMA.FTZ R5, R36, c[0x0][0x23c], -R2 ;  /* 0x00008f0024057a23 */ /* 0x002fe40000010802 */
[----:B------:R1:W-:Y:S01]  /*4c60*/  MUFU.EX2 R244, R8 ;  /* 0x0000000800f47308 */ /* 0x0003e20000000800 */
[----:B------:R-:W3:Y:S01]  /*4c70*/  LDSM.16.MT88.4 R36, [R220+0xb000] ;  /* 0x00b00000dc24783b */ /* 0x000ee20000004200 */
[----:B--2---:R-:W-:-:S06]  /*4c80*/  F2FP.PACK_AB R7, R247, R245 ;  /* 0x000000f5f707723e */ /* 0x004fcc00000000ff */
[----:B------:R2:W-:Y:S01]  /*4c90*/  MUFU.EX2 R242, R5 ;  /* 0x0000000500f27308 */ /* 0x0005e20000000800 */
[----:B-1----:R-:W-:-:S07]  /*4ca0*/  FFMA.FTZ R8, R40, c[0x0][0x23c], -R13 ;  /* 0x00008f0028087a23 */ /* 0x002fce000001080d */
[----:B------:R-:W1:Y:S01]  /*4cb0*/  MUFU.EX2 R243, R9 ;  /* 0x0000000900f37308 */ /* 0x000e620000000800 */
[----:B--2---:R-:W-:-:S07]  /*4cc0*/  FFMA.FTZ R5, R64, c[0x0][0x23c], -R2 ;  /* 0x00008f0040057a23 */ /* 0x004fce0000010802 */
[----:B------:R2:W-:Y:S08]  /*4cd0*/  MUFU.EX2 R234, R8 ;  /* 0x0000000800ea7308 */ /* 0x0005f00000000800 */
[----:B------:R4:W-:Y:S01]  /*4ce0*/  MUFU.EX2 R237, R5 ;  /* 0x0000000500ed7308 */ /* 0x0009e20000000800 */
[----:B-1----:R-:W-:Y:S01]  /*4cf0*/  F2FP.PACK_AB R10, R244, R243 ;  /* 0x000000f3f40a723e */ /* 0x002fe200000000ff */
[----:B--2---:R-:W-:-:S06]  /*4d00*/  FFMA.FTZ R8, R67, c[0x0][0x23c], -R13 ;  /* 0x00008f0043087a23 */ /* 0x004fcc000001080d */
[----:B------:R1:W-:Y:S01]  /*4d10*/  MUFU.EX2 R207, R14 ;  /* 0x0000000e00cf7308 */ /* 0x0003e20000000800 */
[----:B----4-:R-:W-:-:S07]  /*4d20*/  F2FP.PACK_AB R5, R246, R248 ;  /* 0x000000f8f605723e */ /* 0x010fce00000000ff */
[----:B------:R2:W4:Y:S01]  /*4d30*/  MUFU.EX2 R233, R8 ;  /* 0x0000000800e97308 */ /* 0x0005220000000800 */
[----:B------:R-:W-:Y:S01]  /*4d40*/  HMMA.16816.F32 R124, R4, R28, RZ ;  /* 0x0000001c047c723c */ /* 0x000fe200000018ff */
[----:B-1----:R-:W-:-:S06]  /*4d50*/  FFMA.FTZ R14, R185, c[0x0][0x23c], -R2 ;  /* 0x00008f00b90e7a23 */ /* 0x002fcc0000010802 */
[----:B------:R1:W-:Y:S01]  /*4d60*/  MUFU.EX2 R205, R14 ;  /* 0x0000000e00cd7308 */ /* 0x0003e20000000800 */
[----:B------:R-:W-:Y:S01]  /*4d70*/  HMMA.16816.F32 R120, R4, R20, RZ ;  /* 0x000000140478723c */ /* 0x000fe200000018ff */
[----:B--2---:R-:W-:Y:S01]  /*4d80*/  FFMA.FTZ R8, R68, c[0x0][0x23c], -R13 ;  /* 0x00008f0044087a23 */ /* 0x004fe2000001080d */
[----:B----4-:R-:W-:-:S05]  /*4d90*/  F2FP.PACK_AB R9, R233, R234 ;  /* 0x000000eae909723e */ /* 0x010fca00000000ff */
[----:B------:R2:W-:Y:S01]  /*4da0*/  MUFU.EX2 R236, R8 ;  /* 0x0000000800ec7308 */ /* 0x0005e20000000800 */
[----:B------:R-:W-:Y:S01]  /*4db0*/  HMMA.16816.F32 R116, R4, R24, RZ ;  /* 0x000000180474723c */ /* 0x000fe200000018ff */
[----:B-1----:R-:W-:-:S07]  /*4dc0*/  FFMA.FTZ R14, R181, c[0x0][0x23c], -R2 ;  /* 0x00008f00b50e7a23 */ /* 0x002fce0000010802 */
[----:B------:R-:W-:Y:S01]  /*4dd0*/  HMMA.16816.F32 R112, R4, R32, RZ ;  /* 0x000000200470723c */ /* 0x000fe200000018ff */
[----:B------:R1:W-:Y:S01]  /*4de0*/  MUFU.EX2 R204, R14 ;  /* 0x0000000e00cc7308 */ /* 0x0003e20000000800 */
[----:B--2---:R-:W-:-:S06]  /*4df0*/  FFMA.FTZ R8, R48, c[0x0][0x23c], -R13 ;  /* 0x00008f0030087a23 */ /* 0x004fcc000001080d */
[C---:B---3--:R-:W-:Y:S01]  /*4e00*/  HMMA.16816.F32 R108, R4.reuse, R36, RZ ;  /* 0x00000024046c723c */ /* 0x048fe200000018ff */
[----:B------:R2:W3:Y:S07]  /*4e10*/  MUFU.EX2 R241, R8 ;  /* 0x0000000800f17308 */ /* 0x0004ee0000000800 */
[----:B------:R-:W-:Y:S01]  /*4e20*/  HMMA.16816.F32 R96, R4, R44, RZ ;  /* 0x0000002c0460723c */ /* 0x000fe200000018ff */
[----:B-1----:R-:W-:-:S04]  /*4e30*/  FFMA.FTZ R14, R182, c[0x0][0x23c], -R2 ;  /* 0x00008f00b60e7a23 */ /* 0x002fc80000010802 */
[----:B------:R1:W-:Y:S03]  /*4e40*/  MUFU.EX2 R185, R14 ;  /* 0x0000000e00b97308 */ /* 0x0003e60000000800 */
[----:B------:R-:W-:Y:S01]  /*4e50*/  HMMA.16816.F32 R92, R4, R30, RZ ;  /* 0x0000001e045c723c */ /* 0x000fe200000018ff */
[----:B--2---:R-:W-:Y:S02]  /*4e60*/  F2FP.PACK_AB R8, R237, R242 ;  /* 0x000000f2ed08723e */ /* 0x004fe400000000ff */
[----:B---3--:R-:W-:-:S05]  /*4e70*/  F2FP.PACK_AB R11, R241, R236 ;  /* 0x000000ecf10b723e */ /* 0x008fca00000000ff */
[----:B------:R-:W-:Y:S01]  /*4e80*/  HMMA.16816.F32 R88, R4, R22, RZ ;  /* 0x000000160458723c */ /* 0x000fe200000018ff */
[----:B-1----:R-:W-:-:S07]  /*4e90*/  FFMA.FTZ R14, R180, c[0x0][0x23c], -R2 ;  /* 0x00008f00b40e7a23 */ /* 0x002fce0000010802 */
[C---:B------:R-:W-:Y:S01]  /*4ea0*/  HMMA.16816.F32 R84, R4.reuse, R26, RZ ;  /* 0x0000001a0454723c */ /* 0x040fe200000018ff */
[----:B------:R1:W-:Y:S07]  /*4eb0*/  MUFU.EX2 R182, R14 ;  /* 0x0000000e00b67308 */ /* 0x0003ee0000000800 */
[C---:B------:R-:W-:Y:S08]  /*4ec0*/  HMMA.16816.F32 R80, R4.reuse, R34, RZ ;  /* 0x000000220450723c */ /* 0x040ff000000018ff */
[----:B------:R-:W-:Y:S01]  /*4ed0*/  HMMA.16816.F32 R76, R4, R38, RZ ;  /* 0x00000026044c723c */ /* 0x000fe200000018ff */
[----:B-1----:R-:W-:-:S04]  /*4ee0*/  FFMA.FTZ R14, R187, c[0x0][0x23c], -R13 ;  /* 0x00008f00bb0e7a23 */ /* 0x002fc8000001080d */
[----:B------:R1:W-:Y:S03]  /*4ef0*/  MUFU.EX2 R181, R14 ;  /* 0x0000000e00b57308 */ /* 0x0003e60000000800 */
[----:B------:R-:W-:Y:S07]  /*4f00*/  HMMA.16816.F32 R68, R4, R46, RZ ;  /* 0x0000002e0444723c */ /* 0x000fee00000018ff */
[----:B------:R-:W-:Y:S01]  /*4f10*/  FFMA.FTZ R4, R56, c[0x0][0x23c], -R12 ;  /* 0x00008f0038047a23 */ /* 0x000fe2000001080c */
[----:B------:R-:W-:Y:S03]  /*4f20*/  HMMA.16816.F32 R72, R8, R28, RZ ;  /* 0x0000001c0848723c */ /* 0x000fe600000018ff */
[----:B------:R2:W-:Y:S01]  /*4f30*/  MUFU.EX2 R235, R4 ;  /* 0x0000000400eb7308 */ /* 0x0005e20000000800 */
[----:B-1----:R-:W-:-:S04]  /*4f40*/  FFMA.FTZ R14, R186, c[0x0][0x23c], -R13 ;  /* 0x00008f00ba0e7a23 */ /* 0x002fc8000001080d */
[C---:B------:R-:W-:Y:S01]  /*4f50*/  HMMA.16816.F32 R140, R8.reuse, R30, RZ ;  /* 0x0000001e088c723c */ /* 0x040fe200000018ff */
[----:B------:R-:W-:Y:S02]  /*4f60*/  LDSM.16.MT88.4 R28, [R220+0x9400] ;  /* 0x00940000dc1c783b */ /* 0x000fe40000004200 */
[----:B------:R1:W-:Y:S05]  /*4f70*/  MUFU.EX2 R180, R14 ;  /* 0x0000000e00b47308 */ /* 0x0003ea0000000800 */
[----:B------:R-:W-:Y:S01]  /*4f80*/  HMMA.16816.F32 R64, R8, R20, RZ ;  /* 0x000000140840723c */ /* 0x000fe200000018ff */
[----:B--2---:R-:W-:-:S04]  /*4f90*/  FFMA.FTZ R4, R52, c[0x0][0x23c], -R12 ;  /* 0x00008f0034047a23 */ /* 0x004fc8000001080c */
[----:B------:R2:W-:Y:S03]  /*4fa0*/  MUFU.EX2 R240, R4 ;  /* 0x0000000400f07308 */ /* 0x0005e60000000800 */
[----:B------:R-:W-:Y:S01]  /*4fb0*/  HMMA.16816.F32 R132, R8, R22, RZ ;  /* 0x000000160884723c */ /* 0x000fe200000018ff */
[----:B------:R-:W3:Y:S01]  /*4fc0*/  LDSM.16.MT88.4 R20, [R220+0xa400] ;  /* 0x00a40000dc14783b */ /* 0x000ee20000004200 */
[----:B-1----:R-:W-:-:S06]  /*4fd0*/  FFMA.FTZ R14, R184, c[0x0][0x23c], -R13 ;  /* 0x00008f00b80e7a23 */ /* 0x002fcc000001080d */
[----:B------:R-:W-:Y:S01]  /*4fe0*/  HMMA.16816.F32 R60, R8, R24, RZ ;  /* 0x00000018083c723c */ /* 0x000fe200000018ff */
[----:B--2---:R-:W-:-:S07]  /*4ff0*/  FFMA.FTZ R4, R49, c[0x0][0x23c], -R12 ;  /* 0x00008f0031047a23 */ /* 0x004fce000001080c */
[C---:B------:R-:W-:Y:S01]  /*5000*/  HMMA.16816.F32 R128, R8.reuse, R26, RZ ;  /* 0x0000001a0880723c */ /* 0x040fe200000018ff */
[----:B------:R-:W-:Y:S01]  /*5010*/  LDSM.16.MT88.4 R24, [R222+0x9400] ;  /* 0x00940000de18783b */ /* 0x000fe20000004200 */
[----:B------:R1:W-:Y:S06]  /*5020*/  MUFU.EX2 R239, R4 ;  /* 0x0000000400ef7308 */ /* 0x0003ec0000000800 */
[C---:B------:R-:W-:Y:S08]  /*5030*/  HMMA.16816.F32 R144, R8.reuse, R34, RZ ;  /* 0x000000220890723c */ /* 0x040ff000000018ff */
[----:B------:R-:W-:Y:S01]  /*5040*/  HMMA.16816.F32 R148, R8, R38, RZ ;  /* 0x000000260894723c */ /* 0x000fe200000018ff */
[----:B-1----:R-:W-:-:S04]  /*5050*/  FFMA.FTZ R4, R41, c[0x0][0x23c], -R12 ;  /* 0x00008f0029047a23 */ /* 0x002fc8000001080c */
[----:B------:R1:W2:Y:S03]  /*5060*/  MUFU.EX2 R238, R4 ;  /* 0x0000000400ee7308 */ /* 0x0002a60000000800 */
[C---:B------:R-:W-:Y:S08]  /*5070*/  HMMA.16816.F32 R48, R8.reuse, R44, RZ ;  /* 0x0000002c0830723c */ /* 0x040ff000000018ff */
[----:B------:R-:W-:Y:S01]  /*5080*/  HMMA.16816.F32 R152, R8, R46, RZ ;  /* 0x0000002e0898723c */ /* 0x000fe200000018ff */
[----:B-1----:R-:W-:Y:S01]  /*5090*/  FFMA.FTZ R4, R57, c[0x0][0x23c], -R0 ;  /* 0x00008f0039047a23 */ /* 0x002fe20000010800 */
[----:B--2---:R-:W-:-:S06]  /*50a0*/  F2FP.PACK_AB R6, R238, R239 ;  /* 0x000000efee06723e */ /* 0x004fcc00000000ff */
[----:B------:R-:W-:Y:S01]  /*50b0*/  HMMA.16816.F32 R56, R8, R32, RZ ;  /* 0x000000200838723c */ /* 0x000fe200000018ff */
[----:B------:R-:W-:Y:S01]  /*50c0*/  LDSM.16.MT88.4 R32, [R222+0xa400] ;  /* 0x00a40000de20783b */ /* 0x000fe20000004200 */
[----:B------:R1:W-:Y:S02]  /*50d0*/  MUFU.EX2 R229, R4 ;  /* 0x0000000400e57308 */ /* 0x0003e40000000800 */
[----:B-1----:R-:W-:-:S06]  /*50e0*/  FFMA.FTZ R4, R100, c[0x0][0x23c], -R0 ;  /* 0x00008f0064047a23 */ /* 0x002fcc0000010800 */
[----:B------:R1:W2:Y:S02]  /*50f0*/  MUFU.EX2 R232, R4 ;  /* 0x0000000400e87308 */ /* 0x0002a40000000800 */
[----:B-1----:R-:W-:Y:S01]  /*5100*/  FFMA.FTZ R4, R53, c[0x0][0x23c], -R0 ;  /* 0x00008f0035047a23 */ /* 0x002fe20000010800 */
[----:B--2---:R-:W-:Y:S01]  /*5110*/  F2FP.PACK_AB R5, R232, R229 ;  /* 0x000000e5e805723e */ /* 0x004fe200000000ff */
[----:B------:R-:W-:Y:S01]  /*5120*/  HMMA.16816.F32 R52, R8, R36, RZ ;  /* 0x000000240834723c */ /* 0x000fe200000018ff */
[----:B------:R-:W1:Y:S03]  /*5130*/  LDSM.16.MT88.4 R36, [R220+0xb400] ;  /* 0x00b40000dc24783b */ /* 0x000e660000004200 */
[----:B------:R2:W-:Y:S03]  /*5140*/  MUFU.EX2 R231, R4 ;  /* 0x0000000400e77308 */ /* 0x0005e60000000800 */
[----:B------:R-:W-:-:S05]  /*5150*/  FFMA.FTZ R8, R106, c[0x0][0x23c], -R2 ;  /* 0x00008f006a087a23 */ /* 0x000fca0000010802 */
[----:B------:R4:W-:Y:S01]  /*5160*/  MUFU.EX2 R219, R8 ;  /* 0x0000000800db7308 */ /* 0x0009e20000000800 */
[----:B--2---:R-:W-:Y:S02]  /*5170*/  FFMA.FTZ R4, R42, c[0x0][0x23c], -R0 ;  /* 0x00008f002a047a23 */ /* 0x004fe40000010800 */
[----:B------:R-:W2:Y:S05]  /*5180*/  LDSM.16.MT88.4 R40, [R222+0xb400] ;  /* 0x00b40000de28783b */ /* 0x000eaa0000004200 */
[----:B------:R5:W3:Y:S01]  /*5190*/  MUFU.EX2 R230, R4 ;  /* 0x0000000400e67308 */ /* 0x000ae20000000800 */
[----:B----4-:R-:W-:-:S07]  /*51a0*/  FFMA.FTZ R8, R101, c[0x0][0x23c], -R2 ;  /* 0x00008f0065087a23 */ /* 0x010fce0000010802 */
[----:B------:R4:W-:Y:S01]  /*51b0*/  MUFU.EX2 R218, R8 ;  /* 0x0000000800da7308 */ /* 0x0009e20000000800 */
[----:B-----5:R-:W-:Y:S01]  /*51c0*/  FFMA.FTZ R4, R107, c[0x0][0x23c], -R2 ;  /* 0x00008f006b047a23 */ /* 0x020fe20000010802 */
[----:B---3--:R-:W-:-:S06]  /*51d0*/  F2FP.PACK_AB R7, R230, R231 ;  /* 0x000000e7e607723e */ /* 0x008fcc00000000ff */
[----:B------:R3:W-:Y:S01]  /*51e0*/  MUFU.EX2 R107, R14 ;  /* 0x0000000e006b7308 */ /* 0x0007e20000000800 */
[----:B----4-:R-:W-:-:S07]  /*51f0*/  FFMA.FTZ R8, R139, c[0x0][0x23c], -R13 ;  /* 0x00008f008b087a23 */ /* 0x010fce000001080d */
[----:B------:R4:W-:Y:S08]  /*5200*/  MUFU.EX2 R228, R4 ;  /* 0x0000000400e47308 */ /* 0x0009f00000000800 */
[----:B------:R5:W-:Y:S01]  /*5210*/  MUFU.EX2 R216, R8 ;  /* 0x0000000800d87308 */ /* 0x000be20000000800 */
[----:B---3--:R-:W-:Y:S02]  /*5220*/  FFMA.FTZ R14, R183, c[0x0][0x23c], -R13 ;  /* 0x00008f00b70e7a23 */ /* 0x008fe4000001080d */
[----:B----4-:R-:W-:-:S05]  /*5230*/  FFMA.FTZ R4, R136, c[0x0][0x23c], -R2 ;  /* 0x00008f0088047a23 */ /* 0x010fca0000010802 */
[----:B------:R-:W-:Y:S01]  /*5240*/  MUFU.EX2 R106, R14 ;  /* 0x0000000e006a7308 */ /* 0x000fe20000000800 */
[----:B-----5:R-:W-:-:S07]  /*5250*/  FFMA.FTZ R8, R138, c[0x0][0x23c], -R13 ;  /* 0x00008f008a087a23 */ /* 0x020fce000001080d */
[----:B------:R3:W4:Y:S08]  /*5260*/  MUFU.EX2 R227, R4 ;  /* 0x0000000400e37308 */ /* 0x0007300000000800 */
[----:B------:R5:W1:Y:S01]  /*5270*/  MUFU.EX2 R217, R8 ;  /* 0x0000000800d97308 */ /* 0x000a620000000800 */
[----:B---3--:R-:W-:-:S07]  /*5280*/  F2FP.PACK_AB R4, R240, R235 ;  /* 0x000000ebf004723e */ /* 0x008fce00000000ff */
[----:B------:R-:W-:Y:S01]  /*5290*/  HMMA.16816.F32 R156, R4, R20, R116 ;  /* 0x00000014049c723c */ /* 0x000fe20000001874 */
[----:B-----5:R-:W-:-:S04]  /*52a0*/  FFMA.FTZ R8, R137, c[0x0][0x23c], -R13 ;  /* 0x00008f0089087a23 */ /* 0x020fc8000001080d */
[----:B------:R3:W-:Y:S03]  /*52b0*/  MUFU.EX2 R215, R8 ;  /* 0x0000000800d77308 */ /* 0x0007e60000000800 */
[C---:B-1----:R-:W-:Y:S08]  /*52c0*/  HMMA.16816.F32 R116, R4.reuse, R36, R108 ;  /* 0x000000240474723c */ /* 0x042ff0000000186c */
[----:B------:R-:W-:Y:S01]  /*52d0*/  HMMA.16816.F32 R160, R4, R24, R120 ;  /* 0x0000001804a0723c */ /* 0x000fe20000001878 */
[----:B---3--:R-:W-:-:S07]  /*52e0*/  FFMA.FTZ R8, R105, c[0x0][0x23c], -R13 ;  /* 0x00008f0069087a23 */ /* 0x008fce000001080d */
[C---:B--2---:R-:W-:Y:S01]  /*52f0*/  HMMA.16816.F32 R108, R4.reuse, R40, R96 ;  /* 0x00000028046c723c */ /* 0x044fe20000001860 */
[----:B------:R1:W2:Y:S07]  /*5300*/  MUFU.EX2 R214, R8 ;  /* 0x0000000800d67308 */ /* 0x0002ae0000000800 */
[C---:B------:R-:W-:Y:S08]  /*5310*/  HMMA.16816.F32 R164, R4.reuse, R28, R124 ;  /* 0x0000001c04a4723c */ /* 0x040ff0000000187c */
        /* <DEDUP_REMOVED lines=9> */
[----:B------:R-:W-:Y:S01]  /*53b0*/  HMMA.16816.F32 R88, R4, R38, R76 ;  /* 0x000000260458723c */ /* 0x000fe2000000184c */
[----:B-1----:R-:W-:-:S04]  /*53c0*/  FFMA.FTZ R8, R169, c[0x0][0x23c], -R12 ;  /* 0x00008f00a9087a23 */ /* 0x002fc8000001080c */
[----:B------:R1:W-:Y:S03]  /*53d0*/  MUFU.EX2 R211, R8 ;  /* 0x0000000800d37308 */ /* 0x0003e60000000800 */
[----:B------:R-:W-:Y:S07]  /*53e0*/  HMMA.16816.F32 R84, R4, R42, R68 ;  /* 0x0000002a0454723c */ /* 0x000fee0000001844 */
[----:B----4-:R-:W-:-:S02]  /*53f0*/  F2FP.PACK_AB R4, R227, R228 ;  /* 0x000000e4e304723e */ /* 0x010fc400000000ff */
[----:B------:R-:W-:Y:S02]  /*5400*/  F2FP.PACK_AB R5, R217, R216 ;  /* 0x000000d8d905723e */ /* 0x000fe400000000ff */
[----:B------:R-:W-:Y:S01]  /*5410*/  F2FP.PACK_AB R6, R218, R219 ;  /* 0x000000dbda06723e */ /* 0x000fe200000000ff */
[----:B-1----:R-:W-:Y:S01]  /*5420*/  FFMA.FTZ R8, R168, c[0x0][0x23c], -R12 ;  /* 0x00008f00a8087a23 */ /* 0x002fe2000001080c */
[----:B--2---:R-:W-:-:S03]  /*5430*/  F2FP.PACK_AB R7, R214, R215 ;  /* 0x000000d7d607723e */ /* 0x004fc600000000ff */
[----:B------:R1:W-:Y:S04]  /*5440*/  MUFU.EX2 R210, R8 ;  /* 0x0000000800d27308 */ /* 0x0003e80000000800 */
        /* <DEDUP_REMOVED lines=8> */
[----:B------:R1:W2:Y:S07]  /*54d0*/  MUFU.EX2 R208, R8 ;  /* 0x0000000800d07308 */ /* 0x0002ae0000000800 */
[C---:B------:R-:W-:Y:S08]  /*54e0*/  HMMA.16816.F32 R64, R4.reuse, R36, R52 ;  /* 0x000000240440723c */ /* 0x040ff00000001834 */
[C---:B------:R-:W-:Y:S01]  /*54f0*/  HMMA.16816.F32 R48, R4.reuse, R22, R128 ;  /* 0x000000160430723c */ /* 0x040fe20000001880 */
[----:B------:R-:W4:Y:S04]  /*5500*/  LDSM.16.MT88.4 R20, [R220+0x9800] ;  /* 0x00980000dc14783b */ /* 0x000f280000004200 */
[----:B-1----:R-:W1:Y:S03]  /*5510*/  LDSM.16.MT88.4 R8, [R222+0x9800] ;  /* 0x00980000de08783b */ /* 0x002e660000004200 */
[C---:B------:R-:W-:Y:S01]  /*5520*/  HMMA.16816.F32 R56, R4.reuse, R38, R148 ;  /* 0x000000260438723c */ /* 0x040fe20000001894 */
[----:B------:R-:W5:Y:S07]  /*5530*/  LDSM.16.MT88.4 R36, [R222+0xb800] ;  /* 0x00b80000de24783b */ /* 0x000f6e0000004200 */
[C---:B------:R-:W-:Y:S01]  /*5540*/  HMMA.16816.F32 R60, R4.reuse, R30, R140 ;  /* 0x0000001e043c723c */ /* 0x040fe2000000188c */
[----:B------:R-:W-:Y:S04]  /*5550*/  LDSM.16.MT88.4 R28, [R222+0xa800] ;  /* 0x00a80000de1c783b */ /* 0x000fe80000004200 */
[----:B------:R-:W-:Y:S03]  /*5560*/  LDSM.16.MT88.4 R140, [R222+0x9c00] ;  /* 0x009c0000de8c783b */ /* 0x000fe60000004200 */
[C---:B------:R-:W-:Y:S01]  /*5570*/  HMMA.16816.F32 R52, R4.reuse, R26, R132 ;  /* 0x0000001a0434723c */ /* 0x040fe20000001884 */
[----:B------:R-:W1:Y:S07]  /*5580*/  LDSM.16.MT88.4 R24, [R220+0xa800] ;  /* 0x00a80000dc18783b */ /* 0x000e6e0000004200 */
[C---:B------:R-:W-:Y:S01]  /*5590*/  HMMA.16816.F32 R44, R4.reuse, R34, R144 ;  /* 0x00000022042c723c */ /* 0x040fe20000001890 */
[----:B------:R-:W5:Y:S07]  /*55a0*/  LDSM.16.MT88.4 R32, [R220+0xb800] ;  /* 0x00b80000dc20783b */ /* 0x000f6e0000004200 */
[----:B------:R-:W-:Y:S07]  /*55b0*/  HMMA.16816.F32 R40, R4, R42, R152 ;  /* 0x0000002a0428723c */ /* 0x000fee0000001898 */
[----:B---3--:R-:W-:-:S02]  /*55c0*/  F2FP.PACK_AB R4, R212, R213 ;  /* 0x000000d5d404723e */ /* 0x008fc400000000ff */
[----:B--2---:R-:W-:Y:S02]  /*55d0*/  F2FP.PACK_AB R5, R208, R209 ;  /* 0x000000d1d005723e */ /* 0x004fe400000000ff */
[----:B------:R-:W-:Y:S02]  /*55e0*/  F2FP.PACK_AB R6, R210, R211 ;  /* 0x000000d3d206723e */ /* 0x000fe400000000ff */
[----:B------:R-:W-:-:S07]  /*55f0*/  F2FP.PACK_AB R7, R207, R206 ;  /* 0x000000cecf07723e */ /* 0x000fce00000000ff */
[C---:B----4-:R-:W-:Y:S08]  /*5600*/  HMMA.16816.F32 R112, R4.reuse, R20, R164 ;  /* 0x000000140470723c */ /* 0x050ff000000018a4 */
[C---:B-1----:R-:W-:Y:S08]  /*5610*/  HMMA.16816.F32 R132, R4.reuse, R8, R160 ;  /* 0x000000080484723c */ /* 0x042ff000000018a0 */
[C---:B-----5:R-:W-:Y:S08]  /*5620*/  HMMA.16816.F32 R176, R4.reuse, R36, R108 ;  /* 0x0000002404b0723c */ /* 0x060ff0000000186c */
[C---:B------:R-:W-:Y:S01]  /*5630*/  HMMA.16816.F32 R148, R4.reuse, R24, R156 ;  /* 0x000000180494723c */ /* 0x040fe2000000189c */
        /* <DEDUP_REMOVED lines=15> */
[----:B------:R-:W-:Y:S01]  /*5730*/  FFMA.FTZ R8, R191, c[0x0][0x23c], -R12 ;  /* 0x00008f00bf087a23 */ /* 0x000fe2000001080c */
[----:B------:R-:W-:Y:S01]  /*5740*/  HMMA.16816.F32 R48, R4, R26, R48 ;  /* 0x0000001a0430723c */ /* 0x000fe20000001830 */
[----:B------:R-:W-:Y:S02]  /*5750*/  FADD.FTZ R9, R248, R246 ;  /* 0x000000f6f8097221 */ /* 0x000fe40000010000 */
[----:B------:R2:W-:Y:S02]  /*5760*/  MUFU.EX2 R105, R8 ;  /* 0x0000000800697308 */ /* 0x0005e40000000800 */
[----:B------:R-:W-:-:S03]  /*5770*/  FADD.FTZ R9, R245, R9 ;  /* 0x00000009f5097221 */ /* 0x000fc60000010000 */
        /* <DEDUP_REMOVED lines=17> */
[----:B------:R-:W-:Y:S01]  /*5890*/  LDSM.16.MT88.4 R172, [R222+0xac00] ;  /* 0x00ac0000deac783b */ /* 0x000fe20000004200 */
[----:B--2---:R-:W-:-:S06]  /*58a0*/  FFMA.FTZ R8, R195, c[0x0][0x23c], -R0 ;  /* 0x00008f00c3087a23 */ /* 0x004fcc0000010800 */
[----:B------:R-:W-:Y:S01]  /*58b0*/  HMMA.16816.F32 R40, R4, R38, R40 ;  /* 0x000000260428723c */ /* 0x000fe20000001828 */
[----:B------:R-:W2:Y:S01]  /*58c0*/  LDSM.16.MT88.4 R4, [R222+0xbc00] ;  /* 0x00bc0000de04783b */ /* 0x000ea20000004200 */
[----:B---3--:R-:W-:Y:S01]  /*58d0*/  F2FP.PACK_AB R94, R27, R100 ;  /* 0x000000641b5e723e */ /* 0x008fe200000000ff */
[----:B------:R3:W-:Y:S02]  /*58e0*/  MUFU.EX2 R26, R8 ;  /* 0x00000008001a7308 */ /* 0x0007e40000000800 */
[----:B---3--:R-:W-:-:S06]  /*58f0*/  FFMA.FTZ R8, R194, c[0x0][0x23c], -R0 ;  /* 0x00008f00c2087a23 */ /* 0x008fcc0000010800 */
[----:B------:R3:W5:Y:S02]  /*5900*/  MUFU.EX2 R25, R8 ;  /* 0x0000000800197308 */ /* 0x0007640000000800 */
[--C-:B---3--:R-:W-:Y:S01]  /*5910*/  FFMA.FTZ R8, R192, c[0x0][0x23c], -R0.reuse ;  /* 0x00008f00c0087a23 */ /* 0x108fe20000010800 */
[----:B-----5:R-:W-:Y:S01]  /*5920*/  F2FP.PACK_AB R93, R25, R26 ;  /* 0x0000001a195d723e */ /* 0x020fe200000000ff */
[----:B------:R-:W-:-:S04]  /*5930*/  FFMA.FTZ R0, R193, c[0x0][0x23c], -R0 ;  /* 0x00008f00c1007a23 */ /* 0x000fc80000010800 */
[----:B------:R3:W-:Y:S08]  /*5940*/  MUFU.EX2 R23, R8 ;  /* 0x0000000800177308 */ /* 0x0007f00000000800 */
[----:B------:R5:W1:Y:S01]  /*5950*/  MUFU.EX2 R24, R0 ;  /* 0x0000000000187308 */ /* 0x000a620000000800 */
[----:B---3--:R-:W-:-:S04]  /*5960*/  FADD.FTZ R8, R252, R249 ;  /* 0x000000f9fc087221 */ /* 0x008fc80000010000 */
[----:B------:R-:W-:Y:S02]  /*5970*/  FADD.FTZ R8, R250, R8 ;  /* 0x00000008fa087221 */ /* 0x000fe40000010000 */
[----:B-----5:R-:W-:Y:S01]  /*5980*/  FFMA.FTZ R0, R197, c[0x0][0x23c], -R2 ;  /* 0x00008f00c5007a23 */ /* 0x020fe20000010802 */
[----:B-1----:R-:W-:-:S03]  /*5990*/  F2FP.PACK_AB R95, R24, R23 ;  /* 0x00000017185f723e */ /* 0x002fc600000000ff */
[----:B------:R1:W-:Y:S04]  /*59a0*/  MUFU.EX2 R22, R0 ;  /* 0x0000000000167308 */ /* 0x0003e80000000800 */
[C---:B------:R-:W-:Y:S08]  /*59b0*/  HMMA.16816.F32 R152, R92.reuse, R158, R96 ;  /* 0x0000009e5c98723c */ /* 0x040ff00000001860 */
[----:B----4-:R-:W-:Y:S01]  /*59c0*/  HMMA.16816.F32 R76, R92, R82, R88 ;  /* 0x000000525c4c723c */ /* 0x010fe20000001858 */
[----:B-1----:R-:W-:-:S04]  /*59d0*/  FFMA.FTZ R0, R196, c[0x0][0x23c], -R2 ;  /* 0x00008f00c4007a23 */ /* 0x002fc80000010802 */
[----:B------:R1:W3:Y:S03]  /*59e0*/  MUFU.EX2 R21, R0 ;  /* 0x0000000000157308 */ /* 0x0002e60000000800 */
[C---:B--2---:R-:W-:Y:S08]  /*59f0*/  HMMA.16816.F32 R88, R92.reuse, R4, R176 ;  /* 0x000000045c58723c */ /* 0x044ff000000018b0 */
[----:B------:R-:W-:Y:S01]  /*5a00*/  HMMA.16816.F32 R72, R92, R80, R160 ;  /* 0x000000505c48723c */ /* 0x000fe200000018a0 */
[--C-:B-1----:R-:W-:Y:S01]  /*5a10*/  FFMA.FTZ R0, R199, c[0x0][0x23c], -R2.reuse ;  /* 0x00008f00c7007a23 */ /* 0x102fe20000010802 */
[----:B---3--:R-:W-:Y:S01]  /*5a20*/  F2FP.PACK_AB R96, R21, R22 ;  /* 0x000000161560723e */ /* 0x008fe200000000ff */
[----:B------:R-:W-:-:S05]  /*5a30*/  FFMA.FTZ R2, R198, c[0x0][0x23c], -R2 ;  /* 0x00008f00c6027a23 */ /* 0x000fca0000010802 */
[C---:B------:R-:W-:Y:S01]  /*5a40*/  HMMA.16816.F32 R112, R92.reuse, R124, R112 ;  /* 0x0000007c5c70723c */ /* 0x040fe20000001870 */
[----:B------:R1:W-:Y:S07]  /*5a50*/  MUFU.EX2 R20, R0 ;  /* 0x0000000000147308 */ /* 0x0003ee0000000800 */
[C---:B------:R-:W-:Y:S01]  /*5a60*/  HMMA.16816.F32 R120, R92.reuse, R126, R120 ;  /* 0x0000007e5c78723c */ /* 0x040fe20000001878 */
[----:B------:R2:W3:Y:S07]  /*5a70*/  MUFU.EX2 R15, R2 ;  /* 0x00000002000f7308 */ /* 0x0004ee0000000800 */
[----:B------:R-:W-:Y:S01]  /*5a80*/  HMMA.16816.F32 R132, R92, R140, R132 ;  /* 0x0000008c5c84723c */ /* 0x000fe20000001884 */
[----:B-1----:R-:W-:-:S04]  /*5a90*/  FFMA.FTZ R0, R203, c[0x0][0x23c], -R13 ;  /* 0x00008f00cb007a23 */ /* 0x002fc8000001080d */
[----:B------:R1:W-:Y:S03]  /*5aa0*/  MUFU.EX2 R14, R0 ;  /* 0x00000000000e7308 */ /* 0x0003e60000000800 */
[----:B------:R-:W-:Y:S01]  /*5ab0*/  HMMA.16816.F32 R136, R92, R142, R136 ;  /* 0x0000008e5c88723c */ /* 0x000fe20000001888 */
[----:B--2---:R-:W-:Y:S01]  /*5ac0*/  FADD.FTZ R2, R234, R233 ;  /* 0x000000e9ea027221 */ /* 0x004fe20000010000 */
[----:B---3--:R-:W-:-:S03]  /*5ad0*/  F2FP.PACK_AB R98, R15, R20 ;  /* 0x000000140f62723e */ /* 0x008fc600000000ff */
[----:B------:R-:W-:-:S03]  /*5ae0*/  FADD.FTZ R2, R236, R2 ;  /* 0x00000002ec027221 */ /* 0x000fc60000010000 */
[----:B------:R-:W-:Y:S01]  /*5af0*/  HMMA.16816.F32 R148, R92, R156, R148 ;  /* 0x0000009c5c94723c */ /* 0x000fe20000001894 */
[----:B------:R-:W-:Y:S02]  /*5b00*/  FADD.FTZ R2, R241, R2 ;  /* 0x00000002f1027221 */ /* 0x000fe40000010000 */
[----:B-1----:R-:W-:Y:S02]  /*5b10*/  FFMA.FTZ R0, R202, c[0x0][0x23c], -R13 ;  /* 0x00008f00ca007a23 */ /* 0x002fe4000001080d */
[----:B------:R-:W-:-:S03]  /*5b20*/  FADD.FTZ R2, R216, R2 ;  /* 0x00000002d8027221 */ /* 0x000fc60000010000 */
[----:B------:R-:W-:Y:S01]  /*5b30*/  HMMA.16816.F32 R164, R92, R172, R164 ;  /* 0x000000ac5ca4723c */ /* 0x000fe200000018a4 */
[----:B------:R1:W2:Y:S01]  /*5b40*/  MUFU.EX2 R12, R0 ;  /* 0x00000000000c7308 */ /* 0x0002a20000000800 */
[----:B------:R-:W-:-:S06]  /*5b50*/  FADD.FTZ R2, R217, R2 ;  /* 0x00000002d9027221 */ /* 0x000fcc0000010000 */
[C---:B------:R-:W-:Y:S08]  /*5b60*/  HMMA.16816.F32 R168, R92.reuse, R174, R168 ;  /* 0x000000ae5ca8723c */ /* 0x040ff000000018a8 */
[----:B------:R-:W-:Y:S01]  /*5b70*/  HMMA.16816.F32 R92, R92, R6, R108 ;  /* 0x000000065c5c723c */ /* 0x000fe2000000186c */
[----:B-1----:R-:W-:Y:S01]  /*5b80*/  FFMA.FTZ R0, R200, c[0x0][0x23c], -R13 ;  /* 0x00008f00c8007a23 */ /* 0x002fe2000001080d */
[----:B--2---:R-:W-:-:S03]  /*5b90*/  F2FP.PACK_AB R97, R12, R14 ;  /* 0x0000000e0c61723e */ /* 0x004fc600000000ff */
[----:B------:R1:W-:Y:S02]  /*5ba0*/  MUFU.EX2 R11, R0 ;  /* 0x00000000000b7308 */ /* 0x0003e40000000800 */
[----:B-1----:R-:W-:-:S06]  /*5bb0*/  FFMA.FTZ R0, R201, c[0x0][0x23c], -R13 ;  /* 0x00008f00c9007a23 */ /* 0x002fcc000001080d */
[----:B------:R1:W2:Y:S02]  /*5bc0*/  MUFU.EX2 R10, R0 ;  /* 0x00000000000a7308 */ /* 0x0002a40000000800 */
[----:B-1----:R-:W-:Y:S01]  /*5bd0*/  FADD.FTZ R0, R242, R237 ;  /* 0x000000edf2007221 */ /* 0x002fe20000010000 */
[----:B--2---:R-:W-:-:S03]  /*5be0*/  F2FP.PACK_AB R99, R10, R11 ;  /* 0x0000000b0a63723e */ /* 0x004fc600000000ff */
[----:B------:R-:W-:-:S04]  /*5bf0*/  FADD.FTZ R0, R243, R0 ;  /* 0x00000000f3007221 */ /* 0x000fc80000010000 */
[----:B------:R-:W-:Y:S01]  /*5c00*/  FADD.FTZ R0, R244, R0 ;  /* 0x00000000f4007221 */ /* 0x000fe20000010000 */
[----:B------:R-:W-:Y:S03]  /*5c10*/  HMMA.16816.F32 R84, R96, R4, R84 ;  /* 0x000000046054723c */ /* 0x000fe60000001854 */
[----:B------:R-:W-:-:S04]  /*5c20*/  FADD.FTZ R0, R228, R0 ;  /* 0x00000000e4007221 */ /* 0x000fc80000010000 */
        /* <DEDUP_REMOVED lines=64> */
[----:B------:R-:W-:-:S04]  /*6030*/  DEPBAR.LE SB0, 0x0 ;  /* 0x000080000000791a */ /* 0x000fc80000000000 */
[----:B------:R-:W3:Y:S04]  /*6040*/  LDL R187, [R1+0x18] ;  /* 0x0000180001bb7983 */ /* 0x000ee80000100800 */
[----:B------:R-:W4:Y:S04]  /*6050*/  LDL R186, [R1+0x48] ;  /* 0x0000480001ba7983 */ /* 0x000f280000100800 */
[----:B------:R-:W5:Y:S01]  /*6060*/  LDL.64 R190, [R1] ;  /* 0x0000000001be7983 */ /* 0x000f620000100a00 */
[----:B------:R-:W-:Y:S02]  /*6070*/  UIADD3 UR4, UR8, -0x2, URZ ;  /* 0xfffffffe08047890 */ /* 0x000fe4000fffe03f */
[----:B------:R-:W-:Y:S01]  /*6080*/  UIADD3 UR19, UR8, -0x2, URZ ;  /* 0xfffffffe08137890 */ /* 0x000fe2000fffe03f */
[----:B------:R-:W1:Y:S01]  /*6090*/  S2R R107, SR_TID.X ;  /* 0x00000000006b7919 */ /* 0x000e620000002100 */
[----:B------:R-:W-:-:S02]  /*60a0*/  USHF.R.S32.HI UR13, URZ, 0x1f, UR4 ;  /* 0x0000001f3f0d7899 */ /* 0x000fc40008011404 */
[----:B------:R-:W-:Y:S02]  /*60b0*/  UIMAD UR5, UR11, UR4, URZ ;  /* 0x000000040b0572a4 */ /* 0x000fe4000f8e023f */
[----:B------:R-:W-:Y:S02]  /*60c0*/  UISETP.GE.AND UP0, UPT, UR8, 0x3, UPT ;  /* 0x000000030800788c */ /* 0x000fe4000bf06270 */
[----:B------:R-:W-:Y:S01]  /*60d0*/  UIMAD UR5, UR13, UR14, UR5 ;  /* 0x0000000e0d0572a4 */ /* 0x000fe2000f8e0205 */
[----:B-1----:R-:W-:-:S05]  /*60e0*/  IMAD.SHL.U32 R107, R107, 0x2, RZ ;  /* 0x000000026b6b7824 */ /* 0x002fca00078e00ff */
[----:B------:R-:W-:Y:S01]  /*60f0*/  LOP3.LUT R107, R107, 0x6, RZ, 0xc0, !PT ;  /* 0x000000066b6b7812 */ /* 0x000fe200078ec0ff */
[----:B------:R-:W-:Y:S01]  /*6100*/  BAR.SYNC.DEFER_BLOCKING 0x0 ;  /* 0x0000000000007b1d */ /* 0x000fe20000010000 */
[----:B--2---:R-:W-:Y:S02]  /*6110*/  ISETP.GE.AND P4, PT, R28, c[0x0][0x220], PT ;  /* 0x000088001c007a0c */ /* 0x004fe40003f86270 */
[----:B---3--:R-:W-:Y:S01]  /*6120*/  ISETP.GE.AND P3, PT, R187, c[0x0][0x220], PT ;  /* 0x00008800bb007a0c */ /* 0x008fe20003f66270 */
[----:B------:R-:W-:Y:S01]  /*6130*/  IMAD.U32 R187, RZ, RZ, UR14 ;  /* 0x0000000effbb7e24 */ /* 0x000fe2000f8e00ff */
[----:B----4-:R-:W-:-:S03]  /*6140*/  ISETP.GE.AND P2, PT, R186, c[0x0][0x220], PT ;  /* 0x00008800ba007a0c */ /* 0x010fc60003f46270 */
[----:B-----5:R-:W-:-:S06]  /*6150*/  IMAD.WIDE.U32 R4, R187, UR4, R190 ;  /* 0x00000004bb047c25 */ /* 0x020fcc000f8e00be */
        /* <DEDUP_REMOVED lines=15> */
[----:B------:R-:W-:Y:S02]  /*6250*/  @!P4 LEA R8, P0, R0, c[0x0][0x170], 0x1 ;  /* 0x00005c000008ca11 */ /* 0x000fe400078008ff */
        /* <DEDUP_REMOVED lines=33> */
[----:B------:R-:W-:Y:S04]  /*6470*/  LDSM.16.M88.4 R32, [R221+0x6400] ;  /* 0x00640000dd20783b */ /* 0x000fe80000000200 */
[----:B--2---:R-:W2:Y:S04]  /*6480*/  LDSM.16.M88.4 R8, [R224+0x1000] ;  /* 0x00100000e008783b */ /* 0x004ea80000000200 */
[----:B------:R-:W4:Y:S04]  /*6490*/  LDSM.16.M88.4 R28, [R221+0x6800] ;  /* 0x00680000dd1c783b */ /* 0x000f280000000200 */
[----:B------:R-:W5:Y:S04]  /*64a0*/  LDSM.16.M88.4 R24, [R221+0x6c00] ;  /* 0x006c0000dd18783b */ /* 0x000f680000000200 */
[----:B-1----:R-:W1:Y:S04]  /*64b0*/  LDSM.16.M88.4 R12, [R224] ;  /* 0x00000000e00c783b */ /* 0x002e680000000200 */
[----:B------:R-:W-:Y:S04]  /*64c0*/  LDSM.16.M88.4 R44, [R223+0x6000] ;  /* 0x00600000df2c783b */ /* 0x000fe80000000200 */
[----:B---3--:R-:W3:Y:S04]  /*64d0*/  LDSM.16.M88.4 R4, [R225+0x1000] ;  /* 0x00100000e104783b */ /* 0x008ee80000000200 */
[----:B------:R-:W1:Y:S04]  /*64e0*/  LDSM.16.M88.4 R56, [R223+0x6400] ;  /* 0x00640000df38783b */ /* 0x000e680000000200 */
[----:B------:R-:W1:Y:S04]  /*64f0*/  LDSM.16.M88.4 R52, [R223+0x6800] ;  /* 0x00680000df34783b */ /* 0x000e680000000200 */
[----:B------:R-:W1:Y:S04]  /*6500*/  LDSM.16.M88.4 R48, [R223+0x6c00] ;  /* 0x006c0000df30783b */ /* 0x000e680000000200 */
[----:B------:R-:W1:Y:S01]  /*6510*/  LDSM.16.M88.4 R20, [R225] ;  /* 0x00000000e114783b */ /* 0x000e620000000200 */
[C---:B--2---:R-:W-:Y:S03]  /*6520*/  HMMA.16816.F32 R184, R8.reuse, R36, RZ ;  /* 0x0000002408b8723c */ /* 0x044fe600000018ff */
[----:B------:R-:W-:Y:S04]  /*6530*/  LDSM.16.M88.4 R232, [R221+0x7c00] ;  /* 0x007c0000dde8783b */ /* 0x000fe80000000200 */
[----:B------:R-:W0:Y:S01]  /*6540*/  LDGDEPBAR ;  /* 0x00000000000079af */ /* 0x000e220000000000 */
[C---:B------:R-:W-:Y:S08]  /*6550*/  HMMA.16816.F32 R176, R8.reuse, R32, RZ ;  /* 0x0000002008b0723c */ /* 0x040ff000000018ff */
[C---:B----4-:R-:W-:Y:S08]  /*6560*/  HMMA.16816.F32 R64, R8.reuse, R28, RZ ;  /* 0x0000001c0840723c */ /* 0x050ff000000018ff */
[C---:B-----5:R-:W-:Y:S08]  /*6570*/  HMMA.16816.F32 R40, R8.reuse, R24, RZ ;  /* 0x000000180828723c */ /* 0x060ff000000018ff */
[C---:B------:R-:W-:Y:S08]  /*6580*/  HMMA.16816.F32 R180, R8.reuse, R38, RZ ;  /* 0x0000002608b4723c */ /* 0x040ff000000018ff */
[C---:B------:R-:W-:Y:S08]  /*6590*/  HMMA.16816.F32 R108, R8.reuse, R34, RZ ;  /* 0x00000022086c723c */ /* 0x040ff000000018ff */
[C---:B------:R-:W-:Y:S08]  /*65a0*/  HMMA.16816.F32 R60, R8.reuse, R30, RZ ;  /* 0x0000001e083c723c */ /* 0x040ff000000018ff */
[----:B------:R-:W-:Y:S08]  /*65b0*/  HMMA.16816.F32 R8, R8, R26, RZ ;  /* 0x0000001a0808723c */ /* 0x000ff000000018ff */
[----:B-1----:R-:W-:Y:S08]  /*65c0*/  HMMA.16816.F32 R188, R12, R36, RZ ;  /* 0x000000240cbc723c */ /* 0x002ff000000018ff */
        /* <DEDUP_REMOVED lines=11> */
[----:B------:R-:W1:Y:S03]  /*6680*/  LDSM.16.M88.4 R8, [R221+0x7000] ;  /* 0x00700000dd08783b */ /* 0x000e660000000200 */
[C---:B------:R-:W-:Y:S08]  /*6690*/  HMMA.16816.F32 R228, R12.reuse, R38, RZ ;  /* 0x000000260ce4723c */ /* 0x040ff000000018ff */
[C---:B------:R-:W-:Y:S08]  /*66a0*/  HMMA.16816.F32 R196, R12.reuse, R28, RZ ;  /* 0x0000001c0cc4723c */ /* 0x040ff000000018ff */
[C---:B------:R-:W-:Y:S08]  /*66b0*/  HMMA.16816.F32 R212, R12.reuse, R30, RZ ;  /* 0x0000001e0cd4723c */ /* 0x040ff000000018ff */
[C---:B------:R-:W-:Y:S08]  /*66c0*/  HMMA.16816.F32 R36, R12.reuse, R32, RZ ;  /* 0x000000200c24723c */ /* 0x040ff000000018ff */
[C---:B------:R-:W-:Y:S01]  /*66d0*/  HMMA.16816.F32 R216, R12.reuse, R34, RZ ;  /* 0x000000220cd8723c */ /* 0x040fe200000018ff */
[----:B------:R-:W2:Y:S07]  /*66e0*/  LDSM.16.M88.4 R32, [R224+0x2000] ;  /* 0x00200000e020783b */ /* 0x000eae0000000200 */
[C---:B------:R-:W-:Y:S08]  /*66f0*/  HMMA.16816.F32 R28, R12.reuse, R24, RZ ;  /* 0x000000180c1c723c */ /* 0x040ff000000018ff */
[----:B------:R-:W-:Y:S08]  /*6700*/  HMMA.16816.F32 R24, R12, R26, RZ ;  /* 0x0000001a0c18723c */ /* 0x000ff000000018ff */
[C---:B------:R-:W-:Y:S08]  /*6710*/  HMMA.16816.F32 R12, R20.reuse, R44, R188 ;  /* 0x0000002c140c723c */ /* 0x040ff000000018bc */
[C---:B------:R-:W-:Y:S01]  /*6720*/  HMMA.16816.F32 R108, R20.reuse, R56, R36 ;  /* 0x00000038146c723c */ /* 0x040fe20000001824 */
[----:B------:R-:W-:Y:S07]  /*6730*/  LDSM.16.M88.4 R36, [R223+0x7000] ;  /* 0x00700000df24783b */ /* 0x000fee0000000200 */
[C---:B------:R-:W-:Y:S01]  /*6740*/  HMMA.16816.F32 R244, R20.reuse, R48, R28 ;  /* 0x0000003014f4723c */ /* 0x040fe2000000181c */
[----:B------:R-:W3:Y:S07]  /*6750*/  LDSM.16.M88.4 R28, [R225+0x2000] ;  /* 0x00200000e11c783b */ /* 0x000eee0000000200 */
[C---:B------:R-:W-:Y:S08]  /*6760*/  HMMA.16816.F32 R44, R20.reuse, R46, R228 ;  /* 0x0000002e142c723c */ /* 0x040ff000000018e4 */
[C---:B------:R-:W-:Y:S08]  /*6770*/  HMMA.16816.F32 R196, R20.reuse, R52, R196 ;  /* 0x0000003414c4723c */ /* 0x040ff000000018c4 */
[C---:B------:R-:W-:Y:S08]  /*6780*/  HMMA.16816.F32 R212, R20.reuse, R54, R212 ;  /* 0x0000003614d4723c */ /* 0x040ff000000018d4 */
[----:B------:R-:W-:Y:S08]  /*6790*/  HMMA.16816.F32 R188, R20, R58, R216 ;  /* 0x0000003a14bc723c */ /* 0x000ff000000018d8 */
[C---:B-1----:R-:W-:Y:S08]  /*67a0*/  HMMA.16816.F32 R52, R4.reuse, R8, R208 ;  /* 0x000000080434723c */ /* 0x042ff000000018d0 */
[C---:B------:R-:W-:Y:S08]  /*67b0*/  HMMA.16816.F32 R240, R4.reuse, R232, R192 ;  /* 0x000000e804f0723c */ /* 0x040ff000000018c0 */
[C---:B------:R-:W-:Y:S08]  /*67c0*/  HMMA.16816.F32 R204, R4.reuse, R40, R204 ;  /* 0x0000002804cc723c */ /* 0x040ff000000018cc */
[C---:B------:R-:W-:Y:S08]  /*67d0*/  HMMA.16816.F32 R208, R4.reuse, R60, R200 ;  /* 0x0000003c04d0723c */ /* 0x040ff000000018c8 */
[C---:B------:R-:W-:Y:S08]  /*67e0*/  HMMA.16816.F32 R184, R4.reuse, R10, R184 ;  /* 0x0000000a04b8723c */ /* 0x040ff000000018b8 */
[C---:B------:R-:W-:Y:S08]  /*67f0*/  HMMA.16816.F32 R192, R4.reuse, R42, R180 ;  /* 0x0000002a04c0723c */ /* 0x040ff000000018b4 */
[C---:B------:R-:W-:Y:S08]  /*6800*/  HMMA.16816.F32 R216, R4.reuse, R62, R176 ;  /* 0x0000003e04d8723c */ /* 0x040ff000000018b0 */
[----:B------:R-:W-:Y:S08]  /*6810*/  HMMA.16816.F32 R228, R4, R234, R64 ;  /* 0x000000ea04e4723c */ /* 0x000ff00000001840 */
[----:B--2---:R-:W-:Y:S01]  /*6820*/  HMMA.16816.F32 R4, R32, R8, R12 ;  /* 0x000000082004723c */ /* 0x004fe2000000180c */
[----:B------:R-:W-:Y:S07]  /*6830*/  LDSM.16.M88.4 R12, [R224+0x5000] ;  /* 0x00500000e00c783b */ /* 0x000fee0000000200 */
[----:B------:R-:W-:Y:S01]  /*6840*/  HMMA.16816.F32 R236, R20, R50, R24 ;  /* 0x0000003214ec723c */ /* 0x000fe20000001818 */
[----:B------:R-:W1:Y:S04]  /*6850*/  LDSM.16.M88.4 R24, [R225+0x3000] ;  /* 0x00300000e118783b */ /* 0x000e680000000200 */
[----:B------:R-:W2:Y:S03]  /*6860*/  LDSM.16.M88.4 R48, [R223+0x7400] ;  /* 0x00740000df30783b */ /* 0x000ea60000000200 */
[C---:B------:R-:W-:Y:S01]  /*6870*/  HMMA.16816.F32 R8, R32.reuse, R10, R44 ;  /* 0x0000000a2008723c */ /* 0x040fe2000000182c */
[----:B------:R-:W-:Y:S04]  /*6880*/  LDSM.16.M88.4 R44, [R221+0x8000] ;  /* 0x00800000dd2c783b */ /* 0x000fe80000000200 */
[----:B------:R-:W4:Y:S03]  /*6890*/  LDSM.16.M88.4 R20, [R224+0x4000] ;  /* 0x00400000e014783b */ /* 0x000f260000000200 */
[----:B------:R-:W-:Y:S08]  /*68a0*/  HMMA.16816.F32 R56, R32, R40, R108 ;  /* 0x000000282038723c */ /* 0x000ff0000000186c */
[----:B---3--:R-:W-:Y:S08]  /*68b0*/  HMMA.16816.F32 R4, R28, R36, R4 ;  /* 0x000000241c04723c */ /* 0x008ff00000001804 */
[----:B------:R-:W-:Y:S01]  /*68c0*/  HMMA.16816.F32 R200, R32, R42, R188 ;  /* 0x0000002a20c8723c */ /* 0x000fe200000018bc */
[----:B------:R-:W-:Y:S07]  /*68d0*/  LDSM.16.M88.4 R40, [R223+0x8000] ;  /* 0x00800000df28783b */ /* 0x000fee0000000200 */
[----:B------:R-:W-:Y:S01]  /*68e0*/  HMMA.16816.F32 R176, R28, R38, R8 ;  /* 0x000000261cb0723c */ /* 0x000fe20000001808 */
[----:B------:R-:W3:Y:S07]  /*68f0*/  LDSM.16.M88.4 R8, [R225+0x4000] ;  /* 0x00400000e108783b */ /* 0x000eee0000000200 */
[----:B-1----:R-:W-:Y:S08]  /*6900*/  HMMA.16816.F32 R52, R24, R36, R52 ;  /* 0x000000241834723c */ /* 0x002ff00000001834 */
[----:B--2---:R-:W-:Y:S08]  /*6910*/  HMMA.16816.F32 R108, R28, R48, R56 ;  /* 0x000000301c6c723c */ /* 0x004ff00000001838 */
[----:B----4-:R-:W-:Y:S01]  /*6920*/  HMMA.16816.F32 R56, R20, R44, R4 ;  /* 0x0000002c1438723c */ /* 0x010fe20000001804 */
[----:B------:R-:W1:Y:S07]  /*6930*/  LDSM.16.M88.4 R4, [R225+0x5000] ;  /* 0x00500000e104783b */ /* 0x000e6e0000000200 */
[----:B------:R-:W-:Y:S01]  /*6940*/  HMMA.16816.F32 R180, R24, R38, R184 ;  /* 0x0000002618b4723c */ /* 0x000fe200000018b8 */
[----:B------:R-:W2:Y:S07]  /*6950*/  LDSM.16.M88.4 R36, [R221+0x8400] ;  /* 0x00840000dd24783b */ /* 0x000eae0000000200 */
[----:B------:R-:W-:Y:S01]  /*6960*/  HMMA.16816.F32 R184, R12, R44, R52 ;  /* 0x0000002c0cb8723c */ /* 0x000fe20000001834 */
[----:B------:R-:W4:Y:S07]  /*6970*/  LDSM.16.M88.4 R52, [R223+0x7800] ;  /* 0x00780000df34783b */ /* 0x000f2e0000000200 */
[----:B------:R-:W-:Y:S08]  /*6980*/  HMMA.16816.F32 R64, R24, R50, R192 ;  /* 0x000000321840723c */ /* 0x000ff000000018c0 */
[----:B---3--:R-:W-:Y:S08]  /*6990*/  HMMA.16816.F32 R192, R8, R40, R56 ;  /* 0x0000002808c0723c */ /* 0x008ff00000001838 */
[----:B------:R-:W-:Y:S08]  /*69a0*/  HMMA.16816.F32 R188, R24, R48, R204 ;  /* 0x0000003018bc723c */ /* 0x000ff000000018cc */
[----:B------:R-:W-:Y:S08]  /*69b0*/  HMMA.16816.F32 R56, R28, R50, R200 ;  /* 0x000000321c38723c */ /* 0x000ff000000018c8 */
[----:B------:R-:W-:Y:S01]  /*69c0*/  HMMA.16816.F32 R48, R20, R46, R176 ;  /* 0x0000002e1430723c */ /* 0x000fe200000018b0 */
[----:B------:R-:W-:-:S04]  /*69d0*/  FMUL.FTZ R0, R192, c[0x0][0x2ec] ;  /* 0x0000bb00c0007a20 */ /* 0x000fc80000410000 */
[----:B------:R3:W5:Y:S03]  /*69e0*/  MUFU.TANH R106, R0 ;  /* 0x00000000006a7308 */ /* 0x0007660000002400 */
[----:B------:R-:W-:Y:S08]  /*69f0*/  HMMA.16816.F32 R180, R12, R46, R180 ;  /* 0x0000002e0cb4723c */ /* 0x000ff000000018b4 */
[----:B-1----:R-:W-:Y:S01]  /*6a00*/  HMMA.16816.F32 R44, R4, R40, R184 ;  /* 0x00000028042c723c */ /* 0x002fe200000018b8 */
[----:B---3--:R-:W-:-:S07]  /*6a10*/  FMUL.FTZ R0, R193, c[0x0][0x2ec] ;  /* 0x0000bb00c1007a20 */ /* 0x008fce0000410000 */
[C---:B------:R-:W-:Y:S01]  /*6a20*/  HMMA.16816.F32 R196, R32.reuse, R60, R196 ;  /* 0x0000003c20c4723c */ /* 0x040fe200000018c4 */
[----:B------:R1:W3:Y:S07]  /*6a30*/  MUFU.TANH R100, R0 ;  /* 0x0000000000647308 */ /* 0x0002ee0000002400 */
[----:B------:R-:W-:Y:S08]  /*6a40*/  HMMA.16816.F32 R204, R32, R62, R212 ;  /* 0x0000003e20cc723c */ /* 0x000ff000000018d4 */
[----:B--2---:R-:W-:Y:S01]  /*6a50*/  HMMA.16816.F32 R60, R20, R36, R108 ;  /* 0x00000024143c723c */ /* 0x004fe2000000186c */
        /* <DEDUP_REMOVED lines=8> */
[-C--:B------:R-:W-:Y:S08]  /*6ae0*/  HMMA.16816.F32 R56, R8, R42.reuse, R48 ;  /* 0x0000002a0838723c */ /* 0x080ff00000001830 */
[----:B------:R-:W-:Y:S01]  /*6af0*/  HMMA.16816.F32 R48, R4, R42, R180 ;  /* 0x0000002a0430723c */ /* 0x000fe200000018b4 */
[----:B------:R-:W3:Y:S01]  /*6b00*/  LDSM.16.M88.4 R40, [R221+0x8800] ;  /* 0x00880000dd28783b */ /* 0x000ee20000000200 */
[----:B--2---:R-:W-:-:S04]  /*6b10*/  FMUL.FTZ R0, R44, c[0x0][0x2ec] ;  /* 0x0000bb002c007a20 */ /* 0x004fc80000410000 */
[----:B------:R2:W-:Y:S02]  /*6b20*/  MUFU.TANH R251, R0 ;  /* 0x0000000000fb7308 */ /* 0x0005e40000002400 */
[-C--:B----4-:R-:W-:Y:S08]  /*6b30*/  HMMA.16816.F32 R196, R28, R52.reuse, R196 ;  /* 0x000000341cc4723c */ /* 0x090ff000000018c4 */
[----:B------:R-:W-:Y:S01]  /*6b40*/  HMMA.16816.F32 R200, R24, R52, R208 ;  /* 0x0000003418c8723c */ /* 0x000fe200000018d0 */
[----:B--2---:R-:W-:-:S07]  /*6b50*/  FMUL.FTZ R0, R45, c[0x0][0x2ec] ;  /* 0x0000bb002d007a20 */ /* 0x004fce0000410000 */
[----:B-1----:R-:W-:Y:S01]  /*6b60*/  HMMA.16816.F32 R108, R4, R36, R108 ;  /* 0x00000024046c723c */ /* 0x002fe2000000186c */
[----:B------:R1:W2:Y:S11]  /*6b70*/  MUFU.TANH R105, R0 ;  /* 0x0000000000697308 */ /* 0x0002b60000002400 */
[----:B------:R-:W-:Y:S04]  /*6b80*/  @!UPT UIADD3 URZ, URZ, URZ, URZ ;  /* 0x0000003f3f3ff290 */ /* 0x000fe8000fffe03f */
[----:B---3--:R-:W-:Y:S01]  /*6b90*/  HMMA.16816.F32 R64, R12, R40, R200 ;  /* 0x000000280c40723c */ /* 0x008fe200000018c8 */
[----:B-1----:R-:W-:-:S04]  /*6ba0*/  FMUL.FTZ R0, R46, c[0x0][0x2ec] ;  /* 0x0000bb002e007a20 */ /* 0x002fc80000410000 */
[----:B------:R1:W-:Y:S02]  /*6bb0*/  MUFU.TANH R250, R0 ;  /* 0x0000000000fa7308 */ /* 0x0003e40000002400 */
[----:B-1----:R-:W-:Y:S02]  /*6bc0*/  FMUL.FTZ R0, R47, c[0x0][0x2ec] ;  /* 0x0000bb002f007a20 */ /* 0x002fe40000410000 */
[----:B------:R-:W-:Y:S04]  /*6bd0*/  HMMA.16816.F32 R44, R8, R36, R60 ;  /* 0x00000024082c723c */ /* 0x000fe8000000183c */
[----:B------:R1:W3:Y:S04]  /*6be0*/  MUFU.TANH R212, R0 ;  /* 0x0000000000d47308 */ /* 0x0002e80000002400 */
[----:B------:R-:W-:Y:S07]  /*6bf0*/  HMMA.16816.F32 R60, R20, R40, R196 ;  /* 0x00000028143c723c */ /* 0x000fee00000018c4 */
[----:B-----5:R-:W-:-:S02]  /*6c00*/  IMAD.MOV.U32 R199, RZ, RZ, R106 ;  /* 0x000000ffffc77224 */ /* 0x020fc400078e006a */
[----:B-1----:R-:W-:-:S04]  /*6c10*/  FMUL.FTZ R0, R56, c[0x0][0x2ec] ;  /* 0x0000bb0038007a20 */ /* 0x002fc80000410000 */
[----:B------:R1:W-:Y:S02]  /*6c20*/  MUFU.TANH R227, R0 ;  /* 0x0000000000e37308 */ /* 0x0003e40000002400 */
[----:B-1----:R-:W-:-:S06]  /*6c30*/  FMUL.FTZ R0, R57, c[0x0][0x2ec] ;  /* 0x0000bb0039007a20 */ /* 0x002fcc0000410000 */
[----:B------:R1:W-:Y:S02]  /*6c40*/  MUFU.TANH R213, R0 ;  /* 0x0000000000d57308 */ /* 0x0003e40000002400 */
[----:B-1----:R-:W-:-:S06]  /*6c50*/  FMUL.FTZ R0, R58, c[0x0][0x2ec] ;  /* 0x0000bb003a007a20 */ /* 0x002fcc0000410000 */
[----:B------:R1:W4:Y:S02]  /*6c60*/  MUFU.TANH R194, R0 ;  /* 0x0000000000c27308 */ /* 0x0003240000002400 */
[----:B-1----:R-:W-:Y:S02]  /*6c70*/  FMUL.FTZ R0, R59, c[0x0][0x2ec] ;  /* 0x0000bb003b007a20 */ /* 0x002fe40000410000 */
[----:B------:R-:W-:Y:S04]  /*6c80*/  HMMA.16816.F32 R56, R28, R54, R204 ;  /* 0x000000361c38723c */ /* 0x000fe800000018cc */
[----:B------:R1:W-:Y:S02]  /*6c90*/  MUFU.TANH R248, R0 ;  /* 0x0000000000f87308 */ /* 0x0003e40000002400 */
[----:B-1----:R-:W-:-:S06]  /*6ca0*/  FMUL.FTZ R0, R48, c[0x0][0x2ec] ;  /* 0x0000bb0030007a20 */ /* 0x002fcc0000410000 */
[----:B------:R1:W5:Y:S02]  /*6cb0*/  MUFU.TANH R193, R0 ;  /* 0x0000000000c17308 */ /* 0x0003640000002400 */
[----:B-1----:R-:W-:-:S06]  /*6cc0*/  FMUL.FTZ R0, R49, c[0x0][0x2ec] ;  /* 0x0000bb0031007a20 */ /* 0x002fcc0000410000 */
[----:B------:R1:W-:Y:S02]  /*6cd0*/  MUFU.TANH R211, R0 ;  /* 0x0000000000d37308 */ /* 0x0003e40000002400 */
[----:B-1----:R-:W-:-:S06]  /*6ce0*/  FMUL.FTZ R0, R50, c[0x0][0x2ec] ;  /* 0x0000bb0032007a20 */ /* 0x002fcc0000410000 */
[----:B------:R1:W1:Y:S02]  /*6cf0*/  MUFU.TANH R191, R0 ;  /* 0x0000000000bf7308 */ /* 0x0002640000002400 */
[----:B-1----:R-:W-:Y:S02]  /*6d00*/  FMUL.FTZ R0, R51, c[0x0][0x2ec] ;  /* 0x0000bb0033007a20 */ /* 0x002fe40000410000 */
[----:B------:R-:W-:Y:S04]  /*6d10*/  HMMA.16816.F32 R48, R8, R38, R176 ;  /* 0x000000260830723c */ /* 0x000fe800000018b0 */
        /* <DEDUP_REMOVED lines=13> */
[----:B------:R2:W1:Y:S02]  /*6df0*/  MUFU.TANH R185, R0 ;  /* 0x0000000000b97308 */ /* 0x0004640000002400 */
[----:B--2---:R-:W-:Y:S01]  /*6e00*/  FMUL.FTZ R0, R109, c[0x0][0x2ec] ;  /* 0x0000bb006d007a20 */ /* 0x004fe20000410000 */
[-C--:B-1----:R-:W-:Y:S05]  /*6e10*/  HMMA.16816.F32 R60, R8, R36.reuse, R60 ;  /* 0x00000024083c723c */ /* 0x082fea000000183c */
[----:B------:R1:W-:Y:S03]  /*6e20*/  MUFU.TANH R189, R0 ;  /* 0x0000000000bd7308 */ /* 0x0003e60000002400 */
[----:B------:R-:W-:Y:S01]  /*6e30*/  HMMA.16816.F32 R64, R4, R36, R64 ;  /* 0x000000240440723c */ /* 0x000fe20000001840 */
[----:B-1----:R-:W-:-:S04]  /*6e40*/  FMUL.FTZ R0, R110, c[0x0][0x2ec] ;  /* 0x0000bb006e007a20 */ /* 0x002fc80000410000 */
[----:B------:R1:W2:Y:S11]  /*6e50*/  MUFU.TANH R186, R0 ;  /* 0x0000000000ba7308 */ /* 0x0002b60000002400 */
[----:B------:R-:W-:Y:S08]  /*6e60*/  @!UPT UIADD3 URZ, URZ, URZ, URZ ;  /* 0x0000003f3f3ff290 */ /* 0x000ff0000fffe03f */
[----:B------:R-:W-:-:S04]  /*6e70*/  FMUL.FTZ R2, R67, c[0x0][0x2ec] ;  /* 0x0000bb0043027a20 */ /* 0x000fc80000410000 */
[----:B------:R-:W-:Y:S01]  /*6e80*/  MUFU.TANH R214, R2 ;  /* 0x0000000200d67308 */ /* 0x000fe20000002400 */
[----:B-1----:R-:W-:Y:S02]  /*6e90*/  FMUL.FTZ R0, R111, c[0x0][0x2ec] ;  /* 0x0000bb006f007a20 */ /* 0x002fe40000410000 */
[----:B------:R-:W-:Y:S05]  /*6ea0*/  HMMA.16816.F32 R108, R24, R54, R216 ;  /* 0x00000036186c723c */ /* 0x000fea00000018d8 */
[----:B------:R1:W1:Y:S03]  /*6eb0*/  MUFU.TANH R187, R0 ;  /* 0x0000000000bb7308 */ /* 0x0002660000002400 */
[----:B------:R-:W-:Y:S01]  /*6ec0*/  HMMA.16816.F32 R52, R32, R232, R244 ;  /* 0x000000e82034723c */ /* 0x000fe200000018f4 */
[----:B------:R-:W-:Y:S01]  /*6ed0*/  LDSM.16.M88.4 R32, [R223+0x8c00] ;  /* 0x008c0000df20783b */ /* 0x000fe20000000200 */
[----:B-1----:R-:W-:-:S04]  /*6ee0*/  FMUL.FTZ R0, R48, c[0x0][0x2ec] ;  /* 0x0000bb0030007a20 */ /* 0x002fc80000410000 */
[----:B------:R1:W1:Y:S02]  /*6ef0*/  MUFU.TANH R202, R0 ;  /* 0x0000000000ca7308 */ /* 0x0002640000002400 */
[----:B-1----:R-:W-:-:S06]  /*6f00*/  FMUL.FTZ R0, R49, c[0x0][0x2ec] ;  /* 0x0000bb0031007a20 */ /* 0x002fcc0000410000 */
[----:B------:R1:W-:Y:S02]  /*6f10*/  MUFU.TANH R196, R0 ;  /* 0x0000000000c47308 */ /* 0x0003e40000002400 */
[----:B-1----:R-:W-:-:S06]  /*6f20*/  FMUL.FTZ R0, R50, c[0x0][0x2ec] ;  /* 0x0000bb0032007a20 */ /* 0x002fcc0000410000 */
[----:B------:R1:W1:Y:S02]  /*6f30*/  MUFU.TANH R190, R0 ;  /* 0x0000000000be7308 */ /* 0x0002640000002400 */
[----:B-1----:R-:W-:Y:S02]  /*6f40*/  FMUL.FTZ R0, R51, c[0x0][0x2ec] ;  /* 0x0000bb0033007a20 */ /* 0x002fe40000410000 */
[-C--:B------:R-:W-:Y:S04]  /*6f50*/  HMMA.16816.F32 R48, R20, R42.reuse, R56 ;  /* 0x0000002a1430723c */ /* 0x080fe80000001838 */
[----:B------:R1:W-:Y:S04]  /*6f60*/  MUFU.TANH R203, R0 ;  /* 0x0000000000cb7308 */ /* 0x0003e80000002400 */
[----:B------:R-:W-:Y:S01]  /*6f70*/  HMMA.16816.F32 R56, R12, R42, R108 ;  /* 0x0000002a0c38723c */ /* 0x000fe2000000186c */
[----:B-1----:R-:W-:-:S04]  /*6f80*/  FMUL.FTZ R0, R44, c[0x0][0x2ec] ;  /* 0x0000bb002c007a20 */ /* 0x002fc80000410000 */
[----:B------:R1:W1:Y:S11]  /*6f90*/  MUFU.TANH R183, R0 ;  /* 0x0000000000b77308 */ /* 0x0002760000002400 */
[----:B------:R-:W-:Y:S08]  /*6fa0*/  @!UPT UIADD3 URZ, URZ, URZ, URZ ;  /* 0x0000003f3f3ff290 */ /* 0x000ff0000fffe03f */
[----:B------:R-:W-:Y:S01]  /*6fb0*/  HMMA.16816.F32 R56, R4, R38, R56 ;  /* 0x000000260438723c */ /* 0x000fe20000001838 */
[----:B-1----:R-:W-:-:S04]  /*6fc0*/  FMUL.FTZ R0, R45, c[0x0][0x2ec] ;  /* 0x0000bb002d007a20 */ /* 0x002fc80000410000 */
[----:B------:R1:W-:Y:S11]  /*6fd0*/  MUFU.TANH R188, R0 ;  /* 0x0000000000bc7308 */ /* 0x0003f60000002400 */
[----:B------:R-:W-:Y:S08]  /*6fe0*/  @!UPT UIADD3 URZ, URZ, URZ, URZ ;  /* 0x0000003f3f3ff290 */ /* 0x000ff0000fffe03f */
[----:B------:R-:W-:Y:S02]  /*6ff0*/  FMUL.FTZ R56, R56, c[0x0][0x2ec] ;  /* 0x0000bb0038387a20 */ /* 0x000fe40000410000 */
[----:B-1----:R-:W-:Y:S02]  /*7000*/  FMUL.FTZ R0, R46, c[0x0][0x2ec] ;  /* 0x0000bb002e007a20 */ /* 0x002fe40000410000 */
[----:B------:R-:W-:Y:S02]  /*7010*/  FMUL.FTZ R58, R58, c[0x0][0x2ec] ;  /* 0x0000bb003a3a7a20 */ /* 0x000fe40000410000 */
[----:B------:R1:W1:Y:S01]  /*7020*/  MUFU.TANH R184, R0 ;  /* 0x0000000000b87308 */ /* 0x0002620000002400 */
[----:B------:R-:W-:-:S07]  /*7030*/  FMUL.FTZ R59, R59, c[0x0][0x2ec] ;  /* 0x0000bb003b3b7a20 */ /* 0x000fce0000410000 */
[----:B------:R-:W-:Y:S01]  /*7040*/  MUFU.TANH R59, R59 ;  /* 0x0000003b003b7308 */ /* 0x000fe20000002400 */
[----:B-1----:R-:W-:Y:S02]  /*7050*/  FMUL.FTZ R0, R47, c[0x0][0x2ec] ;  /* 0x0000bb002f007a20 */ /* 0x002fe40000410000 */
[----:B------:R-:W1:Y:S05]  /*7060*/  LDSM.16.M88.4 R44, [R223+0x7c00] ;  /* 0x007c0000df2c783b */ /* 0x000e6a0000000200 */
        /* <DEDUP_REMOVED lines=15> */
[----:B--2---:R-:W-:-:S04]  /*7160*/  FMUL.FTZ R0, R64, c[0x0][0x2ec] ;  /* 0x0000bb0040007a20 */ /* 0x004fc80000410000 */
[----:B------:R2:W1:Y:S11]  /*7170*/  MUFU.TANH R210, R0 ;  /* 0x0000000000d27308 */ /* 0x0004760000002400 */
[----:B------:R-:W-:-:S02]  /*7180*/  FMUL.FTZ R60, R60, c[0x0][0x2ec] ;  /* 0x0000bb003c3c7a20 */ /* 0x000fc40000410000 */
[----:B------:R-:W-:Y:S02]  /*7190*/  FMUL.FTZ R61, R61, c[0x0][0x2ec] ;  /* 0x0000bb003d3d7a20 */ /* 0x000fe40000410000 */
[----:B------:R-:W-:Y:S02]  /*71a0*/  FMUL.FTZ R62, R62, c[0x0][0x2ec] ;  /* 0x0000bb003e3e7a20 */ /* 0x000fe40000410000 */
[----:B------:R-:W-:Y:S01]  /*71b0*/  MUFU.TANH R106, R61 ;  /* 0x0000003d006a7308 */ /* 0x000fe20000002400 */
[----:B------:R-:W-:Y:S02]  /*71c0*/  FMUL.FTZ R63, R63, c[0x0][0x2ec] ;  /* 0x0000bb003f3f7a20 */ /* 0x000fe40000410000 */
[----:B--2---:R-:W-:Y:S01]  /*71d0*/  FMUL.FTZ R0, R65, c[0x0][0x2ec] ;  /* 0x0000bb0041007a20 */ /* 0x004fe20000410000 */
[-C--:B-1----:R-:W-:Y:S04]  /*71e0*/  HMMA.16816.F32 R36, R20, R48.reuse, R40 ;  /* 0x000000301424723c */ /* 0x082fe80000001828 */
[----:B------:R1:W-:Y:S04]  /*71f0*/  MUFU.TANH R209, R0 ;  /* 0x0000000000d17308 */ /* 0x0003e80000002400 */
[----:B------:R-:W-:Y:S04]  /*7200*/  HMMA.16816.F32 R40, R12, R48, R52 ;  /* 0x000000300c28723c */ /* 0x000fe80000001834 */
[----:B------:R-:W-:Y:S04]  /*7210*/  MUFU.TANH R55, R63 ;  /* 0x0000003f00377308 */ /* 0x000fe80000002400 */
[----:B------:R-:W-:Y:S01]  /*7220*/  HMMA.16816.F32 R20, R20, R50, R28 ;  /* 0x000000321414723c */ /* 0x000fe2000000181c */
[----:B-1----:R-:W-:-:S03]  /*7230*/  FMUL.FTZ R0, R66, c[0x0][0x2ec] ;  /* 0x0000bb0042007a20 */ /* 0x002fc60000410000 */
[----:B------:R-:W-:Y:S04]  /*7240*/  MUFU.TANH R54, R56 ;  /* 0x0000003800367308 */ /* 0x000fe80000002400 */
[----:B------:R-:W-:Y:S04]  /*7250*/  HMMA.16816.F32 R64, R24, R46, R228 ;  /* 0x0000002e1840723c */ /* 0x000fe800000018e4 */
[----:B------:R1:W2:Y:S04]  /*7260*/  MUFU.TANH R108, R0 ;  /* 0x00000000006c7308 */ /* 0x0002a80000002400 */
[C---:B------:R-:W-:Y:S04]  /*7270*/  HMMA.16816.F32 R36, R8.reuse, R32, R36 ;  /* 0x000000200824723c */ /* 0x040fe80000001824 */
[----:B------:R-:W-:Y:S04]  /*7280*/  MUFU.TANH R52, R58 ;  /* 0x0000003a00347308 */ /* 0x000fe80000002400 */
[----:B------:R-:W-:Y:S01]  /*7290*/  HMMA.16816.F32 R8, R8, R34, R20 ;  /* 0x000000220808723c */ /* 0x000fe20000001814 */
[----:B-1----:R-:W-:-:S04]  /*72a0*/  IMAD.U32 R0, RZ, RZ, UR19 ;  /* 0x00000013ff007e24 */ /* 0x002fc8000f8e00ff */
[----:B------:R-:W-:Y:S02]  /*72b0*/  IMAD R0, R0, 0x40, R107 ;  /* 0x0000004000007824 */ /* 0x000fe400078e026b */
[----:B------:R1:W1:Y:S01]  /*72c0*/  MUFU.TANH R107, R60 ;  /* 0x0000003c006b7308 */ /* 0x0002620000002400 */
[----:B------:R-:W-:Y:S02]  /*72d0*/  HMMA.16816.F32 R12, R12, R50, R64 ;  /* 0x000000320c0c723c */ /* 0x000fe40000001840 */
[C---:B------:R-:W-:Y:S02]  /*72e0*/  IADD3 R24, R0.reuse, 0x1, RZ ;  /* 0x0000000100187810 */ /* 0x040fe40007ffe0ff */
[----:B------:R-:W-:Y:S02]  /*72f0*/  IADD3 R2, R0, 0x8, RZ ;  /* 0x0000000800027810 */ /* 0x000fe40007ffe0ff */
[----:B------:R-:W-:Y:S02]  /*7300*/  ISETP.GE.AND P0, PT, R24, R16, PT ;  /* 0x000000101800720c */ /* 0x000fe40003f06270 */
[----:B------:R-:W-:Y:S01]  /*7310*/  FMUL.FTZ R36, R36, c[0x0][0x2ec] ;  /* 0x0000bb0024247a20 */ /* 0x000fe20000410000 */
[----:B------:R-:W-:Y:S01]  /*7320*/  ISETP.GE.AND P6, PT, R24, R17, PT ;  /* 0x000000111800720c */ /* 0x000fe20003fc6270 */
[----:B------:R-:W-:Y:S01]  /*7330*/  FMUL.FTZ R38, R38, c[0x0][0x2ec] ;  /* 0x0000bb0026267a20 */ /* 0x000fe20000410000 */
[C---:B------:R-:W-:Y:S01]  /*7340*/  ISETP.GE.AND P5, PT, R24.reuse, R18, PT ;  /* 0x000000121800720c */ /* 0x040fe20003fa6270 */
[----:B------:R-:W-:Y:S01]  /*7350*/  FMUL.FTZ R37, R37, c[0x0][0x2ec] ;  /* 0x0000bb0025257a20 */ /* 0x000fe20000410000 */
[----:B------:R-:W-:Y:S01]  /*7360*/  ISETP.GE.AND P1, PT, R24, R19, PT ;  /* 0x000000131800720c */ /* 0x000fe20003f26270 */
[----:B------:R-:W-:Y:S01]  /*7370*/  FMUL.FTZ R39, R39, c[0x0][0x2ec] ;  /* 0x0000bb0027277a20 */ /* 0x000fe20000410000 */
[----:B------:R-:W-:Y:S01]  /*7380*/  FSEL R100, R100, -INF , !P0 ;  /* 0xff80000064647808 */ /* 0x000fe20004000000 */
[----:B------:R-:W-:Y:S01]  /*7390*/  MUFU.TANH R38, R38 ;  /* 0x0000002600267308 */ /* 0x000fe20000002400 */
[----:B------:R-:W-:Y:S01]  /*73a0*/  FSEL R101, R101, -INF , !P6 ;  /* 0xff80000065657808 */ /* 0x000fe20007000000 */
[----:B------:R-:W-:Y:S01]  /*73b0*/  FMUL.FTZ R8, R8, c[0x0][0x2ec] ;  /* 0x0000bb0008087a20 */ /* 0x000fe20000410000 */
[----:B-1----:R-:W-:Y:S01]  /*73c0*/  FSEL R60, R105, -INF , !P5 ;  /* 0xff800000693c7808 */ /* 0x002fe20006800000 */
[----:B------:R-:W-:Y:S01]  /*73d0*/  FMUL.FTZ R9, R9, c[0x0][0x2ec] ;  /* 0x0000bb0009097a20 */ /* 0x000fe20000410000 */
[----:B---3--:R-:W-:-:S02]  /*73e0*/  FSEL R61, R212, -INF , !P1 ;  /* 0xff800000d43d7808 */ /* 0x008fc40004800000 */
[C---:B------:R-:W-:Y:S01]  /*73f0*/  ISETP.GE.AND P0, PT, R2.reuse, R16, PT ;  /* 0x000000100200720c */ /* 0x040fe20003f06270 */
[----:B------:R1:W3:Y:S01]  /*7400*/  MUFU.TANH R105, R62 ;  /* 0x0000003e00697308 */ /* 0x0002e20000002400 */
[C---:B------:R-:W-:Y:S02]  /*7410*/  ISETP.GE.AND P6, PT, R2.reuse, R17, PT ;  /* 0x000000110200720c */ /* 0x040fe40003fc6270 */
[C---:B------:R-:W-:Y:S02]  /*7420*/  ISETP.GE.AND P5, PT, R2.reuse, R18, PT ;  /* 0x000000120200720c */ /* 0x040fe40003fa6270 */
[----:B------:R-:W-:Y:S02]  /*7430*/  ISETP.GE.AND P1, PT, R2, R19, PT ;  /* 0x000000130200720c */ /* 0x000fe40003f26270 */
[----:B------:R-:W-:Y:S01]  /*7440*/  IADD3 R24, R0, 0x9, RZ ;  /* 0x0000000900187810 */ /* 0x000fe20007ffe0ff */
[----:B------:R-:W-:Y:S01]  /*7450*/  MUFU.TANH R37, R37 ;  /* 0x0000002500257308 */ /* 0x000fe20000002400 */
[----:B----4-:R-:W-:-:S02]  /*7460*/  FSEL R63, R194, -INF , !P6 ;  /* 0xff800000c23f7808 */ /* 0x010fc40007000000 */
[----:B-----5:R-:W-:Y:S02]  /*7470*/  FSEL R45, R193, -INF , !P5 ;  /* 0xff800000c12d7808 */ /* 0x020fe40006800000 */
[----:B------:R-:W-:Y:S02]  /*7480*/  FSEL R48, R191, -INF , !P1 ;  /* 0xff800000bf307808 */ /* 0x000fe40004800000 */
[C---:B------:R-:W-:Y:S01]  /*7490*/  ISETP.GE.AND P6, PT, R24.reuse, R17, PT ;  /* 0x000000111800720c */ /* 0x040fe20003fc6270 */
[----:B------:R-:W-:Y:S01]  /*74a0*/  MUFU.TANH R39, R39 ;  /* 0x0000002700277308 */ /* 0x000fe20000002400 */
[----:B-1----:R-:W-:Y:S01]  /*74b0*/  FSEL R62, R227, -INF , !P0 ;  /* 0xff800000e33e7808 */ /* 0x002fe20004000000 */
[----:B------:R-:W-:Y:S01]  /*74c0*/  BAR.SYNC.DEFER_BLOCKING 0x0 ;  /* 0x0000000000007b1d */ /* 0x000fe20000010000 */
[C---:B------:R-:W-:Y:S02]  /*74d0*/  ISETP.GE.AND P0, PT, R24.reuse, R16, PT ;  /* 0x000000101800720c */ /* 0x040fe40003f06270 */
[----:B------:R-:W-:-:S02]  /*74e0*/  ISETP.GE.AND P5, PT, R24, R18, PT ;  /* 0x000000121800720c */ /* 0x000fc40003fa6270 */
[----:B------:R-:W-:Y:S01]  /*74f0*/  ISETP.GE.AND P1, PT, R24, R19, PT ;  /* 0x000000131800720c */ /* 0x000fe20003f26270 */
[----:B------:R-:W-:Y:S01]  /*7500*/  FMUL.FTZ R24, R57, c[0x0][0x2ec] ;  /* 0x0000bb0039187a20 */ /* 0x000fe20000410000 */
[----:B------:R-:W-:Y:S01]  /*7510*/  IADD3 R2, R0, 0x10, RZ ;  /* 0x0000001000027810 */ /* 0x000fe20007ffe0ff */
[----:B------:R-:W-:Y:S01]  /*7520*/  MUFU.TANH R8, R8 ;  /* 0x0000000800087308 */ /* 0x000fe20000002400 */
[----:B------:R-:W-:Y:S02]  /*7530*/  FSEL R56, R213, -INF , !P0 ;  /* 0xff800000d5387808 */ /* 0x000fe40004000000 */
[----:B------:R-:W-:Y:S02]  /*7540*/  FSEL R57, R248, -INF , !P6 ;  /* 0xff800000f8397808 */ /* 0x000fe40007000000 */
[----:B------:R-:W-:Y:S02]  /*7550*/  FSEL R44, R211, -INF , !P5 ;  /* 0xff800000d32c7808 */ /* 0x000fe40006800000 */
[----:B------:R-:W-:Y:S01]  /*7560*/  FSEL R49, R208, -INF , !P1 ;  /* 0xff800000d0317808 */ /* 0x000fe20004800000 */
[----:B------:R1:W4:Y:S01]  /*7570*/  MUFU.TANH R53, R24 ;  /* 0x0000001800357308 */ /* 0x0003220000002400 */
[----:B------:R-:W-:-:S02]  /*7580*/  ISETP.GE.AND P0, PT, R2, R16, PT ;  /* 0x000000100200720c */ /* 0x000fc40003f06270 */
[C---:B------:R-:W-:Y:S02]  /*7590*/  ISETP.GE.AND P6, PT, R2.reuse, R17, PT ;  /* 0x000000110200720c */ /* 0x040fe40003fc6270 */
[C---:B------:R-:W-:Y:S02]  /*75a0*/  ISETP.GE.AND P5, PT, R2.reuse, R18, PT ;  /* 0x000000120200720c */ /* 0x040fe40003fa6270 */
[----:B------:R-:W-:Y:S01]  /*75b0*/  ISETP.GE.AND P1, PT, R2, R19, PT ;  /* 0x000000130200720c */ /* 0x000fe20003f26270 */
[----:B------:R-:W-:Y:S01]  /*75c0*/  MUFU.TANH R9, R9 ;  /* 0x0000000900097308 */ /* 0x000fe20000002400 */
[----:B------:R-:W-:Y:S02]  /*75d0*/  IADD3 R2, R0, 0x11, RZ ;  /* 0x0000001100027810 */ /* 0x000fe40007ffe0ff */
[----:B------:R-:W-:Y:S02]  /*75e0*/  FSEL R201, R249, -INF , !P0 ;  /* 0xff800000f9c97808 */ /* 0x000fe40004000000 */
[----:B------:R-:W-:-:S02]  /*75f0*/  FSEL R206, R192, -INF , !P6 ;  /* 0xff800000c0ce7808 */ /* 0x000fc40007000000 */
[----:B------:R-:W-:Y:S01]  /*7600*/  FSEL R58, R185, -INF , !P5 ;  /* 0xff800000b93a7808 */ /* 0x000fe20006800000 */
[C---:B-1----:R-:W-:Y:S01]  /*7610*/  HMMA.16816.F32 R24, R4.reuse, R32, R40 ;  /* 0x000000200418723c */ /* 0x042fe20000001828 */
[----:B------:R-:W-:Y:S01]  /*7620*/  FSEL R186, R186, -INF , !P1 ;  /* 0xff800000baba7808 */ /* 0x000fe20004800000 */
[----:B------:R1:W5:Y:S01]  /*7630*/  MUFU.TANH R40, R36 ;  /* 0x0000002400287308 */ /* 0x0003620000002400 */
        /* <DEDUP_REMOVED lines=8> */
[----:B------:R-:W-:Y:S01]  /*76c0*/  FMUL.FTZ R7, R10, c[0x0][0x2ec] ;  /* 0x0000bb000a077a20 */ /* 0x000fe20000410000 */
[----:B------:R-:W-:Y:S01]  /*76d0*/  FSEL R47, R189, -INF , !P5 ;  /* 0xff800000bd2f7808 */ /* 0x000fe20006800000 */
[----:B------:R-:W-:Y:S01]  /*76e0*/  FMUL.FTZ R6, R11, c[0x0][0x2ec] ;  /* 0x0000bb000b067a20 */ /* 0x000fe20000410000 */
[----:B------:R-:W-:Y:S02]  /*76f0*/  FSEL R185, R187, -INF , !P1 ;  /* 0xff800000bbb97808 */ /* 0x000fe40004800000 */
[C---:B------:R-:W-:Y:S01]  /*7700*/  ISETP.GE.AND P0, PT, R2.reuse, R16, PT ;  /* 0x000000100200720c */ /* 0x040fe20003f06270 */
[----:B------:R-:W-:Y:S01]  /*7710*/  MUFU.TANH R7, R7 ;  /* 0x0000000700077308 */ /* 0x000fe20000002400 */
[----:B------:R-:W-:Y:S01]  /*7720*/  ISETP.GE.AND P6, PT, R2, R17, PT ;  /* 0x000000110200720c */ /* 0x000fe20003fc6270 */
[----:B------:R-:W-:Y:S01]  /*7730*/  FMUL.FTZ R24, R24, c[0x0][0x2ec] ;  /* 0x0000bb0018187a20 */ /* 0x000fe20000410000 */
[----:B------:R-:W-:Y:S01]  /*7740*/  ISETP.GE.AND P5, PT, R2, R18, PT ;  /* 0x000000120200720c */ /* 0x000fe20003fa6270 */
[----:B------:R-:W-:Y:S01]  /*7750*/  FMUL.FTZ R26, R26, c[0x0][0x2ec] ;  /* 0x0000bb001a1a7a20 */ /* 0x000fe20000410000 */
[----:B------:R-:W-:Y:S01]  /*7760*/  ISETP.GE.AND P1, PT, R2, R19, PT ;  /* 0x000000130200720c */ /* 0x000fe20003f26270 */
[----:B------:R-:W-:Y:S01]  /*7770*/  FMUL.FTZ R25, R25, c[0x0][0x2ec] ;  /* 0x0000bb0019197a20 */ /* 0x000fe20000410000 */
[----:B------:R-:W-:Y:S01]  /*7780*/  IADD3 R2, R0, 0x19, RZ ;  /* 0x0000001900027810 */ /* 0x000fe20007ffe0ff */
[----:B------:R-:W1:Y:S01]  /*7790*/  MUFU.TANH R24, R24 ;  /* 0x0000001800187308 */ /* 0x000e620000002400 */
[----:B------:R-:W-:Y:S01]  /*77a0*/  FSEL R202, R202, -INF , !P0 ;  /* 0xff800000caca7808 */ /* 0x000fe20004000000 */
[----:B------:R-:W-:Y:S01]  /*77b0*/  FMUL.FTZ R27, R27, c[0x0][0x2ec] ;  /* 0x0000bb001b1b7a20 */ /* 0x000fe20000410000 */
[----:B------:R-:W-:Y:S01]  /*77c0*/  FSEL R204, R190, -INF , !P6 ;  /* 0xff800000becc7808 */ /* 0x000fe20007000000 */
[----:B------:R-:W-:Y:S01]  /*77d0*/  FMUL.FTZ R5, R32, c[0x0][0x2ec] ;  /* 0x0000bb0020057a20 */ /* 0x000fe20000410000 */
[----:B------:R-:W-:Y:S01]  /*77e0*/  FSEL R46, R183, -INF , !P5 ;  /* 0xff800000b72e7808 */ /* 0x000fe20006800000 */
[----:B------:R-:W-:Y:S01]  /*77f0*/  FMUL.FTZ R33, R33, c[0x0][0x2ec] ;  /* 0x0000bb0021217a20 */ /* 0x000fe20000410000 */
[----:B------:R-:W-:Y:S01]  /*7800*/  FSEL R184, R184, -INF , !P1 ;  /* 0xff800000b8b87808 */ /* 0x000fe20004800000 */
[----:B------:R-:W2:Y:S01]  /*7810*/  MUFU.TANH R26, R26 ;  /* 0x0000001a001a7308 */ /* 0x000ea20000002400 */
[----:B------:R-:W-:-:S02]  /*7820*/  ISETP.GE.AND P0, PT, R2, R16, PT ;  /* 0x000000100200720c */ /* 0x000fc40003f06270 */
[C---:B------:R-:W-:Y:S02]  /*7830*/  ISETP.GE.AND P6, PT, R2.reuse, R17, PT ;  /* 0x000000110200720c */ /* 0x040fe40003fc6270 */
[C---:B------:R-:W-:Y:S02]  /*7840*/  ISETP.GE.AND P5, PT, R2.reuse, R18, PT ;  /* 0x000000120200720c */ /* 0x040fe40003fa6270 */
[----:B------:R-:W-:Y:S01]  /*7850*/  ISETP.GE.AND P1, PT, R2, R19, PT ;  /* 0x000000130200720c */ /* 0x000fe20003f26270 */
[----:B------:R-:W2:Y:S01]  /*7860*/  MUFU.TANH R25, R25 ;  /* 0x0000001900197308 */ /* 0x000ea20000002400 */
[----:B------:R-:W-:Y:S02]  /*7870*/  IADD3 R2, R0, 0x20, RZ ;  /* 0x0000002000027810 */ /* 0x000fe40007ffe0ff */
[----:B------:R-:W-:Y:S02]  /*7880*/  FSEL R187, R196, -INF , !P0 ;  /* 0xff800000c4bb7808 */ /* 0x000fe40004000000 */
[----:B------:R-:W-:-:S02]  /*7890*/  FSEL R203, R203, -INF , !P6 ;  /* 0xff800000cbcb7808 */ /* 0x000fc40007000000 */
[----:B-1----:R-:W-:Y:S01]  /*78a0*/  FSEL R36, R188, -INF , !P5 ;  /* 0xff800000bc247808 */ /* 0x002fe20006800000 */
[----:B------:R-:W1:Y:S01]  /*78b0*/  MUFU.TANH R12, R27 ;  /* 0x0000001b000c7308 */ /* 0x000e620000002400 */
[----:B------:R-:W-:Y:S02]  /*78c0*/  FSEL R67, R182, -INF , !P1 ;  /* 0xff800000b6437808 */ /* 0x000fe40004800000 */
[C---:B------:R-:W-:Y:S02]  /*78d0*/  ISETP.GE.AND P0, PT, R2.reuse, R16, PT ;  /* 0x000000100200720c */ /* 0x040fe40003f06270 */
[C---:B------:R-:W-:Y:S02]  /*78e0*/  ISETP.GE.AND P6, PT, R2.reuse, R17, PT ;  /* 0x000000110200720c */ /* 0x040fe40003fc6270 */
[C---:B------:R-:W-:Y:S01]  /*78f0*/  ISETP.GE.AND P5, PT, R2.reuse, R18, PT ;  /* 0x000000120200720c */ /* 0x040fe20003fa6270 */
[----:B------:R-:W1:Y:S01]  /*7900*/  MUFU.TANH R5, R5 ;  /* 0x0000000500057308 */ /* 0x000e620000002400 */
[----:B------:R-:W-:-:S02]  /*7910*/  ISETP.GE.AND P1, PT, R2, R19, PT ;  /* 0x000000130200720c */ /* 0x000fc40003f26270 */
[----:B------:R-:W-:Y:S02]  /*7920*/  IADD3 R2, R0, 0x21, RZ ;  /* 0x0000002100027810 */ /* 0x000fe40007ffe0ff */
[----:B------:R-:W-:Y:S02]  /*7930*/  FSEL R217, R217, -INF , !P0 ;  /* 0xff800000d9d97808 */ /* 0x000fe40004000000 */
[----:B------:R-:W-:Y:S01]  /*7940*/  FSEL R230, R181, -INF , !P6 ;  /* 0xff800000b5e67808 */ /* 0x000fe20007000000 */
[----:B------:R-:W-:Y:S01]  /*7950*/  MUFU.TANH R6, R6 ;  /* 0x0000000600067308 */ /* 0x000fe20000002400 */
[----:B------:R-:W-:Y:S02]  /*7960*/  FSEL R210, R210, -INF , !P5 ;  /* 0xff800000d2d27808 */ /* 0x000fe40006800000 */
[----:B--2---:R-:W-:Y:S02]  /*7970*/  FSEL R213, R108, -INF , !P1 ;  /* 0xff8000006cd57808 */ /* 0x004fe40004800000 */
[----:B------:R-:W-:-:S02]  /*7980*/  ISETP.GE.AND P0, PT, R2, R16, PT ;  /* 0x000000100200720c */ /* 0x000fc40003f06270 */
[C---:B------:R-:W-:Y:S02]  /*7990*/  ISETP.GE.AND P6, PT, R2.reuse, R17, PT ;  /* 0x000000110200720c */ /* 0x040fe40003fc6270 */
[C---:B------:R-:W-:Y:S02]  /*79a0*/  ISETP.GE.AND P5, PT, R2.reuse, R18, PT ;  /* 0x000000120200720c */ /* 0x040fe40003fa6270 */
[----:B------:R-:W-:Y:S02]  /*79b0*/  ISETP.GE.AND P1, PT, R2, R19, PT ;  /* 0x000000130200720c */ /* 0x000fe40003f26270 */
[----:B------:R-:W-:Y:S02]  /*79c0*/  IADD3 R2, R0, 0x28, RZ ;  /* 0x0000002800027810 */ /* 0x000fe40007ffe0ff */
        /* <DEDUP_REMOVED lines=8> */
[----:B------:R-:W-:Y:S02]  /*7a50*/  IADD3 R2, R0, 0x29, RZ ;  /* 0x0000002900027810 */ /* 0x000fe40007ffe0ff */
[----:B------:R-:W-:Y:S02]  /*7a60*/  FSEL R218, R107, -INF , !P0 ;  /* 0xff8000006bda7808 */ /* 0x000fe40004000000 */
[----:B---3--:R-:W-:Y:S02]  /*7a70*/  FSEL R228, R105, -INF , !P6 ;  /* 0xff80000069e47808 */ /* 0x008fe40007000000 */
[----:B------:R-:W-:Y:S02]  /*7a80*/  FSEL R208, R54, -INF , !P5 ;  /* 0xff80000036d07808 */ /* 0x000fe40006800000 */
[----:B------:R-:W-:Y:S02]  /*7a90*/  FSEL R211, R52, -INF , !P1 ;  /* 0xff80000034d37808 */ /* 0x000fe40004800000 */
[----:B------:R-:W-:-:S02]  /*7aa0*/  ISETP.GE.AND P0, PT, R2, R16, PT ;  /* 0x000000100200720c */ /* 0x000fc40003f06270 */
[C---:B------:R-:W-:Y:S02]  /*7ab0*/  ISETP.GE.AND P6, PT, R2.reuse, R17, PT ;  /* 0x000000110200720c */ /* 0x040fe40003fc6270 */
[C---:B------:R-:W-:Y:S02]  /*7ac0*/  ISETP.GE.AND P5, PT, R2.reuse, R18, PT ;  /* 0x000000120200720c */ /* 0x040fe40003fa6270 */
[----:B------:R-:W-:Y:S02]  /*7ad0*/  ISETP.GE.AND P1, PT, R2, R19, PT ;  /* 0x000000130200720c */ /* 0x000fe40003f26270 */
[----:B------:R-:W-:Y:S02]  /*7ae0*/  IADD3 R4, R0, 0x30, RZ ;  /* 0x0000003000047810 */ /* 0x000fe40007ffe0ff */
[----:B------:R-:W-:Y:S02]  /*7af0*/  FSEL R216, R106, -INF , !P0 ;  /* 0xff8000006ad87808 */ /* 0x000fe40004000000 */
[----:B------:R-:W-:-:S02]  /*7b00*/  FSEL R219, R55, -INF , !P6 ;  /* 0xff80000037db7808 */ /* 0x000fc40007000000 */
[----:B----4-:R-:W-:Y:S02]  /*7b10*/  FSEL R207, R53, -INF , !P5 ;  /* 0xff80000035cf7808 */ /* 0x010fe40006800000 */
[----:B------:R-:W-:Y:S02]  /*7b20*/  FSEL R212, R59, -INF , !P1 ;  /* 0xff8000003bd47808 */ /* 0x000fe40004800000 */
[C---:B------:R-:W-:Y:S02]  /*7b30*/  ISETP.GE.AND P0, PT, R4.reuse, R16, PT ;  /* 0x000000100400720c */ /* 0x040fe40003f06270 */
[C---:B------:R-:W-:Y:S02]  /*7b40*/  ISETP.GE.AND P6, PT, R4.reuse, R17, PT ;  /* 0x000000110400720c */ /* 0x040fe40003fc6270 */
[C---:B------:R-:W-:Y:S02]  /*7b50*/  ISETP.GE.AND P5, PT, R4.reuse, R18, PT ;  /* 0x000000120400720c */ /* 0x040fe40003fa6270 */
[----:B------:R-:W-:Y:S01]  /*7b60*/  ISETP.GE.AND P1, PT, R4, R19, PT ;  /* 0x000000130400720c */ /* 0x000fe20003f26270 */
[----:B------:R-:W-:Y:S01]  /*7b70*/  FMUL.FTZ R4, R34, c[0x0][0x2ec] ;  /* 0x0000bb0022047a20 */ /* 0x000fe20000410000 */
[----:B------:R-:W-:-:S02]  /*7b80*/  IADD3 R2, R0, 0x31, RZ ;  /* 0x0000003100027810 */ /* 0x000fc40007ffe0ff */
[----:B-----5:R-:W-:Y:S02]  /*7b90*/  FSEL R244, R40, -INF , !P0 ;  /* 0xff80000028f47808 */ /* 0x020fe40004000000 */
[----:B------:R-:W-:Y:S01]  /*7ba0*/  FSEL R249, R38, -INF , !P6 ;  /* 0xff80000026f97808 */ /* 0x000fe20007000000 */
[----:B------:R-:W2:Y:S01]  /*7bb0*/  MUFU.TANH R4, R4 ;  /* 0x0000000400047308 */ /* 0x000ea20000002400 */
[----:B------:R-:W-:Y:S02]  /*7bc0*/  FSEL R234, R24, -INF , !P5 ;  /* 0xff80000018ea7808 */ /* 0x000fe40006800000 */
[----:B------:R-:W-:Y:S02]  /*7bd0*/  FSEL R240, R26, -INF , !P1 ;  /* 0xff8000001af07808 */ /* 0x000fe40004800000 */
[C---:B------:R-:W-:Y:S02]  /*7be0*/  ISETP.GE.AND P0, PT, R2.reuse, R16, PT ;  /* 0x000000100200720c */ /* 0x040fe40003f06270 */
[----:B------:R-:W-:-:S02]  /*7bf0*/  ISETP.GE.AND P6, PT, R2, R17, PT ;  /* 0x000000110200720c */ /* 0x000fc40003fc6270 */
[C---:B------:R-:W-:Y:S02]  /*7c00*/  ISETP.GE.AND P5, PT, R2.reuse, R18, PT ;  /* 0x000000120200720c */ /* 0x040fe40003fa6270 */
[----:B------:R-:W-:Y:S02]  /*7c10*/  ISETP.GE.AND P1, PT, R2, R19, PT ;  /* 0x000000130200720c */ /* 0x000fe40003f26270 */
[----:B------:R-:W-:Y:S02]  /*7c20*/  IADD3 R2, R0, 0x38, RZ ;  /* 0x0000003800027810 */ /* 0x000fe40007ffe0ff */
[----:B------:R-:W-:Y:S02]  /*7c30*/  FSEL R242, R37, -INF , !P0 ;  /* 0xff80000025f27808 */ /* 0x000fe40004000000 */
[----:B------:R-:W-:Y:S02]  /*7c40*/  FSEL R248, R39, -INF , !P6 ;  /* 0xff80000027f87808 */ /* 0x000fe40007000000 */
[----:B------:R-:W-:-:S02]  /*7c50*/  FSEL R233, R25, -INF , !P5 ;  /* 0xff80000019e97808 */ /* 0x000fc40006800000 */
[----:B-1----:R-:W-:Y:S02]  /*7c60*/  FSEL R241, R12, -INF , !P1 ;  /* 0xff8000000cf17808 */ /* 0x002fe40004800000 */
[C---:B------:R-:W-:Y:S02]  /*7c70*/  ISETP.GE.AND P0, PT, R2.reuse, R16, PT ;  /* 0x000000100200720c */ /* 0x040fe40003f06270 */
[C---:B------:R-:W-:Y:S02]  /*7c80*/  ISETP.GE.AND P6, PT, R2.reuse, R17, PT ;  /* 0x000000110200720c */ /* 0x040fe40003fc6270 */
[C---:B------:R-:W-:Y:S02]  /*7c90*/  ISETP.GE.AND P5, PT, R2.reuse, R18, PT ;  /* 0x000000120200720c */ /* 0x040fe40003fa6270 */
[----:B------:R-:W-:Y:S01]  /*7ca0*/  ISETP.GE.AND P1, PT, R2, R19, PT ;  /* 0x000000130200720c */ /* 0x000fe20003f26270 */
[----:B------:R-:W-:Y:S01]  /*7cb0*/  FMUL.FTZ R2, R35, c[0x0][0x2ec] ;  /* 0x0000bb0023027a20 */ /* 0x000fe20000410000 */
[----:B------:R-:W-:-:S02]  /*7cc0*/  FSEL R245, R8, -INF , !P0 ;  /* 0xff80000008f57808 */ /* 0x000fc40004000000 */
[----:B------:R-:W-:Y:S02]  /*7cd0*/  FSEL R247, R7, -INF , !P6 ;  /* 0xff80000007f77808 */ /* 0x000fe40007000000 */
[----:B------:R-:W-:Y:S01]  /*7ce0*/  FSEL R232, R5, -INF , !P5 ;  /* 0xff80000005e87808 */ /* 0x000fe20006800000 */
[----:B------:R-:W-:Y:S01]  /*7cf0*/  MUFU.TANH R2, R2 ;  /* 0x0000000200027308 */ /* 0x000fe20000002400 */
[----:B--2---:R-:W-:Y:S02]  /*7d00*/  FSEL R235, R4, -INF , !P1 ;  /* 0xff80000004eb7808 */ /* 0x004fe40004800000 */
[C---:B------:R-:W-:Y:S02]  /*7d10*/  ISETP.GE.AND P0, PT, R0.reuse, R16, PT ;  /* 0x000000100000720c */ /* 0x040fe40003f06270 */
[C---:B------:R-:W-:Y:S02]  /*7d20*/  ISETP.GE.AND P6, PT, R0.reuse, R17, PT ;  /* 0x000000110000720c */ /* 0x040fe40003fc6270 */
[C---:B------:R-:W-:Y:S01]  /*7d30*/  ISETP.GE.AND P5, PT, R0.reuse, R18, PT ;  /* 0x000000120000720c */ /* 0x040fe20003fa6270 */
[----:B------:R1:W2:Y:S01]  /*7d40*/  MUFU.TANH R5, R33 ;  /* 0x0000002100057308 */ /* 0x0002a20000002400 */
[----:B------:R-:W-:-:S02]  /*7d50*/  ISETP.GE.AND P1, PT, R0, R19, PT ;  /* 0x000000130000720c */ /* 0x000fc40003f26270 */
[----:B------:R-:W-:Y:S02]  /*7d60*/  IADD3 R0, R0, 0x39, RZ ;  /* 0x0000003900007810 */ /* 0x000fe40007ffe0ff */
[----:B------:R-:W-:Y:S02]  /*7d70*/  FSEL R32, R199, -INF , !P0 ;  /* 0xff800000c7207808 */ /* 0x000fe40004000000 */
[----:B------:R-:W-:Y:S02]  /*7d80*/  ISETP.GE.AND P0, PT, R0, R16, PT ;  /* 0x000000100000720c */ /* 0x000fe40003f06270 */
[----:B------:R-:W-:Y:S02]  /*7d90*/  FSEL R20, R251, -INF , !P5 ;  /* 0xff800000fb147808 */ /* 0x000fe40006800000 */
[----:B------:R-:W-:Y:S02]  /*7da0*/  FSEL R243, R9, -INF , !P0 ;  /* 0xff80000009f37808 */ /* 0x000fe40004000000 */
[----:B------:R-:W-:-:S02]  /*7db0*/  PLOP3.LUT P0, PT, PT, PT, UP0, 0x40, 0x0 ;  /* 0x000000000000781c */ /* 0x000fc40003f0e808 */
[----:B------:R-:W-:Y:S02]  /*7dc0*/  FSEL R21, R250, -INF , !P1 ;  /* 0xff800000fa157808 */ /* 0x000fe40004800000 */
[----:B-1----:R-:W-:Y:S02]  /*7dd0*/  FSEL R33, R252, -INF , !P6 ;  /* 0xff800000fc217808 */ /* 0x002fe40007000000 */
[C---:B------:R-:W-:Y:S02]  /*7de0*/  ISETP.GE.AND P6, PT, R0.reuse, R17, PT ;  /* 0x000000110000720c */ /* 0x040fe40003fc6270 */
[C---:B------:R-:W-:Y:S02]  /*7df0*/  ISETP.GE.AND P5, PT, R0.reuse, R18, PT ;  /* 0x000000120000720c */ /* 0x040fe40003fa6270 */
[----:B------:R-:W-:Y:S02]  /*7e00*/  ISETP.GE.AND P1, PT, R0, R19, PT ;  /* 0x000000130000720c */ /* 0x000fe40003f26270 */
[----:B------:R-:W-:-:S02]  /*7e10*/  FSEL R246, R6, -INF , !P6 ;  /* 0xff80000006f67808 */ /* 0x000fc40007000000 */
[----:B--2---:R-:W-:Y:S02]  /*7e20*/  FSEL R231, R5, -INF , !P5 ;  /* 0xff80000005e77808 */ /* 0x004fe40006800000 */
        /* <DEDUP_REMOVED lines=64> */
.L_x_528:
[----:B------:R-:W-:Y:S05]  /*8230*/  BSYNC B0 ;  /* 0x0000000000007941 */ /* 0x000fea0003800000 */
.L_x_527:
[----:B------:R-:W0:Y:S02]  /*8240*/  LDGDEPBAR ;  /* 0x00000000000079af */ /* 0x000e240000000000 */
.L_x_526:
[----:B-1----:R-:W2:Y:S04]  /*8250*/  LDL.LU R11, [R1+0xc] ;  /* 0x00000c00010b7983 */ /* 0x002ea80000300800 */
[----:B------:R-:W3:Y:S04]  /*8260*/  LDL.LU R12, [R1+0x14] ;  /* 0x00001400010c7983 */ /* 0x000ee80000300800 */
[----:B------:R-:W4:Y:S04]  /*8270*/  LDL.LU R13, [R1+0x8] ;  /* 0x00000800010d7983 */ /* 0x000f280000300800 */
[----:B------:R-:W5:Y:S01]  /*8280*/  LDL.LU R14, [R1+0x10] ;  /* 0x00001000010e7983 */ /* 0x000f620000300800 */
        /* <DEDUP_REMOVED lines=68> */
[----:B------:R-:W1:Y:S01]  /*86d0*/  SHFL.BFLY PT, R7, R4, 0x1, 0x1f ;  /* 0x0c201f0004077f89 */ /* 0x000e6200000e0000 */
[----:B------:R-:W-:Y:S02]  /*86e0*/  FMNMX.FTZ R0, R219, R2, !PT ;  /* 0x00000002db007209 */ /* 0x000fe40007810000 */
[----:B------:R-:W-:Y:S01]  /*86f0*/  FMNMX.FTZ R5, R243, R5, !PT ;  /* 0x00000005f3057209 */ /* 0x000fe20007810000 */
[C---:B------:R-:W-:Y:S01]  /*8700*/  FMUL.FTZ R2, R236.reuse, c[0x0][0x23c] ;  /* 0x00008f00ec027a20 */ /* 0x040fe20000410000 */
[----:B------:R-:W-:Y:S02]  /*8710*/  FMNMX.FTZ R0, R249, R0, !PT ;  /* 0x00000000f9007209 */ /* 0x000fe40007810000 */
[----:B------:R-:W-:Y:S01]  /*8720*/  FSETP.NEU.FTZ.AND P1, PT, R236, -INF , PT ;  /* 0xff800000ec00780b */ /* 0x000fe20003f3d000 */
[----:B------:R-:W1:Y:S01]  /*8730*/  SHFL.BFLY PT, R8, R5, 0x2, 0x1f ;  /* 0x0c401f0005087f89 */ /* 0x000e6200000e0000 */
[----:B------:R-:W-:Y:S02]  /*8740*/  FMNMX.FTZ R0, R248, R0, !PT ;  /* 0x00000000f8007209 */ /* 0x000fe40007810000 */
[----:B------:R-:W-:-:S02]  /*8750*/  FSEL R2, R2, RZ, P1 ;  /* 0x000000ff02027208 */ /* 0x000fc40000800000 */
[----:B------:R-:W-:-:S03]  /*8760*/  FMNMX.FTZ R6, R247, R0, !PT ;  /* 0x00000000f7067209 */ /* 0x000fc60007810000 */
[----:B------:R-:W-:Y:S01]  /*8770*/  FFMA.FTZ R0, R20, c[0x0][0x23c], -R2 ;  /* 0x00008f0014007a23 */ /* 0x000fe20000010802 */
[----:B------:R-:W-:-:S03]  /*8780*/  FMNMX.FTZ R6, R246, R6, !PT ;  /* 0x00000006f6067209 */ /* 0x000fc60007810000 */
[----:B------:R1:W-:Y:S02]  /*8790*/  MUFU.EX2 R252, R0 ;  /* 0x0000000000fc7308 */ /* 0x0003e40000000800 */
[----:B-1----:R-:W-:Y:S01]  /*87a0*/  FMNMX.FTZ R227, R4, R7, !PT ;  /* 0x0000000704e37209 */ /* 0x002fe20007810000 */
[--C-:B------:R-:W-:Y:S01]  /*87b0*/  FFMA.FTZ R4, R45, c[0x0][0x23c], -R2.reuse ;  /* 0x00008f002d047a23 */ /* 0x100fe20000010802 */
[----:B------:R-:W-:Y:S02]  /*87c0*/  SHFL.BFLY PT, R7, R6, 0x2, 0x1f ;  /* 0x0c401f0006077f89 */ /* 0x000fe400000e0000 */
[----:B------:R-:W-:Y:S02]  /*87d0*/  FSETP.NEU.FTZ.AND P0, PT, R227, -INF , PT ;  /* 0xff800000e300780b */ /* 0x000fe40003f1d000 */
[----:B------:R1:W-:Y:S01]  /*87e0*/  MUFU.EX2 R64, R4 ;  /* 0x0000000400407308 */ /* 0x0003e20000000800 */
[----:B------:R-:W-:Y:S01]  /*87f0*/  FMNMX.FTZ R5, R5, R8, !PT ;  /* 0x0000000805057209 */ /* 0x000fe20007810000 */
[----:B------:R-:W-:-:S04]  /*8800*/  FFMA.FTZ R0, R60, c[0x0][0x23c], -R2 ;  /* 0x00008f003c007a23 */ /* 0x000fc80000010802 */
[----:B------:R-:W1:Y:S02]  /*8810*/  SHFL.BFLY PT, R10, R5, 0x1, 0x1f ;  /* 0x0c201f00050a7f89 */ /* 0x000e6400000e0000 */
[----:B------:R1:W-:Y:S02]  /*8820*/  MUFU.EX2 R39, R0 ;  /* 0x0000000000277308 */ /* 0x0003e40000000800 */
[----:B-1----:R-:W-:-:S06]  /*8830*/  FFMA.FTZ R4, R44, c[0x0][0x23c], -R2 ;  /* 0x00008f002c047a23 */ /* 0x002fcc0000010802 */
[----:B------:R1:W-:Y:S01]  /*8840*/  MUFU.EX2 R107, R4 ;  /* 0x00000004006b7308 */ /* 0x0003e20000000800 */
[----:B------:R-:W-:-:S05]  /*8850*/  FMUL.FTZ R0, R227, c[0x0][0x23c] ;  /* 0x00008f00e3007a20 */ /* 0x000fca0000410000 */
[----:B------:R-:W-:Y:S02]  /*8860*/  FSEL R0, R0, RZ, P0 ;  /* 0x000000ff00007208 */ /* 0x000fe40000000000 */
[----:B------:R-:W-:-:S03]  /*8870*/  FMNMX.FTZ R237, R5, R10, !PT ;  /* 0x0000000a05ed7209 */ /* 0x000fc60007810000 */
[--C-:B-1----:R-:W-:Y:S02]  /*8880*/  FFMA.FTZ R4, R21, c[0x0][0x23c], -R0.reuse ;  /* 0x00008f0015047a23 */ /* 0x102fe40000010800 */
[----:B------:R-:W-:Y:S02]  /*8890*/  LDSM.16.MT88.4 R20, [R222+0x9000] ;  /* 0x00900000de14783b */ /* 0x000fe40000004200 */
[----:B------:R1:W-:Y:S02]  /*88a0*/  MUFU.EX2 R15, R4 ;  /* 0x00000004000f7308 */ /* 0x0003e40000000800 */
[----:B-1----:R-:W-:-:S06]  /*88b0*/  FFMA.FTZ R4, R61, c[0x0][0x23c], -R0 ;  /* 0x00008f003d047a23 */ /* 0x002fcc0000010800 */
[----:B------:R1:W1:Y:S02]  /*88c0*/  MUFU.EX2 R38, R4 ;  /* 0x0000000400267308 */ /* 0x0002640000000800 */
[----:B-1----:R-:W-:Y:S01]  /*88d0*/  FMNMX.FTZ R4, R6, R7, !PT ;  /* 0x0000000706047209 */ /* 0x002fe20007810000 */
[----:B------:R-:W-:Y:S01]  /*88e0*/  FFMA.FTZ R6, R48, c[0x0][0x23c], -R0 ;  /* 0x00008f0030067a23 */ /* 0x000fe20000010800 */
[----:B------:R-:W-:Y:S02]  /*88f0*/  FSEL R7, R236, RZ, P1 ;  /* 0x000000ffec077208 */ /* 0x000fe40000800000 */
[----:B------:R-:W-:Y:S01]  /*8900*/  FSETP.NEU.FTZ.AND P1, PT, R237, -INF , PT ;  /* 0xff800000ed00780b */ /* 0x000fe20003f3d000 */
[----:B------:R-:W1:Y:S01]  /*8910*/  SHFL.BFLY PT, R9, R4, 0x1, 0x1f ;  /* 0x0c201f0004097f89 */ /* 0x000e6200000e0000 */
[----:B------:R1:W-:Y:S01]  /*8920*/  MUFU.EX2 R105, R6 ;  /* 0x0000000600697308 */ /* 0x0003e20000000800 */
[----:B------:R-:W-:Y:S01]  /*8930*/  FADD.FTZ R8, R102, -R7 ;  /* 0x8000000766087221 */ /* 0x000fe20000010000 */
[----:B------:R-:W-:-:S02]  /*8940*/  FSEL R7, R227, RZ, P0 ;  /* 0x000000ffe3077208 */ /* 0x000fc40000000000 */
[----:B------:R-:W-:Y:S01]  /*8950*/  F2FP.PACK_AB R5, R38, R15 ;  /* 0x0000000f2605723e */ /* 0x000fe200000000ff */
[----:B------:R-:W-:Y:S02]  /*8960*/  FMUL.FTZ R8, R8, c[0x0][0x23c] ;  /* 0x00008f0008087a20 */ /* 0x000fe40000410000 */
[----:B------:R-:W-:Y:S02]  /*8970*/  FADD.FTZ R3, R3, -R7 ;  /* 0x8000000703037221 */ /* 0x000fe40000010000 */
[----:B------:R-:W1:Y:S02]  /*8980*/  MUFU.EX2 R66, R8 ;  /* 0x0000000800427308 */ /* 0x000e640000000800 */
[----:B------:R-:W-:Y:S02]  /*8990*/  FMUL.FTZ R3, R3, c[0x0][0x23c] ;  /* 0x00008f0003037a20 */ /* 0x000fe40000410000 */
[----:B-1----:R-:W-:-:S04]  /*89a0*/  FFMA.FTZ R6, R49, c[0x0][0x23c], -R0 ;  /* 0x00008f0031067a23 */ /* 0x002fc80000010800 */
[----:B------:R1:W1:Y:S01]  /*89b0*/  MUFU.EX2 R65, R3 ;  /* 0x0000000300417308 */ /* 0x0002620000000800 */
[----:B------:R-:W2:Y:S01]  /*89c0*/  LDSM.16.MT88.4 R48, [R222+0xa000] ;  /* 0x00a00000de30783b */ /* 0x000ea20000004200 */
[----:B------:R-:W-:-:S06]  /*89d0*/  FMNMX.FTZ R238, R4, R9, !PT ;  /* 0x0000000904ee7209 */ /* 0x000fcc0007810000 */
[----:B------:R1:W1:Y:S01]  /*89e0*/  MUFU.EX2 R106, R6 ;  /* 0x00000006006a7308 */ /* 0x0002620000000800 */
[----:B------:R-:W-:Y:S01]  /*89f0*/  F2FP.PACK_AB R4, R39, R252 ;  /* 0x000000fc2704723e */ /* 0x000fe200000000ff */
[-C--:B------:R-:W-:Y:S01]  /*8a00*/  FMUL.FTZ R132, R132, R66.reuse ;  /* 0x0000004284847220 */ /* 0x080fe20000410000 */
[----:B------:R-:W-:Y:S01]  /*8a10*/  FSETP.NEU.FTZ.AND P0, PT, R238, -INF , PT ;  /* 0xff800000ee00780b */ /* 0x000fe20003f1d000 */
[-C--:B------:R-:W-:Y:S02]  /*8a20*/  FMUL.FTZ R133, R133, R66.reuse ;  /* 0x0000004285857220 */ /* 0x080fe40000410000 */
[----:B------:R-:W-:Y:S02]  /*8a30*/  FMUL.FTZ R168, R168, R66 ;  /* 0x00000042a8a87220 */ /* 0x000fe40000410000 */
[----:B-1----:R-:W-:Y:S02]  /*8a40*/  FMUL.FTZ R3, R237, c[0x0][0x23c] ;  /* 0x00008f00ed037a20 */ /* 0x002fe40000410000 */
[----:B------:R-:W-:-:S02]  /*8a50*/  FMUL.FTZ R134, R134, R65 ;  /* 0x0000004186867220 */ /* 0x000fc40000410000 */
[-C--:B------:R-:W-:Y:S01]  /*8a60*/  FMUL.FTZ R135, R135, R65.reuse ;  /* 0x0000004187877220 */ /* 0x080fe20000410000 */
[----:B------:R-:W-:Y:S01]  /*8a70*/  FSEL R8, R3, RZ, P1 ;  /* 0x000000ff03087208 */ /* 0x000fe20000800000 */
[----:B------:R-:W-:Y:S01]  /*8a80*/  FMUL.FTZ R169, R169, R66 ;  /* 0x00000042a9a97220 */ /* 0x000fe20000410000 */
[----:B------:R-:W-:Y:S01]  /*8a90*/  F2FP.PACK_AB R6, R107, R64 ;  /* 0x000000406b06723e */ /* 0x000fe200000000ff */
[----:B------:R-:W-:Y:S01]  /*8aa0*/  FMUL.FTZ R170, R170, R65 ;  /* 0x00000041aaaa7220 */ /* 0x000fe20000410000 */
[----:B------:R-:W-:Y:S01]  /*8ab0*/  F2FP.PACK_AB R7, R106, R105 ;  /* 0x000000696a07723e */ /* 0x000fe200000000ff */
[--C-:B------:R-:W-:Y:S02]  /*8ac0*/  FFMA.FTZ R9, R100, c[0x0][0x23c], -R8.reuse ;  /* 0x00008f0064097a23 */ /* 0x100fe40000010808 */
[--C-:B------:R-:W-:Y:S02]  /*8ad0*/  FFMA.FTZ R3, R32, c[0x0][0x23c], -R8.reuse ;  /* 0x00008f0020037a23 */ /* 0x100fe40000010808 */
[----:B------:R-:W1:Y:S01]  /*8ae0*/  MUFU.EX2 R34, R9 ;  /* 0x0000000900227308 */ /* 0x000e620000000800 */
[----:B------:R-:W-:Y:S01]  /*8af0*/  FFMA.FTZ R10, R62, c[0x0][0x23c], -R8 ;  /* 0x00008f003e0a7a23 */ /* 0x000fe20000010808 */
[----:B------:R-:W-:Y:S01]  /*8b00*/  HMMA.16816.F32 R188, R4, R20, R132 ;  /* 0x0000001404bc723c */ /* 0x000fe20000001884 */
[----:B------:R-:W-:-:S02]  /*8b10*/  FMUL.FTZ R171, R171, R65 ;  /* 0x00000041abab7220 */ /* 0x000fc40000410000 */
[-C--:B------:R-:W-:Y:S02]  /*8b20*/  FMUL.FTZ R136, R136, R66.reuse ;  /* 0x0000004288887220 */ /* 0x080fe40000410000 */
[----:B------:R-:W-:Y:S01]  /*8b30*/  FMUL.FTZ R137, R137, R66 ;  /* 0x0000004289897220 */ /* 0x000fe20000410000 */
[----:B------:R5:W-:Y:S01]  /*8b40*/  MUFU.EX2 R59, R3 ;  /* 0x00000003003b7308 */ /* 0x000be20000000800 */
[----:B---3--:R-:W-:Y:S01]  /*8b50*/  MOV R250, R12 ;  /* 0x0000000c00fa7202 */ /* 0x008fe20000000f00 */
[----:B------:R-:W-:Y:S01]  /*8b60*/  FMUL.FTZ R138, R138, R65 ;  /* 0x000000418a8a7220 */ /* 0x000fe20000410000 */
[C---:B--2---:R-:W-:Y:S01]  /*8b70*/  HMMA.16816.F32 R108, R4.reuse, R50, R168 ;  /* 0x00000032046c723c */ /* 0x044fe200000018a8 */
[----:B----4-:R-:W-:Y:S01]  /*8b80*/  MOV R251, R13 ;  /* 0x0000000d00fb7202 */ /* 0x010fe20000000f00 */
[----:B------:R-:W-:Y:S01]  /*8b90*/  FMUL.FTZ R139, R139, R65 ;  /* 0x000000418b8b7220 */ /* 0x000fe20000410000 */
[----:B------:R-:W-:Y:S01]  /*8ba0*/  MOV R133, R107 ;  /* 0x0000006b00857202 */ /* 0x000fe20000000f00 */
[----:B------:R-:W-:Y:S01]  /*8bb0*/  FMUL.FTZ R112, R112, R66 ;  /* 0x0000004270707220 */ /* 0x000fe20000410000 */
[----:B-1----:R-:W-:Y:S01]  /*8bc0*/  MOV R135, R34 ;  /* 0x0000002200877202 */ /* 0x002fe20000000f00 */
[----:B------:R-:W-:Y:S01]  /*8bd0*/  FFMA.FTZ R9, R56, c[0x0][0x23c], -R8 ;  /* 0x00008f0038097a23 */ /* 0x000fe20000010808 */
[----:B------:R-:W-:Y:S01]  /*8be0*/  MOV R34, R11 ;  /* 0x0000000b00227202 */ /* 0x000fe20000000f00 */
[----:B------:R1:W-:Y:S01]  /*8bf0*/  MUFU.EX2 R13, R10 ;  /* 0x0000000a000d7308 */ /* 0x0003e20000000800 */
[----:B-----5:R-:W-:Y:S01]  /*8c00*/  MOV R60, R14 ;  /* 0x0000000e003c7202 */ /* 0x020fe20000000f00 */
[C---:B------:R-:W-:Y:S01]  /*8c10*/  HMMA.16816.F32 R180, R4.reuse, R22, R136 ;  /* 0x0000001604b4723c */ /* 0x040fe20000001888 */
[----:B------:R-:W-:Y:S01]  /*8c20*/  FMUL.FTZ R113, R113, R66 ;  /* 0x0000004271717220 */ /* 0x000fe20000410000 */
[----:B------:R-:W-:Y:S01]  /*8c30*/  MOV R132, R106 ;  /* 0x0000006a00847202 */ /* 0x000fe20000000f00 */
[----:B------:R-:W-:Y:S01]  /*8c40*/  FMUL.FTZ R3, R238, c[0x0][0x23c] ;  /* 0x00008f00ee037a20 */ /* 0x000fe20000410000 */
[----:B------:R-:W-:Y:S01]  /*8c50*/  MOV R56, R105 ;  /* 0x0000006900387202 */ /* 0x000fe20000000f00 */
[-C--:B------:R-:W-:Y:S01]  /*8c60*/  FMUL.FTZ R114, R114, R65.reuse ;  /* 0x0000004172727220 */ /* 0x080fe20000410000 */
[----:B------:R2:W-:Y:S01]  /*8c70*/  MUFU.EX2 R37, R9 ;  /* 0x0000000900257308 */ /* 0x0005e20000000800 */
[----:B------:R-:W-:Y:S01]  /*8c80*/  MOV R139, R64 ;  /* 0x00000040008b7202 */ /* 0x000fe20000000f00 */
[----:B------:R-:W-:Y:S01]  /*8c90*/  FMUL.FTZ R115, R115, R65 ;  /* 0x0000004173737220 */ /* 0x000fe20000410000 */
[----:B------:R-:W-:Y:S01]  /*8ca0*/  FSEL R3, R3, RZ, P0 ;  /* 0x000000ff03037208 */ /* 0x000fe20000000000 */
[----:B------:R-:W-:Y:S01]  /*8cb0*/  FMUL.FTZ R120, R120, R66 ;  /* 0x0000004278787220 */ /* 0x000fe20000410000 */
[----:B------:R-:W-:Y:S01]  /*8cc0*/  MOV R134, R60 ;  /* 0x0000003c00867202 */ /* 0x000fe20000000f00 */
[----:B------:R-:W-:Y:S01]  /*8cd0*/  FMUL.FTZ R121, R121, R66 ;  /* 0x0000004279797220 */ /* 0x000fe20000410000 */
[----:B------:R-:W-:Y:S01]  /*8ce0*/  MOV R170, R252 ;  /* 0x000000fc00aa7202 */ /* 0x000fe20000000f00 */
[--C-:B------:R-:W-:Y:S01]  /*8cf0*/  FFMA.FTZ R11, R101, c[0x0][0x23c], -R3.reuse ;  /* 0x00008f00650b7a23 */ /* 0x100fe20000010803 */
[----:B------:R-:W-:Y:S01]  /*8d00*/  HMMA.16816.F32 R196, R4, R24, R112 ;  /* 0x0000001804c4723c */ /* 0x000fe20000001870 */
[----:B-1----:R-:W-:Y:S01]  /*8d10*/  FFMA.FTZ R10, R33, c[0x0][0x23c], -R3 ;  /* 0x00008f00210a7a23 */ /* 0x002fe20000010803 */
[----:B------:R-:W-:Y:S01]  /*8d20*/  MOV R169, R251 ;  /* 0x000000fb00a97202 */ /* 0x000fe20000000f00 */
[----:B------:R-:W1:Y:S01]  /*8d30*/  MUFU.EX2 R32, R11 ;  /* 0x0000000b00207308 */ /* 0x000e620000000800 */
[-C--:B------:R-:W-:Y:S01]  /*8d40*/  FMUL.FTZ R122, R122, R65.reuse ;  /* 0x000000417a7a7220 */ /* 0x080fe20000410000 */
[----:B------:R-:W-:Y:S01]  /*8d50*/  MOV R168, R250 ;  /* 0x000000fa00a87202 */ /* 0x000fe20000000f00 */
[----:B------:R-:W-:Y:S01]  /*8d60*/  FMUL.FTZ R123, R123, R65 ;  /* 0x000000417b7b7220 */ /* 0x000fe20000410000 */
[----:B--2---:R-:W-:Y:S01]  /*8d70*/  FSEL R9, R237, RZ, P1 ;  /* 0x000000ffed097208 */ /* 0x004fe20000800000 */
[----:B------:R-:W-:-:S02]  /*8d80*/  FMUL.FTZ R152, R152, R66 ;  /* 0x0000004298987220 */ /* 0x000fc40000410000 */
[----:B------:R-:W-:Y:S01]  /*8d90*/  FMUL.FTZ R153, R153, R66 ;  /* 0x0000004299997220 */ /* 0x000fe20000410000 */
[----:B------:R2:W-:Y:S01]  /*8da0*/  MUFU.EX2 R14, R10 ;  /* 0x0000000a000e7308 */ /* 0x0005e20000000800 */
[----:B------:R-:W-:Y:S01]  /*8db0*/  FADD.FTZ R12, R104, -R9 ;  /* 0x80000009680c7221 */ /* 0x000fe20000010000 */
[----:B------:R-:W-:Y:S01]  /*8dc0*/  FSEL R9, R238, RZ, P0 ;  /* 0x000000ffee097208 */ /* 0x000fe20000000000 */
[-C--:B------:R-:W-:Y:S01]  /*8dd0*/  FMUL.FTZ R154, R154, R65.reuse ;  /* 0x000000419a9a7220 */ /* 0x080fe20000410000 */
[----:B------:R-:W-:Y:S01]  /*8de0*/  HMMA.16816.F32 R192, R4, R26, R120 ;  /* 0x0000001a04c0723c */ /* 0x000fe20000001878 */
[----:B------:R-:W-:Y:S01]  /*8df0*/  FMUL.FTZ R155, R155, R65 ;  /* 0x000000419b9b7220 */ /* 0x000fe20000410000 */
[----:B------:R-:W-:Y:S01]  /*8e00*/  PLOP3.LUT P0, PT, PT, PT, UP0, 0x40, 0x0 ;  /* 0x000000000000781c */ /* 0x000fe20003f0e808 */
[----:B------:R-:W-:Y:S01]  /*8e10*/  FADD.FTZ R9, R103, -R9 ;  /* 0x8000000967097221 */ /* 0x000fe20000010000 */
[----:B-1----:R-:W-:Y:S01]  /*8e20*/  MOV R171, R32 ;  /* 0x0000002000ab7202 */ /* 0x002fe20000000f00 */
[----:B------:R-:W-:-:S02]  /*8e30*/  FFMA.FTZ R11, R57, c[0x0][0x23c], -R3 ;  /* 0x00008f00390b7a23 */ /* 0x000fc40000010803 */
[----:B------:R-:W-:Y:S01]  /*8e40*/  FMUL.FTZ R9, R9, c[0x0][0x23c] ;  /* 0x00008f0009097a20 */ /* 0x000fe20000410000 */
[----:B------:R-:W-:Y:S01]  /*8e50*/  HMMA.16816.F32 R176, R4, R30, R152 ;  /* 0x0000001e04b0723c */ /* 0x000fe20000001898 */
[----:B------:R-:W-:Y:S01]  /*8e60*/  MUFU.EX2 R32, R11 ;  /* 0x0000000b00207308 */ /* 0x000fe20000000800 */
[-C--:B------:R-:W-:Y:S02]  /*8e70*/  FMUL.FTZ R164, R164, R66.reuse ;  /* 0x00000042a4a47220 */ /* 0x080fe40000410000 */
[----:B--2---:R-:W-:Y:S02]  /*8e80*/  FFMA.FTZ R10, R63, c[0x0][0x23c], -R3 ;  /* 0x00008f003f0a7a23 */ /* 0x004fe40000010803 */
[----:B------:R-:W-:Y:S02]  /*8e90*/  FMUL.FTZ R165, R165, R66 ;  /* 0x00000042a5a57220 */ /* 0x000fe40000410000 */
[-C--:B------:R-:W-:Y:S01]  /*8ea0*/  FMUL.FTZ R166, R166, R65.reuse ;  /* 0x00000041a6a67220 */ /* 0x080fe20000410000 */
[----:B------:R1:W-:Y:S01]  /*8eb0*/  MUFU.EX2 R35, R10 ;  /* 0x0000000a00237308 */ /* 0x0003e20000000800 */
[----:B------:R-:W-:-:S02]  /*8ec0*/  FMUL.FTZ R167, R167, R65 ;  /* 0x00000041a7a77220 */ /* 0x000fc40000410000 */
[-C--:B------:R-:W-:Y:S02]  /*8ed0*/  FMUL.FTZ R148, R148, R66.reuse ;  /* 0x0000004294947220 */ /* 0x080fe40000410000 */
[-C--:B------:R-:W-:Y:S02]  /*8ee0*/  FMUL.FTZ R149, R149, R66.reuse ;  /* 0x0000004295957220 */ /* 0x080fe40000410000 */
[-C--:B------:R-:W-:Y:S01]  /*8ef0*/  FMUL.FTZ R150, R150, R65.reuse ;  /* 0x0000004196967220 */ /* 0x080fe20000410000 */
[----:B------:R-:W-:Y:S01]  /*8f00*/  MUFU.EX2 R11, R9 ;  /* 0x00000009000b7308 */ /* 0x000fe20000000800 */
[----:B------:R-:W-:Y:S01]  /*8f10*/  FMUL.FTZ R151, R151, R65 ;  /* 0x0000004197977220 */ /* 0x000fe20000410000 */
[----:B------:R-:W-:Y:S01]  /*8f20*/  HMMA.16816.F32 R112, R4, R48, R164 ;  /* 0x000000300470723c */ /* 0x000fe200000018a4 */
[-C--:B------:R-:W-:Y:S02]  /*8f30*/  FMUL.FTZ R72, R72, R66.reuse ;  /* 0x0000004248487220 */ /* 0x080fe40000410000 */
[----:B------:R-:W-:-:S02]  /*8f40*/  FMUL.FTZ R73, R73, R66 ;  /* 0x0000004249497220 */ /* 0x000fc40000410000 */
[-C--:B------:R-:W-:Y:S02]  /*8f50*/  FMUL.FTZ R74, R74, R65.reuse ;  /* 0x000000414a4a7220 */ /* 0x080fe40000410000 */
[----:B-1----:R-:W-:Y:S01]  /*8f60*/  FMUL.FTZ R10, R12, c[0x0][0x23c] ;  /* 0x00008f000c0a7a20 */ /* 0x002fe20000410000 */
[C---:B------:R-:W-:Y:S01]  /*8f70*/  HMMA.16816.F32 R120, R4.reuse, R28, R148 ;  /* 0x0000001c0478723c */ /* 0x040fe20000001894 */
[-C--:B------:R-:W-:Y:S02]  /*8f80*/  FMUL.FTZ R75, R75, R65.reuse ;  /* 0x000000414b4b7220 */ /* 0x080fe40000410000 */
[----:B------:R-:W1:Y:S01]  /*8f90*/  MUFU.EX2 R64, R10 ;  /* 0x0000000a00407308 */ /* 0x000e620000000800 */
        /* <DEDUP_REMOVED lines=9> */
[----:B------:R-:W-:Y:S02]  /*9030*/  FMUL.FTZ R91, R91, R65 ;  /* 0x000000415b5b7220 */ /* 0x000fe40000410000 */
[-C--:B------:R-:W-:Y:S02]  /*9040*/  FMUL.FTZ R92, R92, R66.reuse ;  /* 0x000000425c5c7220 */ /* 0x080fe40000410000 */
[----:B------:R-:W-:-:S02]  /*9050*/  FMUL.FTZ R93, R93, R66 ;  /* 0x000000425d5d7220 */ /* 0x000fc40000410000 */
[-C--:B------:R-:W-:Y:S01]  /*9060*/  FMUL.FTZ R94, R94, R65.reuse ;  /* 0x000000415e5e7220 */ /* 0x080fe20000410000 */
[C---:B------:R-:W-:Y:S01]  /*9070*/  HMMA.16816.F32 R164, R4.reuse, R40, R88 ;  /* 0x0000002804a4723c */ /* 0x040fe20000001858 */
[----:B------:R-:W-:Y:S02]  /*9080*/  FMUL.FTZ R95, R95, R65 ;  /* 0x000000415f5f7220 */ /* 0x000fe40000410000 */
[-C--:B-1----:R-:W-:Y:S02]  /*9090*/  FMUL.FTZ R160, R160, R64.reuse ;  /* 0x00000040a0a07220 */ /* 0x082fe40000410000 */
[----:B------:R-:W-:Y:S02]  /*90a0*/  FMUL.FTZ R161, R161, R64 ;  /* 0x00000040a1a17220 */ /* 0x000fe40000410000 */
[-C--:B------:R-:W-:Y:S01]  /*90b0*/  FMUL.FTZ R162, R162, R11.reuse ;  /* 0x0000000ba2a27220 */ /* 0x080fe20000410000 */
[----:B------:R-:W-:Y:S01]  /*90c0*/  HMMA.16816.F32 R152, R4, R42, R92 ;  /* 0x0000002a0498723c */ /* 0x000fe2000000185c */
[----:B------:R-:W-:-:S02]  /*90d0*/  FMUL.FTZ R163, R163, R11 ;  /* 0x0000000ba3a37220 */ /* 0x000fc40000410000 */
[----:B------:R-:W-:Y:S02]  /*90e0*/  FFMA.FTZ R9, R58, c[0x0][0x23c], -R2 ;  /* 0x00008f003a097a23 */ /* 0x000fe40000010802 */
[-C--:B------:R-:W-:Y:S02]  /*90f0*/  FMUL.FTZ R172, R172, R64.reuse ;  /* 0x00000040acac7220 */ /* 0x080fe40000410000 */
[----:B------:R-:W-:Y:S01]  /*9100*/  F2FP.PACK_AB R4, R135, R59 ;  /* 0x0000003b8704723e */ /* 0x000fe200000000ff */
[----:B------:R-:W-:Y:S01]  /*9110*/  FMUL.FTZ R173, R173, R64 ;  /* 0x00000040adad7220 */ /* 0x000fe20000410000 */
[----:B------:R-:W-:Y:S01]  /*9120*/  F2FP.PACK_AB R5, R171, R14 ;  /* 0x0000000eab05723e */ /* 0x000fe200000000ff */
[----:B------:R-:W-:Y:S01]  /*9130*/  FMUL.FTZ R174, R174, R11 ;  /* 0x0000000baeae7220 */ /* 0x000fe20000410000 */
[----:B------:R-:W-:Y:S01]  /*9140*/  F2FP.PACK_AB R6, R37, R13 ;  /* 0x0000000d2506723e */ /* 0x000fe200000000ff */
[----:B------:R-:W-:Y:S01]  /*9150*/  FMUL.FTZ R175, R175, R11 ;  /* 0x0000000bafaf7220 */ /* 0x000fe20000410000 */
[----:B------:R-:W-:Y:S01]  /*9160*/  F2FP.PACK_AB R7, R32, R35 ;  /* 0x000000232007723e */ /* 0x000fe200000000ff */
[-C--:B------:R-:W-:Y:S01]  /*9170*/  FMUL.FTZ R140, R140, R64.reuse ;  /* 0x000000408c8c7220 */ /* 0x080fe20000410000 */
[----:B------:R1:W2:Y:S01]  /*9180*/  MUFU.EX2 R33, R9 ;  /* 0x0000000900217308 */ /* 0x0002a20000000800 */
[----:B------:R-:W-:-:S02]  /*9190*/  FMUL.FTZ R141, R141, R64 ;  /* 0x000000408d8d7220 */ /* 0x000fc40000410000 */
[-C--:B------:R-:W-:Y:S02]  /*91a0*/  FMUL.FTZ R142, R142, R11.reuse ;  /* 0x0000000b8e8e7220 */ /* 0x080fe40000410000 */
[-C--:B------:R-:W-:Y:S01]  /*91b0*/  FMUL.FTZ R143, R143, R11.reuse ;  /* 0x0000000b8f8f7220 */ /* 0x080fe20000410000 */
[C---:B------:R-:W-:Y:S01]  /*91c0*/  HMMA.16816.F32 R60, R4.reuse, R48, R160 ;  /* 0x00000030043c723c */ /* 0x040fe200000018a0 */
[-C--:B------:R-:W-:Y:S02]  /*91d0*/  FMUL.FTZ R144, R144, R64.reuse ;  /* 0x0000004090907220 */ /* 0x080fe40000410000 */
[----:B------:R-:W-:Y:S02]  /*91e0*/  FMUL.FTZ R145, R145, R64 ;  /* 0x0000004091917220 */ /* 0x000fe40000410000 */
[-C--:B------:R-:W-:Y:S02]  /*91f0*/  FMUL.FTZ R146, R146, R11.reuse ;  /* 0x0000000b92927220 */ /* 0x080fe40000410000 */
[----:B------:R-:W-:Y:S01]  /*9200*/  FMUL.FTZ R147, R147, R11 ;  /* 0x0000000b93937220 */ /* 0x000fe20000410000 */
[C---:B------:R-:W-:Y:S01]  /*9210*/  HMMA.16816.F32 R48, R4.reuse, R50, R172 ;  /* 0x000000320430723c */ /* 0x040fe200000018ac */
[--C-:B------:R-:W-:Y:S01]  /*9220*/  FFMA.FTZ R10, R46, c[0x0][0x23c], -R2.reuse ;  /* 0x00008f002e0a7a23 */ /* 0x100fe20000010802 */
[----:B------:R-:W-:Y:S01]  /*9230*/  MOV R160, R134 ;  /* 0x0000008600a07202 */ /* 0x000fe20000000f00 */
[--C-:B-1----:R-:W-:Y:S01]  /*9240*/  FFMA.FTZ R9, R47, c[0x0][0x23c], -R2.reuse ;  /* 0x00008f002f097a23 */ /* 0x102fe20000010802 */
[----:B------:R-:W-:Y:S01]  /*9250*/  MOV R163, R135 ;  /* 0x0000008700a37202 */ /* 0x000fe20000000f00 */
[----:B------:R-:W-:Y:S01]  /*9260*/  FMUL.FTZ R68, R68, R64 ;  /* 0x0000004044447220 */ /* 0x000fe20000410000 */
[----:B------:R-:W-:Y:S01]  /*9270*/  MOV R162, R14 ;  /* 0x0000000e00a27202 */ /* 0x000fe20000000f00 */
[----:B------:R1:W3:Y:S01]  /*9280*/  MUFU.EX2 R172, R9 ;  /* 0x0000000900ac7308 */ /* 0x0002e20000000800 */
[C---:B------:R-:W-:Y:S01]  /*9290*/  HMMA.16816.F32 R76, R4.reuse, R22, R140 ;  /* 0x00000016044c723c */ /* 0x040fe2000000188c */
[----:B------:R-:W-:Y:S01]  /*92a0*/  MOV R174, R37 ;  /* 0x0000002500ae7202 */ /* 0x000fe20000000f00 */
[----:B------:R-:W-:Y:S01]  /*92b0*/  FMUL.FTZ R69, R69, R64 ;  /* 0x0000004045457220 */ /* 0x000fe20000410000 */
[----:B------:R-:W-:Y:S01]  /*92c0*/  MOV R175, R35 ;  /* 0x0000002300af7202 */ /* 0x000fe20000000f00 */
[-C--:B------:R-:W-:Y:S01]  /*92d0*/  FMUL.FTZ R70, R70, R11.reuse ;  /* 0x0000000b46467220 */ /* 0x080fe20000410000 */
[----:B------:R-:W-:Y:S01]  /*92e0*/  MOV R173, R32 ;  /* 0x0000002000ad7202 */ /* 0x000fe20000000f00 */
[----:B------:R-:W-:Y:S01]  /*92f0*/  FMUL.FTZ R71, R71, R11 ;  /* 0x0000000b47477220 */ /* 0x000fe20000410000 */
[----:B------:R-:W-:Y:S01]  /*9300*/  MOV R142, R39 ;  /* 0x00000027008e7202 */ /* 0x000fe20000000f00 */
[C---:B------:R-:W-:Y:S01]  /*9310*/  HMMA.16816.F32 R72, R4.reuse, R28, R144 ;  /* 0x0000001c0448723c */ /* 0x040fe20000001890 */
[----:B------:R4:W-:Y:S01]  /*9320*/  MUFU.EX2 R141, R10 ;  /* 0x0000000a008d7308 */ /* 0x0009e20000000800 */
[-C--:B------:R-:W-:Y:S01]  /*9330*/  FMUL.FTZ R116, R116, R64.reuse ;  /* 0x0000004074747220 */ /* 0x080fe20000410000 */
[----:B------:R-:W-:Y:S01]  /*9340*/  MOV R143, R59 ;  /* 0x0000003b008f7202 */ /* 0x000fe20000000f00 */
[----:B------:R-:W-:Y:S01]  /*9350*/  FMUL.FTZ R117, R117, R64 ;  /* 0x0000004075757220 */ /* 0x000fe20000410000 */
[----:B------:R-:W-:Y:S01]  /*9360*/  MOV R161, R13 ;  /* 0x0000000d00a17202 */ /* 0x000fe20000000f00 */
[-C--:B------:R-:W-:Y:S01]  /*9370*/  FMUL.FTZ R118, R118, R11.reuse ;  /* 0x0000000b76767220 */ /* 0x080fe20000410000 */
[----:B------:R-:W-:Y:S01]  /*9380*/  MOV R145, R38 ;  /* 0x0000002600917202 */ /* 0x000fe20000000f00 */
[----:B-1----:R-:W-:Y:S01]  /*9390*/  FFMA.FTZ R9, R36, c[0x0][0x23c], -R2 ;  /* 0x00008f0024097a23 */ /* 0x002fe20000010802 */
[C---:B------:R-:W-:Y:S01]  /*93a0*/  HMMA.16816.F32 R44, R4.reuse, R52, R68 ;  /* 0x00000034042c723c */ /* 0x040fe20000001844 */
[----:B------:R-:W1:Y:S01]  /*93b0*/  LDSM.16.MT88.4 R36, [R220+0x9400] ;  /* 0x00940000dc24783b */ /* 0x000e620000004200 */
[----:B------:R-:W-:Y:S01]  /*93c0*/  FMUL.FTZ R119, R119, R11 ;  /* 0x0000000b77777220 */ /* 0x000fe20000410000 */
[----:B------:R5:W-:Y:S01]  /*93d0*/  MUFU.EX2 R146, R9 ;  /* 0x0000000900927308 */ /* 0x000be20000000800 */
[----:B------:R-:W-:Y:S01]  /*93e0*/  FMUL.FTZ R84, R84, R64 ;  /* 0x0000004054547220 */ /* 0x000fe20000410000 */
[----:B------:R-:W-:Y:S01]  /*93f0*/  MOV R147, R34 ;  /* 0x0000002200937202 */ /* 0x000fe20000000f00 */
[-C--:B------:R-:W-:Y:S01]  /*9400*/  FMUL.FTZ R85, R85, R64.reuse ;  /* 0x0000004055557220 */ /* 0x080fe20000410000 */
[----:B--2---:R-:W-:Y:S01]  /*9410*/  MOV R70, R33 ;  /* 0x0000002100467202 */ /* 0x004fe20000000f00 */
[--C-:B----4-:R-:W-:Y:S01]  /*9420*/  FFMA.FTZ R10, R186, c[0x0][0x23c], -R0.reuse ;  /* 0x00008f00ba0a7a23 */ /* 0x110fe20000010800 */
[C---:B------:R-:W-:Y:S01]  /*9430*/  HMMA.16816.F32 R92, R4.reuse, R24, R116 ;  /* 0x00000018045c723c */ /* 0x040fe20000001874 */
[-C--:B------:R-:W-:Y:S01]  /*9440*/  FMUL.FTZ R86, R86, R11.reuse ;  /* 0x0000000b56567220 */ /* 0x080fe20000410000 */
[----:B------:R-:W2:Y:S01]  /*9450*/  LDSM.16.MT88.4 R32, [R222+0x9400] ;  /* 0x00940000de20783b */ /* 0x000ea20000004200 */
[----:B------:R-:W-:Y:S01]  /*9460*/  MUFU.EX2 R68, R10 ;  /* 0x0000000a00447308 */ /* 0x000fe20000000800 */
[----:B------:R-:W-:Y:S01]  /*9470*/  FMUL.FTZ R87, R87, R11 ;  /* 0x0000000b57577220 */ /* 0x000fe20000410000 */
[----:B------:R-:W-:Y:S01]  /*9480*/  MOV R144, R15 ;  /* 0x0000000f00907202 */ /* 0x000fe20000000f00 */
[----:B------:R-:W-:Y:S01]  /*9490*/  FMUL.FTZ R124, R124, R64 ;  /* 0x000000407c7c7220 */ /* 0x000fe20000410000 */
[----:B------:R-:W-:Y:S01]  /*94a0*/  MOV R118, R56 ;  /* 0x0000003800767202 */ /* 0x000fe20000000f00 */
[----:B------:R-:W-:Y:S01]  /*94b0*/  FMUL.FTZ R125, R125, R64 ;  /* 0x000000407d7d7220 */ /* 0x000fe20000410000 */
[----:B------:R-:W-:Y:S01]  /*94c0*/  MOV R119, R139 ;  /* 0x0000008b00777202 */ /* 0x000fe20000000f00 */
[--C-:B-----5:R-:W-:Y:S01]  /*94d0*/  FFMA.FTZ R9, R185, c[0x0][0x23c], -R0.reuse ;  /* 0x00008f00b9097a23 */ /* 0x120fe20000010800 */
[C---:B------:R-:W-:Y:S01]  /*94e0*/  HMMA.16816.F32 R56, R4.reuse, R40, R84 ;  /* 0x000000280438723c */ /* 0x040fe20000001854 */
[-C--:B------:R-:W-:Y:S01]  /*94f0*/  FMUL.FTZ R126, R126, R11.reuse ;  /* 0x0000000b7e7e7220 */ /* 0x080fe20000410000 */
[----:B------:R-:W-:Y:S01]  /*9500*/  MOV R117, R132 ;  /* 0x0000008400757202 */ /* 0x000fe20000000f00 */
[----:B------:R4:W5:Y:S01]  /*9510*/  MUFU.EX2 R252, R9 ;  /* 0x0000000900fc7308 */ /* 0x0009620000000800 */
[----:B------:R-:W-:Y:S01]  /*9520*/  FMUL.FTZ R127, R127, R11 ;  /* 0x0000000b7f7f7220 */ /* 0x000fe20000410000 */
[----:B------:R-:W-:Y:S01]  /*9530*/  MOV R116, R133 ;  /* 0x0000008500747202 */ /* 0x000fe20000000f00 */
[-C--:B------:R-:W-:Y:S01]  /*9540*/  FMUL.FTZ R128, R128, R64.reuse ;  /* 0x0000004080807220 */ /* 0x080fe20000410000 */
[----:B------:R-:W-:Y:S01]  /*9550*/  LDSM.16.MT88.4 R12, [R222+0xa400] ;  /* 0x00a40000de0c783b */ /* 0x000fe20000004200 */
[-C--:B------:R-:W-:Y:S01]  /*9560*/  FMUL.FTZ R129, R129, R64.reuse ;  /* 0x0000004081817220 */ /* 0x080fe20000410000 */
[----:B------:R-:W-:Y:S01]  /*9570*/  MOV R186, R173 ;  /* 0x000000ad00ba7202 */ /* 0x000fe20000000f00 */
[-C--:B------:R-:W-:Y:S01]  /*9580*/  FMUL.FTZ R130, R130, R11.reuse ;  /* 0x0000000b82827220 */ /* 0x080fe20000410000 */
[C---:B------:R-:W-:Y:S01]  /*9590*/  HMMA.16816.F32 R88, R4.reuse, R26, R124 ;  /* 0x0000001a0458723c */ /* 0x040fe2000000187c */
[----:B------:R-:W-:Y:S01]  /*95a0*/  FMUL.FTZ R131, R131, R11 ;  /* 0x0000000b83837220 */ /* 0x000fe20000410000 */
[----:B------:R-:W-:Y:S01]  /*95b0*/  LDSM.16.MT88.4 R24, [R222+0xb400] ;  /* 0x00b40000de18783b */ /* 0x000fe20000004200 */
[----:B------:R-:W-:Y:S01]  /*95c0*/  FMUL.FTZ R156, R156, R64 ;  /* 0x000000409c9c7220 */ /* 0x000fe20000410000 */
[----:B------:R-:W-:Y:S01]  /*95d0*/  MOV R185, R116 ;  /* 0x0000007400b97202 */ /* 0x000fe20000000f00 */
[----:B------:R-:W-:Y:S01]  /*95e0*/  FMUL.FTZ R157, R157, R64 ;  /* 0x000000409d9d7220 */ /* 0x000fe20000410000 */
[----:B------:R-:W-:Y:S01]  /*95f0*/  MOV R71, R117 ;  /* 0x0000007500477202 */ /* 0x000fe20000000f00 */
[-C--:B------:R-:W-:Y:S01]  /*9600*/  FMUL.FTZ R158, R158, R11.reuse ;  /* 0x0000000b9e9e7220 */ /* 0x080fe20000410000 */
[----:B------:R-:W-:Y:S01]  /*9610*/  HMMA.16816.F32 R148, R4, R20, R128 ;  /* 0x000000140494723c */ /* 0x000fe20000001880 */
[----:B----4-:R-:W-:Y:S01]  /*9620*/  FFMA.FTZ R9, R184, c[0x0][0x23c], -R0 ;  /* 0x00008f00b8097a23 */ /* 0x010fe20000010800 */
[----:B------:R-:W-:Y:S01]  /*9630*/  LDSM.16.MT88.4 R20, [R220+0xb400] ;  /* 0x00b40000dc14783b */ /* 0x000fe20000004200 */
[----:B------:R-:W-:Y:S01]  /*9640*/  FMUL.FTZ R159, R159, R11 ;  /* 0x0000000b9f9f7220 */ /* 0x000fe20000410000 */
[----:B------:R-:W-:Y:S01]  /*9650*/  MOV R173, R118 ;  /* 0x0000007600ad7202 */ /* 0x000fe20000000f00 */
[----:B------:R4:W-:Y:S01]  /*9660*/  MUFU.EX2 R140, R9 ;  /* 0x00000009008c7308 */ /* 0x0009e20000000800 */
[----:B------:R-:W-:-:S02]  /*9670*/  FMUL.FTZ R80, R80, R64 ;  /* 0x0000004050507220 */ /* 0x000fc40000410000 */
[-C--:B------:R-:W-:Y:S02]  /*9680*/  FMUL.FTZ R81, R81, R64.reuse ;  /* 0x0000004051517220 */ /* 0x080fe40000410000 */
[-C--:B------:R-:W-:Y:S01]  /*9690*/  FMUL.FTZ R82, R82, R11.reuse ;  /* 0x0000000b52527220 */ /* 0x080fe20000410000 */
[C---:B------:R-:W-:Y:S01]  /*96a0*/  HMMA.16816.F32 R156, R4.reuse, R30, R156 ;  /* 0x0000001e049c723c */ /* 0x040fe2000000189c */
[-C--:B------:R-:W-:Y:S01]  /*96b0*/  FMUL.FTZ R83, R83, R11.reuse ;  /* 0x0000000b53537220 */ /* 0x080fe20000410000 */
[----:B------:R-:W2:Y:S01]  /*96c0*/  LDSM.16.MT88.4 R28, [R220+0xa400] ;  /* 0x00a40000dc1c783b */ /* 0x000ea20000004200 */
[-C--:B------:R-:W-:Y:S02]  /*96d0*/  FMUL.FTZ R96, R96, R64.reuse ;  /* 0x0000004060607220 */ /* 0x080fe40000410000 */
[----:B------:R-:W-:Y:S02]  /*96e0*/  FMUL.FTZ R97, R97, R64 ;  /* 0x0000004061617220 */ /* 0x000fe40000410000 */
[-C--:B------:R-:W-:Y:S01]  /*96f0*/  FMUL.FTZ R98, R98, R11.reuse ;  /* 0x0000000b62627220 */ /* 0x080fe20000410000 */
[----:B------:R-:W-:Y:S01]  /*9700*/  HMMA.16816.F32 R52, R4, R54, R80 ;  /* 0x000000360434723c */ /* 0x000fe20000001850 */
[----:B------:R-:W-:-:S02]  /*9710*/  FMUL.FTZ R99, R99, R11 ;  /* 0x0000000b63637220 */ /* 0x000fc40000410000 */
[----:B----4-:R-:W-:Y:S02]  /*9720*/  FFMA.FTZ R9, R67, c[0x0][0x23c], -R0 ;  /* 0x00008f0043097a23 */ /* 0x010fe40000010800 */
[----:B------:R-:W-:Y:S02]  /*9730*/  FFMA.FTZ R10, R201, c[0x0][0x23c], -R8 ;  /* 0x00008f00c90a7a23 */ /* 0x000fe40000010808 */
[----:B------:R4:W1:Y:S01]  /*9740*/  MUFU.EX2 R251, R9 ;  /* 0x0000000900fb7308 */ /* 0x0008620000000800 */
[----:B------:R-:W-:Y:S07]  /*9750*/  HMMA.16816.F32 R40, R4, R42, R96 ;  /* 0x0000002a0428723c */ /* 0x000fee0000001860 */
[----:B---3--:R-:W-:Y:S01]  /*9760*/  F2FP.PACK_AB R4, R172, R70 ;  /* 0x00000046ac04723e */ /* 0x008fe200000000ff */
[----:B------:R3:W-:Y:S01]  /*9770*/  MUFU.EX2 R250, R10 ;  /* 0x0000000a00fa7308 */ /* 0x0007e20000000800 */
[----:B-----5:R-:W-:-:S02]  /*9780*/  F2FP.PACK_AB R5, R252, R68 ;  /* 0x00000044fc05723e */ /* 0x020fc400000000ff */
[----:B------:R-:W-:Y:S01]  /*9790*/  F2FP.PACK_AB R6, R146, R141 ;  /* 0x0000008d9206723e */ /* 0x000fe200000000ff */
[----:B----4-:R-:W-:Y:S01]  /*97a0*/  FFMA.FTZ R9, R200, c[0x0][0x23c], -R8 ;  /* 0x00008f00c8097a23 */ /* 0x010fe20000010808 */
[----:B-1----:R-:W-:-:S03]  /*97b0*/  F2FP.PACK_AB R7, R251, R140 ;  /* 0x0000008cfb07723e */ /* 0x002fc600000000ff */
[----:B------:R1:W4:Y:S04]  /*97c0*/  MUFU.EX2 R201, R9 ;  /* 0x0000000900c97308 */ /* 0x0003280000000800 */
[----:B------:R-:W-:Y:S01]  /*97d0*/  HMMA.16816.F32 R136, R4, R36, R196 ;  /* 0x000000240488723c */ /* 0x000fe200000018c4 */
[----:B---3--:R-:W-:Y:S02]  /*97e0*/  MOV R10, R142 ;  /* 0x0000008e000a7202 */ /* 0x008fe40000000f00 */
[----:B------:R-:W-:-:S05]  /*97f0*/  MOV R142, R169 ;  /* 0x000000a9008e7202 */ /* 0x000fca0000000f00 */
[----:B------:R-:W-:Y:S01]  /*9800*/  HMMA.16816.F32 R132, R4, R38, R192 ;  /* 0x000000260484723c */ /* 0x000fe200000018c0 */
[----:B-1----:R-:W-:Y:S01]  /*9810*/  FFMA.FTZ R9, R202, c[0x0][0x23c], -R8 ;  /* 0x00008f00ca097a23 */ /* 0x002fe20000010808 */
[----:B------:R-:W-:-:S03]  /*9820*/  MOV R202, R146 ;  /* 0x0000009200ca7202 */ /* 0x000fc60000000f00 */
[----:B------:R1:W-:Y:S03]  /*9830*/  MUFU.EX2 R200, R9 ;  /* 0x0000000900c87308 */ /* 0x0003e60000000800 */
[C---:B--2---:R-:W-:Y:S08]  /*9840*/  HMMA.16816.F32 R128, R4.reuse, R32, R188 ;  /* 0x000000200480723c */ /* 0x044ff000000018bc */
[----:B------:R-:W-:Y:S01]  /*9850*/  HMMA.16816.F32 R124, R4, R34, R180 ;  /* 0x00000022047c723c */ /* 0x000fe200000018b4 */
[----:B-1----:R-:W-:-:S07]  /*9860*/  FFMA.FTZ R9, R187, c[0x0][0x23c], -R8 ;  /* 0x00008f00bb097a23 */ /* 0x002fce0000010808 */
[C---:B------:R-:W-:Y:S01]  /*9870*/  HMMA.16816.F32 R120, R4.reuse, R28, R120 ;  /* 0x0000001c0478723c */ /* 0x040fe20000001878 */
[----:B------:R1:W-:Y:S07]  /*9880*/  MUFU.EX2 R199, R9 ;  /* 0x0000000900c77308 */ /* 0x0003ee0000000800 */
[C---:B------:R-:W-:Y:S08]  /*9890*/  HMMA.16816.F32 R112, R4.reuse, R12, R112 ;  /* 0x0000000c0470723c */ /* 0x040ff00000001870 */
[----:B------:R-:W-:Y:S01]  /*98a0*/  HMMA.16816.F32 R108, R4, R14, R108 ;  /* 0x0000000e046c723c */ /* 0x000fe2000000186c */
[----:B-1----:R-:W-:Y:S01]  /*98b0*/  FFMA.FTZ R9, R206, c[0x0][0x23c], -R3 ;  /* 0x00008f00ce097a23 */ /* 0x002fe20000010803 */
[----:B------:R-:W-:-:S03]  /*98c0*/  MOV R206, R140 ;  /* 0x0000008c00ce7202 */ /* 0x000fc60000000f00 */
[----:B------:R1:W-:Y:S03]  /*98d0*/  MUFU.EX2 R198, R9 ;  /* 0x0000000900c67308 */ /* 0x0003e60000000800 */
[C---:B------:R-:W-:Y:S08]  /*98e0*/  HMMA.16816.F32 R104, R4.reuse, R20, R104 ;  /* 0x000000140468723c */ /* 0x040ff00000001868 */
[----:B------:R-:W-:Y:S01]  /*98f0*/  HMMA.16816.F32 R100, R4, R22, R100 ;  /* 0x000000160464723c */ /* 0x000fe20000001864 */
[----:B-1----:R-:W-:-:S07]  /*9900*/  FFMA.FTZ R9, R205, c[0x0][0x23c], -R3 ;  /* 0x00008f00cd097a23 */ /* 0x002fce0000010803 */
[C---:B------:R-:W-:Y:S01]  /*9910*/  HMMA.16816.F32 R96, R4.reuse, R24, R164 ;  /* 0x000000180460723c */ /* 0x040fe200000018a4 */
[----:B------:R-:W-:Y:S01]  /*9920*/  MOV R205, R141 ;  /* 0x0000008d00cd7202 */ /* 0x000fe20000000f00 */
[----:B------:R1:W2:Y:S06]  /*9930*/  MUFU.EX2 R197, R9 ;  /* 0x0000000900c57308 */ /* 0x0002ac0000000800 */
[----:B------:R-:W-:Y:S01]  /*9940*/  HMMA.16816.F32 R84, R4, R26, R152 ;  /* 0x0000001a0454723c */ /* 0x000fe20000001898 */
[----:B-1----:R-:W-:Y:S01]  /*9950*/  FFMA.FTZ R9, R204, c[0x0][0x23c], -R3 ;  /* 0x00008f00cc097a23 */ /* 0x002fe20000010803 */
[----:B------:R-:W-:-:S02]  /*9960*/  MOV R204, R172 ;  /* 0x000000ac00cc7202 */ /* 0x000fc40000000f00 */
[----:B------:R-:W-:Y:S01]  /*9970*/  MOV R172, R174 ;  /* 0x000000ae00ac7202 */ /* 0x000fe20000000f00 */
[----:B------:R1:W-:Y:S01]  /*9980*/  MUFU.EX2 R196, R9 ;  /* 0x0000000900c47308 */ /* 0x0003e20000000800 */
[----:B------:R-:W-:Y:S02]  /*9990*/  MOV R174, R119 ;  /* 0x0000007700ae7202 */ /* 0x000fe40000000f00 */
[----:B------:R-:W-:Y:S07]  /*99a0*/  HMMA.16816.F32 R116, R4, R30, R176 ;  /* 0x0000001e0474723c */ /* 0x000fee00000018b0 */
[----:B----4-:R-:W-:-:S02]  /*99b0*/  F2FP.PACK_AB R4, R201, R250 ;  /* 0x000000fac904723e */ /* 0x010fc400000000ff */
[----:B--2---:R-:W-:Y:S02]  /*99c0*/  F2FP.PACK_AB R5, R197, R198 ;  /* 0x000000c6c505723e */ /* 0x004fe400000000ff */
        /* <DEDUP_REMOVED lines=10> */
[----:B------:R-:W-:Y:S01]  /*9a70*/  LDSM.16.MT88.4 R36, [R220+0x9800] ;  /* 0x00980000dc24783b */ /* 0x000fe20000004200 */
[----:B-1----:R-:W-:Y:S01]  /*9a80*/  FFMA.FTZ R9, R209, c[0x0][0x23c], -R2 ;  /* 0x00008f00d1097a23 */ /* 0x002fe20000010802 */
[----:B------:R-:W-:-:S03]  /*9a90*/  MOV R209, R71 ;  /* 0x0000004700d17202 */ /* 0x000fc60000000f00 */
[----:B------:R1:W2:Y:S02]  /*9aa0*/  MUFU.EX2 R193, R9 ;  /* 0x0000000900c17308 */ /* 0x0002a40000000800 */
[C---:B------:R-:W-:Y:S08]  /*9ab0*/  HMMA.16816.F32 R80, R4.reuse, R32, R148 ;  /* 0x000000200450723c */ /* 0x040ff00000001894 */
[----:B------:R-:W-:Y:S01]  /*9ac0*/  HMMA.16816.F32 R76, R4, R34, R76 ;  /* 0x00000022044c723c */ /* 0x000fe2000000184c */
[----:B------:R-:W-:Y:S01]  /*9ad0*/  LDSM.16.MT88.4 R32, [R222+0x9800] ;  /* 0x00980000de20783b */ /* 0x000fe20000004200 */
[----:B-1----:R-:W-:Y:S01]  /*9ae0*/  FFMA.FTZ R9, R208, c[0x0][0x23c], -R2 ;  /* 0x00008f00d0097a23 */ /* 0x002fe20000010802 */
[----:B------:R-:W-:-:S05]  /*9af0*/  MOV R208, R185 ;  /* 0x000000b900d07202 */ /* 0x000fca0000000f00 */
[C---:B------:R-:W-:Y:S01]  /*9b00*/  HMMA.16816.F32 R72, R4.reuse, R28, R72 ;  /* 0x0000001c0448723c */ /* 0x040fe20000001848 */
[----:B------:R1:W-:Y:S07]  /*9b10*/  MUFU.EX2 R192, R9 ;  /* 0x0000000900c07308 */ /* 0x0003ee0000000800 */
[C---:B------:R-:W-:Y:S01]  /*9b20*/  HMMA.16816.F32 R68, R4.reuse, R30, R156 ;  /* 0x0000001e0444723c */ /* 0x040fe2000000189c */
[----:B------:R-:W3:Y:S04]  /*9b30*/  LDSM.16.MT88.4 R28, [R220+0xa800] ;  /* 0x00a80000dc1c783b */ /* 0x000ee80000004200 */
[----:B------:R-:W-:Y:S03]  /*9b40*/  LDSM.16.MT88.4 R156, [R220+0xac00] ;  /* 0x00ac0000dc9c783b */ /* 0x000fe60000004200 */
[----:B------:R-:W-:Y:S01]  /*9b50*/  HMMA.16816.F32 R60, R4, R12, R60 ;  /* 0x0000000c043c723c */ /* 0x000fe2000000183c */
[----:B-1----:R-:W-:Y:S01]  /*9b60*/  FFMA.FTZ R9, R207, c[0x0][0x23c], -R2 ;  /* 0x00008f00cf097a23 */ /* 0x002fe20000010802 */
[----:B------:R-:W-:-:S03]  /*9b70*/  MOV R207, R186 ;  /* 0x000000ba00cf7202 */ /* 0x000fc60000000f00 */
[----:B------:R1:W4:Y:S03]  /*9b80*/  MUFU.EX2 R191, R9 ;  /* 0x0000000900bf7308 */ /* 0x0003260000000800 */
[C---:B------:R-:W-:Y:S01]  /*9b90*/  HMMA.16816.F32 R48, R4.reuse, R14, R48 ;  /* 0x0000000e0430723c */ /* 0x040fe20000001830 */
[----:B------:R-:W5:Y:S07]  /*9ba0*/  LDSM.16.MT88.4 R12, [R222+0xa800] ;  /* 0x00a80000de0c783b */ /* 0x000f6e0000004200 */
        /* <DEDUP_REMOVED lines=9> */
[----:B--2---:R-:W-:Y:S01]  /*9c40*/  FFMA.FTZ R9, R214, c[0x0][0x23c], -R0 ;  /* 0x00008f00d6097a23 */ /* 0x004fe20000010800 */
[----:B------:R-:W-:-:S02]  /*9c50*/  MOV R214, R173 ;  /* 0x000000ad00d67202 */ /* 0x000fc40000000f00 */
[----:B------:R-:W-:Y:S01]  /*9c60*/  MOV R173, R160 ;  /* 0x000000a000ad7202 */ /* 0x000fe20000000f00 */
[----:B------:R2:W2:Y:S01]  /*9c70*/  MUFU.EX2 R189, R9 ;  /* 0x0000000900bd7308 */ /* 0x0004a20000000800 */
[----:B------:R-:W-:Y:S02]  /*9c80*/  F2FP.PACK_AB R4, R193, R194 ;  /* 0x000000c2c104723e */ /* 0x000fe400000000ff */
[----:B----4-:R-:W-:Y:S01]  /*9c90*/  F2FP.PACK_AB R6, R191, R192 ;  /* 0x000000c0bf06723e */ /* 0x010fe200000000ff */
[----:B--2---:R-:W-:Y:S01]  /*9ca0*/  FFMA.FTZ R9, R211, c[0x0][0x23c], -R0 ;  /* 0x00008f00d3097a23 */ /* 0x004fe20000010800 */
[----:B------:R-:W-:Y:S02]  /*9cb0*/  F2FP.PACK_AB R5, R189, R190 ;  /* 0x000000bebd05723e */ /* 0x000fe400000000ff */
[----:B------:R-:W-:Y:S01]  /*9cc0*/  MOV R211, R174 ;  /* 0x000000ae00d37202 */ /* 0x000fe20000000f00 */
[----:B------:R2:W-:Y:S01]  /*9cd0*/  MUFU.EX2 R187, R9 ;  /* 0x0000000900bb7308 */ /* 0x0005e20000000800 */
[----:B------:R-:W-:-:S02]  /*9ce0*/  MOV R174, R144 ;  /* 0x0000009000ae7202 */ /* 0x000fc40000000f00 */
[----:B------:R-:W-:Y:S01]  /*9cf0*/  MOV R144, R168 ;  /* 0x000000a800907202 */ /* 0x000fe20000000f00 */
[----:B--2---:R-:W-:Y:S01]  /*9d00*/  FFMA.FTZ R9, R212, c[0x0][0x23c], -R0 ;  /* 0x00008f00d4097a23 */ /* 0x004fe20000010800 */
[----:B------:R-:W-:Y:S02]  /*9d10*/  MOV R212, R175 ;  /* 0x000000af00d47202 */ /* 0x000fe40000000f00 */
[----:B------:R-:W-:Y:S01]  /*9d20*/  MOV R175, R162 ;  /* 0x000000a200af7202 */ /* 0x000fe20000000f00 */
[----:B------:R2:W4:Y:S02]  /*9d30*/  MUFU.EX2 R188, R9 ;  /* 0x0000000900bc7308 */ /* 0x0005240000000800 */
[----:B--2---:R-:W-:Y:S01]  /*9d40*/  FFMA.FTZ R9, R217, c[0x0][0x23c], -R8 ;  /* 0x00008f00d9097a23 */ /* 0x004fe20000010808 */
[----:B----4-:R-:W-:Y:S02]  /*9d50*/  F2FP.PACK_AB R7, R188, R187 ;  /* 0x000000bbbc07723e */ /* 0x010fe400000000ff */
[----:B------:R-:W-:-:S03]  /*9d60*/  MOV R217, R161 ;  /* 0x000000a100d97202 */ /* 0x000fc60000000f00 */
[----:B------:R2:W-:Y:S02]  /*9d70*/  MUFU.EX2 R186, R9 ;  /* 0x0000000900ba7308 */ /* 0x0005e40000000800 */
[C---:B---3--:R-:W-:Y:S08]  /*9d80*/  HMMA.16816.F32 R148, R4.reuse, R28, R120 ;  /* 0x0000001c0494723c */ /* 0x048ff00000001878 */
[----:B------:R-:W-:Y:S01]  /*9d90*/  HMMA.16816.F32 R152, R4, R30, R116 ;  /* 0x0000001e0498723c */ /* 0x000fe20000001874 */
[----:B--2---:R-:W-:Y:S01]  /*9da0*/  FFMA.FTZ R9, R215, c[0x0][0x23c], -R8 ;  /* 0x00008f00d7097a23 */ /* 0x004fe20000010808 */
[----:B------:R-:W-:-:S02]  /*9db0*/  MOV R215, R145 ;  /* 0x0000009100d77202 */ /* 0x000fc40000000f00 */
[----:B------:R-:W-:Y:S01]  /*9dc0*/  MOV R145, R170 ;  /* 0x000000aa00917202 */ /* 0x000fe20000000f00 */
[----:B------:R2:W3:Y:S03]  /*9dd0*/  MUFU.EX2 R185, R9 ;  /* 0x0000000900b97308 */ /* 0x0004e60000000800 */
[C---:B-----5:R-:W-:Y:S08]  /*9de0*/  HMMA.16816.F32 R164, R4.reuse, R12, R112 ;  /* 0x0000000c04a4723c */ /* 0x060ff00000001870 */
[----:B------:R-:W-:Y:S01]  /*9df0*/  HMMA.16816.F32 R108, R4, R14, R108 ;  /* 0x0000000e046c723c */ /* 0x000fe2000000186c */
[----:B--2---:R-:W-:Y:S01]  /*9e00*/  FFMA.FTZ R9, R218, c[0x0][0x23c], -R8 ;  /* 0x00008f00da097a23 */ /* 0x004fe20000010808 */
[----:B------:R-:W-:-:S06]  /*9e10*/  MOV R218, R171 ;  /* 0x000000ab00da7202 */ /* 0x000fcc0000000f00 */
[C---:B-1----:R-:W-:Y:S01]  /*9e20*/  HMMA.16816.F32 R104, R4.reuse, R20, R104 ;  /* 0x000000140468723c */ /* 0x042fe20000001868 */
[----:B------:R1:W-:Y:S07]  /*9e30*/  MUFU.EX2 R184, R9 ;  /* 0x0000000900b87308 */ /* 0x0003ee0000000800 */
        /* <DEDUP_REMOVED lines=8> */
[----:B-1----:R-:W-:Y:S01]  /*9ec0*/  FFMA.FTZ R9, R230, c[0x0][0x23c], -R3 ;  /* 0x00008f00e6097a23 */ /* 0x002fe20000010803 */
[----:B------:R-:W-:-:S06]  /*9ed0*/  MOV R230, R173 ;  /* 0x000000ad00e67202 */ /* 0x000fcc0000000f00 */
[C---:B------:R-:W-:Y:S01]  /*9ee0*/  HMMA.16816.F32 R100, R4.reuse, R22, R100 ;  /* 0x000000160464723c */ /* 0x040fe20000001864 */
[----:B------:R1:W-:Y:S07]  /*9ef0*/  MUFU.EX2 R182, R9 ;  /* 0x0000000900b67308 */ /* 0x0003ee0000000800 */
[C---:B------:R-:W-:Y:S08]  /*9f00*/  HMMA.16816.F32 R96, R4.reuse, R24, R96 ;  /* 0x000000180460723c */ /* 0x040ff00000001860 */
[----:B------:R-:W-:Y:S01]  /*9f10*/  HMMA.16816.F32 R84, R4, R26, R84 ;  /* 0x0000001a0454723c */ /* 0x000fe20000001854 */
[----:B-1----:R-:W-:Y:S01]  /*9f20*/  FFMA.FTZ R9, R229, c[0x0][0x23c], -R3 ;  /* 0x00008f00e5097a23 */ /* 0x002fe20000010803 */
[----:B------:R-:W-:-:S03]  /*9f30*/  MOV R229, R174 ;  /* 0x000000ae00e57202 */ /* 0x000fc60000000f00 */
[----:B------:R1:W4:Y:S02]  /*9f40*/  MUFU.EX2 R181, R9 ;  /* 0x0000000900b57308 */ /* 0x0003240000000800 */
[----:B---3--:R-:W-:Y:S02]  /*9f50*/  F2FP.PACK_AB R4, R185, R186 ;  /* 0x000000bab904723e */ /* 0x008fe400000000ff */
[----:B--2---:R-:W-:Y:S01]  /*9f60*/  F2FP.PACK_AB R6, R183, R184 ;  /* 0x000000b8b706723e */ /* 0x004fe200000000ff */
[--C-:B-1----:R-:W-:Y:S01]  /*9f70*/  FFMA.FTZ R9, R228, c[0x0][0x23c], -R3.reuse ;  /* 0x00008f00e4097a23 */ /* 0x102fe20000010803 */
[----:B----4-:R-:W-:Y:S02]  /*9f80*/  F2FP.PACK_AB R5, R181, R182 ;  /* 0x000000b6b505723e */ /* 0x010fe400000000ff */
[----:B------:R-:W-:Y:S01]  /*9f90*/  MOV R228, R144 ;  /* 0x0000009000e47202 */ /* 0x000fe20000000f00 */
[----:B------:R1:W-:Y:S02]  /*9fa0*/  MUFU.EX2 R180, R9 ;  /* 0x0000000900b47308 */ /* 0x0003e40000000800 */
[----:B-1----:R-:W-:Y:S01]  /*9fb0*/  FFMA.FTZ R9, R219, c[0x0][0x23c], -R3 ;  /* 0x00008f00db097a23 */ /* 0x002fe20000010803 */
[----:B------:R-:W-:-:S05]  /*9fc0*/  MOV R219, R145 ;  /* 0x0000009100db7202 */ /* 0x000fca0000000f00 */
[----:B------:R1:W2:Y:S02]  /*9fd0*/  MUFU.EX2 R179, R9 ;  /* 0x0000000900b37308 */ /* 0x0002a40000000800 */
[----:B-1----:R-:W-:Y:S01]  /*9fe0*/  FFMA.FTZ R9, R234, c[0x0][0x23c], -R2 ;  /* 0x00008f00ea097a23 */ /* 0x002fe20000010802 */
[----:B--2---:R-:W-:Y:S02]  /*9ff0*/  F2FP.PACK_AB R7, R179, R180 ;  /* 0x000000b4b307723e */ /* 0x004fe400000000ff */
[----:B------:R-:W-:-:S03]  /*a000*/  MOV R234, R147 ;  /* 0x0000009300ea7202 */ /* 0x000fc60000000f00 */
[----:B------:R1:W-:Y:S02]  /*a010*/  MUFU.EX2 R178, R9 ;  /* 0x0000000900b27308 */ /* 0x0003e40000000800 */
[C---:B------:R-:W-:Y:S08]  /*a020*/  HMMA.16816.F32 R68, R4.reuse, R30, R68 ;  /* 0x0000001e0444723c */ /* 0x040ff00000001844 */
[----:B------:R-:W-:Y:S01]  /*a030*/  HMMA.16816.F32 R144, R4, R28, R72 ;  /* 0x0000001c0490723c */ /* 0x000fe20000001848 */
[----:B-1----:R-:W-:Y:S01]  /*a040*/  FFMA.FTZ R9, R233, c[0x0][0x23c], -R2 ;  /* 0x00008f00e9097a23 */ /* 0x002fe20000010802 */
[----:B------:R-:W-:-:S02]  /*a050*/  MOV R233, R175 ;  /* 0x000000af00e97202 */ /* 0x000fc40000000f00 */
[----:B------:R-:W-:Y:S01]  /*a060*/  LDSM.16.MT88.4 R172, [R222+0xac00] ;  /* 0x00ac0000deac783b */ /* 0x000fe20000004200 */
[----:B------:R1:W2:Y:S03]  /*a070*/  MUFU.EX2 R177, R9 ;  /* 0x0000000900b17308 */ /* 0x0002a60000000800 */
[C---:B------:R-:W-:Y:S08]  /*a080*/  HMMA.16816.F32 R52, R4.reuse, R22, R52 ;  /* 0x000000160434723c */ /* 0x040ff00000001834 */
[----:B------:R-:W-:Y:S01]  /*a090*/  HMMA.16816.F32 R116, R4, R36, R92 ;  /* 0x000000240474723c */ /* 0x000fe2000000185c */
[----:B-1----:R-:W-:-:S07]  /*a0a0*/  FFMA.FTZ R9, R232, c[0x0][0x23c], -R2 ;  /* 0x00008f00e8097a23 */ /* 0x002fce0000010802 */
[----:B------:R-:W-:Y:S01]  /*a0b0*/  HMMA.16816.F32 R128, R4, R32, R80 ;  /* 0x000000200480723c */ /* 0x000fe20000001850 */
[----:B------:R-:W-:Y:S01]  /*a0c0*/  FFMA.FTZ R2, R231, c[0x0][0x23c], -R2 ;  /* 0x00008f00e7027a23 */ /* 0x000fe20000010802 */
[----:B------:R-:W-:Y:S01]  /*a0d0*/  MOV R232, R142 ;  /* 0x0000008e00e87202 */ /* 0x000fe20000000f00 */
[----:B------:R1:W-:Y:S01]  /*a0e0*/  MUFU.EX2 R176, R9 ;  /* 0x0000000900b07308 */ /* 0x0003e20000000800 */
[----:B------:R-:W-:Y:S01]  /*a0f0*/  LDSM.16.MT88.4 R80, [R220+0xbc00] ;  /* 0x00bc0000dc50783b */ /* 0x000fe20000004200 */
[----:B--2---:R-:W-:-:S03]  /*a100*/  F2FP.PACK_AB R92, R177, R178 ;  /* 0x000000b2b15c723e */ /* 0x004fc600000000ff */
[C---:B------:R-:W-:Y:S03]  /*a110*/  HMMA.16816.F32 R36, R4.reuse, R38, R88 ;  /* 0x000000260424723c */ /* 0x040fe60000001858 */
[----:B------:R2:W3:Y:S05]  /*a120*/  MUFU.EX2 R67, R2 ;  /* 0x0000000200437308 */ /* 0x0004ea0000000800 */
[C---:B------:R-:W-:Y:S01]  /*a130*/  HMMA.16816.F32 R32, R4.reuse, R34, R76 ;  /* 0x000000220420723c */ /* 0x040fe2000000184c */
[----:B-1----:R-:W-:Y:S02]  /*a140*/  MOV R9, R143 ;  /* 0x0000008f00097202 */ /* 0x002fe40000000f00 */
[----:B------:R-:W-:Y:S05]  /*a150*/  LDSM.16.MT88.4 R140, [R222+0x9c00] ;  /* 0x009c0000de8c783b */ /* 0x000fea0000004200 */
[----:B------:R-:W-:Y:S01]  /*a160*/  HMMA.16816.F32 R60, R4, R12, R60 ;  /* 0x0000000c043c723c */ /* 0x000fe2000000183c */
[----:B--2---:R-:W-:Y:S01]  /*a170*/  FFMA.FTZ R2, R240, c[0x0][0x23c], -R0 ;  /* 0x00008f00f0027a23 */ /* 0x004fe20000010800 */
[----:B---3--:R-:W-:-:S03]  /*a180*/  F2FP.PACK_AB R94, R67, R176 ;  /* 0x000000b0435e723e */ /* 0x008fc600000000ff */
[----:B------:R1:W-:Y:S03]  /*a190*/  MUFU.EX2 R31, R2 ;  /* 0x00000002001f7308 */ /* 0x0003e60000000800 */
[C---:B------:R-:W-:Y:S08]  /*a1a0*/  HMMA.16816.F32 R48, R4.reuse, R14, R48 ;  /* 0x0000000e0430723c */ /* 0x040ff00000001830 */
[----:B------:R-:W-:Y:S01]  /*a1b0*/  HMMA.16816.F32 R44, R4, R20, R44 ;  /* 0x00000014042c723c */ /* 0x000fe2000000182c */
[----:B-1----:R-:W-:-:S07]  /*a1c0*/  FFMA.FTZ R2, R241, c[0x0][0x23c], -R0 ;  /* 0x00008f00f1027a23 */ /* 0x002fce0000010800 */
[C---:B------:R-:W-:Y:S01]  /*a1d0*/  HMMA.16816.F32 R56, R4.reuse, R24, R56 ;  /* 0x000000180438723c */ /* 0x040fe20000001838 */
[----:B------:R1:W2:Y:S07]  /*a1e0*/  MUFU.EX2 R30, R2 ;  /* 0x00000002001e7308 */ /* 0x0002ae0000000800 */
[----:B------:R-:W-:Y:S01]  /*a1f0*/  HMMA.16816.F32 R40, R4, R26, R40 ;  /* 0x0000001a0428723c */ /* 0x000fe20000001828 */
[----:B------:R-:W3:Y:S01]  /*a200*/  LDSM.16.MT88.4 R4, [R222+0xbc00] ;  /* 0x00bc0000de04783b */ /* 0x000ee20000004200 */
[--C-:B-1----:R-:W-:Y:S01]  /*a210*/  FFMA.FTZ R2, R235, c[0x0][0x23c], -R0.reuse ;  /* 0x00008f00eb027a23 */ /* 0x102fe20000010800 */
[----:B--2---:R-:W-:Y:S01]  /*a220*/  F2FP.PACK_AB R93, R30, R31 ;  /* 0x0000001f1e5d723e */ /* 0x004fe200000000ff */
[----:B------:R-:W-:-:S02]  /*a230*/  FFMA.FTZ R0, R239, c[0x0][0x23c], -R0 ;  /* 0x00008f00ef007a23 */ /* 0x000fc40000010800 */
[----:B------:R1:W-:Y:S08]  /*a240*/  MUFU.EX2 R29, R2 ;  /* 0x00000002001d7308 */ /* 0x0003f00000000800 */
[----:B------:R2:W4:Y:S01]  /*a250*/  MUFU.EX2 R28, R0 ;  /* 0x00000000001c7308 */ /* 0x0005220000000800 */
[----:B-1----:R-:W-:-:S04]  /*a260*/  FFMA.FTZ R2, R228, R66, R219 ;  /* 0x00000042e4027223 */ /* 0x002fc800000100db */
[----:B------:R-:W-:Y:S02]  /*a270*/  FADD.FTZ R10, R10, R2 ;  /* 0x000000020a0a7221 */ /* 0x000fe40000010000 */
[----:B--2---:R-:W-:Y:S01]  /*a280*/  FFMA.FTZ R0, R244, c[0x0][0x23c], -R8 ;  /* 0x00008f00f4007a23 */ /* 0x004fe20000010808 */
[----:B----4-:R-:W-:-:S03]  /*a290*/  F2FP.PACK_AB R95, R28, R29 ;  /* 0x0000001d1c5f723e */ /* 0x010fc600000000ff */
[----:B------:R1:W-:Y:S04]  /*a2a0*/  MUFU.EX2 R23, R0 ;  /* 0x0000000000177308 */ /* 0x0003e80000000800 */
[C---:B---3--:R-:W-:Y:S08]  /*a2b0*/  HMMA.16816.F32 R88, R92.reuse, R4, R96 ;  /* 0x000000045c58723c */ /* 0x048ff00000001860 */
[----:B------:R-:W-:Y:S01]  /*a2c0*/  HMMA.16816.F32 R112, R92, R124, R168 ;  /* 0x0000007c5c70723c */ /* 0x000fe200000018a8 */
[----:B-1----:R-:W-:-:S04]  /*a2d0*/  FFMA.FTZ R0, R242, c[0x0][0x23c], -R8 ;  /* 0x00008f00f2007a23 */ /* 0x002fc80000010808 */
[----:B------:R1:W2:Y:S03]  /*a2e0*/  MUFU.EX2 R22, R0 ;  /* 0x0000000000167308 */ /* 0x0002a60000000800 */
[C---:B------:R-:W-:Y:S08]  /*a2f0*/  HMMA.16816.F32 R120, R92.reuse, R126, R160 ;  /* 0x0000007e5c78723c */ /* 0x040ff000000018a0 */
[----:B------:R-:W-:Y:S01]  /*a300*/  HMMA.16816.F32 R132, R92, R140, R132 ;  /* 0x0000008c5c84723c */ /* 0x000fe20000001884 */
[----:B-1----:R-:W-:Y:S01]  /*a310*/  FFMA.FTZ R0, R245, c[0x0][0x23c], -R8 ;  /* 0x00008f00f5007a23 */ /* 0x002fe20000010808 */
[----:B--2---:R-:W-:-:S06]  /*a320*/  F2FP.PACK_AB R96, R22, R23 ;  /* 0x000000171660723e */ /* 0x004fcc00000000ff */
[C---:B------:R-:W-:Y:S01]  /*a330*/  HMMA.16816.F32 R136, R92.reuse, R142, R136 ;  /* 0x0000008e5c88723c */ /* 0x040fe20000001888 */
[----:B------:R1:W-:Y:S07]  /*a340*/  MUFU.EX2 R21, R0 ;  /* 0x0000000000157308 */ /* 0x0003ee0000000800 */
[C---:B------:R-:W-:Y:S08]  /*a350*/  HMMA.16816.F32 R148, R92.reuse, R156, R148 ;  /* 0x0000009c5c94723c */ /* 0x040ff00000001894 */
[----:B------:R-:W-:Y:S01]  /*a360*/  HMMA.16816.F32 R152, R92, R158, R152 ;  /* 0x0000009e5c98723c */ /* 0x000fe20000001898 */
[----:B-1----:R-:W-:-:S02]  /*a370*/  FFMA.FTZ R0, R243, c[0x0][0x23c], -R8 ;  /* 0x00008f00f3007a23 */ /* 0x002fc40000010808 */
[----:B------:R-:W-:Y:S02]  /*a380*/  FFMA.FTZ R8, R232, R64, R9 ;  /* 0x00000040e8087223 */ /* 0x000fe40000010009 */
[----:B------:R1:W2:Y:S02]  /*a390*/  MUFU.EX2 R20, R0 ;  /* 0x0000000000147308 */ /* 0x0002a40000000800 */
[----:B------:R-:W-:Y:S01]  /*a3a0*/  FADD.FTZ R8, R216, R8 ;  /* 0x00000008d8087221 */ /* 0x000fe20000010000 */
[C---:B------:R-:W-:Y:S08]  /*a3b0*/  HMMA.16816.F32 R164, R92.reuse, R172, R164 ;  /* 0x000000ac5ca4723c */ /* 0x040ff000000018a4 */
        /* <DEDUP_REMOVED lines=9> */
[----:B-1----:R-:W-:Y:S01]  /*a450*/  FFMA.FTZ R0, R248, c[0x0][0x23c], -R3 ;  /* 0x00008f00f8007a23 */ /* 0x002fe20000010803 */
[----:B------:R-:W-:-:S03]  /*a460*/  MOV R102, R236 ;  /* 0x000000ec00667202 */ /* 0x000fc60000000f00 */
        /* <DEDUP_REMOVED lines=8> */
[----:B------:R-:W-:Y:S02]  /*a4f0*/  FADD.FTZ R0, R211, R10 ;  /* 0x0000000ad3007221 */ /* 0x000fe40000010000 */
[----:B--2---:R-:W-:Y:S01]  /*a500*/  FFMA.FTZ R3, R234, R11, R233 ;  /* 0x0000000bea037223 */ /* 0x004fe200000100e9 */
[----:B---3--:R-:W-:Y:S01]  /*a510*/  F2FP.PACK_AB R99, R12, R13 ;  /* 0x0000000d0c63723e */ /* 0x008fe200000000ff */
        /* <DEDUP_REMOVED lines=63> */
[----:B------:R-:W-:Y:S02]  /*a910*/  FADD.FTZ R0, R29, R0 ;  /* 0x000000001d007221 */ /* 0x000fe40000010000 */
[----:B------:R-:W-:Y:S02]  /*a920*/  FADD.FTZ R251, R20, R4 ;  /* 0x0000000414fb7221 */ /* 0x000fe40000010000 */
[----:B------:R-:W-:Y:S01]  /*a930*/  FADD.FTZ R252, R12, R3 ;  /* 0x000000030cfc7221 */ /* 0x000fe20000010000 */
[----:B------:R-:W-:Y:S01]  /*a940*/  MOV R3, R227 ;  /* 0x000000e300037202 */ /* 0x000fe20000000f00 */
[----:B------:R-:W-:Y:S01]  /*a950*/  FADD.FTZ R250, R67, R2 ;  /* 0x0000000243fa7221 */ /* 0x000fe20000010000 */
[----:B------:R1:W-:Y:S01]  /*a960*/  STL [R1+0x8], R251 ;  /* 0x000008fb01007387 */ /* 0x0003e20000100800 */
[----:B------:R-:W-:-:S03]  /*a970*/  FADD.FTZ R249, R28, R0 ;  /* 0x000000001cf97221 */ /* 0x000fc60000010000 */
[----:B------:R1:W-:Y:S04]  /*a980*/  STL [R1+0xc], R252 ;  /* 0x00000cfc01007387 */ /* 0x0003e80000100800 */
[----:B------:R1:W-:Y:S04]  /*a990*/  STL [R1+0x14], R250 ;  /* 0x000014fa01007387 */ /* 0x0003e80000100800 */
[----:B------:R1:W-:Y:S01]  /*a9a0*/  STL [R1+0x10], R249 ;  /* 0x000010f901007387 */ /* 0x0003e20000100800 */
[----:B------:R-:W-:Y:S05]  /*a9b0*/  @P0 BRA `(.L_x_525) ;  /* 0x0000489000000947 */ /* 0x000fea0003800000 */
[----:B------:R-:W2:Y:S04]  /*a9c0*/  LDL.64 R202, [R1+0x50] ;  /* 0x0000500001ca7983 */ /* 0x000ea80000100a00 */
[----:B------:R-:W3:Y:S01]  /*a9d0*/  LDL.64 R204, [R1] ;  /* 0x0000000001cc7983 */ /* 0x000ee20000100a00 */
        /* <DEDUP_REMOVED lines=14> */
[----:B------:R-:W-:Y:S04]  /*aac0*/  @P4 STS [R226+0x9000], RZ ;  /* 0x009000ffe2004388 */ /* 0x000fe80000000800 */
        /* <DEDUP_REMOVED lines=47> */
[----:B---3--:R-:W-:Y:S04]  /*adc0*/  LDSM.16.M88.4 R8, [R224+0x1000] ;  /* 0x00100000e008783b */ /* 0x008fe80000000200 */
[----:B------:R-:W3:Y:S04]  /*add0*/  LDSM.16.M88.4 R32, [R221+0x6400] ;  /* 0x00640000dd20783b */ /* 0x000ee80000000200 */
[----:B------:R-:W5:Y:S04]  /*ade0*/  LDSM.16.M88.4 R36, [R221+0x6000] ;  /* 0x00600000dd24783b */ /* 0x000f680000000200 */
[----:B------:R-:W1:Y:S04]  /*adf0*/  LDSM.16.M88.4 R24, [R221+0x6c00] ;  /* 0x006c0000dd18783b */ /* 0x000e680000000200 */
[----:B------:R-:W1:Y:S04]  /*ae00*/  LDSM.16.M88.4 R28, [R221+0x6800] ;  /* 0x00680000dd1c783b */ /* 0x000e680000000200 */
[----:B--2---:R-:W2:Y:S04]  /*ae10*/  LDSM.16.M88.4 R12, [R224] ;  /* 0x00000000e00c783b */ /* 0x004ea80000000200 */
[----:B----4-:R-:W-:Y:S04]  /*ae20*/  LDSM.16.M88.4 R4, [R225+0x1000] ;  /* 0x00100000e104783b */ /* 0x010fe80000000200 */
[----:B------:R-:W4:Y:S04]  /*ae30*/  LDSM.16.M88.4 R52, [R223+0x6400] ;  /* 0x00640000df34783b */ /* 0x000f280000000200 */
[----:B------:R-:W1:Y:S04]  /*ae40*/  LDSM.16.M88.4 R48, [R223+0x6800] ;  /* 0x00680000df30783b */ /* 0x000e680000000200 */
[----:B------:R-:W1:Y:S04]  /*ae50*/  LDSM.16.M88.4 R40, [R223+0x6000] ;  /* 0x00600000df28783b */ /* 0x000e680000000200 */
[----:B------:R-:W2:Y:S04]  /*ae60*/  LDSM.16.M88.4 R44, [R223+0x6c00] ;  /* 0x006c0000df2c783b */ /* 0x000ea80000000200 */
[----:B------:R-:W2:Y:S01]  /*ae70*/  LDSM.16.M88.4 R20, [R225] ;  /* 0x00000000e114783b */ /* 0x000ea20000000200 */
[C---:B---3--:R-:W-:Y:S03]  /*ae80*/  HMMA.16816.F32 R104, R8.reuse, R32, RZ ;  /* 0x000000200868723c */ /* 0x048fe600000018ff */
[----:B------:R-:W3:Y:S04]  /*ae90*/  S2R R3, SR_TID.X ;  /* 0x0000000000037919 */ /* 0x000ee80000002100 */
[----:B------:R-:W0:Y:S01]  /*aea0*/  LDGDEPBAR ;  /* 0x00000000000079af */ /* 0x000e220000000000 */
[C---:B-----5:R-:W-:Y:S08]  /*aeb0*/  HMMA.16816.F32 R176, R8.reuse, R36, RZ ;  /* 0x0000002408b0723c */ /* 0x060ff000000018ff */
[C---:B------:R-:W-:Y:S08]  /*aec0*/  HMMA.16816.F32 R108, R8.reuse, R38, RZ ;  /* 0x00000026086c723c */ /* 0x040ff000000018ff */
[----:B------:R-:W-:Y:S01]  /*aed0*/  HMMA.16816.F32 R100, R8, R34, RZ ;  /* 0x000000220864723c */ /* 0x000fe200000018ff */
[----:B---3--:R-:W-:-:S07]  /*aee0*/  IMAD.SHL.U32 R3, R3, 0x2, RZ ;  /* 0x0000000203037824 */ /* 0x008fce00078e00ff */
[----:B-1----:R-:W-:Y:S01]  /*aef0*/  HMMA.16816.F32 R56, R8, R24, RZ ;  /* 0x000000180838723c */ /* 0x002fe200000018ff */
[----:B------:R-:W-:-:S07]  /*af00*/  LOP3.LUT R3, R3, 0x6, RZ, 0xc0, !PT ;  /* 0x0000000603037812 */ /* 0x000fce00078ec0ff */
[C---:B------:R-:W-:Y:S08]  /*af10*/  HMMA.16816.F32 R64, R8.reuse, R28, RZ ;  /* 0x0000001c0840723c */ /* 0x040ff000000018ff */
[C---:B------:R-:W-:Y:S08]  /*af20*/  HMMA.16816.F32 R60, R8.reuse, R30, RZ ;  /* 0x0000001e083c723c */ /* 0x040ff000000018ff */
[----:B------:R-:W-:Y:S08]  /*af30*/  HMMA.16816.F32 R8, R8, R26, RZ ;  /* 0x0000001a0808723c */ /* 0x000ff000000018ff */
[C---:B--2---:R-:W-:Y:S08]  /*af40*/  HMMA.16816.F32 R180, R12.reuse, R36, RZ ;  /* 0x000000240cb4723c */ /* 0x044ff000000018ff */
[C---:B------:R-:W-:Y:S08]  /*af50*/  HMMA.16816.F32 R196, R12.reuse, R32, RZ ;  /* 0x000000200cc4723c */ /* 0x040ff000000018ff */
[C---:B------:R-:W-:Y:S01]  /*af60*/  HMMA.16816.F32 R204, R12.reuse, R34, RZ ;  /* 0x000000220ccc723c */ /* 0x040fe200000018ff */
[----:B------:R-:W-:Y:S07]  /*af70*/  LDSM.16.M88.4 R32, [R224+0x2000] ;  /* 0x00200000e020783b */ /* 0x000fee0000000200 */
[C---:B------:R-:W-:Y:S08]  /*af80*/  HMMA.16816.F32 R208, R12.reuse, R24, RZ ;  /* 0x000000180cd0723c */ /* 0x040ff000000018ff */
[C---:B------:R-:W-:Y:S08]  /*af90*/  HMMA.16816.F32 R200, R12.reuse, R28, RZ ;  /* 0x0000001c0cc8723c */ /* 0x040ff000000018ff */
[C---:B------:R-:W-:Y:S08]  /*afa0*/  HMMA.16816.F32 R192, R12.reuse, R38, RZ ;  /* 0x000000260cc0723c */ /* 0x040ff000000018ff */
[C---:B------:R-:W-:Y:S08]  /*afb0*/  HMMA.16816.F32 R28, R12.reuse, R30, RZ ;  /* 0x0000001e0c1c723c */ /* 0x040ff000000018ff */
[----:B------:R-:W-:Y:S01]  /*afc0*/  HMMA.16816.F32 R24, R12, R26, RZ ;  /* 0x0000001a0c18723c */ /* 0x000fe200000018ff */
[----:B------:R-:W1:Y:S07]  /*afd0*/  LDSM.16.M88.4 R12, [R221+0x7000] ;  /* 0x00700000dd0c783b */ /* 0x000e6e0000000200 */
[C---:B----4-:R-:W-:Y:S08]  /*afe0*/  HMMA.16816.F32 R216, R4.reuse, R52, R104 ;  /* 0x0000003404d8723c */ /* 0x050ff00000001868 */
        /* <DEDUP_REMOVED lines=16> */
[C---:B------:R-:W-:Y:S01]  /*b0f0*/  HMMA.16816.F32 R196, R20.reuse, R50, R28 ;  /* 0x0000003214c4723c */ /* 0x040fe2000000181c */
[----:B------:R-:W-:Y:S07]  /*b100*/  LDSM.16.M88.4 R28, [R225+0x2000] ;  /* 0x00200000e11c783b */ /* 0x000fee0000000200 */
[C---:B------:R-:W-:Y:S01]  /*b110*/  HMMA.16816.F32 R204, R20.reuse, R46, R24 ;  /* 0x0000002e14cc723c */ /* 0x040fe20000001818 */
[----:B------:R-:W4:Y:S04]  /*b120*/  LDSM.16.M88.4 R44, [R223+0x7000] ;  /* 0x00700000df2c783b */ /* 0x000f280000000200 */
[----:B------:R-:W5:Y:S03]  /*b130*/  LDSM.16.M88.4 R24, [R225+0x3000] ;  /* 0x00300000e118783b */ /* 0x000f660000000200 */
[----:B------:R-:W-:Y:S01]  /*b140*/  HMMA.16816.F32 R176, R20, R48, R200 ;  /* 0x0000003014b0723c */ /* 0x000fe200000018c8 */
[----:B------:R-:W-:Y:S07]  /*b150*/  LDSM.16.M88.4 R20, [R224+0x4000] ;  /* 0x00400000e014783b */ /* 0x000fee0000000200 */
[-C--:B-1----:R-:W-:Y:S01]  /*b160*/  HMMA.16816.F32 R48, R32, R12.reuse, R36 ;  /* 0x0000000c2030723c */ /* 0x082fe20000001824 */
[----:B------:R-:W1:Y:S07]  /*b170*/  LDSM.16.M88.4 R36, [R221+0x8000] ;  /* 0x00800000dd24783b */ /* 0x000e6e0000000200 */
        /* <DEDUP_REMOVED lines=8> */
[----:B------:R-:W-:Y:S01]  /*b200*/  HMMA.16816.F32 R4, R32, R14, R40 ;  /* 0x0000000e2004723c */ /* 0x000fe20000001828 */
[----:B------:R-:W2:Y:S04]  /*b210*/  LDSM.16.M88.4 R12, [R224+0x5000] ;  /* 0x00500000e00c783b */ /* 0x000ea80000000200 */
[----:B------:R-:W3:Y:S03]  /*b220*/  LDSM.16.M88.4 R40, [R223+0x7400] ;  /* 0x00740000df28783b */ /* 0x000ee60000000200 */
[----:B----4-:R-:W-:Y:S08]  /*b230*/  HMMA.16816.F32 R48, R28, R44, R48 ;  /* 0x0000002c1c30723c */ /* 0x010ff00000001830 */
[----:B------:R-:W-:Y:S08]  /*b240*/  HMMA.16816.F32 R188, R32, R10, R52 ;  /* 0x0000000a20bc723c */ /* 0x000ff00000001834 */
[----:B-----5:R-:W-:Y:S08]  /*b250*/  HMMA.16816.F32 R60, R24, R44, R100 ;  /* 0x0000002c183c723c */ /* 0x020ff00000001864 */
[----:B------:R-:W-:Y:S01]  /*b260*/  HMMA.16816.F32 R64, R32, R8, R64 ;  /* 0x000000082040723c */ /* 0x000fe20000001840 */
[----:B------:R-:W-:Y:S07]  /*b270*/  LDSM.16.M88.4 R8, [R225+0x4000] ;  /* 0x00400000e108783b */ /* 0x000fee0000000200 */
[-C--:B------:R-:W-:Y:S08]  /*b280*/  HMMA.16816.F32 R100, R24, R46.reuse, R180 ;  /* 0x0000002e1864723c */ /* 0x080ff000000018b4 */
[----:B------:R-:W-:Y:S01]  /*b290*/  HMMA.16816.F32 R52, R28, R46, R4 ;  /* 0x0000002e1c34723c */ /* 0x000fe20000001804 */
[----:B------:R-:W4:Y:S04]  /*b2a0*/  LDSM.16.M88.4 R44, [R223+0x8000] ;  /* 0x00800000df2c783b */ /* 0x000f280000000200 */
[----:B------:R-:W5:Y:S03]  /*b2b0*/  LDSM.16.M88.4 R4, [R225+0x5000] ;  /* 0x00500000e104783b */ /* 0x000f660000000200 */
[-C--:B-1----:R-:W-:Y:S08]  /*b2c0*/  HMMA.16816.F32 R48, R20, R36.reuse, R48 ;  /* 0x000000241430723c */ /* 0x082ff00000001830 */
[----:B--2---:R-:W-:Y:S08]  /*b2d0*/  HMMA.16816.F32 R60, R12, R36, R60 ;  /* 0x000000240c3c723c */ /* 0x004ff0000000183c */
[----:B---3--:R-:W-:Y:S08]  /*b2e0*/  HMMA.16816.F32 R180, R28, R40, R64 ;  /* 0x000000281cb4723c */ /* 0x008ff00000001840 */
[-C--:B------:R-:W-:Y:S08]  /*b2f0*/  HMMA.16816.F32 R52, R20, R38.reuse, R52 ;  /* 0x000000261434723c */ /* 0x080ff00000001834 */
[----:B------:R-:W-:Y:S08]  /*b300*/  HMMA.16816.F32 R36, R12, R38, R100 ;  /* 0x000000260c24723c */ /* 0x000ff00000001864 */
[-C--:B----4-:R-:W-:Y:S01]  /*b310*/  HMMA.16816.F32 R64, R8, R44.reuse, R48 ;  /* 0x0000002c0840723c */ /* 0x090fe20000001830 */
[----:B------:R-:W1:Y:S07]  /*b320*/  LDSM.16.M88.4 R48, [R221+0x8400] ;  /* 0x00840000dd30783b */ /* 0x000e6e0000000200 */
[----:B-----5:R-:W-:Y:S08]  /*b330*/  HMMA.16816.F32 R104, R4, R44, R60 ;  /* 0x0000002c0468723c */ /* 0x020ff0000000183c */
[----:B------:R-:W-:Y:S08]  /*b340*/  HMMA.16816.F32 R184, R24, R40, R192 ;  /* 0x0000002818b8723c */ /* 0x000ff000000018c0 */
[----:B------:R-:W-:Y:S01]  /*b350*/  FMUL.FTZ R0, R64, c[0x0][0x2ec] ;  /* 0x0000bb0040007a20 */ /* 0x000fe20000410000 */
[C---:B------:R-:W-:Y:S03]  /*b360*/  HMMA.16816.F32 R200, R32.reuse, R56, R176 ;  /* 0x0000003820c8723c */ /* 0x040fe600000018b0 */
[----:B------:R2:W3:Y:S05]  /*b370*/  MUFU.TANH R246, R0 ;  /* 0x0000000000f67308 */ /* 0x0004ea0000002400 */
[----:B------:R-:W-:Y:S08]  /*b380*/  HMMA.16816.F32 R192, R32, R58, R196 ;  /* 0x0000003a20c0723c */ /* 0x000ff000000018c4 */
[----:B------:R-:W-:Y:S01]  /*b390*/  HMMA.16816.F32 R56, R8, R46, R52 ;  /* 0x0000002e0838723c */ /* 0x000fe20000001834 */
[----:B--2---:R-:W-:-:S04]  /*b3a0*/  FMUL.FTZ R0, R65, c[0x0][0x2ec] ;  /* 0x0000bb0041007a20 */ /* 0x004fc80000410000 */
[----:B------:R2:W-:Y:S03]  /*b3b0*/  MUFU.TANH R244, R0 ;  /* 0x0000000000f47308 */ /* 0x0005e60000002400 */
[-C--:B------:R-:W-:Y:S08]  /*b3c0*/  HMMA.16816.F32 R52, R28, R42.reuse, R188 ;  /* 0x0000002a1c34723c */ /* 0x080ff000000018bc */
[----:B------:R-:W-:Y:S01]  /*b3d0*/  HMMA.16816.F32 R176, R24, R42, R212 ;  /* 0x0000002a18b0723c */ /* 0x000fe200000018d4 */
[----:B--2---:R-:W-:-:S07]  /*b3e0*/  FMUL.FTZ R0, R66, c[0x0][0x2ec] ;  /* 0x0000bb0042007a20 */ /* 0x004fce0000410000 */
[C---:B-1----:R-:W-:Y:S01]  /*b3f0*/  HMMA.16816.F32 R40, R20.reuse, R48, R180 ;  /* 0x000000301428723c */ /* 0x042fe200000018b4 */
[----:B------:R1:W-:Y:S07]  /*b400*/  MUFU.TANH R247, R0 ;  /* 0x0000000000f77308 */ /* 0x0003ee0000002400 */
[----:B------:R-:W-:Y:S08]  /*b410*/  HMMA.16816.F32 R60, R20, R50, R52 ;  /* 0x00000032143c723c */ /* 0x000ff00000001834 */
[----:B------:R-:W-:Y:S01]  /*b420*/  HMMA.16816.F32 R180, R32, R108, R208 ;  /* 0x0000006c20b4723c */ /* 0x000fe200000018d0 */
[----:B-1----:R-:W-:-:S04]  /*b430*/  FMUL.FTZ R0, R67, c[0x0][0x2ec] ;  /* 0x0000bb0043007a20 */ /* 0x002fc80000410000 */
[----:B------:R1:W2:Y:S03]  /*b440*/  MUFU.TANH R239, R0 ;  /* 0x0000000000ef7308 */ /* 0x0002a60000002400 */
[----:B------:R-:W-:Y:S01]  /*b450*/  HMMA.16816.F32 R64, R4, R46, R36 ;  /* 0x0000002e0440723c */ /* 0x000fe20000001824 */
[----:B------:R-:W4:Y:S04]  /*b460*/  LDSM.16.M88.4 R36, [R223+0x8400] ;  /* 0x00840000df24783b */ /* 0x000f280000000200 */
[----:B------:R-:W5:Y:S03]  /*b470*/  LDSM.16.M88.4 R44, [R223+0x7800] ;  /* 0x00780000df2c783b */ /* 0x000f660000000200 */
[----:B------:R-:W-:Y:S01]  /*b480*/  HMMA.16816.F32 R52, R12, R48, R184 ;  /* 0x000000300c34723c */ /* 0x000fe200000018b8 */
[----:B-1----:R-:W-:-:S07]  /*b490*/  FMUL.FTZ R0, R104, c[0x0][0x2ec] ;  /* 0x0000bb0068007a20 */ /* 0x002fce0000410000 */
[----:B------:R-:W-:Y:S01]  /*b4a0*/  HMMA.16816.F32 R108, R32, R110, R204 ;  /* 0x0000006e206c723c */ /* 0x000fe200000018cc */
[----:B------:R-:W-:Y:S01]  /*b4b0*/  LDSM.16.M88.4 R32, [R223+0x8800] ;  /* 0x00880000df20783b */ /* 0x000fe20000000200 */
[----:B------:R1:W-:Y:S02]  /*b4c0*/  MUFU.TANH R245, R0 ;  /* 0x0000000000f57308 */ /* 0x0003e40000002400 */
[----:B-1----:R-:W-:-:S06]  /*b4d0*/  FMUL.FTZ R0, R105, c[0x0][0x2ec] ;  /* 0x0000bb0069007a20 */ /* 0x002fcc0000410000 */
[----:B------:R1:W-:Y:S01]  /*b4e0*/  MUFU.TANH R212, R0 ;  /* 0x0000000000d47308 */ /* 0x0003e20000002400 */
[C---:B----4-:R-:W-:Y:S01]  /*b4f0*/  HMMA.16816.F32 R100, R8.reuse, R36, R40 ;  /* 0x000000240864723c */ /* 0x050fe20000001828 */
[----:B------:R-:W4:Y:S07]  /*b500*/  LDSM.16.M88.4 R40, [R221+0x8800] ;  /* 0x00880000dd28783b */ /* 0x000f2e0000000200 */
[----:B------:R-:W-:Y:S01]  /*b510*/  HMMA.16816.F32 R60, R8, R38, R60 ;  /* 0x00000026083c723c */ /* 0x000fe2000000183c */
[----:B-1----:R-:W-:-:S04]  /*b520*/  FMUL.FTZ R0, R106, c[0x0][0x2ec] ;  /* 0x0000bb006a007a20 */ /* 0x002fc80000410000 */
[----:B------:R1:W-:Y:S02]  /*b530*/  MUFU.TANH R248, R0 ;  /* 0x0000000000f87308 */ /* 0x0003e40000002400 */
[----:B-1----:R-:W-:-:S06]  /*b540*/  FMUL.FTZ R0, R56, c[0x0][0x2ec] ;  /* 0x0000bb0038007a20 */ /* 0x002fcc0000410000 */
[----:B------:R1:W-:Y:S02]  /*b550*/  MUFU.TANH R198, R0 ;  /* 0x0000000000c67308 */ /* 0x0003e40000002400 */
[----:B-1----:R-:W-:-:S06]  /*b560*/  FMUL.FTZ R0, R57, c[0x0][0x2ec] ;  /* 0x0000bb0039007a20 */ /* 0x002fcc0000410000 */
[----:B------:R1:W-:Y:S02]  /*b570*/  MUFU.TANH R189, R0 ;  /* 0x0000000000bd7308 */ /* 0x0003e40000002400 */
[----:B-1----:R-:W-:-:S06]  /*b580*/  FMUL.FTZ R0, R58, c[0x0][0x2ec] ;  /* 0x0000bb003a007a20 */ /* 0x002fcc0000410000 */
[----:B------:R1:W-:Y:S02]  /*b590*/  MUFU.TANH R197, R0 ;  /* 0x0000000000c57308 */ /* 0x0003e40000002400 */
[----:B-1----:R-:W-:Y:S02]  /*b5a0*/  FMUL.FTZ R0, R59, c[0x0][0x2ec] ;  /* 0x0000bb003b007a20 */ /* 0x002fe40000410000 */
[----:B------:R-:W-:Y:S04]  /*b5b0*/  HMMA.16816.F32 R56, R12, R50, R176 ;  /* 0x000000320c38723c */ /* 0x000fe800000018b0 */
[----:B------:R1:W1:Y:S04]  /*b5c0*/  MUFU.TANH R191, R0 ;  /* 0x0000000000bf7308 */ /* 0x0002680000002400 */
[----:B-----5:R-:W-:Y:S01]  /*b5d0*/  HMMA.16816.F32 R48, R28, R46, R192 ;  /* 0x0000002e1c30723c */ /* 0x020fe200000018c0 */
[----:B-1----:R-:W-:-:S04]  /*b5e0*/  FMUL.FTZ R0, R64, c[0x0][0x2ec] ;  /* 0x0000bb0040007a20 */ /* 0x002fc80000410000 */
[----:B------:R1:W5:Y:S02]  /*b5f0*/  MUFU.TANH R196, R0 ;  /* 0x0000000000c47308 */ /* 0x0003640000002400 */
[----:B-1----:R-:W-:-:S06]  /*b600*/  FMUL.FTZ R0, R65, c[0x0][0x2ec] ;  /* 0x0000bb0041007a20 */ /* 0x002fcc0000410000 */
[----:B------:R1:W-:Y:S02]  /*b610*/  MUFU.TANH R208, R0 ;  /* 0x0000000000d07308 */ /* 0x0003e40000002400 */
[----:B-1----:R-:W-:Y:S02]  /*b620*/  FMUL.FTZ R0, R107, c[0x0][0x2ec] ;  /* 0x0000bb006b007a20 */ /* 0x002fe40000410000 */
[----:B------:R-:W-:Y:S04]  /*b630*/  HMMA.16816.F32 R104, R4, R36, R52 ;  /* 0x000000240468723c */ /* 0x000fe80000001834 */
[----:B------:R1:W1:Y:S04]  /*b640*/  MUFU.TANH R199, R0 ;  /* 0x0000000000c77308 */ /* 0x0002680000002400 */
[----:B------:R-:W-:Y:S01]  /*b650*/  HMMA.16816.F32 R52, R28, R44, R200 ;  /* 0x0000002c1c34723c */ /* 0x000fe200000018c8 */
[----:B-1----:R-:W-:-:S04]  /*b660*/  FMUL.FTZ R0, R66, c[0x0][0x2ec] ;  /* 0x0000bb0042007a20 */ /* 0x002fc80000410000 */
[----:B------:R1:W-:Y:S02]  /*b670*/  MUFU.TANH R190, R0 ;  /* 0x0000000000be7308 */ /* 0x0003e40000002400 */
[----:B-1----:R-:W-:Y:S02]  /*b680*/  FMUL.FTZ R0, R67, c[0x0][0x2ec] ;  /* 0x0000bb0043007a20 */ /* 0x002fe40000410000 */
[----:B------:R-:W-:Y:S01]  /*b690*/  HMMA.16816.F32 R64, R4, R38, R56 ;  /* 0x000000260440723c */ /* 0x000fe20000001838 */
[----:B------:R-:W1:Y:S03]  /*b6a0*/  LDSM.16.M88.4 R36, [R223+0x7c00] ;  /* 0x007c0000df24783b */ /* 0x000e660000000200 */
[----:B------:R2:W1:Y:S11]  /*b6b0*/  MUFU.TANH R188, R0 ;  /* 0x0000000000bc7308 */ /* 0x0004760000002400 */
[C---:B----4-:R-:W-:Y:S08]  /*b6c0*/  HMMA.16816.F32 R56, R20.reuse, R40, R52 ;  /* 0x000000281438723c */ /* 0x050ff00000001834 */
[----:B------:R-:W-:Y:S01]  /*b6d0*/  HMMA.16816.F32 R52, R20, R42, R48 ;  /* 0x0000002a1434723c */ /* 0x000fe20000001830 */
[----:B--2---:R-:W-:-:S04]  /*b6e0*/  FMUL.FTZ R0, R100, c[0x0][0x2ec] ;  /* 0x0000bb0064007a20 */ /* 0x004fc80000410000 */
[----:B------:R2:W-:Y:S03]  /*b6f0*/  MUFU.TANH R187, R0 ;  /* 0x0000000000bb7308 */ /* 0x0005e60000002400 */
[----:B------:R-:W-:Y:S08]  /*b700*/  HMMA.16816.F32 R48, R24, R44, R216 ;  /* 0x0000002c1830723c */ /* 0x000ff000000018d8 */
[----:B------:R-:W-:Y:S01]  /*b710*/  HMMA.16816.F32 R56, R8, R32, R56 ;  /* 0x000000200838723c */ /* 0x000fe20000001838 */
[----:B--2---:R-:W-:-:S04]  /*b720*/  FMUL.FTZ R0, R101, c[0x0][0x2ec] ;  /* 0x0000bb0065007a20 */ /* 0x004fc80000410000 */
[----:B------:R2:W4:Y:S11]  /*b730*/  MUFU.TANH R186, R0 ;  /* 0x0000000000ba7308 */ /* 0x0005360000002400 */
[----:B------:R-:W-:Y:S01]  /*b740*/  HMMA.16816.F32 R48, R12, R40, R48 ;  /* 0x000000280c30723c */ /* 0x000fe20000001830 */
[----:B--2---:R-:W-:-:S04]  /*b750*/  FMUL.FTZ R0, R60, c[0x0][0x2ec] ;  /* 0x0000bb003c007a20 */ /* 0x004fc80000410000 */
[----:B------:R2:W-:Y:S02]  /*b760*/  MUFU.TANH R185, R0 ;  /* 0x0000000000b97308 */ /* 0x0005e40000002400 */
[----:B--2---:R-:W-:-:S06]  /*b770*/  FMUL.FTZ R0, R61, c[0x0][0x2ec] ;  /* 0x0000bb003d007a20 */ /* 0x004fcc0000410000 */
[----:B------:R2:W1:Y:S02]  /*b780*/  MUFU.TANH R184, R0 ;  /* 0x0000000000b87308 */ /* 0x0004640000002400 */
[----:B--2---:R-:W-:-:S06]  /*b790*/  FMUL.FTZ R0, R102, c[0x0][0x2ec] ;  /* 0x0000bb0066007a20 */ /* 0x004fcc0000410000 */
[----:B------:R2:W1:Y:S02]  /*b7a0*/  MUFU.TANH R200, R0 ;  /* 0x0000000000c87308 */ /* 0x0004640000002400 */
[----:B--2---:R-:W-:-:S06]  /*b7b0*/  FMUL.FTZ R0, R103, c[0x0][0x2ec] ;  /* 0x0000bb0067007a20 */ /* 0x004fcc0000410000 */
[----:B------:R2:W1:Y:S02]  /*b7c0*/  MUFU.TANH R202, R0 ;  /* 0x0000000000ca7308 */ /* 0x0004640000002400 */
[----:B--2---:R-:W-:-:S06]  /*b7d0*/  FMUL.FTZ R0, R62, c[0x0][0x2ec] ;  /* 0x0000bb003e007a20 */ /* 0x004fcc0000410000 */
[----:B------:R2:W1:Y:S02]  /*b7e0*/  MUFU.TANH R203, R0 ;  /* 0x0000000000cb7308 */ /* 0x0004640000002400 */
[----:B--2---:R-:W-:Y:S02]  /*b7f0*/  FMUL.FTZ R0, R63, c[0x0][0x2ec] ;  /* 0x0000bb003f007a20 */ /* 0x004fe40000410000 */
[----:B------:R-:W-:Y:S04]  /*b800*/  HMMA.16816.F32 R60, R8, R34, R52 ;  /* 0x00000022083c723c */ /* 0x000fe80000001834 */
[----:B------:R2:W1:Y:S04]  /*b810*/  MUFU.TANH R204, R0 ;  /* 0x0000000000cc7308 */ /* 0x0004680000002400 */
[----:B------:R-:W-:Y:S01]  /*b820*/  HMMA.16816.F32 R52, R24, R46, R228 ;  /* 0x0000002e1834723c */ /* 0x000fe200000018e4 */
[----:B------:R-:W3:Y:S01]  /*b830*/  LDSM.16.M88.4 R44, [R221+0x8c00] ;  /* 0x008c0000dd2c783b */ /* 0x000ee20000000200 */
[----:B--2---:R-:W-:-:S04]  /*b840*/  FMUL.FTZ R0, R104, c[0x0][0x2ec] ;  /* 0x0000bb0068007a20 */ /* 0x004fc80000410000 */
[----:B------:R2:W-:Y:S10]  /*b850*/  MUFU.TANH R179, R0 ;  /* 0x0000000000b37308 */ /* 0x0005f40000002400 */
[----:B------:R-:W-:-:S02]  /*b860*/  FMUL.FTZ R63, R63, c[0x0][0x2ec] ;  /* 0x0000bb003f3f7a20 */ /* 0x000fc40000410000 */
[----:B------:R-:W-:Y:S02]  /*b870*/  FMUL.FTZ R62, R62, c[0x0][0x2ec] ;  /* 0x0000bb003e3e7a20 */ /* 0x000fe40000410000 */
[----:B------:R-:W-:Y:S04]  /*b880*/  MUFU.TANH R102, R63 ;  /* 0x0000003f00667308 */ /* 0x000fe80000002400 */
[----:B------:R-:W-:Y:S01]  /*b890*/  HMMA.16816.F32 R40, R12, R42, R52 ;  /* 0x0000002a0c28723c */ /* 0x000fe20000001834 */
[----:B--2---:R-:W-:-:S03]  /*b8a0*/  FMUL.FTZ R0, R105, c[0x0][0x2ec] ;  /* 0x0000bb0069007a20 */ /* 0x004fc60000410000 */
[----:B------:R-:W-:Y:S04]  /*b8b0*/  MUFU.TANH R103, R62 ;  /* 0x0000003e00677308 */ /* 0x000fe80000002400 */
[----:B------:R-:W-:Y:S04]  /*b8c0*/  HMMA.16816.F32 R52, R4, R32, R48 ;  /* 0x000000200434723c */ /* 0x000fe80000001830 */
[----:B------:R2:W2:Y:S04]  /*b8d0*/  MUFU.TANH R177, R0 ;  /* 0x0000000000b17308 */ /* 0x0004a80000002400 */
[----:B-1----:R-:W-:Y:S08]  /*b8e0*/  HMMA.16816.F32 R48, R24, R36, R240 ;  /* 0x000000241830723c */ /* 0x002ff000000018f0 */
[----:B------:R-:W-:Y:S01]  /*b8f0*/  HMMA.16816.F32 R40, R4, R34, R40 ;  /* 0x000000220428723c */ /* 0x000fe20000001828 */
[----:B--2---:R-:W-:-:S07]  /*b900*/  FMUL.FTZ R0, R64, c[0x0][0x2ec] ;  /* 0x0000bb0040007a20 */ /* 0x004fce0000410000 */
[----:B------:R-:W-:Y:S01]  /*b910*/  FMUL.FTZ R52, R52, c[0x0][0x2ec] ;  /* 0x0000bb0034347a20 */ /* 0x000fe20000410000 */
[----:B------:R1:W-:Y:S01]  /*b920*/  MUFU.TANH R105, R0 ;  /* 0x0000000000697308 */ /* 0x0003e20000002400 */
[----:B------:R-:W-:-:S07]  /*b930*/  FMUL.FTZ R53, R53, c[0x0][0x2ec] ;  /* 0x0000bb0035357a20 */ /* 0x000fce0000410000 */
[----:B------:R-:W-:Y:S07]  /*b940*/  MUFU.TANH R205, R52 ;  /* 0x0000003400cd7308 */ /* 0x000fee0000002400 */
[----:B------:R-:W-:Y:S02]  /*b950*/  FMUL.FTZ R41, R41, c[0x0][0x2ec] ;  /* 0x0000bb0029297a20 */ /* 0x000fe40000410000 */
[----:B------:R-:W-:Y:S02]  /*b960*/  FMUL.FTZ R40, R40, c[0x0][0x2ec] ;  /* 0x0000bb0028287a20 */ /* 0x000fe40000410000 */
[----:B-1----:R-:W-:-:S02]  /*b970*/  FMUL.FTZ R0, R65, c[0x0][0x2ec] ;  /* 0x0000bb0041007a20 */ /* 0x002fc40000410000 */
[----:B------:R-:W-:Y:S01]  /*b980*/  FMUL.FTZ R42, R42, c[0x0][0x2ec] ;  /* 0x0000bb002a2a7a20 */ /* 0x000fe20000410000 */
[----:B------:R-:W-:Y:S01]  /*b990*/  MUFU.TANH R62, R40 ;  /* 0x00000028003e7308 */ /* 0x000fe20000002400 */
[----:B------:R-:W-:-:S07]  /*b9a0*/  FMUL.FTZ R43, R43, c[0x0][0x2ec] ;  /* 0x0000bb002b2b7a20 */ /* 0x000fce0000410000 */
[----:B------:R1:W2:Y:S02]  /*b9b0*/  MUFU.TANH R100, R0 ;  /* 0x0000000000647308 */ /* 0x0002a40000002400 */
[----:B-1----:R-:W-:-:S06]  /*b9c0*/  FMUL.FTZ R0, R106, c[0x0][0x2ec] ;  /* 0x0000bb006a007a20 */ /* 0x002fcc0000410000 */
[----:B------:R1:W1:Y:S02]  /*b9d0*/  MUFU.TANH R178, R0 ;  /* 0x0000000000b27308 */ /* 0x0002640000002400 */
[----:B-1----:R-:W-:-:S06]  /*b9e0*/  FMUL.FTZ R0, R107, c[0x0][0x2ec] ;  /* 0x0000bb006b007a20 */ /* 0x002fcc0000410000 */
[----:B------:R1:W1:Y:S02]  /*b9f0*/  MUFU.TANH R101, R0 ;  /* 0x0000000000657308 */ /* 0x0002640000002400 */
[----:B-1----:R-:W-:-:S06]  /*ba00*/  FMUL.FTZ R0, R66, c[0x0][0x2ec] ;  /* 0x0000bb0042007a20 */ /* 0x002fcc0000410000 */
[----:B------:R1:W1:Y:S02]  /*ba10*/  MUFU.TANH R107, R0 ;  /* 0x00000000006b7308 */ /* 0x0002640000002400 */
[----:B-1----:R-:W-:Y:S02]  /*ba20*/  FMUL.FTZ R0, R67, c[0x0][0x2ec] ;  /* 0x0000bb0043007a20 */ /* 0x002fe40000410000 */
[C---:B------:R-:W-:Y:S04]  /*ba30*/  HMMA.16816.F32 R64, R28.reuse, R36, R180 ;  /* 0x000000241c40723c */ /* 0x040fe800000018b4 */
[----:B------:R1:W-:Y:S03]  /*ba40*/  MUFU.TANH R176, R0 ;  /* 0x0000000000b07308 */ /* 0x0003e60000002400 */
[----:B------:R-:W-:Y:S01]  /*ba50*/  FMUL.FTZ R36, R54, c[0x0][0x2ec] ;  /* 0x0000bb0036247a20 */ /* 0x000fe20000410000 */
[----:B------:R-:W-:Y:S01]  /*ba60*/  HMMA.16816.F32 R28, R28, R38, R108 ;  /* 0x000000261c1c723c */ /* 0x000fe2000000186c */
[----:B-1----:R-:W-:-:S04]  /*ba70*/  FMUL.FTZ R0, R56, c[0x0][0x2ec] ;  /* 0x0000bb0038007a20 */ /* 0x002fc80000410000 */
[----:B------:R1:W1:Y:S11]  /*ba80*/  MUFU.TANH R213, R0 ;  /* 0x0000000000d57308 */ /* 0x0002760000002400 */
[C---:B---3--:R-:W-:Y:S01]  /*ba90*/  HMMA.16816.F32 R32, R20.reuse, R44, R64 ;  /* 0x0000002c1420723c */ /* 0x048fe20000001840 */
[----:B------:R-:W-:Y:S07]  /*baa0*/  MUFU.TANH R66, R53 ;  /* 0x0000003500427308 */ /* 0x000fee0000002400 */
[----:B------:R-:W-:Y:S01]  /*bab0*/  HMMA.16816.F32 R28, R20, R46, R28 ;  /* 0x0000002e141c723c */ /* 0x000fe2000000181c */
[----:B-1----:R-:W-:-:S04]  /*bac0*/  FMUL.FTZ R0, R57, c[0x0][0x2ec] ;  /* 0x0000bb0039007a20 */ /* 0x002fc80000410000 */
[----:B------:R1:W-:Y:S02]  /*bad0*/  MUFU.TANH R214, R0 ;  /* 0x0000000000d67308 */ /* 0x0003e40000002400 */
[----:B-1----:R-:W-:-:S06]  /*bae0*/  FMUL.FTZ R0, R60, c[0x0][0x2ec] ;  /* 0x0000bb003c007a20 */ /* 0x002fcc0000410000 */
[----:B------:R1:W-:Y:S02]  /*baf0*/  MUFU.TANH R215, R0 ;  /* 0x0000000000d77308 */ /* 0x0003e40000002400 */
[----:B-1----:R-:W-:-:S06]  /*bb00*/  FMUL.FTZ R0, R61, c[0x0][0x2ec] ;  /* 0x0000bb003d007a20 */ /* 0x002fcc0000410000 */
[----:B------:R-:W-:Y:S08]  /*bb10*/  MUFU.TANH R61, R41 ;  /* 0x00000029003d7308 */ /* 0x000ff00000002400 */
[----:B------:R1:W-:Y:S02]  /*bb20*/  MUFU.TANH R216, R0 ;  /* 0x0000000000d87308 */ /* 0x0003e40000002400 */
[----:B-1----:R-:W-:-:S06]  /*bb30*/  FMUL.FTZ R0, R58, c[0x0][0x2ec] ;  /* 0x0000bb003a007a20 */ /* 0x002fcc0000410000 */
[----:B------:R1:W3:Y:S02]  /*bb40*/  MUFU.TANH R217, R0 ;  /* 0x0000000000d97308 */ /* 0x0002e40000002400 */
[----:B-1----:R-:W-:Y:S02]  /*bb50*/  FMUL.FTZ R0, R59, c[0x0][0x2ec] ;  /* 0x0000bb003b007a20 */ /* 0x002fe40000410000 */
[----:B------:R-:W-:Y:S01]  /*bb60*/  HMMA.16816.F32 R56, R24, R38, R232 ;  /* 0x000000261838723c */ /* 0x000fe200000018e8 */
[----:B------:R-:W1:Y:S03]  /*bb70*/  LDSM.16.M88.4 R24, [R223+0x8c00] ;  /* 0x008c0000df18783b */ /* 0x000e660000000200 */
[----:B------:R2:W1:Y:S01]  /*bb80*/  MUFU.TANH R104, R0 ;  /* 0x0000000000687308 */ /* 0x0004620000002400 */
[----:B------:R-:W-:-:S04]  /*bb90*/  DEPBAR.LE SB0, 0x0 ;  /* 0x000080000000791a */ /* 0x000fc80000000000 */
[----:B------:R-:W-:Y:S02]  /*bba0*/  FMUL.FTZ R38, R55, c[0x0][0x2ec] ;  /* 0x0000bb0037267a20 */ /* 0x000fe40000410000 */
[----:B--2---:R-:W-:-:S04]  /*bbb0*/  IMAD.U32 R0, RZ, RZ, UR19 ;  /* 0x00000013ff007e24 */ /* 0x004fc8000f8e00ff */
[----:B------:R-:W-:Y:S01]  /*bbc0*/  IMAD R0, R0, 0x40, R3 ;  /* 0x0000004000007824 */ /* 0x000fe200078e0203 */
[----:B------:R-:W-:Y:S04]  /*bbd0*/  BAR.SYNC.DEFER_BLOCKING 0x0 ;  /* 0x0000000000007b1d */ /* 0x000fe80000010000 */
[C---:B------:R-:W-:Y:S02]  /*bbe0*/  ISETP.GE.AND P6, PT, R0.reuse, R16, PT ;  /* 0x000000100000720c */ /* 0x040fe40003fc6270 */
[----:B------:R-:W-:Y:S02]  /*bbf0*/  IADD3 R20, R0, 0x1, RZ ;  /* 0x0000000100147810 */ /* 0x000fe40007ffe0ff */
[----:B------:R-:W-:Y:S02]  /*bc00*/  FSEL R52, R246, -INF , !P6 ;  /* 0xff800000f6347808 */ /* 0x000fe40007000000 */
[----:B------:R-:W-:-:S02]  /*bc10*/  ISETP.GE.AND P6, PT, R20, R17, PT ;  /* 0x000000111400720c */ /* 0x000fc40003fc6270 */
[----:B------:R-:W-:Y:S02]  /*bc20*/  IADD3 R2, R0, 0x9, RZ ;  /* 0x0000000900027810 */ /* 0x000fe40007ffe0ff */
[----:B------:R-:W-:Y:S02]  /*bc30*/  FSEL R55, R239, -INF , !P6 ;  /* 0xff800000ef377808 */ /* 0x000fe40007000000 */
[----:B------:R-:W-:Y:S02]  /*bc40*/  ISETP.GE.AND P6, PT, R2, R17, PT ;  /* 0x000000110200720c */ /* 0x000fe40003fc6270 */
[----:B------:R-:W-:Y:S01]  /*bc50*/  IADD3 R3, R0, 0x8, RZ ;  /* 0x0000000800037810 */ /* 0x000fe20007ffe0ff */
[----:B-1----:R-:W-:Y:S01]  /*bc60*/  HMMA.16816.F32 R32, R8, R24, R32 ;  /* 0x000000180820723c */ /* 0x002fe20000001820 */
[----:B------:R-:W-:Y:S02]  /*bc70*/  ISETP.GE.AND P1, PT, R2, R16, PT ;  /* 0x000000100200720c */ /* 0x000fe40003f26270 */
[----:B------:R-:W-:-:S02]  /*bc80*/  FSEL R65, R191, -INF , !P6 ;  /* 0xff800000bf417808 */ /* 0x000fc40007000000 */
[----:B------:R-:W-:Y:S02]  /*bc90*/  ISETP.GE.AND P0, PT, R20, R16, PT ;  /* 0x000000101400720c */ /* 0x000fe40003f06270 */
[----:B------:R-:W-:Y:S01]  /*bca0*/  FSEL R63, R189, -INF , !P1 ;  /* 0xff800000bd3f7808 */ /* 0x000fe20004800000 */
[----:B------:R-:W-:Y:S01]  /*bcb0*/  HMMA.16816.F32 R28, R8, R26, R28 ;  /* 0x0000001a081c723c */ /* 0x000fe2000000181c */
[C---:B------:R-:W-:Y:S02]  /*bcc0*/  ISETP.GE.AND P6, PT, R3.reuse, R18, PT ;  /* 0x000000120300720c */ /* 0x040fe40003fc6270 */
[----:B------:R-:W-:Y:S02]  /*bcd0*/  ISETP.GE.AND P5, PT, R3, R16, PT ;  /* 0x000000100300720c */ /* 0x000fe40003fa6270 */
[----:B------:R-:W-:Y:S02]  /*bce0*/  ISETP.GE.AND P1, PT, R0, R17, PT ;  /* 0x000000110000720c */ /* 0x000fe40003f26270 */
[----:B------:R-:W-:-:S02]  /*bcf0*/  FSEL R53, R244, -INF , !P0 ;  /* 0xff800000f4357808 */ /* 0x000fc40004000000 */
[----:B-----5:R-:W-:Y:S02]  /*bd00*/  FSEL R41, R196, -INF , !P6 ;  /* 0xff800000c4297808 */ /* 0x020fe40007000000 */
[-C--:B------:R-:W-:Y:S02]  /*bd10*/  ISETP.GE.AND P0, PT, R20, R18.reuse, PT ;  /* 0x000000121400720c */ /* 0x080fe40003f06270 */
[----:B------:R-:W-:Y:S02]  /*bd20*/  FSEL R60, R198, -INF , !P5 ;  /* 0xff800000c63c7808 */ /* 0x000fe40006800000 */
[----:B------:R-:W-:Y:S01]  /*bd30*/  FSEL R54, R247, -INF , !P1 ;  /* 0xff800000f7367808 */ /* 0x000fe20004800000 */
[----:B------:R-:W-:Y:S01]  /*bd40*/  FMUL.FTZ R10, R32, c[0x0][0x2ec] ;  /* 0x0000bb00200a7a20 */ /* 0x000fe20000410000 */
[-C--:B------:R-:W-:Y:S01]  /*bd50*/  ISETP.GE.AND P6, PT, R2, R19.reuse, PT ;  /* 0x000000130200720c */ /* 0x080fe20003fc6270 */
[----:B------:R-:W-:Y:S01]  /*bd60*/  FMUL.FTZ R33, R33, c[0x0][0x2ec] ;  /* 0x0000bb0021217a20 */ /* 0x000fe20000410000 */
[----:B------:R-:W-:Y:S01]  /*bd70*/  ISETP.GE.AND P5, PT, R20, R19, PT ;  /* 0x000000131400720c */ /* 0x000fe20003fa6270 */
[----:B------:R-:W-:Y:S01]  /*bd80*/  FMUL.FTZ R35, R35, c[0x0][0x2ec] ;  /* 0x0000bb0023237a20 */ /* 0x000fe20000410000 */
[----:B------:R-:W-:Y:S01]  /*bd90*/  ISETP.GE.AND P1, PT, R3, R17, PT ;  /* 0x000000110300720c */ /* 0x000fe20003f26270 */
[C---:B------:R-:W-:Y:S01]  /*bda0*/  HMMA.16816.F32 R20, R12.reuse, R44, R48 ;  /* 0x0000002c0c14723c */ /* 0x040fe20000001830 */
[----:B------:R-:W-:Y:S01]  /*bdb0*/  IADD3 R8, R0, 0x11, RZ ;  /* 0x0000001100087810 */ /* 0x000fe20007ffe0ff */
[----:B------:R1:W2:Y:S01]  /*bdc0*/  MUFU.TANH R49, R42 ;  /* 0x0000002a00317308 */ /* 0x0002a20000002400 */
[----:B------:R-:W-:Y:S01]  /*bdd0*/  FSEL R40, R212, -INF , !P0 ;  /* 0xff800000d4287808 */ /* 0x000fe20004000000 */
[----:B------:R-:W-:Y:S01]  /*bde0*/  FMUL.FTZ R28, R28, c[0x0][0x2ec] ;  /* 0x0000bb001c1c7a20 */ /* 0x000fe20000410000 */
[----:B------:R-:W-:Y:S01]  /*bdf0*/  FSEL R64, R197, -INF , !P1 ;  /* 0xff800000c5407808 */ /* 0x000fe20004800000 */
[----:B------:R-:W-:Y:S01]  /*be00*/  FMUL.FTZ R29, R29, c[0x0][0x2ec] ;  /* 0x0000bb001d1d7a20 */ /* 0x000fe20000410000 */
[-C--:B------:R-:W-:Y:S01]  /*be10*/  ISETP.GE.AND P0, PT, R2, R18.reuse, PT ;  /* 0x000000120200720c */ /* 0x080fe20003f06270 */
[----:B------:R-:W-:Y:S01]  /*be20*/  HMMA.16816.F32 R12, R12, R46, R56 ;  /* 0x0000002e0c0c723c */ /* 0x000fe20000001838 */
[C---:B------:R-:W-:Y:S01]  /*be30*/  ISETP.GE.AND P1, PT, R0.reuse, R18, PT ;  /* 0x000000120000720c */ /* 0x040fe20003f26270 */
[----:B------:R5:W-:Y:S01]  /*be40*/  MUFU.TANH R50, R38 ;  /* 0x0000002600327308 */ /* 0x000be20000002400 */
[----:B------:R-:W-:Y:S01]  /*be50*/  IADD3 R2, R0, 0x19, RZ ;  /* 0x0000001900027810 */ /* 0x000fe20007ffe0ff */
[----:B------:R-:W-:Y:S01]  /*be60*/  FMUL.FTZ R30, R30, c[0x0][0x2ec] ;  /* 0x0000bb001e1e7a20 */ /* 0x000fe20000410000 */
[----:B------:R-:W-:Y:S01]  /*be70*/  IADD3 R9, R0, 0x10, RZ ;  /* 0x0000001000097810 */ /* 0x000fe20007ffe0ff */
[----:B------:R-:W-:Y:S01]  /*be80*/  FMUL.FTZ R31, R31, c[0x0][0x2ec] ;  /* 0x0000bb001f1f7a20 */ /* 0x000fe20000410000 */
[----:B------:R-:W-:Y:S01]  /*be90*/  FSEL R37, R245, -INF , !P1 ;  /* 0xff800000f5257808 */ /* 0x000fe20004800000 */
[----:B------:R-:W-:Y:S01]  /*bea0*/  FMUL.FTZ R34, R34, c[0x0][0x2ec] ;  /* 0x0000bb0022227a20 */ /* 0x000fe20000410000 */
[----:B------:R-:W-:Y:S01]  /*beb0*/  FSEL R39, R199, -INF , !P5 ;  /* 0xff800000c7277808 */ /* 0x000fe20006800000 */
[----:B------:R2:W-:Y:S01]  /*bec0*/  MUFU.TANH R51, R36 ;  /* 0x0000002400337308 */ /* 0x0005e20000002400 */
[----:B-1----:R-:W-:-:S02]  /*bed0*/  FSEL R42, R188, -INF , !P6 ;  /* 0xff800000bc2a7808 */ /* 0x002fc40007000000 */
[-C--:B------:R-:W-:Y:S02]  /*bee0*/  ISETP.GE.AND P6, PT, R8, R16.reuse, PT ;  /* 0x000000100800720c */ /* 0x080fe40003fc6270 */
[-C--:B------:R-:W-:Y:S02]  /*bef0*/  ISETP.GE.AND P1, PT, R3, R19.reuse, PT ;  /* 0x000000130300720c */ /* 0x080fe40003f26270 */
[----:B----4-:R-:W-:Y:S01]  /*bf00*/  FSEL R182, R186, -INF , !P6 ;  /* 0xff800000bab67808 */ /* 0x010fe20007000000 */
[----:B------:R1:W4:Y:S01]  /*bf10*/  MUFU.TANH R48, R43 ;  /* 0x0000002b00307308 */ /* 0x0003220000002400 */
[----:B-----5:R-:W-:Y:S02]  /*bf20*/  FSEL R38, R208, -INF , !P0 ;  /* 0xff800000d0267808 */ /* 0x020fe40004000000 */
[----:B------:R-:W-:Y:S02]  /*bf30*/  ISETP.GE.AND P0, PT, R0, R19, PT ;  /* 0x000000130000720c */ /* 0x000fe40003f06270 */
[----:B------:R-:W-:-:S02]  /*bf40*/  ISETP.GE.AND P6, PT, R2, R16, PT ;  /* 0x000000100200720c */ /* 0x000fc40003fc6270 */
[CC--:B------:R-:W-:Y:S01]  /*bf50*/  ISETP.GE.AND P5, PT, R9.reuse, R17.reuse, PT ;  /* 0x000000110900720c */ /* 0x0c0fe20003fa6270 */
[----:B------:R5:W-:Y:S01]  /*bf60*/  MUFU.TANH R45, R10 ;  /* 0x0000000a002d7308 */ /* 0x000be20000002400 */
[----:B------:R-:W-:Y:S02]  /*bf70*/  IADD3 R3, R0, 0x18, RZ ;  /* 0x0000001800037810 */ /* 0x000fe40007ffe0ff */
[----:B--2---:R-:W-:Y:S02]  /*bf80*/  FSEL R36, R248, -INF , !P0 ;  /* 0xff800000f8247808 */ /* 0x004fe40004000000 */
[----:B------:R-:W-:Y:S02]  /*bf90*/  FSEL R183, R184, -INF , !P6 ;  /* 0xff800000b8b77808 */ /* 0x000fe40007000000 */
[----:B------:R-:W-:Y:S01]  /*bfa0*/  ISETP.GE.AND P0, PT, R9, R16, PT ;  /* 0x000000100900720c */ /* 0x000fe20003f06270 */
[----:B------:R2:W-:Y:S01]  /*bfb0*/  MUFU.TANH R44, R33 ;  /* 0x00000021002c7308 */ /* 0x0005e20000002400 */
[----:B------:R-:W-:-:S02]  /*bfc0*/  ISETP.GE.AND P6, PT, R8, R17, PT ;  /* 0x000000110800720c */ /* 0x000fc40003fc6270 */
[----:B------:R-:W-:Y:S02]  /*bfd0*/  FSEL R200, R200, -INF , !P5 ;  /* 0xff800000c8c87808 */ /* 0x000fe40006800000 */
[-C--:B------:R-:W-:Y:S02]  /*bfe0*/  ISETP.GE.AND P5, PT, R3, R17.reuse, PT ;  /* 0x000000110300720c */ /* 0x080fe40003fa6270 */
[----:B------:R-:W-:Y:S01]  /*bff0*/  FSEL R181, R187, -INF , !P0 ;  /* 0xff800000bbb57808 */ /* 0x000fe20004000000 */
[----:B------:R-:W1:Y:S01]  /*c000*/  MUFU.TANH R28, R28 ;  /* 0x0000001c001c7308 */ /* 0x000e620000002400 */
[----:B------:R-:W-:Y:S02]  /*c010*/  FSEL R202, R202, -INF , !P6 ;  /* 0xff800000caca7808 */ /* 0x000fe40007000000 */
[----:B------:R-:W-:Y:S02]  /*c020*/  ISETP.GE.AND P0, PT, R3, R16, PT ;  /* 0x000000100300720c */ /* 0x000fe40003f06270 */
[----:B------:R-:W-:-:S02]  /*c030*/  ISETP.GE.AND P6, PT, R2, R17, PT ;  /* 0x000000110200720c */ /* 0x000fc40003fc6270 */
[----:B------:R-:W-:Y:S01]  /*c040*/  FSEL R203, R203, -INF , !P5 ;  /* 0xff800000cbcb7808 */ /* 0x000fe20006800000 */
[----:B------:R-:W2:Y:S01]  /*c050*/  MUFU.TANH R29, R29 ;  /* 0x0000001d001d7308 */ /* 0x000ea20000002400 */
[----:B------:R-:W-:Y:S02]  /*c060*/  FSEL R32, R190, -INF , !P1 ;  /* 0xff800000be207808 */ /* 0x000fe40004800000 */
[-C--:B------:R-:W-:Y:S02]  /*c070*/  ISETP.GE.AND P5, PT, R8, R18.reuse, PT ;  /* 0x000000120800720c */ /* 0x080fe40003fa6270 */
[----:B------:R-:W-:Y:S02]  /*c080*/  ISETP.GE.AND P1, PT, R9, R18, PT ;  /* 0x000000120900720c */ /* 0x000fe40003f26270 */
[----:B------:R-:W-:Y:S01]  /*c090*/  FSEL R201, R185, -INF , !P0 ;  /* 0xff800000b9c97808 */ /* 0x000fe20004000000 */
[----:B------:R-:W3:Y:S01]  /*c0a0*/  MUFU.TANH R30, R30 ;  /* 0x0000001e001e7308 */ /* 0x000ee20000002400 */
[----:B------:R-:W-:-:S02]  /*c0b0*/  FSEL R204, R204, -INF , !P6 ;  /* 0xff800000cccc7808 */ /* 0x000fc40007000000 */
[-C--:B------:R-:W-:Y:S02]  /*c0c0*/  ISETP.GE.AND P0, PT, R9, R19.reuse, PT ;  /* 0x000000130900720c */ /* 0x080fe40003f06270 */
[----:B------:R-:W-:Y:S02]  /*c0d0*/  ISETP.GE.AND P6, PT, R8, R19, PT ;  /* 0x000000130800720c */ /* 0x000fe40003fc6270 */
[----:B-1----:R-:W-:Y:S01]  /*c0e0*/  FSEL R43, R177, -INF , !P5 ;  /* 0xff800000b12b7808 */ /* 0x002fe20006800000 */
[----:B-----5:R-:W-:Y:S01]  /*c0f0*/  HMMA.16816.F32 R8, R4, R24, R20 ;  /* 0x000000180408723c */ /* 0x020fe20000001814 */
[----:B--2---:R-:W-:Y:S01]  /*c100*/  FSEL R33, R179, -INF , !P1 ;  /* 0xff800000b3217808 */ /* 0x004fe20004800000 */
[----:B------:R-:W1:Y:S01]  /*c110*/  MUFU.TANH R31, R31 ;  /* 0x0000001f001f7308 */ /* 0x000e620000002400 */
[-C--:B------:R-:W-:Y:S02]  /*c120*/  ISETP.GE.AND P5, PT, R2, R18.reuse, PT ;  /* 0x000000120200720c */ /* 0x080fe40003fa6270 */
[----:B------:R-:W-:-:S02]  /*c130*/  ISETP.GE.AND P1, PT, R3, R18, PT ;  /* 0x000000120300720c */ /* 0x000fc40003f26270 */
[----:B------:R-:W-:Y:S01]  /*c140*/  FSEL R106, R100, -INF , !P5 ;  /* 0xff800000646a7808 */ /* 0x000fe20006800000 */
[----:B------:R-:W-:Y:S01]  /*c150*/  HMMA.16816.F32 R24, R4, R26, R12 ;  /* 0x0000001a0418723c */ /* 0x000fe2000000180c */
[----:B------:R-:W-:Y:S01]  /*c160*/  FSEL R105, R105, -INF , !P1 ;  /* 0xff80000069697808 */ /* 0x000fe20004800000 */
[----:B------:R-:W2:Y:S01]  /*c170*/  MUFU.TANH R35, R35 ;  /* 0x0000002300237308 */ /* 0x000ea20000002400 */
[----:B------:R-:W-:Y:S02]  /*c180*/  FSEL R100, R178, -INF , !P0 ;  /* 0xff800000b2647808 */ /* 0x000fe40004000000 */
[----:B------:R-:W-:Y:S02]  /*c190*/  FSEL R101, R101, -INF , !P6 ;  /* 0xff80000065657808 */ /* 0x000fe40007000000 */
[----:B------:R-:W-:Y:S02]  /*c1a0*/  IADD3 R5, R0, 0x20, RZ ;  /* 0x0000002000057810 */ /* 0x000fe40007ffe0ff */
[-C--:B------:R-:W-:Y:S01]  /*c1b0*/  ISETP.GE.AND P1, PT, R3, R19.reuse, PT ;  /* 0x000000130300720c */ /* 0x080fe20003f26270 */
[----:B------:R-:W5:Y:S01]  /*c1c0*/  MUFU.TANH R34, R34 ;  /* 0x0000002200227308 */ /* 0x000f620000002400 */
[----:B------:R-:W-:-:S02]  /*c1d0*/  ISETP.GE.AND P5, PT, R2, R19, PT ;  /* 0x000000130200720c */ /* 0x000fc40003fa6270 */
[CC--:B------:R-:W-:Y:S02]  /*c1e0*/  ISETP.GE.AND P0, PT, R5.reuse, R16.reuse, PT ;  /* 0x000000100500720c */ /* 0x0c0fe40003f06270 */
[----:B------:R-:W-:Y:S01]  /*c1f0*/  ISETP.GE.AND P6, PT, R5, R17, PT ;  /* 0x000000110500720c */ /* 0x000fe20003fc6270 */
[----:B------:R-:W-:Y:S01]  /*c200*/  FMUL.FTZ R6, R10, c[0x0][0x2ec] ;  /* 0x0000bb000a067a20 */ /* 0x000fe20000410000 */
[----:B------:R-:W-:Y:S01]  /*c210*/  IADD3 R4, R0, 0x21, RZ ;  /* 0x0000002100047810 */ /* 0x000fe20007ffe0ff */
[----:B------:R-:W-:Y:S01]  /*c220*/  FMUL.FTZ R8, R8, c[0x0][0x2ec] ;  /* 0x0000bb0008087a20 */ /* 0x000fe20000410000 */
[C---:B------:R-:W-:Y:S01]  /*c230*/  IADD3 R3, R0.reuse, 0x28, RZ ;  /* 0x0000002800037810 */ /* 0x040fe20007ffe0ff */
[----:B------:R-:W-:Y:S01]  /*c240*/  FMUL.FTZ R9, R9, c[0x0][0x2ec] ;  /* 0x0000bb0009097a20 */ /* 0x000fe20000410000 */
[----:B------:R-:W-:Y:S01]  /*c250*/  IADD3 R2, R0, 0x29, RZ ;  /* 0x0000002900027810 */ /* 0x000fe20007ffe0ff */
[----:B------:R-:W1:Y:S01]  /*c260*/  MUFU.TANH R6, R6 ;  /* 0x0000000600067308 */ /* 0x000e620000002400 */
[----:B------:R-:W-:Y:S01]  /*c270*/  FSEL R107, R107, -INF , !P1 ;  /* 0xff8000006b6b7808 */ /* 0x000fe20004800000 */
[----:B------:R-:W-:Y:S01]  /*c280*/  FMUL.FTZ R24, R24, c[0x0][0x2ec] ;  /* 0x0000bb0018187a20 */ /* 0x000fe20000410000 */
[----:B------:R-:W-:Y:S01]  /*c290*/  FSEL R213, R213, -INF , !P0 ;  /* 0xff800000d5d57808 */ /* 0x000fe20004000000 */
[----:B------:R-:W-:Y:S01]  /*c2a0*/  FMUL.FTZ R7, R25, c[0x0][0x2ec] ;  /* 0x0000bb0019077a20 */ /* 0x000fe20000410000 */
[----:B---3--:R-:W-:Y:S01]  /*c2b0*/  FSEL R217, R217, -INF , !P6 ;  /* 0xff800000d9d97808 */ /* 0x008fe20007000000 */
[----:B------:R-:W-:Y:S01]  /*c2c0*/  FMUL.FTZ R26, R26, c[0x0][0x2ec] ;  /* 0x0000bb001a1a7a20 */ /* 0x000fe20000410000 */
[-C--:B------:R-:W-:Y:S01]  /*c2d0*/  ISETP.GE.AND P1, PT, R4, R16.reuse, PT ;  /* 0x000000100400720c */ /* 0x080fe20003f26270 */
[----:B------:R-:W3:Y:S01]  /*c2e0*/  MUFU.TANH R8, R8 ;  /* 0x0000000800087308 */ /* 0x000ee20000002400 */
[----:B------:R-:W-:-:S02]  /*c2f0*/  ISETP.GE.AND P0, PT, R2, R16, PT ;  /* 0x000000100200720c */ /* 0x000fc40003f06270 */
[-C--:B------:R-:W-:Y:S02]  /*c300*/  ISETP.GE.AND P6, PT, R3, R17.reuse, PT ;  /* 0x000000110300720c */ /* 0x080fe40003fc6270 */
[----:B------:R-:W-:Y:S02]  /*c310*/  FSEL R214, R214, -INF , !P1 ;  /* 0xff800000d6d67808 */ /* 0x000fe40004800000 */
[----:B------:R-:W-:Y:S01]  /*c320*/  FSEL R216, R216, -INF , !P0 ;  /* 0xff800000d8d87808 */ /* 0x000fe20004000000 */
[----:B------:R-:W1:Y:S01]  /*c330*/  MUFU.TANH R9, R9 ;  /* 0x0000000900097308 */ /* 0x000e620000002400 */
[----:B------:R-:W-:Y:S02]  /*c340*/  FSEL R219, R103, -INF , !P6 ;  /* 0xff80000067db7808 */ /* 0x000fe40007000000 */
[----:B------:R-:W-:Y:S02]  /*c350*/  ISETP.GE.AND P1, PT, R5, R18, PT ;  /* 0x000000120500720c */ /* 0x000fe40003f26270 */
[----:B------:R-:W-:-:S02]  /*c360*/  ISETP.GE.AND P0, PT, R4, R17, PT ;  /* 0x000000110400720c */ /* 0x000fc40003f06270 */
[-C--:B------:R-:W-:Y:S01]  /*c370*/  ISETP.GE.AND P6, PT, R4, R18.reuse, PT ;  /* 0x000000120400720c */ /* 0x080fe20003fc6270 */
[----:B------:R-:W1:Y:S01]  /*c380*/  MUFU.TANH R24, R24 ;  /* 0x0000001800187308 */ /* 0x000e620000002400 */
[----:B------:R-:W-:Y:S02]  /*c390*/  FSEL R218, R104, -INF , !P0 ;  /* 0xff80000068da7808 */ /* 0x000fe40004000000 */
[----:B------:R-:W-:Y:S02]  /*c3a0*/  FSEL R205, R205, -INF , !P1 ;  /* 0xff800000cdcd7808 */ /* 0x000fe40004800000 */
[----:B------:R-:W-:Y:S02]  /*c3b0*/  FSEL R206, R66, -INF , !P6 ;  /* 0xff80000042ce7808 */ /* 0x000fe40007000000 */
[----:B------:R-:W-:Y:S01]  /*c3c0*/  ISETP.GE.AND P0, PT, R2, R17, PT ;  /* 0x000000110200720c */ /* 0x000fe20003f06270 */
[----:B------:R-:W1:Y:S01]  /*c3d0*/  MUFU.TANH R7, R7 ;  /* 0x0000000700077308 */ /* 0x000e620000002400 */
[----:B------:R-:W-:-:S02]  /*c3e0*/  ISETP.GE.AND P1, PT, R3, R18, PT ;  /* 0x000000120300720c */ /* 0x000fc40003f26270 */
[----:B------:R-:W-:Y:S02]  /*c3f0*/  ISETP.GE.AND P6, PT, R2, R18, PT ;  /* 0x000000120200720c */ /* 0x000fe40003fc6270 */
[----:B------:R-:W-:Y:S02]  /*c400*/  FSEL R180, R176, -INF , !P5 ;  /* 0xff800000b0b47808 */ /* 0x000fe40006800000 */
[----:B------:R-:W-:Y:S02]  /*c410*/  FSEL R228, R102, -INF , !P0 ;  /* 0xff80000066e47808 */ /* 0x000fe40004000000 */
[----:B------:R-:W-:Y:S02]  /*c420*/  FSEL R207, R62, -INF , !P1 ;  /* 0xff8000003ecf7808 */ /* 0x000fe40004800000 */
[----:B------:R-:W-:Y:S02]  /*c430*/  FSEL R209, R61, -INF , !P6 ;  /* 0xff8000003dd17808 */ /* 0x000fe40007000000 */
[----:B------:R-:W-:-:S02]  /*c440*/  ISETP.GE.AND P5, PT, R3, R16, PT ;  /* 0x000000100300720c */ /* 0x000fc40003fa6270 */
[-C--:B------:R-:W-:Y:S02]  /*c450*/  ISETP.GE.AND P0, PT, R4, R19.reuse, PT ;  /* 0x000000130400720c */ /* 0x080fe40003f06270 */
[-C--:B------:R-:W-:Y:S02]  /*c460*/  ISETP.GE.AND P1, PT, R3, R19.reuse, PT ;  /* 0x000000130300720c */ /* 0x080fe40003f26270 */
[----:B------:R-:W-:Y:S02]  /*c470*/  ISETP.GE.AND P6, PT, R2, R19, PT ;  /* 0x000000130200720c */ /* 0x000fe40003fc6270 */
[C---:B------:R-:W-:Y:S02]  /*c480*/  IADD3 R4, R0.reuse, 0x30, RZ ;  /* 0x0000003000047810 */ /* 0x040fe40007ffe0ff */
[C---:B------:R-:W-:Y:S02]  /*c490*/  IADD3 R3, R0.reuse, 0x31, RZ ;  /* 0x0000003100037810 */ /* 0x040fe40007ffe0ff */
[----:B------:R-:W-:-:S02]  /*c4a0*/  IADD3 R2, R0, 0x38, RZ ;  /* 0x0000003800027810 */ /* 0x000fc40007ffe0ff */
[----:B------:R-:W-:Y:S02]  /*c4b0*/  IADD3 R0, R0, 0x39, RZ ;  /* 0x0000003900007810 */ /* 0x000fe40007ffe0ff */
[----:B------:R-:W-:Y:S02]  /*c4c0*/  FSEL R210, R49, -INF , !P1 ;  /* 0xff80000031d27808 */ /* 0x000fe40004800000 */
[----:B----4-:R-:W-:Y:S02]  /*c4d0*/  FSEL R212, R48, -INF , !P6 ;  /* 0xff80000030d47808 */ /* 0x010fe40007000000 */
[----:B------:R-:W-:Y:S02]  /*c4e0*/  FSEL R215, R215, -INF , !P5 ;  /* 0xff800000d7d77808 */ /* 0x000fe40006800000 */
[-C--:B------:R-:W-:Y:S02]  /*c4f0*/  ISETP.GE.AND P1, PT, R2, R16.reuse, PT ;  /* 0x000000100200720c */ /* 0x080fe40003f26270 */
[----:B------:R-:W-:-:S02]  /*c500*/  ISETP.GE.AND P6, PT, R0, R16, PT ;  /* 0x000000100000720c */ /* 0x000fc40003fc6270 */
[----:B------:R-:W-:Y:S01]  /*c510*/  ISETP.GE.AND P5, PT, R5, R19, PT ;  /* 0x000000130500720c */ /* 0x000fe20003fa6270 */
[----:B------:R-:W-:Y:S01]  /*c520*/  FMUL.FTZ R5, R11, c[0x0][0x2ec] ;  /* 0x0000bb000b057a20 */ /* 0x000fe20000410000 */
[----:B------:R-:W-:Y:S02]  /*c530*/  FSEL R211, R50, -INF , !P0 ;  /* 0xff80000032d37808 */ /* 0x000fe40004000000 */
[----:B------:R-:W-:Y:S02]  /*c540*/  ISETP.GE.AND P0, PT, R3, R16, PT ;  /* 0x000000100300720c */ /* 0x000fe40003f06270 */
[----:B------:R-:W-:Y:S01]  /*c550*/  FSEL R246, R28, -INF , !P1 ;  /* 0xff8000001cf67808 */ /* 0x000fe20004800000 */
[----:B------:R-:W4:Y:S01]  /*c560*/  MUFU.TANH R5, R5 ;  /* 0x0000000500057308 */ /* 0x000f220000002400 */
[----:B------:R-:W-:Y:S02]  /*c570*/  FSEL R247, R29, -INF , !P6 ;  /* 0xff8000001df77808 */ /* 0x000fe40007000000 */
[----:B------:R-:W-:-:S02]  /*c580*/  FSEL R208, R51, -INF , !P5 ;  /* 0xff80000033d07808 */ /* 0x000fc40006800000 */
[-C--:B------:R-:W-:Y:S02]  /*c590*/  ISETP.GE.AND P1, PT, R2, R17.reuse, PT ;  /* 0x000000110200720c */ /* 0x080fe40003f26270 */
[-C--:B------:R-:W-:Y:S02]  /*c5a0*/  ISETP.GE.AND P6, PT, R0, R17.reuse, PT ;  /* 0x000000110000720c */ /* 0x080fe40003fc6270 */
[----:B------:R-:W-:Y:S02]  /*c5b0*/  ISETP.GE.AND P5, PT, R4, R16, PT ;  /* 0x000000100400720c */ /* 0x000fe40003fa6270 */
[----:B------:R-:W-:Y:S02]  /*c5c0*/  FSEL R241, R44, -INF , !P0 ;  /* 0xff8000002cf17808 */ /* 0x000fe40004000000 */
[----:B------:R-:W-:Y:S02]  /*c5d0*/  ISETP.GE.AND P0, PT, R3, R17, PT ;  /* 0x000000110300720c */ /* 0x000fe40003f06270 */
[----:B------:R-:W-:-:S02]  /*c5e0*/  FSEL R243, R30, -INF , !P1 ;  /* 0xff8000001ef37808 */ /* 0x000fc40004800000 */
[----:B-1----:R-:W-:Y:S02]  /*c5f0*/  FSEL R242, R31, -INF , !P6 ;  /* 0xff8000001ff27808 */ /* 0x002fe40007000000 */
[----:B------:R-:W-:Y:S02]  /*c600*/  FSEL R240, R45, -INF , !P5 ;  /* 0xff8000002df07808 */ /* 0x000fe40006800000 */
[C---:B------:R-:W-:Y:S02]  /*c610*/  ISETP.GE.AND P1, PT, R3.reuse, R18, PT ;  /* 0x000000120300720c */ /* 0x040fe40003f26270 */
[----:B------:R-:W-:Y:S01]  /*c620*/  ISETP.GE.AND P6, PT, R3, R19, PT ;  /* 0x000000130300720c */ /* 0x000fe20003fc6270 */
[----:B------:R-:W-:Y:S01]  /*c630*/  FMUL.FTZ R3, R27, c[0x0][0x2ec] ;  /* 0x0000bb001b037a20 */ /* 0x000fe20000410000 */
[----:B------:R-:W-:Y:S02]  /*c640*/  ISETP.GE.AND P5, PT, R4, R17, PT ;  /* 0x000000110400720c */ /* 0x000fe40003fa6270 */
[----:B--2---:R-:W-:-:S02]  /*c650*/  FSEL R244, R35, -INF , !P0 ;  /* 0xff80000023f47808 */ /* 0x004fc40004000000 */
[----:B------:R-:W-:Y:S01]  /*c660*/  ISETP.GE.AND P0, PT, R4, R19, PT ;  /* 0x000000130400720c */ /* 0x000fe20003f06270 */
[----:B------:R-:W-:Y:S01]  /*c670*/  MUFU.TANH R3, R3 ;  /* 0x0000000300037308 */ /* 0x000fe20000002400 */
[----:B-----5:R-:W-:Y:S02]  /*c680*/  FSEL R245, R34, -INF , !P5 ;  /* 0xff80000022f57808 */ /* 0x020fe40006800000 */
[----:B------:R-:W-:Y:S02]  /*c690*/  ISETP.GE.AND P5, PT, R4, R18, PT ;  /* 0x000000120400720c */ /* 0x000fe40003fa6270 */
[----:B------:R-:W-:Y:S02]  /*c6a0*/  FSEL R233, R6, -INF , !P0 ;  /* 0xff80000006e97808 */ /* 0x000fe40004000000 */
[----:B------:R-:W-:Y:S01]  /*c6b0*/  PLOP3.LUT P0, PT, PT, PT, UP0, 0x80, 0x0 ;  /* 0x000000000000781c */ /* 0x000fe20003f0f008 */
[----:B------:R-:W1:Y:S01]  /*c6c0*/  MUFU.TANH R4, R26 ;  /* 0x0000001a00047308 */ /* 0x000e620000002400 */
[----:B---3--:R-:W-:-:S02]  /*c6d0*/  FSEL R229, R8, -INF , !P5 ;  /* 0xff80000008e57808 */ /* 0x008fc40006800000 */
[----:B------:R-:W-:Y:S02]  /*c6e0*/  FSEL R230, R9, -INF , !P1 ;  /* 0xff80000009e67808 */ /* 0x000fe40004800000 */
[-C--:B------:R-:W-:Y:S02]  /*c6f0*/  ISETP.GE.AND P5, PT, R2, R18.reuse, PT ;  /* 0x000000120200720c */ /* 0x080fe40003fa6270 */
[----:B------:R-:W-:Y:S02]  /*c700*/  ISETP.GE.AND P1, PT, R0, R18, PT ;  /* 0x000000120000720c */ /* 0x000fe40003f26270 */
[----:B------:R-:W-:Y:S02]  /*c710*/  FSEL R231, R24, -INF , !P5 ;  /* 0xff80000018e77808 */ /* 0x000fe40006800000 */
[----:B------:R-:W-:Y:S02]  /*c720*/  FSEL R232, R7, -INF , !P1 ;  /* 0xff80000007e87808 */ /* 0x000fe40004800000 */
[----:B------:R-:W-:-:S02]  /*c730*/  ISETP.GE.AND P5, PT, R2, R19, PT ;  /* 0x000000130200720c */ /* 0x000fc40003fa6270 */
[----:B------:R-:W-:Y:S02]  /*c740*/  ISETP.GE.AND P1, PT, R0, R19, PT ;  /* 0x000000130000720c */ /* 0x000fe40003f26270 */
[----:B----4-:R-:W-:Y:S02]  /*c750*/  FSEL R235, R5, -INF , !P6 ;  /* 0xff80000005eb7808 */ /* 0x010fe40007000000 */
[----:B-1----:R-:W-:Y:S02]  /*c760*/  FSEL R234, R4, -INF , !P5 ;  /* 0xff80000004ea7808 */ /* 0x002fe40006800000 */
        /* <DEDUP_REMOVED lines=18> */
[----:B------:R-:W-:Y:S01]  /*c890*/  ULDC.64 UR4, c[0x0][0x118] ;  /* 0x0000460000047ab9 */ /* 0x000fe20000000a00 */
[----:B--2---:R-:W-:-:S04]  /*c8a0*/  LEA R0, P1, R0, R192, 0x6 ;  /* 0x000000c000007211 */ /* 0x004fc800078230ff */
[----:B---3--:R-:W-:Y:S02]  /*c8b0*/  LEA.HI.X R3, R2, R195, R3, 0x6, P1 ;  /* 0x000000c302037211 */ /* 0x008fe400008f3403 */
[C---:B------:R-:W-:Y:S02]  /*c8c0*/  @!P4 LEA R12, P1, R0.reuse, c[0x0][0x168], 0x1 ;  /* 0x00005a00000cca11 */ /* 0x040fe400078208ff */
        /* <DEDUP_REMOVED lines=43> */
.L_x_531:
[----:B------:R-:W-:Y:S05]  /*cb80*/  BSYNC B0 ;  /* 0x0000000000007941 */ /* 0x000fea0003800000 */
.L_x_530:
[----:B------:R-:W0:Y:S02]  /*cb90*/  LDGDEPBAR ;  /* 0x00000000000079af */ /* 0x000e240000000000 */
.L_x_529:
[----:B------:R-:W-:Y:S01]  /*cba0*/  FMNMX.FTZ R0, R236, R37, !PT ;  /* 0x00000025ec007209 */ /* 0x000fe20007810000 */
[----:B------:R-:W-:Y:S01]  /*cbb0*/  LDSM.16.MT88.4 R20, [R222+0x9000] ;  /* 0x00900000de14783b */ /* 0x000fe20000004200 */
[----:B------:R-:W-:Y:S01]  /*cbc0*/  FMNMX.FTZ R3, R237, R52, !PT ;  /* 0x00000034ed037209 */ /* 0x000fe20007810000 */
        /* <DEDUP_REMOVED lines=65> */
[----:B--2---:R-:W-:Y:S01]  /*cfe0*/  FMNMX.FTZ R102, R102, R5, !PT ;  /* 0x0000000566667209 */ /* 0x004fe20007810000 */
        /* <DEDUP_REMOVED lines=11> */
[----:B------:R-:W2:Y:S01]  /*d0a0*/  SHFL.BFLY PT, R7, R4, 0x2, 0x1f ;  /* 0x0c401f0004077f89 */ /* 0x000ea200000e0000 */
[----:B------:R-:W-:Y:S01]  /*d0b0*/  FFMA.FTZ R6, R40, c[0x0][0x23c], -R2 ;  /* 0x00008f0028067a23 */ /* 0x000fe20000010802 */
[----:B------:R1:W-:Y:S01]  /*d0c0*/  MUFU.EX2 R31, R3 ;  /* 0x00000003001f7308 */ /* 0x0003e20000000800 */
[----:B------:R-:W-:-:S07]  /*d0d0*/  FMNMX.FTZ R5, R242, R5, !PT ;  /* 0x00000005f2057209 */ /* 0x000fce0007810000 */
[----:B------:R3:W4:Y:S01]  /*d0e0*/  MUFU.EX2 R34, R6 ;  /* 0x0000000600227308 */ /* 0x0007220000000800 */
[----:B-1----:R-:W-:Y:S01]  /*d0f0*/  FMNMX.FTZ R3, R0, R8, !PT ;  /* 0x0000000800037209 */ /* 0x002fe20007810000 */
[----:B------:R-:W-:-:S03]  /*d100*/  FFMA.FTZ R0, R41, c[0x0][0x23c], -R2 ;  /* 0x00008f0029007a23 */ /* 0x000fc60000010802 */
[C---:B------:R-:W-:Y:S01]  /*d110*/  FSETP.NEU.FTZ.AND P1, PT, R3.reuse, -INF , PT ;  /* 0xff8000000300780b */ /* 0x040fe20003f3d000 */
[----:B------:R-:W-:Y:S02]  /*d120*/  FMUL.FTZ R12, R3, c[0x0][0x23c] ;  /* 0x00008f00030c7a20 */ /* 0x000fe40000410000 */
[----:B------:R1:W-:Y:S01]  /*d130*/  MUFU.EX2 R56, R0 ;  /* 0x0000000000387308 */ /* 0x0003e20000000800 */
[----:B---3--:R-:W3:Y:S02]  /*d140*/  SHFL.BFLY PT, R6, R5, 0x2, 0x1f ;  /* 0x0c401f0005067f89 */ /* 0x008ee400000e0000 */
[----:B------:R-:W-:Y:S01]  /*d150*/  FSEL R12, R12, RZ, P1 ;  /* 0x000000ff0c0c7208 */ /* 0x000fe20000800000 */
[----:B-1----:R-:W-:-:S04]  /*d160*/  FFMA.FTZ R0, R38, c[0x0][0x23c], -R2 ;  /* 0x00008f0026007a23 */ /* 0x002fc80000010802 */
[----:B------:R1:W-:Y:S02]  /*d170*/  MUFU.EX2 R58, R0 ;  /* 0x00000000003a7308 */ /* 0x0003e40000000800 */
[----:B-1----:R-:W-:-:S06]  /*d180*/  FFMA.FTZ R0, R36, c[0x0][0x23c], -R12 ;  /* 0x00008f0024007a23 */ /* 0x002fcc000001080c */
[----:B------:R2:W-:Y:S02]  /*d190*/  MUFU.EX2 R11, R0 ;  /* 0x00000000000b7308 */ /* 0x0005e40000000800 */
[----:B--2---:R-:W-:Y:S01]  /*d1a0*/  FMNMX.FTZ R0, R4, R7, !PT ;  /* 0x0000000704007209 */ /* 0x004fe20007810000 */
[--C-:B------:R-:W-:Y:S02]  /*d1b0*/  FFMA.FTZ R4, R39, c[0x0][0x23c], -R12.reuse ;  /* 0x00008f0027047a23 */ /* 0x100fe4000001080c */
[----:B------:R-:W-:Y:S03]  /*d1c0*/  LDSM.16.MT88.4 R36, [R222+0xb000] ;  /* 0x00b00000de24783b */ /* 0x000fe60000004200 */
[----:B------:R3:W-:Y:S01]  /*d1d0*/  MUFU.EX2 R35, R4 ;  /* 0x0000000400237308 */ /* 0x0007e20000000800 */
[----:B------:R-:W1:Y:S01]  /*d1e0*/  SHFL.BFLY PT, R9, R0, 0x1, 0x1f ;  /* 0x0c201f0000097f89 */ /* 0x000e6200000e0000 */
[----:B---3--:R-:W-:Y:S01]  /*d1f0*/  FMNMX.FTZ R4, R5, R6, !PT ;  /* 0x0000000605047209 */ /* 0x008fe20007810000 */
[----:B------:R-:W-:Y:S01]  /*d200*/  FFMA.FTZ R5, R32, c[0x0][0x23c], -R12 ;  /* 0x00008f0020057a23 */ /* 0x000fe2000001080c */
[----:B------:R-:W-:-:S03]  /*d210*/  FSEL R6, R102, RZ, P2 ;  /* 0x000000ff66067208 */ /* 0x000fc60001000000 */
[----:B------:R-:W2:Y:S01]  /*d220*/  SHFL.BFLY PT, R8, R4, 0x1, 0x1f ;  /* 0x0c201f0004087f89 */ /* 0x000ea200000e0000 */
[----:B------:R3:W-:Y:S01]  /*d230*/  MUFU.EX2 R29, R5 ;  /* 0x00000005001d7308 */ /* 0x0007e20000000800 */
[----:B------:R-:W-:Y:S01]  /*d240*/  FADD.FTZ R7, R236, -R6 ;  /* 0x80000006ec077221 */ /* 0x000fe20000010000 */
[----:B------:R-:W-:Y:S02]  /*d250*/  FSEL R6, R3, RZ, P1 ;  /* 0x000000ff03067208 */ /* 0x000fe40000800000 */
[----:B-1----:R-:W-:Y:S01]  /*d260*/  FMNMX.FTZ R104, R0, R9, !PT ;  /* 0x0000000900687209 */ /* 0x002fe20007810000 */
[----:B------:R-:W-:-:S03]  /*d270*/  FMUL.FTZ R7, R7, c[0x0][0x23c] ;  /* 0x00008f0007077a20 */ /* 0x000fc60000410000 */
[C---:B------:R-:W-:Y:S01]  /*d280*/  FSETP.NEU.FTZ.AND P2, PT, R104.reuse, -INF , PT ;  /* 0xff8000006800780b */ /* 0x040fe20003f5d000 */
[----:B------:R-:W-:Y:S01]  /*d290*/  FMUL.FTZ R0, R104, c[0x0][0x23c] ;  /* 0x00008f0068007a20 */ /* 0x000fe20000410000 */
[----:B------:R-:W1:Y:S04]  /*d2a0*/  MUFU.EX2 R62, R7 ;  /* 0x00000007003e7308 */ /* 0x000e680000000800 */
[----:B------:R-:W-:Y:S01]  /*d2b0*/  FSEL R14, R0, RZ, P2 ;  /* 0x000000ff000e7208 */ /* 0x000fe20001000000 */
[----:B---3--:R-:W-:-:S04]  /*d2c0*/  FFMA.FTZ R5, R42, c[0x0][0x23c], -R12 ;  /* 0x00008f002a057a23 */ /* 0x008fc8000001080c */
[--C-:B------:R-:W-:Y:S01]  /*d2d0*/  FFMA.FTZ R0, R52, c[0x0][0x23c], -R14.reuse ;  /* 0x00008f0034007a23 */ /* 0x100fe2000001080e */
[----:B------:R3:W5:Y:S01]  /*d2e0*/  MUFU.EX2 R57, R5 ;  /* 0x0000000500397308 */ /* 0x0007620000000800 */
[--C-:B------:R-:W-:Y:S01]  /*d2f0*/  FFMA.FTZ R9, R53, c[0x0][0x23c], -R14.reuse ;  /* 0x00008f0035097a23 */ /* 0x100fe2000001080e */
[----:B--2---:R-:W-:Y:S01]  /*d300*/  FMNMX.FTZ R103, R4, R8, !PT ;  /* 0x0000000804677209 */ /* 0x004fe20007810000 */
[----:B------:R-:W-:Y:S01]  /*d310*/  FFMA.FTZ R8, R60, c[0x0][0x23c], -R14 ;  /* 0x00008f003c087a23 */ /* 0x000fe2000001080e */
[----:B----4-:R-:W-:Y:S01]  /*d320*/  F2FP.PACK_AB R4, R34, R31 ;  /* 0x0000001f2204723e */ /* 0x010fe200000000ff */
[-C--:B-1----:R-:W-:Y:S01]  /*d330*/  FMUL.FTZ R136, R136, R62.reuse ;  /* 0x0000003e88887220 */ /* 0x082fe20000410000 */
[----:B------:R-:W-:Y:S02]  /*d340*/  FSETP.NEU.FTZ.AND P1, PT, R103, -INF , PT ;  /* 0xff8000006700780b */ /* 0x000fe40003f3d000 */
[----:B------:R1:W2:Y:S01]  /*d350*/  MUFU.EX2 R15, R0 ;  /* 0x00000000000f7308 */ /* 0x0002a20000000800 */
[----:B------:R-:W-:-:S02]  /*d360*/  FMUL.FTZ R137, R137, R62 ;  /* 0x0000003e89897220 */ /* 0x000fc40000410000 */
[-C--:B------:R-:W-:Y:S02]  /*d370*/  FMUL.FTZ R120, R120, R62.reuse ;  /* 0x0000003e78787220 */ /* 0x080fe40000410000 */
[-C--:B------:R-:W-:Y:S02]  /*d380*/  FMUL.FTZ R121, R121, R62.reuse ;  /* 0x0000003e79797220 */ /* 0x080fe40000410000 */
[----:B------:R-:W-:Y:S01]  /*d390*/  FMUL.FTZ R152, R152, R62 ;  /* 0x0000003e98987220 */ /* 0x000fe20000410000 */
[----:B------:R4:W-:Y:S01]  /*d3a0*/  MUFU.EX2 R10, R9 ;  /* 0x00000009000a7308 */ /* 0x0009e20000000800 */
[----:B---3--:R-:W-:Y:S01]  /*d3b0*/  FADD.FTZ R5, R227, -R6 ;  /* 0x80000006e3057221 */ /* 0x008fe20000010000 */
[----:B------:R-:W-:Y:S01]  /*d3c0*/  F2FP.PACK_AB R6, R58, R56 ;  /* 0x000000383a06723e */ /* 0x000fe200000000ff */
[----:B------:R-:W-:Y:S01]  /*d3d0*/  FMUL.FTZ R153, R153, R62 ;  /* 0x0000003e99997220 */ /* 0x000fe20000410000 */
[----:B-----5:R-:W-:Y:S01]  /*d3e0*/  F2FP.PACK_AB R7, R57, R29 ;  /* 0x0000001d3907723e */ /* 0x020fe200000000ff */
[----:B------:R-:W-:-:S02]  /*d3f0*/  FMUL.FTZ R5, R5, c[0x0][0x23c] ;  /* 0x00008f0005057a20 */ /* 0x000fc40000410000 */
[-C--:B------:R-:W-:Y:S01]  /*d400*/  FMUL.FTZ R92, R92, R62.reuse ;  /* 0x0000003e5c5c7220 */ /* 0x080fe20000410000 */
[----:B------:R3:W-:Y:S01]  /*d410*/  MUFU.EX2 R41, R8 ;  /* 0x0000000800297308 */ /* 0x0007e20000000800 */
[----:B-1----:R-:W-:Y:S02]  /*d420*/  FMUL.FTZ R0, R103, c[0x0][0x23c] ;  /* 0x00008f0067007a20 */ /* 0x002fe40000410000 */
[-C--:B------:R-:W-:Y:S02]  /*d430*/  FMUL.FTZ R93, R93, R62.reuse ;  /* 0x0000003e5d5d7220 */ /* 0x080fe40000410000 */
[-C--:B------:R-:W-:Y:S01]  /*d440*/  FMUL.FTZ R112, R112, R62.reuse ;  /* 0x0000003e70707220 */ /* 0x080fe20000410000 */
[----:B------:R-:W-:Y:S01]  /*d450*/  FSEL R13, R0, RZ, P1 ;  /* 0x000000ff000d7208 */ /* 0x000fe20000800000 */
[----:B------:R-:W-:Y:S01]  /*d460*/  FFMA.FTZ R0, R63, c[0x0][0x23c], -R14 ;  /* 0x00008f003f007a23 */ /* 0x000fe2000001080e */
[----:B------:R1:W5:Y:S01]  /*d470*/  MUFU.EX2 R61, R5 ;  /* 0x00000005003d7308 */ /* 0x0003620000000800 */
[----:B--2---:R-:W-:Y:S01]  /*d480*/  MOV R63, R15 ;  /* 0x0000000f003f7202 */ /* 0x004fe20000000f00 */
[----:B------:R-:W-:-:S02]  /*d490*/  FMUL.FTZ R113, R113, R62 ;  /* 0x0000003e71717220 */ /* 0x000fc40000410000 */
[--C-:B----4-:R-:W-:Y:S02]  /*d4a0*/  FFMA.FTZ R9, R54, c[0x0][0x23c], -R13.reuse ;  /* 0x00008f0036097a23 */ /* 0x110fe4000001080d */
[-C--:B------:R-:W-:Y:S02]  /*d4b0*/  FMUL.FTZ R164, R164, R62.reuse ;  /* 0x0000003ea4a47220 */ /* 0x080fe40000410000 */
[----:B------:R2:W-:Y:S01]  /*d4c0*/  MUFU.EX2 R28, R0 ;  /* 0x00000000001c7308 */ /* 0x0005e20000000800 */
[----:B---3--:R-:W-:Y:S02]  /*d4d0*/  FFMA.FTZ R8, R55, c[0x0][0x23c], -R13 ;  /* 0x00008f0037087a23 */ /* 0x008fe4000001080d */
[-C--:B------:R-:W-:Y:S02]  /*d4e0*/  FMUL.FTZ R165, R165, R62.reuse ;  /* 0x0000003ea5a57220 */ /* 0x080fe40000410000 */
[-C--:B------:R-:W-:Y:S02]  /*d4f0*/  FMUL.FTZ R168, R168, R62.reuse ;  /* 0x0000003ea8a87220 */ /* 0x080fe40000410000 */
[----:B------:R-:W-:Y:S01]  /*d500*/  FMUL.FTZ R169, R169, R62 ;  /* 0x0000003ea9a97220 */ /* 0x000fe20000410000 */
[----:B-1----:R-:W-:Y:S01]  /*d510*/  F2FP.PACK_AB R5, R35, R11 ;  /* 0x0000000b2305723e */ /* 0x002fe200000000ff */
[-C--:B-----5:R-:W-:Y:S01]  /*d520*/  FMUL.FTZ R138, R138, R61.reuse ;  /* 0x0000003d8a8a7220 */ /* 0x0a0fe20000410000 */
[----:B------:R1:W-:Y:S01]  /*d530*/  MUFU.EX2 R30, R8 ;  /* 0x00000008001e7308 */ /* 0x0003e20000000800 */
[----:B------:R-:W-:-:S02]  /*d540*/  FMUL.FTZ R139, R139, R61 ;  /* 0x0000003d8b8b7220 */ /* 0x000fc40000410000 */
[-C--:B------:R-:W-:Y:S02]  /*d550*/  FMUL.FTZ R122, R122, R61.reuse ;  /* 0x0000003d7a7a7220 */ /* 0x080fe40000410000 */
[-C--:B------:R-:W-:Y:S01]  /*d560*/  FMUL.FTZ R123, R123, R61.reuse ;  /* 0x0000003d7b7b7220 */ /* 0x080fe20000410000 */
[----:B--2---:R-:W-:Y:S01]  /*d570*/  FSEL R0, R104, RZ, P2 ;  /* 0x000000ff68007208 */ /* 0x004fe20001000000 */
[-C--:B------:R-:W-:Y:S01]  /*d580*/  FMUL.FTZ R154, R154, R61.reuse ;  /* 0x0000003d9a9a7220 */ /* 0x080fe20000410000 */
[C---:B------:R-:W-:Y:S01]  /*d590*/  HMMA.16816.F32 R188, R4.reuse, R22, R136 ;  /* 0x0000001604bc723c */ /* 0x040fe20000001888 */
[----:B------:R2:W-:Y:S01]  /*d5a0*/  MUFU.EX2 R136, R9 ;  /* 0x0000000900887308 */ /* 0x0005e20000000800 */
[-C--:B------:R-:W-:Y:S02]  /*d5b0*/  FMUL.FTZ R155, R155, R61.reuse ;  /* 0x0000003d9b9b7220 */ /* 0x080fe40000410000 */
[-C--:B------:R-:W-:Y:S02]  /*d5c0*/  FMUL.FTZ R94, R94, R61.reuse ;  /* 0x0000003d5e5e7220 */ /* 0x080fe40000410000 */
[----:B------:R-:W-:Y:S01]  /*d5d0*/  FMUL.FTZ R95, R95, R61 ;  /* 0x0000003d5f5f7220 */ /* 0x000fe20000410000 */
[----:B------:R-:W-:Y:S01]  /*d5e0*/  MOV R138, R10 ;  /* 0x0000000a008a7202 */ /* 0x000fe20000000f00 */
[----:B------:R-:W-:Y:S01]  /*d5f0*/  FADD.FTZ R10, R237, -R0 ;  /* 0x80000000ed0a7221 */ /* 0x000fe20000010000 */
[----:B------:R-:W-:Y:S01]  /*d600*/  FSEL R0, R103, RZ, P1 ;  /* 0x000000ff67007208 */ /* 0x000fe20000800000 */
[--C-:B-1----:R-:W-:Y:S01]  /*d610*/  FFMA.FTZ R8, R65, c[0x0][0x23c], -R13.reuse ;  /* 0x00008f0041087a23 */ /* 0x102fe2000001080d */
[C---:B------:R-:W-:Y:S01]  /*d620*/  HMMA.16816.F32 R192, R4.reuse, R18, R120 ;  /* 0x0000001204c0723c */ /* 0x040fe20000001878 */
[----:B------:R-:W-:Y:S01]  /*d630*/  FMUL.FTZ R10, R10, c[0x0][0x23c] ;  /* 0x00008f000a0a7a20 */ /* 0x000fe20000410000 */
[----:B------:R-:W-:Y:S01]  /*d640*/  MOV R139, R251 ;  /* 0x000000fb008b7202 */ /* 0x000fe20000000f00 */
[----:B------:R-:W-:Y:S01]  /*d650*/  FADD.FTZ R0, R238, -R0 ;  /* 0x80000000ee007221 */ /* 0x000fe20000010000 */
[----:B------:R-:W-:Y:S01]  /*d660*/  MUFU.EX2 R32, R8 ;  /* 0x0000000800207308 */ /* 0x000fe20000000800 */
[----:B------:R-:W-:Y:S01]  /*d670*/  FMUL.FTZ R114, R114, R61 ;  /* 0x0000003d72727220 */ /* 0x000fe20000410000 */
[----:B------:R-:W-:Y:S01]  /*d680*/  MOV R137, R56 ;  /* 0x0000003800897202 */ /* 0x000fe20000000f00 */
[----:B--2---:R-:W-:Y:S01]  /*d690*/  FFMA.FTZ R9, R64, c[0x0][0x23c], -R13 ;  /* 0x00008f0040097a23 */ /* 0x004fe2000001080d */
[----:B------:R-:W-:Y:S01]  /*d6a0*/  HMMA.16816.F32 R120, R4, R26, R152 ;  /* 0x0000001a0478723c */ /* 0x000fe20000001898 */
[----:B------:R-:W-:-:S02]  /*d6b0*/  FMUL.FTZ R0, R0, c[0x0][0x23c] ;  /* 0x00008f0000007a20 */ /* 0x000fc40000410000 */
[-C--:B------:R-:W-:Y:S01]  /*d6c0*/  FMUL.FTZ R115, R115, R61.reuse ;  /* 0x0000003d73737220 */ /* 0x080fe20000410000 */
[----:B------:R-:W1:Y:S01]  /*d6d0*/  MUFU.EX2 R40, R9 ;  /* 0x0000000900287308 */ /* 0x000e620000000800 */
[-C--:B------:R-:W-:Y:S02]  /*d6e0*/  FMUL.FTZ R166, R166, R61.reuse ;  /* 0x0000003da6a67220 */ /* 0x080fe40000410000 */
[-C--:B------:R-:W-:Y:S01]  /*d6f0*/  FMUL.FTZ R167, R167, R61.reuse ;  /* 0x0000003da7a77220 */ /* 0x080fe20000410000 */
[----:B------:R-:W-:Y:S01]  /*d700*/  HMMA.16816.F32 R152, R4, R38, R92 ;  /* 0x000000260498723c */ /* 0x000fe2000000185c */
[-C--:B------:R-:W-:Y:S02]  /*d710*/  FMUL.FTZ R170, R170, R61.reuse ;  /* 0x0000003daaaa7220 */ /* 0x080fe40000410000 */
[----:B------:R-:W-:Y:S01]  /*d720*/  FMUL.FTZ R171, R171, R61 ;  /* 0x0000003dabab7220 */ /* 0x000fe20000410000 */
[----:B------:R-:W2:Y:S01]  /*d730*/  MUFU.EX2 R60, R10 ;  /* 0x0000000a003c7308 */ /* 0x000ea20000000800 */
[----:B------:R-:W-:-:S02]  /*d740*/  FMUL.FTZ R132, R132, R62 ;  /* 0x0000003e84847220 */ /* 0x000fc40000410000 */
[-C--:B------:R-:W-:Y:S01]  /*d750*/  FMUL.FTZ R133, R133, R62.reuse ;  /* 0x0000003e85857220 */ /* 0x080fe20000410000 */
[----:B------:R-:W-:Y:S01]  /*d760*/  MOV R92, R41 ;  /* 0x00000029005c7202 */ /* 0x000fe20000000f00 */
[-C--:B------:R-:W-:Y:S01]  /*d770*/  FMUL.FTZ R134, R134, R61.reuse ;  /* 0x0000003d86867220 */ /* 0x080fe20000410000 */
[C---:B------:R-:W-:Y:S01]  /*d780*/  HMMA.16816.F32 R196, R4.reuse, R16, R112 ;  /* 0x0000001004c4723c */ /* 0x040fe20000001870 */
[----:B------:R-:W-:Y:S01]  /*d790*/  FMUL.FTZ R135, R135, R61 ;  /* 0x0000003d87877220 */ /* 0x000fe20000410000 */
[----:B------:R-:W3:Y:S01]  /*d7a0*/  MUFU.EX2 R15, R0 ;  /* 0x00000000000f7308 */ /* 0x000ee20000000800 */
[----:B------:R-:W-:Y:S01]  /*d7b0*/  FMUL.FTZ R148, R148, R62 ;  /* 0x0000003e94947220 */ /* 0x000fe20000410000 */
[----:B-1----:R-:W-:Y:S01]  /*d7c0*/  MOV R95, R40 ;  /* 0x00000028005f7202 */ /* 0x002fe20000000f00 */
[-C--:B------:R-:W-:Y:S01]  /*d7d0*/  FMUL.FTZ R149, R149, R62.reuse ;  /* 0x0000003e95957220 */ /* 0x080fe20000410000 */
[----:B------:R-:W-:Y:S01]  /*d7e0*/  MOV R93, R249 ;  /* 0x000000f9005d7202 */ /* 0x000fe20000000f00 */
[-C--:B------:R-:W-:Y:S01]  /*d7f0*/  FMUL.FTZ R150, R150, R61.reuse ;  /* 0x0000003d96967220 */ /* 0x080fe20000410000 */
[----:B------:R-:W-:Y:S01]  /*d800*/  HMMA.16816.F32 R176, R4, R44, R164 ;  /* 0x0000002c04b0723c */ /* 0x000fe200000018a4 */
[----:B------:R-:W-:Y:S01]  /*d810*/  FMUL.FTZ R151, R151, R61 ;  /* 0x0000003d97977220 */ /* 0x000fe20000410000 */
[----:B------:R-:W-:Y:S01]  /*d820*/  MOV R94, R11 ;  /* 0x0000000b005e7202 */ /* 0x000fe20000000f00 */
        /* <DEDUP_REMOVED lines=15> */
[-C--:B--2---:R-:W-:Y:S02]  /*d920*/  FMUL.FTZ R128, R128, R60.reuse ;  /* 0x0000003c80807220 */ /* 0x084fe40000410000 */
[----:B------:R-:W-:-:S02]  /*d930*/  FMUL.FTZ R129, R129, R60 ;  /* 0x0000003c81817220 */ /* 0x000fc40000410000 */
[-C--:B---3--:R-:W-:Y:S01]  /*d940*/  FMUL.FTZ R130, R130, R15.reuse ;  /* 0x0000000f82827220 */ /* 0x088fe20000410000 */
[C---:B------:R-:W-:Y:S01]  /*d950*/  HMMA.16816.F32 R108, R4.reuse, R48, R72 ;  /* 0x00000030046c723c */ /* 0x040fe20000001848 */
[-C--:B------:R-:W-:Y:S02]  /*d960*/  FMUL.FTZ R131, R131, R15.reuse ;  /* 0x0000000f83837220 */ /* 0x080fe40000410000 */
[----:B------:R-:W-:Y:S02]  /*d970*/  FFMA.FTZ R0, R33, c[0x0][0x23c], -R2 ;  /* 0x00008f0021007a23 */ /* 0x000fe40000010802 */
        /* <DEDUP_REMOVED lines=10> */
[----:B------:R-:W-:Y:S01]  /*da20*/  FFMA.FTZ R8, R105, c[0x0][0x23c], -R2 ;  /* 0x00008f0069087a23 */ /* 0x000fe20000010802 */
[----:B------:R-:W-:Y:S01]  /*da30*/  MOV R105, R95 ;  /* 0x0000005f00697202 */ /* 0x000fe20000000f00 */
[-C--:B------:R-:W-:Y:S01]  /*da40*/  FMUL.FTZ R160, R160, R60.reuse ;  /* 0x0000003ca0a07220 */ /* 0x080fe20000410000 */
[----:B------:R-:W-:Y:S01]  /*da50*/  F2FP.PACK_AB R4, R138, R63 ;  /* 0x0000003f8a04723e */ /* 0x000fe200000000ff */
[----:B------:R-:W-:Y:S01]  /*da60*/  FMUL.FTZ R161, R161, R60 ;  /* 0x0000003ca1a17220 */ /* 0x000fe20000410000 */
[----:B------:R-:W-:Y:S01]  /*da70*/  F2FP.PACK_AB R5, R30, R136 ;  /* 0x000000881e05723e */ /* 0x000fe200000000ff */
[-C--:B------:R-:W-:Y:S01]  /*da80*/  FMUL.FTZ R162, R162, R15.reuse ;  /* 0x0000000fa2a27220 */ /* 0x080fe20000410000 */
[----:B------:R-:W-:Y:S01]  /*da90*/  F2FP.PACK_AB R6, R28, R92 ;  /* 0x0000005c1c06723e */ /* 0x000fe200000000ff */
[----:B------:R-:W-:Y:S01]  /*daa0*/  FMUL.FTZ R163, R163, R15 ;  /* 0x0000000fa3a37220 */ /* 0x000fe20000410000 */
[----:B------:R-:W-:Y:S01]  /*dab0*/  F2FP.PACK_AB R7, R32, R95 ;  /* 0x0000005f2007723e */ /* 0x000fe200000000ff */
[----:B------:R-:W-:-:S02]  /*dac0*/  FMUL.FTZ R68, R68, R60 ;  /* 0x0000003c44447220 */ /* 0x000fc40000410000 */
[-C--:B------:R-:W-:Y:S02]  /*dad0*/  FMUL.FTZ R69, R69, R60.reuse ;  /* 0x0000003c45457220 */ /* 0x080fe40000410000 */
[-C--:B------:R-:W-:Y:S02]  /*dae0*/  FMUL.FTZ R70, R70, R15.reuse ;  /* 0x0000000f46467220 */ /* 0x080fe40000410000 */
[C---:B------:R-:W-:Y:S01]  /*daf0*/  HMMA.16816.F32 R76, R4.reuse, R20, R128 ;  /* 0x00000014044c723c */ /* 0x040fe20000001880 */
[----:B------:R1:W-:Y:S01]  /*db00*/  MUFU.EX2 R128, R0 ;  /* 0x0000000000807308 */ /* 0x0003e20000000800 */
[-C--:B------:R-:W-:Y:S02]  /*db10*/  FMUL.FTZ R71, R71, R15.reuse ;  /* 0x0000000f47477220 */ /* 0x080fe40000410000 */
[-C--:B------:R-:W-:Y:S02]  /*db20*/  FMUL.FTZ R84, R84, R60.reuse ;  /* 0x0000003c54547220 */ /* 0x080fe40000410000 */
[----:B------:R-:W-:Y:S01]  /*db30*/  FMUL.FTZ R85, R85, R60 ;  /* 0x0000003c55557220 */ /* 0x000fe20000410000 */
[----:B------:R-:W-:Y:S01]  /*db40*/  MOV R130, R250 ;  /* 0x000000fa00827202 */ /* 0x000fe20000000f00 */
[----:B------:R-:W-:Y:S01]  /*db50*/  HMMA.16816.F32 R88, R4, R16, R116 ;  /* 0x000000100458723c */ /* 0x000fe20000001874 */
[----:B------:R-:W-:Y:S01]  /*db60*/  FMUL.FTZ R86, R86, R15 ;  /* 0x0000000f56567220 */ /* 0x000fe20000410000 */
[----:B------:R-:W-:Y:S01]  /*db70*/  MOV R131, R29 ;  /* 0x0000001d00837202 */ /* 0x000fe20000000f00 */
[----:B------:R-:W-:Y:S01]  /*db80*/  FMUL.FTZ R87, R87, R15 ;  /* 0x0000000f57577220 */ /* 0x000fe20000410000 */
[----:B------:R-:W-:Y:S01]  /*db90*/  MOV R129, R28 ;  /* 0x0000001c00817202 */ /* 0x000fe20000000f00 */
[----:B------:R-:W-:-:S02]  /*dba0*/  FMUL.FTZ R140, R140, R60 ;  /* 0x0000003c8c8c7220 */ /* 0x000fc40000410000 */
[----:B------:R-:W-:Y:S01]  /*dbb0*/  MOV R119, R35 ;  /* 0x0000002300777202 */ /* 0x000fe20000000f00 */
[C---:B------:R-:W-:Y:S01]  /*dbc0*/  HMMA.16816.F32 R148, R4.reuse, R18, R124 ;  /* 0x000000120494723c */ /* 0x040fe2000000187c */
[--C-:B-1----:R-:W-:Y:S01]  /*dbd0*/  FFMA.FTZ R0, R43, c[0x0][0x23c], -R2.reuse ;  /* 0x00008f002b007a23 */ /* 0x102fe20000010802 */
[----:B------:R-:W-:Y:S01]  /*dbe0*/  MOV R118, R34 ;  /* 0x0000002200767202 */ /* 0x000fe20000000f00 */
[----:B------:R-:W-:Y:S01]  /*dbf0*/  FMUL.FTZ R141, R141, R60 ;  /* 0x0000003c8d8d7220 */ /* 0x000fe20000410000 */
[----:B------:R-:W-:Y:S01]  /*dc00*/  MOV R117, R31 ;  /* 0x0000001f00757202 */ /* 0x000fe20000000f00 */
[----:B------:R1:W2:Y:S01]  /*dc10*/  MUFU.EX2 R251, R0 ;  /* 0x0000000000fb7308 */ /* 0x0002a20000000800 */
[-C--:B------:R-:W-:Y:S01]  /*dc20*/  FMUL.FTZ R142, R142, R15.reuse ;  /* 0x0000000f8e8e7220 */ /* 0x080fe20000410000 */
[----:B------:R-:W-:Y:S01]  /*dc30*/  MOV R127, R32 ;  /* 0x00000020007f7202 */ /* 0x000fe20000000f00 */
[----:B------:R-:W-:Y:S01]  /*dc40*/  FMUL.FTZ R143, R143, R15 ;  /* 0x0000000f8f8f7220 */ /* 0x000fe20000410000 */
[----:B------:R-:W3:Y:S01]  /*dc50*/  LDSM.16.MT88.4 R32, [R220+0x9400] ;  /* 0x00940000dc20783b */ /* 0x000ee20000004200 */
[----:B------:R-:W-:Y:S01]  /*dc60*/  MOV R124, R252 ;  /* 0x000000fc007c7202 */ /* 0x000fe20000000f00 */
[----:B------:R-:W-:Y:S01]  /*dc70*/  FMUL.FTZ R144, R144, R60 ;  /* 0x0000003c90907220 */ /* 0x000fe20000410000 */
[----:B------:R-:W-:Y:S01]  /*dc80*/  MOV R126, R58 ;  /* 0x0000003a007e7202 */ /* 0x000fe20000000f00 */
[----:B------:R4:W-:Y:S01]  /*dc90*/  MUFU.EX2 R252, R8 ;  /* 0x0000000800fc7308 */ /* 0x0009e20000000800 */
[----:B------:R-:W-:Y:S01]  /*dca0*/  FMUL.FTZ R145, R145, R60 ;  /* 0x0000003c91917220 */ /* 0x000fe20000410000 */
[----:B------:R-:W-:Y:S01]  /*dcb0*/  MOV R125, R57 ;  /* 0x00000039007d7202 */ /* 0x000fe20000000f00 */
[-C--:B------:R-:W-:Y:S01]  /*dcc0*/  FMUL.FTZ R146, R146, R15.reuse ;  /* 0x0000000f92927220 */ /* 0x080fe20000410000 */
[----:B------:R-:W-:Y:S01]  /*dcd0*/  HMMA.16816.F32 R56, R4, R44, R160 ;  /* 0x0000002c0438723c */ /* 0x000fe200000018a0 */
[----:B------:R-:W-:Y:S01]  /*dce0*/  FMUL.FTZ R147, R147, R15 ;  /* 0x0000000f93937220 */ /* 0x000fe20000410000 */
[----:B------:R-:W-:Y:S01]  /*dcf0*/  MOV R116, R30 ;  /* 0x0000001e00747202 */ /* 0x000fe20000000f00 */
[----:B------:R-:W-:Y:S01]  /*dd00*/  FMUL.FTZ R156, R156, R60 ;  /* 0x0000003c9c9c7220 */ /* 0x000fe20000410000 */
[----:B------:R-:W5:Y:S01]  /*dd10*/  LDSM.16.MT88.4 R28, [R222+0x9400] ;  /* 0x00940000de1c783b */ /* 0x000f620000004200 */
[----:B-1----:R-:W-:-:S02]  /*dd20*/  FFMA.FTZ R0, R106, c[0x0][0x23c], -R2 ;  /* 0x00008f006a007a23 */ /* 0x002fc40000010802 */
[----:B------:R-:W-:Y:S01]  /*dd30*/  FMUL.FTZ R157, R157, R60 ;  /* 0x0000003c9d9d7220 */ /* 0x000fe20000410000 */
[C---:B------:R-:W-:Y:S01]  /*dd40*/  HMMA.16816.F32 R40, R4.reuse, R48, R68 ;  /* 0x000000300428723c */ /* 0x040fe20000001844 */
[----:B------:R1:W-:Y:S01]  /*dd50*/  MUFU.EX2 R250, R0 ;  /* 0x0000000000fa7308 */ /* 0x0003e20000000800 */
[-C--:B------:R-:W-:Y:S01]  /*dd60*/  FMUL.FTZ R158, R158, R15.reuse ;  /* 0x0000000f9e9e7220 */ /* 0x080fe20000410000 */
[----:B------:R-:W-:Y:S01]  /*dd70*/  MOV R162, R116 ;  /* 0x0000007400a27202 */ /* 0x000fe20000000f00 */
[--C-:B----4-:R-:W-:Y:S01]  /*dd80*/  FFMA.FTZ R8, R100, c[0x0][0x23c], -R12.reuse ;  /* 0x00008f0064087a23 */ /* 0x110fe2000001080c */
[----:B------:R-:W-:Y:S01]  /*dd90*/  MOV R116, R92 ;  /* 0x0000005c00747202 */ /* 0x000fe20000000f00 */
[----:B------:R-:W-:Y:S01]  /*dda0*/  FMUL.FTZ R159, R159, R15 ;  /* 0x0000000f9f9f7220 */ /* 0x000fe20000410000 */
        /* <DEDUP_REMOVED lines=9> */
[----:B------:R-:W-:Y:S01]  /*de40*/  FMUL.FTZ R80, R80, R60 ;  /* 0x0000003c50507220 */ /* 0x000fe20000410000 */
[----:B------:R-:W-:Y:S01]  /*de50*/  MOV R163, R130 ;  /* 0x0000008200a37202 */ /* 0x000fe20000000f00 */
[----:B-1----:R-:W-:Y:S01]  /*de60*/  FFMA.FTZ R0, R101, c[0x0][0x23c], -R12 ;  /* 0x00008f0065007a23 */ /* 0x002fe2000001080c */
[----:B------:R-:W-:Y:S01]  /*de70*/  HMMA.16816.F32 R72, R4, R22, R140 ;  /* 0x000000160448723c */ /* 0x000fe2000000188c */
[----:B------:R-:W-:Y:S01]  /*de80*/  FMUL.FTZ R81, R81, R60 ;  /* 0x0000003c51517220 */ /* 0x000fe20000410000 */
[----:B------:R-:W-:Y:S01]  /*de90*/  LDSM.16.MT88.4 R20, [R222+0xb400] ;  /* 0x00b40000de14783b */ /* 0x000fe20000004200 */
[----:B------:R1:W1:Y:S01]  /*dea0*/  MUFU.EX2 R238, R0 ;  /* 0x0000000000ee7308 */ /* 0x0002620000000800 */
[----:B------:R-:W-:Y:S01]  /*deb0*/  FMUL.FTZ R82, R82, R15 ;  /* 0x0000000f52527220 */ /* 0x000fe20000410000 */
[----:B------:R-:W-:Y:S01]  /*dec0*/  MOV R161, R131 ;  /* 0x0000008300a17202 */ /* 0x000fe20000000f00 */
[----:B------:R-:W-:-:S02]  /*ded0*/  FMUL.FTZ R83, R83, R15 ;  /* 0x0000000f53537220 */ /* 0x000fc40000410000 */
[-C--:B------:R-:W-:Y:S01]  /*dee0*/  FMUL.FTZ R96, R96, R60.reuse ;  /* 0x0000003c60607220 */ /* 0x080fe20000410000 */
[C---:B------:R-:W-:Y:S01]  /*def0*/  HMMA.16816.F32 R144, R4.reuse, R24, R144 ;  /* 0x000000180490723c */ /* 0x040fe20000001890 */
[----:B------:R-:W-:Y:S01]  /*df00*/  FMUL.FTZ R97, R97, R60 ;  /* 0x0000003c61617220 */ /* 0x000fe20000410000 */
[----:B------:R-:W-:Y:S01]  /*df10*/  MOV R71, R161 ;  /* 0x000000a100477202 */ /* 0x000fe20000000f00 */
[----:B------:R-:W-:Y:S01]  /*df20*/  FMUL.FTZ R98, R98, R15 ;  /* 0x0000000f62627220 */ /* 0x000fe20000410000 */
[----:B------:R-:W-:Y:S01]  /*df30*/  MOV R161, R93 ;  /* 0x0000005d00a17202 */ /* 0x000fe20000000f00 */
[----:B------:R-:W-:Y:S02]  /*df40*/  FMUL.FTZ R99, R99, R15 ;  /* 0x0000000f63637220 */ /* 0x000fe40000410000 */
[----:B----4-:R-:W-:Y:S01]  /*df50*/  FFMA.FTZ R8, R181, c[0x0][0x23c], -R14 ;  /* 0x00008f00b5087a23 */ /* 0x010fe2000001080e */
[C---:B------:R-:W-:Y:S01]  /*df60*/  HMMA.16816.F32 R64, R4.reuse, R26, R156 ;  /* 0x0000001a0440723c */ /* 0x040fe2000000189c */
[----:B------:R-:W4:Y:S01]  /*df70*/  LDSM.16.MT88.4 R24, [R220+0xa400] ;  /* 0x00a40000dc18783b */ /* 0x000f220000004200 */
[----:B-1----:R-:W-:Y:S01]  /*df80*/  FFMA.FTZ R0, R107, c[0x0][0x23c], -R12 ;  /* 0x00008f006b007a23 */ /* 0x002fe2000001080c */
[----:B------:R1:W-:Y:S04]  /*df90*/  MUFU.EX2 R236, R8 ;  /* 0x0000000800ec7308 */ /* 0x0003e80000000800 */
[----:B------:R-:W-:Y:S01]  /*dfa0*/  MOV R156, R117 ;  /* 0x00000075009c7202 */ /* 0x000fe20000000f00 */
[----:B------:R-:W-:Y:S01]  /*dfb0*/  HMMA.16816.F32 R44, R4, R46, R172 ;  /* 0x0000002e042c723c */ /* 0x000fe200000018ac */
[----:B------:R-:W-:-:S02]  /*dfc0*/  MOV R158, R118 ;  /* 0x00000076009e7202 */ /* 0x000fc40000000f00 */
[----:B------:R2:W-:Y:S01]  /*dfd0*/  MUFU.EX2 R248, R0 ;  /* 0x0000000000f87308 */ /* 0x0005e20000000800 */
[----:B------:R-:W-:Y:S02]  /*dfe0*/  MOV R159, R119 ;  /* 0x00000077009f7202 */ /* 0x000fe40000000f00 */
[----:B------:R-:W-:Y:S02]  /*dff0*/  MOV R117, R137 ;  /* 0x0000008900757202 */ /* 0x000fe40000000f00 */
[----:B------:R-:W-:Y:S01]  /*e000*/  HMMA.16816.F32 R48, R4, R50, R80 ;  /* 0x000000320430723c */ /* 0x000fe20000001850 */
[----:B------:R-:W-:Y:S02]  /*e010*/  MOV R118, R136 ;  /* 0x0000008800767202 */ /* 0x000fe40000000f00 */
[----:B------:R-:W-:Y:S01]  /*e020*/  MOV R119, R138 ;  /* 0x0000008a00777202 */ /* 0x000fe20000000f00 */
[----:B-1----:R-:W1:Y:S01]  /*e030*/  LDSM.16.MT88.4 R8, [R222+0xa400] ;  /* 0x00a40000de08783b */ /* 0x002e620000004200 */
[----:B------:R-:W-:-:S02]  /*e040*/  MOV R157, R124 ;  /* 0x0000007c009d7202 */ /* 0x000fc40000000f00 */
[----:B------:R-:W-:Y:S01]  /*e050*/  MOV R175, R162 ;  /* 0x000000a200af7202 */ /* 0x000fe20000000f00 */
[----:B------:R-:W-:Y:S01]  /*e060*/  HMMA.16816.F32 R36, R4, R38, R96 ;  /* 0x000000260424723c */ /* 0x000fe20000001860 */
[----:B------:R-:W-:Y:S01]  /*e070*/  MOV R174, R158 ;  /* 0x0000009e00ae7202 */ /* 0x000fe20000000f00 */
[----:B--2---:R-:W-:Y:S01]  /*e080*/  FFMA.FTZ R0, R180, c[0x0][0x23c], -R12 ;  /* 0x00008f00b4007a23 */ /* 0x004fe2000001080c */
[----:B------:R-:W-:Y:S02]  /*e090*/  MOV R173, R159 ;  /* 0x0000009f00ad7202 */ /* 0x000fe40000000f00 */
[----:B------:R-:W-:Y:S01]  /*e0a0*/  MOV R172, R116 ;  /* 0x0000007400ac7202 */ /* 0x000fe20000000f00 */
[----:B------:R2:W2:Y:S01]  /*e0b0*/  MUFU.EX2 R237, R0 ;  /* 0x0000000000ed7308 */ /* 0x0004a20000000800 */
[----:B------:R-:W-:Y:S02]  /*e0c0*/  F2FP.PACK_AB R4, R251, R128 ;  /* 0x00000080fb04723e */ /* 0x000fe400000000ff */
[----:B------:R-:W-:-:S02]  /*e0d0*/  F2FP.PACK_AB R5, R238, R249 ;  /* 0x000000f9ee05723e */ /* 0x000fc400000000ff */
[----:B------:R-:W-:Y:S02]  /*e0e0*/  F2FP.PACK_AB R6, R250, R252 ;  /* 0x000000fcfa06723e */ /* 0x000fe400000000ff */
[----:B------:R-:W-:Y:S02]  /*e0f0*/  MOV R106, R117 ;  /* 0x00000075006a7202 */ /* 0x000fe40000000f00 */
[----:B------:R-:W-:Y:S02]  /*e100*/  MOV R158, R118 ;  /* 0x00000076009e7202 */ /* 0x000fe40000000f00 */
[----:B------:R-:W-:Y:S02]  /*e110*/  MOV R159, R92 ;  /* 0x0000005c009f7202 */ /* 0x000fe40000000f00 */
[----:B------:R-:W-:Y:S01]  /*e120*/  MOV R162, R94 ;  /* 0x0000005e00a27202 */ /* 0x000fe20000000f00 */
[----:B--2---:R-:W-:Y:S01]  /*e130*/  FFMA.FTZ R0, R182, c[0x0][0x23c], -R14 ;  /* 0x00008f00b6007a23 */ /* 0x004fe2000001080e */
[----:B------:R-:W-:-:S03]  /*e140*/  F2FP.PACK_AB R7, R237, R248 ;  /* 0x000000f8ed07723e */ /* 0x000fc600000000ff */
[----:B------:R2:W1:Y:S04]  /*e150*/  MUFU.EX2 R227, R0 ;  /* 0x0000000000e37308 */ /* 0x0004680000000800 */
[C---:B---3--:R-:W-:Y:S08]  /*e160*/  HMMA.16816.F32 R140, R4.reuse, R32, R196 ;  /* 0x00000020048c723c */ /* 0x048ff000000018c4 */
[----:B------:R-:W-:Y:S01]  /*e170*/  HMMA.16816.F32 R136, R4, R34, R192 ;  /* 0x000000220488723c */ /* 0x000fe200000018c0 */
[----:B--2---:R-:W-:Y:S01]  /*e180*/  FFMA.FTZ R0, R201, c[0x0][0x23c], -R14 ;  /* 0x00008f00c9007a23 */ /* 0x004fe2000001080e */
[----:B------:R-:W-:-:S03]  /*e190*/  MOV R201, R128 ;  /* 0x0000008000c97202 */ /* 0x000fc60000000f00 */
[----:B------:R2:W-:Y:S03]  /*e1a0*/  MUFU.EX2 R199, R0 ;  /* 0x0000000000c77308 */ /* 0x0005e60000000800 */
[C---:B-----5:R-:W-:Y:S08]  /*e1b0*/  HMMA.16816.F32 R128, R4.reuse, R30, R188 ;  /* 0x0000001e0480723c */ /* 0x060ff000000018bc */
[----:B------:R-:W-:Y:S01]  /*e1c0*/  HMMA.16816.F32 R132, R4, R28, R132 ;  /* 0x0000001c0484723c */ /* 0x000fe20000001884 */
[----:B--2---:R-:W-:-:S07]  /*e1d0*/  FFMA.FTZ R0, R183, c[0x0][0x23c], -R14 ;  /* 0x00008f00b7007a23 */ /* 0x004fce000001080e */
[C---:B----4-:R-:W-:Y:S01]  /*e1e0*/  HMMA.16816.F32 R120, R4.reuse, R26, R120 ;  /* 0x0000001a0478723c */ /* 0x050fe20000001878 */
[----:B------:R2:W-:Y:S07]  /*e1f0*/  MUFU.EX2 R198, R0 ;  /* 0x0000000000c67308 */ /* 0x0005ee0000000800 */
[C---:B-1----:R-:W-:Y:S08]  /*e200*/  HMMA.16816.F32 R112, R4.reuse, R10, R112 ;  /* 0x0000000a0470723c */ /* 0x042ff00000001870 */
[----:B------:R-:W-:Y:S01]  /*e210*/  HMMA.16816.F32 R108, R4, R16, R108 ;  /* 0x00000010046c723c */ /* 0x000fe2000000186c */
[----:B--2---:R-:W-:Y:S01]  /*e220*/  FFMA.FTZ R0, R200, c[0x0][0x23c], -R13 ;  /* 0x00008f00c8007a23 */ /* 0x004fe2000001080d */
[----:B------:R-:W-:-:S03]  /*e230*/  MOV R200, R125 ;  /* 0x0000007d00c87202 */ /* 0x000fc60000000f00 */
[----:B------:R1:W-:Y:S03]  /*e240*/  MUFU.EX2 R197, R0 ;  /* 0x0000000000c57308 */ /* 0x0003e60000000800 */
[C---:B------:R-:W-:Y:S08]  /*e250*/  HMMA.16816.F32 R96, R4.reuse, R18, R168 ;  /* 0x000000120460723c */ /* 0x040ff000000018a8 */
[----:B------:R-:W-:Y:S01]  /*e260*/  HMMA.16816.F32 R92, R4, R20, R164 ;  /* 0x00000014045c723c */ /* 0x000fe200000018a4 */
[----:B-1----:R-:W-:Y:S01]  /*e270*/  FFMA.FTZ R0, R202, c[0x0][0x23c], -R13 ;  /* 0x00008f00ca007a23 */ /* 0x002fe2000001080d */
[----:B------:R-:W-:-:S06]  /*e280*/  MOV R202, R126 ;  /* 0x0000007e00ca7202 */ /* 0x000fcc0000000f00 */
[----:B------:R-:W-:Y:S01]  /*e290*/  HMMA.16816.F32 R80, R4, R22, R152 ;  /* 0x000000160450723c */ /* 0x000fe20000001898 */
[----:B------:R1:W2:Y:S02]  /*e2a0*/  MUFU.EX2 R196, R0 ;  /* 0x0000000000c47308 */ /* 0x0002a40000000800 */
        /* <DEDUP_REMOVED lines=8> */
[----:B------:R-:W-:Y:S07]  /*e330*/  HMMA.16816.F32 R116, R4, R8, R176 ;  /* 0x000000080474723c */ /* 0x000fee00000018b0 */
[----:B------:R-:W-:Y:S02]  /*e340*/  F2FP.PACK_AB R4, R227, R236 ;  /* 0x000000ece304723e */ /* 0x000fe400000000ff */
[----:B--2---:R-:W-:-:S02]  /*e350*/  F2FP.PACK_AB R5, R196, R197 ;  /* 0x000000c5c405723e */ /* 0x004fc400000000ff */
        /* <DEDUP_REMOVED lines=44> */
[----:B------:R-:W-:Y:S01]  /*e620*/  LDSM.16.MT88.4 R172, [R222+0xac00] ;  /* 0x00ac0000deac783b */ /* 0x000fe20000004200 */
        /* <DEDUP_REMOVED lines=10> */
[----:B------:R-:W-:-:S03]  /*e6d0*/  MOV R214, R162 ;  /* 0x000000a200d67202 */ /* 0x000fc60000000f00 */
        /* <DEDUP_REMOVED lines=8> */
[C---:B------:R-:W-:Y:S08]  /*e760*/  HMMA.16816.F32 R160, R4.reuse, R16, R108 ;  /* 0x0000001004a0723c */ /* 0x040ff0000000186c */
[----:B------:R-:W-:Y:S01]  /*e770*/  HMMA.16816.F32 R148, R4, R24, R124 ;  /* 0x000000180494723c */ /* 0x000fe2000000187c */
[----:B------:R-:W4:Y:S01]  /*e780*/  LDSM.16.MT88.4 R124, [R220+0x9c00] ;  /* 0x009c0000dc7c783b */ /* 0x000f220000004200 */
[----:B--2---:R-:W-:Y:S01]  /*e790*/  FFMA.FTZ R0, R216, c[0x0][0x23c], -R14 ;  /* 0x00008f00d8007a23 */ /* 0x004fe2000001080e */
[----:B------:R-:W-:-:S03]  /*e7a0*/  MOV R216, R156 ;  /* 0x0000009c00d87202 */ /* 0x000fc60000000f00 */
[----:B------:R2:W5:Y:S02]  /*e7b0*/  MUFU.EX2 R106, R0 ;  /* 0x00000000006a7308 */ /* 0x0005640000000800 */
[C---:B------:R-:W-:Y:S08]  /*e7c0*/  HMMA.16816.F32 R152, R4.reuse, R26, R120 ;  /* 0x0000001a0498723c */ /* 0x040ff00000001878 */
[----:B-1----:R-:W-:Y:S01]  /*e7d0*/  HMMA.16816.F32 R164, R4, R8, R116 ;  /* 0x0000000804a4723c */ /* 0x002fe20000001874 */
[----:B--2---:R-:W-:Y:S01]  /*e7e0*/  FFMA.FTZ R0, R217, c[0x0][0x23c], -R13 ;  /* 0x00008f00d9007a23 */ /* 0x004fe2000001080d */
[----:B------:R-:W-:-:S06]  /*e7f0*/  MOV R217, R157 ;  /* 0x0000009d00d97202 */ /* 0x000fcc0000000f00 */
[C---:B------:R-:W-:Y:S01]  /*e800*/  HMMA.16816.F32 R168, R4.reuse, R10, R112 ;  /* 0x0000000a04a8723c */ /* 0x040fe20000001870 */
[----:B------:R1:W-:Y:S07]  /*e810*/  MUFU.EX2 R105, R0 ;  /* 0x0000000000697308 */ /* 0x0003ee0000000800 */
[C---:B------:R-:W-:Y:S08]  /*e820*/  HMMA.16816.F32 R108, R4.reuse, R20, R92 ;  /* 0x00000014046c723c */ /* 0x040ff0000000185c */
[----:B------:R-:W-:Y:S01]  /*e830*/  HMMA.16816.F32 R96, R4, R22, R80 ;  /* 0x000000160460723c */ /* 0x000fe20000001850 */
[----:B------:R-:W-:Y:S01]  /*e840*/  LDSM.16.MT88.4 R80, [R220+0xbc00] ;  /* 0x00bc0000dc50783b */ /* 0x000fe20000004200 */
[----:B-1----:R-:W-:Y:S01]  /*e850*/  FFMA.FTZ R0, R218, c[0x0][0x23c], -R13 ;  /* 0x00008f00da007a23 */ /* 0x002fe2000001080d */
[----:B------:R-:W-:-:S03]  /*e860*/  MOV R218, R158 ;  /* 0x0000009e00da7202 */ /* 0x000fc60000000f00 */
[----:B------:R1:W2:Y:S01]  /*e870*/  MUFU.EX2 R101, R0 ;  /* 0x0000000000657308 */ /* 0x0002a20000000800 */
[----:B---3--:R-:W-:Y:S02]  /*e880*/  F2FP.PACK_AB R4, R184, R185 ;  /* 0x000000b9b804723e */ /* 0x008fe400000000ff */
[----:B-----5:R-:W-:Y:S01]  /*e890*/  F2FP.PACK_AB R6, R106, R107 ;  /* 0x0000006b6a06723e */ /* 0x020fe200000000ff */
[--C-:B-1----:R-:W-:Y:S01]  /*e8a0*/  FFMA.FTZ R0, R219, c[0x0][0x23c], -R13.reuse ;  /* 0x00008f00db007a23 */ /* 0x102fe2000001080d */
[----:B--2---:R-:W-:Y:S02]  /*e8b0*/  F2FP.PACK_AB R5, R101, R105 ;  /* 0x000000696505723e */ /* 0x004fe400000000ff */
[----:B------:R-:W-:Y:S01]  /*e8c0*/  MOV R219, R159 ;  /* 0x0000009f00db7202 */ /* 0x000fe20000000f00 */
[----:B------:R1:W-:Y:S01]  /*e8d0*/  MUFU.EX2 R100, R0 ;  /* 0x0000000000647308 */ /* 0x0003e20000000800 */
[----:B------:R-:W2:Y:S01]  /*e8e0*/  LDSM.16.MT88.4 R156, [R220+0xac00] ;  /* 0x00ac0000dc9c783b */ /* 0x000ea20000004200 */
[----:B-1----:R-:W-:Y:S01]  /*e8f0*/  FFMA.FTZ R0, R228, c[0x0][0x23c], -R13 ;  /* 0x00008f00e4007a23 */ /* 0x002fe2000001080d */
[----:B------:R-:W-:-:S05]  /*e900*/  MOV R228, R63 ;  /* 0x0000003f00e47202 */ /* 0x000fca0000000f00 */
[----:B------:R-:W1:Y:S02]  /*e910*/  MUFU.EX2 R63, R0 ;  /* 0x00000000003f7308 */ /* 0x000e640000000800 */
[----:B-1----:R-:W-:Y:S01]  /*e920*/  F2FP.PACK_AB R7, R63, R100 ;  /* 0x000000643f07723e */ /* 0x002fe200000000ff */
[----:B------:R-:W-:-:S06]  /*e930*/  FFMA.FTZ R0, R229, c[0x0][0x23c], -R2 ;  /* 0x00008f00e5007a23 */ /* 0x000fcc0000010802 */
[C---:B------:R-:W-:Y:S01]  /*e940*/  HMMA.16816.F32 R84, R4.reuse, R34, R84 ;  /* 0x000000220454723c */ /* 0x040fe20000001854 */
[----:B------:R1:W-:Y:S07]  /*e950*/  MUFU.EX2 R35, R0 ;  /* 0x0000000000237308 */ /* 0x0003ee0000000800 */
[C---:B------:R-:W-:Y:S08]  /*e960*/  HMMA.16816.F32 R116, R4.reuse, R32, R88 ;  /* 0x000000200474723c */ /* 0x040ff00000001858 */
[----:B------:R-:W-:Y:S01]  /*e970*/  HMMA.16816.F32 R64, R4, R26, R64 ;  /* 0x0000001a0440723c */ /* 0x000fe20000001840 */
[----:B-1----:R-:W-:-:S04]  /*e980*/  FFMA.FTZ R0, R230, c[0x0][0x23c], -R2 ;  /* 0x00008f00e6007a23 */ /* 0x002fc80000010802 */
[----:B------:R1:W3:Y:S03]  /*e990*/  MUFU.EX2 R34, R0 ;  /* 0x0000000000227308 */ /* 0x0002e60000000800 */
[C---:B------:R-:W-:Y:S08]  /*e9a0*/  HMMA.16816.F32 R68, R4.reuse, R24, R68 ;  /* 0x000000180444723c */ /* 0x040ff00000001844 */
[----:B------:R-:W-:Y:S01]  /*e9b0*/  HMMA.16816.F32 R52, R4, R20, R52 ;  /* 0x000000140434723c */ /* 0x000fe20000001834 */
[--C-:B-1----:R-:W-:Y:S01]  /*e9c0*/  FFMA.FTZ R0, R231, c[0x0][0x23c], -R2.reuse ;  /* 0x00008f00e7007a23 */ /* 0x102fe20000010802 */
[----:B---3--:R-:W-:Y:S01]  /*e9d0*/  F2FP.PACK_AB R92, R34, R35 ;  /* 0x00000023225c723e */ /* 0x008fe200000000ff */
[----:B------:R-:W-:-:S05]  /*e9e0*/  FFMA.FTZ R2, R232, c[0x0][0x23c], -R2 ;  /* 0x00008f00e8027a23 */ /* 0x000fca0000010802 */
[C---:B------:R-:W-:Y:S01]  /*e9f0*/  HMMA.16816.F32 R128, R4.reuse, R28, R76 ;  /* 0x0000001c0480723c */ /* 0x040fe2000000184c */
[----:B------:R1:W-:Y:S07]  /*ea00*/  MUFU.EX2 R33, R0 ;  /* 0x0000000000217308 */ /* 0x0003ee0000000800 */
[C---:B------:R-:W-:Y:S01]  /*ea10*/  HMMA.16816.F32 R28, R4.reuse, R30, R72 ;  /* 0x0000001e041c723c */ /* 0x040fe20000001848 */
[----:B------:R-:W3:Y:S07]  /*ea20*/  MUFU.EX2 R32, R2 ;  /* 0x0000000200207308 */ /* 0x000eee0000000800 */
[----:B------:R-:W-:Y:S01]  /*ea30*/  HMMA.16816.F32 R56, R4, R8, R56 ;  /* 0x000000080438723c */ /* 0x000fe20000001838 */
[----:B-1----:R-:W-:-:S04]  /*ea40*/  FFMA.FTZ R0, R233, c[0x0][0x23c], -R12 ;  /* 0x00008f00e9007a23 */ /* 0x002fc8000001080c */
[----:B------:R1:W-:Y:S02]  /*ea50*/  MUFU.EX2 R27, R0 ;  /* 0x00000000001b7308 */ /* 0x0003e40000000800 */
[----:B------:R-:W-:Y:S01]  /*ea60*/  FFMA.FTZ R9, R219, R60, R228 ;  /* 0x0000003cdb097223 */ /* 0x000fe200000100e4 */
[C---:B------:R-:W-:Y:S01]  /*ea70*/  HMMA.16816.F32 R44, R4.reuse, R10, R44 ;  /* 0x0000000a042c723c */ /* 0x040fe2000000182c */
[----:B---3--:R-:W-:Y:S01]  /*ea80*/  F2FP.PACK_AB R94, R32, R33 ;  /* 0x00000021205e723e */ /* 0x008fe200000000ff */
[----:B------:R-:W-:Y:S02]  /*ea90*/  FFMA.FTZ R8, R217, R15, R218 ;  /* 0x0000000fd9087223 */ /* 0x000fe400000100da */
[----:B------:R-:W-:Y:S02]  /*eaa0*/  FFMA.FTZ R2, R215, R62, R216 ;  /* 0x0000003ed7027223 */ /* 0x000fe400000100d8 */
[----:B------:R-:W-:Y:S02]  /*eab0*/  FADD.FTZ R9, R212, R9 ;  /* 0x00000009d4097221 */ /* 0x000fe40000010000 */
[----:B------:R-:W-:Y:S01]  /*eac0*/  HMMA.16816.F32 R40, R4, R16, R40 ;  /* 0x000000100428723c */ /* 0x000fe20000001828 */
[----:B------:R-:W-:-:S02]  /*ead0*/  FADD.FTZ R11, R210, R8 ;  /* 0x00000008d20b7221 */ /* 0x000fc40000010000 */
[----:B------:R-:W-:Y:S02]  /*eae0*/  FADD.FTZ R10, R211, R2 ;  /* 0x00000002d30a7221 */ /* 0x000fe40000010000 */
[----:B-1----:R-:W-:Y:S02]  /*eaf0*/  FFMA.FTZ R0, R235, c[0x0][0x23c], -R12 ;  /* 0x00008f00eb007a23 */ /* 0x002fe4000001080c */
[----:B------:R-:W-:Y:S01]  /*eb00*/  FADD.FTZ R2, R207, R11 ;  /* 0x0000000bcf027221 */ /* 0x000fe20000010000 */
[----:B------:R-:W-:Y:S01]  /*eb10*/  HMMA.16816.F32 R48, R4, R18, R48 ;  /* 0x000000120430723c */ /* 0x000fe20000001830 */
[----:B------:R1:W3:Y:S02]  /*eb20*/  MUFU.EX2 R26, R0 ;  /* 0x00000000001a7308 */ /* 0x0002e40000000800 */
[----:B------:R-:W-:-:S04]  /*eb30*/  FADD.FTZ R2, R203, R2 ;  /* 0x00000002cb027221 */ /* 0x000fc80000010000 */
[----:B------:R-:W-:Y:S01]  /*eb40*/  FADD.FTZ R2, R197, R2 ;  /* 0x00000002c5027221 */ /* 0x000fe20000010000 */
[----:B------:R-:W-:Y:S01]  /*eb50*/  HMMA.16816.F32 R36, R4, R22, R36 ;  /* 0x000000160424723c */ /* 0x000fe20000001824 */
[----:B------:R-:W5:Y:S02]  /*eb60*/  LDSM.16.MT88.4 R4, [R222+0xbc00] ;  /* 0x00bc0000de04783b */ /* 0x000f640000004200 */
[----:B------:R-:W-:Y:S02]  /*eb70*/  FADD.FTZ R2, R196, R2 ;  /* 0x00000002c4027221 */ /* 0x000fe40000010000 */
[----:B-1----:R-:W-:Y:S01]  /*eb80*/  FFMA.FTZ R0, R234, c[0x0][0x23c], -R12 ;  /* 0x00008f00ea007a23 */ /* 0x002fe2000001080c */
[----:B---3--:R-:W-:-:S03]  /*eb90*/  F2FP.PACK_AB R93, R26, R27 ;  /* 0x0000001b1a5d723e */ /* 0x008fc600000000ff */
[----:B------:R1:W-:Y:S02]  /*eba0*/  MUFU.EX2 R25, R0 ;  /* 0x0000000000197308 */ /* 0x0003e40000000800 */
[----:B-1----:R-:W-:-:S06]  /*ebb0*/  FFMA.FTZ R0, R239, c[0x0][0x23c], -R12 ;  /* 0x00008f00ef007a23 */ /* 0x002fcc000001080c */
[----:B------:R1:W3:Y:S02]  /*ebc0*/  MUFU.EX2 R24, R0 ;  /* 0x0000000000187308 */ /* 0x0002e40000000800 */
[----:B-1----:R-:W-:Y:S01]  /*ebd0*/  FFMA.FTZ R0, R240, c[0x0][0x23c], -R14 ;  /* 0x00008f00f0007a23 */ /* 0x002fe2000001080e */
[----:B---3--:R-:W-:-:S05]  /*ebe0*/  F2FP.PACK_AB R95, R24, R25 ;  /* 0x00000019185f723e */ /* 0x008fca00000000ff */
[----:B------:R1:W-:Y:S02]  /*ebf0*/  MUFU.EX2 R21, R0 ;  /* 0x0000000000157308 */ /* 0x0003e40000000800 */
[C---:B----4-:R-:W-:Y:S08]  /*ec00*/  HMMA.16816.F32 R112, R92.reuse, R124, R180 ;  /* 0x0000007c5c70723c */ /* 0x050ff000000018b4 */
[----:B------:R-:W-:Y:S01]  /*ec10*/  HMMA.16816.F32 R120, R92, R126, R176 ;  /* 0x0000007e5c78723c */ /* 0x000fe200000018b0 */
[----:B-1----:R-:W-:-:S04]  /*ec20*/  FFMA.FTZ R0, R241, c[0x0][0x23c], -R14 ;  /* 0x00008f00f1007a23 */ /* 0x002fc8000001080e */
[----:B------:R1:W3:Y:S03]  /*ec30*/  MUFU.EX2 R20, R0 ;  /* 0x0000000000147308 */ /* 0x0002e60000000800 */
[C---:B------:R-:W-:Y:S08]  /*ec40*/  HMMA.16816.F32 R132, R92.reuse, R140, R132 ;  /* 0x0000008c5c84723c */ /* 0x040ff00000001884 */
[----:B------:R-:W-:Y:S01]  /*ec50*/  HMMA.16816.F32 R136, R92, R142, R136 ;  /* 0x0000008e5c88723c */ /* 0x000fe20000001888 */
[----:B-1----:R-:W-:-:S07]  /*ec60*/  FFMA.FTZ R0, R246, c[0x0][0x23c], -R14 ;  /* 0x00008f00f6007a23 */ /* 0x002fce000001080e */
[C---:B--2---:R-:W-:Y:S01]  /*ec70*/  HMMA.16816.F32 R148, R92.reuse, R156, R148 ;  /* 0x0000009c5c94723c */ /* 0x044fe20000001894 */
        /* <DEDUP_REMOVED lines=10> */
[C---:B-----5:R-:W-:Y:S08]  /*ed20*/  HMMA.16816.F32 R88, R92.reuse, R4, R108 ;  /* 0x000000045c58723c */ /* 0x060ff0000000186c */
[----:B------:R-:W-:Y:S01]  /*ed30*/  HMMA.16816.F32 R92, R92, R6, R96 ;  /* 0x000000065c5c723c */ /* 0x000fe20000001860 */
[----:B-1----:R-:W-:-:S04]  /*ed40*/  FFMA.FTZ R0, R244, c[0x0][0x23c], -R13 ;  /* 0x00008f00f4007a23 */ /* 0x002fc8000001080d */
[----:B------:R1:W4:Y:S02]  /*ed50*/  MUFU.EX2 R16, R0 ;  /* 0x0000000000107308 */ /* 0x0003240000000800 */
[----:B---3--:R-:W-:Y:S02]  /*ed60*/  F2FP.PACK_AB R96, R20, R21 ;  /* 0x000000151460723e */ /* 0x008fe400000000ff */
[----:B--2---:R-:W-:Y:S01]  /*ed70*/  F2FP.PACK_AB R98, R18, R19 ;  /* 0x000000131262723e */ /* 0x004fe200000000ff */
[----:B-1----:R-:W-:Y:S01]  /*ed80*/  FFMA.FTZ R0, R243, c[0x0][0x23c], -R13 ;  /* 0x00008f00f3007a23 */ /* 0x002fe2000001080d */
[----:B----4-:R-:W-:-:S03]  /*ed90*/  F2FP.PACK_AB R97, R16, R17 ;  /* 0x000000111061723e */ /* 0x010fc600000000ff */
        /* <DEDUP_REMOVED lines=75> */
.L_x_525:
[----:B------:R-:W-:-:S06]  /*f250*/  UIADD3 UR8, UR19, -0x1, URZ ;  /* 0xffffffff13087890 */ /* 0x000fcc000fffe03f */
.L_x_532:
[----:B------:R-:W-:Y:S01]  /*f260*/  ISETP.LE.AND P0, PT, RZ, UR8, PT ;  /* 0x00000008ff007c0c */ /* 0x000fe2000bf03270 */
[----:B------:R-:W-:-:S12]  /*f270*/  ULDC.64 UR16, c[0x0][0x118] ;  /* 0x0000460000107ab9 */ /* 0x000fd80000000a00 */
[----:B------:R-:W-:Y:S05]  /*f280*/  @!P0 BRA `(.L_x_533) ;  /* 0x00003e2000008947 */ /* 0x000fea0003800000 */
[----:B-1----:R-:W2:Y:S01]  /*f290*/  LDL R2, [R1+0x18] ;  /* 0x0000180001027983 */ /* 0x002ea20000100800 */
[----:B------:R-:W-:Y:S01]  /*f2a0*/  MOV R107, R3 ;  /* 0x00000003006b7202 */ /* 0x000fe20000000f00 */
[----:B------:R-:W-:Y:S02]  /*f2b0*/  IMAD.MOV.U32 R105, RZ, RZ, R103 ;  /* 0x000000ffff697224 */ /* 0x000fe400078e0067 */
[----:B------:R-:W3:Y:S01]  /*f2c0*/  LDL R0, [R1+0x48] ;  /* 0x0000480001007983 */ /* 0x000ee20000100800 */
[----:B------:R-:W-:Y:S02]  /*f2d0*/  IMAD.MOV.U32 R100, RZ, RZ, R104 ;  /* 0x000000ffff647224 */ /* 0x000fe400078e0068 */
[----:B------:R-:W-:Y:S01]  /*f2e0*/  IMAD.MOV.U32 R106, RZ, RZ, R102 ;  /* 0x000000ffff6a7224 */ /* 0x000fe200078e0066 */
[----:B------:R-:W4:Y:S04]  /*f2f0*/  LDL.LU.64 R6, [R1] ;  /* 0x0000000001067983 */ /* 0x000f280000300a00 */
[----:B------:R-:W5:Y:S04]  /*f300*/  LDL.LU.64 R4, [R1+0x50] ;  /* 0x0000500001047983 */ /* 0x000f680000300a00 */
[----:B------:R-:W3:Y:S01]  /*f310*/  LDL.64 R8, [R1+0x28] ;  /* 0x0000280001087983 */ /* 0x000ee20000100a00 */
[----:B--2---:R-:W-:Y:S01]  /*f320*/  ISETP.GE.AND P3, PT, R2, c[0x0][0x220], PT ;  /* 0x0000880002007a0c */ /* 0x004fe20003f66270 */
[----:B----4-:R-:W-:Y:S01]  /*f330*/  IMAD.MOV.U32 R3, RZ, RZ, R7 ;  /* 0x000000ffff037224 */ /* 0x010fe200078e0007 */
[----:B-----5:R-:W-:-:S05]  /*f340*/  MOV R2, R4 ;  /* 0x0000000400027202 */ /* 0x020fca0000000f00 */
[----:B------:R1:W-:Y:S01]  /*f350*/  STL.64 [R1+0x20], R2 ;  /* 0x0000200201007387 */ /* 0x0003e20000100a00 */
[----:B---3--:R-:W-:Y:S02]  /*f360*/  ISETP.GE.AND P4, PT, R8, c[0x0][0x220], PT ;  /* 0x0000880008007a0c */ /* 0x008fe40003f86270 */
[----:B------:R-:W-:Y:S01]  /*f370*/  ISETP.GE.AND P2, PT, R0, c[0x0][0x220], PT ;  /* 0x0000880000007a0c */ /* 0x000fe20003f46270 */
[----:B------:R-:W-:Y:S05]  /*f380*/  BRA `(.L_x_534) ;  /* 0x000003e000007947 */ /* 0x000fea0003800000 */
.L_x_536:
        /* <DEDUP_REMOVED lines=62> */
.L_x_534:
[----:B-1----:R-:W2:Y:S01]  /*f770*/  LDL.64 R2, [R1+0x20] ;  /* 0x0000200001027983 */ /* 0x002ea20000100a00 */
[----:B------:R-:W-:Y:S04]  /*f780*/  DEPBAR.LE SB0, 0x0 ;  /* 0x000080000000791a */ /* 0x000fe80000000000 */
[----:B------:R-:W-:Y:S01]  /*f790*/  MOV R0, UR14 ;  /* 0x0000000e00007c02 */ /* 0x000fe20008000f00 */
[----:B------:R-:W-:Y:S01]  /*f7a0*/  BAR.SYNC.DEFER_BLOCKING 0x0 ;  /* 0x0000000000007b1d */ /* 0x000fe20000010000 */
[----:B------:R-:W-:Y:S02]  /*f7b0*/  USHF.R.S32.HI UR5, URZ, 0x1f, UR8 ;  /* 0x0000001f3f057899 */ /* 0x000fe40008011408 */
[----:B------:R-:W-:Y:S04]  /*f7c0*/  UIMAD UR4, UR11, UR8, URZ ;  /* 0x000000080b0472a4 */ /* 0x000fe8000f8e023f */
[----:B------:R-:W-:Y:S01]  /*f7d0*/  UIMAD UR4, UR5, UR14, UR4 ;  /* 0x0000000e050472a4 */ /* 0x000fe2000f8e0204 */
[----:B------:R-:W-:Y:S06]  /*f7e0*/  @P4 STS.64 [R226+0x9008], RZ ;  /* 0x009008ffe2004388 */ /* 0x000fec0000000a00 */
[----:B------:R-:W-:Y:S04]  /*f7f0*/  @P4 STS [R226+0x9000], RZ ;  /* 0x009000ffe2004388 */ /* 0x000fe80000000800 */
[----:B------:R-:W-:Y:S01]  /*f800*/  @P4 STS [R226+0x9004], RZ ;  /* 0x009004ffe2004388 */ /* 0x000fe20000000800 */
        /* <DEDUP_REMOVED lines=13> */
[----:B------:R-:W-:Y:S02]  /*f8e0*/  IADD3.X R4, R3, UR18, RZ, P6, !PT ;  /* 0x0000001203047c10 */ /* 0x000fe4000b7fe4ff */
[C---:B------:R-:W-:Y:S01]  /*f8f0*/  @!P4 LEA R14, P6, R0.reuse, c[0x0][0x170], 0x1 ;  /* 0x00005c00000eca11 */ /* 0x040fe200078c08ff */
[----:B------:R-:W-:Y:S01]  /*f900*/  @P3 STS.128 [R226+0xa000], RZ ;  /* 0x00a000ffe2003388 */ /* 0x000fe20000000c00 */
[C---:B------:R-:W-:Y:S02]  /*f910*/  @!P3 LEA R8, P1, R0.reuse, c[0x0][0x170], 0x1 ;  /* 0x00005c000008ba11 */ /* 0x040fe400078208ff */
[C-C-:B------:R-:W-:Y:S02]  /*f920*/  @!P4 LEA.HI.X R15, R0.reuse, c[0x0][0x174], R4.reuse, 0x1, P6 ;  /* 0x00005d00000fca11 */ /* 0x140fe400030f0c04 */
[C-C-:B------:R-:W-:Y:S02]  /*f930*/  @!P3 LEA.HI.X R9, R0.reuse, c[0x0][0x174], R4.reuse, 0x1, P1 ;  /* 0x00005d000009ba11 */ /* 0x140fe400008f0c04 */
[C---:B------:R-:W-:Y:S01]  /*f940*/  @!P2 LEA R6, P0, R0.reuse, c[0x0][0x170], 0x1 ;  /* 0x00005c000006aa11 */ /* 0x040fe200078008ff */
[----:B------:R-:W-:Y:S01]  /*f950*/  @!PT LDS RZ, [RZ] ;  /* 0x00000000fffff984 */ /* 0x000fe20000000800 */
[----:B------:R-:W-:Y:S01]  /*f960*/  @!PT LDS RZ, [RZ] ;  /* 0x00000000fffff984 */ /* 0x000fe20000000800 */
[----:B------:R-:W-:Y:S01]  /*f970*/  @!PT LDS RZ, [RZ] ;  /* 0x00000000fffff984 */ /* 0x000fe20000000800 */
[----:B------:R2:W-:Y:S01]  /*f980*/  @!P3 LDGSTS.E.BYPASS.LTC128B.128 [R226+0xa000], [R12.64+0x40] ;  /* 0x0a0000400ce2bfae */ /* 0x0005e2000b901d50 */
[----:B------:R-:W-:Y:S02]  /*f990*/  ISETP.LT.AND P5, PT, RZ, UR8, PT ;  /* 0x00000008ff007c0c */ /* 0x000fe4000bfa1270 */
[----:B------:R-:W-:Y:S05]  /*f9a0*/  @!P2 LEA.HI.X R7, R0, c[0x0][0x174], R4, 0x1, P0 ;  /* 0x00005d000007aa11 */ /* 0x000fea00000f0c04 */
[----:B------:R-:W-:Y:S08]  /*f9b0*/  @P2 STS.128 [R226+0xb000], RZ ;  /* 0x00b000ffe2002388 */ /* 0x000ff00000000c00 */
[----:B------:R-:W-:Y:S01]  /*f9c0*/  @!PT LDS RZ, [RZ] ;  /* 0x00000000fffff984 */ /* 0x000fe20000000800 */
[----:B------:R-:W-:Y:S01]  /*f9d0*/  @!PT LDS RZ, [RZ] ;  /* 0x00000000fffff984 */ /* 0x000fe20000000800 */
[----:B------:R-:W-:Y:S01]  /*f9e0*/  @!PT LDS RZ, [RZ] ;  /* 0x00000000fffff984 */ /* 0x000fe20000000800 */
[----:B------:R3:W-:Y:S08]  /*f9f0*/  @!P2 LDGSTS.E.BYPASS.LTC128B.128 [R226+0xb000], [R10.64+0x80] ;  /* 0x0b0000800ae2afae */ /* 0x0007f0000b901d50 */
[----:B------:R-:W-:Y:S08]  /*fa00*/  @P4 STS.128 [R226+0x9800], RZ ;  /* 0x009800ffe2004388 */ /* 0x000ff00000000c00 */
[----:B------:R-:W-:Y:S01]  /*fa10*/  @!PT LDS RZ, [RZ] ;  /* 0x00000000fffff984 */ /* 0x000fe20000000800 */
[----:B------:R-:W-:Y:S01]  /*fa20*/  @!PT LDS RZ, [RZ] ;  /* 0x00000000fffff984 */ /* 0x000fe20000000800 */
[----:B------:R-:W-:Y:S01]  /*fa30*/  @!PT LDS RZ, [RZ] ;  /* 0x00000000fffff984 */ /* 0x000fe20000000800 */
[----:B------:R2:W-:Y:S08]  /*fa40*/  @!P4 LDGSTS.E.BYPASS.LTC128B.128 [R226+0x9800], [R14.64] ;  /* 0x098000000ee2cfae */ /* 0x0005f0000b901d50 */
        /* <DEDUP_REMOVED lines=9> */
[----:B------:R4:W-:Y:S08]  /*fae0*/  @!P2 LDGSTS.E.BYPASS.LTC128B.128 [R226+0xb800], [R6.64+0x80] ;  /* 0x0b80008006e2afae */ /* 0x0009f0000b901d50 */
[----:B------:R-:W-:Y:S08]  /*faf0*/  LDSM.16.M88.4 R64, [R224] ;  /* 0x00000000e040783b */ /* 0x000ff00000000200 */
[----:B-1----:R-:W4:Y:S08]  /*fb00*/  LDSM.16.M88.4 R16, [R221+0x6000] ;  /* 0x00600000dd10783b */ /* 0x002f300000000200 */
[----:B------:R-:W3:Y:S08]  /*fb10*/  LDSM.16.M88.4 R60, [R224+0x1000] ;  /* 0x00100000e03c783b */ /* 0x000ef00000000200 */
[----:B------:R-:W1:Y:S08]  /*fb20*/  LDSM.16.M88.4 R32, [R221+0x6400] ;  /* 0x00640000dd20783b */ /* 0x000e700000000200 */
[----:B------:R-:W0:Y:S08]  /*fb30*/  LDGDEPBAR ;  /* 0x00000000000079af */ /* 0x000e300000000000 */
[----:B------:R-:W5:Y:S01]  /*fb40*/  LDSM.16.M88.4 R48, [R221+0x6800] ;  /* 0x00680000dd30783b */ /* 0x000f620000000200 */
[-C--:B----4-:R-:W-:Y:S07]  /*fb50*/  HMMA.16816.F32 R4, R64, R16.reuse, RZ ;  /* 0x000000104004723c */ /* 0x090fee00000018ff */
[----:B------:R-:W4:Y:S01]  /*fb60*/  LDSM.16.M88.4 R108, [R221+0x6c00] ;  /* 0x006c0000dd6c783b */ /* 0x000f220000000200 */
[C---:B---3--:R-:W-:Y:S07]  /*fb70*/  HMMA.16816.F32 R8, R60.reuse, R16, RZ ;  /* 0x000000103c08723c */ /* 0x048fee00000018ff */
[----:B------:R-:W-:Y:S01]  /*fb80*/  LDSM.16.M88.4 R176, [R225] ;  /* 0x00000000e1b0783b */ /* 0x000fe20000000200 */
[-C--:B--2---:R-:W-:Y:S07]  /*fb90*/  HMMA.16816.F32 R12, R60, R18.reuse, RZ ;  /* 0x000000123c0c723c */ /* 0x084fee00000018ff */
[----:B------:R-:W2:Y:S01]  /*fba0*/  LDSM.16.M88.4 R180, [R223+0x6000] ;  /* 0x00600000dfb4783b */ /* 0x000ea20000000200 */
[C---:B------:R-:W-:Y:S07]  /*fbb0*/  HMMA.16816.F32 R16, R64.reuse, R18, RZ ;  /* 0x000000124010723c */ /* 0x040fee00000018ff */
[----:B------:R-:W3:Y:S01]  /*fbc0*/  LDSM.16.M88.4 R184, [R225+0x1000] ;  /* 0x00100000e1b8783b */ /* 0x000ee20000000200 */
[-C--:B-1----:R-:W-:Y:S07]  /*fbd0*/  HMMA.16816.F32 R20, R64, R32.reuse, RZ ;  /* 0x000000204014723c */ /* 0x082fee00000018ff */
[----:B------:R-:W1:Y:S01]  /*fbe0*/  LDSM.16.M88.4 R188, [R223+0x6400] ;  /* 0x00640000dfbc783b */ /* 0x000e620000000200 */
        /* <DEDUP_REMOVED lines=14> */
[-C--:B----4-:R-:W-:Y:S08]  /*fcd0*/  HMMA.16816.F32 R52, R64, R108.reuse, RZ ;  /* 0x0000006c4034723c */ /* 0x090ff000000018ff */
[C---:B------:R-:W-:Y:S08]  /*fce0*/  HMMA.16816.F32 R56, R60.reuse, R108, RZ ;  /* 0x0000006c3c38723c */ /* 0x040ff000000018ff */
[-C--:B------:R-:W-:Y:S08]  /*fcf0*/  HMMA.16816.F32 R60, R60, R110.reuse, RZ ;  /* 0x0000006e3c3c723c */ /* 0x080ff000000018ff */
[----:B------:R-:W-:Y:S01]  /*fd00*/  HMMA.16816.F32 R64, R64, R110, RZ ;  /* 0x0000006e4040723c */ /* 0x000fe200000018ff */
[----:B------:R-:W-:Y:S07]  /*fd10*/  LDSM.16.M88.4 R108, [R224+0x2000] ;  /* 0x00200000e06c783b */ /* 0x000fee0000000200 */
[-C--:B--2---:R-:W-:Y:S08]  /*fd20*/  HMMA.16816.F32 R4, R176, R180.reuse, R4 ;  /* 0x000000b4b004723c */ /* 0x084ff00000001804 */
[C---:B---3--:R-:W-:Y:S08]  /*fd30*/  HMMA.16816.F32 R8, R184.reuse, R180, R8 ;  /* 0x000000b4b808723c */ /* 0x048ff00000001808 */
[-C--:B------:R-:W-:Y:S08]  /*fd40*/  HMMA.16816.F32 R12, R184, R182.reuse, R12 ;  /* 0x000000b6b80c723c */ /* 0x080ff0000000180c */
[C---:B------:R-:W-:Y:S01]  /*fd50*/  HMMA.16816.F32 R16, R176.reuse, R182, R16 ;  /* 0x000000b6b010723c */ /* 0x040fe20000001810 */
[----:B------:R-:W2:Y:S07]  /*fd60*/  LDSM.16.M88.4 R180, [R221+0x7000] ;  /* 0x00700000ddb4783b */ /* 0x000eae0000000200 */
        /* <DEDUP_REMOVED lines=16> */
[-C--:B--2---:R-:W-:Y:S01]  /*fe70*/  HMMA.16816.F32 R4, R108, R180.reuse, R4 ;  /* 0x000000b46c04723c */ /* 0x084fe20000001804 */
[----:B------:R-:W-:Y:S07]  /*fe80*/  LDSM.16.M88.4 R196, [R224+0x5000] ;  /* 0x00500000e0c4783b */ /* 0x000fee0000000200 */
[C---:B-1----:R-:W-:Y:S08]  /*fe90*/  HMMA.16816.F32 R8, R188.reuse, R180, R8 ;  /* 0x000000b4bc08723c */ /* 0x042ff00000001808 */
        /* <DEDUP_REMOVED lines=73> */
[----:B------:R-:W-:Y:S02]  /*10330*/  FMUL.FTZ R17, R17, c[0x0][0x2ec] ;  /* 0x0000bb0011117a20 */ /* 0x000fe40000410000 */
[----:B------:R-:W-:Y:S02]  /*10340*/  FMUL.FTZ R14, R14, c[0x0][0x2ec] ;  /* 0x0000bb000e0e7a20 */ /* 0x000fe40000410000 */
[----:B------:R-:W-:Y:S03]  /*10350*/  FMUL.FTZ R15, R15, c[0x0][0x2ec] ;  /* 0x0000bb000f0f7a20 */ /* 0x000fe60000410000 */
        /* <DEDUP_REMOVED lines=10> */
[----:B------:R4:W2:Y:S01]  /*10400*/  MUFU.TANH R190, R13 ;  /* 0x0000000d00be7308 */ /* 0x0008a20000002400 */
[C---:B------:R-:W-:Y:S04]  /*10410*/  HMMA.16816.F32 R24, R108.reuse, R4, R24 ;  /* 0x000000046c18723c */ /* 0x040fe80000001818 */
[----:B-1----:R-:W-:Y:S02]  /*10420*/  FMUL.FTZ R16, R18, c[0x0][0x2ec] ;  /* 0x0000bb0012107a20 */ /* 0x002fe40000410000 */
[----:B------:R-:W-:Y:S03]  /*10430*/  FMUL.FTZ R18, R19, c[0x0][0x2ec] ;  /* 0x0000bb0013127a20 */ /* 0x000fe60000410000 */
[----:B------:R4:W1:Y:S01]  /*10440*/  MUFU.TANH R189, R14 ;  /* 0x0000000e00bd7308 */ /* 0x0008620000002400 */
[-C--:B------:R-:W-:Y:S08]  /*10450*/  HMMA.16816.F32 R28, R108, R6.reuse, R28 ;  /* 0x000000066c1c723c */ /* 0x080ff0000000181c */
[C---:B------:R-:W-:Y:S01]  /*10460*/  HMMA.16816.F32 R32, R176.reuse, R6, R32 ;  /* 0x00000006b020723c */ /* 0x040fe20000001820 */
[----:B------:R4:W1:Y:S01]  /*10470*/  MUFU.TANH R188, R15 ;  /* 0x0000000f00bc7308 */ /* 0x0008620000002400 */
[----:B------:R-:W1:Y:S01]  /*10480*/  LDSM.16.M88.4 R4, [R223+0x8c00] ;  /* 0x008c0000df04783b */ /* 0x000e620000000200 */
[----:B------:R-:W-:Y:S04]  /*10490*/  DEPBAR.LE SB0, 0x0 ;  /* 0x000080000000791a */ /* 0x000fe80000000000 */
[----:B------:R-:W-:Y:S02]  /*104a0*/  FMUL.FTZ R20, R20, c[0x0][0x2ec] ;  /* 0x0000bb0014147a20 */ /* 0x000fe40000410000 */
[----:B------:R-:W-:Y:S02]  /*104b0*/  FMUL.FTZ R21, R21, c[0x0][0x2ec] ;  /* 0x0000bb0015157a20 */ /* 0x000fe40000410000 */
[----:B------:R-:W1:Y:S01]  /*104c0*/  MUFU.TANH R17, R17 ;  /* 0x0000001100117308 */ /* 0x000e620000002400 */
[----:B------:R-:W-:Y:S01]  /*104d0*/  BAR.SYNC.DEFER_BLOCKING 0x0 ;  /* 0x0000000000007b1d */ /* 0x000fe20000010000 */
[----:B------:R-:W-:Y:S01]  /*104e0*/  FMUL.FTZ R22, R22, c[0x0][0x2ec] ;  /* 0x0000bb0016167a20 */ /* 0x000fe20000410000 */
[-C--:B-----5:R-:W-:Y:S05]  /*104f0*/  HMMA.16816.F32 R36, R176, R8.reuse, R36 ;  /* 0x00000008b024723c */ /* 0x0a0fea0000001824 */
[----:B------:R-:W-:Y:S02]  /*10500*/  FMUL.FTZ R23, R23, c[0x0][0x2ec] ;  /* 0x0000bb0017177a20 */ /* 0x000fe40000410000 */
[----:B------:R-:W1:Y:S01]  /*10510*/  MUFU.TANH R16, R16 ;  /* 0x0000001000107308 */ /* 0x000e620000002400 */
[----:B------:R-:W-:Y:S01]  /*10520*/  FMUL.FTZ R24, R24, c[0x0][0x2ec] ;  /* 0x0000bb0018187a20 */ /* 0x000fe20000410000 */
[C---:B------:R-:W-:Y:S04]  /*10530*/  HMMA.16816.F32 R40, R108.reuse, R8, R40 ;  /* 0x000000086c28723c */ /* 0x040fe80000001828 */
[----:B------:R-:W-:Y:S02]  /*10540*/  FMUL.FTZ R25, R25, c[0x0][0x2ec] ;  /* 0x0000bb0019197a20 */ /* 0x000fe40000410000 */
[----:B------:R-:W-:Y:S02]  /*10550*/  FMUL.FTZ R26, R26, c[0x0][0x2ec] ;  /* 0x0000bb001a1a7a20 */ /* 0x000fe40000410000 */
[----:B------:R-:W2:Y:S01]  /*10560*/  MUFU.TANH R18, R18 ;  /* 0x0000001200127308 */ /* 0x000ea20000002400 */
[-C--:B------:R-:W-:Y:S03]  /*10570*/  HMMA.16816.F32 R44, R108, R10.reuse, R44 ;  /* 0x0000000a6c2c723c */ /* 0x080fe6000000182c */
[----:B------:R-:W-:Y:S02]  /*10580*/  FMUL.FTZ R27, R27, c[0x0][0x2ec] ;  /* 0x0000bb001b1b7a20 */ /* 0x000fe40000410000 */
[----:B------:R-:W-:Y:S02]  /*10590*/  FMUL.FTZ R28, R28, c[0x0][0x2ec] ;  /* 0x0000bb001c1c7a20 */ /* 0x000fe40000410000 */
[----:B------:R-:W-:Y:S01]  /*105a0*/  FMUL.FTZ R29, R29, c[0x0][0x2ec] ;  /* 0x0000bb001d1d7a20 */ /* 0x000fe20000410000 */
[C---:B------:R-:W-:Y:S01]  /*105b0*/  HMMA.16816.F32 R48, R176.reuse, R10, R48 ;  /* 0x0000000ab030723c */ /* 0x040fe20000001830 */
[----:B------:R4:W2:Y:S03]  /*105c0*/  MUFU.TANH R193, R20 ;  /* 0x0000001400c17308 */ /* 0x0008a60000002400 */
[----:B------:R-:W-:Y:S02]  /*105d0*/  FMUL.FTZ R30, R30, c[0x0][0x2ec] ;  /* 0x0000bb001e1e7a20 */ /* 0x000fe40000410000 */
[----:B------:R-:W-:Y:S02]  /*105e0*/  FMUL.FTZ R31, R31, c[0x0][0x2ec] ;  /* 0x0000bb001f1f7a20 */ /* 0x000fe40000410000 */
[-C--:B-1----:R-:W-:Y:S03]  /*105f0*/  HMMA.16816.F32 R52, R176, R4.reuse, R52 ;  /* 0x00000004b034723c */ /* 0x082fe60000001834 */
        /* <DEDUP_REMOVED lines=47> */
[----:B------:R-:W-:Y:S05]  /*108f0*/  FMUL.FTZ R67, R67, c[0x0][0x2ec] ;  /* 0x0000bb0043437a20 */ /* 0x000fea0000410000 */
        /* <DEDUP_REMOVED lines=39> */
.L_x_535:
[----:B------:R-:W-:Y:S01]  /*10b70*/  FMNMX.FTZ R0, R181, R100, !PT ;  /* 0x00000064b5007209 */ /* 0x000fe20007810000 */
[----:B------:R-:W-:Y:S01]  /*10b80*/  LDSM.16.MT88.4 R20, [R220+0x9000] ;  /* 0x00900000dc14783b */ /* 0x000fe20000004200 */
[----:B------:R-:W-:Y:S02]  /*10b90*/  UIADD3 UR8, UR8, -0x1, URZ ;  /* 0xffffffff08087890 */ /* 0x000fe4000fffe03f */
[----:B------:R-:W-:Y:S02]  /*10ba0*/  FMNMX.FTZ R2, R186, R0, !PT ;  /* 0x00000000ba027209 */ /* 0x000fe40007810000 */
[----:B------:R-:W-:Y:S02]  /*10bb0*/  FMNMX.FTZ R0, R182, R105, !PT ;  /* 0x00000069b6007209 */ /* 0x000fe40007810000 */
[----:B------:R-:W-:Y:S01]  /*10bc0*/  FMNMX.FTZ R3, R180, R2, !PT ;  /* 0x00000002b4037209 */ /* 0x000fe20007810000 */
[----:B------:R-:W-:Y:S01]  /*10bd0*/  LDSM.16.MT88.4 R36, [R222+0x9000] ;  /* 0x00900000de24783b */ /* 0x000fe20000004200 */
[----:B------:R-:W-:Y:S02]  /*10be0*/  FMNMX.FTZ R2, R187, R0, !PT ;  /* 0x00000000bb027209 */ /* 0x000fe40007810000 */
[----:B-1----:R-:W-:Y:S02]  /*10bf0*/  FMNMX.FTZ R4, R17, R3, !PT ;  /* 0x0000000311047209 */ /* 0x002fe40007810000 */
        /* <DEDUP_REMOVED lines=90> */
[----:B------:R3:W-:Y:S01]  /*111a0*/  MUFU.EX2 R181, R4 ;  /* 0x0000000400b57308 */ /* 0x0007e20000000800 */
[--C-:B------:R-:W-:Y:S02]  /*111b0*/  FFMA.FTZ R41, R193, c[0x0][0x23c], -R105.reuse ;  /* 0x00008f00c1297a23 */ /* 0x100fe40000010869 */
[--C-:B------:R-:W-:Y:S02]  /*111c0*/  FFMA.FTZ R44, R195, c[0x0][0x23c], -R105.reuse ;  /* 0x00008f00c32c7a23 */ /* 0x100fe40000010869 */
[--C-:B------:R-:W-:Y:S02]  /*111d0*/  FFMA.FTZ R57, R194, c[0x0][0x23c], -R105.reuse ;  /* 0x00008f00c2397a23 */ /* 0x100fe40000010869 */
[----:B------:R-:W-:Y:S02]  /*111e0*/  FFMA.FTZ R60, R196, c[0x0][0x23c], -R105 ;  /* 0x00008f00c43c7a23 */ /* 0x000fe40000010869 */
[C---:B------:R-:W-:Y:S01]  /*111f0*/  FMUL.FTZ R64, R101.reuse, R172 ;  /* 0x000000ac65407220 */ /* 0x040fe20000410000 */
[----:B------:R4:W-:Y:S01]  /*11200*/  MUFU.EX2 R8, R5 ;  /* 0x0000000500087308 */ /* 0x0009e20000000800 */
[C---:B------:R-:W-:Y:S02]  /*11210*/  FMUL.FTZ R68, R101.reuse, R68 ;  /* 0x0000004465447220 */ /* 0x040fe40000410000 */
[----:B------:R-:W-:Y:S02]  /*11220*/  FMUL.FTZ R69, R101, R69 ;  /* 0x0000004565457220 */ /* 0x000fe40000410000 */
[----:B-1----:R-:W-:Y:S02]  /*11230*/  FADD.FTZ R0, -R102, R106 ;  /* 0x0000006a66007221 */ /* 0x002fe40000010100 */
[----:B------:R-:W-:Y:S02]  /*11240*/  FMUL.FTZ R106, R103, c[0x0][0x23c] ;  /* 0x00008f00676a7a20 */ /* 0x000fe40000410000 */
[----:B------:R-:W-:Y:S02]  /*11250*/  FMUL.FTZ R0, R0, c[0x0][0x23c] ;  /* 0x00008f0000007a20 */ /* 0x000fe40000410000 */
[----:B--2---:R-:W-:Y:S01]  /*11260*/  FMUL.FTZ R19, R100, R127 ;  /* 0x0000007f64137220 */ /* 0x004fe20000410000 */
[----:B------:R-:W-:Y:S01]  /*11270*/  FSEL R106, R106, RZ, P0 ;  /* 0x000000ff6a6a7208 */ /* 0x000fe20000000000 */
[----:B------:R1:W2:Y:S01]  /*11280*/  MUFU.EX2 R2, R0 ;  /* 0x0000000000027308 */ /* 0x0002a20000000800 */
[----:B------:R-:W-:Y:S01]  /*11290*/  FSETP.NEU.FTZ.AND P0, PT, R102, -INF , PT ;  /* 0xff8000006600780b */ /* 0x000fe20003f1d000 */
[----:B------:R-:W-:Y:S02]  /*112a0*/  FMUL.FTZ R34, R100, R142 ;  /* 0x0000008e64227220 */ /* 0x000fe40000410000 */
[--C-:B------:R-:W-:Y:S02]  /*112b0*/  FFMA.FTZ R111, R200, c[0x0][0x23c], -R106.reuse ;  /* 0x00008f00c86f7a23 */ /* 0x100fe4000001086a */
[--C-:B---3--:R-:W-:Y:S02]  /*112c0*/  FFMA.FTZ R4, R182, c[0x0][0x23c], -R106.reuse ;  /* 0x00008f00b6047a23 */ /* 0x108fe4000001086a */
[----:B------:R-:W-:Y:S02]  /*112d0*/  FMUL.FTZ R35, R100, R143 ;  /* 0x0000008f64237220 */ /* 0x000fe40000410000 */
[----:B------:R3:W-:Y:S01]  /*112e0*/  MUFU.EX2 R252, R111 ;  /* 0x0000006f00fc7308 */ /* 0x0007e20000000800 */
[--C-:B----4-:R-:W-:Y:S02]  /*112f0*/  FFMA.FTZ R5, R18, c[0x0][0x23c], -R106.reuse ;  /* 0x00008f0012057a23 */ /* 0x110fe4000001086a */
[C---:B------:R-:W-:Y:S02]  /*11300*/  FMUL.FTZ R18, R100.reuse, R126 ;  /* 0x0000007e64127220 */ /* 0x040fe40000410000 */
[--C-:B------:R-:W-:Y:S02]  /*11310*/  FFMA.FTZ R49, R197, c[0x0][0x23c], -R106.reuse ;  /* 0x00008f00c5317a23 */ /* 0x100fe4000001086a */
[C---:B------:R-:W-:Y:S02]  /*11320*/  FMUL.FTZ R50, R100.reuse, R158 ;  /* 0x0000009e64327220 */ /* 0x040fe40000410000 */
[----:B------:R-:W-:Y:S01]  /*11330*/  FMUL.FTZ R51, R100, R159 ;  /* 0x0000009f64337220 */ /* 0x000fe20000410000 */
[----:B------:R4:W-:Y:S01]  /*11340*/  MUFU.EX2 R182, R4 ;  /* 0x0000000400b67308 */ /* 0x0009e20000000800 */
[--C-:B------:R-:W-:Y:S02]  /*11350*/  FFMA.FTZ R65, R198, c[0x0][0x23c], -R106.reuse ;  /* 0x00008f00c6417a23 */ /* 0x100fe4000001086a */
[----:B------:R-:W-:Y:S02]  /*11360*/  FMUL.FTZ R66, R100, R174 ;  /* 0x000000ae64427220 */ /* 0x000fe40000410000 */
[----:B-1----:R-:W-:Y:S02]  /*11370*/  FADD.FTZ R0, -R3, R107 ;  /* 0x0000006b03007221 */ /* 0x002fe40000010100 */
[----:B------:R-:W-:Y:S02]  /*11380*/  FMUL.FTZ R107, R102, c[0x0][0x23c] ;  /* 0x00008f00666b7a20 */ /* 0x000fe40000410000 */
[----:B------:R-:W-:Y:S01]  /*11390*/  FMUL.FTZ R0, R0, c[0x0][0x23c] ;  /* 0x00008f0000007a20 */ /* 0x000fe20000410000 */
[----:B------:R-:W1:Y:S01]  /*113a0*/  MUFU.EX2 R30, R5 ;  /* 0x00000005001e7308 */ /* 0x000e620000000800 */
[C---:B--2---:R-:W-:Y:S01]  /*113b0*/  FMUL.FTZ R12, R2.reuse, R120 ;  /* 0x00000078020c7220 */ /* 0x044fe20000410000 */
[----:B------:R-:W-:Y:S01]  /*113c0*/  FSEL R107, R107, RZ, P0 ;  /* 0x000000ff6b6b7208 */ /* 0x000fe20000000000 */
[C---:B------:R-:W-:Y:S01]  /*113d0*/  FMUL.FTZ R13, R2.reuse, R121 ;  /* 0x00000079020d7220 */ /* 0x040fe20000410000 */
[----:B------:R-:W-:Y:S01]  /*113e0*/  FSETP.NEU.FTZ.AND P0, PT, R3, -INF , PT ;  /* 0xff8000000300780b */ /* 0x000fe20003f1d000 */
[----:B------:R-:W-:Y:S02]  /*113f0*/  FMUL.FTZ R24, R2, R132 ;  /* 0x0000008402187220 */ /* 0x000fe40000410000 */
[--C-:B---3--:R-:W-:Y:S01]  /*11400*/  FFMA.FTZ R111, R201, c[0x0][0x23c], -R107.reuse ;  /* 0x00008f00c96f7a23 */ /* 0x108fe2000001086b */
[----:B------:R-:W-:Y:S01]  /*11410*/  FSEL R110, R110, RZ, P0 ;  /* 0x000000ff6e6e7208 */ /* 0x000fe20000000000 */
[--C-:B------:R-:W-:Y:S01]  /*11420*/  FFMA.FTZ R9, R190, c[0x0][0x23c], -R107.reuse ;  /* 0x00008f00be097a23 */ /* 0x100fe2000001086b */
[----:B------:R-:W2:Y:S01]  /*11430*/  MUFU.EX2 R0, R0 ;  /* 0x0000000000007308 */ /* 0x000ea20000000800 */
[C---:B------:R-:W-:Y:S02]  /*11440*/  FMUL.FTZ R25, R2.reuse, R133 ;  /* 0x0000008502197220 */ /* 0x040fe40000410000 */
[C---:B------:R-:W-:Y:S02]  /*11450*/  FMUL.FTZ R28, R2.reuse, R136 ;  /* 0x00000088021c7220 */ /* 0x040fe40000410000 */
[----:B----4-:R-:W-:Y:S01]  /*11460*/  FFMA.FTZ R4, R187, c[0x0][0x23c], -R106 ;  /* 0x00008f00bb047a23 */ /* 0x010fe2000001086a */
[----:B------:R-:W-:Y:S01]  /*11470*/  MOV R187, R8 ;  /* 0x0000000800bb7202 */ /* 0x000fe20000000f00 */
[C---:B------:R-:W-:Y:S02]  /*11480*/  FMUL.FTZ R40, R2.reuse, R148 ;  /* 0x0000009402287220 */ /* 0x040fe40000410000 */
[C---:B------:R-:W-:Y:S01]  /*11490*/  FMUL.FTZ R45, R2.reuse, R153 ;  /* 0x00000099022d7220 */ /* 0x040fe20000410000 */
[----:B------:R3:W-:Y:S01]  /*114a0*/  MUFU.EX2 R251, R111 ;  /* 0x0000006f00fb7308 */ /* 0x0007e20000000800 */
[C---:B------:R-:W-:Y:S02]  /*114b0*/  FMUL.FTZ R56, R2.reuse, R164 ;  /* 0x000000a402387220 */ /* 0x040fe40000410000 */
[----:B------:R-:W-:Y:S01]  /*114c0*/  FMUL.FTZ R61, R2, R169 ;  /* 0x000000a9023d7220 */ /* 0x000fe20000410000 */
[----:B-1----:R-:W-:Y:S01]  /*114d0*/  MOV R133, R30 ;  /* 0x0000001e00857202 */ /* 0x002fe20000000f00 */
[C---:B------:R-:W-:Y:S02]  /*114e0*/  FMUL.FTZ R67, R100.reuse, R175 ;  /* 0x000000af64437220 */ /* 0x040fe40000410000 */
        /* <DEDUP_REMOVED lines=8> */
[----:B------:R-:W2:Y:S01]  /*11570*/  MUFU.EX2 R29, R9 ;  /* 0x00000009001d7308 */ /* 0x000ea20000000800 */
[C---:B------:R-:W-:Y:S02]  /*11580*/  FMUL.FTZ R15, R0.reuse, R123 ;  /* 0x0000007b000f7220 */ /* 0x040fe40000410000 */
[----:B------:R-:W-:Y:S01]  /*11590*/  FMUL.FTZ R26, R0, R134 ;  /* 0x00000086001a7220 */ /* 0x000fe20000410000 */
[----:B------:R-:W4:Y:S01]  /*115a0*/  LDSM.16.MT88.4 R120, [R222+0xa000] ;  /* 0x00a00000de78783b */ /* 0x000f220000004200 */
[----:B---3--:R-:W-:Y:S02]  /*115b0*/  FFMA.FTZ R111, R202, c[0x0][0x23c], -R107 ;  /* 0x00008f00ca6f7a23 */ /* 0x008fe4000001086b */
[C---:B------:R-:W-:Y:S02]  /*115c0*/  FMUL.FTZ R27, R0.reuse, R135 ;  /* 0x00000087001b7220 */ /* 0x040fe40000410000 */
[C---:B------:R-:W-:Y:S01]  /*115d0*/  FMUL.FTZ R42, R0.reuse, R150 ;  /* 0x00000096002a7220 */ /* 0x040fe20000410000 */
[----:B------:R3:W-:Y:S01]  /*115e0*/  MUFU.EX2 R250, R111 ;  /* 0x0000006f00fa7308 */ /* 0x0007e20000000800 */
[C---:B------:R-:W-:Y:S02]  /*115f0*/  FMUL.FTZ R43, R0.reuse, R151 ;  /* 0x00000097002b7220 */ /* 0x040fe40000410000 */
[----:B------:R-:W-:Y:S02]  /*11600*/  FMUL.FTZ R46, R0, R154 ;  /* 0x0000009a002e7220 */ /* 0x000fe40000410000 */
[--C-:B-1----:R-:W-:Y:S02]  /*11610*/  FFMA.FTZ R4, R180, c[0x0][0x23c], -R105.reuse ;  /* 0x00008f00b4047a23 */ /* 0x102fe40000010869 */
[C---:B------:R-:W-:Y:S02]  /*11620*/  FMUL.FTZ R47, R0.reuse, R155 ;  /* 0x0000009b002f7220 */ /* 0x040fe40000410000 */
[C---:B------:R-:W-:Y:S01]  /*11630*/  FMUL.FTZ R58, R0.reuse, R166 ;  /* 0x000000a6003a7220 */ /* 0x040fe20000410000 */
[----:B------:R1:W-:Y:S01]  /*11640*/  MUFU.EX2 R7, R4 ;  /* 0x0000000400077308 */ /* 0x0003e20000000800 */
[C---:B------:R-:W-:Y:S02]  /*11650*/  FMUL.FTZ R59, R0.reuse, R167 ;  /* 0x000000a7003b7220 */ /* 0x040fe40000410000 */
[----:B------:R-:W-:Y:S01]  /*11660*/  FMUL.FTZ R62, R0, R170 ;  /* 0x000000aa003e7220 */ /* 0x000fe20000410000 */
[----:B--2---:R-:W-:Y:S01]  /*11670*/  MOV R135, R29 ;  /* 0x0000001d00877202 */ /* 0x004fe20000000f00 */
[----:B------:R-:W-:Y:S02]  /*11680*/  FMUL.FTZ R9, R2, R113 ;  /* 0x0000007102097220 */ /* 0x000fe40000410000 */
[C---:B------:R-:W-:Y:S02]  /*11690*/  FMUL.FTZ R63, R0.reuse, R171 ;  /* 0x000000ab003f7220 */ /* 0x040fe40000410000 */
[C---:B------:R-:W-:Y:S01]  /*116a0*/  FMUL.FTZ R74, R0.reuse, R74 ;  /* 0x0000004a004a7220 */ /* 0x040fe20000410000 */
[----:B------:R2:W-:Y:S01]  /*116b0*/  MUFU.EX2 R134, R57 ;  /* 0x0000003900867308 */ /* 0x0005e20000000800 */
[----:B------:R-:W-:Y:S02]  /*116c0*/  FMUL.FTZ R75, R0, R75 ;  /* 0x0000004b004b7220 */ /* 0x000fe40000410000 */
[C---:B------:R-:W-:Y:S02]  /*116d0*/  FMUL.FTZ R76, R2.reuse, R76 ;  /* 0x0000004c024c7220 */ /* 0x040fe40000410000 */
[--C-:B---3--:R-:W-:Y:S02]  /*116e0*/  FFMA.FTZ R111, R203, c[0x0][0x23c], -R110.reuse ;  /* 0x00008f00cb6f7a23 */ /* 0x108fe4000001086e */
[----:B------:R-:W-:Y:S02]  /*116f0*/  FMUL.FTZ R77, R2, R77 ;  /* 0x0000004d024d7220 */ /* 0x000fe40000410000 */
[C---:B------:R-:W-:Y:S01]  /*11700*/  FMUL.FTZ R78, R0.reuse, R78 ;  /* 0x0000004e004e7220 */ /* 0x040fe20000410000 */
[----:B------:R3:W-:Y:S01]  /*11710*/  MUFU.EX2 R249, R111 ;  /* 0x0000006f00f97308 */ /* 0x0007e20000000800 */
[----:B------:R-:W-:Y:S02]  /*11720*/  FMUL.FTZ R79, R0, R79 ;  /* 0x0000004f004f7220 */ /* 0x000fe40000410000 */
[----:B------:R-:W-:Y:S02]  /*11730*/  FMUL.FTZ R80, R101, R80 ;  /* 0x0000005065507220 */ /* 0x000fe40000410000 */
[----:B-1----:R-:W-:Y:S02]  /*11740*/  FFMA.FTZ R4, R17, c[0x0][0x23c], -R105 ;  /* 0x00008f0011047a23 */ /* 0x002fe40000010869 */
[C---:B------:R-:W-:Y:S02]  /*11750*/  FMUL.FTZ R17, R101.reuse, R125 ;  /* 0x0000007d65117220 */ /* 0x040fe40000410000 */
[C---:B------:R-:W-:Y:S01]  /*11760*/  FMUL.FTZ R81, R101.reuse, R81 ;  /* 0x0000005165517220 */ /* 0x040fe20000410000 */
[----:B------:R-:W1:Y:S01]  /*11770*/  MUFU.EX2 R31, R4 ;  /* 0x00000004001f7308 */ /* 0x000e620000000800 */
[C---:B------:R-:W-:Y:S02]  /*11780*/  FMUL.FTZ R82, R100.reuse, R82 ;  /* 0x0000005264527220 */ /* 0x040fe40000410000 */
[----:B------:R-:W-:Y:S02]  /*11790*/  FMUL.FTZ R83, R100, R83 ;  /* 0x0000005364537220 */ /* 0x000fe40000410000 */
[----:B--2---:R-:W-:Y:S02]  /*117a0*/  FMUL.FTZ R57, R2, R165 ;  /* 0x000000a502397220 */ /* 0x004fe40000410000 */
[C---:B------:R-:W-:Y:S02]  /*117b0*/  FMUL.FTZ R84, R101.reuse, R84 ;  /* 0x0000005465547220 */ /* 0x040fe40000410000 */
[C---:B------:R-:W-:Y:S01]  /*117c0*/  FMUL.FTZ R85, R101.reuse, R85 ;  /* 0x0000005565557220 */ /* 0x040fe20000410000 */
[----:B------:R2:W-:Y:S01]  /*117d0*/  MUFU.EX2 R180, R60 ;  /* 0x0000003c00b47308 */ /* 0x0005e20000000800 */
[C---:B------:R-:W-:Y:S02]  /*117e0*/  FMUL.FTZ R86, R100.reuse, R86 ;  /* 0x0000005664567220 */ /* 0x040fe40000410000 */
[----:B------:R-:W-:Y:S02]  /*117f0*/  FMUL.FTZ R87, R100, R87 ;  /* 0x0000005764577220 */ /* 0x000fe40000410000 */
[----:B---3--:R-:W-:Y:S02]  /*11800*/  FFMA.FTZ R111, R206, c[0x0][0x23c], -R110 ;  /* 0x00008f00ce6f7a23 */ /* 0x008fe4000001086e */
[C---:B------:R-:W-:Y:S02]  /*11810*/  FMUL.FTZ R88, R2.reuse, R88 ;  /* 0x0000005802587220 */ /* 0x040fe40000410000 */
[----:B------:R-:W-:Y:S01]  /*11820*/  FMUL.FTZ R89, R2, R89 ;  /* 0x0000005902597220 */ /* 0x000fe20000410000 */
[----:B------:R3:W-:Y:S01]  /*11830*/  MUFU.EX2 R248, R111 ;  /* 0x0000006f00f87308 */ /* 0x0007e20000000800 */
[C---:B------:R-:W-:Y:S02]  /*11840*/  FMUL.FTZ R90, R0.reuse, R90 ;  /* 0x0000005a005a7220 */ /* 0x040fe40000410000 */
[----:B------:R-:W-:Y:S01]  /*11850*/  FMUL.FTZ R91, R0, R91 ;  /* 0x0000005b005b7220 */ /* 0x000fe20000410000 */
[----:B-1----:R-:W-:Y:S01]  /*11860*/  MOV R132, R31 ;  /* 0x0000001f00847202 */ /* 0x002fe20000000f00 */
[----:B------:R-:W-:Y:S02]  /*11870*/  FFMA.FTZ R4, R16, c[0x0][0x23c], -R106 ;  /* 0x00008f0010047a23 */ /* 0x000fe4000001086a */
[C---:B------:R-:W-:Y:S02]  /*11880*/  FMUL.FTZ R16, R101.reuse, R124 ;  /* 0x0000007c65107220 */ /* 0x040fe40000410000 */
[----:B------:R-:W1:Y:S01]  /*11890*/  LDSM.16.MT88.4 R124, [R220+0xb000] ;  /* 0x00b00000dc7c783b */ /* 0x000e620000004200 */
[----:B------:R5:W4:Y:S01]  /*118a0*/  MUFU.EX2 R6, R4 ;  /* 0x0000000400067308 */ /* 0x000b220000000800 */
[C---:B------:R-:W-:Y:S02]  /*118b0*/  FMUL.FTZ R92, R2.reuse, R92 ;  /* 0x0000005c025c7220 */ /* 0x040fe40000410000 */
[C---:B------:R-:W-:Y:S02]  /*118c0*/  FMUL.FTZ R93, R2.reuse, R93 ;  /* 0x0000005d025d7220 */ /* 0x040fe40000410000 */
[----:B--2---:R-:W-:Y:S02]  /*118d0*/  FMUL.FTZ R60, R2, R168 ;  /* 0x000000a8023c7220 */ /* 0x004fe40000410000 */
[C---:B------:R-:W-:Y:S02]  /*118e0*/  FMUL.FTZ R94, R0.reuse, R94 ;  /* 0x0000005e005e7220 */ /* 0x040fe40000410000 */
[----:B------:R-:W-:Y:S01]  /*118f0*/  FMUL.FTZ R95, R0, R95 ;  /* 0x0000005f005f7220 */ /* 0x000fe20000410000 */
[----:B------:R2:W-:Y:S01]  /*11900*/  MUFU.EX2 R141, R65 ;  /* 0x00000041008d7308 */ /* 0x0005e20000000800 */
[C---:B------:R-:W-:Y:S02]  /*11910*/  FMUL.FTZ R96, R101.reuse, R96 ;  /* 0x0000006065607220 */ /* 0x040fe40000410000 */
[C---:B------:R-:W-:Y:S02]  /*11920*/  FMUL.FTZ R97, R101.reuse, R97 ;  /* 0x0000006165617220 */ /* 0x040fe40000410000 */
[--C-:B---3--:R-:W-:Y:S02]  /*11930*/  FFMA.FTZ R111, R204, c[0x0][0x23c], -R107.reuse ;  /* 0x00008f00cc6f7a23 */ /* 0x108fe4000001086b */
[C---:B------:R-:W-:Y:S02]  /*11940*/  FMUL.FTZ R98, R100.reuse, R98 ;  /* 0x0000006264627220 */ /* 0x040fe40000410000 */
[----:B------:R-:W-:Y:S01]  /*11950*/  FMUL.FTZ R99, R100, R99 ;  /* 0x0000006364637220 */ /* 0x000fe20000410000 */
[----:B------:R3:W-:Y:S01]  /*11960*/  MUFU.EX2 R247, R111 ;  /* 0x0000006f00f77308 */ /* 0x0007e20000000800 */
[--C-:B------:R-:W-:Y:S02]  /*11970*/  FFMA.FTZ R108, R108, c[0x0][0x23c], -R110.reuse ;  /* 0x00008f006c6c7a23 */ /* 0x100fe4000001086e */
[--C-:B-----5:R-:W-:Y:S01]  /*11980*/  FFMA.FTZ R4, R184, c[0x0][0x23c], -R107.reuse ;  /* 0x00008f00b8047a23 */ /* 0x120fe2000001086b */
[----:B----4-:R-:W-:Y:S01]  /*11990*/  MOV R190, R6 ;  /* 0x0000000600be7202 */ /* 0x010fe20000000f00 */
[----:B------:R-:W-:Y:S05]  /*119a0*/  FMUL.FTZ R6, R100, R118 ;  /* 0x0000007664067220 */ /* 0x000fea0000410000 */
[----:B------:R4:W-:Y:S01]  /*119b0*/  MUFU.EX2 R184, R4 ;  /* 0x0000000400b87308 */ /* 0x0009e20000000800 */
[----:B--2---:R-:W-:Y:S02]  /*119c0*/  FMUL.FTZ R65, R101, R173 ;  /* 0x000000ad65417220 */ /* 0x004fe40000410000 */
[----:B------:R-:W-:Y:S01]  /*119d0*/  LDSM.16.MT88.4 R172, [R222+0xac00] ;  /* 0x00ac0000deac783b */ /* 0x000fe20000004200 */
[--C-:B---3--:R-:W-:Y:S06]  /*119e0*/  FFMA.FTZ R111, R205, c[0x0][0x23c], -R107.reuse ;  /* 0x00008f00cd6f7a23 */ /* 0x108fec000001086b */
[----:B------:R2:W-:Y:S01]  /*119f0*/  MUFU.EX2 R246, R111 ;  /* 0x0000006f00f67308 */ /* 0x0005e20000000800 */
[----:B----4-:R-:W-:Y:S01]  /*11a00*/  FFMA.FTZ R4, R191, c[0x0][0x23c], -R107 ;  /* 0x00008f00bf047a23 */ /* 0x010fe2000001086b */
[----:B------:R-:W-:Y:S01]  /*11a10*/  MOV R191, R8 ;  /* 0x0000000800bf7202 */ /* 0x000fe20000000f00 */
[----:B------:R-:W-:Y:S07]  /*11a20*/  FMUL.FTZ R8, R2, R112 ;  /* 0x0000007002087220 */ /* 0x000fee0000410000 */
[----:B------:R3:W4:Y:S01]  /*11a30*/  MUFU.EX2 R5, R4 ;  /* 0x0000000400057308 */ /* 0x0007220000000800 */
[--C-:B--2---:R-:W-:Y:S09]  /*11a40*/  FFMA.FTZ R111, R207, c[0x0][0x23c], -R110.reuse ;  /* 0x00008f00cf6f7a23 */ /* 0x104ff2000001086e */
[----:B------:R2:W-:Y:S01]  /*11a50*/  MUFU.EX2 R245, R111 ;  /* 0x0000006f00f57308 */ /* 0x0005e20000000800 */
[--C-:B---3--:R-:W-:Y:S01]  /*11a60*/  FFMA.FTZ R4, R183, c[0x0][0x23c], -R110.reuse ;  /* 0x00008f00b7047a23 */ /* 0x108fe2000001086e */
[----:B----4-:R-:W-:Y:S08]  /*11a70*/  MOV R183, R5 ;  /* 0x0000000500b77202 */ /* 0x010ff00000000f00 */
[----:B------:R3:W-:Y:S01]  /*11a80*/  MUFU.EX2 R186, R4 ;  /* 0x0000000400ba7308 */ /* 0x0007e20000000800 */
[----:B------:R-:W-:Y:S01]  /*11a90*/  F2FP.PACK_AB R112, R183, R184 ;  /* 0x000000b8b770723e */ /* 0x000fe200000000ff */
[--C-:B--2---:R-:W-:Y:S08]  /*11aa0*/  FFMA.FTZ R111, R208, c[0x0][0x23c], -R110.reuse ;  /* 0x00008f00d06f7a23 */ /* 0x104ff0000001086e */
        /* <DEDUP_REMOVED lines=8> */
[----:B------:R-:W-:Y:S06]  /*11b30*/  F2FP.PACK_AB R119, R30, R190 ;  /* 0x000000be1e77723e */ /* 0x000fec00000000ff */
[----:B------:R3:W5:Y:S01]  /*11b40*/  MUFU.EX2 R5, R4 ;  /* 0x0000000400057308 */ /* 0x0007620000000800 */
[----:B------:R-:W-:Y:S01]  /*11b50*/  F2FP.PACK_AB R118, R31, R185 ;  /* 0x000000b91f76723e */ /* 0x000fe200000000ff */
[----:B------:R-:W-:Y:S01]  /*11b60*/  FMUL.FTZ R30, R0, R138 ;  /* 0x0000008a001e7220 */ /* 0x000fe20000410000 */
[----:B----4-:R-:W-:Y:S01]  /*11b70*/  F2FP.PACK_AB R113, R192, R186 ;  /* 0x000000bac071723e */ /* 0x010fe200000000ff */
[----:B------:R-:W-:Y:S06]  /*11b80*/  FMUL.FTZ R31, R0, R139 ;  /* 0x0000008b001f7220 */ /* 0x000fec0000410000 */
[----:B------:R4:W-:Y:S01]  /*11b90*/  MUFU.EX2 R139, R44 ;  /* 0x0000002c008b7308 */ /* 0x0009e20000000800 */
[--C-:B--2---:R-:W-:Y:S09]  /*11ba0*/  FFMA.FTZ R111, R214, c[0x0][0x23c], -R105.reuse ;  /* 0x00008f00d66f7a23 */ /* 0x104ff20000010869 */
[----:B------:R2:W-:Y:S01]  /*11bb0*/  MUFU.EX2 R242, R111 ;  /* 0x0000006f00f27308 */ /* 0x0005e20000000800 */
[----:B---3--:R-:W-:Y:S01]  /*11bc0*/  FFMA.FTZ R4, R189, c[0x0][0x23c], -R110 ;  /* 0x00008f00bd047a23 */ /* 0x008fe2000001086e */
[----:B-----5:R-:W-:Y:S04]  /*11bd0*/  MOV R189, R5 ;  /* 0x0000000500bd7202 */ /* 0x020fe80000000f00 */
[----:B------:R-:W-:Y:S04]  /*11be0*/  F2FP.PACK_AB R114, R29, R189 ;  /* 0x000000bd1d72723e */ /* 0x000fe800000000ff */
[----:B------:R3:W5:Y:S01]  /*11bf0*/  MUFU.EX2 R5, R4 ;  /* 0x0000000400057308 */ /* 0x0007620000000800 */
[C---:B------:R-:W-:Y:S02]  /*11c00*/  FMUL.FTZ R29, R2.reuse, R137 ;  /* 0x00000089021d7220 */ /* 0x040fe40000410000 */
[----:B----4-:R-:W-:Y:S07]  /*11c10*/  FMUL.FTZ R44, R2, R152 ;  /* 0x00000098022c7220 */ /* 0x010fee0000410000 */
[----:B------:R4:W-:Y:S01]  /*11c20*/  MUFU.EX2 R137, R41 ;  /* 0x0000002900897308 */ /* 0x0009e20000000800 */
[----:B--2---:R-:W-:Y:S01]  /*11c30*/  FFMA.FTZ R111, R215, c[0x0][0x23c], -R106 ;  /* 0x00008f00d76f7a23 */ /* 0x004fe2000001086a */
[----:B------:R-:W-:Y:S08]  /*11c40*/  MOV R215, R180 ;  /* 0x000000b400d77202 */ /* 0x000ff00000000f00 */
[----:B------:R2:W-:Y:S01]  /*11c50*/  MUFU.EX2 R214, R111 ;  /* 0x0000006f00d67308 */ /* 0x0005e20000000800 */
[----:B---3--:R-:W-:Y:S01]  /*11c60*/  FFMA.FTZ R4, R188, c[0x0][0x23c], -R110 ;  /* 0x00008f00bc047a23 */ /* 0x008fe2000001086e */
[----:B-----5:R-:W-:Y:S01]  /*11c70*/  MOV R188, R5 ;  /* 0x0000000500bc7202 */ /* 0x020fe20000000f00 */
[----:B------:R-:W-:Y:S01]  /*11c80*/  FMUL.FTZ R5, R101, R117 ;  /* 0x0000007565057220 */ /* 0x000fe20000410000 */
[----:B------:R-:W-:Y:S06]  /*11c90*/  F2FP.PACK_AB R117, R191, R182 ;  /* 0x000000b6bf75723e */ /* 0x000fec00000000ff */
[----:B------:R3:W5:Y:S01]  /*11ca0*/  MUFU.EX2 R32, R4 ;  /* 0x0000000400207308 */ /* 0x0007620000000800 */
[----:B----4-:R-:W-:Y:S09]  /*11cb0*/  FMUL.FTZ R41, R2, R149 ;  /* 0x0000009502297220 */ /* 0x010ff20000410000 */
[----:B------:R4:W1:Y:S01]  /*11cc0*/  MUFU.EX2 R138, R49 ;  /* 0x00000031008a7308 */ /* 0x0008620000000800 */
[--C-:B--2---:R-:W-:Y:S01]  /*11cd0*/  FFMA.FTZ R111, R216, c[0x0][0x23c], -R106.reuse ;  /* 0x00008f00d86f7a23 */ /* 0x104fe2000001086a */
[----:B------:R-:W-:Y:S08]  /*11ce0*/  MOV R216, R141 ;  /* 0x0000008d00d87202 */ /* 0x000ff00000000f00 */
[----:B------:R2:W-:Y:S01]  /*11cf0*/  MUFU.EX2 R213, R111 ;  /* 0x0000006f00d57308 */ /* 0x0005e20000000800 */
[----:B---3--:R-:W-:Y:S01]  /*11d00*/  FMUL.FTZ R4, R101, R116 ;  /* 0x0000007465047220 */ /* 0x008fe20000410000 */
[----:B------:R-:W-:Y:S02]  /*11d10*/  F2FP.PACK_AB R116, R187, R181 ;  /* 0x000000b5bb74723e */ /* 0x000fe400000000ff */
[----:B-----5:R-:W-:Y:S02]  /*11d20*/  F2FP.PACK_AB R115, R32, R188 ;  /* 0x000000bc2073723e */ /* 0x020fe400000000ff */
[----:B------:R-:W-:Y:S01]  /*11d30*/  MOV R136, R32 ;  /* 0x0000002000887202 */ /* 0x000fe20000000f00 */
[C---:B------:R-:W-:Y:S02]  /*11d40*/  FMUL.FTZ R32, R101.reuse, R140 ;  /* 0x0000008c65207220 */ /* 0x040fe40000410000 */
[-C--:B------:R-:W-:Y:S05]  /*11d50*/  HMMA.16816.F32 R4, R116, R20.reuse, R4 ;  /* 0x000000147404723c */ /* 0x080fea0000001804 */
[----:B----4-:R-:W-:Y:S02]  /*11d60*/  FMUL.FTZ R49, R101, R157 ;  /* 0x0000009d65317220 */ /* 0x010fe40000410000 */
[----:B------:R-:W-:Y:S01]  /*11d70*/  LDSM.16.MT88.4 R156, [R220+0xac00] ;  /* 0x00ac0000dc9c783b */ /* 0x000fe20000004200 */
[C---:B------:R-:W-:Y:S04]  /*11d80*/  HMMA.16816.F32 R8, R112.reuse, R20, R8 ;  /* 0x000000147008723c */ /* 0x040fe80000001808 */
[----:B--2---:R-:W-:Y:S01]  /*11d90*/  FFMA.FTZ R111, R209, c[0x0][0x23c], -R105 ;  /* 0x00008f00d16f7a23 */ /* 0x004fe20000010869 */
[----:B------:R-:W-:Y:S02]  /*11da0*/  MOV R209, R134 ;  /* 0x0000008600d17202 */ /* 0x000fe40000000f00 */
[C---:B------:R-:W-:Y:S01]  /*11db0*/  FMUL.FTZ R20, R101.reuse, R128 ;  /* 0x0000008065147220 */ /* 0x040fe20000410000 */
[-C--:B------:R-:W-:Y:S01]  /*11dc0*/  HMMA.16816.F32 R12, R112, R22.reuse, R12 ;  /* 0x00000016700c723c */ /* 0x080fe2000000180c */
[----:B------:R2:W-:Y:S03]  /*11dd0*/  MUFU.EX2 R208, R111 ;  /* 0x0000006f00d07308 */ /* 0x0005e60000000800 */
[----:B------:R-:W-:Y:S04]  /*11de0*/  FMUL.FTZ R21, R101, R129 ;  /* 0x0000008165157220 */ /* 0x000fe80000410000 */
[C---:B------:R-:W-:Y:S07]  /*11df0*/  HMMA.16816.F32 R16, R116.reuse, R22, R16 ;  /* 0x000000167410723c */ /* 0x040fee0000001810 */
[C---:B------:R-:W-:Y:S02]  /*11e00*/  FMUL.FTZ R22, R100.reuse, R130 ;  /* 0x0000008264167220 */ /* 0x040fe40000410000 */
[C---:B------:R-:W-:Y:S02]  /*11e10*/  FMUL.FTZ R23, R100.reuse, R131 ;  /* 0x0000008364177220 */ /* 0x040fe40000410000 */
[----:B------:R-:W-:Y:S05]  /*11e20*/  LDSM.16.MT88.4 R128, [R222+0x9400] ;  /* 0x00940000de80783b */ /* 0x000fea0000004200 */
[-C--:B------:R-:W-:Y:S03]  /*11e30*/  HMMA.16816.F32 R20, R116, R36.reuse, R20 ;  /* 0x000000247414723c */ /* 0x080fe60000001814 */
[--C-:B--2---:R-:W-:Y:S01]  /*11e40*/  FFMA.FTZ R111, R211, c[0x0][0x23c], -R106.reuse ;  /* 0x00008f00d36f7a23 */ /* 0x104fe2000001086a */
[----:B------:R-:W-:Y:S03]  /*11e50*/  MOV R211, R139 ;  /* 0x0000008b00d37202 */ /* 0x000fe60000000f00 */
[----:B------:R2:W-:Y:S01]  /*11e60*/  MUFU.EX2 R206, R111 ;  /* 0x0000006f00ce7308 */ /* 0x0005e20000000800 */
[C---:B------:R-:W-:Y:S07]  /*11e70*/  HMMA.16816.F32 R24, R112.reuse, R36, R24 ;  /* 0x000000247018723c */ /* 0x040fee0000001818 */
[C---:B------:R-:W-:Y:S01]  /*11e80*/  FMUL.FTZ R36, R101.reuse, R144 ;  /* 0x0000009065247220 */ /* 0x040fe20000410000 */
[-C--:B------:R-:W-:Y:S04]  /*11e90*/  HMMA.16816.F32 R28, R112, R38.reuse, R28 ;  /* 0x00000026701c723c */ /* 0x080fe8000000181c */
[----:B------:R-:W-:Y:S04]  /*11ea0*/  FMUL.FTZ R37, R101, R145 ;  /* 0x0000009165257220 */ /* 0x000fe80000410000 */
[C---:B------:R-:W-:Y:S07]  /*11eb0*/  HMMA.16816.F32 R32, R116.reuse, R38, R32 ;  /* 0x000000267420723c */ /* 0x040fee0000001820 */
[C---:B------:R-:W-:Y:S02]  /*11ec0*/  FMUL.FTZ R38, R100.reuse, R146 ;  /* 0x0000009264267220 */ /* 0x040fe40000410000 */
[----:B------:R-:W-:Y:S03]  /*11ed0*/  FMUL.FTZ R39, R100, R147 ;  /* 0x0000009364277220 */ /* 0x000fe60000410000 */
[--C-:B--2---:R-:W-:Y:S01]  /*11ee0*/  FFMA.FTZ R111, R212, c[0x0][0x23c], -R106.reuse ;  /* 0x00008f00d46f7a23 */ /* 0x104fe2000001086a */
[----:B-1----:R-:W-:Y:S03]  /*11ef0*/  MOV R212, R138 ;  /* 0x0000008a00d47202 */ /* 0x002fe60000000f00 */
[-C--:B------:R-:W-:Y:S01]  /*11f00*/  HMMA.16816.F32 R36, R116, R52.reuse, R36 ;  /* 0x000000347424723c */ /* 0x080fe20000001824 */
[----:B------:R1:W-:Y:S07]  /*11f10*/  MUFU.EX2 R205, R111 ;  /* 0x0000006f00cd7308 */ /* 0x0003ee0000000800 */
[C---:B------:R-:W-:Y:S07]  /*11f20*/  HMMA.16816.F32 R40, R112.reuse, R52, R40 ;  /* 0x000000347028723c */ /* 0x040fee0000001828 */
[----:B------:R-:W-:Y:S01]  /*11f30*/  FFMA.FTZ R52, R199, c[0x0][0x23c], -R106 ;  /* 0x00008f00c7347a23 */ /* 0x000fe2000001086a */
[-C--:B------:R-:W-:Y:S03]  /*11f40*/  HMMA.16816.F32 R44, R112, R54.reuse, R44 ;  /* 0x00000036702c723c */ /* 0x080fe6000000182c */
[----:B------:R2:W3:Y:S01]  /*11f50*/  MUFU.EX2 R140, R52 ;  /* 0x00000034008c7308 */ /* 0x0004e20000000800 */
[----:B------:R-:W-:Y:S04]  /*11f60*/  FMUL.FTZ R53, R101, R161 ;  /* 0x000000a165357220 */ /* 0x000fe80000410000 */
[C---:B------:R-:W-:Y:S04]  /*11f70*/  HMMA.16816.F32 R48, R116.reuse, R54, R48 ;  /* 0x000000367430723c */ /* 0x040fe80000001830 */
[--C-:B-1----:R-:W-:Y:S01]  /*11f80*/  FFMA.FTZ R111, R217, c[0x0][0x23c], -R107.reuse ;  /* 0x00008f00d96f7a23 */ /* 0x102fe2000001086b */
[----:B------:R-:W-:Y:S02]  /*11f90*/  MOV R217, R137 ;  /* 0x0000008900d97202 */ /* 0x000fe40000000f00 */
[C---:B------:R-:W-:Y:S01]  /*11fa0*/  FMUL.FTZ R54, R100.reuse, R162 ;  /* 0x000000a264367220 */ /* 0x040fe20000410000 */
[----:B------:R1:W-:Y:S01]  /*11fb0*/  MUFU.EX2 R204, R111 ;  /* 0x0000006f00cc7308 */ /* 0x0003e20000000800 */
[----:B------:R-:W-:Y:S03]  /*11fc0*/  FMUL.FTZ R55, R100, R163 ;  /* 0x000000a364377220 */ /* 0x000fe60000410000 */
[----:B--2---:R-:W-:Y:S07]  /*11fd0*/  FMUL.FTZ R52, R101, R160 ;  /* 0x000000a065347220 */ /* 0x004fee0000410000 */
[-C--:B------:R-:W-:Y:S03]  /*11fe0*/  HMMA.16816.F32 R52, R116, R120.reuse, R52 ;  /* 0x000000787434723c */ /* 0x080fe60000001834 */
[--C-:B-1----:R-:W-:Y:S01]  /*11ff0*/  FFMA.FTZ R111, R219, c[0x0][0x23c], -R110.reuse ;  /* 0x00008f00db6f7a23 */ /* 0x102fe2000001086e */
[----:B------:R-:W-:Y:S04]  /*12000*/  MOV R219, R135 ;  /* 0x0000008700db7202 */ /* 0x000fe80000000f00 */
[C---:B------:R-:W-:Y:S01]  /*12010*/  HMMA.16816.F32 R56, R112.reuse, R120, R56 ;  /* 0x000000787038723c */ /* 0x040fe20000001838 */
[----:B------:R1:W-:Y:S07]  /*12020*/  MUFU.EX2 R201, R111 ;  /* 0x0000006f00c97308 */ /* 0x0003ee0000000800 */
[-C--:B------:R-:W-:Y:S08]  /*12030*/  HMMA.16816.F32 R60, R112, R122.reuse, R60 ;  /* 0x0000007a703c723c */ /* 0x080ff0000000183c */
[C---:B------:R-:W-:Y:S01]  /*12040*/  HMMA.16816.F32 R64, R116.reuse, R122, R64 ;  /* 0x0000007a7440723c */ /* 0x040fe20000001840 */
[----:B------:R-:W2:Y:S07]  /*12050*/  LDSM.16.MT88.4 R120, [R222+0xb000] ;  /* 0x00b00000de78783b */ /* 0x000eae0000004200 */
[-C--:B------:R-:W-:Y:S04]  /*12060*/  HMMA.16816.F32 R68, R116, R124.reuse, R68 ;  /* 0x0000007c7444723c */ /* 0x080fe80000001844 */
[--C-:B-1----:R-:W-:Y:S04]  /*12070*/  FFMA.FTZ R111, R227, c[0x0][0x23c], -R110.reuse ;  /* 0x00008f00e36f7a23 */ /* 0x102fe8000001086e */
[C---:B------:R-:W-:Y:S01]  /*12080*/  HMMA.16816.F32 R72, R112.reuse, R124, R72 ;  /* 0x0000007c7048723c */ /* 0x040fe20000001848 */
[----:B------:R1:W-:Y:S07]  /*12090*/  MUFU.EX2 R202, R111 ;  /* 0x0000006f00ca7308 */ /* 0x0003ee0000000800 */
[-C--:B------:R-:W-:Y:S08]  /*120a0*/  HMMA.16816.F32 R76, R112, R126.reuse, R76 ;  /* 0x0000007e704c723c */ /* 0x080ff0000000184c */
[C---:B------:R-:W-:Y:S01]  /*120b0*/  HMMA.16816.F32 R80, R116.reuse, R126, R80 ;  /* 0x0000007e7450723c */ /* 0x040fe20000001850 */
[----:B------:R-:W4:Y:S07]  /*120c0*/  LDSM.16.MT88.4 R124, [R220+0x9400] ;  /* 0x00940000dc7c783b */ /* 0x000f2e0000004200 */
[-C--:B--2---:R-:W-:Y:S04]  /*120d0*/  HMMA.16816.F32 R84, R116, R120.reuse, R84 ;  /* 0x000000787454723c */ /* 0x084fe80000001854 */
[--C-:B-1----:R-:W-:Y:S04]  /*120e0*/  FFMA.FTZ R111, R228, c[0x0][0x23c], -R107.reuse ;  /* 0x00008f00e46f7a23 */ /* 0x102fe8000001086b */
[----:B------:R1:W-:Y:S01]  /*120f0*/  MUFU.EX2 R199, R111 ;  /* 0x0000006f00c77308 */ /* 0x0003e20000000800 */
[C---:B------:R-:W-:Y:S08]  /*12100*/  HMMA.16816.F32 R88, R112.reuse, R120, R88 ;  /* 0x000000787058723c */ /* 0x040ff00000001858 */
[-C--:B------:R-:W-:Y:S07]  /*12110*/  HMMA.16816.F32 R92, R112, R122.reuse, R92 ;  /* 0x0000007a705c723c */ /* 0x080fee000000185c */
[----:B---3--:R-:W-:Y:S01]  /*12120*/  F2FP.PACK_AB R113, R140, R138 ;  /* 0x0000008a8c71723e */ /* 0x008fe200000000ff */
        /* <DEDUP_REMOVED lines=9> */
[-C--:B----4-:R-:W-:Y:S05]  /*121c0*/  HMMA.16816.F32 R4, R112, R124.reuse, R4 ;  /* 0x0000007c7004723c */ /* 0x090fea0000001804 */
[----:B------:R-:W-:Y:S02]  /*121d0*/  F2FP.PACK_AB R118, R246, R247 ;  /* 0x000000f7f676723e */ /* 0x000fe400000000ff */
[----:B------:R-:W-:Y:S02]  /*121e0*/  F2FP.PACK_AB R119, R244, R245 ;  /* 0x000000f5f477723e */ /* 0x000fe400000000ff */
[----:B------:R-:W-:Y:S03]  /*121f0*/  MOV R134, R133 ;  /* 0x0000008500867202 */ /* 0x000fe60000000f00 */
[----:B------:R-:W-:Y:S01]  /*12200*/  MOV R133, R132 ;  /* 0x0000008400857202 */ /* 0x000fe20000000f00 */
[--C-:B------:R-:W-:Y:S01]  /*12210*/  FFMA.FTZ R132, R210, c[0x0][0x23c], -R105.reuse ;  /* 0x00008f00d2847a23 */ /* 0x100fe20000010869 */
[C---:B------:R-:W-:Y:S03]  /*12220*/  HMMA.16816.F32 R8, R116.reuse, R124, R8 ;  /* 0x0000007c7408723c */ /* 0x040fe60000001808 */
[----:B------:R-:W-:Y:S01]  /*12230*/  MUFU.EX2 R207, R132 ;  /* 0x0000008400cf7308 */ /* 0x000fe20000000800 */
[----:B------:R-:W-:Y:S02]  /*12240*/  MOV R210, R140 ;  /* 0x0000008c00d27202 */ /* 0x000fe40000000f00 */
[----:B------:R-:W-:Y:S01]  /*12250*/  LDSM.16.MT88.4 R140, [R222+0x9c00] ;  /* 0x009c0000de8c783b */ /* 0x000fe20000004200 */
[----:B------:R-:W-:Y:S01]  /*12260*/  MOV R227, R134 ;  /* 0x0000008600e37202 */ /* 0x000fe20000000f00 */
[-C--:B------:R-:W-:Y:S04]  /*12270*/  HMMA.16816.F32 R12, R116, R126.reuse, R12 ;  /* 0x0000007e740c723c */ /* 0x080fe8000000180c */
[--C-:B-1----:R-:W-:Y:S01]  /*12280*/  FFMA.FTZ R111, R230, c[0x0][0x23c], -R110.reuse ;  /* 0x00008f00e66f7a23 */ /* 0x102fe2000001086e */
[----:B------:R-:W-:Y:S02]  /*12290*/  MOV R134, R181 ;  /* 0x000000b500867202 */ /* 0x000fe40000000f00 */
[----:B------:R-:W-:Y:S01]  /*122a0*/  MOV R228, R133 ;  /* 0x0000008500e47202 */ /* 0x000fe20000000f00 */
[C---:B------:R-:W-:Y:S01]  /*122b0*/  HMMA.16816.F32 R16, R112.reuse, R126, R16 ;  /* 0x0000007e7010723c */ /* 0x040fe20000001810 */
[----:B------:R1:W-:Y:S01]  /*122c0*/  MUFU.EX2 R198, R111 ;  /* 0x0000006f00c67308 */ /* 0x0003e20000000800 */
[----:B------:R-:W3:Y:S02]  /*122d0*/  LDSM.16.MT88.4 R124, [R222+0xa400] ;  /* 0x00a40000de7c783b */ /* 0x000ee40000004200 */
[----:B------:R-:W-:Y:S02]  /*122e0*/  MOV R133, R182 ;  /* 0x000000b600857202 */ /* 0x000fe40000000f00 */
[----:B------:R-:W-:Y:S02]  /*122f0*/  MOV R229, R188 ;  /* 0x000000bc00e57202 */ /* 0x000fe40000000f00 */
[-C--:B------:R-:W-:Y:S04]  /*12300*/  HMMA.16816.F32 R20, R112, R128.reuse, R20 ;  /* 0x000000807014723c */ /* 0x080fe80000001814 */
[----:B------:R-:W-:Y:S04]  /*12310*/  MOV R230, R189 ;  /* 0x000000bd00e67202 */ /* 0x000fe80000000f00 */
[C---:B------:R-:W-:Y:S08]  /*12320*/  HMMA.16816.F32 R24, R116.reuse, R128, R24 ;  /* 0x000000807418723c */ /* 0x040ff00000001818 */
[-C--:B------:R-:W-:Y:S04]  /*12330*/  HMMA.16816.F32 R28, R116, R130.reuse, R28 ;  /* 0x00000082741c723c */ /* 0x080fe8000000181c */
[----:B-1----:R-:W-:Y:S01]  /*12340*/  FFMA.FTZ R111, R231, c[0x0][0x23c], -R110 ;  /* 0x00008f00e76f7a23 */ /* 0x002fe2000001086e */
[----:B------:R-:W-:Y:S03]  /*12350*/  MOV R231, R190 ;  /* 0x000000be00e77202 */ /* 0x000fe60000000f00 */
[C---:B------:R-:W-:Y:S01]  /*12360*/  HMMA.16816.F32 R32, R112.reuse, R130, R32 ;  /* 0x000000827020723c */ /* 0x040fe20000001820 */
[----:B------:R1:W-:Y:S01]  /*12370*/  MUFU.EX2 R197, R111 ;  /* 0x0000006f00c57308 */ /* 0x0003e20000000800 */
[----:B------:R-:W4:Y:S06]  /*12380*/  LDSM.16.MT88.4 R128, [R220+0xb400] ;  /* 0x00b40000dc80783b */ /* 0x000f2c0000004200 */
[-C--:B--2---:R-:W-:Y:S08]  /*12390*/  HMMA.16816.F32 R36, R112, R120.reuse, R36 ;  /* 0x000000787024723c */ /* 0x084ff00000001824 */
[C---:B------:R-:W-:Y:S08]  /*123a0*/  HMMA.16816.F32 R40, R116.reuse, R120, R40 ;  /* 0x000000787428723c */ /* 0x040ff00000001828 */
[-C--:B------:R-:W-:Y:S04]  /*123b0*/  HMMA.16816.F32 R44, R116, R122.reuse, R44 ;  /* 0x0000007a742c723c */ /* 0x080fe8000000182c */
[----:B-1----:R-:W-:Y:S01]  /*123c0*/  FFMA.FTZ R111, R233, c[0x0][0x23c], -R105 ;  /* 0x00008f00e96f7a23 */ /* 0x002fe20000010869 */
[----:B------:R-:W-:Y:S03]  /*123d0*/  MOV R233, R185 ;  /* 0x000000b900e97202 */ /* 0x000fe60000000f00 */
[C---:B------:R-:W-:Y:S01]  /*123e0*/  HMMA.16816.F32 R48, R112.reuse, R122, R48 ;  /* 0x0000007a7030723c */ /* 0x040fe20000001830 */
[----:B------:R1:W-:Y:S01]  /*123f0*/  MUFU.EX2 R196, R111 ;  /* 0x0000006f00c47308 */ /* 0x0003e20000000800 */
[----:B------:R-:W2:Y:S06]  /*12400*/  LDSM.16.MT88.4 R120, [R222+0xb400] ;  /* 0x00b40000de78783b */ /* 0x000eac0000004200 */
[-C--:B---3--:R-:W-:Y:S08]  /*12410*/  HMMA.16816.F32 R52, R112, R124.reuse, R52 ;  /* 0x0000007c7034723c */ /* 0x088ff00000001834 */
[C---:B------:R-:W-:Y:S07]  /*12420*/  HMMA.16816.F32 R56, R116.reuse, R124, R56 ;  /* 0x0000007c7438723c */ /* 0x040fee0000001838 */
[----:B------:R-:W-:Y:S01]  /*12430*/  FFMA.FTZ R124, R218, c[0x0][0x23c], -R107 ;  /* 0x00008f00da7c7a23 */ /* 0x000fe2000001086b */
[-C--:B------:R-:W-:Y:S03]  /*12440*/  HMMA.16816.F32 R60, R116, R126.reuse, R60 ;  /* 0x0000007e743c723c */ /* 0x080fe6000000183c */
[----:B------:R3:W5:Y:S01]  /*12450*/  MUFU.EX2 R203, R124 ;  /* 0x0000007c00cb7308 */ /* 0x0007620000000800 */
[--C-:B-1----:R-:W-:Y:S01]  /*12460*/  FFMA.FTZ R111, R232, c[0x0][0x23c], -R105.reuse ;  /* 0x00008f00e86f7a23 */ /* 0x102fe20000010869 */
[----:B------:R-:W-:Y:S02]  /*12470*/  MOV R232, R192 ;  /* 0x000000c000e87202 */ /* 0x000fe40000000f00 */
[----:B------:R-:W-:Y:S01]  /*12480*/  MOV R218, R136 ;  /* 0x0000008800da7202 */ /* 0x000fe20000000f00 */
[C---:B------:R-:W-:Y:S05]  /*12490*/  HMMA.16816.F32 R64, R112.reuse, R126, R64 ;  /* 0x0000007e7040723c */ /* 0x040fea0000001840 */
[----:B------:R1:W-:Y:S03]  /*124a0*/  MUFU.EX2 R195, R111 ;  /* 0x0000006f00c37308 */ /* 0x0003e60000000800 */
[-C--:B----4-:R-:W-:Y:S08]  /*124b0*/  HMMA.16816.F32 R68, R112, R128.reuse, R68 ;  /* 0x000000807044723c */ /* 0x090ff00000001844 */
[C---:B------:R-:W-:Y:S01]  /*124c0*/  HMMA.16816.F32 R72, R116.reuse, R128, R72 ;  /* 0x000000807448723c */ /* 0x040fe20000001848 */
[----:B---3--:R-:W3:Y:S07]  /*124d0*/  LDSM.16.MT88.4 R124, [R220+0x9800] ;  /* 0x00980000dc7c783b */ /* 0x008eee0000004200 */
[-C--:B------:R-:W-:Y:S04]  /*124e0*/  HMMA.16816.F32 R76, R116, R130.reuse, R76 ;  /* 0x00000082744c723c */ /* 0x080fe8000000184c */
[--C-:B-1----:R-:W-:Y:S01]  /*124f0*/  FFMA.FTZ R111, R234, c[0x0][0x23c], -R106.reuse ;  /* 0x00008f00ea6f7a23 */ /* 0x102fe2000001086a */
[----:B------:R-:W-:Y:S03]  /*12500*/  MOV R234, R183 ;  /* 0x000000b700ea7202 */ /* 0x000fe60000000f00 */
[C---:B------:R-:W-:Y:S01]  /*12510*/  HMMA.16816.F32 R80, R112.reuse, R130, R80 ;  /* 0x000000827050723c */ /* 0x040fe20000001850 */
[----:B------:R1:W-:Y:S01]  /*12520*/  MUFU.EX2 R193, R111 ;  /* 0x0000006f00c17308 */ /* 0x0003e20000000800 */
[----:B------:R-:W4:Y:S06]  /*12530*/  LDSM.16.MT88.4 R128, [R222+0x9800] ;  /* 0x00980000de80783b */ /* 0x000f2c0000004200 */
[-C--:B--2---:R-:W-:Y:S02]  /*12540*/  HMMA.16816.F32 R84, R112, R120.reuse, R84 ;  /* 0x000000787054723c */ /* 0x084fe40000001854 */
[----:B------:R-:W-:Y:S06]  /*12550*/  LDSM.16.MT88.4 R180, [R220+0xbc00] ;  /* 0x00bc0000dcb4783b */ /* 0x000fec0000004200 */
[C---:B------:R-:W-:Y:S08]  /*12560*/  HMMA.16816.F32 R88, R116.reuse, R120, R88 ;  /* 0x000000787458723c */ /* 0x040ff00000001858 */
[-C--:B------:R-:W-:Y:S04]  /*12570*/  HMMA.16816.F32 R92, R116, R122.reuse, R92 ;  /* 0x0000007a745c723c */ /* 0x080fe8000000185c */
[--C-:B-1----:R-:W-:Y:S01]  /*12580*/  FFMA.FTZ R111, R235, c[0x0][0x23c], -R106.reuse ;  /* 0x00008f00eb6f7a23 */ /* 0x102fe2000001086a */
[----:B------:R-:W-:Y:S02]  /*12590*/  MOV R235, R191 ;  /* 0x000000bf00eb7202 */ /* 0x000fe40000000f00 */
[----:B-----5:R-:W-:Y:S01]  /*125a0*/  F2FP.PACK_AB R116, R203, R204 ;  /* 0x000000cccb74723e */ /* 0x020fe200000000ff */
[----:B------:R-:W-:Y:S01]  /*125b0*/  HMMA.16816.F32 R96, R112, R122, R96 ;  /* 0x0000007a7060723c */ /* 0x000fe20000001860 */
[----:B------:R1:W-:Y:S01]  /*125c0*/  MUFU.EX2 R194, R111 ;  /* 0x0000006f00c27308 */ /* 0x0003e20000000800 */
[----:B------:R-:W2:Y:S02]  /*125d0*/  LDSM.16.MT88.4 R120, [R220+0xa800] ;  /* 0x00a80000dc78783b */ /* 0x000ea40000004200 */
[----:B------:R-:W-:Y:S02]  /*125e0*/  F2FP.PACK_AB R117, R202, R201 ;  /* 0x000000c9ca75723e */ /* 0x000fe400000000ff */
[----:B------:R-:W-:Y:S02]  /*125f0*/  F2FP.PACK_AB R118, R200, R199 ;  /* 0x000000c7c876723e */ /* 0x000fe400000000ff */
[----:B------:R-:W-:Y:S04]  /*12600*/  F2FP.PACK_AB R112, R242, R243 ;  /* 0x000000f3f270723e */ /* 0x000fe800000000ff */
[----:B------:R-:W-:Y:S02]  /*12610*/  F2FP.PACK_AB R113, R213, R214 ;  /* 0x000000d6d571723e */ /* 0x000fe400000000ff */
[----:B------:R-:W-:Y:S02]  /*12620*/  F2FP.PACK_AB R114, R207, R208 ;  /* 0x000000d0cf72723e */ /* 0x000fe400000000ff */
[----:B------:R-:W-:Y:S02]  /*12630*/  F2FP.PACK_AB R115, R205, R206 ;  /* 0x000000cecd73723e */ /* 0x000fe400000000ff */
[----:B------:R-:W-:Y:S05]  /*12640*/  F2FP.PACK_AB R119, R197, R198 ;  /* 0x000000c6c577723e */ /* 0x000fea00000000ff */
[-C--:B---3--:R-:W-:Y:S03]  /*12650*/  HMMA.16816.F32 R4, R112, R124.reuse, R4 ;  /* 0x0000007c7004723c */ /* 0x088fe60000001804 */
[--C-:B-1----:R-:W-:Y:S02]  /*12660*/  FFMA.FTZ R111, R176, c[0x0][0x23c], -R105.reuse ;  /* 0x00008f00b06f7a23 */ /* 0x102fe40000010869 */
[----:B------:R-:W-:Y:S02]  /*12670*/  FFMA.FTZ R105, R177, c[0x0][0x23c], -R105 ;  /* 0x00008f00b1697a23 */ /* 0x000fe40000010869 */
[----:B------:R-:W-:Y:S01]  /*12680*/  MUFU.EX2 R192, R111 ;  /* 0x0000006f00c07308 */ /* 0x000fe20000000800 */
[C---:B------:R-:W-:Y:S08]  /*12690*/  HMMA.16816.F32 R8, R116.reuse, R124, R8 ;  /* 0x0000007c7408723c */ /* 0x040ff00000001808 */
[-C--:B------:R-:W-:Y:S01]  /*126a0*/  HMMA.16816.F32 R12, R116, R126.reuse, R12 ;  /* 0x0000007e740c723c */ /* 0x080fe2000000180c */
[----:B------:R1:W-:Y:S07]  /*126b0*/  MUFU.EX2 R191, R105 ;  /* 0x0000006900bf7308 */ /* 0x0003ee0000000800 */
[C---:B------:R-:W-:Y:S01]  /*126c0*/  HMMA.16816.F32 R16, R112.reuse, R126, R16 ;  /* 0x0000007e7010723c */ /* 0x040fe20000001810 */
[----:B------:R-:W3:Y:S07]  /*126d0*/  LDSM.16.MT88.4 R124, [R222+0xa800] ;  /* 0x00a80000de7c783b */ /* 0x000eee0000004200 */
[-C--:B----4-:R-:W-:Y:S08]  /*126e0*/  HMMA.16816.F32 R20, R112, R128.reuse, R20 ;  /* 0x000000807014723c */ /* 0x090ff00000001814 */
[C---:B------:R-:W-:Y:S04]  /*126f0*/  HMMA.16816.F32 R24, R116.reuse, R128, R24 ;  /* 0x000000807418723c */ /* 0x040fe80000001818 */
[--C-:B-1----:R-:W-:Y:S02]  /*12700*/  FFMA.FTZ R105, R178, c[0x0][0x23c], -R106.reuse ;  /* 0x00008f00b2697a23 */ /* 0x102fe4000001086a */
[----:B------:R-:W-:Y:S02]  /*12710*/  FFMA.FTZ R106, R179, c[0x0][0x23c], -R106 ;  /* 0x00008f00b36a7a23 */ /* 0x000fe4000001086a */
[-C--:B------:R-:W-:Y:S01]  /*12720*/  HMMA.16816.F32 R28, R116, R130.reuse, R28 ;  /* 0x00000082741c723c */ /* 0x080fe2000000181c */
[----:B------:R1:W-:Y:S07]  /*12730*/  MUFU.EX2 R190, R105 ;  /* 0x0000006900be7308 */ /* 0x0003ee0000000800 */
[C---:B------:R-:W-:Y:S01]  /*12740*/  HMMA.16816.F32 R32, R112.reuse, R130, R32 ;  /* 0x000000827020723c */ /* 0x040fe20000001820 */
[----:B------:R-:W4:Y:S02]  /*12750*/  LDSM.16.MT88.4 R128, [R220+0xb800] ;  /* 0x00b80000dc80783b */ /* 0x000f240000004200 */
[----:B------:R-:W5:Y:S05]  /*12760*/  MUFU.EX2 R189, R106 ;  /* 0x0000006a00bd7308 */ /* 0x000f6a0000000800 */
[-C--:B--2---:R-:W-:Y:S05]  /*12770*/  HMMA.16816.F32 R36, R112, R120.reuse, R36 ;  /* 0x000000787024723c */ /* 0x084fea0000001824 */
[----:B------:R2:W-:Y:S03]  /*12780*/  MUFU.EX2 R106, R108 ;  /* 0x0000006c006a7308 */ /* 0x0005e60000000800 */
[C---:B------:R-:W-:Y:S04]  /*12790*/  HMMA.16816.F32 R40, R116.reuse, R120, R40 ;  /* 0x000000787428723c */ /* 0x040fe80000001828 */
[--C-:B-1----:R-:W-:Y:S01]  /*127a0*/  FFMA.FTZ R105, R236, c[0x0][0x23c], -R107.reuse ;  /* 0x00008f00ec697a23 */ /* 0x102fe2000001086b */
[----:B------:R-:W-:Y:S03]  /*127b0*/  MOV R236, R187 ;  /* 0x000000bb00ec7202 */ /* 0x000fe60000000f00 */
[-C--:B------:R-:W-:Y:S01]  /*127c0*/  HMMA.16816.F32 R44, R116, R122.reuse, R44 ;  /* 0x0000007a742c723c */ /* 0x080fe2000000182c */
[----:B------:R1:W-:Y:S03]  /*127d0*/  MUFU.EX2 R188, R105 ;  /* 0x0000006900bc7308 */ /* 0x0003e60000000800 */
[----:B-----5:R-:W-:Y:S04]  /*127e0*/  F2FP.PACK_AB R111, R189, R190 ;  /* 0x000000bebd6f723e */ /* 0x020fe800000000ff */
[C---:B------:R-:W-:Y:S01]  /*127f0*/  HMMA.16816.F32 R48, R112.reuse, R122, R48 ;  /* 0x0000007a7030723c */ /* 0x040fe20000001830 */
[----:B------:R-:W5:Y:S03]  /*12800*/  LDSM.16.MT88.4 R120, [R222+0xb800] ;  /* 0x00b80000de78783b */ /* 0x000f660000004200 */
[----:B--2---:R-:W-:Y:S04]  /*12810*/  F2FP.PACK_AB R108, R195, R196 ;  /* 0x000000c4c36c723e */ /* 0x004fe800000000ff */
[-C--:B---3--:R-:W-:Y:S08]  /*12820*/  HMMA.16816.F32 R52, R112, R124.reuse, R52 ;  /* 0x0000007c7034723c */ /* 0x088ff00000001834 */
[C---:B------:R-:W-:Y:S04]  /*12830*/  HMMA.16816.F32 R56, R116.reuse, R124, R56 ;  /* 0x0000007c7438723c */ /* 0x040fe80000001838 */
[--C-:B-1----:R-:W-:Y:S02]  /*12840*/  FFMA.FTZ R105, R237, c[0x0][0x23c], -R107.reuse ;  /* 0x00008f00ed697a23 */ /* 0x102fe4000001086b */
[----:B------:R-:W2:Y:S02]  /*12850*/  LDL.LU R237, [R1+0x10] ;  /* 0x0000100001ed7983 */ /* 0x000ea40000300800 */
[-C--:B------:R-:W-:Y:S01]  /*12860*/  HMMA.16816.F32 R60, R116, R126.reuse, R60 ;  /* 0x0000007e743c723c */ /* 0x080fe2000000183c */
[----:B------:R1:W3:Y:S07]  /*12870*/  MUFU.EX2 R187, R105 ;  /* 0x0000006900bb7308 */ /* 0x0002ee0000000800 */
[C---:B------:R-:W-:Y:S01]  /*12880*/  HMMA.16816.F32 R64, R112.reuse, R126, R64 ;  /* 0x0000007e7040723c */ /* 0x040fe20000001840 */
[----:B------:R-:W5:Y:S07]  /*12890*/  LDSM.16.MT88.4 R124, [R220+0x9c00] ;  /* 0x009c0000dc7c783b */ /* 0x000f6e0000004200 */
[-C--:B----4-:R-:W-:Y:S08]  /*128a0*/  HMMA.16816.F32 R68, R112, R128.reuse, R68 ;  /* 0x000000807044723c */ /* 0x090ff00000001844 */
[C---:B------:R-:W-:Y:S04]  /*128b0*/  HMMA.16816.F32 R72, R116.reuse, R128, R72 ;  /* 0x000000807448723c */ /* 0x040fe80000001848 */
[--C-:B-1----:R-:W-:Y:S01]  /*128c0*/  FFMA.FTZ R105, R239, c[0x0][0x23c], -R110.reuse ;  /* 0x00008f00ef697a23 */ /* 0x102fe2000001086e */
[----:B------:R-:W-:Y:S02]  /*128d0*/  MOV R239, R186 ;  /* 0x000000ba00ef7202 */ /* 0x000fe40000000f00 */
[----:B---3--:R-:W-:Y:S01]  /*128e0*/  F2FP.PACK_AB R176, R187, R188 ;  /* 0x000000bcbbb0723e */ /* 0x008fe200000000ff */
[-C--:B------:R-:W-:Y:S01]  /*128f0*/  HMMA.16816.F32 R76, R116, R130.reuse, R76 ;  /* 0x00000082744c723c */ /* 0x080fe2000000184c */
[----:B------:R1:W-:Y:S07]  /*12900*/  MUFU.EX2 R186, R105 ;  /* 0x0000006900ba7308 */ /* 0x0003ee0000000800 */
[C---:B------:R-:W-:Y:S08]  /*12910*/  HMMA.16816.F32 R80, R112.reuse, R130, R80 ;  /* 0x000000827050723c */ /* 0x040ff00000001850 */
[-C--:B-----5:R-:W-:Y:S08]  /*12920*/  HMMA.16816.F32 R84, R112, R120.reuse, R84 ;  /* 0x000000787054723c */ /* 0x0a0ff00000001854 */
[C---:B------:R-:W-:Y:S04]  /*12930*/  HMMA.16816.F32 R88, R116.reuse, R120, R88 ;  /* 0x000000787458723c */ /* 0x040fe80000001858 */
[--C-:B-1----:R-:W-:Y:S02]  /*12940*/  FFMA.FTZ R105, R240, c[0x0][0x23c], -R110.reuse ;  /* 0x00008f00f0697a23 */ /* 0x102fe4000001086e */
[----:B------:R-:W-:Y:S01]  /*12950*/  FFMA.FTZ R110, R109, c[0x0][0x23c], -R110 ;  /* 0x00008f006d6e7a23 */ /* 0x000fe2000001086e */
[----:B------:R-:W3:Y:S01]  /*12960*/  LDL.LU R240, [R1+0x14] ;  /* 0x0000140001f07983 */ /* 0x000ee20000300800 */
[-C--:B------:R-:W-:Y:S01]  /*12970*/  HMMA.16816.F32 R92, R116, R122.reuse, R92 ;  /* 0x0000007a745c723c */ /* 0x080fe2000000185c */
[----:B------:R1:W4:Y:S03]  /*12980*/  MUFU.EX2 R185, R105 ;  /* 0x0000006900b97308 */ /* 0x0003260000000800 */
[----:B------:R-:W-:Y:S04]  /*12990*/  F2FP.PACK_AB R109, R194, R193 ;  /* 0x000000c1c26d723e */ /* 0x000fe800000000ff */
[----:B------:R-:W-:Y:S04]  /*129a0*/  HMMA.16816.F32 R96, R112, R122, R96 ;  /* 0x0000007a7060723c */ /* 0x000fe80000001860 */
[--C-:B-1----:R-:W-:Y:S01]  /*129b0*/  FFMA.FTZ R105, R241, c[0x0][0x23c], -R107.reuse ;  /* 0x00008f00f1697a23 */ /* 0x102fe2000001086b */
[----:B------:R-:W-:Y:S01]  /*129c0*/  MOV R241, R184 ;  /* 0x000000b800f17202 */ /* 0x000fe20000000f00 */
[----:B------:R-:W-:Y:S01]  /*129d0*/  FFMA.FTZ R107, R238, c[0x0][0x23c], -R107 ;  /* 0x00008f00ee6b7a23 */ /* 0x000fe2000001086b */
[----:B----4-:R-:W-:Y:S01]  /*129e0*/  F2FP.PACK_AB R177, R185, R186 ;  /* 0x000000bab9b1723e */ /* 0x010fe200000000ff */
[----:B------:R-:W-:Y:S01]  /*129f0*/  MUFU.EX2 R184, R105 ;  /* 0x0000006900b87308 */ /* 0x000fe20000000800 */
[----:B------:R-:W4:Y:S09]  /*12a00*/  LDL.LU R238, [R1+0xc] ;  /* 0x00000c0001ee7983 */ /* 0x000f320000300800 */
[----:B------:R1:W5:Y:S10]  /*12a10*/  MUFU.EX2 R105, R110 ;  /* 0x0000006e00697308 */ /* 0x0003740000000800 */
[----:B------:R-:W5:Y:S01]  /*12a20*/  MUFU.EX2 R107, R107 ;  /* 0x0000006b006b7308 */ /* 0x000f620000000800 */
[----:B-1----:R-:W-:Y:S02]  /*12a30*/  F2FP.PACK_AB R110, R191, R192 ;  /* 0x000000c0bf6e723e */ /* 0x002fe400000000ff */
[----:B-----5:R-:W-:Y:S05]  /*12a40*/  F2FP.PACK_AB R179, R105, R106 ;  /* 0x0000006a69b3723e */ /* 0x020fea00000000ff */
[-C--:B------:R-:W-:Y:S01]  /*12a50*/  HMMA.16816.F32 R116, R108, R124.reuse, R4 ;  /* 0x0000007c6c74723c */ /* 0x080fe20000001804 */
[----:B------:R-:W1:Y:S04]  /*12a60*/  LDSM.16.MT88.4 R4, [R222+0xbc00] ;  /* 0x00bc0000de04783b */ /* 0x000e680000004200 */
[----:B------:R-:W-:Y:S07]  /*12a70*/  F2FP.PACK_AB R178, R107, R184 ;  /* 0x000000b86bb2723e */ /* 0x000fee00000000ff */
[C---:B------:R-:W-:Y:S01]  /*12a80*/  HMMA.16816.F32 R112, R176.reuse, R124, R8 ;  /* 0x0000007cb070723c */ /* 0x040fe20000001808 */
[----:B------:R-:W5:Y:S06]  /*12a90*/  LDL.LU R10, [R1+0x8] ;  /* 0x00000800010a7983 */ /* 0x000f6c0000300800 */
        /* <DEDUP_REMOVED lines=19> */
[C---:B------:R-:W-:Y:S04]  /*12bd0*/  HMMA.16816.F32 R80, R108.reuse, R182, R80 ;  /* 0x000000b66c50723c */ /* 0x040fe80000001850 */
[----:B--2---:R-:W-:Y:S04]  /*12be0*/  FFMA.FTZ R0, R0, R237, R239 ;  /* 0x000000ed00007223 */ /* 0x004fe800000100ef */
[-C--:B-1----:R-:W-:Y:S04]  /*12bf0*/  HMMA.16816.F32 R84, R108, R4.reuse, R84 ;  /* 0x000000046c54723c */ /* 0x082fe80000001854 */
[----:B------:R-:W-:Y:S04]  /*12c00*/  FADD.FTZ R0, R232, R0 ;  /* 0x00000000e8007221 */ /* 0x000fe80000010000 */
[----:B------:R-:W-:Y:S01]  /*12c10*/  FADD.FTZ R0, R229, R0 ;  /* 0x00000000e5007221 */ /* 0x000fe20000010000 */
[C---:B------:R-:W-:Y:S04]  /*12c20*/  HMMA.16816.F32 R88, R176.reuse, R4, R88 ;  /* 0x00000004b058723c */ /* 0x040fe80000001858 */
[----:B------:R-:W-:Y:S04]  /*12c30*/  FADD.FTZ R0, R218, R0 ;  /* 0x00000000da007221 */ /* 0x000fe80000010000 */
[----:B------:R-:W-:Y:S01]  /*12c40*/  FADD.FTZ R0, R249, R0 ;  /* 0x00000000f9007221 */ /* 0x000fe20000010000 */
[-C--:B------:R-:W-:Y:S03]  /*12c50*/  HMMA.16816.F32 R92, R176, R6.reuse, R92 ;  /* 0x00000006b05c723c */ /* 0x080fe6000000185c */
[----:B------:R-:W-:Y:S04]  /*12c60*/  FADD.FTZ R0, R248, R0 ;  /* 0x00000000f8007221 */ /* 0x000fe80000010000 */
[----:B------:R-:W-:Y:S01]  /*12c70*/  FADD.FTZ R0, R245, R0 ;  /* 0x00000000f5007221 */ /* 0x000fe20000010000 */
        /* <DEDUP_REMOVED lines=8> */
[----:B----4-:R-:W-:Y:S02]  /*12d00*/  FFMA.FTZ R100, R100, R238, R11 ;  /* 0x000000ee64647223 */ /* 0x010fe4000001000b */
[----:B-----5:R-:W-:Y:S02]  /*12d10*/  FFMA.FTZ R101, R101, R10, R9 ;  /* 0x0000000a65657223 */ /* 0x020fe40000010009 */
        /* <DEDUP_REMOVED lines=57> */
.L_x_533:
[----:B-1----:R-:W2:Y:S01]  /*130b0*/  LDL.LU R2, [R1+0x8] ;  /* 0x0000080001027983 */ /* 0x002ea20000300800 */
[----:B------:R-:W1:Y:S01]  /*130c0*/  S2UR UR6, SR_CTAID.Y ;  /* 0x00000000000679c3 */ /* 0x000e620000002600 */
[----:B------:R-:W-:-:S02]  /*130d0*/  UISETP.NE.AND UP0, UPT, UR9, -0x1, UPT ;  /* 0xffffffff0900788c */ /* 0x000fc4000bf05270 */
[----:B------:R-:W3:Y:S01]  /*130e0*/  LDL.LU R9, [R1+0xc] ;  /* 0x00000c0001097983 */ /* 0x000ee20000300800 */
[----:B------:R-:W-:-:S03]  /*130f0*/  ULDC.64 UR4, c[0x0][0x1e8] ;  /* 0x00007a0000047ab9 */ /* 0x000fc60000000a00 */
[----:B------:R-:W4:Y:S04]  /*13100*/  LDL.LU R8, [R1+0x14] ;  /* 0x0000140001087983 */ /* 0x000f280000300800 */
[----:B------:R-:W5:Y:S01]  /*13110*/  LDL.LU R7, [R1+0x10] ;  /* 0x0000100001077983 */ /* 0x000f620000300800 */
[----:B------:R-:W-:Y:S01]  /*13120*/  @UP0 UIMAD.WIDE.U32 UR18, UR9, UR4, URZ ;  /* 0x00000004091202a5 */ /* 0x000fe2000f8e003f */
[----:B------:R-:W1:Y:S01]  /*13130*/  S2UR UR11, SR_CTAID.X ;  /* 0x00000000000b79c3 */ /* 0x000e620000002500 */
[----:B------:R-:W-:Y:S01]  /*13140*/  ULDC UR8, c[0x0][0x214] ;  /* 0x0000850000087ab9 */ /* 0x000fe20000000800 */
[----:B------:R-:W-:Y:S01]  /*13150*/  BSSY B0, `(.L_x_537) ;  /* 0x0000169000007945 */ /* 0x000fe20003800000 */
[----:B------:R-:W-:Y:S02]  /*13160*/  @UP0 UIMAD UR7, UR9, UR5, UR19 ;  /* 0x00000005090702a4 */ /* 0x000fe4000f8e0213 */
[----:B------:R-:W-:-:S02]  /*13170*/  UMOV UR24, URZ ;  /* 0x0000003f00187c82 */ /* 0x000fc40008000000 */
[----:B------:R-:W-:Y:S01]  /*13180*/  ULDC.64 UR4, c[0x0][0x1e0] ;  /* 0x0000780000047ab9 */ /* 0x000fe20000000a00 */
[----:B------:R-:W1:Y:S01]  /*13190*/  S2UR UR12, SR_CTAID.Z ;  /* 0x00000000000c79c3 */ /* 0x000e620000002700 */
[----:B------:R-:W-:Y:S02]  /*131a0*/  UMOV UR25, URZ ;  /* 0x0000003f00197c82 */ /* 0x000fe40008000000 */
[----:B-1----:R-:W-:Y:S02]  /*131b0*/  @!UP0 USHF.R.S32.HI UR13, URZ, 0x1f, UR6 ;  /* 0x0000001f3f0d8899 */ /* 0x002fe40008011406 */
[----:B------:R-:W-:Y:S02]  /*131c0*/  @!UP0 UIMAD.WIDE.U32 UR22, UR6, UR4, URZ ;  /* 0x00000004061682a5 */ /* 0x000fe4000f8e003f */
[----:B------:R-:W-:-:S03]  /*131d0*/  @!UP0 UIMAD UR13, UR13, UR4, URZ ;  /* 0x000000040d0d82a4 */ /* 0x000fc6000f8e023f */
[----:B------:R-:W-:Y:S02]  /*131e0*/  ULDC.U8 UR4, c[0x0][0x329] ;  /* 0x0000ca4000047ab9 */ /* 0x000fe40000000000 */
[----:B------:R-:W-:Y:S02]  /*131f0*/  UISETP.NE.AND UP1, UPT, UR4, URZ, UPT ;  /* 0x0000003f0400728c */ /* 0x000fe4000bf25270 */
[----:B------:R-:W-:Y:S02]  /*13200*/  @!UP0 UIMAD UR13, UR6, UR5, UR13 ;  /* 0x00000005060d82a4 */ /* 0x000fe4000f8e020d */
[----:B------:R-:W-:Y:S02]  /*13210*/  @!UP0 UMOV UR18, UR22 ;  /* 0x0000001600128c82 */ /* 0x000fe40008000000 */
[----:B------:R-:W-:Y:S02]  /*13220*/  ULDC.U8 UR5, c[0x0][0x328] ;  /* 0x0000ca0000057ab9 */ /* 0x000fe40000000000 */
[----:B------:R-:W-:-:S02]  /*13230*/  UISETP.NE.AND UP2, UPT, UR5, URZ, UPT ;  /* 0x0000003f0500728c */ /* 0x000fc4000bf45270 */
[----:B------:R-:W-:Y:S02]  /*13240*/  @!UP0 UIADD3 UR7, UR23, UR13, URZ ;  /* 0x0000000d17078290 */ /* 0x000fe4000fffe03f */
[----:B------:R-:W-:Y:S02]  /*13250*/  UISETP.NE.OR UP3, UPT, UR4, URZ, !UP2 ;  /* 0x0000003f0400728c */ /* 0x000fe4000d765670 */
[----:B------:R-:W-:Y:S02]  /*13260*/  @UP1 ULDC UR14, c[0x0][0x210] ;  /* 0x00008400000e1ab9 */ /* 0x000fe40000000800 */
[----:B------:R-:W-:Y:S02]  /*13270*/  ULDC UR5, c[0x0][0x234] ;  /* 0x00008d0000057ab9 */ /* 0x000fe40000000800 */
[----:B------:R-:W-:Y:S02]  /*13280*/  @UP1 UIMAD UR14, UR14, UR8, URZ ;  /* 0x000000080e0e12a4 */ /* 0x000fe4000f8e023f */
[----:B------:R-:W-:-:S02]  /*13290*/  @!UP1 USEL UR14, UR8, UR5, !UP2 ;  /* 0x00000005080e9287 */ /* 0x000fc4000d000000 */
[----:B------:R-:W-:Y:S02]  /*132a0*/  ULDC UR4, c[0x0][0x1c0] ;  /* 0x0000700000047ab9 */ /* 0x000fe40000000800 */
[----:B------:R-:W-:Y:S02]  /*132b0*/  @UP1 UMOV UR19, 0x1 ;  /* 0x0000000100131882 */ /* 0x000fe40000000000 */
[----:B------:R-:W-:Y:S02]  /*132c0*/  @!UP1 UIMAD UR19, UR14, UR4, URZ ;  /* 0x000000040e1392a4 */ /* 0x000fe4000f8e023f */
[----:B------:R-:W-:Y:S02]  /*132d0*/  @!UP3 UIMAD UR21, UR6, UR8, URZ ;  /* 0x000000080615b2a4 */ /* 0x000fe4000f8e023f */
[----:B------:R-:W-:Y:S02]  /*132e0*/  @UP1 ULDC UR20, c[0x0][0x210] ;  /* 0x0000840000141ab9 */ /* 0x000fe40000000800 */
[----:B------:R-:W-:-:S02]  /*132f0*/  UIMAD UR5, UR6, UR19, URZ ;  /* 0x00000013060572a4 */ /* 0x000fc4000f8e023f */
[----:B------:R-:W-:Y:S02]  /*13300*/  @!UP1 UMOV UR20, 0x1 ;  /* 0x0000000100149882 */ /* 0x000fe40000000000 */
[----:B------:R-:W-:Y:S02]  /*13310*/  @!UP3 USEL UR21, UR21, UR9, !UP0 ;  /* 0x000000091515b287 */ /* 0x000fe4000c000000 */
[----:B------:R-:W-:Y:S02]  /*13320*/  UIMAD UR4, UR11, UR20, URZ ;  /* 0x000000140b0472a4 */ /* 0x000fe4000f8e023f */
[----:B------:R-:W-:Y:S02]  /*13330*/  USEL UR5, UR5, URZ, UP3 ;  /* 0x0000003f05057287 */ /* 0x000fe40009800000 */
[----:B------:R-:W-:Y:S02]  /*13340*/  USHF.L.U32 UR4, UR4, 0x7, URZ ;  /* 0x0000000704047899 */ /* 0x000fe4000800063f */
[----:B------:R-:W-:-:S02]  /*13350*/  UIMAD UR14, UR12, UR14, UR5 ;  /* 0x0000000e0c0e72a4 */ /* 0x000fc4000f8e0205 */
[----:B------:R-:W-:Y:S02]  /*13360*/  @!UP3 UMOV UR24, UR21 ;  /* 0x000000150018bc82 */ /* 0x000fe40008000000 */
[----:B------:R-:W-:Y:S02]  /*13370*/  USHF.R.S32.HI UR5, URZ, 0x1f, UR4 ;  /* 0x0000001f3f057899 */ /* 0x000fe40008011404 */
[----:B------:R-:W-:Y:S02]  /*13380*/  @!UP3 USHF.R.S32.HI UR25, URZ, 0x1f, UR21 ;  /* 0x0000001f3f19b899 */ /* 0x000fe40008011415 */
[----:B------:R-:W-:Y:S02]  /*13390*/  USHF.R.S32.HI UR6, URZ, 0x1f, UR14 ;  /* 0x0000001f3f067899 */ /* 0x000fe4000801140e */
[----:B------:R-:W-:-:S04]  /*133a0*/  UIADD3 UR4, UP2, UP1, UR4, UR24, UR14 ;  /* 0x0000001804047290 */ /* 0x000fc8000f95e00e */
[----:B------:R-:W-:Y:S01]  /*133b0*/  UIADD3.X UR5, UR5, UR25, UR6, UP2, UP1 ;  /* 0x0000001905057290 */ /* 0x000fe200097e2406 */
        /* <DEDUP_REMOVED lines=25> */
[----:B------:R-:W-:Y:S01]  /*13550*/  FMUL.FTZ R5, R0, R68 ;  /* 0x0000004400057220 */ /* 0x000fe20000410000 */
[----:B------:R-:W-:Y:S01]  /*13560*/  FSETP.NE.FTZ.AND P2, PT, R100, RZ, PT ;  /* 0x000000ff6400720b */ /* 0x000fe20003f55000 */
[C---:B------:R-:W-:Y:S02]  /*13570*/  FMUL.FTZ R116, R0.reuse, R116 ;  /* 0x0000007400747220 */ /* 0x040fe40000410000 */
[----:B------:R-:W-:Y:S01]  /*13580*/  FMUL.FTZ R45, R0, R117 ;  /* 0x00000075002d7220 */ /* 0x000fe20000410000 */
[----:B------:R-:W-:Y:S01]  /*13590*/  F2FP.PACK_AB R22, R22, R5 ;  /* 0x000000051616723e */ /* 0x000fe200000000ff */
[C---:B------:R-:W-:Y:S02]  /*135a0*/  FMUL.FTZ R124, R0.reuse, R124 ;  /* 0x0000007c007c7220 */ /* 0x040fe40000410000 */
[C---:B------:R-:W-:Y:S01]  /*135b0*/  FMUL.FTZ R43, R0.reuse, R125 ;  /* 0x0000007d002b7220 */ /* 0x040fe20000410000 */
[----:B------:R-:W-:Y:S01]  /*135c0*/  F2FP.PACK_AB R45, R45, R116 ;  /* 0x000000742d2d723e */ /* 0x000fe200000000ff */
[----:B------:R-:W1:Y:S01]  /*135d0*/  @P3 MUFU.RCP R2, R101 ;  /* 0x0000006500023308 */ /* 0x000e620000001000 */
        /* <DEDUP_REMOVED lines=14> */
[----:B------:R-:W-:Y:S01]  /*136c0*/  FMUL.FTZ R160, R0, R160 ;  /* 0x000000a000a07220 */ /* 0x000fe20000410000 */
[----:B------:R-:W-:Y:S01]  /*136d0*/  F2FP.PACK_AB R32, R32, R156 ;  /* 0x0000009c2020723e */ /* 0x000fe200000000ff */
[C---:B------:R-:W-:Y:S02]  /*136e0*/  FMUL.FTZ R29, R0.reuse, R161 ;  /* 0x000000a1001d7220 */ /* 0x040fe40000410000 */
        /* <DEDUP_REMOVED lines=11> */
[----:B------:R-:W-:Y:S01]  /*137a0*/  MOV R0, 0x3f800000 ;  /* 0x3f80000000007802 */ /* 0x000fe20000000f00 */
[----:B------:R-:W-:Y:S01]  /*137b0*/  FMUL.FTZ R21, R4, R71 ;  /* 0x0000004704157220 */ /* 0x000fe20000410000 */
[----:B------:R-:W-:Y:S01]  /*137c0*/  F2FP.PACK_AB R13, R13, R84 ;  /* 0x000000540d0d723e */ /* 0x000fe200000000ff */
[C---:B------:R-:W-:Y:S01]  /*137d0*/  FMUL.FTZ R112, R2.reuse, R112 ;  /* 0x0000007002707220 */ /* 0x040fe20000410000 */
[----:B-1----:R-:W-:Y:S01]  /*137e0*/  SHF.R.S32.HI R69, RZ, 0x1f, R73 ;  /* 0x0000001fff457819 */ /* 0x002fe20000011449 */
[C---:B------:R-:W-:Y:S01]  /*137f0*/  FMUL.FTZ R47, R2.reuse, R113 ;  /* 0x00000071022f7220 */ /* 0x040fe20000410000 */
[----:B------:R-:W1:Y:S01]  /*13800*/  @P2 MUFU.RCP R0, R100 ;  /* 0x0000006400002308 */ /* 0x000e620000001000 */
[C---:B------:R-:W-:Y:S01]  /*13810*/  FMUL.FTZ R120, R2.reuse, R120 ;  /* 0x0000007802787220 */ /* 0x040fe20000410000 */
[C---:B------:R-:W-:Y:S01]  /*13820*/  LEA.HI R68, R69.reuse, R73, RZ, 0x2 ;  /* 0x0000004945447211 */ /* 0x040fe200078f10ff */
[C---:B------:R-:W-:Y:S01]  /*13830*/  FMUL.FTZ R46, R2.reuse, R121 ;  /* 0x00000079022e7220 */ /* 0x040fe20000410000 */
[----:B------:R-:W-:Y:S01]  /*13840*/  LEA.HI R69, R69, R73, RZ, 0x5 ;  /* 0x0000004945457211 */ /* 0x000fe200078f28ff */
[C---:B------:R-:W-:Y:S01]  /*13850*/  FMUL.FTZ R132, R2.reuse, R132 ;  /* 0x0000008402847220 */ /* 0x040fe20000410000 */
[----:B------:R-:W-:Y:S01]  /*13860*/  SHF.R.S32.HI R71, RZ, 0x2, R68 ;  /* 0x00000002ff477819 */ /* 0x000fe20000011444 */
        /* <DEDUP_REMOVED lines=10> */
[C---:B------:R-:W-:Y:S01]  /*13910*/  FMUL.FTZ R152, R2.reuse, R152 ;  /* 0x0000009802987220 */ /* 0x040fe20000410000 */
[----:B------:R-:W-:Y:S01]  /*13920*/  F2FP.PACK_AB R9, R9, R96 ;  /* 0x000000600909723e */ /* 0x000fe200000000ff */
        /* <DEDUP_REMOVED lines=11> */
[----:B------:R-:W-:Y:S01]  /*139e0*/  FMUL.FTZ R15, R2, R77 ;  /* 0x0000004d020f7220 */ /* 0x000fe20000410000 */
[----:B------:R-:W-:Y:S01]  /*139f0*/  F2FP.PACK_AB R20, R20, R72 ;  /* 0x000000481414723e */ /* 0x000fe200000000ff */
[----:B------:R-:W-:-:S02]  /*13a00*/  FMUL.FTZ R88, R2, R88 ;  /* 0x0000005802587220 */ /* 0x000fc40000410000 */
[C---:B------:R-:W-:Y:S01]  /*13a10*/  FMUL.FTZ R11, R2.reuse, R89 ;  /* 0x00000059020b7220 */ /* 0x040fe20000410000 */
[----:B------:R-:W-:Y:S01]  /*13a20*/  F2FP.PACK_AB R15, R15, R76 ;  /* 0x0000004c0f0f723e */ /* 0x000fe200000000ff */
[C---:B------:R-:W-:Y:S02]  /*13a30*/  FMUL.FTZ R92, R2.reuse, R92 ;  /* 0x0000005c025c7220 */ /* 0x040fe40000410000 */
[----:B------:R-:W-:Y:S01]  /*13a40*/  FMUL.FTZ R7, R2, R93 ;  /* 0x0000005d02077220 */ /* 0x000fe20000410000 */
[----:B------:R-:W-:Y:S01]  /*13a50*/  SHF.R.S32.HI R2, RZ, 0x1f, R71 ;  /* 0x0000001fff027819 */ /* 0x000fe20000011447 */
[C---:B-1----:R-:W-:Y:S01]  /*13a60*/  FMUL.FTZ R115, R0.reuse, R115 ;  /* 0x0000007300737220 */ /* 0x042fe20000410000 */
[----:B------:R-:W-:Y:S01]  /*13a70*/  F2FP.PACK_AB R11, R11, R88 ;  /* 0x000000580b0b723e */ /* 0x000fe200000000ff */
[----:B------:R-:W-:Y:S01]  /*13a80*/  FMUL.FTZ R114, R0, R114 ;  /* 0x0000007200727220 */ /* 0x000fe20000410000 */
[----:B------:R-:W-:Y:S01]  /*13a90*/  LEA.HI R2, R2, R71, RZ, 0x3 ;  /* 0x0000004702027211 */ /* 0x000fe200078f18ff */
[C---:B------:R-:W-:Y:S01]  /*13aa0*/  FMUL.FTZ R123, R0.reuse, R123 ;  /* 0x0000007b007b7220 */ /* 0x040fe20000410000 */
[----:B------:R-:W-:Y:S01]  /*13ab0*/  F2FP.PACK_AB R7, R7, R92 ;  /* 0x0000005c0707723e */ /* 0x000fe200000000ff */
[----:B------:R-:W-:Y:S01]  /*13ac0*/  FMUL.FTZ R122, R0, R122 ;  /* 0x0000007a007a7220 */ /* 0x000fe20000410000 */
[----:B------:R-:W-:Y:S01]  /*13ad0*/  LOP3.LUT R2, R2, 0xfffffff8, RZ, 0xc0, !PT ;  /* 0xfffffff802027812 */ /* 0x000fe200078ec0ff */
[C---:B------:R-:W-:Y:S01]  /*13ae0*/  FMUL.FTZ R135, R0.reuse, R135 ;  /* 0x0000008700877220 */ /* 0x040fe20000410000 */
[----:B------:R-:W-:Y:S01]  /*13af0*/  F2FP.PACK_AB R114, R115, R114 ;  /* 0x000000727372723e */ /* 0x000fe200000000ff */
        /* <DEDUP_REMOVED lines=37> */
[----:B------:R-:W-:Y:S01]  /*13d50*/  LOP3.LUT P0, RZ, R6, 0x2, RZ, 0xc0, !PT ;  /* 0x0000000206ff7812 */ /* 0x000fe2000780c0ff */
[----:B------:R-:W-:Y:S01]  /*13d60*/  FMUL.FTZ R130, R4, R130 ;  /* 0x0000008204827220 */ /* 0x000fe20000410000 */
[----:B------:R-:W-:Y:S01]  /*13d70*/  IADD3 R2, R2, -R5, RZ ;  /* 0x8000000502027210 */ /* 0x000fe20007ffe0ff */
[----:B------:R-:W-:Y:S01]  /*13d80*/  FMUL.FTZ R40, R4, R131 ;  /* 0x0000008304287220 */ /* 0x000fe20000410000 */
[----:B------:R-:W-:Y:S01]  /*13d90*/  F2FP.PACK_AB R44, R44, R118 ;  /* 0x000000762c2c723e */ /* 0x000fe200000000ff */
        /* <DEDUP_REMOVED lines=25> */
[----:B------:R-:W-:Y:S01]  /*13f30*/  FMUL.FTZ R8, R4, R99 ;  /* 0x0000006304087220 */ /* 0x000fe20000410000 */
[----:B------:R-:W-:Y:S02]  /*13f40*/  LOP3.LUT R4, R68, 0xfffffffc, RZ, 0xc0, !PT ;  /* 0xfffffffc44047812 */ /* 0x000fe400078ec0ff */
[----:B------:R-:W-:Y:S02]  /*13f50*/  F2FP.PACK_AB R12, R12, R86 ;  /* 0x000000560c0c723e */ /* 0x000fe400000000ff */
[----:B------:R-:W-:Y:S02]  /*13f60*/  IADD3 R0, -R4, R73, RZ ;  /* 0x0000004904007210 */ /* 0x000fe40007ffe1ff */
[----:B------:R-:W-:Y:S02]  /*13f70*/  SHF.L.U32 R4, R6, 0x6, RZ ;  /* 0x0000000606047819 */ /* 0x000fe400000006ff */
[----:B------:R-:W-:Y:S02]  /*13f80*/  LEA R0, R19, R0, 0x8 ;  /* 0x0000000013007211 */ /* 0x000fe400078e40ff */
[----:B------:R-:W-:-:S02]  /*13f90*/  LOP3.LUT R5, R4, 0xc0, RZ, 0xc0, !PT ;  /* 0x000000c004057812 */ /* 0x000fc400078ec0ff */
[----:B------:R-:W-:Y:S02]  /*13fa0*/  LOP3.LUT R4, R6, 0x1, RZ, 0xc0, !PT ;  /* 0x0000000106047812 */ /* 0x000fe400078ec0ff */
[----:B------:R-:W-:Y:S02]  /*13fb0*/  LEA R0, R2, R0, 0x4 ;  /* 0x0000000002007211 */ /* 0x000fe400078e20ff */
        /* <DEDUP_REMOVED lines=69> */
[----:B-----5:R-:W-:Y:S01]  /*14410*/  MOV R9, 0x7f800000 ;  /* 0x7f80000000097802 */ /* 0x020fe20000000f00 */
        /* <DEDUP_REMOVED lines=60> */
.L_x_538:
[----:B---34-:R-:W-:Y:S05]  /*147e0*/  BSYNC B0 ;  /* 0x0000000000007941 */ /* 0x018fea0003800000 */
.L_x_537:
[----:B------:R-:W3:Y:S04]  /*147f0*/  LDL.64 R14, [R1+0x28] ;  /* 0x00002800010e7983 */ /* 0x000ee80000100a00 */
[----:B------:R4:W5:Y:S04]  /*14800*/  LDL.64 R16, [R1+0x40] ;  /* 0x0000400001107983 */ /* 0x0009680000100a00 */
[----:B------:R4:W5:Y:S04]  /*14810*/  LDL R12, [R1+0x18] ;  /* 0x00001800010c7983 */ /* 0x0009680000100800 */
[----:B------:R4:W5:Y:S04]  /*14820*/  LDL R11, [R1+0x48] ;  /* 0x00004800010b7983 */ /* 0x0009680000100800 */
[----:B------:R-:W2:Y:S01]  /*14830*/  S2R R8, SR_CTAID.Z ;  /* 0x0000000000087919 */ /* 0x000ea20000002700 */
[----:B------:R-:W-:-:S02]  /*14840*/  UIMAD UR11, UR11, -0x80, UR15 ;  /* 0xffffff800b0b78a4 */ /* 0x000fc4000f8e020f */
[----:B------:R-:W-:Y:S02]  /*14850*/  USHF.R.S32.HI UR6, URZ, 0x1f, UR12 ;  /* 0x0000001f3f067899 */ /* 0x000fe4000801140c */
[----:B------:R-:W-:Y:S02]  /*14860*/  ULDC.64 UR4, c[0x0][0x1f0] ;  /* 0x00007c0000047ab9 */ /* 0x000fe40000000a00 */
[----:B------:R-:W-:-:S04]  /*14870*/  UIMAD UR4, UR6, UR4, URZ ;  /* 0x00000004060472a4 */ /* 0x000fc8000f8e023f */
[----:B------:R-:W-:Y:S01]  /*14880*/  UIMAD UR4, UR12, UR5, UR4 ;  /* 0x000000050c0472a4 */ /* 0x000fe2000f8e0204 */
[----:B------:R-:W-:Y:S01]  /*14890*/  BSSY B0, `(.L_x_539) ;  /* 0x0000015000007945 */ /* 0x000fe20003800000 */
[----:B---3--:R-:W-:Y:S02]  /*148a0*/  SHF.R.S32.HI R0, RZ, 0x1f, R14 ;  /* 0x0000001fff007819 */ /* 0x008fe4000001140e */
[----:B------:R-:W-:-:S04]  /*148b0*/  IADD3 R2, P0, R14, UR18, RZ ;  /* 0x000000120e027c10 */ /* 0x000fc8000ff1e0ff */
[----:B------:R-:W-:Y:S02]  /*148c0*/  IADD3.X R3, R0, UR7, RZ, P0, !PT ;  /* 0x0000000700037c10 */ /* 0x000fe400087fe4ff */
[----:B------:R-:W-:-:S03]  /*148d0*/  ISETP.GE.AND P0, PT, R71, UR11, PT ;  /* 0x0000000b47007c0c */ /* 0x000fc6000bf06270 */
[----:B--2---:R-:W-:-:S05]  /*148e0*/  IMAD.WIDE.U32 R8, R8, c[0x0][0x1f0], R2 ;  /* 0x00007c0008087a25 */ /* 0x004fca00078e0002 */
[----:B------:R-:W-:-:S05]  /*148f0*/  IADD3 R7, R9, UR4, RZ ;  /* 0x0000000409077c10 */ /* 0x000fca000fffe0ff */
[----:B------:R-:W-:Y:S05]  /*14900*/  @P0 BRA `(.L_x_540) ;  /* 0x000000d000000947 */ /* 0x000fea0003800000 */
[----:B----45:R-:W-:Y:S01]  /*14910*/  IMAD R0, R17, c[0x0][0x1e8], RZ ;  /* 0x00007a0011007a24 */ /* 0x030fe200078e02ff */
        /* <DEDUP_REMOVED lines=12> */
.L_x_540:
[----:B----4-:R-:W-:Y:S05]  /*149e0*/  BSYNC B0 ;  /* 0x0000000000007941 */ /* 0x010fea0003800000 */
.L_x_539:
[----:B------:R-:W-:Y:S01]  /*149f0*/  LEA.HI.SX32 R0, R68, 0x20, 0x1e ;  /* 0x0000002044007811 */ /* 0x000fe200078ff2ff */
[----:B------:R-:W-:Y:S03]  /*14a00*/  BSSY B0, `(.L_x_541) ;  /* 0x0000013000007945 */ /* 0x000fe60003800000 */
[----:B------:R-:W-:-:S13]  /*14a10*/  ISETP.GE.AND P0, PT, R0, UR11, PT ;  /* 0x0000000b00007c0c */ /* 0x000fda000bf06270 */
[----:B------:R-:W-:Y:S05]  /*14a20*/  @P0 BRA `(.L_x_542) ;  /* 0x0000010000000947 */ /* 0x000fea0003800000 */
[----:B-----5:R-:W-:Y:S01]  /*14a30*/  IADD3 R10, P0, R16, 0x20, RZ ;  /* 0x00000020100a7810 */ /* 0x020fe20007f1e0ff */
[----:B--2---:R-:W-:Y:S01]  /*14a40*/  IMAD.MOV.U32 R2, RZ, RZ, R8 ;  /* 0x000000ffff027224 */ /* 0x004fe200078e0008 */
        /* <DEDUP_REMOVED lines=11> */
[----:B------:R2:W-:Y:S04]  /*14b00*/  @!P2 STG.E.128 [R2.64], R40 ;  /* 0x000000280200a986 */ /* 0x0005e8000c101d10 */
[----:B-1----:R2:W-:Y:S04]  /*14b10*/  @!P1 STG.E.128 [R2.64+0x40], R36 ;  /* 0x0000402402009986 */ /* 0x0025e8000c101d10 */
[----:B------:R2:W-:Y:S02]  /*14b20*/  @!P0 STG.E.128 [R2.64+0x80], R32 ;  /* 0x0000802002008986 */ /* 0x0005e4000c101d10 */
.L_x_542:
[----:B------:R-:W-:Y:S05]  /*14b30*/  BSYNC B0 ;  /* 0x0000000000007941 */ /* 0x000fea0003800000 */
.L_x_541:
        /* <DEDUP_REMOVED lines=8> */
[----:B-----5:R-:W-:Y:S01]  /*14bc0*/  IADD3 R10, P0, R16, 0x40, RZ ;  /* 0x00000040100a7810 */ /* 0x020fe20007f1e0ff */
        /* <DEDUP_REMOVED lines=12> */
[----:B-1----:R1:W-:Y:S04]  /*14c90*/  @!P2 STG.E.128 [R2.64], R52 ;  /* 0x000000340200a986 */ /* 0x0023e8000c101d10 */
[----:B------:R1:W-:Y:S04]  /*14ca0*/  @!P1 STG.E.128 [R2.64+0x40], R48 ;  /* 0x0000403002009986 */ /* 0x0003e8000c101d10 */
[----:B------:R1:W-:Y:S02]  /*14cb0*/  @!P0 STG.E.128 [R2.64+0x80], R44 ;  /* 0x0000802c02008986 */ /* 0x0003e4000c101d10 */
.L_x_544:
[----:B------:R-:W-:Y:S05]  /*14cc0*/  BSYNC B0 ;  /* 0x0000000000007941 */ /* 0x000fea0003800000 */
.L_x_543:
[----:B------:R-:W2:Y:S02]  /*14cd0*/  LDL.LU R0, [R1+0x4c] ;  /* 0x00004c0001007983 */ /* 0x000ea40000300800 */
[----:B--2---:R-:W-:-:S13]  /*14ce0*/  ISETP.GE.AND P0, PT, R0, UR10, PT ;  /* 0x0000000a00007c0c */ /* 0x004fda000bf06270 */
[----:B------:R-:W-:Y:S05]  /*14cf0*/  @P0 EXIT ;  /* 0x000000000000094d */ /* 0x000fea0003800000 */
[----:B-----5:R-:W-:Y:S01]  /*14d00*/  IADD3 R6, P0, R16, 0x60, RZ ;  /* 0x0000006010067810 */ /* 0x020fe20007f1e0ff */
[----:B-1----:R-:W-:Y:S01]  /*14d10*/  IMAD.MOV.U32 R2, RZ, RZ, R8 ;  /* 0x000000ffff027224 */ /* 0x002fe200078e0008 */
        /* <DEDUP_REMOVED lines=16> */
.L_x_503:
        /* <DEDUP_REMOVED lines=27> */
[----:B------:R-:W-:Y:S02]  /*14fd0*/  ULDC.64 UR4, c[0x0][0x1f0] ;  /* 0x00007c0000047ab9 */ /* 0x000fe40000000a00 */
        /* <DEDUP_REMOVED lines=23> */
[----:B------:R-:W-:Y:S01]  /*15150*/  UIMAD UR17, UR11, UR14, UR17 ;  /* 0x0000000e0b1172a4 */ /* 0x000fe2000f8e0211 */
[----:B--2---:R-:W-:Y:S01]  /*15160*/  IMAD.WIDE R2, R4, 0x80, R6 ;  /* 0x0000008004027825 */ /* 0x004fe200078e0206 */
        /* <DEDUP_REMOVED lines=25> */
.L_x_546:
[----:B------:R-:W-:Y:S05]  /*15300*/  BSYNC B0 ;  /* 0x0000000000007941 */ /* 0x000fea0003800000 */
.L_x_545:
        /* <DEDUP_REMOVED lines=20> */
.L_x_548:
[----:B------:R-:W-:Y:S05]  /*15450*/  BSYNC B0 ;  /* 0x0000000000007941 */ /* 0x000fea0003800000 */
.L_x_547:
        /* <DEDUP_REMOVED lines=20> */
.L_x_550:
[----:B------:R-:W-:Y:S05]  /*155a0*/  BSYNC B0 ;  /* 0x0000000000007941 */ /* 0x000fea0003800000 */
.L_x_549:
        /* <DEDUP_REMOVED lines=19> */
.L_x_552:
[----:B------:R-:W-:Y:S05]  /*156e0*/  BSYNC B0 ;  /* 0x0000000000007941 */ /* 0x000fea0003800000 */
.L_x_551:
        /* <DEDUP_REMOVED lines=35> */
.L_x_553:
        /* <DEDUP_REMOVED lines=14> */
.L_x_993:


//--------------------- .text._ZN5flash16flash_fwd_kernelI23Flash_fwd_kernel_traitsILi96ELi128ELi64ELi4ELb0ELb0EN7cutlass6half_tE19Flash_kernel_traitsILi96ELi128ELi64ELi4ES3_EELb1ELb1ELb0ELb1ELb0ELb0ELb0ELb1EEEvNS_16Flash_fwd_paramsE --------------------------
	.section	.text._ZN5flash16flash_fwd_kernelI23Flash_fwd_kernel_traitsILi96ELi128ELi64ELi4ELb0ELb0EN7cutlass6half_tE19Flash_kernel_traitsILi96ELi128ELi64ELi4ES3_EELb1ELb1ELb0ELb1ELb0ELb0ELb0ELb1EEEvNS_16Flash_fwd_paramsE,"ax",@progbits
	.sectioninfo	@"SHI_REGISTERS=255"
	.align	128
        .global         _ZN5flash16flash_fwd_kernelI23Flash_fwd_kernel_traitsILi96ELi128ELi64ELi4ELb0ELb0EN7cutlass6half_tE19Flash_kernel_traitsILi96ELi128ELi64ELi4ES3_EELb1ELb1ELb0ELb1ELb0ELb0ELb0ELb1EEEvNS_16Flash_fwd_paramsE
        .type           _ZN5flash16flash_fwd_kernelI23Flash_fwd_kernel_traitsILi96ELi128ELi64ELi4ELb0ELb0EN7cutlass6half_tE19Flash_kernel_traitsILi96ELi128ELi64ELi4ES3_EELb1ELb1ELb0ELb1ELb0ELb0ELb0ELb1EEEvNS_16Flash_fwd_paramsE,@function
        .size           _ZN5flash16flash_fwd_kernelI23Flash_fwd_kernel_traitsILi96ELi128ELi64ELi4ELb0ELb0EN7cutlass6half_tE19Flash_kernel_traitsILi96ELi128ELi64ELi4ES3_EELb1ELb1ELb0ELb1ELb0ELb0ELb0ELb1EEEvNS_16Flash_fwd_paramsE,(.L_x_977 - _ZN5flash16flash_fwd_kernelI23Flash_fwd_kernel_traitsILi96ELi128ELi64ELi4ELb0ELb0EN7cutlass6half_tE19Flash_kernel_traitsILi96ELi128ELi64ELi4ES3_EELb1ELb1ELb0ELb1ELb0ELb0ELb0ELb1EEEvNS_16Flash_fwd_paramsE)
        .other          _ZN5flash16flash_fwd_kernelI23Flash_fwd_kernel_traitsILi96ELi128ELi64ELi4ELb0ELb0EN7cutlass6half_tE19Flash_kernel_traitsILi96ELi128ELi64ELi4ES3_EELb1ELb1ELb0ELb1ELb0ELb0ELb0ELb1EEEvNS_16Flash_fwd_paramsE,@"STO_CUDA_ENTRY STV_DEFAULT"
_ZN5flash16flash_fwd_kernelI23Flash_fwd_kernel_traitsILi96ELi128ELi64ELi4ELb0ELb0EN7cutlass6half_tE19Flash_kernel_traitsILi96ELi128ELi64ELi4ES3_EELb1ELb1ELb0ELb1ELb0ELb0ELb0ELb1EEEvNS_16Flash_fwd_paramsE:
.text._ZN5flash16flash_fwd_kernelI23Flash_fwd_kernel_traitsILi96ELi128ELi64ELi4ELb0ELb0EN7cutlass6half_tE19Flash_kernel_traitsILi96ELi128ELi64ELi4ES3_EELb1ELb1ELb0ELb1ELb0ELb0ELb0ELb1EEEvNS_16Flash_fwd_paramsE:
[----:B------:R-:W-:Y:S02]  /*0000*/  MOV R1, c[0x0][0x28] ;  /* 0x00000a0000017a02 */ /* 0x000fe40000000f00 */
[----:B------:R-:W-:Y:S01]  /*0010*/  ULDC.64 UR4, c[0x0][0x40] ;  /* 0x0000100000047ab9 */ /* 0x000fe20000000a00 */
[----:B------:R-:W-:Y:S01]  /*0020*/  BSSY B3, `(.L_x_554) ;  /* 0x0000005000037945 */ /* 0x000fe20003800000 */
[----:B------:R-:W-:Y:S01]  /*0030*/  UIADD3 UR6, UP0, UR4, 0x160, URZ ;  /* 0x0000016004067890 */ /* 0x000fe2000ff1e03f */
[----:B------:R-:W-:-:S03]  /*0040*/  IADD3 R1, R1, -0x258, RZ ;  /* 0xfffffda801017810 */ /* 0x000fc60007ffe0ff */
[----:B------:R-:W-:-:S07]  /*0050*/  UIADD3.X UR7, URZ, UR5, URZ, UP0, !UPT ;  /* 0x000000053f077290 */ /* 0x000fce00087fe43f */
[----:B------:R-:W-:Y:S05]  /*0060*/  CALL.REL.NOINC `($_ZN5flash16flash_fwd_kernelI23Flash_fwd_kernel_traitsILi96ELi128ELi64ELi4ELb0ELb0EN7cutlass6half_tE19Flash_kernel_traitsILi96ELi128ELi64ELi4ES3_EELb1ELb1ELb0ELb1ELb0ELb0ELb0ELb1EEEvNS_16Flash_fwd_paramsE$_ZN5flash22compute_attn_1rowblockI23Flash_fwd_kernel_traitsILi96ELi128ELi64ELi4ELb0ELb0EN7cutlass6half_tE19Flash_kernel_traitsILi96ELi128ELi64ELi4ES3_EELb1ELb1ELb0ELb1ELb0ELb0ELb0ELb1ENS_16Flash_fwd_paramsEEEvRKT8_iii) ;  /* 0x0000002000007944 */ /* 0x000fea0003c00000 */
[----:B------:R-:W-:Y:S05]  /*0070*/  BSYNC B3 ;  /* 0x0000000000037941 */ /* 0x000fea0003800000 */
.L_x_554:
[----:B------:R-:W-:Y:S05]  /*0080*/  EXIT ;  /* 0x000000000000794d */ /* 0x000fea0003800000 */
        .type           $_ZN5flash16flash_fwd_kernelI23Flash_fwd_kernel_traitsILi96ELi128ELi64ELi4ELb0ELb0EN7cutlass6half_tE19Flash_kernel_traitsILi96ELi128ELi64ELi4ES3_EELb1ELb1ELb0ELb1ELb0ELb0ELb0ELb1EEEvNS_16Flash_fwd_paramsE$_ZN5flash22compute_attn_1rowblockI23Flash_fwd_kernel_traitsILi96ELi128ELi64ELi4ELb0ELb0EN7cutlass6half_tE19Flash_kernel_traitsILi96ELi128ELi64ELi4ES3_EELb1ELb1ELb0ELb1ELb0ELb0ELb0ELb1ENS_16Flash_fwd_paramsEEEvRKT8_iii,@function
        .size           $_ZN5flash16flash_fwd_kernelI23Flash_fwd_kernel_traitsILi96ELi128ELi64ELi4ELb0ELb0EN7cutlass6half_tE19Flash_kernel_traitsILi96ELi128ELi64ELi4ES3_EELb1ELb1ELb0ELb1ELb0ELb0ELb0ELb1EEEvNS_16Flash_fwd_paramsE$_ZN5flash22compute_attn_1rowblockI23Flash_fwd_kernel_traitsILi96ELi128ELi64ELi4ELb0ELb0EN7cutlass6half_tE19Flash_kernel_traitsILi96ELi128ELi64ELi4ES3_EELb1ELb1ELb0ELb1ELb0ELb0ELb0ELb1ENS_16Flash_fwd_paramsEEEvRKT8_iii,($__internal_0_$__cuda_sm70_shflsync_bfly_p - $_ZN5flash16flash_fwd_kernelI23Flash_fwd_kernel_traitsILi96ELi128ELi64ELi4ELb0ELb0EN7cutlass6half_tE19Flash_kernel_traitsILi96ELi128ELi64ELi4ES3_EELb1ELb1ELb0ELb1ELb0ELb0ELb0ELb1EEEvNS_16Flash_fwd_paramsE$_ZN5flash22compute_attn_1rowblockI23Flash_fwd_kernel_traitsILi96ELi128ELi64ELi4ELb0ELb0EN7cutlass6half_tE19Flash_kernel_traitsILi96ELi128ELi64ELi4ES3_EELb1ELb1ELb0ELb1ELb0ELb0ELb0ELb1ENS_16Flash_fwd_paramsEEEvRKT8_iii)
$_ZN5flash16flash_fwd_kernelI23Flash_fwd_kernel_traitsILi96ELi128ELi64ELi4ELb0ELb0EN7cutlass6half_tE19Flash_kernel_traitsILi96ELi128ELi64ELi4ES3_EELb1ELb1ELb0ELb1ELb0ELb0ELb0ELb1EEEvNS_16Flash_fwd_paramsE$_ZN5flash22compute_attn_1rowblockI23Flash_fwd_kernel_traitsILi96ELi128ELi64ELi4ELb0ELb0EN7cutlass6half_tE19Flash_kernel_traitsILi96ELi128ELi64ELi4ES3_EELb1ELb1ELb0ELb1ELb0ELb0ELb0ELb1ENS_16Flash_fwd_paramsEEEvRKT8_iii:
[----:B------:R-:W-:Y:S01]  /*0090*/  IMAD.U32 R2, RZ, RZ, UR6 ;  /* 0x00000006ff027e24 */ /* 0x000fe2000f8e00ff */
[----:B------:R-:W-:Y:S01]  /*00a0*/  ULDC.64 UR4, c[0x0][0x118] ;  /* 0x0000460000047ab9 */ /* 0x000fe20000000a00 */
[----:B------:R-:W-:-:S05]  /*00b0*/  IMAD.U32 R3, RZ, RZ, UR7 ;  /* 0x00000007ff037e24 */ /* 0x000fca000f8e00ff */
[----:B------:R-:W2:Y:S04]  /*00c0*/  LD.E.U8 R0, [R2.64+0x1a4] ;  /* 0x0001a40402007980 */ /* 0x000ea8000c101100 */
[----:B------:R-:W3:Y:S01]  /*00d0*/  LD.E.64 R182, [R2.64+0x190] ;  /* 0x0001900402b67980 */ /* 0x000ee2000c101b00 */
[----:B------:R-:W1:Y:S03]  /*00e0*/  S2UR UR10, SR_CTAID.Y ;  /* 0x00000000000a79c3 */ /* 0x000e660000002600 */
[----:B------:R-:W4:Y:S04]  /*00f0*/  S2R R44, SR_TID.X ;  /* 0x00000000002c7919 */ /* 0x000f280000002100 */
[----:B------:R-:W3:Y:S01]  /*0100*/  LD.E.64 R6, [R2.64+0x198] ;  /* 0x0001980402067980 */ /* 0x000ee2000c101b00 */
[----:B------:R-:W1:Y:S08]  /*0110*/  S2UR UR9, SR_CTAID.X ;  /* 0x00000000000979c3 */ /* 0x000e700000002500 */
[----:B------:R-:W1:Y:S02]  /*0120*/  S2UR UR8, SR_CTAID.Z ;  /* 0x00000000000879c3 */ /* 0x000e640000002700 */
[----:B-1----:R-:W-:-:S06]  /*0130*/  ULOP3.LUT UR8, UR8, UR9, UR10, 0xfe, !UPT ;  /* 0x0000000908087292 */ /* 0x002fcc000f8efe0a */
[----:B----4-:R-:W-:-:S13]  /*0140*/  LOP3.LUT P2, RZ, R44, UR8, RZ, 0xfc, !PT ;  /* 0x000000082cff7c12 */ /* 0x010fda000f84fcff */
[----:B------:R1:W4:Y:S01]  /*0150*/  @!P2 LD.E.64 R10, [R2.64+0x1a8] ;  /* 0x0001a804020aa980 */ /* 0x000322000c101b00 */
[----:B--2---:R-:W-:-:S13]  /*0160*/  ISETP.NE.AND P1, PT, R0, RZ, PT ;  /* 0x000000ff0000720c */ /* 0x004fda0003f25270 */
[----:B---3--:R-:W4:Y:S04]  /*0170*/  @P1 LD.E.64 R182, [R182.64] ;  /* 0x00000004b6b61980 */ /* 0x008f28000c101b00 */
[----:B------:R1:W2:Y:S01]  /*0180*/  @P1 LD.E R0, [R2.64+0x1a0] ;  /* 0x0001a00402001980 */ /* 0x0002a2000c101900 */
[----:B------:R-:W-:Y:S01]  /*0190*/  IMAD.U32 R198, RZ, RZ, UR6 ;  /* 0x00000006ffc67e24 */ /* 0x000fe2000f8e00ff */
[----:B------:R-:W-:Y:S01]  /*01a0*/  MOV R199, UR7 ;  /* 0x0000000700c77c02 */ /* 0x000fe20008000f00 */
[----:B------:R-:W-:Y:S02]  /*01b0*/  IMAD.U32 R8, RZ, RZ, UR6 ;  /* 0x00000006ff087e24 */ /* 0x000fe4000f8e00ff */
[----:B------:R-:W-:Y:S01]  /*01c0*/  IMAD.U32 R9, RZ, RZ, UR7 ;  /* 0x00000007ff097e24 */ /* 0x000fe2000f8e00ff */
[----:B------:R-:W-:Y:S01]  /*01d0*/  MOV R5, UR7 ;  /* 0x0000000700057c02 */ /* 0x000fe20008000f00 */
[----:B------:R-:W-:Y:S01]  /*01e0*/  IMAD.U32 R4, RZ, RZ, UR6 ;  /* 0x00000006ff047e24 */ /* 0x000fe2000f8e00ff */
[----:B------:R3:W5:Y:S04]  /*01f0*/  LD.E.U8 R198, [R198.64+0x178] ;  /* 0x00017804c6c67980 */ /* 0x000768000c101100 */
[----:B------:R2:W3:Y:S04]  /*0200*/  LD.E R12, [R8.64+0x60] ;  /* 0x00006004080c7980 */ /* 0x0004e8000c101900 */
[----:B-1----:R-:W3:Y:S04]  /*0210*/  @P1 LD.E.64 R2, [R6.64] ;  /* 0x0000000406021980 */ /* 0x002ee8000c101b00 */
[----:B----4-:R-:W-:Y:S04]  /*0220*/  @!P2 ST.E.64 [R10.64], R182 ;  /* 0x000000b60a00a985 */ /* 0x010fe8000c101b04 */
[----:B--2---:R-:W2:Y:S01]  /*0230*/  @!P2 LD.E.64 R8, [R4.64+0x1a8] ;  /* 0x0001a8040408a980 */ /* 0x004ea2000c101b00 */
[----:B---3--:R-:W-:-:S05]  /*0240*/  @P1 IADD3 R0, P0, R0, R2, RZ ;  /* 0x0000000200001210 */ /* 0x008fca0007f1e0ff */
[----:B------:R-:W-:Y:S02]  /*0250*/  @P1 IMAD.X R2, RZ, RZ, R3, P0 ;  /* 0x000000ffff021224 */ /* 0x000fe400000e0603 */
[----:B------:R-:W-:Y:S02]  /*0260*/  @P1 IMAD.MOV.U32 R6, RZ, RZ, R0 ;  /* 0x000000ffff061224 */ /* 0x000fe400078e0000 */
[----:B------:R-:W-:-:S03]  /*0270*/  @P1 IMAD.MOV.U32 R7, RZ, RZ, R2 ;  /* 0x000000ffff071224 */ /* 0x000fc600078e0002 */
[----:B------:R-:W-:Y:S01]  /*0280*/  @!P2 MOV R2, R6 ;  /* 0x000000060002a202 */ /* 0x000fe20000000f00 */
[----:B------:R-:W-:-:S05]  /*0290*/  @!P2 IMAD.MOV.U32 R3, RZ, RZ, R7 ;  /* 0x000000ffff03a224 */ /* 0x000fca00078e0007 */
[----:B--2---:R1:W-:Y:S04]  /*02a0*/  @!P2 ST.E.64 [R8.64+0x8], R2 ;  /* 0x000008020800a985 */ /* 0x0043e8000c101b04 */
[----:B------:R-:W2:Y:S04]  /*02b0*/  LD.E.64 R4, [R4.64+0xe0] ;  /* 0x0000e00404047980 */ /* 0x000ea8000c101b00 */
[----:B------:R-:W3:Y:S01]  /*02c0*/  S2R R174, SR_CTAID.Y ;  /* 0x0000000000ae7919 */ /* 0x000ee20000002600 */
[----:B------:R-:W-:Y:S02]  /*02d0*/  IMAD.MOV.U32 R50, RZ, RZ, -0x1 ;  /* 0xffffffffff327424 */ /* 0x000fe400078e00ff */
[----:B-1----:R-:W-:Y:S01]  /*02e0*/  IMAD.U32 R2, RZ, RZ, UR6 ;  /* 0x00000006ff027e24 */ /* 0x002fe2000f8e00ff */
[----:B------:R-:W-:-:S06]  /*02f0*/  MOV R3, UR7 ;  /* 0x0000000700037c02 */ /* 0x000fcc0008000f00 */
[----:B------:R-:W4:Y:S01]  /*0300*/  LD.E.64 R2, [R2.64+0xe8] ;  /* 0x0000e80402027980 */ /* 0x000f22000c101b00 */
[----:B--2---:R-:W-:-:S04]  /*0310*/  ISETP.NE.U32.AND P3, PT, R4, RZ, PT ;  /* 0x000000ff0400720c */ /* 0x004fc80003f65070 */
[----:B------:R-:W-:Y:S01]  /*0320*/  ISETP.NE.AND.EX P3, PT, R5, RZ, PT, P3 ;  /* 0x000000ff0500720c */ /* 0x000fe20003f65330 */
[----:B---3--:R-:W-:-:S12]  /*0330*/  IMAD.WIDE R4, R174, 0x4, R4 ;  /* 0x00000004ae047825 */ /* 0x008fd800078e0204 */
[----:B------:R-:W2:Y:S04]  /*0340*/  @P3 LD.E R50, [R4.64] ;  /* 0x0000000404323980 */ /* 0x000ea8000c101900 */
[----:B------:R-:W1:Y:S01]  /*0350*/  S2R R175, SR_CTAID.Z ;  /* 0x0000000000af7919 */ /* 0x000e620000002700 */
[----:B------:R-:W-:-:S04]  /*0360*/  SHF.R.S32.HI R42, RZ, 0x1f, R44 ;  /* 0x0000001fff2a7819 */ /* 0x000fc8000001142c */
[----:B------:R-:W-:-:S04]  /*0370*/  LEA.HI R40, R42, R44, RZ, 0x5 ;  /* 0x0000002c2a287211 */ /* 0x000fc800078f28ff */
[----:B------:R-:W-:-:S05]  /*0380*/  LOP3.LUT R0, R40, 0xffffffe0, RZ, 0xc0, !PT ;  /* 0xffffffe028007812 */ /* 0x000fca00078ec0ff */
[----:B------:R-:W-:Y:S02]  /*0390*/  IMAD.IADD R55, R44, 0x1, -R0 ;  /* 0x000000012c377824 */ /* 0x000fe400078e0a00 */
[----:B-1----:R-:W-:-:S05]  /*03a0*/  IMAD R8, R174, R12, R175 ;  /* 0x0000000cae087224 */ /* 0x002fca00078e02af */
[----:B------:R-:W-:-:S04]  /*03b0*/  SHF.L.U32 R8, R8, 0x5, RZ ;  /* 0x0000000508087819 */ /* 0x000fc800000006ff */
[----:B------:R-:W-:Y:S01]  /*03c0*/  IADD3 R172, P2, P1, R8, R6, R55 ;  /* 0x0000000608ac7210 */ /* 0x000fe2000795e037 */
[----:B------:R1:W-:Y:S01]  /*03d0*/  STL.64 [R1+0x128], R182 ;  /* 0x000128b601007387 */ /* 0x0003e20000100a00 */
[----:B----4-:R-:W-:-:S03]  /*03e0*/  ISETP.NE.U32.AND P0, PT, R2, RZ, PT ;  /* 0x000000ff0200720c */ /* 0x010fc60003f05070 */
[----:B------:R1:W-:Y:S01]  /*03f0*/  STL [R1+0x1a4], R172 ;  /* 0x0001a4ac01007387 */ /* 0x0003e20000100800 */
[----:B------:R-:W-:Y:S02]  /*0400*/  ISETP.NE.AND.EX P0, PT, R3, RZ, PT, P0 ;  /* 0x000000ff0300720c */ /* 0x000fe40003f05300 */
[----:B------:R-:W-:Y:S02]  /*0410*/  SHF.R.S32.HI R0, RZ, 0x1f, R55 ;  /* 0x0000001fff007819 */ /* 0x000fe40000011437 */
[----:B------:R-:W-:Y:S01]  /*0420*/  SHF.R.S32.HI R9, RZ, 0x1f, R8 ;  /* 0x0000001fff097819 */ /* 0x000fe20000011408 */
[----:B------:R-:W-:Y:S01]  /*0430*/  BSSY B0, `(.L_x_555) ;  /* 0x000000c000007945 */ /* 0x000fe20003800000 */
[----:B------:R-:W-:Y:S02]  /*0440*/  IMAD.MOV.U32 R32, RZ, RZ, -0x1 ;  /* 0xffffffffff207424 */ /* 0x000fe400078e00ff */
[----:B------:R-:W-:Y:S01]  /*0450*/  IADD3.X R169, R9, R7, R0, P2, P1 ;  /* 0x0000000709a97210 */ /* 0x000fe200017e2400 */
[----:B------:R-:W-:Y:S01]  /*0460*/  IMAD.WIDE R6, R174, 0x4, R2 ;  /* 0x00000004ae067825 */ /* 0x000fe200078e0202 */
[----:B--2---:R1:W-:Y:S03]  /*0470*/  STL [R1+0x1a0], R50 ;  /* 0x0001a03201007387 */ /* 0x0043e60000100800 */
[----:B------:R-:W-:Y:S05]  /*0480*/  @!P0 BRA `(.L_x_556) ;  /* 0x0000006000008947 */ /* 0x000fea0003800000 */
[----:B------:R-:W-:Y:S01]  /*0490*/  IMAD.U32 R2, RZ, RZ, UR6 ;  /* 0x00000006ff027e24 */ /* 0x000fe2000f8e00ff */
[----:B------:R-:W-:-:S05]  /*04a0*/  MOV R3, UR7 ;  /* 0x0000000700037c02 */ /* 0x000fca0008000f00 */
[----:B------:R-:W2:Y:S02]  /*04b0*/  LD.E.U8 R2, [R2.64+0x1b2] ;  /* 0x0001b20402027980 */ /* 0x000ea4000c101100 */
[----:B--2---:R-:W-:-:S13]  /*04c0*/  ISETP.NE.AND P1, PT, R2, RZ, PT ;  /* 0x000000ff0200720c */ /* 0x004fda0003f25270 */
[----:B------:R-:W-:Y:S05]  /*04d0*/  @!P1 BRA `(.L_x_556) ;  /* 0x0000001000009947 */ /* 0x000fea0003800000 */
[----:B------:R2:W5:Y:S02]  /*04e0*/  LD.E R32, [R6.64] ;  /* 0x0000000406207980 */ /* 0x000564000c101900 */
.L_x_556:
[----:B------:R-:W-:Y:S05]  /*04f0*/  BSYNC B0 ;  /* 0x0000000000007941 */ /* 0x000fea0003800000 */
.L_x_555:
[----:B------:R3:W4:Y:S01]  /*0500*/  @P3 LD.E R0, [R4.64+0x4] ;  /* 0x0000040404003980 */ /* 0x000722000c101900 */
[----:B------:R-:W-:Y:S02]  /*0510*/  IMAD.U32 R2, RZ, RZ, UR6 ;  /* 0x00000006ff027e24 */ /* 0x000fe4000f8e00ff */
[----:B------:R-:W-:-:S06]  /*0520*/  IMAD.U32 R3, RZ, RZ, UR7 ;  /* 0x00000007ff037e24 */ /* 0x000fcc000f8e00ff */
[----:B--2---:R-:W2:Y:S01]  /*0530*/  LD.E.64 R2, [R2.64+0xf0] ;  /* 0x0000f00402027980 */ /* 0x004ea2000c101b00 */
[----:B---3--:R-:W-:Y:S01]  /*0540*/  IMAD.U32 R4, RZ, RZ, UR6 ;  /* 0x00000006ff047e24 */ /* 0x008fe2000f8e00ff */
[----:B------:R-:W-:Y:S02]  /*0550*/  MOV R5, UR7 ;  /* 0x0000000700057c02 */ /* 0x000fe40008000f00 */
[----:B------:R-:W-:Y:S02]  /*0560*/  MOV R12, RZ ;  /* 0x000000ff000c7202 */ /* 0x000fe40000000f00 */
[----:B----4-:R-:W-:-:S06]  /*0570*/  @P3 IADD3 R49, -R50, R0, RZ ;  /* 0x0000000032313210 */ /* 0x010fcc0007ffe1ff */
[----:B------:R-:W3:Y:S01]  /*0580*/  @!P3 LD.E R49, [R4.64+0xb4] ;  /* 0x0000b4040431b980 */ /* 0x000ee2000c101900 */
[----:B--2---:R-:W-:-:S04]  /*0590*/  ISETP.NE.U32.AND P1, PT, R2, RZ, PT ;  /* 0x000000ff0200720c */ /* 0x004fc80003f25070 */
[----:B------:R-:W-:-:S13]  /*05a0*/  ISETP.NE.AND.EX P1, PT, R3, RZ, PT, P1 ;  /* 0x000000ff0300720c */ /* 0x000fda0003f25310 */
[----:B------:R-:W-:-:S05]  /*05b0*/  @P1 IMAD.WIDE R2, R174, 0x4, R2 ;  /* 0x00000004ae021825 */ /* 0x000fca00078e0202 */
[----:B------:R2:W5:Y:S01]  /*05c0*/  @P1 LD.E R12, [R2.64] ;  /* 0x00000004020c1980 */ /* 0x000562000c101900 */
[----:B------:R-:W-:Y:S03]  /*05d0*/  BSSY B0, `(.L_x_557) ;  /* 0x000000e000007945 */ /* 0x000fe60003800000 */
[----:B---3--:R2:W-:Y:S01]  /*05e0*/  STL [R1+0x1b4], R49 ;  /* 0x0001b43101007387 */ /* 0x0085e20000100800 */
[----:B------:R-:W-:Y:S05]  /*05f0*/  @!P0 BRA `(.L_x_558) ;  /* 0x0000008000008947 */ /* 0x000fea0003800000 */
[----:B--2---:R-:W-:Y:S01]  /*0600*/  IMAD.U32 R2, RZ, RZ, UR6 ;  /* 0x00000006ff027e24 */ /* 0x004fe2000f8e00ff */
[----:B------:R-:W-:-:S05]  /*0610*/  MOV R3, UR7 ;  /* 0x0000000700037c02 */ /* 0x000fca0008000f00 */
[----:B------:R-:W2:Y:S02]  /*0620*/  LD.E.U8 R2, [R2.64+0x1b2] ;  /* 0x0001b20402027980 */ /* 0x000ea4000c101100 */
[----:B--2---:R-:W-:-:S13]  /*0630*/  ISETP.NE.AND P0, PT, R2, RZ, PT ;  /* 0x000000ff0200720c */ /* 0x004fda0003f05270 */
[----:B------:R-:W2:Y:S02]  /*0640*/  @P0 LD.E R0, [R6.64+0x4] ;  /* 0x0000040406000980 */ /* 0x000ea4000c101900 */
[----:B--2--5:R-:W-:-:S06]  /*0650*/  @P0 IMAD.IADD R4, R0, 0x1, -R32 ;  /* 0x0000000100040824 */ /* 0x024fcc00078e0a20 */
[----:B------:R2:W5:Y:S01]  /*0660*/  @!P0 LD.E R4, [R6.64] ;  /* 0x0000000406048980 */ /* 0x000562000c101900 */
[----:B------:R-:W-:Y:S05]  /*0670*/  BRA `(.L_x_559) ;  /* 0x0000003000007947 */ /* 0x000fea0003800000 */
.L_x_558:
[----:B--2---:R-:W-:Y:S02]  /*0680*/  MOV R2, UR6 ;  /* 0x0000000600027c02 */ /* 0x004fe40008000f00 */
[----:B------:R-:W-:-:S05]  /*0690*/  MOV R3, UR7 ;  /* 0x0000000700037c02 */ /* 0x000fca0008000f00 */
[----:B------:R2:W5:Y:S02]  /*06a0*/  LD.E R4, [R2.64+0xb8] ;  /* 0x0000b80402047980 */ /* 0x000564000c101900 */
.L_x_559:
[----:B------:R-:W-:Y:S05]  /*06b0*/  BSYNC B0 ;  /* 0x0000000000007941 */ /* 0x000fea0003800000 */
.L_x_557:
[----:B--2---:R-:W-:Y:S02]  /*06c0*/  IMAD.U32 R2, RZ, RZ, UR6 ;  /* 0x00000006ff027e24 */ /* 0x004fe4000f8e00ff */
[----:B------:R-:W-:-:S06]  /*06d0*/  IMAD.U32 R3, RZ, RZ, UR7 ;  /* 0x00000007ff037e24 */ /* 0x000fcc000f8e00ff */
[----:B------:R-:W2:Y:S01]  /*06e0*/  LD.E.64 R2, [R2.64+0xf8] ;  /* 0x0000f80402027980 */ /* 0x000ea2000c101b00 */
[----:B------:R-:W-:Y:S01]  /*06f0*/  BSSY B1, `(.L_x_560) ;  /* 0x0000015000017945 */ /* 0x000fe20003800000 */
[----:B--2---:R-:W-:-:S04]  /*0700*/  ISETP.NE.U32.AND P0, PT, R2, RZ, PT ;  /* 0x000000ff0200720c */ /* 0x004fc80003f05070 */
[----:B------:R-:W-:-:S13]  /*0710*/  ISETP.NE.AND.EX P0, PT, R3, RZ, PT, P0 ;  /* 0x000000ff0300720c */ /* 0x000fda0003f05300 */
[----:B------:R-:W-:Y:S05]  /*0720*/  @!P0 BRA `(.L_x_561) ;  /* 0x0000004000008947 */ /* 0x000fea0003800000 */
[----:B------:R-:W-:-:S05]  /*0730*/  IMAD.WIDE R2, R174, 0x4, R2 ;  /* 0x00000004ae027825 */ /* 0x000fca00078e0202 */
[----:B------:R-:W2:Y:S02]  /*0740*/  LD.E R0, [R2.64] ;  /* 0x0000000402007980 */ /* 0x000ea4000c101900 */
[----:B--2--5:R-:W-:Y:S01]  /*0750*/  IADD3 R54, R0, -R12, RZ ;  /* 0x8000000c00367210 */ /* 0x024fe20007ffe0ff */
[----:B------:R-:W-:Y:S05]  /*0760*/  BRA `(.L_x_562) ;  /* 0x000000d000007947 */ /* 0x000fea0003800000 */
.L_x_561:
[----:B------:R-:W-:Y:S01]  /*0770*/  IMAD.U32 R2, RZ, RZ, UR6 ;  /* 0x00000006ff027e24 */ /* 0x000fe2000f8e00ff */
[----:B------:R-:W-:-:S06]  /*0780*/  MOV R3, UR7 ;  /* 0x0000000700037c02 */ /* 0x000fcc0008000f00 */
[----:B------:R-:W2:Y:S01]  /*0790*/  LD.E.64 R2, [R2.64+0x108] ;  /* 0x0001080402027980 */ /* 0x000ea2000c101b00 */
[----:B------:R-:W-:Y:S01]  /*07a0*/  BSSY B0, `(.L_x_563) ;  /* 0x0000008000007945 */ /* 0x000fe20003800000 */
[----:B------:R-:W-:Y:S01]  /*07b0*/  IMAD.MOV.U32 R0, RZ, RZ, RZ ;  /* 0x000000ffff007224 */ /* 0x000fe200078e00ff */
[----:B--2---:R-:W-:-:S04]  /*07c0*/  ISETP.NE.U32.AND P0, PT, R2, RZ, PT ;  /* 0x000000ff0200720c */ /* 0x004fc80003f05070 */
[----:B------:R-:W-:-:S13]  /*07d0*/  ISETP.NE.AND.EX P0, PT, R3, RZ, PT, P0 ;  /* 0x000000ff0300720c */ /* 0x000fda0003f05300 */
[----:B------:R-:W-:Y:S05]  /*07e0*/  @!P0 BRA `(.L_x_564) ;  /* 0x0000003000008947 */ /* 0x000fea0003800000 */
[----:B------:R-:W-:Y:S02]  /*07f0*/  MOV R2, UR6 ;  /* 0x0000000600027c02 */ /* 0x000fe40008000f00 */
[----:B------:R-:W-:-:S05]  /*0800*/  MOV R3, UR7 ;  /* 0x0000000700037c02 */ /* 0x000fca0008000f00 */
[----:B------:R2:W5:Y:S02]  /*0810*/  LD.E R0, [R2.64+0xbc] ;  /* 0x0000bc0402007980 */ /* 0x000564000c101900 */
.L_x_564:
[----:B------:R-:W-:Y:S05]  /*0820*/  BSYNC B0 ;  /* 0x0000000000007941 */ /* 0x000fea0003800000 */
.L_x_563:
[----:B-----5:R-:W-:Y:S02]  /*0830*/  IADD3 R54, R0, R4, -R12 ;  /* 0x0000000400367210 */ /* 0x020fe40007ffe80c */
.L_x_562:
[----:B------:R-:W-:Y:S05]  /*0840*/  BSYNC B1 ;  /* 0x0000000000017941 */ /* 0x000fea0003800000 */
.L_x_560:
[----:B------:R-:W3:Y:S01]  /*0850*/  S2R R48, SR_CTAID.X ;  /* 0x0000000000307919 */ /* 0x000ee20000002500 */
[----:B------:R-:W-:Y:S01]  /*0860*/  MOV R0, 0x70 ;  /* 0x0000007000007802 */ /* 0x000fe20000000f00 */
[----:B--2---:R-:W-:-:S03]  /*0870*/  IMAD.MOV.U32 R3, RZ, RZ, 0x0 ;  /* 0x00000000ff037424 */ /* 0x004fc600078e00ff */
[----:B------:R-:W-:Y:S01]  /*0880*/  MOV R2, R0 ;  /* 0x0000000000027202 */ /* 0x000fe20000000f00 */
[----:B---3--:R-:W-:-:S05]  /*0890*/  IMAD.SHL.U32 R170, R48, 0x80, RZ ;  /* 0x0000008030aa7824 */ /* 0x008fca00078e00ff */
[----:B------:R-:W-:-:S13]  /*08a0*/  ISETP.GT.AND P0, PT, R49, R170, PT ;  /* 0x000000aa3100720c */ /* 0x000fda0003f04270 */
[----:B------:R-:W-:Y:S05]  /*08b0*/  @!P0 RET.REL.NODEC R2 `(_ZN5flash16flash_fwd_kernelI23Flash_fwd_kernel_traitsILi96ELi128ELi64ELi4ELb0ELb0EN7cutlass6half_tE19Flash_kernel_traitsILi96ELi128ELi64ELi4ES3_EELb1ELb1ELb0ELb1ELb0ELb0ELb0ELb1EEEvNS_16Flash_fwd_paramsE) ;  /* 0xfffff74002008950 */ /* 0x000fea0003c3ffff */
[----:B------:R-:W-:Y:S02]  /*08c0*/  IMAD.U32 R2, RZ, RZ, UR6 ;  /* 0x00000006ff027e24 */ /* 0x000fe4000f8e00ff */
[----:B------:R-:W-:-:S05]  /*08d0*/  IMAD.U32 R3, RZ, RZ, UR7 ;  /* 0x00000007ff037e24 */ /* 0x000fca000f8e00ff */
[----:B------:R2:W3:Y:S02]  /*08e0*/  LD.E R0, [R2.64+0x188] ;  /* 0x0001880402007980 */ /* 0x0004e4000c101900 */
[----:B--2---:R-:W-:Y:S02]  /*08f0*/  IADD3 R2, -R49, 0xbf, R170 ;  /* 0x000000bf31027810 */ /* 0x004fe40007ffe1aa */
[----:B------:R-:W-:Y:S02]  /*0900*/  IADD3 R3, R54, 0x3f, RZ ;  /* 0x0000003f36037810 */ /* 0x000fe40007ffe0ff */
[----:B---3--:R-:W-:Y:S02]  /*0910*/  IADD3 R0, R0, R2, R54 ;  /* 0x0000000200007210 */ /* 0x008fe40007ffe036 */
[----:B------:R-:W-:Y:S02]  /*0920*/  SHF.R.S32.HI R2, RZ, 0x1f, R3 ;  /* 0x0000001fff027819 */ /* 0x000fe40000011403 */
[----:B------:R-:W-:-:S02]  /*0930*/  SHF.R.S32.HI R4, RZ, 0x1f, R0 ;  /* 0x0000001fff047819 */ /* 0x000fc40000011400 */
[----:B------:R-:W-:Y:S02]  /*0940*/  LEA.HI R2, R2, R3, RZ, 0x6 ;  /* 0x0000000302027211 */ /* 0x000fe400078f30ff */
[----:B------:R-:W-:Y:S02]  /*0950*/  LEA.HI R0, R4, R0, RZ, 0x6 ;  /* 0x0000000004007211 */ /* 0x000fe400078f30ff */
[----:B------:R-:W-:Y:S02]  /*0960*/  SHF.R.S32.HI R2, RZ, 0x6, R2 ;  /* 0x00000006ff027819 */ /* 0x000fe40000011402 */
[----:B------:R-:W-:-:S04]  /*0970*/  SHF.R.S32.HI R0, RZ, 0x6, R0 ;  /* 0x00000006ff007819 */ /* 0x000fc80000011400 */
[----:B------:R-:W-:-:S04]  /*0980*/  IMNMX R173, R2, R0, PT ;  /* 0x0000000002ad7217 */ /* 0x000fc80003800200 */
[----:B------:R-:W-:Y:S01]  /*0990*/  ISETP.GE.AND P0, PT, R173, 0x1, PT ;  /* 0x00000001ad00780c */ /* 0x000fe20003f06270 */
[----:B------:R2:W-:-:S12]  /*09a0*/  STL [R1+0x48], R173 ;  /* 0x000048ad01007387 */ /* 0x0005d80000100800 */
[----:B------:R-:W-:Y:S05]  /*09b0*/  @!P0 BRA `(.L_x_565) ;  /* 0x0002430000008947 */ /* 0x000fea0003800000 */
[----:B------:R-:W-:Y:S02]  /*09c0*/  IMAD.U32 R2, RZ, RZ, UR6 ;  /* 0x00000006ff027e24 */ /* 0x000fe4000f8e00ff */
[----:B------:R-:W-:Y:S01]  /*09d0*/  IMAD.U32 R3, RZ, RZ, UR7 ;  /* 0x00000007ff037e24 */ /* 0x000fe2000f8e00ff */
[----:B------:R-:W-:Y:S01]  /*09e0*/  MOV R10, UR6 ;  /* 0x00000006000a7c02 */ /* 0x000fe20008000f00 */
[----:B------:R-:W-:-:S03]  /*09f0*/  IMAD.U32 R11, RZ, RZ, UR7 ;  /* 0x00000007ff0b7e24 */ /* 0x000fc6000f8e00ff */
[----:B------:R3:W4:Y:S04]  /*0a00*/  LD.E R19, [R2.64+0x68] ;  /* 0x0000680402137980 */ /* 0x000728000c101900 */
[----:B--2---:R-:W2:Y:S04]  /*0a10*/  LD.E.64 R36, [R10.64+0xc0] ;  /* 0x0000c0040a247980 */ /* 0x004ea8000c101b00 */
[----:B------:R3:W2:Y:S04]  /*0a20*/  LD.E.64 R20, [R2.64+0x38] ;  /* 0x0000380402147980 */ /* 0x0006a8000c101b00 */
[----:B------:R3:W2:Y:S01]  /*0a30*/  LD.E.64 R46, [R2.64+0x40] ;  /* 0x00004004022e7980 */ /* 0x0006a2000c101b00 */
[----:B------:R-:W-:-:S02]  /*0a40*/  ISETP.NE.AND P0, PT, R32, -0x1, PT ;  /* 0xffffffff2000780c */ /* 0x000fc40003f05270 */
[----:B------:R-:W-:Y:S01]  /*0a50*/  ISETP.NE.AND P3, PT, R50, -0x1, PT ;  /* 0xffffffff3200780c */ /* 0x000fe20003f65270 */
[----:B------:R3:W2:Y:S01]  /*0a60*/  LD.E.64 R24, [R2.64+0x30] ;  /* 0x0000300402187980 */ /* 0x0006a2000c101b00 */
[----:B------:R-:W-:Y:S01]  /*0a70*/  MOV R4, UR6 ;  /* 0x0000000600047c02 */ /* 0x000fe20008000f00 */
[----:B------:R-:W-:Y:S02]  /*0a80*/  IMAD.U32 R5, RZ, RZ, UR7 ;  /* 0x00000007ff057e24 */ /* 0x000fe4000f8e00ff */
[----:B------:R3:W2:Y:S04]  /*0a90*/  LD.E.64 R30, [R2.64+0x58] ;  /* 0x00005804021e7980 */ /* 0x0006a8000c101b00 */
[----:B------:R1:W2:Y:S04]  /*0aa0*/  LD.E.64 R28, [R4.64+0x50] ;  /* 0x00005004041c7980 */ /* 0x0002a8000c101b00 */
[----:B------:R3:W2:Y:S04]  /*0ab0*/  @!P0 LD.E.64 R16, [R2.64+0x20] ;  /* 0x0000200402108980 */ /* 0x0006a8000c101b00 */
[----:B------:R3:W2:Y:S04]  /*0ac0*/  @!P0 LD.E.64 R22, [R2.64+0x28] ;  /* 0x0000280402168980 */ /* 0x0006a8000c101b00 */
[----:B------:R3:W2:Y:S04]  /*0ad0*/  @!P3 LD.E.64 R26, [R2.64+0x18] ;  /* 0x00001804021ab980 */ /* 0x0006a8000c101b00 */
[----:B------:R3:W2:Y:S04]  /*0ae0*/  LD.E R231, [R2.64+0xc8] ;  /* 0x0000c80402e77980 */ /* 0x0006a8000c101900 */
[----:B------:R3:W2:Y:S01]  /*0af0*/  LD.E.64 R34, [R2.64+0x48] ;  /* 0x0000480402227980 */ /* 0x0006a2000c101b00 */
[----:B------:R-:W-:-:S02]  /*0b00*/  IMAD.U32 R6, RZ, RZ, UR6 ;  /* 0x00000006ff067e24 */ /* 0x000fc4000f8e00ff */
[----:B------:R-:W-:Y:S01]  /*0b10*/  IMAD.U32 R7, RZ, RZ, UR7 ;  /* 0x00000007ff077e24 */ /* 0x000fe2000f8e00ff */
[----:B------:R1:W5:Y:S04]  /*0b20*/  LD.E R168, [R4.64+0x60] ;  /* 0x0000600404a87980 */ /* 0x000368000c101900 */
[----:B------:R1:W5:Y:S04]  /*0b30*/  LD.E.64 R232, [R6.64+0x10] ;  /* 0x0000100406e87980 */ /* 0x000368000c101b00 */
[----:B------:R1:W5:Y:S04]  /*0b40*/  LD.E.64 R166, [R4.64+0x98] ;  /* 0x0000980404a67980 */ /* 0x000368000c101b00 */
[----:B---3--:R-:W5:Y:S01]  /*0b50*/  LD.E.64 R2, [R2.64] ;  /* 0x0000000402027980 */ /* 0x008f62000c101b00 */
[----:B------:R-:W-:-:S02]  /*0b60*/  LEA.HI R43, R42, R44, RZ, 0x3 ;  /* 0x0000002c2a2b7211 */ /* 0x000fc400078f18ff */
[----:B-1----:R-:W-:-:S04]  /*0b70*/  LEA.HI R5, R42, R44, RZ, 0x2 ;  /* 0x0000002c2a057211 */ /* 0x002fc800078f10ff */
[----:B------:R-:W-:Y:S02]  /*0b80*/  LOP3.LUT R4, R5, 0xfffffffc, RZ, 0xc0, !PT ;  /* 0xfffffffc05047812 */ /* 0x000fe400078ec0ff */
[----:B------:R-:W-:Y:S02]  /*0b90*/  SHF.R.S32.HI R41, RZ, 0x3, R43 ;  /* 0x00000003ff297819 */ /* 0x000fe4000001142b */
[----:B------:R-:W-:Y:S01]  /*0ba0*/  SHF.R.S32.HI R14, RZ, 0x2, R5 ;  /* 0x00000002ff0e7819 */ /* 0x000fe20000011405 */
[----:B------:R-:W-:-:S03]  /*0bb0*/  IMAD.IADD R4, R44, 0x1, -R4 ;  /* 0x000000012c047824 */ /* 0x000fc600078e0a04 */
[----:B------:R-:W-:Y:S02]  /*0bc0*/  LEA.HI R5, R5, R14, RZ, 0x1 ;  /* 0x0000000e05057211 */ /* 0x000fe400078f08ff */
[----:B------:R-:W-:Y:S02]  /*0bd0*/  SHF.L.U32 R187, R4, 0x3, RZ ;  /* 0x0000000304bb7819 */ /* 0x000fe400000006ff */
[----:B------:R-:W-:Y:S01]  /*0be0*/  LOP3.LUT R7, R5, 0x7fffffe, RZ, 0xc0, !PT ;  /* 0x07fffffe05077812 */ /* 0x000fe200078ec0ff */
[----:B------:R-:W-:Y:S01]  /*0bf0*/  IMAD.U32 R8, RZ, RZ, UR6 ;  /* 0x00000006ff087e24 */ /* 0x000fe2000f8e00ff */
[----:B------:R-:W-:Y:S02]  /*0c00*/  MOV R9, UR7 ;  /* 0x0000000700097c02 */ /* 0x000fe40008000f00 */
[----:B------:R-:W-:-:S03]  /*0c10*/  SHF.R.S32.HI R38, RZ, 0x5, R40 ;  /* 0x00000005ff267819 */ /* 0x000fc60000011428 */
[----:B------:R1:W5:Y:S01]  /*0c20*/  LD.E.64 R222, [R8.64+0x8] ;  /* 0x0000080408de7980 */ /* 0x000362000c101b00 */
[----:B------:R-:W-:Y:S01]  /*0c30*/  LEA.HI R42, R42, R44, RZ, 0x4 ;  /* 0x0000002c2a2a7211 */ /* 0x000fe200078f20ff */
[----:B-1----:R-:W-:Y:S01]  /*0c40*/  @P0 IMAD.IADD R8, R12, 0x1, R32 ;  /* 0x000000010c080824 */ /* 0x002fe200078e0220 */
[----:B------:R-:W-:Y:S02]  /*0c50*/  IABS R39, R175 ;  /* 0x000000af00277213 */ /* 0x000fe40000000000 */
[C---:B------:R-:W-:Y:S02]  /*0c60*/  IADD3 R186, R187.reuse, 0x20, RZ ;  /* 0x00000020bbba7810 */ /* 0x040fe40007ffe0ff */
[----:B------:R-:W-:Y:S02]  /*0c70*/  IADD3 R184, R187, 0x40, RZ ;  /* 0x00000040bbb87810 */ /* 0x000fe40007ffe0ff */
[----:B----4-:R-:W-:Y:S01]  /*0c80*/  IABS R0, R19 ;  /* 0x0000001300007213 */ /* 0x010fe20000000000 */
[----:B--2---:R1:W-:Y:S01]  /*0c90*/  STL.64 [R1+0x110], R36 ;  /* 0x0001102401007387 */ /* 0x0043e20000100a00 */
[----:B------:R-:W-:-:S02]  /*0ca0*/  IMAD.MOV.U32 R45, RZ, RZ, R36 ;  /* 0x000000ffff2d7224 */ /* 0x000fc400078e0024 */
[----:B-1----:R-:W-:-:S04]  /*0cb0*/  MOV R36, R0 ;  /* 0x0000000000247202 */ /* 0x002fc80000000f00 */
[----:B------:R-:W1:Y:S08]  /*0cc0*/  I2F.RP R0, R36 ;  /* 0x0000002400007306 */ /* 0x000e700000209400 */
[----:B-1----:R1:W2:Y:S02]  /*0cd0*/  MUFU.RCP R6, R0 ;  /* 0x0000000000067308 */ /* 0x0022a40000001000 */
[----:B-1----:R-:W-:Y:S01]  /*0ce0*/  IMAD.SHL.U32 R0, R41, 0x40, RZ ;  /* 0x0000004029007824 */ /* 0x002fe200078e00ff */
[----:B--2---:R-:W-:-:S04]  /*0cf0*/  IADD3 R4, R6, 0xffffffe, RZ ;  /* 0x0ffffffe06047810 */ /* 0x004fc80007ffe0ff */
[----:B------:R-:W-:Y:S01]  /*0d00*/  LOP3.LUT R0, R0, 0xc0, RZ, 0xc0, !PT ;  /* 0x000000c000007812 */ /* 0x000fe200078ec0ff */
[----:B------:R1:W2:Y:S03]  /*0d10*/  F2I.FTZ.U32.TRUNC.NTZ R5, R4 ;  /* 0x0000000400057305 */ /* 0x0002a6000021f000 */
[----:B------:R-:W-:Y:S02]  /*0d20*/  LOP3.LUT R6, R0, 0x18, R187, 0xf8, !PT ;  /* 0x0000001800067812 */ /* 0x000fe400078ef8bb */
[----:B------:R-:W-:Y:S01]  /*0d30*/  SHF.R.U32.HI R0, RZ, 0x3, R0 ;  /* 0x00000003ff007819 */ /* 0x000fe20000011600 */
[C---:B------:R-:W-:Y:S02]  /*0d40*/  @P0 IMAD R10, R21.reuse, R8, RZ ;  /* 0x00000008150a0224 */ /* 0x040fe400078e02ff */
[----:B-1----:R-:W-:Y:S01]  /*0d50*/  IMAD.IADD R4, R14, 0x1, -R7 ;  /* 0x000000010e047824 */ /* 0x002fe200078e0a07 */
[----:B------:R-:W-:Y:S01]  /*0d60*/  LOP3.LUT R7, R6, R0, RZ, 0x3c, !PT ;  /* 0x0000000006077212 */ /* 0x000fe200078e3cff */
[----:B------:R-:W-:Y:S01]  /*0d70*/  @!P0 IMAD R0, R21, R12, RZ ;  /* 0x0000000c15008224 */ /* 0x000fe200078e02ff */
[----:B------:R-:W-:-:S02]  /*0d80*/  @!P0 SHF.R.S32.HI R6, RZ, 0x1f, R12 ;  /* 0x0000001fff068819 */ /* 0x000fc4000001140c */
[----:B------:R-:W-:Y:S01]  /*0d90*/  LEA R4, R38, R4, 0x3 ;  /* 0x0000000426047211 */ /* 0x000fe200078e18ff */
[----:B------:R-:W-:-:S04]  /*0da0*/  @P0 IMAD.WIDE.U32 R8, R20, R8, RZ ;  /* 0x0000000814080225 */ /* 0x000fc800078e00ff */
[----:B------:R-:W-:Y:S02]  /*0db0*/  IMAD.U32 R202, R4, 0x20, R7 ;  /* 0x0000002004ca7824 */ /* 0x000fe400078e0007 */
[C---:B------:R-:W-:Y:S01]  /*0dc0*/  @!P0 IMAD R0, R20.reuse, R6, R0 ;  /* 0x0000000614008224 */ /* 0x040fe200078e0200 */
[----:B--2---:R-:W-:Y:S01]  /*0dd0*/  IADD3 R4, RZ, -R5, RZ ;  /* 0x80000005ff047210 */ /* 0x004fe20007ffe0ff */
[----:B------:R-:W-:-:S04]  /*0de0*/  @!P0 IMAD.WIDE.U32 R6, R20, R12, RZ ;  /* 0x0000000c14068225 */ /* 0x000fc800078e00ff */
[----:B------:R-:W-:Y:S01]  /*0df0*/  @P0 IMAD.IADD R18, R9, 0x1, R10 ;  /* 0x0000000109120824 */ /* 0x000fe200078e020a */
[----:B------:R-:W-:Y:S01]  /*0e00*/  LOP3.LUT R9, R42, 0xfffffff0, RZ, 0xc0, !PT ;  /* 0xfffffff02a097812 */ /* 0x000fe200078ec0ff */
[----:B------:R-:W-:Y:S01]  /*0e10*/  @!P0 IMAD.IADD R7, R7, 0x1, R0 ;  /* 0x0000000107078824 */ /* 0x000fe200078e0200 */
[----:B------:R-:W-:Y:S01]  /*0e20*/  MOV R0, R4 ;  /* 0x0000000400007202 */ /* 0x000fe20000000f00 */
[----:B------:R-:W-:Y:S01]  /*0e30*/  @P0 IMAD.MOV.U32 R13, RZ, RZ, R8 ;  /* 0x000000ffff0d0224 */ /* 0x000fe200078e0008 */
[----:B------:R-:W-:Y:S01]  /*0e40*/  @!P0 SHF.R.S32.HI R4, RZ, 0x1f, R12 ;  /* 0x0000001fff048819 */ /* 0x000fe2000001140c */
[----:B------:R-:W-:Y:S02]  /*0e50*/  @!P0 IMAD R8, R47, R12, RZ ;  /* 0x0000000c2f088224 */ /* 0x000fe400078e02ff */
[----:B------:R-:W-:Y:S02]  /*0e60*/  IMAD.IADD R33, R44, 0x1, -R9 ;  /* 0x000000012c217824 */ /* 0x000fe400078e0a09 */
[----:B------:R-:W-:-:S02]  /*0e70*/  @!P0 IMAD R15, R46, R4, R8 ;  /* 0x000000042e0f8224 */ /* 0x000fc400078e0208 */
[----:B------:R-:W-:Y:S02]  /*0e80*/  IMAD R0, R0, R36, RZ ;  /* 0x0000002400007224 */ /* 0x000fe400078e02ff */
[----:B------:R-:W-:Y:S01]  /*0e90*/  IMAD.MOV.U32 R4, RZ, RZ, RZ ;  /* 0x000000ffff047224 */ /* 0x000fe200078e00ff */
[----:B------:R-:W-:-:S03]  /*0ea0*/  LEA.HI R37, R33, R33, RZ, 0x1 ;  /* 0x0000002121257211 */ /* 0x000fc600078f08ff */
[----:B------:R-:W-:Y:S01]  /*0eb0*/  IMAD.HI.U32 R10, R5, R0, R4 ;  /* 0x00000000050a7227 */ /* 0x000fe200078e0004 */
[----:B------:R-:W-:Y:S02]  /*0ec0*/  IABS R4, R19 ;  /* 0x0000001300047213 */ /* 0x000fe40000000000 */
[--C-:B------:R-:W-:Y:S02]  /*0ed0*/  SHF.R.S32.HI R8, RZ, 0x1, R37.reuse ;  /* 0x00000001ff087819 */ /* 0x100fe40000011425 */
[----:B------:R-:W-:Y:S01]  /*0ee0*/  SHF.R.S32.HI R0, RZ, 0x1f, R37 ;  /* 0x0000001fff007819 */ /* 0x000fe20000011425 */
[----:B------:R-:W-:Y:S01]  /*0ef0*/  IMAD.MOV R11, RZ, RZ, -R4 ;  /* 0x000000ffff0b7224 */ /* 0x000fe200078e0a04 */
[----:B------:R-:W-:Y:S02]  /*0f00*/  @P0 IADD3 R9, R12, R32, RZ ;  /* 0x000000200c090210 */ /* 0x000fe40007ffe0ff */
[----:B------:R-:W-:Y:S01]  /*0f10*/  LEA.HI R0, R0, R8, RZ, 0x2 ;  /* 0x0000000800007211 */ /* 0x000fe200078f10ff */
[----:B------:R-:W-:Y:S01]  /*0f20*/  @!P0 IMAD.WIDE.U32 R4, R46, R12, RZ ;  /* 0x0000000c2e048225 */ /* 0x000fe200078e00ff */
[----:B------:R-:W-:-:S03]  /*0f30*/  @!P0 SHF.R.S32.HI R32, RZ, 0x1f, R174 ;  /* 0x0000001fff208819 */ /* 0x000fc600000114ae */
[----:B------:R-:W-:Y:S02]  /*0f40*/  @!P0 IMAD R17, R17, R174, RZ ;  /* 0x000000ae11118224 */ /* 0x000fe400078e02ff */
[----:B------:R-:W-:Y:S01]  /*0f50*/  IMAD.MOV.U32 R12, RZ, RZ, R11 ;  /* 0x000000ffff0c7224 */ /* 0x000fe200078e000b */
[----:B------:R-:W-:Y:S01]  /*0f60*/  LOP3.LUT R11, R0, 0xfffffffc, RZ, 0xc0, !PT ;  /* 0xfffffffc000b7812 */ /* 0x000fe200078ec0ff */
[----:B------:R-:W-:-:S04]  /*0f70*/  @!P0 IMAD.WIDE.U32 R6, R174, R16, R6 ;  /* 0x00000010ae068225 */ /* 0x000fc800078e0006 */
[----:B------:R-:W-:-:S04]  /*0f80*/  IMAD.HI.U32 R0, R10, R39, RZ ;  /* 0x000000270a007227 */ /* 0x000fc800078e00ff */
[----:B------:R-:W-:Y:S02]  /*0f90*/  @!P0 IMAD R10, R16, R32, R17 ;  /* 0x00000020100a8224 */ /* 0x000fe400078e0211 */
[----:B------:R-:W-:Y:S02]  /*0fa0*/  @!P0 IMAD.MOV.U32 R13, RZ, RZ, R6 ;  /* 0x000000ffff0d8224 */ /* 0x000fe400078e0006 */
[----:B------:R-:W-:Y:S02]  /*0fb0*/  IMAD.IADD R32, R8, 0x1, -R11 ;  /* 0x0000000108207824 */ /* 0x000fe400078e0a0b */
[----:B------:R-:W-:Y:S01]  /*0fc0*/  IMAD R11, R0, R12, R39 ;  /* 0x0000000c000b7224 */ /* 0x000fe200078e0227 */
[----:B------:R-:W-:Y:S02]  /*0fd0*/  @!P0 IADD3 R18, R7, R10, RZ ;  /* 0x0000000a07128210 */ /* 0x000fe40007ffe0ff */
[----:B------:R-:W-:Y:S02]  /*0fe0*/  SHF.R.S32.HI R39, RZ, 0x1f, R187 ;  /* 0x0000001fff277819 */ /* 0x000fe400000114bb */
[----:B------:R-:W-:-:S02]  /*0ff0*/  IADD3 R6, P1, R187, R13, RZ ;  /* 0x0000000dbb067210 */ /* 0x000fc40007f3e0ff */
[----:B------:R-:W-:Y:S02]  /*1000*/  @!P0 IADD3 R5, R5, R15, RZ ;  /* 0x0000000f05058210 */ /* 0x000fe40007ffe0ff */
[----:B------:R-:W-:Y:S01]  /*1010*/  ISETP.GT.U32.AND P2, PT, R36, R11, PT ;  /* 0x0000000b2400720c */ /* 0x000fe20003f44070 */
[----:B------:R-:W-:Y:S01]  /*1020*/  IMAD R10, R21, R14, RZ ;  /* 0x0000000e150a7224 */ /* 0x000fe200078e02ff */
[----:B------:R-:W-:Y:S01]  /*1030*/  SHF.R.S32.HI R15, RZ, 0x1f, R14 ;  /* 0x0000001fff0f7819 */ /* 0x000fe2000001140e */
[----:B------:R-:W-:Y:S02]  /*1040*/  IMAD.X R7, R39, 0x1, R18, P1 ;  /* 0x0000000127077824 */ /* 0x000fe400008e0612 */
[-C--:B------:R-:W-:Y:S01]  /*1050*/  @P0 IMAD R12, R47, R9.reuse, RZ ;  /* 0x000000092f0c0224 */ /* 0x080fe200078e02ff */
[----:B------:R-:W-:Y:S01]  /*1060*/  @!P0 SHF.R.S32.HI R17, RZ, 0x1f, R174 ;  /* 0x0000001fff118819 */ /* 0x000fe200000114ae */
[----:B------:R-:W-:-:S04]  /*1070*/  @P0 IMAD.WIDE.U32 R8, R46, R9, RZ ;  /* 0x000000092e080225 */ /* 0x000fc800078e00ff */
[C---:B------:R-:W-:Y:S02]  /*1080*/  IMAD R13, R20.reuse, R15, R10 ;  /* 0x0000000f140d7224 */ /* 0x040fe400078e020a */
[----:B------:R-:W-:-:S04]  /*1090*/  IMAD.WIDE.U32 R6, R20, R14, R6 ;  /* 0x0000000e14067225 */ /* 0x000fc800078e0006 */
[----:B------:R-:W-:Y:S02]  /*10a0*/  @!P0 IMAD R16, R23, R174, RZ ;  /* 0x000000ae17108224 */ /* 0x000fe400078e02ff */
[----:B------:R-:W-:-:S04]  /*10b0*/  @!P0 IMAD.WIDE.U32 R4, R174, R22, R4 ;  /* 0x00000016ae048225 */ /* 0x000fc800078e0004 */
[----:B------:R-:W-:Y:S02]  /*10c0*/  @P0 IMAD.IADD R12, R9, 0x1, R12 ;  /* 0x00000001090c0824 */ /* 0x000fe400078e020c */
[----:B------:R-:W-:Y:S02]  /*10d0*/  IMAD.IADD R9, R7, 0x1, R13 ;  /* 0x0000000107097824 */ /* 0x000fe400078e020d */
[----:B------:R-:W-:Y:S01]  /*10e0*/  @!P0 IMAD R7, R22, R17, R16 ;  /* 0x0000001116078224 */ /* 0x000fe200078e0210 */
[----:B------:R-:W-:Y:S01]  /*10f0*/  @!P2 IADD3 R11, R11, -R36, RZ ;  /* 0x800000240b0ba210 */ /* 0x000fe20007ffe0ff */
[----:B------:R-:W-:Y:S01]  /*1100*/  @P0 IMAD.MOV.U32 R10, RZ, RZ, R8 ;  /* 0x000000ffff0a0224 */ /* 0x000fe200078e0008 */
[----:B------:R-:W-:Y:S02]  /*1110*/  @!P0 MOV R10, R4 ;  /* 0x00000004000a8202 */ /* 0x000fe40000000f00 */
[----:B------:R-:W-:Y:S02]  /*1120*/  @!P0 IADD3 R12, R5, R7, RZ ;  /* 0x00000007050c8210 */ /* 0x000fe40007ffe0ff */
[----:B------:R-:W-:-:S02]  /*1130*/  ISETP.GE.U32.AND P4, PT, R11, R36, PT ;  /* 0x000000240b00720c */ /* 0x000fc40003f86070 */
[----:B------:R-:W-:Y:S02]  /*1140*/  IADD3 R4, P0, R187, R10, RZ ;  /* 0x0000000abb047210 */ /* 0x000fe40007f1e0ff */
[----:B------:R-:W-:Y:S01]  /*1150*/  LOP3.LUT R11, R175, R19, RZ, 0x3c, !PT ;  /* 0x00000013af0b7212 */ /* 0x000fe200078e3cff */
[----:B------:R-:W-:Y:S02]  /*1160*/  IMAD.MOV.U32 R8, RZ, RZ, R6 ;  /* 0x000000ffff087224 */ /* 0x000fe400078e0006 */
[----:B------:R-:W-:Y:S01]  /*1170*/  IMAD.X R5, R39, 0x1, R12, P0 ;  /* 0x0000000127057824 */ /* 0x000fe200000e060c */
[----:B------:R-:W-:Y:S02]  /*1180*/  ISETP.GE.AND P1, PT, R11, RZ, PT ;  /* 0x000000ff0b00720c */ /* 0x000fe40003f26270 */
[----:B------:R-:W-:Y:S01]  /*1190*/  ISETP.NE.AND P0, PT, R19, RZ, PT ;  /* 0x000000ff1300720c */ /* 0x000fe20003f05270 */
[----:B------:R-:W-:Y:S01]  /*11a0*/  IMAD R6, R47, R14, RZ ;  /* 0x0000000e2f067224 */ /* 0x000fe200078e02ff */
[----:B------:R-:W-:Y:S01]  /*11b0*/  @!P2 IADD3 R0, R0, 0x1, RZ ;  /* 0x000000010000a810 */ /* 0x000fe20007ffe0ff */
[----:B------:R-:W-:Y:S01]  /*11c0*/  @!P3 IMAD R16, R27, R174, RZ ;  /* 0x000000ae1b10b224 */ /* 0x000fe200078e02ff */
[----:B------:R-:W-:Y:S01]  /*11d0*/  @!P3 SHF.R.S32.HI R7, RZ, 0x1f, R174 ;  /* 0x0000001fff07b819 */ /* 0x000fe200000114ae */
[----:B------:R-:W-:Y:S01]  /*11e0*/  IMAD R10, R46, R15, R6 ;  /* 0x0000000f2e0a7224 */ /* 0x000fe200078e0206 */
[----:B------:R-:W-:Y:S01]  /*11f0*/  @P4 IADD3 R0, R0, 0x1, RZ ;  /* 0x0000000100004810 */ /* 0x000fe20007ffe0ff */
[----:B------:R-:W-:-:S04]  /*1200*/  IMAD.WIDE.U32 R4, R46, R14, R4 ;  /* 0x0000000e2e047225 */ /* 0x000fc800078e0004 */
[----:B------:R-:W-:Y:S01]  /*1210*/  @!P3 IMAD R16, R26, R7, R16 ;  /* 0x000000071a10b224 */ /* 0x000fe200078e0210 */
[----:B------:R-:W-:Y:S01]  /*1220*/  IADD3 R5, R5, R10, RZ ;  /* 0x0000000a05057210 */ /* 0x000fe20007ffe0ff */
[----:B------:R-:W-:-:S04]  /*1230*/  @P3 IMAD.WIDE.U32 R6, R24, R50, RZ ;  /* 0x0000003218063225 */ /* 0x000fc800078e00ff */
[----:B------:R-:W-:Y:S01]  /*1240*/  @!P1 IMAD.MOV R0, RZ, RZ, -R0 ;  /* 0x000000ffff009224 */ /* 0x000fe200078e0a00 */
[----:B------:R-:W-:Y:S01]  /*1250*/  @!P0 LOP3.LUT R0, RZ, R19, RZ, 0x33, !PT ;  /* 0x00000013ff008212 */ /* 0x000fe200078e33ff */
[----:B------:R-:W-:Y:S01]  /*1260*/  @!P3 IMAD.WIDE.U32 R10, R26, R174, RZ ;  /* 0x000000ae1a0ab225 */ /* 0x000fe200078e00ff */
[----:B------:R-:W-:-:S03]  /*1270*/  @P3 MOV R12, R6 ;  /* 0x00000006000c3202 */ /* 0x000fc60000000f00 */
[----:B------:R-:W-:Y:S01]  /*1280*/  @P3 IMAD R13, R25, R50, RZ ;  /* 0x00000032190d3224 */ /* 0x000fe200078e02ff */
[----:B------:R-:W-:Y:S01]  /*1290*/  @!P3 MOV R12, R10 ;  /* 0x0000000a000cb202 */ /* 0x000fe20000000f00 */
[----:B------:R-:W-:Y:S01]  /*12a0*/  IMAD R10, R31, R0, RZ ;  /* 0x000000001f0a7224 */ /* 0x000fe200078e02ff */
[----:B------:R-:W-:Y:S01]  /*12b0*/  SHF.R.S32.HI R6, RZ, 0x1f, R0 ;  /* 0x0000001fff067819 */ /* 0x000fe20000011400 */
[----:B------:R-:W-:Y:S02]  /*12c0*/  @P3 IMAD.IADD R7, R7, 0x1, R13 ;  /* 0x0000000107073824 */ /* 0x000fe400078e020d */
[----:B------:R-:W-:Y:S02]  /*12d0*/  @!P3 IMAD.IADD R7, R11, 0x1, R16 ;  /* 0x000000010b07b824 */ /* 0x000fe400078e0210 */
[-C--:B------:R-:W-:Y:S02]  /*12e0*/  IMAD R11, R29, R0.reuse, RZ ;  /* 0x000000001d0b7224 */ /* 0x080fe400078e02ff */
[----:B------:R-:W-:Y:S01]  /*12f0*/  IMAD.WIDE.U32 R58, R28, R0, R8 ;  /* 0x000000001c3a7225 */ /* 0x000fe200078e0008 */
[----:B------:R1:W-:Y:S03]  /*1300*/  STL.64 [R1+0x120], R46 ;  /* 0x0001202e01007387 */ /* 0x0003e60000100a00 */
[----:B------:R-:W-:Y:S01]  /*1310*/  IMAD.WIDE.U32 R50, R0, R30, R4 ;  /* 0x0000001e00327225 */ /* 0x000fe200078e0004 */
[----:B------:R1:W-:Y:S03]  /*1320*/  STL [R1+0x168], R187 ;  /* 0x000168bb01007387 */ /* 0x0003e60000100800 */
[----:B------:R-:W-:-:S02]  /*1330*/  IMAD R5, R30, R6, R10 ;  /* 0x000000061e057224 */ /* 0x000fc400078e020a */
[----:B------:R-:W-:Y:S01]  /*1340*/  IMAD.IADD R36, R49, 0x1, -R170 ;  /* 0x0000000131247824 */ /* 0x000fe200078e0aaa */
[----:B------:R1:W-:Y:S01]  /*1350*/  STL [R1+0x4c], R231 ;  /* 0x00004ce701007387 */ /* 0x0003e20000100800 */
[----:B------:R-:W-:Y:S02]  /*1360*/  IMAD R8, R28, R6, R11 ;  /* 0x000000061c087224 */ /* 0x000fe400078e020b */
[----:B------:R-:W-:Y:S01]  /*1370*/  IMAD.WIDE R60, R48, 0x80, R14 ;  /* 0x00000080303c7825 */ /* 0x000fe200078e020e */
[----:B------:R1:W-:Y:S01]  /*1380*/  STL.64 [R1+0x198], R58 ;  /* 0x0001983a01007387 */ /* 0x0003e20000100a00 */
[----:B------:R-:W-:Y:S02]  /*1390*/  IADD3 R57, R51, R5, RZ ;  /* 0x0000000533397210 */ /* 0x000fe40007ffe0ff */
[----:B------:R-:W-:Y:S01]  /*13a0*/  IMAD.IADD R53, R59, 0x1, R8 ;  /* 0x000000013b357824 */ /* 0x000fe200078e0208 */
[----:B------:R1:W-:Y:S04]  /*13b0*/  STL.64 [R1+0x188], R50 ;  /* 0x0001883201007387 */ /* 0x0003e80000100a00 */
[----:B------:R1:W-:Y:S04]  /*13c0*/  STL [R1+0x1b0], R36 ;  /* 0x0001b02401007387 */ /* 0x0003e80000100800 */
[----:B------:R1:W-:Y:S01]  /*13d0*/  STL.64 [R1+0x1a8], R60 ;  /* 0x0001a83c01007387 */ /* 0x0003e20000100a00 */
[----:B------:R-:W-:-:S03]  /*13e0*/  IADD3 R12, P0, R187, R12, RZ ;  /* 0x0000000cbb0c7210 */ /* 0x000fc60007f1e0ff */
[----:B------:R1:W-:Y:S04]  /*13f0*/  STL [R1+0x1b8], R186 ;  /* 0x0001b8ba01007387 */ /* 0x0003e80000100800 */
[----:B------:R1:W-:Y:S04]  /*1400*/  STL [R1+0x1bc], R184 ;  /* 0x0001bcb801007387 */ /* 0x0003e80000100800 */
[----:B------:R1:W-:Y:S04]  /*1410*/  STL [R1+0x184], R57 ;  /* 0x0001843901007387 */ /* 0x0003e80000100800 */
[----:B------:R1:W-:Y:S01]  /*1420*/  STL [R1+0x17c], R53 ;  /* 0x00017c3501007387 */ /* 0x0003e20000100800 */
[----:B------:R-:W-:-:S02]  /*1430*/  IADD3.X R13, R39, R7, RZ, P0, !PT ;  /* 0x00000007270d7210 */ /* 0x000fc400007fe4ff */
[----:B------:R-:W-:Y:S02]  /*1440*/  SHF.R.S32.HI R0, RZ, 0x1f, R40 ;  /* 0x0000001fff007819 */ /* 0x000fe40000011428 */
[----:B------:R-:W-:Y:S02]  /*1450*/  ISETP.GE.AND P0, PT, R14, R36, PT ;  /* 0x000000240e00720c */ /* 0x000fe40003f06270 */
[----:B------:R-:W-:Y:S02]  /*1460*/  SHF.R.S32.HI R4, RZ, 0x1f, R55 ;  /* 0x0000001fff047819 */ /* 0x000fe40000011437 */
[----:B------:R-:W-:Y:S01]  /*1470*/  LEA.HI R0, R0, R38, RZ, 0x2 ;  /* 0x0000002600007211 */ /* 0x000fe200078f10ff */
[----:B------:R-:W-:Y:S01]  /*1480*/  IMAD R10, R35, R175, RZ ;  /* 0x000000af230a7224 */ /* 0x000fe200078e02ff */
[----:B------:R-:W-:Y:S02]  /*1490*/  SHF.R.S32.HI R23, RZ, 0x1f, R175 ;  /* 0x0000001fff177819 */ /* 0x000fe400000114af */
[----:B------:R-:W-:-:S02]  /*14a0*/  LEA.HI R164, R4, R55, RZ, 0x2 ;  /* 0x0000003704a47211 */ /* 0x000fc400078f10ff */
[----:B------:R-:W-:Y:S01]  /*14b0*/  LOP3.LUT R0, R0, 0xffffffc, RZ, 0xc0, !PT ;  /* 0x0ffffffc00007812 */ /* 0x000fe200078ec0ff */
[----:B------:R-:W-:Y:S01]  /*14c0*/  IMAD R10, R34, R23, R10 ;  /* 0x00000017220a7224 */ /* 0x000fe200078e020a */
[-C--:B------:R-:W-:Y:S01]  /*14d0*/  @P3 MOV R7, R25.reuse ;  /* 0x0000001900073202 */ /* 0x080fe20000000f00 */
[----:B------:R-:W-:Y:S01]  /*14e0*/  IMAD.WIDE.U32 R12, R175, R34, R12 ;  /* 0x00000022af0c7225 */ /* 0x000fe200078e000c */
[----:B------:R-:W-:Y:S01]  /*14f0*/  @!P3 MOV R7, R25 ;  /* 0x000000190007b202 */ /* 0x000fe20000000f00 */
[----:B------:R-:W-:Y:S01]  /*1500*/  BSSY B0, `(.L_x_566) ;  /* 0x000002c000007945 */ /* 0x000fe20003800000 */
[----:B------:R-:W-:Y:S01]  /*1510*/  SHF.R.S32.HI R25, RZ, 0x2, R164 ;  /* 0x00000002ff197819 */ /* 0x000fe200000114a4 */
[----:B------:R-:W-:Y:S01]  /*1520*/  IMAD.MOV.U32 R26, RZ, RZ, 0x10 ;  /* 0x00000010ff1a7424 */ /* 0x000fe200078e00ff */
[----:B------:R-:W-:Y:S02]  /*1530*/  IADD3 R0, R38, -R0, RZ ;  /* 0x8000000026007210 */ /* 0x000fe40007ffe0ff */
[----:B------:R-:W-:Y:S01]  /*1540*/  LOP3.LUT P1, RZ, R32, 0x2, RZ, 0xc0, !PT ;  /* 0x0000000220ff7812 */ /* 0x000fe2000782c0ff */
[--C-:B------:R-:W-:Y:S01]  /*1550*/  @P3 IMAD.MOV.U32 R6, RZ, RZ, R24.reuse ;  /* 0x000000ffff063224 */ /* 0x100fe200078e0018 */
[----:B------:R-:W-:Y:S01]  /*1560*/  LEA R165, R0, R25, 0x4 ;  /* 0x0000001900a57211 */ /* 0x000fe200078e20ff */
[----:B------:R-:W-:Y:S01]  /*1570*/  @!P3 IMAD.MOV.U32 R6, RZ, RZ, R24 ;  /* 0x000000ffff06b224 */ /* 0x000fe200078e0018 */
[----:B------:R-:W-:Y:S01]  /*1580*/  SEL R4, R26, 0xfffffff0, !P1 ;  /* 0xfffffff01a047807 */ /* 0x000fe20004800000 */
[----:B------:R-:W-:Y:S01]  /*1590*/  IMAD.SHL.U32 R202, R202, 0x2, RZ ;  /* 0x00000002caca7824 */ /* 0x000fe200078e00ff */
[----:B------:R-:W-:Y:S01]  /*15a0*/  IADD3 R11, R13, R10, RZ ;  /* 0x0000000a0d0b7210 */ /* 0x000fe20007ffe0ff */
[----:B------:R-:W-:Y:S05]  /*15b0*/  @P0 BRA `(.L_x_567) ;  /* 0x0000020000000947 */ /* 0x000fea0003800000 */
[-C--:B-1----:R-:W-:Y:S01]  /*15c0*/  ISETP.GE.AND P4, PT, R187, R45.reuse, PT ;  /* 0x0000002dbb00720c */ /* 0x082fe20003f86270 */
[----:B------:R-:W-:Y:S01]  /*15d0*/  IMAD R0, R61, R6, RZ ;  /* 0x000000063d007224 */ /* 0x000fe200078e02ff */
[-C--:B------:R-:W-:Y:S01]  /*15e0*/  ISETP.GE.AND P3, PT, R186, R45.reuse, PT ;  /* 0x0000002dba00720c */ /* 0x080fe20003f66270 */
[----:B------:R-:W-:Y:S01]  /*15f0*/  IMAD.MOV.U32 R10, RZ, RZ, R12 ;  /* 0x000000ffff0a7224 */ /* 0x000fe200078e000c */
[----:B------:R-:W-:Y:S01]  /*1600*/  ISETP.GE.AND P2, PT, R184, R45, PT ;  /* 0x0000002db800720c */ /* 0x000fe20003f46270 */
[----:B------:R-:W-:-:S02]  /*1610*/  IMAD R0, R60, R7, R0 ;  /* 0x000000073c007224 */ /* 0x000fc400078e0200 */
[----:B------:R-:W-:-:S04]  /*1620*/  IMAD.WIDE.U32 R8, R60, R6, R10 ;  /* 0x000000063c087225 */ /* 0x000fc800078e000a */
[----:B------:R-:W-:Y:S02]  /*1630*/  IMAD.IADD R0, R9, 0x1, R0 ;  /* 0x0000000109007824 */ /* 0x000fe400078e0200 */
[CC--:B-----5:R-:W-:Y:S01]  /*1640*/  @!P4 LEA R18, P1, R8.reuse, R2.reuse, 0x1 ;  /* 0x000000020812c211 */ /* 0x0e0fe200078208ff */
[----:B------:R1:W-:Y:S01]  /*1650*/  @P4 STS [R202], RZ ;  /* 0x000000ffca004388 */ /* 0x0003e20000000800 */
[C---:B------:R-:W-:Y:S02]  /*1660*/  @!P3 LEA R16, P0, R8.reuse, R2, 0x1 ;  /* 0x000000020810b211 */ /* 0x040fe400078008ff */
[CCC-:B------:R-:W-:Y:S01]  /*1670*/  @!P4 LEA.HI.X R19, R8.reuse, R3.reuse, R0.reuse, 0x1, P1 ;  /* 0x000000030813c211 */ /* 0x1c0fe200008f0c00 */
[----:B------:R1:W-:Y:S01]  /*1680*/  @P4 STS [R202+0x4], RZ ;  /* 0x000004ffca004388 */ /* 0x0003e20000000800 */
[----:B------:R-:W-:-:S03]  /*1690*/  @!P3 LEA.HI.X R17, R8, R3, R0, 0x1, P0 ;  /* 0x000000030811b211 */ /* 0x000fc600000f0c00 */
        /* <DEDUP_REMOVED lines=12> */
[----:B-1----:R-:W-:-:S04]  /*1760*/  LEA R16, P0, R8, R2, 0x1 ;  /* 0x0000000208107211 */ /* 0x002fc800078008ff */
[----:B------:R-:W-:-:S05]  /*1770*/  LEA.HI.X R17, R8, R3, R0, 0x1, P0 ;  /* 0x0000000308117211 */ /* 0x000fca00000f0c00 */
[----:B------:R-:W-:Y:S01]  /*1780*/  @!PT LDS RZ, [RZ] ;  /* 0x00000000fffff984 */ /* 0x000fe20000000800 */
[----:B------:R-:W-:Y:S01]  /*1790*/  @!PT LDS RZ, [RZ] ;  /* 0x00000000fffff984 */ /* 0x000fe20000000800 */
[----:B------:R-:W-:Y:S01]  /*17a0*/  @!PT LDS RZ, [RZ] ;  /* 0x00000000fffff984 */ /* 0x000fe20000000800 */
[----:B------:R1:W-:Y:S04]  /*17b0*/  LDGSTS.E.BYPASS.LTC128B.128 [R202+0x4000], [R16.64+0x80] ;  /* 0x0400008010ca7fae */ /* 0x0003e8000b901d44 */
.L_x_567:
[----:B-1----:R-:W-:Y:S05]  /*17c0*/  BSYNC B0 ;  /* 0x0000000000007941 */ /* 0x002fea0003800000 */
.L_x_566:
[----:B------:R-:W-:Y:S01]  /*17d0*/  IADD3 R24, R14, 0x20, RZ ;  /* 0x000000200e187810 */ /* 0x000fe20007ffe0ff */
[----:B------:R-:W-:Y:S03]  /*17e0*/  BSSY B0, `(.L_x_568) ;  /* 0x0000024000007945 */ /* 0x000fe60003800000 */
[----:B------:R-:W-:-:S13]  /*17f0*/  ISETP.GE.AND P0, PT, R24, R36, PT ;  /* 0x000000241800720c */ /* 0x000fda0003f06270 */
[----:B------:R-:W-:Y:S05]  /*1800*/  @P0 BRA `(.L_x_569) ;  /* 0x0000021000000947 */ /* 0x000fea0003800000 */
[----:B------:R-:W-:Y:S01]  /*1810*/  IADD3 R0, P0, R60, 0x20, RZ ;  /* 0x000000203c007810 */ /* 0x000fe20007f1e0ff */
[----:B------:R-:W-:Y:S01]  /*1820*/  IMAD.MOV.U32 R8, RZ, RZ, R12 ;  /* 0x000000ffff087224 */ /* 0x000fe200078e000c */
[-C--:B------:R-:W-:Y:S01]  /*1830*/  ISETP.GE.AND P3, PT, R187, R45.reuse, PT ;  /* 0x0000002dbb00720c */ /* 0x080fe20003f66270 */
[----:B------:R-:W-:Y:S01]  /*1840*/  IMAD.MOV.U32 R9, RZ, RZ, R11 ;  /* 0x000000ffff097224 */ /* 0x000fe200078e000b */
[-C--:B------:R-:W-:Y:S01]  /*1850*/  ISETP.GE.AND P2, PT, R186, R45.reuse, PT ;  /* 0x0000002dba00720c */ /* 0x080fe20003f46270 */
[----:B------:R-:W-:Y:S01]  /*1860*/  IMAD.X R5, RZ, RZ, R61, P0 ;  /* 0x000000ffff057224 */ /* 0x000fe200000e063d */
[----:B------:R-:W-:Y:S01]  /*1870*/  ISETP.GE.AND P0, PT, R184, R45, PT ;  /* 0x0000002db800720c */ /* 0x000fe20003f06270 */
[----:B------:R-:W-:-:S04]  /*1880*/  IMAD.WIDE.U32 R8, R6, R0, R8 ;  /* 0x0000000006087225 */ /* 0x000fc800078e0008 */
[----:B------:R-:W-:-:S04]  /*1890*/  IMAD R5, R5, R6, RZ ;  /* 0x0000000605057224 */ /* 0x000fc800078e02ff */
[----:B------:R-:W-:Y:S01]  /*18a0*/  IMAD R0, R7, R0, R5 ;  /* 0x0000000007007224 */ /* 0x000fe200078e0205 */
[CC--:B-----5:R-:W-:Y:S01]  /*18b0*/  @!P3 LEA R18, P4, R8.reuse, R2.reuse, 0x1 ;  /* 0x000000020812b211 */ /* 0x0e0fe200078808ff */
[----:B------:R1:W-:Y:S01]  /*18c0*/  @P3 STS.128 [R202+0x800], RZ ;  /* 0x000800ffca003388 */ /* 0x0003e20000000c00 */
[----:B------:R-:W-:Y:S01]  /*18d0*/  @!P2 LEA R16, P1, R8, R2, 0x1 ;  /* 0x000000020810a211 */ /* 0x000fe200078208ff */
[----:B------:R-:W-:-:S05]  /*18e0*/  IMAD.IADD R0, R9, 0x1, R0 ;  /* 0x0000000109007824 */ /* 0x000fca00078e0200 */
[CCC-:B------:R-:W-:Y:S02]  /*18f0*/  @!P3 LEA.HI.X R19, R8.reuse, R3.reuse, R0.reuse, 0x1, P4 ;  /* 0x000000030813b211 */ /* 0x1c0fe400020f0c00 */
[----:B------:R-:W-:-:S03]  /*1900*/  @!P2 LEA.HI.X R17, R8, R3, R0, 0x1, P1 ;  /* 0x000000030811a211 */ /* 0x000fc600008f0c00 */
        /* <DEDUP_REMOVED lines=17> */
.L_x_569:
[----:B------:R-:W-:Y:S05]  /*1a20*/  BSYNC B0 ;  /* 0x0000000000007941 */ /* 0x000fea0003800000 */
.L_x_568:
        /* <DEDUP_REMOVED lines=14> */
[CC--:B-1---5:R-:W-:Y:S01]  /*1b10*/  @!P3 LEA R18, P4, R8.reuse, R2.reuse, 0x1 ;  /* 0x000000020812b211 */ /* 0x0e2fe200078808ff */
        /* <DEDUP_REMOVED lines=22> */
.L_x_571:
[----:B------:R-:W-:Y:S05]  /*1c80*/  BSYNC B0 ;  /* 0x0000000000007941 */ /* 0x000fea0003800000 */
.L_x_570:
[C---:B------:R-:W-:Y:S01]  /*1c90*/  IMAD.SHL.U32 R178, R20.reuse, 0x40, RZ ;  /* 0x0000004014b27824 */ /* 0x040fe200078e00ff */
[----:B------:R-:W-:Y:S01]  /*1ca0*/  SHF.L.U64.HI R179, R20, 0x6, R21 ;  /* 0x0000000614b37819 */ /* 0x000fe20000010215 */
[----:B------:R-:W-:Y:S01]  /*1cb0*/  BSSY B0, `(.L_x_572) ;  /* 0x0000026000007945 */ /* 0x000fe20003800000 */
[----:B------:R-:W-:Y:S02]  /*1cc0*/  IADD3 R0, R14, 0x60, RZ ;  /* 0x000000600e007810 */ /* 0x000fe40007ffe0ff */
[----:B------:R2:W-:Y:S02]  /*1cd0*/  STL [R1+0x170], R178 ;  /* 0x000170b201007387 */ /* 0x0005e40000100800 */
[----:B------:R-:W-:Y:S02]  /*1ce0*/  ISETP.GE.AND P0, PT, R0, R36, PT ;  /* 0x000000240000720c */ /* 0x000fe40003f06270 */
[----:B------:R2:W-:Y:S11]  /*1cf0*/  STL [R1+0x174], R179 ;  /* 0x000174b301007387 */ /* 0x0005f60000100800 */
[----:B------:R-:W-:Y:S05]  /*1d00*/  @P0 BRA `(.L_x_573) ;  /* 0x0000020000000947 */ /* 0x000fea0003800000 */
[----:B------:R-:W-:Y:S01]  /*1d10*/  IADD3 R0, P0, R60, 0x60, RZ ;  /* 0x000000603c007810 */ /* 0x000fe20007f1e0ff */
[----:B------:R-:W-:Y:S01]  /*1d20*/  IMAD.MOV.U32 R10, RZ, RZ, R12 ;  /* 0x000000ffff0a7224 */ /* 0x000fe200078e000c */
[----:B------:R-:W-:-:S02]  /*1d30*/  ISETP.GE.AND P3, PT, R187, R45, PT ;  /* 0x0000002dbb00720c */ /* 0x000fc40003f66270 */
[-C--:B------:R-:W-:Y:S01]  /*1d40*/  ISETP.GE.AND P2, PT, R186, R45.reuse, PT ;  /* 0x0000002dba00720c */ /* 0x080fe20003f46270 */
[----:B------:R-:W-:Y:S01]  /*1d50*/  IMAD.X R5, RZ, RZ, R61, P0 ;  /* 0x000000ffff057224 */ /* 0x000fe200000e063d */
[----:B------:R-:W-:Y:S01]  /*1d60*/  ISETP.GE.AND P0, PT, R184, R45, PT ;  /* 0x0000002db800720c */ /* 0x000fe20003f06270 */
[----:B------:R-:W-:-:S04]  /*1d70*/  IMAD.WIDE.U32 R10, R6, R0, R10 ;  /* 0x00000000060a7225 */ /* 0x000fc800078e000a */
[----:B------:R-:W-:-:S04]  /*1d80*/  IMAD R5, R5, R6, RZ ;  /* 0x0000000605057224 */ /* 0x000fc800078e02ff */
[----:B------:R-:W-:Y:S01]  /*1d90*/  IMAD R6, R7, R0, R5 ;  /* 0x0000000007067224 */ /* 0x000fe200078e0205 */
[CC--:B-----5:R-:W-:Y:S01]  /*1da0*/  @!P3 LEA R8, P4, R10.reuse, R2.reuse, 0x1 ;  /* 0x000000020a08b211 */ /* 0x0e0fe200078808ff */
[----:B------:R3:W-:Y:S02]  /*1db0*/  @P3 STS.128 [R202+0x1800], RZ ;  /* 0x001800ffca003388 */ /* 0x0007e40000000c00 */
[----:B------:R-:W-:Y:S01]  /*1dc0*/  IMAD.IADD R0, R11, 0x1, R6 ;  /* 0x000000010b007824 */ /* 0x000fe200078e0206 */
[----:B------:R-:W-:-:S04]  /*1dd0*/  @!P2 LEA R6, P1, R10, R2, 0x1 ;  /* 0x000000020a06a211 */ /* 0x000fc800078208ff */
        /* <DEDUP_REMOVED lines=13> */
[----:B------:R-:W-:-:S04]  /*1eb0*/  LEA R2, P0, R10, R2, 0x1 ;  /* 0x000000020a027211 */ /* 0x000fc800078008ff */
[----:B------:R-:W-:-:S05]  /*1ec0*/  LEA.HI.X R3, R10, R3, R0, 0x1, P0 ;  /* 0x000000030a037211 */ /* 0x000fca00000f0c00 */
[----:B------:R-:W-:Y:S01]  /*1ed0*/  @!PT LDS RZ, [RZ] ;  /* 0x00000000fffff984 */ /* 0x000fe20000000800 */
[----:B------:R-:W-:Y:S01]  /*1ee0*/  @!PT LDS RZ, [RZ] ;  /* 0x00000000fffff984 */ /* 0x000fe20000000800 */
[----:B------:R-:W-:Y:S01]  /*1ef0*/  @!PT LDS RZ, [RZ] ;  /* 0x00000000fffff984 */ /* 0x000fe20000000800 */
[----:B------:R4:W-:Y:S04]  /*1f00*/  LDGSTS.E.BYPASS.LTC128B.128 [R202+0x5800], [R2.64+0x80] ;  /* 0x0580008002ca7fae */ /* 0x0009e8000b901d44 */
.L_x_573:
[----:B------:R-:W-:Y:S05]  /*1f10*/  BSYNC B0 ;  /* 0x0000000000007941 */ /* 0x000fea0003800000 */
.L_x_572:
[----:B------:R-:W-:Y:S01]  /*1f20*/  MOV R180, R52 ;  /* 0x0000003400b47202 */ /* 0x000fe20000000f00 */
[----:B------:R-:W-:Y:S01]  /*1f30*/  IMAD.MOV.U32 R180, RZ, RZ, R58 ;  /* 0x000000ffffb47224 */ /* 0x000fe200078e003a */
[----:B------:R-:W-:Y:S01]  /*1f40*/  MOV R181, R53 ;  /* 0x0000003500b57202 */ /* 0x000fe20000000f00 */
[----:B------:R-:W-:Y:S01]  /*1f50*/  BSSY B0, `(.L_x_574) ;  /* 0x0000027000007945 */ /* 0x000fe20003800000 */
[----:B------:R-:W-:-:S03]  /*1f60*/  IADD3 R52, R173, -0x1, RZ ;  /* 0xffffffffad347810 */ /* 0x000fc60007ffe0ff */
[----:B------:R1:W-:Y:S01]  /*1f70*/  STL.64 [R1+0x178], R180 ;  /* 0x000178b401007387 */ /* 0x0003e20000100a00 */
[----:B------:R-:W-:Y:S01]  /*1f80*/  SHF.R.S32.HI R12, RZ, 0x1f, R52 ;  /* 0x0000001fff0c7819 */ /* 0x000fe20000011434 */
[C---:B-1----:R-:W-:Y:S01]  /*1f90*/  IMAD R16, R52.reuse, -0x40, R54 ;  /* 0xffffffc034107824 */ /* 0x042fe200078e0236 */
[-C--:B------:R-:W-:Y:S01]  /*1fa0*/  MOV R234, R52.reuse ;  /* 0x0000003400ea7202 */ /* 0x080fe20000000f00 */
[----:B------:R-:W-:Y:S02]  /*1fb0*/  IMAD R0, R179, R52, RZ ;  /* 0x00000034b3007224 */ /* 0x000fe400078e02ff */
[----:B----45:R-:W-:Y:S01]  /*1fc0*/  IMAD.WIDE.U32 R2, R52, R178, R180 ;  /* 0x000000b234027225 */ /* 0x030fe200078e00b4 */
[----:B------:R-:W-:-:S03]  /*1fd0*/  ISETP.GE.AND P0, PT, R14, R16, PT ;  /* 0x000000100e00720c */ /* 0x000fc60003f06270 */
[----:B------:R-:W-:-:S04]  /*1fe0*/  IMAD R0, R12, R178, R0 ;  /* 0x000000b20c007224 */ /* 0x000fc800078e0200 */
[----:B------:R-:W-:-:S06]  /*1ff0*/  IMAD.IADD R0, R3, 0x1, R0 ;  /* 0x0000000103007824 */ /* 0x000fcc00078e0200 */
[----:B------:R-:W-:Y:S05]  /*2000*/  @P0 BRA `(.L_x_575) ;  /* 0x000001b000000947 */ /* 0x000fea0003800000 */
[-C--:B------:R-:W-:Y:S02]  /*2010*/  ISETP.GE.AND P3, PT, R187, R45.reuse, PT ;  /* 0x0000002dbb00720c */ /* 0x080fe40003f66270 */
[-C--:B------:R-:W-:Y:S02]  /*2020*/  ISETP.GE.AND P2, PT, R186, R45.reuse, PT ;  /* 0x0000002dba00720c */ /* 0x080fe40003f46270 */
[----:B------:R-:W-:-:S09]  /*2030*/  ISETP.GE.AND P0, PT, R184, R45, PT ;  /* 0x0000002db800720c */ /* 0x000fd20003f06270 */
[CC--:B---3--:R-:W-:Y:S01]  /*2040*/  @!P3 LEA R8, P4, R2.reuse, R222.reuse, 0x1 ;  /* 0x000000de0208b211 */ /* 0x0c8fe200078808ff */
[----:B------:R1:W-:Y:S01]  /*2050*/  @P3 STS [R202+0x6000], RZ ;  /* 0x006000ffca003388 */ /* 0x0003e20000000800 */
        /* <DEDUP_REMOVED lines=22> */
.L_x_575:
[----:B------:R-:W-:Y:S05]  /*21c0*/  BSYNC B0 ;  /* 0x0000000000007941 */ /* 0x000fea0003800000 */
.L_x_574:
[C---:B------:R-:W-:Y:S01]  /*21d0*/  SHF.L.U64.HI R176, R20.reuse, 0x5, R21 ;  /* 0x0000000514b07819 */ /* 0x040fe20000010215 */
[----:B------:R-:W-:Y:S01]  /*21e0*/  IMAD.SHL.U32 R177, R20, 0x20, RZ ;  /* 0x0000002014b17824 */ /* 0x000fe200078e00ff */
[----:B------:R-:W-:Y:S01]  /*21f0*/  ISETP.GE.AND P0, PT, R24, R16, PT ;  /* 0x000000101800720c */ /* 0x000fe20003f06270 */
[----:B------:R-:W-:Y:S02]  /*2200*/  BSSY B0, `(.L_x_576) ;  /* 0x000001e000007945 */ /* 0x000fe40003800000 */
[----:B------:R4:W-:Y:S04]  /*2210*/  STL [R1+0x194], R176 ;  /* 0x000194b001007387 */ /* 0x0009e80000100800 */
[----:B------:R4:W-:Y:S06]  /*2220*/  STL [R1+0x190], R177 ;  /* 0x000190b101007387 */ /* 0x0009ec0000100800 */
[----:B------:R-:W-:Y:S05]  /*2230*/  @P0 BRA `(.L_x_577) ;  /* 0x000001a000000947 */ /* 0x000fea0003800000 */
[-C--:B------:R-:W-:Y:S02]  /*2240*/  ISETP.GE.AND P4, PT, R187, R45.reuse, PT ;  /* 0x0000002dbb00720c */ /* 0x080fe40003f86270 */
[----:B------:R-:W-:-:S02]  /*2250*/  ISETP.GE.AND P3, PT, R186, R45, PT ;  /* 0x0000002dba00720c */ /* 0x000fc40003f66270 */
[----:B------:R-:W-:Y:S02]  /*2260*/  ISETP.GE.AND P1, PT, R184, R45, PT ;  /* 0x0000002db800720c */ /* 0x000fe40003f26270 */
[----:B------:R-:W-:-:S05]  /*2270*/  IADD3 R2, P0, R177, R2, RZ ;  /* 0x00000002b1027210 */ /* 0x000fca0007f1e0ff */
[----:B------:R-:W-:Y:S02]  /*2280*/  IMAD.X R0, R176, 0x1, R0, P0 ;  /* 0x00000001b0007824 */ /* 0x000fe400000e0600 */
[CC--:B------:R-:W-:Y:S01]  /*2290*/  @!P4 LEA R10, P5, R2.reuse, R222.reuse, 0x1 ;  /* 0x000000de020ac211 */ /* 0x0c0fe200078a08ff */
[----:B------:R1:W-:Y:S02]  /*22a0*/  @P4 STS.128 [R202+0x6800], RZ ;  /* 0x006800ffca004388 */ /* 0x0003e40000000c00 */
[CC--:B-1-3--:R-:W-:Y:S02]  /*22b0*/  @!P3 LEA R8, P2, R2.reuse, R222.reuse, 0x1 ;  /* 0x000000de0208b211 */ /* 0x0cafe400078408ff */
[C---:B------:R-:W-:Y:S02]  /*22c0*/  @!P1 LEA R6, P0, R2.reuse, R222, 0x1 ;  /* 0x000000de02069211 */ /* 0x040fe400078008ff */
[CCC-:B------:R-:W-:Y:S02]  /*22d0*/  @!P4 LEA.HI.X R11, R2.reuse, R223.reuse, R0.reuse, 0x1, P5 ;  /* 0x000000df020bc211 */ /* 0x1c0fe400028f0c00 */
[----:B------:R-:W-:-:S02]  /*22e0*/  @!P3 LEA.HI.X R9, R2, R223, R0, 0x1, P2 ;  /* 0x000000df0209b211 */ /* 0x000fc400010f0c00 */
[----:B------:R-:W-:Y:S01]  /*22f0*/  @!P1 LEA.HI.X R7, R2, R223, R0, 0x1, P0 ;  /* 0x000000df02079211 */ /* 0x000fe200000f0c00 */
        /* <DEDUP_REMOVED lines=13> */
[----:B------:R1:W-:Y:S02]  /*23d0*/  @!P1 LDGSTS.E.BYPASS.LTC128B.128 [R202+0x8800], [R6.64+0x80] ;  /* 0x0880008006ca9fae */ /* 0x0003e4000b901d44 */
.L_x_577:
[----:B------:R-:W-:Y:S05]  /*23e0*/  BSYNC B0 ;  /* 0x0000000000007941 */ /* 0x000fea0003800000 */
.L_x_576:
[----:B------:R-:W-:Y:S02]  /*23f0*/  IMAD.U32 R2, RZ, RZ, UR6 ;  /* 0x00000006ff027e24 */ /* 0x000fe4000f8e00ff */
[----:B------:R-:W-:Y:S01]  /*2400*/  IMAD.U32 R3, RZ, RZ, UR7 ;  /* 0x00000007ff037e24 */ /* 0x000fe2000f8e00ff */
[----:B-1-3--:R-:W-:Y:S01]  /*2410*/  MOV R7, UR7 ;  /* 0x0000000700077c02 */ /* 0x00afe20008000f00 */
[----:B------:R-:W-:Y:S01]  /*2420*/  IMAD.U32 R6, RZ, RZ, UR6 ;  /* 0x00000006ff067e24 */ /* 0x000fe2000f8e00ff */
[----:B------:R-:W0:Y:S01]  /*2430*/  LDGDEPBAR ;  /* 0x00000000000079af */ /* 0x000e220000000000 */
[----:B------:R-:W-:-:S02]  /*2440*/  IMAD.MOV.U32 R18, RZ, RZ, R56 ;  /* 0x000000ffff127224 */ /* 0x000fc400078e0038 */
[----:B------:R-:W-:Y:S01]  /*2450*/  IMAD.MOV.U32 R19, RZ, RZ, R57 ;  /* 0x000000ffff137224 */ /* 0x000fe200078e0039 */
[----:B------:R-:W3:Y:S02]  /*2460*/  LD.E.64 R2, [R2.64+0x1b8] ;  /* 0x0001b80402027980 */ /* 0x000ee4000c101b00 */
[----:B---3--:R-:W-:-:S04]  /*2470*/  ISETP.NE.U32.AND P2, PT, R2, RZ, PT ;  /* 0x000000ff0200720c */ /* 0x008fc80003f45070 */
[----:B------:R-:W-:-:S13]  /*2480*/  ISETP.NE.AND.EX P2, PT, R3, RZ, PT, P2 ;  /* 0x000000ff0300720c */ /* 0x000fda0003f45320 */
[----:B------:R-:W3:Y:S01]  /*2490*/  @P2 LD.E.64 R6, [R6.64+0x1c0] ;  /* 0x0001c00406062980 */ /* 0x000ee2000c101b00 */
[----:B------:R-:W-:Y:S02]  /*24a0*/  IMAD.U32 R8, RZ, RZ, UR6 ;  /* 0x00000006ff087e24 */ /* 0x000fe4000f8e00ff */
[----:B------:R-:W-:Y:S01]  /*24b0*/  IMAD.U32 R9, RZ, RZ, UR7 ;  /* 0x00000007ff097e24 */ /* 0x000fe2000f8e00ff */
[----:B------:R-:W-:Y:S01]  /*24c0*/  @P2 SHF.R.S32.HI R5, RZ, 0x1f, R174 ;  /* 0x0000001fff052819 */ /* 0x000fe200000114ae */
[----:B------:R-:W-:-:S03]  /*24d0*/  @P2 IMAD.MOV.U32 R22, RZ, RZ, R175 ;  /* 0x000000ffff162224 */ /* 0x000fc600078e00af */
[----:B------:R1:W5:Y:S01]  /*24e0*/  @P2 LD.E R13, [R8.64+0xd8] ;  /* 0x0000d804080d2980 */ /* 0x000362000c101900 */
[C---:B------:R-:W-:Y:S01]  /*24f0*/  SHF.L.U64.HI R228, R46.reuse, 0x6, R47 ;  /* 0x000000062ee47819 */ /* 0x040fe2000001022f */
[----:B------:R-:W-:Y:S02]  /*2500*/  IMAD.SHL.U32 R217, R46, 0x40, RZ ;  /* 0x000000402ed97824 */ /* 0x000fe400078e00ff */
[----:B---3--:R-:W-:Y:S02]  /*2510*/  @P2 IMAD R0, R7, R174, RZ ;  /* 0x000000ae07002224 */ /* 0x008fe400078e02ff */
[----:B-1----:R-:W-:-:S04]  /*2520*/  @P2 IMAD.WIDE.U32 R8, R174, R6, R22 ;  /* 0x00000006ae082225 */ /* 0x002fc800078e0016 */
[----:B------:R-:W-:Y:S01]  /*2530*/  @P2 IMAD R6, R6, R5, R0 ;  /* 0x0000000506062224 */ /* 0x000fe200078e0200 */
[----:B------:R-:W-:Y:S01]  /*2540*/  @P2 LEA R2, P0, R8, R2, 0x2 ;  /* 0x0000000208022211 */ /* 0x000fe200078010ff */
[----:B------:R-:W-:Y:S02]  /*2550*/  IMAD.U32 R7, RZ, RZ, UR7 ;  /* 0x00000007ff077e24 */ /* 0x000fe4000f8e00ff */
[----:B------:R-:W-:-:S05]  /*2560*/  @P2 IMAD.IADD R6, R9, 0x1, R6 ;  /* 0x0000000109062824 */ /* 0x000fca00078e0206 */
[----:B------:R-:W-:Y:S02]  /*2570*/  @P2 LEA.HI.X R3, R8, R3, R6, 0x2, P0 ;  /* 0x0000000308032211 */ /* 0x000fe400000f1406 */
[----:B------:R-:W-:-:S03]  /*2580*/  MOV R6, UR6 ;  /* 0x0000000600067c02 */ /* 0x000fc60008000f00 */
[----:B------:R1:W3:Y:S04]  /*2590*/  @P2 LD.E R10, [R2.64] ;  /* 0x00000004020a2980 */ /* 0x0002e8000c101900 */
[----:B----4-:R2:W4:Y:S01]  /*25a0*/  LD.E R11, [R6.64+0x188] ;  /* 0x00018804060b7980 */ /* 0x010522000c101900 */
[----:B------:R-:W-:Y:S01]  /*25b0*/  LOP3.LUT R0, R43, 0xfffffff8, RZ, 0xc0, !PT ;  /* 0xfffffff82b007812 */ /* 0x000fe200078ec0ff */
[----:B------:R-:W-:-:S04]  /*25c0*/  DEPBAR.LE SB0, 0x0 ;  /* 0x000080000000791a */ /* 0x000fc80000000000 */
[----:B------:R-:W-:Y:S01]  /*25d0*/  SHF.R.S32.HI R9, RZ, 0x4, R42 ;  /* 0x00000004ff097819 */ /* 0x000fe2000001142a */
[----:B------:R-:W-:Y:S01]  /*25e0*/  IMAD.IADD R0, R44, 0x1, -R0 ;  /* 0x000000012c007824 */ /* 0x000fe200078e0a00 */
[----:B------:R-:W-:Y:S01]  /*25f0*/  WARPSYNC 0xffffffff ;  /* 0xffffffff00007948 */ /* 0x000fe20003800000 */
[----:B------:R-:W-:Y:S01]  /*2600*/  ISETP.GE.AND P0, PT, R14, R16, PT ;  /* 0x000000100e00720c */ /* 0x000fe20003f06270 */
[----:B------:R-:W-:Y:S01]  /*2610*/  BAR.SYNC.DEFER_BLOCKING 0x0 ;  /* 0x0000000000007b1d */ /* 0x000fe20000010000 */
[----:B------:R-:W-:Y:S01]  /*2620*/  IMAD.MOV.U32 R18, RZ, RZ, R50 ;  /* 0x000000ffff127224 */ /* 0x000fe200078e0032 */
[----:B------:R-:W-:Y:S01]  /*2630*/  LEA.HI R5, R0, R0, RZ, 0x1 ;  /* 0x0000000000057211 */ /* 0x000fe200078f08ff */
[----:B------:R-:W-:Y:S01]  /*2640*/  IMAD R171, R48, 0x8, R38 ;  /* 0x0000000830ab7824 */ /* 0x000fe200078e0226 */
[----:B------:R-:W-:Y:S01]  /*2650*/  IADD3 R251, R182, -0x4ab325aa, RZ ;  /* 0xb54cda56b6fb7810 */ /* 0x000fe20007ffe0ff */
[----:B------:R-:W-:Y:S01]  /*2660*/  IMAD.MOV.U32 R199, RZ, RZ, RZ ;  /* 0x000000ffffc77224 */ /* 0x000fe200078e00ff */
[----:B------:R3:W-:Y:S01]  /*2670*/  STL.64 [R1+0x180], R18 ;  /* 0x0001801201007387 */ /* 0x0007e20000100a00 */
[----:B------:R-:W-:Y:S01]  /*2680*/  IMAD.SHL.U32 R44, R44, 0x2, RZ ;  /* 0x000000022c2c7824 */ /* 0x000fe200078e00ff */
[----:B------:R-:W-:Y:S02]  /*2690*/  BSSY B0, `(.L_x_578) ;  /* 0x000004f000007945 */ /* 0x000fe40003800000 */
[----:B------:R3:W-:Y:S01]  /*26a0*/  STL [R1+0x148], R171 ;  /* 0x000148ab01007387 */ /* 0x0007e20000100800 */
[----:B-1----:R-:W-:-:S02]  /*26b0*/  LOP3.LUT R2, R37, 0x7fffffe, RZ, 0xc0, !PT ;  /* 0x07fffffe25027812 */ /* 0x002fc400078ec0ff */
[----:B------:R-:W-:Y:S02]  /*26c0*/  LEA.HI R3, R42, R9, RZ, 0x1 ;  /* 0x000000092a037211 */ /* 0x000fe400078f08ff */
[----:B--2---:R-:W-:Y:S01]  /*26d0*/  SHF.R.S32.HI R7, RZ, 0x1f, R33 ;  /* 0x0000001fff077819 */ /* 0x004fe20000011421 */
[----:B------:R-:W-:Y:S01]  /*26e0*/  IMAD.IADD R8, R33, 0x1, -R2 ;  /* 0x0000000121087824 */ /* 0x000fe200078e0a02 */
[----:B------:R-:W-:Y:S01]  /*26f0*/  LOP3.LUT R3, R3, 0xfffffffe, RZ, 0xc0, !PT ;  /* 0xfffffffe03037812 */ /* 0x000fe200078ec0ff */
[----:B------:R-:W-:Y:S01]  /*2700*/  IMAD R2, R228, R52, RZ ;  /* 0x00000034e4027224 */ /* 0x000fe200078e02ff */
[----:B------:R-:W-:Y:S02]  /*2710*/  LOP3.LUT R6, R5, 0x7fffffe, RZ, 0xc0, !PT ;  /* 0x07fffffe05067812 */ /* 0x000fe400078ec0ff */
[----:B------:R-:W-:Y:S01]  /*2720*/  LEA.HI R7, R7, R33, RZ, 0x3 ;  /* 0x0000002107077211 */ /* 0x000fe200078f18ff */
[----:B------:R-:W-:Y:S01]  /*2730*/  IMAD R12, R12, R217, R2 ;  /* 0x000000d90c0c7224 */ /* 0x000fe200078e0202 */
[----:B------:R-:W-:Y:S01]  /*2740*/  IADD3 R2, R9, -R3, RZ ;  /* 0x8000000309027210 */ /* 0x000fe20007ffe0ff */
[----:B------:R-:W-:Y:S01]  /*2750*/  IMAD.SHL.U32 R3, R32, 0x40, RZ ;  /* 0x0000004020037824 */ /* 0x000fe200078e00ff */
[----:B------:R1:W-:Y:S01]  /*2760*/  @P0 STS [R202+0x9000], RZ ;  /* 0x009000ffca000388 */ /* 0x0003e20000000800 */
[----:B------:R-:W-:Y:S01]  /*2770*/  IMAD.IADD R0, R0, 0x1, -R6 ;  /* 0x0000000100007824 */ /* 0x000fe200078e0a06 */
[----:B------:R-:W-:Y:S01]  /*2780*/  LOP3.LUT R185, R44, 0x6, RZ, 0xc0, !PT ;  /* 0x000000062cb97812 */ /* 0x000fe200078ec0ff */
[----:B------:R-:W-:Y:S01]  /*2790*/  IMAD.SHL.U32 R6, R7, 0x20, RZ ;  /* 0x0000002007067824 */ /* 0x000fe200078e00ff */
[----:B------:R-:W-:Y:S01]  /*27a0*/  LOP3.LUT R3, R3, 0xc0, RZ, 0xc0, !PT ;  /* 0x000000c003037812 */ /* 0x000fe200078ec0ff */
[C---:B------:R-:W-:Y:S01]  /*27b0*/  IMAD.SHL.U32 R7, R2.reuse, 0x8, RZ ;  /* 0x0000000802077824 */ /* 0x040fe200078e00ff */
[----:B------:R-:W-:Y:S01]  /*27c0*/  LEA R9, R2, R0, 0x3 ;  /* 0x0000000002097211 */ /* 0x000fe200078e18ff */
[----:B------:R1:W-:Y:S01]  /*27d0*/  @P0 STS [R202+0x9004], RZ ;  /* 0x009004ffca000388 */ /* 0x0003e20000000800 */
[----:B------:R-:W-:-:S02]  /*27e0*/  LOP3.LUT R2, R6, 0xffffff00, RZ, 0xc0, !PT ;  /* 0xffffff0006027812 */ /* 0x000fc400078ec0ff */
[----:B------:R-:W-:Y:S01]  /*27f0*/  SHF.R.S32.HI R0, RZ, 0x1, R5 ;  /* 0x00000001ff007819 */ /* 0x000fe20000011405 */
[----:B------:R1:W-:Y:S01]  /*2800*/  @P0 STS.64 [R202+0x9008], RZ ;  /* 0x009008ffca000388 */ /* 0x0003e20000000a00 */
[----:B------:R-:W-:Y:S01]  /*2810*/  LOP3.LUT R6, R3, 0x8, R7, 0xf8, !PT ;  /* 0x0000000803067812 */ /* 0x000fe200078ef807 */
[--C-:B------:R-:W-:Y:S01]  /*2820*/  IMAD R7, R8, 0x20, R2.reuse ;  /* 0x0000002008077824 */ /* 0x100fe200078e0202 */
[----:B------:R-:W-:Y:S01]  /*2830*/  SHF.R.U32.HI R5, RZ, 0x3, R3 ;  /* 0x00000003ff057819 */ /* 0x000fe20000011603 */
[----:B------:R1:W-:Y:S01]  /*2840*/  @P0 STS.128 [R202+0xa000], RZ ;  /* 0x00a000ffca000388 */ /* 0x0003e20000000c00 */
[C---:B------:R-:W-:Y:S01]  /*2850*/  LOP3.LUT P1, RZ, R0.reuse, 0x2, RZ, 0xc0, !PT ;  /* 0x0000000200ff7812 */ /* 0x040fe2000782c0ff */
[----:B------:R-:W-:Y:S01]  /*2860*/  IMAD.SHL.U32 R0, R0, 0x40, RZ ;  /* 0x0000004000007824 */ /* 0x000fe200078e00ff */
[----:B------:R-:W-:Y:S01]  /*2870*/  LOP3.LUT R5, R6, R5, RZ, 0x3c, !PT ;  /* 0x0000000506057212 */ /* 0x000fe200078e3cff */
[----:B------:R1:W-:Y:S01]  /*2880*/  @P0 STS.128 [R202+0xb000], RZ ;  /* 0x00b000ffca000388 */ /* 0x0003e20000000c00 */
[----:B-----5:R-:W3:Y:S01]  /*2890*/  @P2 MUFU.RCP R6, R13 ;  /* 0x0000000d00062308 */ /* 0x020ee20000001000 */
[----:B------:R-:W-:Y:S01]  /*28a0*/  IMAD R3, R38, 0x200, R2 ;  /* 0x0000020026037824 */ /* 0x000fe200078e0202 */
[----:B------:R-:W-:-:S02]  /*28b0*/  SHF.L.U32 R2, R41, 0x3, RZ ;  /* 0x0000000329027819 */ /* 0x000fc400000006ff */
[----:B------:R-:W-:Y:S01]  /*28c0*/  LOP3.LUT R0, R0, 0xc0, RZ, 0xc0, !PT ;  /* 0x000000c000007812 */ /* 0x000fe200078ec0ff */
[----:B------:R-:W-:Y:S02]  /*28d0*/  IMAD R8, R8, 0x20, R3 ;  /* 0x0000002008087824 */ /* 0x000fe400078e0203 */
[----:B------:R-:W-:Y:S01]  /*28e0*/  IMAD R3, R38, 0x10, R25 ;  /* 0x0000001026037824 */ /* 0x000fe200078e0219 */
[----:B------:R-:W-:Y:S02]  /*28f0*/  LOP3.LUT R2, R0, 0x8, R2, 0xf8, !PT ;  /* 0x0000000800027812 */ /* 0x000fe400078ef802 */
[----:B------:R-:W-:Y:S02]  /*2900*/  SHF.R.U32.HI R0, RZ, 0x3, R0 ;  /* 0x00000003ff007819 */ /* 0x000fe40000011600 */
[----:B------:R-:W-:Y:S02]  /*2910*/  IADD3 R3, R3, 0x1, R170 ;  /* 0x0000000103037810 */ /* 0x000fe40007ffe0aa */
[----:B------:R-:W-:Y:S01]  /*2920*/  LOP3.LUT R2, R2, R0, RZ, 0x3c, !PT ;  /* 0x0000000002027212 */ /* 0x000fe200078e3cff */
[C---:B------:R-:W-:Y:S01]  /*2930*/  IMAD.IADD R0, R5.reuse, 0x1, R8 ;  /* 0x0000000105007824 */ /* 0x040fe200078e0208 */
[----:B------:R-:W-:-:S02]  /*2940*/  IADD3 R5, R5, R7, RZ ;  /* 0x0000000705057210 */ /* 0x000fc40007ffe0ff */
[----:B------:R-:W-:Y:S01]  /*2950*/  IADD3 R3, R54, R3, -R49 ;  /* 0x0000000336037210 */ /* 0x000fe20007ffe831 */
[----:B------:R-:W-:Y:S02]  /*2960*/  IMAD.U32 R2, R9, 0x20, R2 ;  /* 0x0000002009027824 */ /* 0x000fe400078e0002 */
[----:B---3--:R-:W-:Y:S02]  /*2970*/  @P2 FMUL.FTZ R199, R10, R6 ;  /* 0x000000060ac72220 */ /* 0x008fe40000410000 */
[----:B------:R-:W-:Y:S01]  /*2980*/  IMAD.WIDE.U32 R6, R52, R217, R18 ;  /* 0x000000d934067225 */ /* 0x000fe200078e0012 */
[----:B----4-:R-:W-:-:S03]  /*2990*/  IADD3 R53, R3, R11, RZ ;  /* 0x0000000b03357210 */ /* 0x010fc60007ffe0ff */
[----:B------:R-:W-:Y:S01]  /*29a0*/  IMAD.IADD R8, R7, 0x1, R12 ;  /* 0x0000000107087824 */ /* 0x000fe200078e020c */
[----:B------:R-:W-:Y:S01]  /*29b0*/  SEL R3, R26, 0xfffffff0, !P1 ;  /* 0xfffffff01a037807 */ /* 0x000fe20004800000 */
[----:B------:R-:W-:Y:S05]  /*29c0*/  @P0 BRA `(.L_x_579) ;  /* 0x000001b000000947 */ /* 0x000fea0003800000 */
[-C--:B-1----:R-:W-:Y:S02]  /*29d0*/  ISETP.GE.AND P3, PT, R187, R45.reuse, PT ;  /* 0x0000002dbb00720c */ /* 0x082fe40003f66270 */
[-C--:B------:R-:W-:Y:S02]  /*29e0*/  ISETP.GE.AND P2, PT, R186, R45.reuse, PT ;  /* 0x0000002dba00720c */ /* 0x080fe40003f46270 */
[----:B------:R-:W-:-:S09]  /*29f0*/  ISETP.GE.AND P0, PT, R184, R45, PT ;  /* 0x0000002db800720c */ /* 0x000fd20003f06270 */
[CC--:B------:R-:W-:Y:S01]  /*2a00*/  @!P3 LEA R12, P4, R6.reuse, R232.reuse, 0x1 ;  /* 0x000000e8060cb211 */ /* 0x0c0fe200078808ff */
        /* <DEDUP_REMOVED lines=23> */
.L_x_579:
[----:B-1----:R-:W-:Y:S05]  /*2b80*/  BSYNC B0 ;  /* 0x0000000000007941 */ /* 0x002fea0003800000 */
.L_x_578:
[----:B------:R-:W-:Y:S01]  /*2b90*/  ISETP.GE.AND P0, PT, R24, R16, PT ;  /* 0x000000101800720c */ /* 0x000fe20003f06270 */
[----:B------:R-:W-:Y:S01]  /*2ba0*/  BSSY B0, `(.L_x_580) ;  /* 0x0000023000007945 */ /* 0x000fe20003800000 */
[C---:B------:R-:W-:Y:S01]  /*2bb0*/  SHF.L.U64.HI R230, R46.reuse, 0x5, R47 ;  /* 0x000000052ee67819 */ /* 0x040fe2000001022f */
[----:B------:R-:W-:-:S10]  /*2bc0*/  IMAD.SHL.U32 R229, R46, 0x20, RZ ;  /* 0x000000202ee57824 */ /* 0x000fd400078e00ff */
[----:B------:R1:W-:Y:S04]  /*2bd0*/  @P0 STS.128 [R202+0x9800], RZ ;  /* 0x009800ffca000388 */ /* 0x0003e80000000c00 */
[----:B------:R1:W-:Y:S04]  /*2be0*/  @P0 STS.128 [R202+0xa800], RZ ;  /* 0x00a800ffca000388 */ /* 0x0003e80000000c00 */
[----:B------:R1:W-:Y:S01]  /*2bf0*/  @P0 STS.128 [R202+0xb800], RZ ;  /* 0x00b800ffca000388 */ /* 0x0003e20000000c00 */
[----:B------:R-:W-:Y:S05]  /*2c00*/  @P0 BRA `(.L_x_581) ;  /* 0x000001c000000947 */ /* 0x000fea0003800000 */
[----:B------:R-:W2:Y:S01]  /*2c10*/  LDL R9, [R1+0x110] ;  /* 0x0001100001097983 */ /* 0x000ea20000100800 */
[----:B------:R-:W-:-:S05]  /*2c20*/  IADD3 R6, P1, R229, R6, RZ ;  /* 0x00000006e5067210 */ /* 0x000fca0007f3e0ff */
[----:B------:R-:W-:Y:S01]  /*2c30*/  IMAD.X R8, R230, 0x1, R8, P1 ;  /* 0x00000001e6087824 */ /* 0x000fe200008e0608 */
[-C--:B--2---:R-:W-:Y:S02]  /*2c40*/  ISETP.GE.AND P3, PT, R187, R9.reuse, PT ;  /* 0x00000009bb00720c */ /* 0x084fe40003f66270 */
[-C--:B------:R-:W-:Y:S02]  /*2c50*/  ISETP.GE.AND P2, PT, R186, R9.reuse, PT ;  /* 0x00000009ba00720c */ /* 0x080fe40003f46270 */
[----:B------:R-:W-:-:S09]  /*2c60*/  ISETP.GE.AND P0, PT, R184, R9, PT ;  /* 0x00000009b800720c */ /* 0x000fd20003f06270 */
[CC--:B------:R-:W-:Y:S01]  /*2c70*/  @!P3 LEA R12, P4, R6.reuse, R232.reuse, 0x1 ;  /* 0x000000e8060cb211 */ /* 0x0c0fe200078808ff */
[----:B------:R2:W-:Y:S01]  /*2c80*/  @P3 STS.128 [R202+0x9800], RZ ;  /* 0x009800ffca003388 */ /* 0x0005e20000000c00 */
[C---:B------:R-:W-:Y:S02]  /*2c90*/  @!P2 LEA R10, P1, R6.reuse, R232, 0x1 ;  /* 0x000000e8060aa211 */ /* 0x040fe400078208ff */
        /* <DEDUP_REMOVED lines=13> */
[----:B--2---:R-:W-:-:S04]  /*2d70*/  LEA R10, P0, R6, R232, 0x1 ;  /* 0x000000e8060a7211 */ /* 0x004fc800078008ff */
[----:B------:R-:W-:-:S05]  /*2d80*/  LEA.HI.X R11, R6, R233, R8, 0x1, P0 ;  /* 0x000000e9060b7211 */ /* 0x000fca00000f0c08 */
[----:B------:R-:W-:Y:S01]  /*2d90*/  @!PT LDS RZ, [RZ] ;  /* 0x00000000fffff984 */ /* 0x000fe20000000800 */
[----:B------:R-:W-:Y:S01]  /*2da0*/  @!PT LDS RZ, [RZ] ;  /* 0x00000000fffff984 */ /* 0x000fe20000000800 */
[----:B------:R-:W-:Y:S01]  /*2db0*/  @!PT LDS RZ, [RZ] ;  /* 0x00000000fffff984 */ /* 0x000fe20000000800 */
[----:B------:R2:W-:Y:S04]  /*2dc0*/  LDGSTS.E.BYPASS.LTC128B.128 [R202+0xb800], [R10.64+0x80] ;  /* 0x0b8000800aca7fae */ /* 0x0005e8000b901d44 */
.L_x_581:
[----:B------:R-:W-:Y:S05]  /*2dd0*/  BSYNC B0 ;  /* 0x0000000000007941 */ /* 0x000fea0003800000 */
.L_x_580:
[----:B------:R-:W-:Y:S01]  /*2de0*/  IMAD.SHL.U32 R196, R0, 0x2, RZ ;  /* 0x0000000200c47824 */ /* 0x000fe200078e00ff */
[----:B------:R-:W-:Y:S01]  /*2df0*/  IADD3 R7, R53, 0x40, RZ ;  /* 0x0000004035077810 */ /* 0x000fe20007ffe0ff */
[----:B------:R-:W-:Y:S01]  /*2e00*/  IMAD.SHL.U32 R193, R2, 0x2, RZ ;  /* 0x0000000202c17824 */ /* 0x000fe200078e00ff */
[----:B------:R-:W0:Y:S01]  /*2e10*/  LDGDEPBAR ;  /* 0x00000000000079af */ /* 0x000e220000000000 */
[----:B------:R-:W-:Y:S01]  /*2e20*/  IMAD R197, R4, 0x2, R196 ;  /* 0x0000000204c57824 */ /* 0x000fe200078e02c4 */
[----:B------:R-:W-:Y:S01]  /*2e30*/  BSSY B1, `(.L_x_582) ;  /* 0x00001ac000017945 */ /* 0x000fe20003800000 */
[----:B------:R-:W-:Y:S01]  /*2e40*/  IMAD R195, R3, 0x2, R193 ;  /* 0x0000000203c37824 */ /* 0x000fe200078e02c1 */
[----:B--2---:R-:W-:Y:S01]  /*2e50*/  LDSM.16.M88.4 R12, [R196] ;  /* 0x00000000c40c783b */ /* 0x004fe20000000200 */
[----:B------:R-:W-:Y:S01]  /*2e60*/  IMAD R0, R52, 0x40, R185 ;  /* 0x0000004034007824 */ /* 0x000fe200078e02b9 */
[----:B------:R-:W-:Y:S02]  /*2e70*/  IADD3 R3, R53, 0x48, RZ ;  /* 0x0000004835037810 */ /* 0x000fe40007ffe0ff */
[----:B------:R-:W2:Y:S02]  /*2e80*/  LDSM.16.M88.4 R20, [R193+0x6000] ;  /* 0x00600000c114783b */ /* 0x000ea40000000200 */
[----:B------:R-:W-:-:S02]  /*2e90*/  IADD3 R2, R0, 0x1, RZ ;  /* 0x0000000100027810 */ /* 0x000fc40007ffe0ff */
[----:B------:R-:W3:Y:S01]  /*2ea0*/  LDSM.16.M88.4 R8, [R196+0x1000] ;  /* 0x00100000c408783b */ /* 0x000ee20000000200 */
[----:B------:R-:W-:Y:S01]  /*2eb0*/  IMNMX R52, R3, R54, PT ;  /* 0x0000003603347217 */ /* 0x000fe20003800200 */
[----:B------:R-:W4:Y:S01]  /*2ec0*/  I2F R6, R2 ;  /* 0x0000000200067306 */ /* 0x000f220000201400 */
[----:B------:R-:W-:Y:S01]  /*2ed0*/  IADD3 R3, R0, 0x8, RZ ;  /* 0x0000000800037810 */ /* 0x000fe20007ffe0ff */
[----:B------:R-:W5:Y:S01]  /*2ee0*/  LDSM.16.M88.4 R28, [R193+0x6800] ;  /* 0x00680000c11c783b */ /* 0x000f620000000200 */
[----:B------:R-:W-:-:S03]  /*2ef0*/  ISETP.GE.AND P1, PT, R2, R52, PT ;  /* 0x000000340200720c */ /* 0x000fc60003f26270 */
[----:B------:R-:W1:Y:S04]  /*2f00*/  LDSM.16.M88.4 R32, [R193+0x6400] ;  /* 0x00640000c120783b */ /* 0x000e680000000200 */
[----:B------:R-:W1:Y:S04]  /*2f10*/  LDSM.16.M88.4 R24, [R193+0x6c00] ;  /* 0x006c0000c118783b */ /* 0x000e680000000200 */
[----:B------:R-:W-:Y:S04]  /*2f20*/  LDSM.16.M88.4 R16, [R197+0x1000] ;  /* 0x00100000c510783b */ /* 0x000fe80000000200 */
[----:B------:R-:W1:Y:S04]  /*2f30*/  LDSM.16.M88.4 R48, [R195+0x6800] ;  /* 0x00680000c330783b */ /* 0x000e680000000200 */
[----:B------:R-:W1:Y:S04]  /*2f40*/  LDSM.16.M88.4 R56, [R195+0x6400] ;  /* 0x00640000c338783b */ /* 0x000e680000000200 */
[----:B------:R-:W-:Y:S04]  /*2f50*/  LDSM.16.M88.4 R60, [R195+0x6000] ;  /* 0x00600000c33c783b */ /* 0x000fe80000000200 */
[----:B------:R-:W-:Y:S01]  /*2f60*/  LDSM.16.M88.4 R44, [R195+0x6c00] ;  /* 0x006c0000c32c783b */ /* 0x000fe20000000200 */
[-C--:B--2---:R-:W-:Y:S08]  /*2f70*/  HMMA.16816.F32 R100, R12, R20.reuse, RZ ;  /* 0x000000140c64723c */ /* 0x084ff000000018ff */
[C---:B---3--:R-:W-:Y:S08]  /*2f80*/  HMMA.16816.F32 R76, R8.reuse, R20, RZ ;  /* 0x00000014084c723c */ /* 0x048ff000000018ff */
[-C--:B------:R-:W-:Y:S08]  /*2f90*/  HMMA.16816.F32 R72, R8, R22.reuse, RZ ;  /* 0x000000160848723c */ /* 0x080ff000000018ff */
[----:B------:R-:W-:Y:S01]  /*2fa0*/  HMMA.16816.F32 R112, R12, R22, RZ ;  /* 0x000000160c70723c */ /* 0x000fe200000018ff */
[----:B------:R-:W2:Y:S07]  /*2fb0*/  LDSM.16.M88.4 R20, [R197] ;  /* 0x00000000c514783b */ /* 0x000eae0000000200 */
[C---:B-----5:R-:W-:Y:S08]  /*2fc0*/  HMMA.16816.F32 R40, R8.reuse, R28, RZ ;  /* 0x0000001c0828723c */ /* 0x060ff000000018ff */
[C---:B-1----:R-:W-:Y:S08]  /*2fd0*/  HMMA.16816.F32 R64, R8.reuse, R34, RZ ;  /* 0x000000220840723c */ /* 0x042ff000000018ff */
[C---:B------:R-:W-:Y:S08]  /*2fe0*/  HMMA.16816.F32 R68, R8.reuse, R32, RZ ;  /* 0x000000200844723c */ /* 0x040ff000000018ff */
[C---:B------:R-:W-:Y:S08]  /*2ff0*/  HMMA.16816.F32 R36, R8.reuse, R24, RZ ;  /* 0x000000180824723c */ /* 0x040ff000000018ff */
[----:B------:R-:W-:Y:S08]  /*3000*/  HMMA.16816.F32 R84, R8, R26, RZ ;  /* 0x0000001a0854723c */ /* 0x000ff000000018ff */
[C---:B------:R-:W-:Y:S08]  /*3010*/  HMMA.16816.F32 R96, R12.reuse, R32, RZ ;  /* 0x000000200c60723c */ /* 0x040ff000000018ff */
[----:B------:R-:W-:Y:S08]  /*3020*/  HMMA.16816.F32 R80, R12, R24, RZ ;  /* 0x000000180c50723c */ /* 0x000ff000000018ff */
[----:B------:R-:W-:Y:S01]  /*3030*/  HMMA.16816.F32 R88, R8, R30, RZ ;  /* 0x0000001e0858723c */ /* 0x000fe200000018ff */
[----:B------:R-:W-:Y:S07]  /*3040*/  LDSM.16.M88.4 R8, [R196+0x3000] ;  /* 0x00300000c408783b */ /* 0x000fee0000000200 */
[C---:B------:R-:W-:Y:S01]  /*3050*/  HMMA.16816.F32 R108, R12.reuse, R34, RZ ;  /* 0x000000220c6c723c */ /* 0x040fe200000018ff */
[----:B------:R-:W-:Y:S07]  /*3060*/  LDSM.16.M88.4 R32, [R193+0x7800] ;  /* 0x00780000c120783b */ /* 0x000fee0000000200 */
[C---:B------:R-:W-:Y:S08]  /*3070*/  HMMA.16816.F32 R92, R12.reuse, R28, RZ ;  /* 0x0000001c0c5c723c */ /* 0x040ff000000018ff */
[C---:B------:R-:W-:Y:S01]  /*3080*/  HMMA.16816.F32 R104, R12.reuse, R30, RZ ;  /* 0x0000001e0c68723c */ /* 0x040fe200000018ff */
[----:B------:R-:W-:Y:S07]  /*3090*/  LDSM.16.M88.4 R28, [R193+0x7c00] ;  /* 0x007c0000c11c783b */ /* 0x000fee0000000200 */
[----:B------:R-:W-:Y:S01]  /*30a0*/  HMMA.16816.F32 R24, R12, R26, RZ ;  /* 0x0000001a0c18723c */ /* 0x000fe200000018ff */
[----:B------:R-:W-:Y:S07]  /*30b0*/  LDSM.16.M88.4 R12, [R196+0x2000] ;  /* 0x00200000c40c783b */ /* 0x000fee0000000200 */
[C---:B------:R-:W-:Y:S01]  /*30c0*/  HMMA.16816.F32 R124, R16.reuse, R48, R40 ;  /* 0x00000030107c723c */ /* 0x040fe20000001828 */
[----:B------:R-:W1:Y:S07]  /*30d0*/  LDSM.16.M88.4 R40, [R193+0x7000] ;  /* 0x00700000c128783b */ /* 0x000e6e0000000200 */
[----:B------:R-:W-:Y:S08]  /*30e0*/  HMMA.16816.F32 R128, R16, R58, R64 ;  /* 0x0000003a1080723c */ /* 0x000ff00000001840 */
[-C--:B--2---:R-:W-:Y:S08]  /*30f0*/  HMMA.16816.F32 R64, R20, R60.reuse, R100 ;  /* 0x0000003c1440723c */ /* 0x084ff00000001864 */
[C---:B------:R-:W-:Y:S08]  /*3100*/  HMMA.16816.F32 R116, R16.reuse, R60, R76 ;  /* 0x0000003c1074723c */ /* 0x040ff0000000184c */
[C---:B------:R-:W-:Y:S08]  /*3110*/  HMMA.16816.F32 R136, R16.reuse, R56, R68 ;  /* 0x000000381088723c */ /* 0x040ff00000001844 */
[----:B------:R-:W-:Y:S01]  /*3120*/  HMMA.16816.F32 R120, R16, R44, R36 ;  /* 0x0000002c1078723c */ /* 0x000fe20000001824 */
[----:B------:R-:W2:Y:S07]  /*3130*/  LDSM.16.M88.4 R36, [R193+0x7400] ;  /* 0x00740000c124783b */ /* 0x000eae0000000200 */
[----:B------:R-:W-:Y:S08]  /*3140*/  HMMA.16816.F32 R100, R20, R56, R96 ;  /* 0x000000381464723c */ /* 0x000ff00000001860 */
[----:B------:R-:W-:Y:S08]  /*3150*/  HMMA.16816.F32 R140, R16, R50, R88 ;  /* 0x00000032108c723c */ /* 0x000ff00000001858 */
[C---:B------:R-:W-:Y:S08]  /*3160*/  HMMA.16816.F32 R96, R20.reuse, R48, R92 ;  /* 0x000000301460723c */ /* 0x040ff0000000185c */
[C---:B------:R-:W-:Y:S01]  /*3170*/  HMMA.16816.F32 R76, R20.reuse, R50, R104 ;  /* 0x00000032144c723c */ /* 0x040fe20000001868 */
[----:B------:R-:W-:Y:S07]  /*3180*/  LDSM.16.M88.4 R48, [R195+0x7000] ;  /* 0x00700000c330783b */ /* 0x000fee0000000200 */
[-C--:B------:R-:W-:Y:S01]  /*3190*/  HMMA.16816.F32 R68, R20, R46.reuse, R24 ;  /* 0x0000002e1444723c */ /* 0x080fe20000001818 */
[----:B------:R-:W3:Y:S07]  /*31a0*/  LDSM.16.M88.4 R24, [R197+0x2000] ;  /* 0x00200000c518783b */ /* 0x000eee0000000200 */
[----:B------:R-:W-:Y:S08]  /*31b0*/  HMMA.16816.F32 R132, R16, R46, R84 ;  /* 0x0000002e1084723c */ /* 0x000ff00000001854 */
[C---:B------:R-:W-:Y:S08]  /*31c0*/  HMMA.16816.F32 R88, R20.reuse, R44, R80 ;  /* 0x0000002c1458723c */ /* 0x040ff00000001850 */
[C---:B------:R-:W-:Y:S08]  /*31d0*/  HMMA.16816.F32 R84, R20.reuse, R62, R112 ;  /* 0x0000003e1454723c */ /* 0x040ff00000001870 */
[----:B------:R-:W-:Y:S01]  /*31e0*/  HMMA.16816.F32 R80, R20, R58, R108 ;  /* 0x0000003a1450723c */ /* 0x000fe2000000186c */
[----:B------:R-:W-:Y:S07]  /*31f0*/  LDSM.16.M88.4 R56, [R195+0x7c00] ;  /* 0x007c0000c338783b */ /* 0x000fee0000000200 */
[----:B------:R-:W-:Y:S01]  /*3200*/  HMMA.16816.F32 R72, R16, R62, R72 ;  /* 0x0000003e1048723c */ /* 0x000fe20000001848 */
[----:B------:R-:W5:Y:S04]  /*3210*/  LDSM.16.M88.4 R16, [R197+0x3000] ;  /* 0x00300000c510783b */ /* 0x000f680000000200 */
[----:B------:R-:W-:Y:S03]  /*3220*/  LDSM.16.M88.4 R60, [R195+0x7800] ;  /* 0x00780000c33c783b */ /* 0x000fe60000000200 */
[-C--:B-1----:R-:W-:Y:S01]  /*3230*/  HMMA.16816.F32 R20, R12, R40.reuse, R64 ;  /* 0x000000280c14723c */ /* 0x082fe20000001840 */
[----:B------:R-:W1:Y:S07]  /*3240*/  LDSM.16.M88.4 R64, [R195+0x7400] ;  /* 0x00740000c340783b */ /* 0x000e6e0000000200 */
[C---:B------:R-:W-:Y:S08]  /*3250*/  HMMA.16816.F32 R44, R8.reuse, R40, R116 ;  /* 0x00000028082c723c */ /* 0x040ff00000001874 */
[C---:B--2---:R-:W-:Y:S08]  /*3260*/  HMMA.16816.F32 R92, R8.reuse, R36, R136 ;  /* 0x00000024085c723c */ /* 0x044ff00000001888 */
[C---:B------:R-:W-:Y:S08]  /*3270*/  HMMA.16816.F32 R116, R8.reuse, R38, R128 ;  /* 0x000000260874723c */ /* 0x040ff00000001880 */
[C---:B------:R-:W-:Y:S08]  /*3280*/  HMMA.16816.F32 R156, R8.reuse, R32, R124 ;  /* 0x00000020089c723c */ /* 0x040ff0000000187c */
[C---:B------:R-:W-:Y:S08]  /*3290*/  HMMA.16816.F32 R160, R8.reuse, R28, R120 ;  /* 0x0000001c08a0723c */ /* 0x040ff00000001878 */
[C---:B------:R-:W-:Y:S08]  /*32a0*/  HMMA.16816.F32 R72, R8.reuse, R42, R72 ;  /* 0x0000002a0848723c */ /* 0x040ff00000001848 */
[C---:B------:R-:W-:Y:S08]  /*32b0*/  HMMA.16816.F32 R128, R8.reuse, R34, R140 ;  /* 0x000000220880723c */ /* 0x040ff0000000188c */
[----:B------:R-:W-:Y:S01]  /*32c0*/  HMMA.16816.F32 R132, R8, R30, R132 ;  /* 0x0000001e0884723c */ /* 0x000fe20000001884 */
[----:B------:R-:W-:Y:S07]  /*32d0*/  LDSM.16.M88.4 R8, [R196+0x5000] ;  /* 0x00500000c408783b */ /* 0x000fee0000000200 */
[----:B------:R-:W-:Y:S01]  /*32e0*/  HMMA.16816.F32 R152, R12, R42, R84 ;  /* 0x0000002a0c98723c */ /* 0x000fe20000001854 */
[----:B------:R-:W-:Y:S07]  /*32f0*/  LDSM.16.M88.4 R40, [R193+0x8000] ;  /* 0x00800000c128783b */ /* 0x000fee0000000200 */
[----:B---3--:R-:W-:Y:S01]  /*3300*/  HMMA.16816.F32 R112, R24, R48, R20 ;  /* 0x000000301870723c */ /* 0x008fe20000001814 */
        /* <DEDUP_REMOVED lines=10> */
[----:B------:R-:W-:Y:S03]  /*33b0*/  LDSM.16.M88.4 R12, [R197+0x5000] ;  /* 0x00500000c50c783b */ /* 0x000fe60000000200 */
[C---:B-----5:R-:W-:Y:S01]  /*33c0*/  HMMA.16816.F32 R120, R16.reuse, R48, R44 ;  /* 0x000000301078723c */ /* 0x060fe2000000182c */
[----:B------:R-:W3:Y:S07]  /*33d0*/  LDSM.16.M88.4 R44, [R193+0x8c00] ;  /* 0x008c0000c12c783b */ /* 0x000eee0000000200 */
[C---:B-1----:R-:W-:Y:S08]  /*33e0*/  HMMA.16816.F32 R104, R16.reuse, R64, R92 ;  /* 0x000000401068723c */ /* 0x042ff0000000185c */
        /* <DEDUP_REMOVED lines=8> */
[C---:B------:R-:W-:Y:S08]  /*3470*/  HMMA.16816.F32 R80, R24.reuse, R64, R148 ;  /* 0x000000401850723c */ /* 0x040ff00000001894 */
[C---:B------:R-:W-:Y:S08]  /*3480*/  HMMA.16816.F32 R84, R24.reuse, R66, R84 ;  /* 0x000000421854723c */ /* 0x040ff00000001854 */
[C---:B------:R-:W-:Y:S08]  /*3490*/  HMMA.16816.F32 R68, R24.reuse, R60, R144 ;  /* 0x0000003c1844723c */ /* 0x040ff00000001890 */
[C---:B------:R-:W-:Y:S08]  /*34a0*/  HMMA.16816.F32 R64, R24.reuse, R62, R140 ;  /* 0x0000003e1840723c */ /* 0x040ff0000000188c */
[C---:B------:R-:W-:Y:S08]  /*34b0*/  HMMA.16816.F32 R60, R24.reuse, R56, R136 ;  /* 0x00000038183c723c */ /* 0x040ff00000001888 */
[----:B------:R-:W-:Y:S08]  /*34c0*/  HMMA.16816.F32 R124, R24, R58, R124 ;  /* 0x0000003a187c723c */ /* 0x000ff0000000187c */
[-C--:B--2---:R-:W-:Y:S08]  /*34d0*/  HMMA.16816.F32 R24, R20, R40.reuse, R112 ;  /* 0x000000281418723c */ /* 0x084ff00000001870 */
[C---:B------:R-:W-:Y:S08]  /*34e0*/  HMMA.16816.F32 R48, R8.reuse, R40, R120 ;  /* 0x000000280830723c */ /* 0x040ff00000001878 */
[-C--:B------:R-:W-:Y:S08]  /*34f0*/  HMMA.16816.F32 R56, R8, R42.reuse, R108 ;  /* 0x0000002a0838723c */ /* 0x080ff0000000186c */
[----:B------:R-:W-:Y:S08]  /*3500*/  HMMA.16816.F32 R40, R20, R42, R72 ;  /* 0x0000002a1428723c */ /* 0x000ff00000001848 */
[-C--:B---3--:R-:W-:Y:S08]  /*3510*/  HMMA.16816.F32 R108, R8, R44.reuse, R88 ;  /* 0x0000002c086c723c */ /* 0x088ff00000001858 */
[----:B------:R-:W-:Y:S08]  /*3520*/  HMMA.16816.F32 R88, R20, R44, R60 ;  /* 0x0000002c1458723c */ /* 0x000ff0000000183c */
[----:B-1----:R-:W-:Y:S01]  /*3530*/  HMMA.16816.F32 R60, R16, R28, R24 ;  /* 0x0000001c103c723c */ /* 0x002fe20000001818 */
[----:B------:R-:W1:Y:S07]  /*3540*/  LDSM.16.M88.4 R24, [R195+0x8400] ;  /* 0x00840000c318783b */ /* 0x000e6e0000000200 */
[C---:B------:R-:W-:Y:S08]  /*3550*/  HMMA.16816.F32 R72, R20.reuse, R36, R80 ;  /* 0x000000241448723c */ /* 0x040ff00000001850 */
[----:B------:R-:W-:Y:S08]  /*3560*/  HMMA.16816.F32 R80, R20, R34, R64 ;  /* 0x000000221450723c */ /* 0x000ff00000001840 */
[----:B------:R-:W-:Y:S07]  /*3570*/  HMMA.16816.F32 R64, R12, R28, R48 ;  /* 0x0000001c0c40723c */ /* 0x000fee0000001830 */
[----:B------:R-:W-:Y:S01]  /*3580*/  IMNMX R51, R53, R54, PT ;  /* 0x0000003635337217 */ /* 0x000fe20003800200 */
[----:B------:R-:W-:Y:S03]  /*3590*/  HMMA.16816.F32 R40, R16, R30, R40 ;  /* 0x0000001e1028723c */ /* 0x000fe60000001828 */
[----:B------:R-:W-:-:S02]  /*35a0*/  ISETP.GE.AND P0, PT, R2, R51, PT ;  /* 0x000000330200720c */ /* 0x000fc40003f06270 */
[----:B------:R-:W-:-:S03]  /*35b0*/  ISETP.GE.AND P6, PT, R3, R51, PT ;  /* 0x000000330300720c */ /* 0x000fc60003fc6270 */
[C---:B------:R-:W-:Y:S08]  /*35c0*/  HMMA.16816.F32 R104, R8.reuse, R36, R104 ;  /* 0x000000240868723c */ /* 0x040ff00000001868 */
[C---:B------:R-:W-:Y:S08]  /*35d0*/  HMMA.16816.F32 R100, R8.reuse, R38, R100 ;  /* 0x000000260864723c */ /* 0x040ff00000001864 */
[C---:B------:R-:W-:Y:S08]  /*35e0*/  HMMA.16816.F32 R96, R8.reuse, R32, R96 ;  /* 0x000000200860723c */ /* 0x040ff00000001860 */
[C---:B------:R-:W-:Y:S08]  /*35f0*/  HMMA.16816.F32 R92, R8.reuse, R34, R92 ;  /* 0x00000022085c723c */ /* 0x040ff0000000185c */
[----:B------:R-:W-:Y:S07]  /*3600*/  HMMA.16816.F32 R116, R8, R46, R76 ;  /* 0x0000002e0874723c */ /* 0x000fee000000184c */
[----:B------:R-:W-:Y:S01]  /*3610*/  IADD3 R8, R53, 0x8, RZ ;  /* 0x0000000835087810 */ /* 0x000fe20007ffe0ff */
[----:B------:R-:W-:Y:S01]  /*3620*/  HMMA.16816.F32 R56, R12, R30, R56 ;  /* 0x0000001e0c38723c */ /* 0x000fe20000001838 */
[-C--:B------:R-:W-:Y:S01]  /*3630*/  IMNMX R53, R7, R54.reuse, PT ;  /* 0x0000003607357217 */ /* 0x080fe20003800200 */
[-C--:B----4-:R-:W-:Y:S01]  /*3640*/  FFMA.FTZ R10, R6, R199.reuse, R63 ;  /* 0x000000c7060a7223 */ /* 0x090fe2000001003f */
[----:B------:R2:W3:Y:S01]  /*3650*/  I2F R7, R3 ;  /* 0x0000000300077306 */ /* 0x0004e20000201400 */
[----:B------:R-:W-:Y:S01]  /*3660*/  IMNMX R50, R8, R54, PT ;  /* 0x0000003608327217 */ /* 0x000fe20003800200 */
[----:B------:R-:W-:Y:S01]  /*3670*/  FFMA.FTZ R8, R6, R199, R61 ;  /* 0x000000c706087223 */ /* 0x000fe2000001003d */
[----:B------:R-:W-:Y:S01]  /*3680*/  ISETP.GE.AND P3, PT, R2, R53, PT ;  /* 0x000000350200720c */ /* 0x000fe20003f66270 */
[----:B------:R-:W-:Y:S01]  /*3690*/  FFMA.FTZ R9, R6, R199, R65 ;  /* 0x000000c706097223 */ /* 0x000fe20000010041 */
[----:B------:R-:W-:Y:S01]  /*36a0*/  ISETP.GE.AND P5, PT, R2, R50, PT ;  /* 0x000000320200720c */ /* 0x000fe20003fa6270 */
[----:B------:R-:W-:Y:S01]  /*36b0*/  HMMA.16816.F32 R84, R20, R38, R84 ;  /* 0x000000261454723c */ /* 0x000fe20000001854 */
[----:B------:R-:W-:Y:S01]  /*36c0*/  IADD3 R2, R0, 0x9, RZ ;  /* 0x0000000900027810 */ /* 0x000fe20007ffe0ff */
[----:B------:R-:W4:Y:S01]  /*36d0*/  LDSM.16.M88.4 R28, [R195+0x8800] ;  /* 0x00880000c31c783b */ /* 0x000f220000000200 */
[----:B------:R-:W-:-:S02]  /*36e0*/  FSEL R112, R8, -INF , !P0 ;  /* 0xff80000008707808 */ /* 0x000fc40004000000 */
[C---:B------:R-:W-:Y:S02]  /*36f0*/  ISETP.GE.AND P4, PT, R3.reuse, R50, PT ;  /* 0x000000320300720c */ /* 0x040fe40003f86270 */
[C---:B------:R-:W-:Y:S01]  /*3700*/  ISETP.GE.AND P2, PT, R3.reuse, R53, PT ;  /* 0x000000350300720c */ /* 0x040fe20003f46270 */
[----:B------:R-:W-:Y:S01]  /*3710*/  HMMA.16816.F32 R76, R20, R46, R124 ;  /* 0x0000002e144c723c */ /* 0x000fe2000000187c */
[----:B------:R-:W-:Y:S01]  /*3720*/  ISETP.GE.AND P0, PT, R3, R52, PT ;  /* 0x000000340300720c */ /* 0x000fe20003f06270 */
[-C--:B--2---:R-:W-:Y:S01]  /*3730*/  FFMA.FTZ R3, R6, R199.reuse, R67 ;  /* 0x000000c706037223 */ /* 0x084fe20000010043 */
[----:B------:R-:W-:Y:S01]  /*3740*/  FSEL R113, R10, -INF , !P5 ;  /* 0xff8000000a717808 */ /* 0x000fe20006800000 */
[----:B------:R-:W2:Y:S01]  /*3750*/  I2F R6, R2 ;  /* 0x0000000200067306 */ /* 0x000ea20000201400 */
[-C--:B---3--:R-:W-:Y:S01]  /*3760*/  FFMA.FTZ R8, R7, R199.reuse, R40 ;  /* 0x000000c707087223 */ /* 0x088fe20000010028 */
[----:B------:R-:W-:Y:S01]  /*3770*/  FSEL R139, R9, -INF , !P3 ;  /* 0xff800000098b7808 */ /* 0x000fe20005800000 */
[-C--:B------:R-:W-:Y:S01]  /*3780*/  FFMA.FTZ R10, R7, R199.reuse, R56 ;  /* 0x000000c7070a7223 */ /* 0x080fe20000010038 */
[----:B-1----:R-:W-:Y:S01]  /*3790*/  HMMA.16816.F32 R44, R16, R24, R72 ;  /* 0x00000018102c723c */ /* 0x002fe20000001848 */
[----:B------:R-:W-:Y:S01]  /*37a0*/  FSEL R134, R3, -INF , !P1 ;  /* 0xff80000003867808 */ /* 0x000fe20004800000 */
[CC--:B------:R-:W-:Y:S01]  /*37b0*/  FFMA.FTZ R11, R7.reuse, R199.reuse, R42 ;  /* 0x000000c7070b7223 */ /* 0x0c0fe2000001002a */
[----:B------:R-:W-:Y:S01]  /*37c0*/  IADD3 R3, R0, 0x10, RZ ;  /* 0x0000001000037810 */ /* 0x000fe20007ffe0ff */
[----:B------:R-:W-:Y:S01]  /*37d0*/  FFMA.FTZ R7, R7, R199, R58 ;  /* 0x000000c707077223 */ /* 0x000fe2000001003a */
[----:B------:R-:W-:-:S02]  /*37e0*/  ISETP.GE.AND P5, PT, R2, R51, PT ;  /* 0x000000330200720c */ /* 0x000fc40003fa6270 */
[----:B------:R-:W-:Y:S01]  /*37f0*/  FSEL R73, R8, -INF , !P6 ;  /* 0xff80000008497808 */ /* 0x000fe20007000000 */
[----:B------:R-:W-:Y:S01]  /*3800*/  HMMA.16816.F32 R36, R12, R24, R104 ;  /* 0x000000180c24723c */ /* 0x000fe20000001868 */
[----:B------:R1:W3:Y:S01]  /*3810*/  I2F R8, R3 ;  /* 0x0000000300087306 */ /* 0x0002e20000201400 */
[----:B------:R-:W-:Y:S01]  /*3820*/  ISETP.GE.AND P3, PT, R2, R50, PT ;  /* 0x000000320200720c */ /* 0x000fe20003f66270 */
[----:B--2---:R-:W-:Y:S01]  /*3830*/  FFMA.FTZ R9, R6, R199, R41 ;  /* 0x000000c706097223 */ /* 0x004fe20000010029 */
[C---:B------:R-:W-:Y:S02]  /*3840*/  ISETP.GE.AND P1, PT, R2.reuse, R53, PT ;  /* 0x000000350200720c */ /* 0x040fe40003f26270 */
[----:B------:R-:W-:Y:S02]  /*3850*/  ISETP.GE.AND P6, PT, R2, R52, PT ;  /* 0x000000340200720c */ /* 0x000fe40003fc6270 */
[----:B------:R-:W-:Y:S01]  /*3860*/  HMMA.16816.F32 R68, R20, R32, R68 ;  /* 0x000000201444723c */ /* 0x000fe20000001844 */
[----:B------:R-:W-:-:S02]  /*3870*/  IADD3 R2, R0, 0x11, RZ ;  /* 0x0000001100027810 */ /* 0x000fc40007ffe0ff */
[----:B------:R-:W-:Y:S02]  /*3880*/  FSEL R74, R11, -INF , !P4 ;  /* 0xff8000000b4a7808 */ /* 0x000fe40006000000 */
[----:B------:R-:W-:Y:S02]  /*3890*/  FSEL R138, R10, -INF , !P2 ;  /* 0xff8000000a8a7808 */ /* 0x000fe40005000000 */
[----:B------:R-:W-:Y:S01]  /*38a0*/  FSEL R132, R7, -INF , !P0 ;  /* 0xff80000007847808 */ /* 0x000fe20004000000 */
[-C--:B------:R-:W-:Y:S01]  /*38b0*/  HMMA.16816.F32 R32, R16, R26.reuse, R84 ;  /* 0x0000001a1020723c */ /* 0x080fe20000001854 */
[----:B------:R-:W-:Y:S01]  /*38c0*/  FSEL R56, R9, -INF , !P5 ;  /* 0xff80000009387808 */ /* 0x000fe20006800000 */
[----:B------:R-:W2:Y:S01]  /*38d0*/  I2F R7, R2 ;  /* 0x0000000200077306 */ /* 0x000ea20000201400 */
[C---:B------:R-:W-:Y:S01]  /*38e0*/  ISETP.GE.AND P4, PT, R3.reuse, R51, PT ;  /* 0x000000330300720c */ /* 0x040fe20003f86270 */
[CC--:B------:R-:W-:Y:S01]  /*38f0*/  FFMA.FTZ R20, R6.reuse, R199.reuse, R43 ;  /* 0x000000c706147223 */ /* 0x0c0fe2000001002b */
[C---:B------:R-:W-:Y:S01]  /*3900*/  ISETP.GE.AND P2, PT, R3.reuse, R50, PT ;  /* 0x000000320300720c */ /* 0x040fe20003f46270 */
[C---:B------:R-:W-:Y:S01]  /*3910*/  FFMA.FTZ R9, R6.reuse, R199, R57 ;  /* 0x000000c706097223 */ /* 0x040fe20000010039 */
[C---:B------:R-:W-:Y:S01]  /*3920*/  ISETP.GE.AND P0, PT, R3.reuse, R53, PT ;  /* 0x000000350300720c */ /* 0x040fe20003f06270 */
[----:B------:R-:W-:Y:S01]  /*3930*/  HMMA.16816.F32 R24, R12, R26, R100 ;  /* 0x0000001a0c18723c */ /* 0x000fe20000001864 */
[----:B------:R-:W-:Y:S01]  /*3940*/  ISETP.GE.AND P5, PT, R3, R52, PT ;  /* 0x000000340300720c */ /* 0x000fe20003fa6270 */
[-C--:B-1----:R-:W-:Y:S01]  /*3950*/  FFMA.FTZ R3, R6, R199.reuse, R59 ;  /* 0x000000c706037223 */ /* 0x082fe2000001003b */
[----:B------:R-:W-:Y:S01]  /*3960*/  FSEL R135, R9, -INF , !P1 ;  /* 0xff80000009877808 */ /* 0x000fe20004800000 */
[-C--:B---3--:R-:W-:Y:S01]  /*3970*/  FFMA.FTZ R6, R8, R199.reuse, R44 ;  /* 0x000000c708067223 */ /* 0x088fe2000001002c */
[----:B------:R-:W-:Y:S01]  /*3980*/  FSEL R72, R20, -INF , !P3 ;  /* 0xff80000014487808 */ /* 0x000fe20005800000 */
[CC--:B------:R-:W-:Y:S01]  /*3990*/  FFMA.FTZ R11, R8.reuse, R199.reuse, R46 ;  /* 0x000000c7080b7223 */ /* 0x0c0fe2000001002e */
[----:B------:R-:W-:Y:S01]  /*39a0*/  FSEL R130, R3, -INF , !P6 ;  /* 0xff80000003827808 */ /* 0x000fe20007000000 */
[-C--:B------:R-:W-:Y:S01]  /*39b0*/  FFMA.FTZ R10, R8, R199.reuse, R36 ;  /* 0x000000c7080a7223 */ /* 0x080fe20000010024 */
[----:B------:R-:W-:Y:S01]  /*39c0*/  IADD3 R3, R0, 0x18, RZ ;  /* 0x0000001800037810 */ /* 0x000fe20007ffe0ff */
[-C--:B------:R-:W-:Y:S01]  /*39d0*/  FFMA.FTZ R8, R8, R199.reuse, R38 ;  /* 0x000000c708087223 */ /* 0x080fe20000010026 */
[----:B------:R-:W-:Y:S01]  /*39e0*/  FSEL R104, R6, -INF , !P4 ;  /* 0xff80000006687808 */ /* 0x000fe20006000000 */
[C---:B--2---:R-:W-:Y:S01]  /*39f0*/  FFMA.FTZ R9, R7.reuse, R199, R45 ;  /* 0x000000c707097223 */ /* 0x044fe2000001002d */
[----:B------:R-:W1:Y:S01]  /*3a00*/  I2F R6, R3 ;  /* 0x0000000300067306 */ /* 0x000e620000201400 */
[C---:B------:R-:W-:Y:S01]  /*3a10*/  ISETP.GE.AND P3, PT, R2.reuse, R51, PT ;  /* 0x000000330200720c */ /* 0x040fe20003f66270 */
[----:B------:R-:W-:Y:S01]  /*3a20*/  FFMA.FTZ R20, R7, R199, R47 ;  /* 0x000000c707147223 */ /* 0x000fe2000001002f */
[C---:B------:R-:W-:Y:S01]  /*3a30*/  ISETP.GE.AND P1, PT, R2.reuse, R50, PT ;  /* 0x000000320200720c */ /* 0x040fe20003f26270 */
[----:B----4-:R-:W-:Y:S01]  /*3a40*/  HMMA.16816.F32 R40, R16, R28, R68 ;  /* 0x0000001c1028723c */ /* 0x010fe20000001844 */
[----:B------:R-:W-:-:S02]  /*3a50*/  ISETP.GE.AND P6, PT, R2, R53, PT ;  /* 0x000000350200720c */ /* 0x000fc40003fc6270 */
[----:B------:R-:W-:Y:S02]  /*3a60*/  ISETP.GE.AND P4, PT, R2, R52, PT ;  /* 0x000000340200720c */ /* 0x000fe40003f86270 */
[----:B------:R-:W-:Y:S02]  /*3a70*/  IADD3 R2, R0, 0x19, RZ ;  /* 0x0000001900027810 */ /* 0x000fe40007ffe0ff */
[----:B------:R-:W-:Y:S02]  /*3a80*/  FSEL R101, R11, -INF , !P2 ;  /* 0xff8000000b657808 */ /* 0x000fe40005000000 */
[----:B------:R-:W-:Y:S02]  /*3a90*/  FSEL R133, R10, -INF , !P0 ;  /* 0xff8000000a857808 */ /* 0x000fe40004000000 */
[----:B------:R-:W-:Y:S01]  /*3aa0*/  FSEL R128, R8, -INF , !P5 ;  /* 0xff80000008807808 */ /* 0x000fe20006800000 */
[CC--:B-1----:R-:W-:Y:S01]  /*3ab0*/  FFMA.FTZ R8, R6.reuse, R199.reuse, R32 ;  /* 0x000000c706087223 */ /* 0x0c2fe20000010020 */
[----:B------:R-:W-:Y:S01]  /*3ac0*/  FSEL R75, R9, -INF , !P3 ;  /* 0xff800000094b7808 */ /* 0x000fe20005800000 */
[----:B------:R-:W-:Y:S01]  /*3ad0*/  FFMA.FTZ R9, R7, R199, R37 ;  /* 0x000000c707097223 */ /* 0x000fe20000010025 */
[C---:B------:R-:W-:Y:S01]  /*3ae0*/  ISETP.GE.AND P2, PT, R3.reuse, R51, PT ;  /* 0x000000330300720c */ /* 0x040fe20003f46270 */
[CC--:B------:R-:W-:Y:S01]  /*3af0*/  FFMA.FTZ R10, R6.reuse, R199.reuse, R24 ;  /* 0x000000c7060a7223 */ /* 0x0c0fe20000010018 */
[C---:B------:R-:W-:Y:S01]  /*3b00*/  ISETP.GE.AND P0, PT, R3.reuse, R50, PT ;  /* 0x000000320300720c */ /* 0x040fe20003f06270 */
[----:B------:R-:W-:Y:S01]  /*3b10*/  FFMA.FTZ R11, R6, R199, R34 ;  /* 0x000000c7060b7223 */ /* 0x000fe20000010022 */
[----:B------:R-:W-:-:S02]  /*3b20*/  ISETP.GE.AND P5, PT, R3, R53, PT ;  /* 0x000000350300720c */ /* 0x000fc40003fa6270 */
[----:B------:R-:W-:Y:S01]  /*3b30*/  ISETP.GE.AND P3, PT, R3, R52, PT ;  /* 0x000000340300720c */ /* 0x000fe20003f66270 */
[-C--:B------:R-:W-:Y:S01]  /*3b40*/  FFMA.FTZ R3, R7, R199.reuse, R39 ;  /* 0x000000c707037223 */ /* 0x080fe20000010027 */
[----:B------:R-:W-:Y:S01]  /*3b50*/  FSEL R71, R8, -INF , !P2 ;  /* 0xff80000008477808 */ /* 0x000fe20005000000 */
[----:B------:R-:W1:Y:S01]  /*3b60*/  I2F R7, R2 ;  /* 0x0000000200077306 */ /* 0x000e620000201400 */
[----:B------:R-:W-:Y:S01]  /*3b70*/  FFMA.FTZ R8, R6, R199, R26 ;  /* 0x000000c706087223 */ /* 0x000fe2000001001a */
[----:B------:R-:W-:Y:S01]  /*3b80*/  HMMA.16816.F32 R36, R12, R28, R96 ;  /* 0x0000001c0c24723c */ /* 0x000fe20000001860 */
[----:B------:R-:W-:Y:S02]  /*3b90*/  FSEL R126, R3, -INF , !P4 ;  /* 0xff800000037e7808 */ /* 0x000fe40006000000 */
[----:B------:R-:W-:Y:S02]  /*3ba0*/  IADD3 R3, R0, 0x20, RZ ;  /* 0x0000002000037810 */ /* 0x000fe40007ffe0ff */
[----:B------:R-:W-:-:S02]  /*3bb0*/  FSEL R100, R20, -INF , !P1 ;  /* 0xff80000014647808 */ /* 0x000fc40004800000 */
[----:B------:R-:W2:Y:S01]  /*3bc0*/  I2F R6, R3 ;  /* 0x0000000300067306 */ /* 0x000ea20000201400 */
[----:B------:R-:W3:Y:S01]  /*3bd0*/  LDSM.16.M88.4 R20, [R195+0x8c00] ;  /* 0x008c0000c314783b */ /* 0x000ee20000000200 */
[----:B------:R-:W-:Y:S01]  /*3be0*/  FSEL R131, R9, -INF , !P6 ;  /* 0xff80000009837808 */ /* 0x000fe20007000000 */
[----:B------:R-:W-:-:S04]  /*3bf0*/  DEPBAR.LE SB0, 0x0 ;  /* 0x000080000000791a */ /* 0x000fc80000000000 */
[C---:B-1----:R-:W-:Y:S01]  /*3c00*/  FFMA.FTZ R9, R7.reuse, R199, R33 ;  /* 0x000000c707097223 */ /* 0x042fe20000010021 */
[C---:B------:R-:W-:Y:S01]  /*3c10*/  ISETP.GE.AND P1, PT, R2.reuse, R51, PT ;  /* 0x000000330200720c */ /* 0x040fe20003f26270 */
[----:B------:R-:W-:Y:S01]  /*3c20*/  FFMA.FTZ R24, R7, R199, R35 ;  /* 0x000000c707187223 */ /* 0x000fe20000010023 */
[C---:B------:R-:W-:Y:S02]  /*3c30*/  ISETP.GE.AND P6, PT, R2.reuse, R50, PT ;  /* 0x000000320200720c */ /* 0x040fe40003fc6270 */
[C---:B------:R-:W-:Y:S01]  /*3c40*/  ISETP.GE.AND P4, PT, R2.reuse, R53, PT ;  /* 0x000000350200720c */ /* 0x040fe20003f86270 */
[----:B------:R-:W-:Y:S01]  /*3c50*/  BAR.SYNC.DEFER_BLOCKING 0x0 ;  /* 0x0000000000007b1d */ /* 0x000fe20000010000 */
[----:B------:R-:W-:Y:S02]  /*3c60*/  ISETP.GE.AND P2, PT, R2, R52, PT ;  /* 0x000000340200720c */ /* 0x000fe40003f46270 */
[----:B------:R-:W-:Y:S02]  /*3c70*/  IADD3 R2, R0, 0x21, RZ ;  /* 0x0000002100027810 */ /* 0x000fe40007ffe0ff */
[----:B------:R-:W-:-:S02]  /*3c80*/  FSEL R97, R11, -INF , !P0 ;  /* 0xff8000000b617808 */ /* 0x000fc40004000000 */
[----:B------:R-:W-:Y:S01]  /*3c90*/  FSEL R129, R10, -INF , !P5 ;  /* 0xff8000000a817808 */ /* 0x000fe20006800000 */
[-C--:B--2---:R-:W-:Y:S01]  /*3ca0*/  FFMA.FTZ R10, R6, R199.reuse, R42 ;  /* 0x000000c7060a7223 */ /* 0x084fe2000001002a */
[----:B------:R-:W-:Y:S01]  /*3cb0*/  FSEL R99, R8, -INF , !P3 ;  /* 0xff80000008637808 */ /* 0x000fe20005800000 */
[-C--:B------:R-:W-:Y:S01]  /*3cc0*/  FFMA.FTZ R8, R6, R199.reuse, R40 ;  /* 0x000000c706087223 */ /* 0x080fe20000010028 */
[----:B------:R-:W-:Y:S01]  /*3cd0*/  FSEL R45, R9, -INF , !P1 ;  /* 0xff800000092d7808 */ /* 0x000fe20004800000 */
[----:B------:R-:W-:Y:S01]  /*3ce0*/  FFMA.FTZ R9, R7, R199, R25 ;  /* 0x000000c707097223 */ /* 0x000fe20000010019 */
[----:B------:R-:W-:Y:S01]  /*3cf0*/  ISETP.GE.AND P0, PT, R3, R51, PT ;  /* 0x000000330300720c */ /* 0x000fe20003f06270 */
[----:B------:R-:W-:Y:S01]  /*3d00*/  FFMA.FTZ R7, R7, R199, R27 ;  /* 0x000000c707077223 */ /* 0x000fe2000001001b */
[C---:B------:R-:W-:Y:S02]  /*3d10*/  ISETP.GE.AND P5, PT, R3.reuse, R50, PT ;  /* 0x000000320300720c */ /* 0x040fe40003fa6270 */
[----:B------:R-:W-:-:S02]  /*3d20*/  ISETP.GE.AND P3, PT, R3, R53, PT ;  /* 0x000000350300720c */ /* 0x000fc40003f66270 */
[----:B------:R-:W-:Y:S02]  /*3d30*/  ISETP.GE.AND P1, PT, R3, R52, PT ;  /* 0x000000340300720c */ /* 0x000fe40003f26270 */
[----:B------:R-:W1:Y:S01]  /*3d40*/  I2F R3, R2 ;  /* 0x0000000200037306 */ /* 0x000e620000201400 */
[----:B------:R-:W-:Y:S02]  /*3d50*/  FSEL R96, R24, -INF , !P6 ;  /* 0xff80000018607808 */ /* 0x000fe40007000000 */
[----:B------:R-:W-:Y:S01]  /*3d60*/  HMMA.16816.F32 R24, R16, R30, R80 ;  /* 0x0000001e1018723c */ /* 0x000fe20000001850 */
[----:B------:R-:W-:Y:S01]  /*3d70*/  FSEL R127, R9, -INF , !P4 ;  /* 0xff800000097f7808 */ /* 0x000fe20006000000 */
[CC--:B------:R-:W-:Y:S01]  /*3d80*/  FFMA.FTZ R9, R6.reuse, R199.reuse, R36 ;  /* 0x000000c706097223 */ /* 0x0c0fe20000010024 */
[----:B------:R-:W-:Y:S01]  /*3d90*/  FSEL R122, R7, -INF , !P2 ;  /* 0xff800000077a7808 */ /* 0x000fe20005000000 */
[----:B------:R-:W-:Y:S01]  /*3da0*/  FFMA.FTZ R7, R6, R199, R38 ;  /* 0x000000c706077223 */ /* 0x000fe20000010026 */
[----:B------:R-:W-:-:S02]  /*3db0*/  FSEL R124, R8, -INF , !P0 ;  /* 0xff800000087c7808 */ /* 0x000fc40004000000 */
[C---:B------:R-:W-:Y:S01]  /*3dc0*/  ISETP.GE.AND P6, PT, R2.reuse, R51, PT ;  /* 0x000000330200720c */ /* 0x040fe20003fc6270 */
[C---:B------:R-:W-:Y:S01]  /*3dd0*/  HMMA.16816.F32 R28, R12.reuse, R30, R92 ;  /* 0x0000001e0c1c723c */ /* 0x040fe2000000185c */
[C---:B------:R-:W-:Y:S02]  /*3de0*/  ISETP.GE.AND P4, PT, R2.reuse, R50, PT ;  /* 0x000000320200720c */ /* 0x040fe40003f86270 */
[C---:B------:R-:W-:Y:S02]  /*3df0*/  ISETP.GE.AND P2, PT, R2.reuse, R53, PT ;  /* 0x000000350200720c */ /* 0x040fe40003f46270 */
[----:B------:R-:W-:Y:S01]  /*3e00*/  ISETP.GE.AND P0, PT, R2, R52, PT ;  /* 0x000000340200720c */ /* 0x000fe20003f06270 */
[CC--:B-1----:R-:W-:Y:S01]  /*3e10*/  FFMA.FTZ R8, R3.reuse, R199.reuse, R41 ;  /* 0x000000c703087223 */ /* 0x0c2fe20000010029 */
[----:B------:R-:W-:Y:S01]  /*3e20*/  IADD3 R2, R0, 0x28, RZ ;  /* 0x0000002800027810 */ /* 0x000fe20007ffe0ff */
[-C--:B------:R-:W-:Y:S01]  /*3e30*/  FFMA.FTZ R11, R3, R199.reuse, R43 ;  /* 0x000000c7030b7223 */ /* 0x080fe2000001002b */
[----:B------:R-:W-:Y:S01]  /*3e40*/  FSEL R121, R10, -INF , !P5 ;  /* 0xff8000000a797808 */ /* 0x000fe20006800000 */
[----:B---3--:R-:W-:Y:S01]  /*3e50*/  HMMA.16816.F32 R32, R12, R20, R108 ;  /* 0x000000140c20723c */ /* 0x008fe2000000186c */
[----:B------:R-:W1:Y:S01]  /*3e60*/  I2F R6, R2 ;  /* 0x0000000200067306 */ /* 0x000e620000201400 */
[----:B------:R-:W-:Y:S01]  /*3e70*/  FSEL R125, R9, -INF , !P3 ;  /* 0xff800000097d7808 */ /* 0x000fe20005800000 */
[-C--:B------:R-:W-:Y:S01]  /*3e80*/  FFMA.FTZ R9, R3, R199.reuse, R37 ;  /* 0x000000c703097223 */ /* 0x080fe20000010025 */
[----:B------:R-:W-:Y:S01]  /*3e90*/  FSEL R107, R7, -INF , !P1 ;  /* 0xff800000076b7808 */ /* 0x000fe20004800000 */
[----:B------:R-:W-:Y:S01]  /*3ea0*/  FFMA.FTZ R7, R3, R199, R39 ;  /* 0x000000c703077223 */ /* 0x000fe20000010027 */
[----:B------:R-:W-:-:S02]  /*3eb0*/  FSEL R115, R8, -INF , !P6 ;  /* 0xff80000008737808 */ /* 0x000fc40007000000 */
[C---:B------:R-:W-:Y:S01]  /*3ec0*/  ISETP.GE.AND P5, PT, R2.reuse, R51, PT ;  /* 0x000000330200720c */ /* 0x040fe20003fa6270 */
[C---:B------:R-:W-:Y:S01]  /*3ed0*/  HMMA.16816.F32 R36, R16.reuse, R20, R88 ;  /* 0x000000141024723c */ /* 0x040fe20000001858 */
[C---:B------:R-:W-:Y:S02]  /*3ee0*/  ISETP.GE.AND P3, PT, R2.reuse, R50, PT ;  /* 0x000000320200720c */ /* 0x040fe40003f66270 */
[C---:B------:R-:W-:Y:S02]  /*3ef0*/  ISETP.GE.AND P1, PT, R2.reuse, R53, PT ;  /* 0x000000350200720c */ /* 0x040fe40003f26270 */
[----:B------:R-:W-:Y:S02]  /*3f00*/  ISETP.GE.AND P6, PT, R2, R52, PT ;  /* 0x000000340200720c */ /* 0x000fe40003fc6270 */
[----:B------:R-:W-:Y:S01]  /*3f10*/  FSEL R120, R11, -INF , !P4 ;  /* 0xff8000000b787808 */ /* 0x000fe20006000000 */
[-C--:B-1----:R-:W-:Y:S01]  /*3f20*/  FFMA.FTZ R8, R6, R199.reuse, R24 ;  /* 0x000000c706087223 */ /* 0x082fe20000010018 */
[----:B------:R-:W-:Y:S01]  /*3f30*/  IADD3 R2, R0, 0x29, RZ ;  /* 0x0000002900027810 */ /* 0x000fe20007ffe0ff */
[-C--:B------:R-:W-:Y:S01]  /*3f40*/  HMMA.16816.F32 R16, R16, R22.reuse, R76 ;  /* 0x000000161010723c */ /* 0x080fe2000000184c */
[----:B------:R-:W-:Y:S01]  /*3f50*/  FSEL R123, R9, -INF , !P2 ;  /* 0xff800000097b7808 */ /* 0x000fe20005000000 */
[CC--:B------:R-:W-:Y:S01]  /*3f60*/  FFMA.FTZ R9, R6.reuse, R199.reuse, R28 ;  /* 0x000000c706097223 */ /* 0x0c0fe2000001001c */
[----:B------:R-:W1:Y:S01]  /*3f70*/  I2F R3, R2 ;  /* 0x0000000200037306 */ /* 0x000e620000201400 */
[----:B------:R-:W-:Y:S01]  /*3f80*/  FSEL R98, R7, -INF , !P0 ;  /* 0xff80000007627808 */ /* 0x000fe20004000000 */
[-C--:B------:R-:W-:Y:S01]  /*3f90*/  FFMA.FTZ R7, R6, R199.reuse, R26 ;  /* 0x000000c706077223 */ /* 0x080fe2000001001a */
[----:B------:R-:W-:Y:S01]  /*3fa0*/  FSEL R114, R8, -INF , !P5 ;  /* 0xff80000008727808 */ /* 0x000fe20006800000 */
[----:B------:R-:W-:Y:S01]  /*3fb0*/  FFMA.FTZ R8, R6, R199, R30 ;  /* 0x000000c706087223 */ /* 0x000fe2000001001e */
[C---:B------:R-:W-:Y:S01]  /*3fc0*/  ISETP.GE.AND P4, PT, R2.reuse, R51, PT ;  /* 0x000000330200720c */ /* 0x040fe20003f86270 */
[----:B------:R-:W-:Y:S01]  /*3fd0*/  HMMA.16816.F32 R12, R12, R22, R116 ;  /* 0x000000160c0c723c */ /* 0x000fe20000001874 */
[----:B------:R-:W-:-:S02]  /*3fe0*/  ISETP.GE.AND P2, PT, R2, R50, PT ;  /* 0x000000320200720c */ /* 0x000fc40003f46270 */
[C---:B------:R-:W-:Y:S02]  /*3ff0*/  ISETP.GE.AND P0, PT, R2.reuse, R53, PT ;  /* 0x000000350200720c */ /* 0x040fe40003f06270 */
[----:B------:R-:W-:Y:S02]  /*4000*/  ISETP.GE.AND P5, PT, R2, R52, PT ;  /* 0x000000340200720c */ /* 0x000fe40003fa6270 */
[----:B------:R-:W-:Y:S02]  /*4010*/  FSEL R95, R7, -INF , !P3 ;  /* 0xff800000075f7808 */ /* 0x000fe40005800000 */
[----:B------:R-:W-:Y:S01]  /*4020*/  FSEL R109, R9, -INF , !P1 ;  /* 0xff800000096d7808 */ /* 0x000fe20004800000 */
[CC--:B-1----:R-:W-:Y:S01]  /*4030*/  FFMA.FTZ R6, R3.reuse, R199.reuse, R25 ;  /* 0x000000c703067223 */ /* 0x0c2fe20000010019 */
[----:B------:R-:W-:Y:S01]  /*4040*/  IADD3 R2, R0, 0x30, RZ ;  /* 0x0000003000027810 */ /* 0x000fe20007ffe0ff */
[CC--:B------:R-:W-:Y:S01]  /*4050*/  FFMA.FTZ R7, R3.reuse, R199.reuse, R27 ;  /* 0x000000c703077223 */ /* 0x0c0fe2000001001b */
[----:B------:R-:W-:Y:S01]  /*4060*/  FSEL R93, R8, -INF , !P6 ;  /* 0xff800000085d7808 */ /* 0x000fe20007000000 */
[CC--:B------:R-:W-:Y:S01]  /*4070*/  FFMA.FTZ R8, R3.reuse, R199.reuse, R29 ;  /* 0x000000c703087223 */ /* 0x0c0fe2000001001d */
[----:B------:R-:W1:Y:S01]  /*4080*/  I2F R10, R2 ;  /* 0x00000002000a7306 */ /* 0x000e620000201400 */
[----:B------:R-:W-:Y:S01]  /*4090*/  FSEL R94, R6, -INF , !P4 ;  /* 0xff800000065e7808 */ /* 0x000fe20006000000 */
[----:B------:R-:W-:Y:S01]  /*40a0*/  FFMA.FTZ R3, R3, R199, R31 ;  /* 0x000000c703037223 */ /* 0x000fe2000001001f */
[----:B------:R-:W-:-:S02]  /*40b0*/  ISETP.GE.AND P3, PT, R2, R51, PT ;  /* 0x000000330200720c */ /* 0x000fc40003f66270 */
[C---:B------:R-:W-:Y:S02]  /*40c0*/  ISETP.GE.AND P1, PT, R2.reuse, R50, PT ;  /* 0x000000320200720c */ /* 0x040fe40003f26270 */
[C---:B------:R-:W-:Y:S02]  /*40d0*/  ISETP.GE.AND P6, PT, R2.reuse, R53, PT ;  /* 0x000000350200720c */ /* 0x040fe40003fc6270 */
[----:B------:R-:W-:Y:S02]  /*40e0*/  ISETP.GE.AND P4, PT, R2, R52, PT ;  /* 0x000000340200720c */ /* 0x000fe40003f86270 */
[----:B------:R-:W-:Y:S02]  /*40f0*/  FSEL R90, R7, -INF , !P2 ;  /* 0xff800000075a7808 */ /* 0x000fe40005000000 */
[----:B------:R-:W-:Y:S02]  /*4100*/  FSEL R106, R8, -INF , !P0 ;  /* 0xff800000086a7808 */ /* 0x000fe40004000000 */
[----:B------:R-:W-:Y:S01]  /*4110*/  FSEL R70, R3, -INF , !P5 ;  /* 0xff80000003467808 */ /* 0x000fe20006800000 */
[-C--:B-1----:R-:W-:Y:S01]  /*4120*/  FFMA.FTZ R7, R10, R199.reuse, R36 ;  /* 0x000000c70a077223 */ /* 0x082fe20000010024 */
[----:B------:R-:W-:Y:S01]  /*4130*/  IADD3 R2, R0, 0x31, RZ ;  /* 0x0000003100027810 */ /* 0x000fe20007ffe0ff */
[----:B------:R-:W-:-:S02]  /*4140*/  FFMA.FTZ R9, R10, R199, R38 ;  /* 0x000000c70a097223 */ /* 0x000fc40000010026 */
[CC--:B------:R-:W-:Y:S01]  /*4150*/  FFMA.FTZ R8, R10.reuse, R199.reuse, R32 ;  /* 0x000000c70a087223 */ /* 0x0c0fe20000010020 */
[----:B------:R-:W1:Y:S01]  /*4160*/  I2F R6, R2 ;  /* 0x0000000200067306 */ /* 0x000e620000201400 */
[----:B------:R-:W-:Y:S01]  /*4170*/  FSEL R87, R7, -INF , !P3 ;  /* 0xff80000007577808 */ /* 0x000fe20005800000 */
[----:B------:R-:W-:Y:S01]  /*4180*/  FFMA.FTZ R7, R10, R199, R34 ;  /* 0x000000c70a077223 */ /* 0x000fe20000010022 */
[C---:B------:R-:W-:Y:S02]  /*4190*/  ISETP.GE.AND P2, PT, R2.reuse, R51, PT ;  /* 0x000000330200720c */ /* 0x040fe40003f46270 */
[C---:B------:R-:W-:Y:S02]  /*41a0*/  ISETP.GE.AND P0, PT, R2.reuse, R50, PT ;  /* 0x000000320200720c */ /* 0x040fe40003f06270 */
[C---:B------:R-:W-:Y:S02]  /*41b0*/  ISETP.GE.AND P5, PT, R2.reuse, R53, PT ;  /* 0x000000350200720c */ /* 0x040fe40003fa6270 */
[----:B------:R-:W-:-:S02]  /*41c0*/  ISETP.GE.AND P3, PT, R2, R52, PT ;  /* 0x000000340200720c */ /* 0x000fc40003f66270 */
[----:B------:R-:W-:Y:S02]  /*41d0*/  FSEL R69, R9, -INF , !P1 ;  /* 0xff80000009457808 */ /* 0x000fe40004800000 */
[----:B------:R-:W-:Y:S02]  /*41e0*/  FSEL R92, R8, -INF , !P6 ;  /* 0xff800000085c7808 */ /* 0x000fe40007000000 */
[----:B------:R-:W-:Y:S01]  /*41f0*/  FSEL R63, R7, -INF , !P4 ;  /* 0xff800000073f7808 */ /* 0x000fe20006000000 */
[-C--:B-1----:R-:W-:Y:S01]  /*4200*/  FFMA.FTZ R10, R6, R199.reuse, R37 ;  /* 0x000000c7060a7223 */ /* 0x082fe20000010025 */
[----:B------:R-:W-:Y:S01]  /*4210*/  IADD3 R2, R0, 0x38, RZ ;  /* 0x0000003800027810 */ /* 0x000fe20007ffe0ff */
[CC--:B------:R-:W-:Y:S02]  /*4220*/  FFMA.FTZ R11, R6.reuse, R199.reuse, R39 ;  /* 0x000000c7060b7223 */ /* 0x0c0fe40000010027 */
[----:B------:R-:W-:Y:S01]  /*4230*/  FFMA.FTZ R8, R6, R199, R33 ;  /* 0x000000c706087223 */ /* 0x000fe20000010021 */
[----:B------:R1:W2:Y:S01]  /*4240*/  I2F R3, R2 ;  /* 0x0000000200037306 */ /* 0x0002a20000201400 */
[----:B------:R-:W-:-:S02]  /*4250*/  FSEL R65, R10, -INF , !P2 ;  /* 0xff8000000a417808 */ /* 0x000fc40005000000 */
[C---:B------:R-:W-:Y:S02]  /*4260*/  ISETP.GE.AND P1, PT, R2.reuse, R51, PT ;  /* 0x000000330200720c */ /* 0x040fe40003f26270 */
[C---:B------:R-:W-:Y:S02]  /*4270*/  ISETP.GE.AND P6, PT, R2.reuse, R50, PT ;  /* 0x000000320200720c */ /* 0x040fe40003fc6270 */
[C---:B------:R-:W-:Y:S02]  /*4280*/  ISETP.GE.AND P4, PT, R2.reuse, R53, PT ;  /* 0x000000350200720c */ /* 0x040fe40003f86270 */
[----:B------:R-:W-:Y:S02]  /*4290*/  ISETP.GE.AND P2, PT, R2, R52, PT ;  /* 0x000000340200720c */ /* 0x000fe40003f46270 */
[----:B------:R-:W-:Y:S02]  /*42a0*/  FSEL R67, R11, -INF , !P0 ;  /* 0xff8000000b437808 */ /* 0x000fe40004000000 */
[----:B------:R-:W-:-:S02]  /*42b0*/  FSEL R91, R8, -INF , !P5 ;  /* 0xff800000085b7808 */ /* 0x000fc40006800000 */
[----:B------:R-:W-:Y:S01]  /*42c0*/  ISETP.GE.AND P0, PT, R0, R51, PT ;  /* 0x000000330000720c */ /* 0x000fe20003f06270 */
[-C--:B-1----:R-:W-:Y:S01]  /*42d0*/  FFMA.FTZ R2, R6, R199.reuse, R35 ;  /* 0x000000c706027223 */ /* 0x082fe20000010023 */
[----:B------:R-:W-:Y:S01]  /*42e0*/  ISETP.GE.AND P5, PT, R0, R50, PT ;  /* 0x000000320000720c */ /* 0x000fe20003fa6270 */
[----:B------:R-:W1:Y:S01]  /*42f0*/  I2F R6, R0 ;  /* 0x0000000000067306 */ /* 0x000e620000201400 */
[CC--:B--2---:R-:W-:Y:S02]  /*4300*/  FFMA.FTZ R7, R3.reuse, R199.reuse, R16 ;  /* 0x000000c703077223 */ /* 0x0c4fe40000010010 */
[----:B------:R-:W-:Y:S01]  /*4310*/  FSEL R57, R2, -INF , !P3 ;  /* 0xff80000002397808 */ /* 0x000fe20005800000 */
[----:B------:R-:W-:Y:S01]  /*4320*/  FFMA.FTZ R2, R3, R199, R18 ;  /* 0x000000c703027223 */ /* 0x000fe20000010012 */
[C---:B------:R-:W-:Y:S02]  /*4330*/  ISETP.GE.AND P3, PT, R0.reuse, R53, PT ;  /* 0x000000350000720c */ /* 0x040fe40003f66270 */
[----:B------:R-:W-:Y:S01]  /*4340*/  FSEL R59, R7, -INF , !P1 ;  /* 0xff800000073b7808 */ /* 0x000fe20004800000 */
[CC--:B------:R-:W-:Y:S01]  /*4350*/  FFMA.FTZ R7, R3.reuse, R199.reuse, R12 ;  /* 0x000000c703077223 */ /* 0x0c0fe2000001000c */
[----:B------:R-:W-:Y:S01]  /*4360*/  ISETP.GE.AND P1, PT, R0, R52, PT ;  /* 0x000000340000720c */ /* 0x000fe20003f26270 */
[----:B------:R-:W-:Y:S01]  /*4370*/  FFMA.FTZ R3, R3, R199, R14 ;  /* 0x000000c703037223 */ /* 0x000fe2000001000e */
[----:B------:R-:W-:-:S02]  /*4380*/  FSEL R61, R2, -INF , !P6 ;  /* 0xff800000023d7808 */ /* 0x000fc40007000000 */
[----:B------:R-:W-:Y:S02]  /*4390*/  FSEL R68, R7, -INF , !P4 ;  /* 0xff80000007447808 */ /* 0x000fe40006000000 */
[----:B------:R-:W-:Y:S01]  /*43a0*/  FSEL R47, R3, -INF , !P2 ;  /* 0xff800000032f7808 */ /* 0x000fe20005000000 */
[-C--:B-1----:R-:W-:Y:S01]  /*43b0*/  FFMA.FTZ R9, R6, R199.reuse, R62 ;  /* 0x000000c706097223 */ /* 0x082fe2000001003e */
[----:B------:R-:W-:Y:S01]  /*43c0*/  IADD3 R0, R0, 0x39, RZ ;  /* 0x0000003900007810 */ /* 0x000fe20007ffe0ff */
[CC--:B------:R-:W-:Y:S02]  /*43d0*/  FFMA.FTZ R3, R6.reuse, R199.reuse, R60 ;  /* 0x000000c706037223 */ /* 0x0c0fe4000001003c */
[----:B------:R-:W-:Y:S01]  /*43e0*/  FFMA.FTZ R8, R6, R199, R64 ;  /* 0x000000c706087223 */ /* 0x000fe20000010040 */
[----:B------:R1:W2:Y:S01]  /*43f0*/  I2F R2, R0 ;  /* 0x0000000000027306 */ /* 0x0002a20000201400 */
[----:B------:R-:W-:Y:S02]  /*4400*/  FSEL R29, R9, -INF , !P5 ;  /* 0xff800000091d7808 */ /* 0x000fe40006800000 */
[----:B------:R-:W-:-:S02]  /*4410*/  ISETP.GE.AND P5, PT, R173, 0x2, PT ;  /* 0x00000002ad00780c */ /* 0x000fc40003fa6270 */
[----:B------:R-:W-:Y:S02]  /*4420*/  FSEL R28, R3, -INF , !P0 ;  /* 0xff800000031c7808 */ /* 0x000fe40004000000 */
[C---:B------:R-:W-:Y:S02]  /*4430*/  ISETP.GE.AND P6, PT, R0.reuse, R51, PT ;  /* 0x000000330000720c */ /* 0x040fe40003fc6270 */
[C---:B------:R-:W-:Y:S02]  /*4440*/  ISETP.GE.AND P4, PT, R0.reuse, R50, PT ;  /* 0x000000320000720c */ /* 0x040fe40003f86270 */
[C---:B------:R-:W-:Y:S02]  /*4450*/  ISETP.GE.AND P2, PT, R0.reuse, R53, PT ;  /* 0x000000350000720c */ /* 0x040fe40003f46270 */
[----:B------:R-:W-:Y:S02]  /*4460*/  ISETP.GE.AND P0, PT, R0, R52, PT ;  /* 0x000000340000720c */ /* 0x000fe40003f06270 */
[----:B------:R-:W-:Y:S01]  /*4470*/  FSEL R44, R8, -INF , !P3 ;  /* 0xff800000082c7808 */ /* 0x000fe20005800000 */
[----:B-1----:R-:W-:-:S02]  /*4480*/  FFMA.FTZ R0, R6, R199, R66 ;  /* 0x000000c706007223 */ /* 0x002fc40000010042 */
[CC--:B--2---:R-:W-:Y:S02]  /*4490*/  FFMA.FTZ R7, R2.reuse, R199.reuse, R17 ;  /* 0x000000c702077223 */ /* 0x0c4fe40000010011 */
[-C--:B------:R-:W-:Y:S01]  /*44a0*/  FFMA.FTZ R6, R2, R199.reuse, R19 ;  /* 0x000000c702067223 */ /* 0x080fe20000010013 */
[----:B------:R-:W-:Y:S01]  /*44b0*/  FSEL R37, R0, -INF , !P1 ;  /* 0xff80000000257808 */ /* 0x000fe20004800000 */
[CC--:B------:R-:W-:Y:S01]  /*44c0*/  FFMA.FTZ R3, R2.reuse, R199.reuse, R13 ;  /* 0x000000c702037223 */ /* 0x0c0fe2000001000d */
[----:B------:R-:W-:Y:S01]  /*44d0*/  FSEL R43, R7, -INF , !P6 ;  /* 0xff800000072b7808 */ /* 0x000fe20007000000 */
[----:B------:R-:W-:Y:S01]  /*44e0*/  FFMA.FTZ R2, R2, R199, R15 ;  /* 0x000000c702027223 */ /* 0x000fe2000001000f */
[----:B------:R-:W-:Y:S02]  /*44f0*/  FSEL R46, R6, -INF , !P4 ;  /* 0xff800000062e7808 */ /* 0x000fe40006000000 */
[----:B------:R-:W-:Y:S02]  /*4500*/  FSEL R58, R3, -INF , !P2 ;  /* 0xff800000033a7808 */ /* 0x000fe40005000000 */
[----:B------:R-:W-:Y:S01]  /*4510*/  FSEL R38, R2, -INF , !P0 ;  /* 0xff80000002267808 */ /* 0x000fe20004000000 */
[----:B------:R-:W-:Y:S05]  /*4520*/  @!P5 BRA `(.L_x_583) ;  /* 0x000003c00000d947 */ /* 0x000fea0003800000 */
[----:B------:R-:W2:Y:S01]  /*4530*/  LDL R185, [R1+0x110] ;  /* 0x0001100001b97983 */ /* 0x000ea20000100800 */
[----:B------:R-:W-:Y:S01]  /*4540*/  IADD3 R2, R173, -0x2, RZ ;  /* 0xfffffffead027810 */ /* 0x000fe20007ffe0ff */
[----:B------:R-:W-:Y:S03]  /*4550*/  BSSY B0, `(.L_x_584) ;  /* 0x0000038000007945 */ /* 0x000fe60003800000 */
[----:B------:R-:W-:Y:S01]  /*4560*/  SHF.R.S32.HI R6, RZ, 0x1f, R2 ;  /* 0x0000001fff067819 */ /* 0x000fe20000011402 */
[----:B------:R-:W-:-:S02]  /*4570*/  IMAD R0, R179, R2, RZ ;  /* 0x00000002b3007224 */ /* 0x000fc400078e02ff */
[----:B------:R-:W-:-:S04]  /*4580*/  IMAD.WIDE.U32 R2, R2, R178, R180 ;  /* 0x000000b202027225 */ /* 0x000fc800078e00b4 */
[----:B------:R-:W-:-:S04]  /*4590*/  IMAD R0, R6, R178, R0 ;  /* 0x000000b206007224 */ /* 0x000fc800078e0200 */
[----:B------:R-:W-:Y:S01]  /*45a0*/  IMAD.IADD R3, R3, 0x1, R0 ;  /* 0x0000000103037824 */ /* 0x000fe200078e0200 */
[-C--:B--2---:R-:W-:Y:S02]  /*45b0*/  ISETP.GE.AND P4, PT, R187, R185.reuse, PT ;  /* 0x000000b9bb00720c */ /* 0x084fe40003f86270 */
[-C--:B------:R-:W-:Y:S02]  /*45c0*/  ISETP.GE.AND P3, PT, R186, R185.reuse, PT ;  /* 0x000000b9ba00720c */ /* 0x080fe40003f66270 */
[----:B------:R-:W-:-:S09]  /*45d0*/  ISETP.GE.AND P1, PT, R184, R185, PT ;  /* 0x000000b9b800720c */ /* 0x000fd20003f26270 */
[CC--:B------:R-:W-:Y:S01]  /*45e0*/  @!P4 LEA R14, P6, R2.reuse, R222.reuse, 0x1 ;  /* 0x000000de020ec211 */ /* 0x0c0fe200078c08ff */
[----:B------:R1:W-:Y:S01]  /*45f0*/  @P4 STS [R202+0x6000], RZ ;  /* 0x006000ffca004388 */ /* 0x0003e20000000800 */
[CC--:B------:R-:W-:Y:S02]  /*4600*/  @!P3 LEA R12, P2, R2.reuse, R222.reuse, 0x1 ;  /* 0x000000de020cb211 */ /* 0x0c0fe400078408ff */
[CCC-:B------:R-:W-:Y:S01]  /*4610*/  @!P4 LEA.HI.X R15, R2.reuse, R223.reuse, R3.reuse, 0x1, P6 ;  /* 0x000000df020fc211 */ /* 0x1c0fe200030f0c03 */
[----:B------:R1:W-:Y:S01]  /*4620*/  @P4 STS [R202+0x6004], RZ ;  /* 0x006004ffca004388 */ /* 0x0003e20000000800 */
[C---:B------:R-:W-:Y:S02]  /*4630*/  @!P1 LEA R10, P0, R2.reuse, R222, 0x1 ;  /* 0x000000de020a9211 */ /* 0x040fe400078008ff */
[----:B------:R-:W-:Y:S01]  /*4640*/  IADD3 R0, P6, R177, R2, RZ ;  /* 0x00000002b1007210 */ /* 0x000fe20007fde0ff */
[----:B------:R1:W-:Y:S01]  /*4650*/  @P4 STS.64 [R202+0x6008], RZ ;  /* 0x006008ffca004388 */ /* 0x0003e20000000a00 */
[----:B------:R-:W-:-:S02]  /*4660*/  @!P3 LEA.HI.X R13, R2, R223, R3, 0x1, P2 ;  /* 0x000000df020db211 */ /* 0x000fc400010f0c03 */
[-CC-:B------:R-:W-:Y:S01]  /*4670*/  @!P1 LEA.HI.X R11, R2, R223.reuse, R3.reuse, 0x1, P0 ;  /* 0x000000df020b9211 */ /* 0x180fe200000f0c03 */
[----:B------:R-:W-:Y:S01]  /*4680*/  IMAD.X R3, R176, 0x1, R3, P6 ;  /* 0x00000001b0037824 */ /* 0x000fe200030e0603 */
[CC--:B------:R-:W-:Y:S01]  /*4690*/  @!P4 LEA R8, P2, R0.reuse, R222.reuse, 0x1 ;  /* 0x000000de0008c211 */ /* 0x0c0fe200078408ff */
[----:B------:R-:W-:Y:S01]  /*46a0*/  @!PT LDS RZ, [RZ] ;  /* 0x00000000fffff984 */ /* 0x000fe20000000800 */
[----:B------:R-:W-:Y:S01]  /*46b0*/  @!PT LDS RZ, [RZ] ;  /* 0x00000000fffff984 */ /* 0x000fe20000000800 */
[----:B------:R-:W-:Y:S01]  /*46c0*/  @!PT LDS RZ, [RZ] ;  /* 0x00000000fffff984 */ /* 0x000fe20000000800 */
[----:B------:R1:W-:Y:S01]  /*46d0*/  @!P4 LDGSTS.E.BYPASS.LTC128B.128 [R202+0x6000], [R14.64] ;  /* 0x060000000ecacfae */ /* 0x0003e2000b901d44 */
[C---:B------:R-:W-:Y:S02]  /*46e0*/  @!P3 LEA R6, P0, R0.reuse, R222, 0x1 ;  /* 0x000000de0006b211 */ /* 0x040fe400078008ff */
[CCC-:B------:R-:W-:Y:S01]  /*46f0*/  @!P4 LEA.HI.X R9, R0.reuse, R223.reuse, R3.reuse, 0x1, P2 ;  /* 0x000000df0009c211 */ /* 0x1c0fe200010f0c03 */
[----:B------:R1:W-:Y:S01]  /*4700*/  @P3 STS.128 [R202+0x7000], RZ ;  /* 0x007000ffca003388 */ /* 0x0003e20000000c00 */
[----:B------:R-:W-:-:S03]  /*4710*/  @!P3 LEA.HI.X R7, R0, R223, R3, 0x1, P0 ;  /* 0x000000df0007b211 */ /* 0x000fc600000f0c03 */
        /* <DEDUP_REMOVED lines=27> */
.L_x_585:
[----:B------:R-:W-:Y:S05]  /*48d0*/  BSYNC B0 ;  /* 0x0000000000007941 */ /* 0x000fea0003800000 */
.L_x_584:
[----:B------:R-:W0:Y:S02]  /*48e0*/  LDGDEPBAR ;  /* 0x00000000000079af */ /* 0x000e240000000000 */
.L_x_583:
[----:B------:R-:W-:Y:S05]  /*48f0*/  BSYNC B1 ;  /* 0x0000000000017941 */ /* 0x000fea0003800000 */
.L_x_582:
[----:B-1----:R-:W3:Y:S01]  /*4900*/  LDL.LU R7, [R1+0x114] ;  /* 0x0001140001077983 */ /* 0x002ee20000300800 */
[----:B--2---:R-:W-:Y:S02]  /*4910*/  IMAD.U32 R2, RZ, RZ, UR6 ;  /* 0x00000006ff027e24 */ /* 0x004fe4000f8e00ff */
[----:B------:R-:W-:-:S05]  /*4920*/  IMAD.U32 R3, RZ, RZ, UR7 ;  /* 0x00000007ff037e24 */ /* 0x000fca000f8e00ff */
[----:B------:R1:W2:Y:S01]  /*4930*/  LD.E R0, [R2.64+0xdc] ;  /* 0x0000dc0402007980 */ /* 0x0002a2000c101900 */
[----:B------:R-:W-:Y:S01]  /*4940*/  IMAD.SHL.U32 R6, R173, 0x40, RZ ;  /* 0x00000040ad067824 */ /* 0x000fe200078e00ff */
[----:B------:R-:W-:Y:S01]  /*4950*/  IADD3 R177, R171, 0x4, RZ ;  /* 0x00000004abb17810 */ /* 0x000fe20007ffe0ff */
[----:B------:R-:W-:Y:S01]  /*4960*/  IMAD.WIDE.U32 R210, R172, -0x2daee0ad, RZ ;  /* 0xd2511f53acd27825 */ /* 0x000fe200078e00ff */
[C---:B------:R-:W-:Y:S01]  /*4970*/  IADD3 R205, R182.reuse, -0x61c88647, RZ ;  /* 0x9e3779b9b6cd7810 */ /* 0x040fe20007ffe0ff */
[----:B------:R-:W-:Y:S01]  /*4980*/  BSSY B2, `(.L_x_586) ;  /* 0x0001685000027945 */ /* 0x000fe20003800000 */
[C---:B------:R-:W-:Y:S01]  /*4990*/  LOP3.LUT R227, R182.reuse, R169, RZ, 0x3c, !PT ;  /* 0x000000a9b6e37212 */ /* 0x040fe200078e3cff */
[----:B------:R-:W-:Y:S01]  /*49a0*/  IMAD.WIDE.U32 R10, R177, -0x326172a9, RZ ;  /* 0xcd9e8d57b10a7825 */ /* 0x000fe200078e00ff */
[----:B------:R-:W-:Y:S02]  /*49b0*/  IADD3 R163, R183, -0x4498517b, RZ ;  /* 0xbb67ae85b7a37810 */ /* 0x000fe40007ffe0ff */
[----:B------:R-:W-:Y:S01]  /*49c0*/  IADD3 R204, R182, 0x3c6ef372, RZ ;  /* 0x3c6ef372b6cc7810 */ /* 0x000fe20007ffe0ff */
[----:B------:R-:W-:Y:S01]  /*49d0*/  IMAD.WIDE.U32 R208, R171, -0x326172a9, RZ ;  /* 0xcd9e8d57abd07825 */ /* 0x000fe200078e00ff */
[----:B------:R-:W-:Y:S01]  /*49e0*/  LOP3.LUT R11, R227, R11, RZ, 0x3c, !PT ;  /* 0x0000000be30b7212 */ /* 0x000fe200078e3cff */
[----:B------:R-:W-:Y:S01]  /*49f0*/  STL [R1+0x16c], R227 ;  /* 0x00016ce301007387 */ /* 0x000fe20000100800 */
[----:B------:R-:W-:-:S02]  /*4a00*/  IADD3 R110, R183, 0x32370b8f, RZ ;  /* 0x32370b8fb76e7810 */ /* 0x000fc40007ffe0ff */
[----:B------:R-:W-:Y:S01]  /*4a10*/  IADD3 R192, R183, 0x76cf5d0a, RZ ;  /* 0x76cf5d0ab7c07810 */ /* 0x000fe20007ffe0ff */
[----:B------:R-:W-:Y:S01]  /*4a20*/  IMAD.WIDE.U32 R178, R11, -0x2daee0ad, RZ ;  /* 0xd2511f530bb27825 */ /* 0x000fe200078e00ff */
[C---:B------:R-:W-:Y:S01]  /*4a30*/  IADD3 R248, R182.reuse, -0x255992d5, RZ ;  /* 0xdaa66d2bb6f87810 */ /* 0x040fe20007ffe0ff */
[----:B------:R-:W-:Y:S01]  /*4a40*/  STL.64 [R1+0x18], R210 ;  /* 0x000018d201007387 */ /* 0x000fe20000100a00 */
[----:B------:R-:W-:Y:S02]  /*4a50*/  IADD3 R247, R182, 0x78dde6e4, RZ ;  /* 0x78dde6e4b6f77810 */ /* 0x000fe40007ffe0ff */
[C---:B------:R-:W-:Y:S01]  /*4a60*/  IADD3 R244, R183.reuse, -0x126145ec, RZ ;  /* 0xed9eba14b7f47810 */ /* 0x040fe20007ffe0ff */
[----:B------:R-:W-:Y:S01]  /*4a70*/  STL [R1+0x118], R205 ;  /* 0x000118cd01007387 */ /* 0x000fe20000100800 */
[----:B------:R-:W-:Y:S01]  /*4a80*/  IADD3 R235, R183, -0x56f99767, RZ ;  /* 0xa9066899b7eb7810 */ /* 0x000fe20007ffe0ff */
[----:B-1----:R-:W-:Y:S01]  /*4a90*/  IMAD R2, R174, R168, R175 ;  /* 0x000000a8ae027224 */ /* 0x002fe200078e02af */
[----:B------:R-:W-:Y:S01]  /*4aa0*/  LOP3.LUT R3, R164, 0x7ffffffc, RZ, 0xc0, !PT ;  /* 0x7ffffffca4037812 */ /* 0x000fe200078ec0ff */
[----:B------:R-:W-:Y:S01]  /*4ab0*/  STL.64 [R1+0x138], R208 ;  /* 0x000138d001007387 */ /* 0x000fe20000100a00 */
[----:B------:R-:W-:-:S02]  /*4ac0*/  IADD3 R188, R182, 0x1715609d, RZ ;  /* 0x1715609db6bc7810 */ /* 0x000fc40007ffe0ff */
[----:B------:R-:W-:Y:S01]  /*4ad0*/  IADD3 R249, R183, 0x646e171e, RZ ;  /* 0x646e171eb7f97810 */ /* 0x000fe20007ffe0ff */
[----:B------:R-:W-:-:S04]  /*4ae0*/  IMAD.IADD R3, R55, 0x1, -R3 ;  /* 0x0000000137037824 */ /* 0x000fc800078e0a03 */
[----:B------:R-:W-:-:S04]  /*4af0*/  IMAD.SHL.U32 R3, R3, 0x2, RZ ;  /* 0x0000000203037824 */ /* 0x000fc800078e00ff */
[----:B------:R-:W-:Y:S01]  /*4b00*/  IMAD R9, R231, R165, R3 ;  /* 0x000000a5e7097224 */ /* 0x000fe200078e0203 */
[----:B------:R-:W-:-:S04]  /*4b10*/  FMNMX.FTZ R3, R28, R112, !PT ;  /* 0x000000701c037209 */ /* 0x000fc80007810000 */
[----:B------:R-:W-:Y:S01]  /*4b20*/  FMNMX.FTZ R3, R73, R3, !PT ;  /* 0x0000000349037209 */ /* 0x000fe20007810000 */
[----:B---3--:R-:W-:-:S04]  /*4b30*/  IMAD R2, R7, R2, R170 ;  /* 0x0000000207027224 */ /* 0x008fc800078e02aa */
[----:B------:R-:W-:Y:S02]  /*4b40*/  IMAD R7, R231, R2, R6 ;  /* 0x00000002e7077224 */ /* 0x000fe400078e0206 */
[----:B------:R-:W-:-:S05]  /*4b50*/  IMAD.SHL.U32 R2, R234, 0x2, RZ ;  /* 0x00000002ea027824 */ /* 0x000fca00078e00ff */
[----:B------:R-:W-:Y:S02]  /*4b60*/  IADD3 R6, R2, 0x1, RZ ;  /* 0x0000000102067810 */ /* 0x000fe40007ffe0ff */
[C---:B------:R-:W-:Y:S02]  /*4b70*/  LOP3.LUT R2, R183.reuse, R2, RZ, 0x3c, !PT ;  /* 0x00000002b7027212 */ /* 0x040fe400078e3cff */
[----:B------:R-:W-:Y:S02]  /*4b80*/  LOP3.LUT R180, R183, R6, RZ, 0x3c, !PT ;  /* 0x00000006b7b47212 */ /* 0x000fe400078e3cff */
[----:B------:R-:W-:Y:S02]  /*4b90*/  FMNMX.FTZ R6, R56, R3, !PT ;  /* 0x0000000338067209 */ /* 0x000fe40007810000 */
[-C--:B------:R-:W-:Y:S02]  /*4ba0*/  LOP3.LUT R3, R2, R211.reuse, RZ, 0x3c, !PT ;  /* 0x000000d302037212 */ /* 0x080fe400078e3cff */
[----:B------:R-:W-:-:S02]  /*4bb0*/  LOP3.LUT R2, R180, R211, RZ, 0x3c, !PT ;  /* 0x000000d3b4027212 */ /* 0x000fc400078e3cff */
[----:B------:R-:W-:Y:S01]  /*4bc0*/  FMNMX.FTZ R8, R104, R6, !PT ;  /* 0x0000000668087209 */ /* 0x000fe20007810000 */
[----:B------:R-:W-:Y:S01]  /*4bd0*/  IMAD.WIDE.U32 R172, R3, -0x326172a9, RZ ;  /* 0xcd9e8d5703ac7825 */ /* 0x000fe200078e00ff */
[----:B------:R-:W-:Y:S02]  /*4be0*/  FMNMX.FTZ R6, R29, R113, !PT ;  /* 0x000000711d067209 */ /* 0x000fe40007810000 */
[----:B------:R-:W-:Y:S01]  /*4bf0*/  FMNMX.FTZ R8, R75, R8, !PT ;  /* 0x000000084b087209 */ /* 0x000fe20007810000 */
[----:B------:R-:W-:Y:S01]  /*4c00*/  IMAD.WIDE.U32 R2, R2, -0x326172a9, RZ ;  /* 0xcd9e8d5702027825 */ /* 0x000fe200078e00ff */
[----:B------:R-:W-:Y:S02]  /*4c10*/  FMNMX.FTZ R6, R74, R6, !PT ;  /* 0x000000064a067209 */ /* 0x000fe40007810000 */
[----:B------:R-:W-:Y:S02]  /*4c20*/  FMNMX.FTZ R8, R71, R8, !PT ;  /* 0x0000000847087209 */ /* 0x000fe40007810000 */
[----:B------:R-:W-:-:S02]  /*4c30*/  LOP3.LUT R14, R173, R205, R10, 0x96, !PT ;  /* 0x000000cdad0e7212 */ /* 0x000fc400078e960a */
[----:B------:R-:W-:Y:S02]  /*4c40*/  LOP3.LUT R164, R3, R205, R10, 0x96, !PT ;  /* 0x000000cd03a47212 */ /* 0x000fe400078e960a */
[----:B------:R-:W-:Y:S02]  /*4c50*/  IADD3 R10, R7, -0x40, RZ ;  /* 0xffffffc0070a7810 */ /* 0x000fe40007ffe0ff */
[----:B------:R-:W-:Y:S02]  /*4c60*/  FMNMX.FTZ R7, R72, R6, !PT ;  /* 0x0000000648077209 */ /* 0x000fe40007810000 */
[----:B------:R-:W-:Y:S02]  /*4c70*/  FMNMX.FTZ R8, R45, R8, !PT ;  /* 0x000000082d087209 */ /* 0x000fe40007810000 */
[----:B------:R-:W-:Y:S02]  /*4c80*/  FMNMX.FTZ R7, R101, R7, !PT ;  /* 0x0000000765077209 */ /* 0x000fe40007810000 */
[----:B------:R-:W-:-:S02]  /*4c90*/  FMNMX.FTZ R8, R124, R8, !PT ;  /* 0x000000087c087209 */ /* 0x000fc40007810000 */
[----:B------:R-:W-:Y:S02]  /*4ca0*/  SHF.R.S32.HI R12, RZ, 0x1f, R10 ;  /* 0x0000001fff0c7819 */ /* 0x000fe4000001140a */
[----:B------:R-:W-:Y:S02]  /*4cb0*/  IADD3 R6, P0, R9, R10, RZ ;  /* 0x0000000a09067210 */ /* 0x000fe40007f1e0ff */
[----:B------:R-:W-:Y:S02]  /*4cc0*/  FMNMX.FTZ R7, R100, R7, !PT ;  /* 0x0000000764077209 */ /* 0x000fe40007810000 */
[----:B------:R-:W-:Y:S02]  /*4cd0*/  FMNMX.FTZ R8, R115, R8, !PT ;  /* 0x0000000873087209 */ /* 0x000fe40007810000 */
[----:B------:R-:W-:Y:S02]  /*4ce0*/  LEA.HI.X.SX32 R9, R9, R12, 0x1, P0 ;  /* 0x0000000c09097211 */ /* 0x000fe400000f0eff */
[----:B------:R-:W-:-:S02]  /*4cf0*/  LEA R48, P0, R6, R166, 0x1 ;  /* 0x000000a606307211 */ /* 0x000fc400078008ff */
[----:B------:R-:W-:Y:S02]  /*4d00*/  LOP3.LUT R10, R227, R209, RZ, 0x3c, !PT ;  /* 0x000000d1e30a7212 */ /* 0x000fe400078e3cff */
[----:B------:R-:W-:Y:S02]  /*4d10*/  FMNMX.FTZ R7, R97, R7, !PT ;  /* 0x0000000761077209 */ /* 0x000fe40007810000 */
[----:B------:R-:W-:Y:S01]  /*4d20*/  FMNMX.FTZ R8, R114, R8, !PT ;  /* 0x0000000872087209 */ /* 0x000fe20007810000 */
[----:B------:R-:W-:Y:S01]  /*4d30*/  IMAD.WIDE.U32 R220, R10, -0x2daee0ad, RZ ;  /* 0xd2511f530adc7825 */ /* 0x000fe200078e00ff */
[----:B------:R-:W-:Y:S02]  /*4d40*/  LEA.HI.X R49, R6, R167, R9, 0x1, P0 ;  /* 0x000000a706317211 */ /* 0x000fe400000f0c09 */
[----:B------:R-:W-:Y:S02]  /*4d50*/  FMNMX.FTZ R6, R96, R7, !PT ;  /* 0x0000000760067209 */ /* 0x000fe40007810000 */
[----:B------:R-:W-:Y:S01]  /*4d60*/  FMNMX.FTZ R7, R94, R8, !PT ;  /* 0x000000085e077209 */ /* 0x000fe20007810000 */
[----:B------:R-:W-:Y:S01]  /*4d70*/  STL.64 [R1+0x40], R220 ;  /* 0x000040dc01007387 */ /* 0x000fe20000100a00 */
[----:B------:R-:W-:-:S02]  /*4d80*/  FMNMX.FTZ R6, R121, R6, !PT ;  /* 0x0000000679067209 */ /* 0x000fc40007810000 */
[----:B------:R-:W-:Y:S01]  /*4d90*/  FMNMX.FTZ R7, R87, R7, !PT ;  /* 0x0000000757077209 */ /* 0x000fe20007810000 */
[----:B------:R-:W-:Y:S01]  /*4da0*/  STL [R1+0x11c], R204 ;  /* 0x00011ccc01007387 */ /* 0x000fe20000100800 */
[-CC-:B------:R-:W-:Y:S02]  /*4db0*/  LOP3.LUT R8, R221, R163.reuse, R210.reuse, 0x96, !PT ;  /* 0x000000a3dd087212 */ /* 0x180fe400078e96d2 */
[----:B------:R-:W-:Y:S02]  /*4dc0*/  LOP3.LUT R9, R179, R163, R210, 0x96, !PT ;  /* 0x000000a3b3097212 */ /* 0x000fe400078e96d2 */
[----:B------:R-:W-:Y:S01]  /*4dd0*/  FMNMX.FTZ R6, R120, R6, !PT ;  /* 0x0000000678067209 */ /* 0x000fe20007810000 */
[----:B------:R-:W-:Y:S01]  /*4de0*/  IMAD.WIDE.U32 R206, R8, -0x326172a9, RZ ;  /* 0xcd9e8d5708ce7825 */ /* 0x000fe200078e00ff */
[----:B------:R-:W-:Y:S02]  /*4df0*/  FMNMX.FTZ R7, R65, R7, !PT ;  /* 0x0000000741077209 */ /* 0x000fe40007810000 */
[----:B------:R-:W-:Y:S01]  /*4e00*/  LOP3.LUT R12, R3, R205, R208, 0x96, !PT ;  /* 0x000000cd030c7212 */ /* 0x000fe200078e96d0 */
[----:B------:R-:W-:Y:S01]  /*4e10*/  IMAD.WIDE.U32 R32, R9, -0x326172a9, RZ ;  /* 0xcd9e8d5709207825 */ /* 0x000fe200078e00ff */
[----:B------:R-:W-:Y:S01]  /*4e20*/  FMNMX.FTZ R3, R95, R6, !PT ;  /* 0x000000065f037209 */ /* 0x000fe20007810000 */
[----:B------:R-:W-:Y:S01]  /*4e30*/  STL.64 [R1+0x10], R206 ;  /* 0x000010ce01007387 */ /* 0x000fe20000100a00 */
[----:B------:R-:W-:-:S02]  /*4e40*/  FMNMX.FTZ R6, R59, R7, !PT ;  /* 0x000000073b067209 */ /* 0x000fc40007810000 */
[-CC-:B------:R-:W-:Y:S01]  /*4e50*/  LOP3.LUT R11, R207, R204.reuse, R2.reuse, 0x96, !PT ;  /* 0x000000cccf0b7212 */ /* 0x180fe200078e9602 */
[----:B------:R-:W-:Y:S01]  /*4e60*/  STL [R1+0x10c], R192 ;  /* 0x00010cc001007387 */ /* 0x000fe20000100800 */
[----:B------:R-:W-:Y:S02]  /*4e70*/  LOP3.LUT R162, R33, R204, R2, 0x96, !PT ;  /* 0x000000cc21a27212 */ /* 0x000fe400078e9602 */
[----:B------:R-:W-:Y:S01]  /*4e80*/  FMNMX.FTZ R2, R90, R3, !PT ;  /* 0x000000035a027209 */ /* 0x000fe20007810000 */
[----:B------:R-:W-:Y:S01]  /*4e90*/  IMAD.WIDE.U32 R24, R11, -0x2daee0ad, RZ ;  /* 0xd2511f530b187825 */ /* 0x000fe200078e00ff */
[----:B------:R-:W-:Y:S01]  /*4ea0*/  FMNMX.FTZ R105, R43, R6, !PT ;  /* 0x000000062b697209 */ /* 0x000fe20007810000 */
[----:B------:R-:W-:Y:S01]  /*4eb0*/  STL [R1+0x114], R110 ;  /* 0x0001146e01007387 */ /* 0x000fe20000100800 */
[----:B------:R-:W-:Y:S02]  /*4ec0*/  FMNMX.FTZ R2, R69, R2, !PT ;  /* 0x0000000245027209 */ /* 0x000fe40007810000 */
[----:B------:R-:W-:Y:S01]  /*4ed0*/  LOP3.LUT R6, R173, R205, R208, 0x96, !PT ;  /* 0x000000cdad067212 */ /* 0x000fe200078e96d0 */
[----:B------:R-:W1:Y:S01]  /*4ee0*/  SHFL.BFLY PT, R15, R105, 0x2, 0x1f ;  /* 0x0c401f00690f7f89 */ /* 0x000e6200000e0000 */
[----:B------:R-:W-:-:S02]  /*4ef0*/  LOP3.LUT R8, R207, R204, R172, 0x96, !PT ;  /* 0x000000cccf087212 */ /* 0x000fc400078e96ac */
[----:B------:R-:W-:Y:S01]  /*4f00*/  FMNMX.FTZ R10, R67, R2, !PT ;  /* 0x00000002430a7209 */ /* 0x000fe20007810000 */
[----:B------:R-:W-:Y:S01]  /*4f10*/  IMAD.WIDE.U32 R6, R6, -0x2daee0ad, RZ ;  /* 0xd2511f5306067825 */ /* 0x000fe200078e00ff */
[----:B------:R-:W-:Y:S02]  /*4f20*/  STL [R1+0xf8], R248 ;  /* 0x0000f8f801007387 */ /* 0x000fe40000100800 */
[----:B------:R-:W-:Y:S01]  /*4f30*/  FMNMX.FTZ R10, R61, R10, !PT ;  /* 0x0000000a3d0a7209 */ /* 0x000fe20007810000 */
[----:B------:R-:W-:Y:S01]  /*4f40*/  IMAD.WIDE.U32 R8, R8, -0x2daee0ad, RZ ;  /* 0xd2511f5308087825 */ /* 0x000fe200078e00ff */
[----:B------:R-:W-:Y:S01]  /*4f50*/  LOP3.LUT R7, R7, R192, R220, 0x96, !PT ;  /* 0x000000c007077212 */ /* 0x000fe200078e96dc */
[----:B------:R-:W-:Y:S02]  /*4f60*/  STL [R1+0x104], R247 ;  /* 0x000104f701007387 */ /* 0x000fe40000100800 */
[----:B------:R-:W-:Y:S01]  /*4f70*/  IMAD.WIDE.U32 R2, R12, -0x2daee0ad, RZ ;  /* 0xd2511f530c027825 */ /* 0x000fe200078e00ff */
[----:B------:R-:W-:Y:S01]  /*4f80*/  LOP3.LUT R13, R9, R110, R6, 0x96, !PT ;  /* 0x0000006e090d7212 */ /* 0x000fe200078e9606 */
[----:B------:R-:W-:Y:S01]  /*4f90*/  STL [R1+0x108], R244 ;  /* 0x000108f401007387 */ /* 0x000fe20000100800 */
[----:B------:R-:W-:Y:S01]  /*4fa0*/  FMNMX.FTZ R9, R46, R10, !PT ;  /* 0x0000000a2e097209 */ /* 0x000fe20007810000 */
[----:B------:R-:W-:Y:S01]  /*4fb0*/  IMAD.WIDE.U32 R10, R14, -0x2daee0ad, RZ ;  /* 0xd2511f530e0a7825 */ /* 0x000fe200078e00ff */
[----:B------:R-:W-:Y:S01]  /*4fc0*/  LOP3.LUT R6, R25, R110, R2, 0x96, !PT ;  /* 0x0000006e19067212 */ /* 0x000fe200078e9602 */
[----:B------:R-:W-:Y:S01]  /*4fd0*/  STL [R1+0xfc], R235 ;  /* 0x0000fceb01007387 */ /* 0x000fe20000100800 */
[----:B------:R-:W-:-:S02]  /*4fe0*/  LOP3.LUT R2, R33, R204, R172, 0x96, !PT ;  /* 0x000000cc21027212 */ /* 0x000fc400078e96ac */
[-C--:B------:R-:W-:Y:S01]  /*4ff0*/  LOP3.LUT R3, R3, R192.reuse, R220, 0x96, !PT ;  /* 0x000000c003037212 */ /* 0x080fe200078e96dc */
[----:B------:R-:W3:Y:S01]  /*5000*/  SHFL.BFLY PT, R103, R9, 0x2, 0x1f ;  /* 0x0c401f0009677f89 */ /* 0x000ee200000e0000 */
[----:B------:R-:W-:Y:S01]  /*5010*/  IMAD.WIDE.U32 R22, R6, -0x326172a9, RZ ;  /* 0xcd9e8d5706167825 */ /* 0x000fe200078e00ff */
[----:B-1----:R-:W-:Y:S02]  /*5020*/  FMNMX.FTZ R105, R105, R15, !PT ;  /* 0x0000000f69697209 */ /* 0x002fe40007810000 */
[----:B------:R-:W-:Y:S01]  /*5030*/  LOP3.LUT R12, R11, R192, R178, 0x96, !PT ;  /* 0x000000c00b0c7212 */ /* 0x000fe200078e96b2 */
[----:B------:R-:W-:Y:S01]  /*5040*/  IMAD.WIDE.U32 R88, R2, -0x2daee0ad, RZ ;  /* 0xd2511f5302587825 */ /* 0x000fe200078e00ff */
[----:B------:R-:W-:Y:S03]  /*5050*/  STL [R1+0x100], R188 ;  /* 0x000100bc01007387 */ /* 0x000fe60000100800 */
[----:B------:R-:W-:Y:S01]  /*5060*/  IMAD.WIDE.U32 R6, R7, -0x326172a9, RZ ;  /* 0xcd9e8d5707067825 */ /* 0x000fe200078e00ff */
[----:B------:R-:W1:Y:S01]  /*5070*/  SHFL.BFLY PT, R20, R105, 0x1, 0x1f ;  /* 0x0c201f0069147f89 */ /* 0x000e6200000e0000 */
[----:B------:R-:W-:-:S02]  /*5080*/  LOP3.LUT R14, R89, R110, R10, 0x96, !PT ;  /* 0x0000006e590e7212 */ /* 0x000fc400078e960a */
[----:B------:R-:W-:Y:S01]  /*5090*/  IMAD.WIDE.U32 R2, R3, -0x326172a9, RZ ;  /* 0xcd9e8d5703027825 */ /* 0x000fe200078e00ff */
[CCC-:B------:R-:W-:Y:S02]  /*50a0*/  LOP3.LUT R10, R7.reuse, R248.reuse, R206.reuse, 0x96, !PT ;  /* 0x000000f8070a7212 */ /* 0x1c0fe400078e96ce */
[-CC-:B------:R-:W-:Y:S01]  /*50b0*/  LOP3.LUT R19, R7, R248.reuse, R206.reuse, 0x96, !PT ;  /* 0x000000f807137212 */ /* 0x180fe200078e96ce */
[----:B------:R-:W-:Y:S01]  /*50c0*/  IMAD.WIDE.U32 R26, R14, -0x326172a9, RZ ;  /* 0xcd9e8d570e1a7825 */ /* 0x000fe200078e00ff */
[----:B------:R-:W-:Y:S02]  /*50d0*/  LOP3.LUT R17, R3, R248, R206, 0x96, !PT ;  /* 0x000000f803117212 */ /* 0x000fe400078e96ce */
[----:B------:R-:W-:Y:S01]  /*50e0*/  LOP3.LUT R16, R23, R247, R2, 0x96, !PT ;  /* 0x000000f717107212 */ /* 0x000fe200078e9602 */
[----:B------:R-:W-:Y:S01]  /*50f0*/  IMAD.WIDE.U32 R2, R13, -0x326172a9, RZ ;  /* 0xcd9e8d570d027825 */ /* 0x000fe200078e00ff */
[----:B---3--:R-:W-:-:S03]  /*5100*/  FMNMX.FTZ R103, R9, R103, !PT ;  /* 0x0000006709677209 */ /* 0x008fc60007810000 */
[----:B------:R-:W-:Y:S01]  /*5110*/  IMAD.WIDE.U32 R10, R10, -0x2daee0ad, RZ ;  /* 0xd2511f530a0a7825 */ /* 0x000fe200078e00ff */
[CCC-:B------:R-:W-:Y:S02]  /*5120*/  LOP3.LUT R7, R3.reuse, R247.reuse, R6.reuse, 0x96, !PT ;  /* 0x000000f703077212 */ /* 0x1c0fe400078e9606 */
[----:B------:R-:W-:Y:S01]  /*5130*/  LOP3.LUT R18, R3, R247, R6, 0x96, !PT ;  /* 0x000000f703127212 */ /* 0x000fe200078e9606 */
[----:B------:R-:W-:Y:S01]  /*5140*/  IMAD.WIDE.U32 R12, R12, -0x326172a9, RZ ;  /* 0xcd9e8d570c0c7825 */ /* 0x000fe200078e00ff */
[----:B------:R-:W-:-:S03]  /*5150*/  LOP3.LUT R6, R11, R244, R8, 0x96, !PT ;  /* 0x000000f40b067212 */ /* 0x000fc600078e9608 */
[----:B------:R-:W-:Y:S01]  /*5160*/  IMAD.WIDE.U32 R8, R17, -0x2daee0ad, RZ ;  /* 0xd2511f5311087825 */ /* 0x000fe200078e00ff */
[----:B-1----:R-:W-:Y:S01]  /*5170*/  FMNMX.FTZ R105, R105, R20, !PT ;  /* 0x0000001469697209 */ /* 0x002fe20007810000 */
[----:B------:R-:W1:Y:S01]  /*5180*/  SHFL.BFLY PT, R17, R103, 0x1, 0x1f ;  /* 0x0c201f0067117f89 */ /* 0x000e6200000e0000 */
[----:B------:R-:W-:Y:S01]  /*5190*/  LOP3.LUT R25, R27, R247, R12, 0x96, !PT ;  /* 0x000000f71b197212 */ /* 0x000fe200078e960c */
[----:B------:R-:W-:Y:S01]  /*51a0*/  IMAD.WIDE.U32 R14, R7, -0x2daee0ad, RZ ;  /* 0xd2511f53070e7825 */ /* 0x000fe200078e00ff */
[----:B------:R-:W-:Y:S02]  /*51b0*/  FSETP.NEU.FTZ.AND P0, PT, R105, -INF , PT ;  /* 0xff8000006900780b */ /* 0x000fe40003f1d000 */
[----:B------:R-:W-:Y:S01]  /*51c0*/  LOP3.LUT R12, R9, R244, R24, 0x96, !PT ;  /* 0x000000f4090c7212 */ /* 0x000fe200078e9618 */
[----:B------:R-:W-:Y:S01]  /*51d0*/  IMAD.WIDE.U32 R6, R6, -0x326172a9, RZ ;  /* 0xcd9e8d5706067825 */ /* 0x000fe200078e00ff */
[----:B------:R-:W-:Y:S02]  /*51e0*/  LOP3.LUT R3, R15, R235, R10, 0x96, !PT ;  /* 0x000000eb0f037212 */ /* 0x000fe400078e960a */
[----:B------:R-:W-:Y:S01]  /*51f0*/  LOP3.LUT R23, R13, R248, R32, 0x96, !PT ;  /* 0x000000f80d177212 */ /* 0x000fe200078e9620 */
[----:B------:R-:W-:Y:S01]  /*5200*/  IMAD.WIDE.U32 R136, R16, -0x2daee0ad, RZ ;  /* 0xd2511f5310887825 */ /* 0x000fe200078e00ff */
[----:B------:R-:W-:-:S02]  /*5210*/  LOP3.LUT R21, R7, R188, R2, 0x96, !PT ;  /* 0x000000bc07157212 */ /* 0x000fc400078e9602 */
[----:B------:R-:W-:Y:S01]  /*5220*/  LOP3.LUT R161, R7, R188, R2, 0x96, !PT ;  /* 0x000000bc07a17212 */ /* 0x000fe200078e9602 */
[----:B--2---:R-:W-:Y:S01]  /*5230*/  FMUL.FTZ R7, R0, R105 ;  /* 0x0000006900077220 */ /* 0x004fe20000410000 */
[----:B------:R-:W-:Y:S01]  /*5240*/  LOP3.LUT R8, R137, R235, R8, 0x96, !PT ;  /* 0x000000eb89087212 */ /* 0x000fe200078e9608 */
[----:B------:R-:W-:-:S03]  /*5250*/  IMAD.WIDE.U32 R2, R3, -0x326172a9, RZ ;  /* 0xcd9e8d5703027825 */ /* 0x000fc600078e00ff */
[----:B------:R-:W-:Y:S01]  /*5260*/  FSEL R7, R7, RZ, P0 ;  /* 0x000000ff07077208 */ /* 0x000fe20000000000 */
[----:B------:R-:W-:Y:S01]  /*5270*/  IMAD R11, R19, -0x2daee0ad, RZ ;  /* 0xd2511f53130b7824 */ /* 0x000fe200078e02ff */
[----:B------:R-:W-:Y:S01]  /*5280*/  LOP3.LUT R10, R3, R251, R6, 0x96, !PT ;  /* 0x000000fb030a7212 */ /* 0x000fe200078e9606 */
[----:B------:R-:W-:Y:S01]  /*5290*/  IMAD.WIDE.U32 R54, R18, -0x2daee0ad, RZ ;  /* 0xd2511f5312367825 */ /* 0x000fe200078e00ff */
[C---:B------:R-:W-:Y:S02]  /*52a0*/  LOP3.LUT R16, R2.reuse, 0xff, RZ, 0xc0, !PT ;  /* 0x000000ff02107812 */ /* 0x040fe400078ec0ff */
[----:B------:R-:W-:Y:S01]  /*52b0*/  LOP3.LUT R18, R2, 0xffff, RZ, 0xc0, !PT ;  /* 0x0000ffff02127812 */ /* 0x000fe200078ec0ff */
[----:B------:R-:W-:Y:S01]  /*52c0*/  IMAD.WIDE.U32 R12, R12, -0x326172a9, RZ ;  /* 0xcd9e8d570c0c7825 */ /* 0x000fe200078e00ff */
[--C-:B------:R-:W-:Y:S02]  /*52d0*/  SHF.R.U32.HI R19, RZ, 0x10, R2.reuse ;  /* 0x00000010ff137819 */ /* 0x100fe40000011602 */
[----:B------:R-:W-:Y:S01]  /*52e0*/  SHF.R.U32.HI R15, RZ, 0x18, R2 ;  /* 0x00000018ff0f7819 */ /* 0x000fe20000011602 */
[----:B------:R-:W-:Y:S01]  /*52f0*/  IMAD.WIDE.U32 R8, R8, -0x326172a9, RZ ;  /* 0xcd9e8d5708087825 */ /* 0x000fe200078e00ff */
[----:B------:R-:W-:-:S02]  /*5300*/  LOP3.LUT R2, R55, R235, R11, 0x96, !PT ;  /* 0x000000eb37027212 */ /* 0x000fc400078e960b */
[----:B-1----:R-:W-:Y:S01]  /*5310*/  FMNMX.FTZ R103, R103, R17, !PT ;  /* 0x0000001167677209 */ /* 0x002fe20007810000 */
[-CC-:B------:R-:W-:Y:S01]  /*5320*/  FFMA.FTZ R3, R28, R0.reuse, -R7.reuse ;  /* 0x000000001c037223 */ /* 0x180fe20000010807 */
[----:B------:R-:W-:Y:S01]  /*5330*/  LOP3.LUT R20, R9, R251, R12, 0x96, !PT ;  /* 0x000000fb09147212 */ /* 0x000fe200078e960c */
[----:B------:R-:W-:Y:S01]  /*5340*/  IMAD.WIDE.U32 R24, R25, -0x2daee0ad, RZ ;  /* 0xd2511f5319187825 */ /* 0x000fe200078e00ff */
[C---:B------:R-:W-:Y:S01]  /*5350*/  LOP3.LUT R137, R8.reuse, 0xffff, RZ, 0xc0, !PT ;  /* 0x0000ffff08897812 */ /* 0x040fe200078ec0ff */
[----:B------:R1:W-:Y:S01]  /*5360*/  MUFU.EX2 R176, R3 ;  /* 0x0000000300b07308 */ /* 0x0003e20000000800 */
[----:B------:R-:W-:Y:S01]  /*5370*/  LOP3.LUT R11, R8, 0xff, RZ, 0xc0, !PT ;  /* 0x000000ff080b7812 */ /* 0x000fe200078ec0ff */
[--C-:B------:R-:W-:Y:S01]  /*5380*/  FFMA.FTZ R9, R112, R0, -R7.reuse ;  /* 0x0000000070097223 */ /* 0x100fe20000010807 */
[--C-:B------:R-:W-:Y:S02]  /*5390*/  SHF.R.U32.HI R118, RZ, 0x10, R8.reuse ;  /* 0x00000010ff767819 */ /* 0x100fe40000011608 */
[----:B------:R-:W-:Y:S01]  /*53a0*/  SHF.R.U32.HI R17, RZ, 0x18, R8 ;  /* 0x00000018ff117819 */ /* 0x000fe20000011608 */
[----:B------:R-:W-:Y:S01]  /*53b0*/  FMUL.FTZ R8, R0, R103 ;  /* 0x0000006700087220 */ /* 0x000fe20000410000 */
[----:B------:R-:W-:Y:S01]  /*53c0*/  FSETP.NEU.FTZ.AND P0, PT, R103, -INF , PT ;  /* 0xff8000006700780b */ /* 0x000fe20003f1d000 */
[----:B------:R2:W3:Y:S01]  /*53d0*/  MUFU.EX2 R174, R9 ;  /* 0x0000000900ae7308 */ /* 0x0004e20000000800 */
[----:B------:R-:W-:Y:S01]  /*53e0*/  LOP3.LUT R55, R13, R188, R22, 0x96, !PT ;  /* 0x000000bc0d377212 */ /* 0x000fe200078e9616 */
[----:B------:R-:W-:Y:S01]  /*53f0*/  FFMA.FTZ R22, R59, R0, -R7 ;  /* 0x000000003b167223 */ /* 0x000fe20000010807 */
[----:B------:R-:W-:-:S02]  /*5400*/  ISETP.GE.U32.AND P1, PT, R198, R15, PT ;  /* 0x0000000fc600720c */ /* 0x000fc40003f26070 */
[----:B------:R-:W-:Y:S01]  /*5410*/  ISETP.GE.U32.AND P2, PT, R198, R16, PT ;  /* 0x00000010c600720c */ /* 0x000fe20003f46070 */
[----:B------:R-:W-:Y:S02]  /*5420*/  FFMA.FTZ R16, R65, R0, -R7 ;  /* 0x0000000041107223 */ /* 0x000fe40000010807 */
[----:B-1----:R-:W-:Y:S01]  /*5430*/  IMAD.WIDE.U32 R2, R2, -0x326172a9, RZ ;  /* 0xcd9e8d5702027825 */ /* 0x002fe200078e00ff */
[----:B------:R3:W-:Y:S04]  /*5440*/  MUFU.EX2 R218, R22 ;  /* 0x0000001600da7308 */ /* 0x0007e80000000800 */
[----:B------:R-:W-:Y:S02]  /*5450*/  LOP3.LUT R41, R3, R251, R6, 0x96, !PT ;  /* 0x000000fb03297212 */ /* 0x000fe400078e9606 */
[----:B------:R-:W-:-:S02]  /*5460*/  FSEL R6, R8, RZ, P0 ;  /* 0x000000ff08067208 */ /* 0x000fc40000000000 */
[----:B------:R-:W-:Y:S01]  /*5470*/  LOP3.LUT R152, R2, 0xffff, RZ, 0xc0, !PT ;  /* 0x0000ffff02987812 */ /* 0x000fe200078ec0ff */
[----:B------:R-:W-:Y:S01]  /*5480*/  MUFU.EX2 R239, R16 ;  /* 0x0000001000ef7308 */ /* 0x000fe20000000800 */
[C---:B--2---:R-:W-:Y:S01]  /*5490*/  LOP3.LUT R9, R10.reuse, 0xffff, RZ, 0xc0, !PT ;  /* 0x0000ffff0a097812 */ /* 0x044fe200078ec0ff */
[----:B------:R-:W-:Y:S01]  /*54a0*/  FFMA.FTZ R8, R29, R0, -R6 ;  /* 0x000000001d087223 */ /* 0x000fe20000010806 */
[----:B------:R-:W-:Y:S02]  /*54b0*/  LOP3.LUT R3, R10, 0xff, RZ, 0xc0, !PT ;  /* 0x000000ff0a037812 */ /* 0x000fe400078ec0ff */
[----:B------:R-:W-:Y:S02]  /*54c0*/  LOP3.LUT R155, R2, 0xff, RZ, 0xc0, !PT ;  /* 0x000000ff029b7812 */ /* 0x000fe400078ec0ff */
[--C-:B------:R-:W-:Y:S01]  /*54d0*/  SHF.R.U32.HI R154, RZ, 0x10, R2.reuse ;  /* 0x00000010ff9a7819 */ /* 0x100fe20000011602 */
[----:B------:R1:W-:Y:S01]  /*54e0*/  MUFU.EX2 R179, R8 ;  /* 0x0000000800b37308 */ /* 0x0003e20000000800 */
[----:B------:R-:W-:Y:S01]  /*54f0*/  SHF.R.U32.HI R153, RZ, 0x18, R2 ;  /* 0x00000018ff997819 */ /* 0x000fe20000011602 */
[----:B---3--:R-:W-:Y:S01]  /*5500*/  FADD.FTZ R22, R176, R174 ;  /* 0x000000aeb0167221 */ /* 0x008fe20000010000 */
[----:B------:R-:W-:-:S02]  /*5510*/  SHF.R.U32.HI R2, RZ, 0x8, R9 ;  /* 0x00000008ff027819 */ /* 0x000fc40000011609 */
[----:B------:R-:W-:Y:S02]  /*5520*/  ISETP.GE.U32.AND P3, PT, R198, R3, PT ;  /* 0x00000003c600720c */ /* 0x000fe40003f66070 */
[----:B------:R-:W-:Y:S02]  /*5530*/  LOP3.LUT R3, R2, 0xffff, RZ, 0xc0, !PT ;  /* 0x0000ffff02037812 */ /* 0x000fe400078ec0ff */
[----:B------:R-:W-:Y:S01]  /*5540*/  F2FP.PACK_AB R2, R174, R176 ;  /* 0x000000b0ae02723e */ /* 0x000fe200000000ff */
[----:B------:R-:W-:Y:S01]  /*5550*/  IMAD.MOV.U32 R176, RZ, RZ, R188 ;  /* 0x000000ffffb07224 */ /* 0x000fe200078e00bc */
[----:B------:R-:W-:Y:S02]  /*5560*/  SHF.R.U32.HI R9, RZ, 0x18, R10 ;  /* 0x00000018ff097819 */ /* 0x000fe4000001160a */
[----:B------:R-:W-:Y:S02]  /*5570*/  PRMT R82, R2, 0x7610, R82 ;  /* 0x0000761002527816 */ /* 0x000fe40000000052 */
[----:B------:R-:W-:Y:S01]  /*5580*/  ISETP.GE.U32.AND P0, PT, R198, R9, PT ;  /* 0x00000009c600720c */ /* 0x000fe20003f06070 */
[-C--:B-1----:R-:W-:Y:S01]  /*5590*/  FFMA.FTZ R8, R113, R0.reuse, -R6 ;  /* 0x0000000071087223 */ /* 0x082fe20000010806 */
[----:B------:R-:W-:Y:S01]  /*55a0*/  PRMT R81, R2, 0x7632, R81 ;  /* 0x0000763202517816 */ /* 0x000fe20000000051 */
[----:B------:R-:W-:Y:S01]  /*55b0*/  FFMA.FTZ R9, R73, R0, -R7 ;  /* 0x0000000049097223 */ /* 0x000fe20000010807 */
[----:B------:R-:W-:Y:S01]  /*55c0*/  @!P3 HADD2 R28, -R82.H0_H0, -RZ.H0_H0 ;  /* 0xa00000ff521cb230 */ /* 0x000fe20000000900 */
[----:B------:R1:W2:Y:S01]  /*55d0*/  MUFU.EX2 R175, R8 ;  /* 0x0000000800af7308 */ /* 0x0002a20000000800 */
[----:B------:R-:W-:-:S02]  /*55e0*/  PRMT R172, R82, 0x5410, R81 ;  /* 0x0000541052ac7816 */ /* 0x000fc40000000051 */
[----:B------:R-:W-:Y:S01]  /*55f0*/  ISETP.GE.U32.AND P4, PT, R198, R3, PT ;  /* 0x00000003c600720c */ /* 0x000fe20003f86070 */
[----:B------:R-:W-:Y:S01]  /*5600*/  IMAD.WIDE.U32 R2, R21, -0x2daee0ad, RZ ;  /* 0xd2511f5315027825 */ /* 0x000fe200078e00ff */
[----:B------:R-:W-:-:S03]  /*5610*/  @!P3 PRMT R82, R28, 0x5410, RZ ;  /* 0x000054101c52b816 */ /* 0x000fc600000000ff */
[----:B------:R3:W-:Y:S01]  /*5620*/  MUFU.EX2 R182, R9 ;  /* 0x0000000900b67308 */ /* 0x0007e20000000800 */
[----:B------:R-:W-:Y:S01]  /*5630*/  LOP3.LUT R13, R2, 0xff, RZ, 0xc0, !PT ;  /* 0x000000ff020d7812 */ /* 0x000fe200078ec0ff */
[----:B------:R-:W-:Y:S01]  /*5640*/  ST.E.U16 [R48.64], R82 ;  /* 0x0000005230007985 */ /* 0x000fe2000c101504 */
[--C-:B------:R-:W-:Y:S02]  /*5650*/  SHF.R.U32.HI R15, RZ, 0x10, R2.reuse ;  /* 0x00000010ff0f7819 */ /* 0x100fe40000011602 */
[----:B------:R-:W-:Y:S02]  /*5660*/  SHF.R.U32.HI R12, RZ, 0x18, R2 ;  /* 0x00000018ff0c7819 */ /* 0x000fe40000011602 */
[----:B-1----:R-:W-:Y:S01]  /*5670*/  SHF.R.U32.HI R8, RZ, 0x10, R10 ;  /* 0x00000010ff087819 */ /* 0x002fe2000001160a */
[----:B------:R-:W-:Y:S01]  /*5680*/  @!P4 HADD2 R29, -R81.H0_H0, -RZ.H0_H0 ;  /* 0xa00000ff511dc230 */ /* 0x000fe20000000900 */
[----:B------:R-:W-:Y:S02]  /*5690*/  LOP3.LUT R10, R3, R249, R14, 0x96, !PT ;  /* 0x000000f9030a7212 */ /* 0x000fe400078e960e */
[----:B------:R-:W-:-:S02]  /*56a0*/  LOP3.LUT R8, R8, 0xff, RZ, 0xc0, !PT ;  /* 0x000000ff08087812 */ /* 0x000fc400078ec0ff */
[----:B------:R-:W-:Y:S01]  /*56b0*/  LOP3.LUT R14, R2, 0xffff, RZ, 0xc0, !PT ;  /* 0x0000ffff020e7812 */ /* 0x000fe200078ec0ff */
[----:B------:R-:W-:Y:S01]  /*56c0*/  FFMA.FTZ R3, R74, R0, -R6 ;  /* 0x000000004a037223 */ /* 0x000fe20000010806 */
[----:B------:R-:W-:Y:S01]  /*56d0*/  ISETP.GE.U32.AND P3, PT, R198, R8, PT ;  /* 0x00000008c600720c */ /* 0x000fe20003f66070 */
[-C--:B---3--:R-:W-:Y:S01]  /*56e0*/  FFMA.FTZ R9, R56, R0.reuse, -R7 ;  /* 0x0000000038097223 */ /* 0x088fe20000010807 */
[----:B--2---:R-:W-:Y:S01]  /*56f0*/  F2FP.PACK_AB R8, R175, R179 ;  /* 0x000000b3af08723e */ /* 0x004fe200000000ff */
[----:B------:R1:W-:Y:S01]  /*5700*/  MUFU.EX2 R181, R3 ;  /* 0x0000000300b57308 */ /* 0x0003e20000000800 */
[----:B------:R-:W-:Y:S01]  /*5710*/  SHF.R.U32.HI R2, RZ, 0x8, R18 ;  /* 0x00000008ff027819 */ /* 0x000fe20000011612 */
[----:B------:R-:W-:Y:S01]  /*5720*/  FFMA.FTZ R18, R67, R0, -R6 ;  /* 0x0000000043127223 */ /* 0x000fe20000010806 */
[C---:B------:R-:W-:Y:S02]  /*5730*/  PRMT R80, R8.reuse, 0x7632, R80 ;  /* 0x0000763208507816 */ /* 0x040fe40000000050 */
[----:B------:R-:W-:-:S02]  /*5740*/  PRMT R79, R8, 0x7610, R79 ;  /* 0x00007610084f7816 */ /* 0x000fc4000000004f */
[----:B------:R-:W-:Y:S01]  /*5750*/  LOP3.LUT R2, R2, 0xffff, RZ, 0xc0, !PT ;  /* 0x0000ffff02027812 */ /* 0x000fe200078ec0ff */
[----:B------:R-:W2:Y:S01]  /*5760*/  MUFU.EX2 R186, R9 ;  /* 0x0000000900ba7308 */ /* 0x000ea20000000800 */
[----:B------:R-:W-:Y:S01]  /*5770*/  @!P0 HADD2 R30, -R80.H0_H0, -RZ.H0_H0 ;  /* 0xa00000ff501e8230 */ /* 0x000fe20000000900 */
[----:B------:R-:W-:Y:S01]  /*5780*/  PRMT R171, R79, 0x5410, R80 ;  /* 0x000054104fab7816 */ /* 0x000fe20000000050 */
[----:B------:R-:W-:Y:S01]  /*5790*/  @!P3 HADD2 R31, -R79.H0_H0, -RZ.H0_H0 ;  /* 0xa00000ff4f1fb230 */ /* 0x000fe20000000900 */
[----:B------:R-:W-:Y:S01]  /*57a0*/  LOP3.LUT R8, R19, 0xff, RZ, 0xc0, !PT ;  /* 0x000000ff13087812 */ /* 0x000fe200078ec0ff */
[--C-:B------:R-:W-:Y:S01]  /*57b0*/  FFMA.FTZ R19, R69, R0, -R6.reuse ;  /* 0x0000000045137223 */ /* 0x100fe20000010806 */
[----:B------:R-:W-:Y:S02]  /*57c0*/  @!P0 PRMT R80, R30, 0x5410, RZ ;  /* 0x000054101e508816 */ /* 0x000fe400000000ff */
[----:B------:R-:W-:Y:S01]  /*57d0*/  ISETP.GE.U32.AND P0, PT, R198, R2, PT ;  /* 0x00000002c600720c */ /* 0x000fe20003f06070 */
[----:B-1----:R-:W-:Y:S01]  /*57e0*/  FFMA.FTZ R3, R72, R0, -R6 ;  /* 0x0000000048037223 */ /* 0x002fe20000010806 */
[----:B------:R-:W-:Y:S01]  /*57f0*/  @!P3 PRMT R79, R31, 0x5410, RZ ;  /* 0x000054101f4fb816 */ /* 0x000fe200000000ff */
[----:B------:R1:W-:Y:S01]  /*5800*/  MUFU.EX2 R240, R19 ;  /* 0x0000001300f07308 */ /* 0x0003e20000000800 */
[----:B------:R-:W-:-:S02]  /*5810*/  ISETP.GE.U32.AND P3, PT, R198, R8, PT ;  /* 0x00000008c600720c */ /* 0x000fc40003f66070 */
[----:B------:R-:W-:Y:S02]  /*5820*/  @!P4 PRMT R81, R29, 0x5410, RZ ;  /* 0x000054101d51c816 */ /* 0x000fe400000000ff */
[----:B--2---:R-:W-:Y:S02]  /*5830*/  F2FP.PACK_AB R2, R186, R182 ;  /* 0x000000b6ba02723e */ /* 0x004fe400000000ff */
[----:B------:R-:W-:Y:S01]  /*5840*/  FMNMX.FTZ R9, R37, R134, !PT ;  /* 0x0000008625097209 */ /* 0x000fe20007810000 */
[----:B------:R2:W-:Y:S01]  /*5850*/  MUFU.EX2 R185, R3 ;  /* 0x0000000300b97308 */ /* 0x0005e20000000800 */
[C---:B------:R-:W-:Y:S01]  /*5860*/  PRMT R86, R2.reuse, 0x7610, R86 ;  /* 0x0000761002567816 */ /* 0x040fe20000000056 */
[----:B------:R-:W-:Y:S01]  /*5870*/  ST.E.U16 [R48.64+0x2], R81 ;  /* 0x0000025130007985 */ /* 0x000fe2000c101504 */
[----:B------:R-:W-:Y:S02]  /*5880*/  PRMT R85, R2, 0x7632, R85 ;  /* 0x0000763202557816 */ /* 0x000fe40000000055 */
[----:B------:R-:W-:Y:S01]  /*5890*/  FMNMX.FTZ R2, R132, R9, !PT ;  /* 0x0000000984027209 */ /* 0x000fe20007810000 */
[----:B------:R-:W-:Y:S01]  /*58a0*/  @!P2 HADD2 R34, -R86.H0_H0, -RZ.H0_H0 ;  /* 0xa00000ff5622a230 */ /* 0x000fe20000000900 */
[----:B------:R-:W-:Y:S01]  /*58b0*/  PRMT R170, R86, 0x5410, R85 ;  /* 0x0000541056aa7816 */ /* 0x000fe20000000055 */
[----:B------:R-:W-:Y:S01]  /*58c0*/  @!P0 HADD2 R35, -R85.H0_H0, -RZ.H0_H0 ;  /* 0xa00000ff55238230 */ /* 0x000fe20000000900 */
[----:B------:R-:W-:Y:S01]  /*58d0*/  FFMA.FTZ R9, R75, R0, -R7 ;  /* 0x000000004b097223 */ /* 0x000fe20000010807 */
[----:B------:R-:W-:Y:S01]  /*58e0*/  ISETP.GE.U32.AND P4, PT, R198, R11, PT ;  /* 0x0000000bc600720c */ /* 0x000fe20003f86070 */
[----:B------:R-:W3:Y:S01]  /*58f0*/  MUFU.EX2 R236, R18 ;  /* 0x0000001200ec7308 */ /* 0x000ee20000000800 */
[----:B------:R-:W-:Y:S01]  /*5900*/  @!P2 PRMT R86, R34, 0x5410, RZ ;  /* 0x000054102256a816 */ /* 0x000fe200000000ff */
[----:B-1----:R-:W-:Y:S01]  /*5910*/  FADD.FTZ R19, R179, R175 ;  /* 0x000000afb3137221 */ /* 0x002fe20000010000 */
[----:B------:R-:W-:Y:S01]  /*5920*/  @!P0 PRMT R85, R35, 0x5410, RZ ;  /* 0x0000541023558816 */ /* 0x000fe200000000ff */
[----:B------:R-:W-:Y:S01]  /*5930*/  IMAD.MOV.U32 R179, RZ, RZ, R231 ;  /* 0x000000ffffb37224 */ /* 0x000fe200078e00e7 */
[----:B--2---:R-:W-:-:S03]  /*5940*/  FMNMX.FTZ R3, R44, R139, !PT ;  /* 0x0000008b2c037209 */ /* 0x004fc60007810000 */
[----:B------:R-:W-:Y:S01]  /*5950*/  MUFU.EX2 R191, R9 ;  /* 0x0000000900bf7308 */ /* 0x000fe20000000800 */
[----:B------:R-:W-:Y:S02]  /*5960*/  FMNMX.FTZ R8, R138, R3, !PT ;  /* 0x000000038a087209 */ /* 0x000fe40007810000 */
[----:B------:R-:W-:Y:S02]  /*5970*/  FMNMX.FTZ R3, R130, R2, !PT ;  /* 0x0000000282037209 */ /* 0x000fe40007810000 */
[----:B------:R-:W-:Y:S02]  /*5980*/  LOP3.LUT R2, R10, 0xff, RZ, 0xc0, !PT ;  /* 0x000000ff0a027812 */ /* 0x000fe400078ec0ff */
[----:B------:R-:W-:Y:S01]  /*5990*/  FMNMX.FTZ R8, R135, R8, !PT ;  /* 0x0000000887087209 */ /* 0x000fe20007810000 */
[----:B---3--:R-:W-:Y:S01]  /*59a0*/  IMAD.MOV.U32 R175, RZ, RZ, R236 ;  /* 0x000000ffffaf7224 */ /* 0x008fe200078e00ec */
[----:B------:R-:W-:Y:S02]  /*59b0*/  ISETP.GE.U32.AND P2, PT, R198, R2, PT ;  /* 0x00000002c600720c */ /* 0x000fe40003f46070 */
[----:B------:R-:W-:-:S02]  /*59c0*/  FMNMX.FTZ R2, R128, R3, !PT ;  /* 0x0000000380027209 */ /* 0x000fc40007810000 */
[----:B------:R-:W-:Y:S02]  /*59d0*/  FMNMX.FTZ R8, R133, R8, !PT ;  /* 0x0000000885087209 */ /* 0x000fe40007810000 */
[----:B------:R-:W-:Y:S02]  /*59e0*/  F2FP.PACK_AB R3, R185, R181 ;  /* 0x000000b5b903723e */ /* 0x000fe400000000ff */
[----:B------:R-:W-:Y:S02]  /*59f0*/  FMNMX.FTZ R2, R126, R2, !PT ;  /* 0x000000027e027209 */ /* 0x000fe40007810000 */
[----:B------:R-:W-:Y:S02]  /*5a00*/  FMNMX.FTZ R8, R131, R8, !PT ;  /* 0x0000000883087209 */ /* 0x000fe40007810000 */
[C---:B------:R-:W-:Y:S02]  /*5a10*/  PRMT R84, R3.reuse, 0x7632, R84 ;  /* 0x0000763203547816 */ /* 0x040fe40000000054 */
[----:B------:R-:W-:-:S02]  /*5a20*/  PRMT R83, R3, 0x7610, R83 ;  /* 0x0000761003537816 */ /* 0x000fc40000000053 */
[----:B------:R-:W-:Y:S01]  /*5a30*/  FMNMX.FTZ R3, R99, R2, !PT ;  /* 0x0000000263037209 */ /* 0x000fe20007810000 */
[----:B------:R-:W-:Y:S01]  /*5a40*/  FFMA.FTZ R2, R104, R0, -R7 ;  /* 0x0000000068027223 */ /* 0x000fe20000010807 */
[----:B------:R-:W-:Y:S01]  /*5a50*/  FMNMX.FTZ R8, R129, R8, !PT ;  /* 0x0000000881087209 */ /* 0x000fe20007810000 */
[----:B------:R-:W-:Y:S01]  /*5a60*/  @!P1 HADD2 R36, -R84.H0_H0, -RZ.H0_H0 ;  /* 0xa00000ff54249230 */ /* 0x000fe20000000900 */
[----:B------:R-:W-:Y:S01]  /*5a70*/  FMNMX.FTZ R3, R122, R3, !PT ;  /* 0x000000037a037209 */ /* 0x000fe20007810000 */
[----:B------:R1:W2:Y:S01]  /*5a80*/  MUFU.EX2 R184, R2 ;  /* 0x0000000200b87308 */ /* 0x0002a20000000800 */
[----:B------:R-:W-:Y:S01]  /*5a90*/  FMNMX.FTZ R8, R127, R8, !PT ;  /* 0x000000087f087209 */ /* 0x000fe20007810000 */
[----:B------:R-:W-:Y:S01]  /*5aa0*/  @!P3 HADD2 R39, -R83.H0_H0, -RZ.H0_H0 ;  /* 0xa00000ff5327b230 */ /* 0x000fe20000000900 */
[----:B------:R-:W-:Y:S02]  /*5ab0*/  FMNMX.FTZ R3, R107, R3, !PT ;  /* 0x000000036b037209 */ /* 0x000fe40007810000 */
[----:B------:R-:W-:-:S02]  /*5ac0*/  FMNMX.FTZ R8, R125, R8, !PT ;  /* 0x000000087d087209 */ /* 0x000fc40007810000 */
[----:B------:R-:W-:Y:S02]  /*5ad0*/  PRMT R167, R83, 0x5410, R84 ;  /* 0x0000541053a77816 */ /* 0x000fe40000000054 */
[----:B------:R-:W-:Y:S02]  /*5ae0*/  @!P1 PRMT R84, R36, 0x5410, RZ ;  /* 0x0000541024549816 */ /* 0x000fe400000000ff */
[----:B------:R-:W-:Y:S02]  /*5af0*/  @!P3 PRMT R83, R39, 0x5410, RZ ;  /* 0x000054102753b816 */ /* 0x000fe400000000ff */
[----:B-1----:R-:W-:-:S04]  /*5b00*/  SHF.R.U32.HI R2, RZ, 0x18, R10 ;  /* 0x00000018ff027819 */ /* 0x002fc8000001160a */
[----:B------:R-:W-:Y:S02]  /*5b10*/  ISETP.GE.U32.AND P0, PT, R198, R2, PT ;  /* 0x00000002c600720c */ /* 0x000fe40003f06070 */
[----:B------:R-:W-:Y:S02]  /*5b20*/  FMNMX.FTZ R2, R98, R3, !PT ;  /* 0x0000000362027209 */ /* 0x000fe40007810000 */
[----:B------:R-:W-:Y:S02]  /*5b30*/  FMNMX.FTZ R3, R123, R8, !PT ;  /* 0x000000087b037209 */ /* 0x000fe40007810000 */
[----:B------:R-:W-:Y:S02]  /*5b40*/  FMNMX.FTZ R8, R93, R2, !PT ;  /* 0x000000025d087209 */ /* 0x000fe40007810000 */
[----:B------:R-:W-:Y:S02]  /*5b50*/  LOP3.LUT R2, R10, 0xffff, RZ, 0xc0, !PT ;  /* 0x0000ffff0a027812 */ /* 0x000fe400078ec0ff */
[----:B------:R-:W-:-:S02]  /*5b60*/  FMNMX.FTZ R8, R70, R8, !PT ;  /* 0x0000000846087209 */ /* 0x000fc40007810000 */
[----:B------:R-:W-:Y:S01]  /*5b70*/  FMNMX.FTZ R9, R109, R3, !PT ;  /* 0x000000036d097209 */ /* 0x000fe20007810000 */
[----:B------:R-:W-:Y:S01]  /*5b80*/  FFMA.FTZ R3, R101, R0, -R6 ;  /* 0x0000000065037223 */ /* 0x000fe20000010806 */
[----:B------:R-:W-:Y:S02]  /*5b90*/  SHF.R.U32.HI R2, RZ, 0x8, R2 ;  /* 0x00000008ff027819 */ /* 0x000fe40000011602 */
[----:B------:R-:W-:Y:S01]  /*5ba0*/  FMNMX.FTZ R8, R63, R8, !PT ;  /* 0x000000083f087209 */ /* 0x000fe20007810000 */
[----:B------:R1:W-:Y:S01]  /*5bb0*/  MUFU.EX2 R183, R3 ;  /* 0x0000000300b77308 */ /* 0x0003e20000000800 */
[----:B------:R-:W-:Y:S02]  /*5bc0*/  LOP3.LUT R2, R2, 0xffff, RZ, 0xc0, !PT ;  /* 0x0000ffff02027812 */ /* 0x000fe400078ec0ff */
[----:B------:R-:W-:Y:S02]  /*5bd0*/  FMNMX.FTZ R9, R106, R9, !PT ;  /* 0x000000096a097209 */ /* 0x000fe40007810000 */
[----:B------:R-:W-:-:S02]  /*5be0*/  FMNMX.FTZ R8, R57, R8, !PT ;  /* 0x0000000839087209 */ /* 0x000fc40007810000 */
[----:B------:R-:W-:Y:S02]  /*5bf0*/  ISETP.GE.U32.AND P1, PT, R198, R2, PT ;  /* 0x00000002c600720c */ /* 0x000fe40003f26070 */
[----:B------:R-:W-:Y:S02]  /*5c00*/  FMNMX.FTZ R9, R92, R9, !PT ;  /* 0x000000095c097209 */ /* 0x000fe40007810000 */
[----:B--2---:R-:W-:Y:S02]  /*5c10*/  F2FP.PACK_AB R2, R191, R184 ;  /* 0x000000b8bf02723e */ /* 0x004fe400000000ff */
[----:B------:R-:W-:Y:S02]  /*5c20*/  FMNMX.FTZ R9, R91, R9, !PT ;  /* 0x000000095b097209 */ /* 0x000fe40007810000 */
[----:B------:R-:W-:Y:S01]  /*5c30*/  PRMT R78, R2, 0x7610, R78 ;  /* 0x00007610024e7816 */ /* 0x000fe2000000004e */
[----:B-1----:R-:W-:Y:S01]  /*5c40*/  FFMA.FTZ R3, R100, R0, -R6 ;  /* 0x0000000064037223 */ /* 0x002fe20000010806 */
[----:B------:R-:W-:-:S03]  /*5c50*/  PRMT R77, R2, 0x7632, R77 ;  /* 0x00007632024d7816 */ /* 0x000fc6000000004d */
[----:B------:R1:W2:Y:S01]  /*5c60*/  MUFU.EX2 R190, R3 ;  /* 0x0000000300be7308 */ /* 0x0002a20000000800 */
[----:B------:R-:W-:Y:S01]  /*5c70*/  PRMT R168, R78, 0x5410, R77 ;  /* 0x000054104ea87816 */ /* 0x000fe2000000004d */
[----:B------:R-:W-:-:S05]  /*5c80*/  @!P1 HADD2 R42, -R77.H0_H0, -RZ.H0_H0 ;  /* 0xa00000ff4d2a9230 */ /* 0x000fca0000000900 */
[----:B------:R-:W-:Y:S02]  /*5c90*/  @!P1 PRMT R77, R42, 0x5410, RZ ;  /* 0x000054102a4d9816 */ /* 0x000fe400000000ff */
[----:B------:R-:W-:Y:S02]  /*5ca0*/  ISETP.GE.U32.AND P1, PT, R198, R13, PT ;  /* 0x0000000dc600720c */ /* 0x000fe40003f26070 */
[----:B-1----:R-:W-:Y:S02]  /*5cb0*/  FMNMX.FTZ R3, R47, R8, !PT ;  /* 0x000000082f037209 */ /* 0x002fe40007810000 */
[----:B------:R-:W-:Y:S01]  /*5cc0*/  FMNMX.FTZ R8, R68, R9, !PT ;  /* 0x0000000944087209 */ /* 0x000fe20007810000 */
[--C-:B------:R-:W-:Y:S01]  /*5cd0*/  FFMA.FTZ R9, R71, R0, -R7.reuse ;  /* 0x0000000047097223 */ /* 0x100fe20000010807 */
[----:B------:R-:W-:Y:S02]  /*5ce0*/  FMNMX.FTZ R2, R38, R3, !PT ;  /* 0x0000000326027209 */ /* 0x000fe40007810000 */
[----:B------:R-:W-:Y:S01]  /*5cf0*/  FMNMX.FTZ R3, R58, R8, !PT ;  /* 0x000000083a037209 */ /* 0x000fe20007810000 */
[----:B------:R2:W-:Y:S01]  /*5d00*/  MUFU.EX2 R245, R9 ;  /* 0x0000000900f57308 */ /* 0x0005e20000000800 */
[----:B------:R-:W-:Y:S01]  /*5d10*/  SHF.R.U32.HI R8, RZ, 0x10, R10 ;  /* 0x00000010ff087819 */ /* 0x000fe2000001160a */
[----:B------:R-:W1:Y:S01]  /*5d20*/  SHFL.BFLY PT, R104, R2, 0x2, 0x1f ;  /* 0x0c401f0002687f89 */ /* 0x000e6200000e0000 */
[----:B------:R-:W-:Y:S01]  /*5d30*/  FFMA.FTZ R10, R45, R0, -R7 ;  /* 0x000000002d0a7223 */ /* 0x000fe20000010807 */
[----:B------:R-:W-:Y:S01]  /*5d40*/  @!P2 HADD2 R45, -R78.H0_H0, -RZ.H0_H0 ;  /* 0xa00000ff4e2da230 */ /* 0x000fe20000000900 */
[----:B------:R-:W-:Y:S01]  /*5d50*/  LOP3.LUT R8, R8, 0xff, RZ, 0xc0, !PT ;  /* 0x000000ff08087812 */ /* 0x000fe200078ec0ff */
[----:B------:R-:W3:Y:S02]  /*5d60*/  SHFL.BFLY PT, R102, R3, 0x2, 0x1f ;  /* 0x0c401f0003667f89 */ /* 0x000ee400000e0000 */
[----:B------:R-:W4:Y:S01]  /*5d70*/  MUFU.EX2 R246, R10 ;  /* 0x0000000a00f67308 */ /* 0x000f220000000800 */
[----:B------:R-:W-:Y:S01]  /*5d80*/  ISETP.GE.U32.AND P3, PT, R198, R8, PT ;  /* 0x00000008c600720c */ /* 0x000fe20003f66070 */
[----:B------:R-:W-:Y:S01]  /*5d90*/  FFMA.FTZ R8, R97, R0, -R6 ;  /* 0x0000000061087223 */ /* 0x000fe20000010806 */
[----:B------:R-:W-:-:S02]  /*5da0*/  @!P2 PRMT R78, R45, 0x5410, RZ ;  /* 0x000054102d4ea816 */ /* 0x000fc400000000ff */
[----:B------:R-:W-:Y:S01]  /*5db0*/  ISETP.GE.U32.AND P2, PT, R198, R17, PT ;  /* 0x00000011c600720c */ /* 0x000fe20003f46070 */
[----:B------:R-:W-:Y:S01]  /*5dc0*/  FFMA.FTZ R17, R87, R0, -R7 ;  /* 0x0000000057117223 */ /* 0x000fe20000010807 */
[----:B--2---:R-:W-:Y:S01]  /*5dd0*/  F2FP.PACK_AB R9, R190, R183 ;  /* 0x000000b7be09723e */ /* 0x004fe200000000ff */
[----:B------:R2:W-:Y:S03]  /*5de0*/  MUFU.EX2 R238, R8 ;  /* 0x0000000800ee7308 */ /* 0x0005e60000000800 */
[C---:B------:R-:W-:Y:S02]  /*5df0*/  PRMT R76, R9.reuse, 0x7632, R76 ;  /* 0x00007632094c7816 */ /* 0x040fe4000000004c */
[----:B------:R-:W-:Y:S02]  /*5e00*/  PRMT R75, R9, 0x7610, R75 ;  /* 0x00007610094b7816 */ /* 0x000fe4000000004b */
[----:B----4-:R-:W-:Y:S01]  /*5e10*/  F2FP.PACK_AB R9, R246, R245 ;  /* 0x000000f5f609723e */ /* 0x010fe200000000ff */
[----:B------:R-:W-:Y:S01]  /*5e20*/  @!P0 HADD2 R40, -R76.H0_H0, -RZ.H0_H0 ;  /* 0xa00000ff4c288230 */ /* 0x000fe20000000900 */
[----:B-1----:R-:W-:Y:S01]  /*5e30*/  FMNMX.FTZ R104, R2, R104, !PT ;  /* 0x0000006802687209 */ /* 0x002fe20007810000 */
[----:B------:R-:W-:Y:S01]  /*5e40*/  FFMA.FTZ R2, R96, R0, -R6 ;  /* 0x0000000060027223 */ /* 0x000fe20000010806 */
[----:B------:R-:W-:Y:S01]  /*5e50*/  PRMT R74, R9, 0x7610, R74 ;  /* 0x00007610094a7816 */ /* 0x000fe2000000004a */
[----:B------:R-:W-:Y:S01]  /*5e60*/  @!P3 HADD2 R56, -R75.H0_H0, -RZ.H0_H0 ;  /* 0xa00000ff4b38b230 */ /* 0x000fe20000000900 */
[----:B---3--:R-:W-:Y:S01]  /*5e70*/  FMNMX.FTZ R102, R3, R102, !PT ;  /* 0x0000006603667209 */ /* 0x008fe20007810000 */
[----:B------:R1:W3:Y:S01]  /*5e80*/  MUFU.EX2 R237, R2 ;  /* 0x0000000200ed7308 */ /* 0x0002e20000000800 */
[----:B------:R-:W4:Y:S01]  /*5e90*/  SHFL.BFLY PT, R11, R104, 0x1, 0x1f ;  /* 0x0c201f00680b7f89 */ /* 0x000f2200000e0000 */
[----:B--2---:R-:W-:Y:S01]  /*5ea0*/  SHF.R.U32.HI R8, RZ, 0x8, R14 ;  /* 0x00000008ff087819 */ /* 0x004fe2000001160e */
[----:B------:R-:W-:Y:S01]  /*5eb0*/  @!P1 HADD2 R60, -R74.H0_H0, -RZ.H0_H0 ;  /* 0xa00000ff4a3c9230 */ /* 0x000fe20000000900 */
[----:B------:R-:W-:Y:S01]  /*5ec0*/  PRMT R73, R9, 0x7632, R73 ;  /* 0x0000763209497816 */ /* 0x000fe20000000049 */
[----:B------:R-:W2:Y:S01]  /*5ed0*/  SHFL.BFLY PT, R13, R102, 0x1, 0x1f ;  /* 0x0c201f00660d7f89 */ /* 0x000ea200000e0000 */
[----:B------:R-:W-:Y:S01]  /*5ee0*/  PRMT R169, R75, 0x5410, R76 ;  /* 0x000054104ba97816 */ /* 0x000fe2000000004c */
[----:B------:R-:W-:Y:S01]  /*5ef0*/  FFMA.FTZ R14, R95, R0, -R6 ;  /* 0x000000005f0e7223 */ /* 0x000fe20000010806 */
[----:B------:R-:W-:Y:S01]  /*5f00*/  @!P0 PRMT R76, R40, 0x5410, RZ ;  /* 0x00005410284c8816 */ /* 0x000fe200000000ff */
[----:B------:R-:W5:Y:S01]  /*5f10*/  MUFU.EX2 R243, R17 ;  /* 0x0000001100f37308 */ /* 0x000f620000000800 */
[----:B------:R-:W-:-:S02]  /*5f20*/  LOP3.LUT R8, R8, 0xffff, RZ, 0xc0, !PT ;  /* 0x0000ffff08087812 */ /* 0x000fc400078ec0ff */
[----:B------:R-:W-:Y:S02]  /*5f30*/  ISETP.GE.U32.AND P0, PT, R198, R12, PT ;  /* 0x0000000cc600720c */ /* 0x000fe40003f06070 */
[----:B------:R-:W-:Y:S01]  /*5f40*/  PRMT R166, R74, 0x5410, R73 ;  /* 0x000054104aa67816 */ /* 0x000fe20000000049 */
[----:B-1----:R-:W-:Y:S01]  /*5f50*/  IMAD.WIDE.U32 R2, R23, -0x2daee0ad, RZ ;  /* 0xd2511f5317027825 */ /* 0x002fe200078e00ff */
[----:B------:R-:W-:Y:S02]  /*5f60*/  @!P3 PRMT R75, R56, 0x5410, RZ ;  /* 0x00005410384bb816 */ /* 0x000fe400000000ff */
[----:B------:R-:W-:Y:S01]  /*5f70*/  @!P1 PRMT R74, R60, 0x5410, RZ ;  /* 0x000054103c4a9816 */ /* 0x000fe200000000ff */
[-C--:B------:R-:W-:Y:S01]  /*5f80*/  FFMA.FTZ R23, R43, R0.reuse, -R7 ;  /* 0x000000002b177223 */ /* 0x080fe20000010807 */
[----:B------:R-:W-:Y:S01]  /*5f90*/  LOP3.LUT R9, R25, R235, R2, 0x96, !PT ;  /* 0x000000eb19097212 */ /* 0x000fe200078e9602 */
[----:B------:R-:W-:Y:S01]  /*5fa0*/  FFMA.FTZ R25, R61, R0, -R6 ;  /* 0x000000003d197223 */ /* 0x000fe20000010806 */
[----:B------:R-:W-:Y:S01]  /*5fb0*/  LOP3.LUT R3, R3, R244, R88, 0x96, !PT ;  /* 0x000000f403037212 */ /* 0x000fe200078e9658 */
[----:B------:R-:W-:Y:S01]  /*5fc0*/  MUFU.EX2 R194, R23 ;  /* 0x0000001700c27308 */ /* 0x000fe20000000800 */
[----:B------:R-:W-:Y:S01]  /*5fd0*/  LOP3.LUT R2, R15, 0xff, RZ, 0xc0, !PT ;  /* 0x000000ff0f027812 */ /* 0x000fe200078ec0ff */
[----:B------:R-:W-:Y:S01]  /*5fe0*/  FFMA.FTZ R15, R90, R0, -R6 ;  /* 0x000000005a0f7223 */ /* 0x000fe20000010806 */
[C---:B------:R-:W-:Y:S01]  /*5ff0*/  ISETP.GE.U32.AND P3, PT, R198.reuse, R8, PT ;  /* 0x00000008c600720c */ /* 0x040fe20003f66070 */
[----:B------:R-:W-:Y:S01]  /*6000*/  IMAD.WIDE.U32 R8, R9, -0x326172a9, RZ ;  /* 0xcd9e8d5709087825 */ /* 0x000fe200078e00ff */
[----:B------:R-:W-:-:S02]  /*6010*/  ISETP.GE.U32.AND P1, PT, R198, R2, PT ;  /* 0x00000002c600720c */ /* 0x000fc40003f26070 */
[----:B---3--:R-:W-:Y:S01]  /*6020*/  F2FP.PACK_AB R10, R237, R238 ;  /* 0x000000eeed0a723e */ /* 0x008fe200000000ff */
[----:B------:R-:W-:Y:S01]  /*6030*/  IMAD.WIDE.U32 R2, R3, -0x326172a9, RZ ;  /* 0xcd9e8d5703027825 */ /* 0x000fe200078e00ff */
[----:B----4-:R-:W-:Y:S01]  /*6040*/  FMNMX.FTZ R104, R104, R11, !PT ;  /* 0x0000000b68687209 */ /* 0x010fe20007810000 */
[----:B------:R-:W-:Y:S01]  /*6050*/  MUFU.EX2 R241, R15 ;  /* 0x0000000f00f17308 */ /* 0x000fe20000000800 */
[----:B------:R-:W-:Y:S01]  /*6060*/  PRMT R72, R10, 0x7632, R72 ;  /* 0x000076320a487816 */ /* 0x000fe20000000048 */
[----:B-----5:R-:W-:Y:S01]  /*6070*/  IMAD.MOV.U32 R174, RZ, RZ, R243 ;  /* 0x000000ffffae7224 */ /* 0x020fe200078e00f3 */
[----:B------:R-:W-:Y:S02]  /*6080*/  LOP3.LUT R12, R9, R251, R2, 0x96, !PT ;  /* 0x000000fb090c7212 */ /* 0x000fe400078e9602 */
[----:B------:R-:W-:Y:S01]  /*6090*/  LOP3.LUT R2, R20, 0xffff, RZ, 0xc0, !PT ;  /* 0x0000ffff14027812 */ /* 0x000fe200078ec0ff */
[----:B------:R-:W-:Y:S01]  /*60a0*/  @!P0 HADD2 R62, -R72.H0_H0, -RZ.H0_H0 ;  /* 0xa00000ff483e8230 */ /* 0x000fe20000000900 */
[----:B------:R-:W-:Y:S01]  /*60b0*/  PRMT R71, R10, 0x7610, R71 ;  /* 0x000076100a477816 */ /* 0x000fe20000000047 */
[----:B------:R-:W-:Y:S01]  /*60c0*/  @!P3 HADD2 R64, -R73.H0_H0, -RZ.H0_H0 ;  /* 0xa00000ff4940b230 */ /* 0x000fe20000000900 */
[----:B------:R-:W-:Y:S01]  /*60d0*/  SHF.R.U32.HI R2, RZ, 0x8, R2 ;  /* 0x00000008ff027819 */ /* 0x000fe20000011602 */
[----:B------:R-:W-:Y:S01]  /*60e0*/  MUFU.EX2 R250, R25 ;  /* 0x0000001900fa7308 */ /* 0x000fe20000000800 */
[----:B------:R-:W-:Y:S01]  /*60f0*/  LOP3.LUT R36, R3, R188, R26, 0x96, !PT ;  /* 0x000000bc03247212 */ /* 0x000fe200078e961a */
[----:B------:R-:W-:Y:S01]  /*6100*/  FMUL.FTZ R3, R0, R104 ;  /* 0x0000006800037220 */ /* 0x000fe20000410000 */
[----:B------:R-:W-:Y:S01]  /*6110*/  PRMT R165, R71, 0x5410, R72 ;  /* 0x0000541047a57816 */ /* 0x000fe20000000048 */
[----:B------:R-:W-:Y:S01]  /*6120*/  @!P1 HADD2 R66, -R71.H0_H0, -RZ.H0_H0 ;  /* 0xa00000ff47429230 */ /* 0x000fe20000000900 */
[----:B------:R-:W-:Y:S01]  /*6130*/  @!P0 PRMT R72, R62, 0x5410, RZ ;  /* 0x000054103e488816 */ /* 0x000fe200000000ff */
[----:B------:R-:W-:Y:S01]  /*6140*/  FFMA.FTZ R26, R46, R0, -R6 ;  /* 0x000000002e1a7223 */ /* 0x000fe20000010806 */
[----:B------:R-:W-:-:S02]  /*6150*/  LOP3.LUT R2, R2, 0xffff, RZ, 0xc0, !PT ;  /* 0x0000ffff02027812 */ /* 0x000fc400078ec0ff */
[----:B--2---:R-:W-:Y:S01]  /*6160*/  FMNMX.FTZ R102, R102, R13, !PT ;  /* 0x0000000d66667209 */ /* 0x004fe20007810000 */
[----:B------:R-:W-:Y:S01]  /*6170*/  FFMA.FTZ R13, R94, R0, -R7 ;  /* 0x000000005e0d7223 */ /* 0x000fe20000010807 */
[----:B------:R-:W-:Y:S01]  /*6180*/  FSETP.NEU.FTZ.AND P0, PT, R104, -INF , PT ;  /* 0xff8000006800780b */ /* 0x000fe20003f1d000 */
[----:B------:R-:W-:Y:S01]  /*6190*/  MUFU.EX2 R252, R26 ;  /* 0x0000001a00fc7308 */ /* 0x000fe20000000800 */
[----:B------:R-:W-:Y:S01]  /*61a0*/  @!P3 PRMT R73, R64, 0x5410, RZ ;  /* 0x000054104049b816 */ /* 0x000fe200000000ff */
[----:B------:R-:W-:Y:S01]  /*61b0*/  FMUL.FTZ R11, R0, R102 ;  /* 0x00000066000b7220 */ /* 0x000fe20000410000 */
[----:B------:R-:W-:Y:S02]  /*61c0*/  LOP3.LUT R10, R20, 0xff, RZ, 0xc0, !PT ;  /* 0x000000ff140a7812 */ /* 0x000fe400078ec0ff */
[----:B------:R-:W-:Y:S02]  /*61d0*/  ISETP.GE.U32.AND P3, PT, R198, R2, PT ;  /* 0x00000002c600720c */ /* 0x000fe40003f66070 */
[----:B------:R-:W-:Y:S01]  /*61e0*/  FSEL R2, R3, RZ, P0 ;  /* 0x000000ff03027208 */ /* 0x000fe20000000000 */
[----:B------:R-:W-:Y:S01]  /*61f0*/  MUFU.EX2 R187, R13 ;  /* 0x0000000d00bb7308 */ /* 0x000fe20000000800 */
[----:B------:R-:W-:-:S02]  /*6200*/  @!P1 PRMT R71, R66, 0x5410, RZ ;  /* 0x0000541042479816 */ /* 0x000fc400000000ff */
[----:B------:R-:W-:Y:S01]  /*6210*/  ISETP.GE.U32.AND P1, PT, R198, R10, PT ;  /* 0x0000000ac600720c */ /* 0x000fe20003f26070 */
[-CC-:B------:R-:W-:Y:S01]  /*6220*/  FFMA.FTZ R30, R37, R0.reuse, -R2.reuse ;  /* 0x00000000251e7223 */ /* 0x180fe20000010802 */
[----:B------:R-:W-:Y:S01]  /*6230*/  FSETP.NEU.FTZ.AND P0, PT, R102, -INF , PT ;  /* 0xff8000006600780b */ /* 0x000fe20003f1d000 */
[-C--:B------:R-:W-:Y:S01]  /*6240*/  FFMA.FTZ R35, R132, R0.reuse, -R2 ;  /* 0x0000000084237223 */ /* 0x080fe20000010802 */
[----:B------:R-:W-:Y:S01]  /*6250*/  SHF.R.U32.HI R10, RZ, 0x18, R20 ;  /* 0x00000018ff0a7819 */ /* 0x000fe20000011614 */
[-CC-:B------:R-:W-:Y:S01]  /*6260*/  FFMA.FTZ R37, R130, R0.reuse, -R2.reuse ;  /* 0x0000000082257223 */ /* 0x180fe20000010802 */
[----:B------:R-:W-:Y:S01]  /*6270*/  FSEL R3, R11, RZ, P0 ;  /* 0x000000ff0b037208 */ /* 0x000fe20000000000 */
[--C-:B------:R-:W-:Y:S01]  /*6280*/  FFMA.FTZ R42, R126, R0, -R2.reuse ;  /* 0x000000007e2a7223 */ /* 0x100fe20000010802 */
[----:B------:R-:W-:Y:S01]  /*6290*/  ISETP.GE.U32.AND P0, PT, R198, R10, PT ;  /* 0x0000000ac600720c */ /* 0x000fe20003f06070 */
[-CC-:B------:R-:W-:Y:S01]  /*62a0*/  FFMA.FTZ R100, R122, R0.reuse, -R2.reuse ;  /* 0x000000007a647223 */ /* 0x180fe20000010802 */
[----:B------:R-:W-:Y:S01]  /*62b0*/  LOP3.LUT R29, R8, 0xffff, RZ, 0xc0, !PT ;  /* 0x0000ffff081d7812 */ /* 0x000fe200078ec0ff */
[-C--:B------:R-:W-:Y:S01]  /*62c0*/  FFMA.FTZ R31, R134, R0.reuse, -R2 ;  /* 0x00000000861f7223 */ /* 0x080fe20000010802 */
[----:B------:R-:W-:Y:S01]  /*62d0*/  SHF.R.U32.HI R21, RZ, 0x10, R8 ;  /* 0x00000010ff157819 */ /* 0x000fe20000011608 */
[-C--:B------:R-:W-:Y:S01]  /*62e0*/  FFMA.FTZ R40, R128, R0.reuse, -R2 ;  /* 0x0000000080287223 */ /* 0x080fe20000010802 */
[----:B------:R-:W-:Y:S01]  /*62f0*/  SHF.R.U32.HI R9, RZ, 0x18, R8 ;  /* 0x00000018ff097819 */ /* 0x000fe20000011608 */
[-CC-:B------:R-:W-:Y:S01]  /*6300*/  FFMA.FTZ R99, R99, R0.reuse, -R2.reuse ;  /* 0x0000000063637223 */ /* 0x180fe20000010802 */
[----:B------:R-:W-:Y:S01]  /*6310*/  MUFU.EX2 R35, R35 ;  /* 0x0000002300237308 */ /* 0x000fe20000000800 */
[----:B------:R-:W-:-:S02]  /*6320*/  FFMA.FTZ R107, R107, R0, -R2 ;  /* 0x000000006b6b7223 */ /* 0x000fc40000010802 */
[-CC-:B------:R-:W-:Y:S02]  /*6330*/  FFMA.FTZ R108, R98, R0.reuse, -R2.reuse ;  /* 0x00000000626c7223 */ /* 0x180fe40000010802 */
[-CC-:B------:R-:W-:Y:S02]  /*6340*/  FFMA.FTZ R113, R93, R0.reuse, -R2.reuse ;  /* 0x000000005d717223 */ /* 0x180fe40000010802 */
[-CC-:B------:R-:W-:Y:S01]  /*6350*/  FFMA.FTZ R116, R70, R0.reuse, -R2.reuse ;  /* 0x0000000046747223 */ /* 0x180fe20000010802 */
[----:B------:R-:W-:Y:S01]  /*6360*/  MUFU.EX2 R23, R37 ;  /* 0x0000002500177308 */ /* 0x000fe20000000800 */
[-CC-:B------:R-:W-:Y:S02]  /*6370*/  FFMA.FTZ R130, R63, R0.reuse, -R2.reuse ;  /* 0x000000003f827223 */ /* 0x180fe40000010802 */
[-CC-:B------:R-:W-:Y:S02]  /*6380*/  FFMA.FTZ R132, R57, R0.reuse, -R2.reuse ;  /* 0x0000000039847223 */ /* 0x180fe40000010802 */
[----:B------:R-:W-:-:S02]  /*6390*/  FFMA.FTZ R122, R47, R0, -R2 ;  /* 0x000000002f7a7223 */ /* 0x000fc40000010802 */
[-C--:B------:R-:W-:Y:S01]  /*63a0*/  FFMA.FTZ R126, R38, R0.reuse, -R2 ;  /* 0x00000000267e7223 */ /* 0x080fe20000010802 */
[----:B------:R-:W-:Y:S01]  /*63b0*/  MUFU.EX2 R188, R42 ;  /* 0x0000002a00bc7308 */ /* 0x000fe20000000800 */
[-CC-:B------:R-:W-:Y:S02]  /*63c0*/  FFMA.FTZ R2, R124, R0.reuse, -R7.reuse ;  /* 0x000000007c027223 */ /* 0x180fe40000010807 */
[-CC-:B------:R-:W-:Y:S02]  /*63d0*/  FFMA.FTZ R10, R115, R0.reuse, -R7.reuse ;  /* 0x00000000730a7223 */ /* 0x180fe40000010807 */
[-C--:B------:R-:W-:Y:S02]  /*63e0*/  FFMA.FTZ R11, R114, R0.reuse, -R7 ;  /* 0x00000000720b7223 */ /* 0x080fe40000010807 */
[-C--:B------:R-:W-:Y:S01]  /*63f0*/  FFMA.FTZ R7, R121, R0.reuse, -R6 ;  /* 0x0000000079077223 */ /* 0x080fe20000010806 */
[----:B------:R1:W-:Y:S01]  /*6400*/  MUFU.EX2 R224, R2 ;  /* 0x0000000200e07308 */ /* 0x0003e20000000800 */
[----:B------:R-:W-:-:S02]  /*6410*/  FFMA.FTZ R87, R129, R0, -R3 ;  /* 0x0000000081577223 */ /* 0x000fc40000010803 */
[----:B------:R-:W-:Y:S02]  /*6420*/  IMAD.MOV.U32 R129, RZ, RZ, R110 ;  /* 0x000000ffff817224 */ /* 0x000fe400078e006e */
[-CC-:B------:R-:W-:Y:S02]  /*6430*/  FFMA.FTZ R101, R109, R0.reuse, -R3.reuse ;  /* 0x000000006d657223 */ /* 0x180fe40000010803 */
[-CC-:B------:R-:W-:Y:S01]  /*6440*/  FFMA.FTZ R28, R44, R0.reuse, -R3.reuse ;  /* 0x000000002c1c7223 */ /* 0x180fe20000010803 */
[----:B------:R2:W3:Y:S01]  /*6450*/  MUFU.EX2 R226, R10 ;  /* 0x0000000a00e27308 */ /* 0x0004e20000000800 */
[-CC-:B------:R-:W-:Y:S02]  /*6460*/  FFMA.FTZ R27, R139, R0.reuse, -R3.reuse ;  /* 0x000000008b1b7223 */ /* 0x180fe40000010803 */
[-CC-:B------:R-:W-:Y:S02]  /*6470*/  FFMA.FTZ R33, R138, R0.reuse, -R3.reuse ;  /* 0x000000008a217223 */ /* 0x180fe40000010803 */
[----:B------:R-:W-:-:S02]  /*6480*/  FFMA.FTZ R34, R135, R0, -R3 ;  /* 0x0000000087227223 */ /* 0x000fc40000010803 */
[-CC-:B------:R-:W-:Y:S01]  /*6490*/  FFMA.FTZ R38, R133, R0.reuse, -R3.reuse ;  /* 0x0000000085267223 */ /* 0x180fe20000010803 */
[----:B------:R4:W-:Y:S01]  /*64a0*/  MUFU.EX2 R219, R7 ;  /* 0x0000000700db7308 */ /* 0x0009e20000000800 */
[-C--:B-1----:R-:W-:Y:S01]  /*64b0*/  FFMA.FTZ R2, R120, R0.reuse, -R6 ;  /* 0x0000000078027223 */ /* 0x082fe20000010806 */
[----:B------:R-:W-:Y:S01]  /*64c0*/  SHF.R.U32.HI R6, RZ, 0x10, R20 ;  /* 0x00000010ff067819 */ /* 0x000fe20000011614 */
[-CC-:B------:R-:W-:Y:S02]  /*64d0*/  FFMA.FTZ R39, R131, R0.reuse, -R3.reuse ;  /* 0x0000000083277223 */ /* 0x180fe40000010803 */
[-CC-:B------:R-:W-:Y:S01]  /*64e0*/  FFMA.FTZ R90, R127, R0.reuse, -R3.reuse ;  /* 0x000000007f5a7223 */ /* 0x180fe20000010803 */
[----:B------:R-:W-:Y:S01]  /*64f0*/  LOP3.LUT R6, R6, 0xff, RZ, 0xc0, !PT ;  /* 0x000000ff06067812 */ /* 0x000fe200078ec0ff */
[-CC-:B------:R-:W-:Y:S01]  /*6500*/  FFMA.FTZ R97, R125, R0.reuse, -R3.reuse ;  /* 0x000000007d617223 */ /* 0x180fe20000010803 */
[----:B------:R3:W1:Y:S01]  /*6510*/  MUFU.EX2 R225, R2 ;  /* 0x0000000200e17308 */ /* 0x0006620000000800 */
[-CC-:B------:R-:W-:Y:S01]  /*6520*/  FFMA.FTZ R98, R123, R0.reuse, -R3.reuse ;  /* 0x000000007b627223 */ /* 0x180fe20000010803 */
[----:B--2---:R-:W-:Y:S01]  /*6530*/  LOP3.LUT R10, R8, 0xff, RZ, 0xc0, !PT ;  /* 0x000000ff080a7812 */ /* 0x004fe200078ec0ff */
[----:B------:R-:W-:-:S02]  /*6540*/  FFMA.FTZ R106, R106, R0, -R3 ;  /* 0x000000006a6a7223 */ /* 0x000fc40000010803 */
[-CC-:B------:R-:W-:Y:S02]  /*6550*/  FFMA.FTZ R110, R92, R0.reuse, -R3.reuse ;  /* 0x000000005c6e7223 */ /* 0x180fe40000010803 */
[-CC-:B------:R-:W-:Y:S01]  /*6560*/  FFMA.FTZ R109, R91, R0.reuse, -R3.reuse ;  /* 0x000000005b6d7223 */ /* 0x180fe20000010803 */
[----:B------:R-:W2:Y:S01]  /*6570*/  MUFU.EX2 R242, R11 ;  /* 0x0000000b00f27308 */ /* 0x000ea20000000800 */
[-C--:B------:R-:W-:Y:S01]  /*6580*/  FFMA.FTZ R112, R68, R0.reuse, -R3 ;  /* 0x0000000044707223 */ /* 0x080fe20000010803 */
[----:B----4-:R-:W-:Y:S01]  /*6590*/  SHF.R.U32.HI R7, RZ, 0x8, R137 ;  /* 0x00000008ff077819 */ /* 0x010fe20000011689 */
[----:B------:R-:W-:Y:S01]  /*65a0*/  FFMA.FTZ R111, R58, R0, -R3 ;  /* 0x000000003a6f7223 */ /* 0x000fe20000010803 */
[----:B---3--:R-:W-:-:S04]  /*65b0*/  F2FP.PACK_AB R2, R226, R224 ;  /* 0x000000e0e202723e */ /* 0x008fc800000000ff */
[----:B------:R-:W-:Y:S01]  /*65c0*/  MUFU.EX2 R28, R28 ;  /* 0x0000001c001c7308 */ /* 0x000fe20000000800 */
[----:B-1----:R-:W-:Y:S02]  /*65d0*/  F2FP.PACK_AB R0, R225, R219 ;  /* 0x000000dbe100723e */ /* 0x002fe400000000ff */
[C---:B------:R-:W-:Y:S02]  /*65e0*/  PRMT R70, R2.reuse, 0x7610, R70 ;  /* 0x0000761002467816 */ /* 0x040fe40000000046 */
[----:B------:R-:W-:Y:S02]  /*65f0*/  PRMT R69, R2, 0x7632, R69 ;  /* 0x0000763202457816 */ /* 0x000fe40000000045 */
[----:B------:R-:W-:Y:S01]  /*6600*/  LOP3.LUT R2, R118, 0xff, RZ, 0xc0, !PT ;  /* 0x000000ff76027812 */ /* 0x000fe200078ec0ff */
[----:B------:R-:W-:Y:S01]  /*6610*/  @!P1 HADD2 R43, -R70.H0_H0, -RZ.H0_H0 ;  /* 0xa00000ff462b9230 */ /* 0x000fe20000000900 */
[----:B------:R-:W-:Y:S01]  /*6620*/  PRMT R216, R70, 0x5410, R69 ;  /* 0x0000541046d87816 */ /* 0x000fe20000000045 */
[----:B------:R-:W-:Y:S01]  /*6630*/  @!P3 HADD2 R44, -R69.H0_H0, -RZ.H0_H0 ;  /* 0xa00000ff452cb230 */ /* 0x000fe20000000900 */
[----:B------:R-:W-:Y:S01]  /*6640*/  PRMT R68, R0, 0x7632, R68 ;  /* 0x0000763200447816 */ /* 0x000fe20000000044 */
[----:B------:R-:W-:Y:S01]  /*6650*/  MUFU.EX2 R27, R27 ;  /* 0x0000001b001b7308 */ /* 0x000fe20000000800 */
[----:B------:R-:W-:-:S02]  /*6660*/  @!P1 PRMT R70, R43, 0x5410, RZ ;  /* 0x000054102b469816 */ /* 0x000fc400000000ff */
[----:B------:R-:W-:Y:S01]  /*6670*/  ISETP.GE.U32.AND P1, PT, R198, R2, PT ;  /* 0x00000002c600720c */ /* 0x000fe20003f26070 */
[----:B------:R-:W-:Y:S01]  /*6680*/  IMAD.WIDE.U32 R2, R55, -0x2daee0ad, RZ ;  /* 0xd2511f5337027825 */ /* 0x000fe200078e00ff */
[----:B------:R-:W-:Y:S01]  /*6690*/  PRMT R67, R0, 0x7610, R67 ;  /* 0x0000761000437816 */ /* 0x000fe20000000043 */
[----:B------:R-:W-:Y:S01]  /*66a0*/  @!P0 HADD2 R46, -R68.H0_H0, -RZ.H0_H0 ;  /* 0xa00000ff442e8230 */ /* 0x000fe20000000900 */
[----:B------:R-:W-:Y:S01]  /*66b0*/  @!P3 PRMT R69, R44, 0x5410, RZ ;  /* 0x000054102c45b816 */ /* 0x000fe200000000ff */
[----:B------:R-:W-:Y:S01]  /*66c0*/  MUFU.EX2 R33, R33 ;  /* 0x0000002100217308 */ /* 0x000fe20000000800 */
[----:B------:R-:W-:Y:S02]  /*66d0*/  LOP3.LUT R0, R3, R249, R136, 0x96, !PT ;  /* 0x000000f903007212 */ /* 0x000fe400078e9688 */
[----:B------:R-:W-:Y:S02]  /*66e0*/  ISETP.GE.U32.AND P3, PT, R198, R6, PT ;  /* 0x00000006c600720c */ /* 0x000fe40003f66070 */
[----:B------:R-:W-:-:S02]  /*66f0*/  LOP3.LUT R6, R7, 0xffff, RZ, 0xc0, !PT ;  /* 0x0000ffff07067812 */ /* 0x000fc400078ec0ff */
[----:B------:R-:W-:Y:S01]  /*6700*/  PRMT R215, R67, 0x5410, R68 ;  /* 0x0000541043d77816 */ /* 0x000fe20000000044 */
[----:B------:R-:W1:Y:S01]  /*6710*/  MUFU.EX2 R136, R14 ;  /* 0x0000000e00887308 */ /* 0x000e620000000800 */
[----:B------:R-:W-:Y:S02]  /*6720*/  @!P0 PRMT R68, R46, 0x5410, RZ ;  /* 0x000054102e448816 */ /* 0x000fe400000000ff */
[----:B------:R-:W-:Y:S02]  /*6730*/  ISETP.GE.U32.AND P0, PT, R198, R6, PT ;  /* 0x00000006c600720c */ /* 0x000fe40003f06070 */
[C---:B------:R-:W-:Y:S02]  /*6740*/  LOP3.LUT R7, R2.reuse, 0xffff, RZ, 0xc0, !PT ;  /* 0x0000ffff02077812 */ /* 0x040fe400078ec0ff */
[----:B------:R-:W-:Y:S01]  /*6750*/  LOP3.LUT R6, R2, 0xff, RZ, 0xc0, !PT ;  /* 0x000000ff02067812 */ /* 0x000fe200078ec0ff */
[----:B------:R-:W-:Y:S01]  /*6760*/  @!P3 HADD2 R58, -R67.H0_H0, -RZ.H0_H0 ;  /* 0xa00000ff433ab230 */ /* 0x000fe20000000900 */
[--C-:B------:R-:W-:Y:S01]  /*6770*/  SHF.R.U32.HI R8, RZ, 0x10, R2.reuse ;  /* 0x00000010ff087819 */ /* 0x100fe20000011602 */
[----:B------:R-:W-:Y:S01]  /*6780*/  MUFU.EX2 R189, R39 ;  /* 0x0000002700bd7308 */ /* 0x000fe20000000800 */
[----:B------:R-:W-:-:S02]  /*6790*/  SHF.R.U32.HI R3, RZ, 0x18, R2 ;  /* 0x00000018ff037819 */ /* 0x000fc40000011602 */
[----:B--2---:R-:W-:Y:S02]  /*67a0*/  F2FP.PACK_AB R2, R187, R242 ;  /* 0x000000f2bb02723e */ /* 0x004fe400000000ff */
[----:B------:R-:W-:Y:S02]  /*67b0*/  @!P3 PRMT R67, R58, 0x5410, RZ ;  /* 0x000054103a43b816 */ /* 0x000fe400000000ff */
[C---:B------:R-:W-:Y:S01]  /*67c0*/  PRMT R66, R2.reuse, 0x7610, R66 ;  /* 0x0000761002427816 */ /* 0x040fe20000000042 */
[----:B------:R-:W-:Y:S01]  /*67d0*/  MUFU.EX2 R231, R130 ;  /* 0x0000008200e77308 */ /* 0x000fe20000000800 */
[----:B------:R-:W-:Y:S02]  /*67e0*/  PRMT R65, R2, 0x7632, R65 ;  /* 0x0000763202417816 */ /* 0x000fe40000000041 */
[----:B-1----:R-:W-:Y:S01]  /*67f0*/  F2FP.PACK_AB R2, R241, R136 ;  /* 0x00000088f102723e */ /* 0x002fe200000000ff */
[----:B------:R-:W-:Y:S01]  /*6800*/  @!P4 HADD2 R57, -R66.H0_H0, -RZ.H0_H0 ;  /* 0xa00000ff4239c230 */ /* 0x000fe20000000900 */
[----:B------:R-:W-:Y:S01]  /*6810*/  PRMT R214, R66, 0x5410, R65 ;  /* 0x0000541042d67816 */ /* 0x000fe20000000041 */
[----:B------:R-:W-:Y:S01]  /*6820*/  @!P0 HADD2 R47, -R65.H0_H0, -RZ.H0_H0 ;  /* 0xa00000ff412f8230 */ /* 0x000fe20000000900 */
[----:B------:R-:W-:-:S02]  /*6830*/  PRMT R64, R2, 0x7632, R64 ;  /* 0x0000763202407816 */ /* 0x000fc40000000040 */
[----:B------:R-:W-:Y:S02]  /*6840*/  PRMT R63, R2, 0x7610, R63 ;  /* 0x00007610023f7816 */ /* 0x000fe4000000003f */
[----:B------:R-:W-:Y:S01]  /*6850*/  LOP3.LUT R2, R0, 0xffff, RZ, 0xc0, !PT ;  /* 0x0000ffff00027812 */ /* 0x000fe200078ec0ff */
[----:B------:R-:W-:Y:S01]  /*6860*/  @!P2 HADD2 R59, -R64.H0_H0, -RZ.H0_H0 ;  /* 0xa00000ff403ba230 */ /* 0x000fe20000000900 */
[----:B------:R-:W-:Y:S01]  /*6870*/  @!P0 PRMT R65, R47, 0x5410, RZ ;  /* 0x000054102f418816 */ /* 0x000fe200000000ff */
[----:B------:R-:W-:Y:S01]  /*6880*/  @!P1 HADD2 R61, -R63.H0_H0, -RZ.H0_H0 ;  /* 0xa00000ff3f3d9230 */ /* 0x000fe20000000900 */
[----:B------:R-:W-:Y:S02]  /*6890*/  ISETP.GE.U32.AND P0, PT, R198, R3, PT ;  /* 0x00000003c600720c */ /* 0x000fe40003f06070 */
[----:B------:R-:W-:Y:S02]  /*68a0*/  SHF.R.U32.HI R2, RZ, 0x8, R2 ;  /* 0x00000008ff027819 */ /* 0x000fe40000011602 */
[----:B------:R-:W-:-:S02]  /*68b0*/  LOP3.LUT R3, R0, 0xff, RZ, 0xc0, !PT ;  /* 0x000000ff00037812 */ /* 0x000fc400078ec0ff */
[----:B------:R-:W-:Y:S02]  /*68c0*/  PRMT R213, R63, 0x5410, R64 ;  /* 0x000054103fd57816 */ /* 0x000fe40000000040 */
[----:B------:R-:W-:Y:S02]  /*68d0*/  @!P2 PRMT R64, R59, 0x5410, RZ ;  /* 0x000054103b40a816 */ /* 0x000fe400000000ff */
[----:B------:R-:W-:Y:S02]  /*68e0*/  LOP3.LUT R2, R2, 0xffff, RZ, 0xc0, !PT ;  /* 0x0000ffff02027812 */ /* 0x000fe400078ec0ff */
[C---:B------:R-:W-:Y:S02]  /*68f0*/  ISETP.GE.U32.AND P2, PT, R198.reuse, R3, PT ;  /* 0x00000003c600720c */ /* 0x040fe40003f46070 */
[----:B------:R-:W-:Y:S02]  /*6900*/  @!P1 PRMT R63, R61, 0x5410, RZ ;  /* 0x000054103d3f9816 */ /* 0x000fe400000000ff */
[----:B------:R-:W-:-:S02]  /*6910*/  ISETP.GE.U32.AND P1, PT, R198, R2, PT ;  /* 0x00000002c600720c */ /* 0x000fc40003f26070 */
[----:B------:R-:W-:Y:S02]  /*6920*/  F2FP.PACK_AB R2, R239, R243 ;  /* 0x000000f3ef02723e */ /* 0x000fe400000000ff */
[----:B------:R-:W-:Y:S01]  /*6930*/  @!P4 PRMT R66, R57, 0x5410, RZ ;  /* 0x000054103942c816 */ /* 0x000fe200000000ff */
[----:B------:R-:W-:Y:S01]  /*6940*/  MUFU.EX2 R243, R113 ;  /* 0x0000007100f37308 */ /* 0x000fe20000000800 */
[C---:B------:R-:W-:Y:S02]  /*6950*/  PRMT R62, R2.reuse, 0x7610, R62 ;  /* 0x00007610023e7816 */ /* 0x040fe4000000003e */
[----:B------:R-:W-:Y:S02]  /*6960*/  PRMT R61, R2, 0x7632, R61 ;  /* 0x00007632023d7816 */ /* 0x000fe4000000003d */
[--C-:B------:R-:W-:Y:S01]  /*6970*/  SHF.R.U32.HI R2, RZ, 0x18, R0.reuse ;  /* 0x00000018ff027819 */ /* 0x100fe20000011600 */
[----:B------:R-:W-:Y:S01]  /*6980*/  @!P2 HADD2 R91, -R62.H0_H0, -RZ.H0_H0 ;  /* 0xa00000ff3e5ba230 */ /* 0x000fe20000000900 */
[----:B------:R-:W-:Y:S01]  /*6990*/  PRMT R212, R62, 0x5410, R61 ;  /* 0x000054103ed47816 */ /* 0x000fe2000000003d */
[----:B------:R-:W-:Y:S01]  /*69a0*/  @!P1 HADD2 R92, -R61.H0_H0, -RZ.H0_H0 ;  /* 0xa00000ff3d5c9230 */ /* 0x000fe20000000900 */
[----:B------:R-:W-:-:S02]  /*69b0*/  SHF.R.U32.HI R0, RZ, 0x10, R0 ;  /* 0x00000010ff007819 */ /* 0x000fc40000011600 */
[----:B------:R-:W-:Y:S02]  /*69c0*/  @!P2 PRMT R62, R91, 0x5410, RZ ;  /* 0x000054105b3ea816 */ /* 0x000fe400000000ff */
[----:B------:R-:W-:Y:S02]  /*69d0*/  ISETP.GE.U32.AND P2, PT, R198, R2, PT ;  /* 0x00000002c600720c */ /* 0x000fe40003f46070 */
[----:B------:R-:W-:Y:S02]  /*69e0*/  F2FP.PACK_AB R2, R236, R240 ;  /* 0x000000f0ec02723e */ /* 0x000fe400000000ff */
[----:B------:R-:W-:Y:S01]  /*69f0*/  LOP3.LUT R0, R0, 0xff, RZ, 0xc0, !PT ;  /* 0x000000ff00007812 */ /* 0x000fe200078ec0ff */
[----:B------:R-:W-:Y:S01]  /*6a00*/  MUFU.EX2 R236, R126 ;  /* 0x0000007e00ec7308 */ /* 0x000fe20000000800 */
[----:B------:R-:W-:Y:S02]  /*6a10*/  PRMT R60, R2, 0x7632, R60 ;  /* 0x00007632023c7816 */ /* 0x000fe4000000003c */
[----:B------:R-:W-:-:S02]  /*6a20*/  @!P1 PRMT R61, R92, 0x5410, RZ ;  /* 0x000054105c3d9816 */ /* 0x000fc400000000ff */
[----:B------:R-:W-:Y:S02]  /*6a30*/  ISETP.GE.U32.AND P1, PT, R198, R0, PT ;  /* 0x00000000c600720c */ /* 0x000fe40003f26070 */
[----:B------:R-:W-:Y:S01]  /*6a40*/  SHF.R.U32.HI R0, RZ, 0x8, R7 ;  /* 0x00000008ff007819 */ /* 0x000fe20000011607 */
[----:B------:R-:W-:Y:S01]  /*6a50*/  @!P2 HADD2 R93, -R60.H0_H0, -RZ.H0_H0 ;  /* 0xa00000ff3c5da230 */ /* 0x000fe20000000900 */
[----:B------:R-:W-:Y:S02]  /*6a60*/  PRMT R59, R2, 0x7610, R59 ;  /* 0x00007610023b7816 */ /* 0x000fe4000000003b */
[----:B------:R-:W-:Y:S02]  /*6a70*/  LOP3.LUT R0, R0, 0xffff, RZ, 0xc0, !PT ;  /* 0x0000ffff00007812 */ /* 0x000fe400078ec0ff */
[----:B------:R-:W-:Y:S02]  /*6a80*/  PRMT R203, R59, 0x5410, R60 ;  /* 0x000054103bcb7816 */ /* 0x000fe4000000003c */
[----:B------:R-:W-:-:S02]  /*6a90*/  @!P2 PRMT R60, R93, 0x5410, RZ ;  /* 0x000054105d3ca816 */ /* 0x000fc400000000ff */
[----:B------:R-:W-:Y:S01]  /*6aa0*/  ISETP.GE.U32.AND P2, PT, R198, R0, PT ;  /* 0x00000000c600720c */ /* 0x000fe20003f46070 */
[----:B------:R-:W-:Y:S01]  /*6ab0*/  @!P1 HADD2 R96, -R59.H0_H0, -RZ.H0_H0 ;  /* 0xa00000ff3b609230 */ /* 0x000fe20000000900 */
[----:B------:R-:W-:Y:S02]  /*6ac0*/  F2FP.PACK_AB R0, R194, R218 ;  /* 0x000000dac200723e */ /* 0x000fe400000000ff */
[----:B------:R-:W-:Y:S02]  /*6ad0*/  LOP3.LUT R2, R21, 0xff, RZ, 0xc0, !PT ;  /* 0x000000ff15027812 */ /* 0x000fe400078ec0ff */
[C---:B------:R-:W-:Y:S02]  /*6ae0*/  PRMT R58, R0.reuse, 0x7610, R58 ;  /* 0x00007610003a7816 */ /* 0x040fe4000000003a */
[----:B------:R-:W-:Y:S02]  /*6af0*/  PRMT R57, R0, 0x7632, R57 ;  /* 0x0000763200397816 */ /* 0x000fe40000000039 */
[----:B------:R-:W-:-:S02]  /*6b00*/  LOP3.LUT R0, R8, 0xff, RZ, 0xc0, !PT ;  /* 0x000000ff08007812 */ /* 0x000fc400078ec0ff */
[----:B------:R-:W-:Y:S01]  /*6b10*/  @!P1 PRMT R59, R96, 0x5410, RZ ;  /* 0x00005410603b9816 */ /* 0x000fe200000000ff */
[----:B------:R-:W-:Y:S01]  /*6b20*/  @!P2 HADD2 R94, -R57.H0_H0, -RZ.H0_H0 ;  /* 0xa00000ff395ea230 */ /* 0x000fe20000000900 */
[----:B------:R-:W-:Y:S01]  /*6b30*/  ISETP.GE.U32.AND P1, PT, R198, R0, PT ;  /* 0x00000000c600720c */ /* 0x000fe20003f26070 */
[----:B------:R-:W-:Y:S01]  /*6b40*/  MUFU.EX2 R8, R31 ;  /* 0x0000001f00087308 */ /* 0x000fe20000000800 */
[----:B------:R-:W-:Y:S02]  /*6b50*/  F2FP.PACK_AB R0, R252, R250 ;  /* 0x000000fafc00723e */ /* 0x000fe400000000ff */
[----:B------:R-:W-:Y:S02]  /*6b60*/  PRMT R201, R58, 0x5410, R57 ;  /* 0x000054103ac97816 */ /* 0x000fe40000000039 */
[C---:B------:R-:W-:Y:S02]  /*6b70*/  PRMT R56, R0.reuse, 0x7610, R56 ;  /* 0x0000761000387816 */ /* 0x040fe40000000038 */
[----:B------:R-:W-:Y:S01]  /*6b80*/  PRMT R55, R0, 0x7632, R55 ;  /* 0x0000763200377816 */ /* 0x000fe20000000037 */
[----:B------:R-:W-:Y:S01]  /*6b90*/  MUFU.EX2 R31, R38 ;  /* 0x00000026001f7308 */ /* 0x000fe20000000800 */
[----:B------:R-:W-:-:S02]  /*6ba0*/  LOP3.LUT R0, R12, 0xffff, RZ, 0xc0, !PT ;  /* 0x0000ffff0c007812 */ /* 0x000fc400078ec0ff */
[----:B------:R-:W-:Y:S01]  /*6bb0*/  @!P2 PRMT R57, R94, 0x5410, RZ ;  /* 0x000054105e39a816 */ /* 0x000fe200000000ff */
[----:B------:R-:W-:Y:S01]  /*6bc0*/  @!P1 HADD2 R114, -R56.H0_H0, -RZ.H0_H0 ;  /* 0xa00000ff38729230 */ /* 0x000fe20000000900 */
[C---:B------:R-:W-:Y:S01]  /*6bd0*/  ISETP.GE.U32.AND P2, PT, R198.reuse, R2, PT ;  /* 0x00000002c600720c */ /* 0x040fe20003f46070 */
[----:B------:R-:W-:Y:S01]  /*6be0*/  @!P0 HADD2 R115, -R55.H0_H0, -RZ.H0_H0 ;  /* 0xa00000ff37738230 */ /* 0x000fe20000000900 */
[----:B------:R-:W-:Y:S02]  /*6bf0*/  SHF.R.U32.HI R0, RZ, 0x8, R0 ;  /* 0x00000008ff007819 */ /* 0x000fe40000011600 */
[----:B------:R-:W-:Y:S02]  /*6c00*/  ISETP.GE.U32.AND P4, PT, R198, R6, PT ;  /* 0x00000006c600720c */ /* 0x000fe40003f86070 */
[----:B------:R-:W-:Y:S02]  /*6c10*/  LOP3.LUT R2, R12, 0xff, RZ, 0xc0, !PT ;  /* 0x000000ff0c027812 */ /* 0x000fe400078ec0ff */
[----:B------:R-:W-:-:S02]  /*6c20*/  PRMT R200, R56, 0x5410, R55 ;  /* 0x0000541038c87816 */ /* 0x000fc40000000037 */
[----:B------:R-:W-:Y:S02]  /*6c30*/  @!P1 PRMT R56, R114, 0x5410, RZ ;  /* 0x0000541072389816 */ /* 0x000fe400000000ff */
[----:B------:R-:W-:Y:S02]  /*6c40*/  LOP3.LUT R0, R0, 0xffff, RZ, 0xc0, !PT ;  /* 0x0000ffff00007812 */ /* 0x000fe400078ec0ff */
[----:B------:R-:W-:Y:S01]  /*6c50*/  ISETP.GE.U32.AND P1, PT, R198, R2, PT ;  /* 0x00000002c600720c */ /* 0x000fe20003f26070 */
[----:B------:R-:W-:Y:S01]  /*6c60*/  IMAD.WIDE.U32 R2, R36, -0x2daee0ad, RZ ;  /* 0xd2511f5324027825 */ /* 0x000fe200078e00ff */
[----:B------:R-:W-:Y:S01]  /*6c70*/  @!P0 PRMT R55, R115, 0x5410, RZ ;  /* 0x0000541073378816 */ /* 0x000fe200000000ff */
[----:B------:R-:W-:Y:S01]  /*6c80*/  @!P4 HADD2 R95, -R58.H0_H0, -RZ.H0_H0 ;  /* 0xa00000ff3a5fc230 */ /* 0x000fe20000000900 */
[----:B------:R-:W-:Y:S02]  /*6c90*/  ISETP.GE.U32.AND P0, PT, R198, R0, PT ;  /* 0x00000000c600720c */ /* 0x000fe40003f06070 */
[----:B------:R-:W-:Y:S01]  /*6ca0*/  F2FP.PACK_AB R0, R27, R28 ;  /* 0x0000001c1b00723e */ /* 0x000fe200000000ff */
[----:B------:R-:W-:Y:S01]  /*6cb0*/  FADD.FTZ R28, R28, R27 ;  /* 0x0000001b1c1c7221 */ /* 0x000fe20000010000 */
[----:B------:R-:W-:-:S02]  /*6cc0*/  @!P4 PRMT R58, R95, 0x5410, RZ ;  /* 0x000054105f3ac816 */ /* 0x000fc400000000ff */
[C---:B------:R-:W-:Y:S01]  /*6cd0*/  PRMT R15, R0.reuse, 0x7610, R15 ;  /* 0x00007610000f7816 */ /* 0x040fe2000000000f */
[----:B------:R-:W-:Y:S01]  /*6ce0*/  FADD.FTZ R28, R33, R28 ;  /* 0x0000001c211c7221 */ /* 0x000fe20000010000 */
[----:B------:R-:W-:Y:S02]  /*6cf0*/  PRMT R14, R0, 0x7632, R14 ;  /* 0x00007632000e7816 */ /* 0x000fe4000000000e */
[----:B------:R-:W-:Y:S01]  /*6d00*/  ISETP.GE.U32.AND P4, PT, R198, R9, PT ;  /* 0x00000009c600720c */ /* 0x000fe20003f86070 */
[----:B------:R-:W-:Y:S01]  /*6d10*/  @!P1 HADD2 R117, -R15.H0_H0, -RZ.H0_H0 ;  /* 0xa00000ff0f759230 */ /* 0x000fe20000000900 */
[----:B------:R-:W-:Y:S01]  /*6d20*/  SHF.R.U32.HI R0, RZ, 0x18, R12 ;  /* 0x00000018ff007819 */ /* 0x000fe2000001160c */
[----:B------:R-:W1:Y:S01]  /*6d30*/  MUFU.EX2 R9, R30 ;  /* 0x0000001e00097308 */ /* 0x000e620000000800 */
[----:B------:R-:W-:Y:S01]  /*6d40*/  PRMT R118, R15, 0x5410, R14 ;  /* 0x000054100f767816 */ /* 0x000fe2000000000e */
[----:B------:R-:W-:Y:S01]  /*6d50*/  @!P0 HADD2 R119, -R14.H0_H0, -RZ.H0_H0 ;  /* 0xa00000ff0e778230 */ /* 0x000fe20000000900 */
[----:B------:R-:W-:-:S02]  /*6d60*/  @!P1 PRMT R15, R117, 0x5410, RZ ;  /* 0x00005410750f9816 */ /* 0x000fc400000000ff */
[----:B------:R-:W-:Y:S02]  /*6d70*/  ISETP.GE.U32.AND P1, PT, R198, R0, PT ;  /* 0x00000000c600720c */ /* 0x000fe40003f26070 */
[----:B------:R-:W-:Y:S01]  /*6d80*/  SHF.R.U32.HI R0, RZ, 0x10, R12 ;  /* 0x00000010ff007819 */ /* 0x000fe2000001160c */
[----:B------:R-:W2:Y:S01]  /*6d90*/  MUFU.EX2 R30, R34 ;  /* 0x00000022001e7308 */ /* 0x000ea20000000800 */
[----:B------:R-:W-:Y:S01]  /*6da0*/  @!P0 PRMT R14, R119, 0x5410, RZ ;  /* 0x00005410770e8816 */ /* 0x000fe200000000ff */
[----:B------:R-:W-:Y:S01]  /*6db0*/  IMAD.MOV.U32 R119, RZ, RZ, R187 ;  /* 0x000000ffff777224 */ /* 0x000fe200078e00bb */
[----:B------:R-:W-:Y:S02]  /*6dc0*/  LOP3.LUT R0, R0, 0xff, RZ, 0xc0, !PT ;  /* 0x000000ff00007812 */ /* 0x000fe400078ec0ff */
[----:B------:R-:W-:Y:S02]  /*6dd0*/  SHF.R.U32.HI R6, RZ, 0x8, R29 ;  /* 0x00000008ff067819 */ /* 0x000fe4000001161d */
[----:B------:R-:W-:Y:S01]  /*6de0*/  ISETP.GE.U32.AND P0, PT, R198, R0, PT ;  /* 0x00000000c600720c */ /* 0x000fe20003f06070 */
[----:B------:R-:W3:Y:S01]  /*6df0*/  MUFU.EX2 R29, R40 ;  /* 0x00000028001d7308 */ /* 0x000ee20000000800 */
[----:B-1----:R-:W-:Y:S01]  /*6e00*/  F2FP.PACK_AB R7, R8, R9 ;  /* 0x000000090807723e */ /* 0x002fe200000000ff */
[----:B------:R-:W-:Y:S01]  /*6e10*/  FADD.FTZ R18, R9, R8 ;  /* 0x0000000809127221 */ /* 0x000fe20000010000 */
[----:B------:R-:W-:Y:S01]  /*6e20*/  LOP3.LUT R6, R6, 0xffff, RZ, 0xc0, !PT ;  /* 0x0000ffff06067812 */ /* 0x000fe200078ec0ff */
[----:B------:R-:W-:Y:S01]  /*6e30*/  IMAD.WIDE.U32 R8, R162, -0x2daee0ad, RZ ;  /* 0xd2511f53a2087825 */ /* 0x000fe200078e00ff */
[----:B------:R-:W-:-:S02]  /*6e40*/  PRMT R20, R7, 0x7610, R20 ;  /* 0x0000761007147816 */ /* 0x000fc40000000014 */
[----:B------:R-:W-:Y:S01]  /*6e50*/  PRMT R16, R7, 0x7632, R16 ;  /* 0x0000763207107816 */ /* 0x000fe20000000010 */
[----:B------:R-:W-:Y:S01]  /*6e60*/  MUFU.EX2 R162, R87 ;  /* 0x0000005700a27308 */ /* 0x000fe20000000800 */
[----:B------:R-:W-:Y:S02]  /*6e70*/  LOP3.LUT R0, R3, R249, R24, 0x96, !PT ;  /* 0x000000f903007212 */ /* 0x000fe400078e9618 */
[----:B------:R-:W-:Y:S01]  /*6e80*/  PRMT R117, R20, 0x5410, R16 ;  /* 0x0000541014757816 */ /* 0x000fe20000000010 */
[----:B------:R-:W-:Y:S01]  /*6e90*/  @!P0 HADD2 R120, -R20.H0_H0, -RZ.H0_H0 ;  /* 0xa00000ff14788230 */ /* 0x000fe20000000900 */
[----:B------:R-:W-:Y:S01]  /*6ea0*/  ISETP.GE.U32.AND P3, PT, R198, R10, PT ;  /* 0x0000000ac600720c */ /* 0x000fe20003f66070 */
[----:B------:R-:W-:Y:S02]  /*6eb0*/  @!P1 HADD2 R121, -R16.H0_H0, -RZ.H0_H0 ;  /* 0xa00000ff10799230 */ /* 0x000fe40000000900 */
[----:B------:R-:W1:Y:S01]  /*6ec0*/  MUFU.EX2 R187, R90 ;  /* 0x0000005a00bb7308 */ /* 0x000e620000000800 */
[----:B------:R-:W-:Y:S01]  /*6ed0*/  @!P0 PRMT R20, R120, 0x5410, RZ ;  /* 0x0000541078148816 */ /* 0x000fe200000000ff */
[----:B------:R-:W-:Y:S01]  /*6ee0*/  IMAD.MOV.U32 R120, RZ, RZ, R218 ;  /* 0x000000ffff787224 */ /* 0x000fe200078e00da */
[----:B------:R-:W-:-:S02]  /*6ef0*/  ISETP.GE.U32.AND P0, PT, R198, R6, PT ;  /* 0x00000006c600720c */ /* 0x000fc40003f06070 */
[----:B------:R-:W-:Y:S02]  /*6f00*/  SHF.R.U32.HI R6, RZ, 0x10, R0 ;  /* 0x00000010ff067819 */ /* 0x000fe40000011600 */
[----:B------:R-:W-:Y:S01]  /*6f10*/  @!P1 PRMT R16, R121, 0x5410, RZ ;  /* 0x0000541079109816 */ /* 0x000fe200000000ff */
[----:B------:R-:W-:Y:S01]  /*6f20*/  MUFU.EX2 R218, R98 ;  /* 0x0000006200da7308 */ /* 0x000fe20000000800 */
[----:B------:R-:W-:Y:S01]  /*6f30*/  LOP3.LUT R6, R6, 0xff, RZ, 0xc0, !PT ;  /* 0x000000ff06067812 */ /* 0x000fe200078ec0ff */
[----:B------:R-:W-:-:S03]  /*6f40*/  IMAD.MOV.U32 R121, RZ, RZ, R241 ;  /* 0x000000ffff797224 */ /* 0x000fc600078e00f1 */
[----:B------:R-:W-:Y:S02]  /*6f50*/  ISETP.GE.U32.AND P1, PT, R198, R6, PT ;  /* 0x00000006c600720c */ /* 0x000fe40003f26070 */
[----:B--2---:R-:W-:Y:S01]  /*6f60*/  F2FP.PACK_AB R6, R30, R33 ;  /* 0x000000211e06723e */ /* 0x004fe200000000ff */
[----:B------:R-:W-:Y:S03]  /*6f70*/  MUFU.EX2 R241, R110 ;  /* 0x0000006e00f17308 */ /* 0x000fe60000000800 */
[C---:B------:R-:W-:Y:S02]  /*6f80*/  PRMT R47, R6.reuse, 0x7610, R47 ;  /* 0x00007610062f7816 */ /* 0x040fe4000000002f */
[----:B------:R-:W-:Y:S02]  /*6f90*/  PRMT R46, R6, 0x7632, R46 ;  /* 0x00007632062e7816 */ /* 0x000fe4000000002e */
[----:B------:R-:W-:Y:S01]  /*6fa0*/  LOP3.LUT R6, R0, 0xff, RZ, 0xc0, !PT ;  /* 0x000000ff00067812 */ /* 0x000fe200078ec0ff */
[----:B------:R-:W-:Y:S01]  /*6fb0*/  @!P3 HADD2 R124, -R47.H0_H0, -RZ.H0_H0 ;  /* 0xa00000ff2f7cb230 */ /* 0x000fe20000000900 */
[----:B------:R-:W-:Y:S01]  /*6fc0*/  PRMT R115, R47, 0x5410, R46 ;  /* 0x000054102f737816 */ /* 0x000fe2000000002e */
[----:B------:R-:W-:-:S03]  /*6fd0*/  @!P0 HADD2 R123, -R46.H0_H0, -RZ.H0_H0 ;  /* 0xa00000ff2e7b8230 */ /* 0x000fc60000000900 */
[----:B------:R-:W-:Y:S01]  /*6fe0*/  @!P3 PRMT R47, R124, 0x5410, RZ ;  /* 0x000054107c2fb816 */ /* 0x000fe200000000ff */
[----:B------:R-:W-:Y:S01]  /*6ff0*/  IMAD.MOV.U32 R124, RZ, RZ, R242 ;  /* 0x000000ffff7c7224 */ /* 0x000fe200078e00f2 */
[C---:B------:R-:W-:Y:S01]  /*7000*/  ISETP.GE.U32.AND P3, PT, R198.reuse, R6, PT ;  /* 0x00000006c600720c */ /* 0x040fe20003f66070 */
[----:B------:R-:W-:Y:S01]  /*7010*/  MUFU.EX2 R242, R109 ;  /* 0x0000006d00f27308 */ /* 0x000fe20000000800 */
[----:B------:R-:W-:Y:S02]  /*7020*/  SHF.R.U32.HI R6, RZ, 0x18, R0 ;  /* 0x00000018ff067819 */ /* 0x000fe40000011600 */
[----:B------:R-:W-:Y:S01]  /*7030*/  @!P0 PRMT R46, R123, 0x5410, RZ ;  /* 0x000054107b2e8816 */ /* 0x000fe200000000ff */
[----:B------:R-:W-:Y:S01]  /*7040*/  IMAD.MOV.U32 R123, RZ, RZ, R240 ;  /* 0x000000ffff7b7224 */ /* 0x000fe200078e00f0 */
[----:B------:R-:W-:Y:S02]  /*7050*/  ISETP.GE.U32.AND P0, PT, R198, R6, PT ;  /* 0x00000006c600720c */ /* 0x000fe40003f06070 */
[----:B------:R-:W-:Y:S01]  /*7060*/  F2FP.PACK_AB R6, R23, R35 ;  /* 0x000000231706723e */ /* 0x000fe200000000ff */
[----:B------:R-:W-:Y:S01]  /*7070*/  MUFU.EX2 R240, R111 ;  /* 0x0000006f00f07308 */ /* 0x000fe20000000800 */
[----:B------:R-:W-:-:S02]  /*7080*/  LOP3.LUT R0, R0, 0xffff, RZ, 0xc0, !PT ;  /* 0x0000ffff00007812 */ /* 0x000fc400078ec0ff */
[C---:B------:R-:W-:Y:S02]  /*7090*/  PRMT R45, R6.reuse, 0x7610, R45 ;  /* 0x00007610062d7816 */ /* 0x040fe4000000002d */
[----:B------:R-:W-:Y:S01]  /*70a0*/  PRMT R44, R6, 0x7632, R44 ;  /* 0x00007632062c7816 */ /* 0x000fe2000000002c */
[----:B------:R-:W-:Y:S01]  /*70b0*/  IMAD.WIDE.U32 R6, R164, -0x2daee0ad, RZ ;  /* 0xd2511f53a4067825 */ /* 0x000fe200078e00ff */
[----:B------:R-:W-:Y:S01]  /*70c0*/  SHF.R.U32.HI R0, RZ, 0x8, R0 ;  /* 0x00000008ff007819 */ /* 0x000fe20000011600 */
[----:B------:R-:W-:Y:S01]  /*70d0*/  @!P2 HADD2 R125, -R45.H0_H0, -RZ.H0_H0 ;  /* 0xa00000ff2d7da230 */ /* 0x000fe20000000900 */
[----:B------:R-:W-:Y:S01]  /*70e0*/  PRMT R114, R45, 0x5410, R44 ;  /* 0x000054102d727816 */ /* 0x000fe2000000002c */
[----:B------:R-:W-:Y:S01]  /*70f0*/  @!P4 HADD2 R127, -R44.H0_H0, -RZ.H0_H0 ;  /* 0xa00000ff2c7fc230 */ /* 0x000fe20000000900 */
[----:B------:R-:W-:Y:S01]  /*7100*/  LOP3.LUT R0, R0, 0xffff, RZ, 0xc0, !PT ;  /* 0x0000ffff00007812 */ /* 0x000fe200078ec0ff */
[----:B------:R-:W-:Y:S01]  /*7110*/  IMAD.MOV.U32 R164, RZ, RZ, R248 ;  /* 0x000000ffffa47224 */ /* 0x000fe200078e00f8 */
[----:B------:R-:W-:Y:S01]  /*7120*/  @!P2 PRMT R45, R125, 0x5410, RZ ;  /* 0x000054107d2da816 */ /* 0x000fe200000000ff */
[----:B------:R2:W-:Y:S01]  /*7130*/  MUFU.EX2 R248, R101 ;  /* 0x0000006500f87308 */ /* 0x0005e20000000800 */
[----:B------:R-:W-:Y:S01]  /*7140*/  @!P4 PRMT R44, R127, 0x5410, RZ ;  /* 0x000054107f2cc816 */ /* 0x000fe200000000ff */
[----:B------:R-:W-:Y:S01]  /*7150*/  IMAD.MOV.U32 R127, RZ, RZ, R129 ;  /* 0x000000ffff7f7224 */ /* 0x000fe200078e0081 */
[----:B------:R-:W-:Y:S01]  /*7160*/  ISETP.GE.U32.AND P2, PT, R198, R0, PT ;  /* 0x00000000c600720c */ /* 0x000fe20003f46070 */
[----:B------:R-:W-:Y:S01]  /*7170*/  IMAD.MOV.U32 R125, RZ, RZ, R239 ;  /* 0x000000ffff7d7224 */ /* 0x000fe200078e00ef */
[----:B------:R-:W-:Y:S01]  /*7180*/  LOP3.LUT R7, R7, R192, R178, 0x96, !PT ;  /* 0x000000c007077212 */ /* 0x000fe200078e96b2 */
[----:B------:R-:W-:Y:S01]  /*7190*/  IMAD.MOV.U32 R178, RZ, RZ, R227 ;  /* 0x000000ffffb27224 */ /* 0x000fe200078e00e3 */
[----:B------:R-:W-:Y:S01]  /*71a0*/  F2FP.PACK_AB R0, R189, R31 ;  /* 0x0000001fbd00723e */ /* 0x000fe200000000ff */
[----:B------:R-:W-:Y:S01]  /*71b0*/  MUFU.EX2 R239, R112 ;  /* 0x0000007000ef7308 */ /* 0x000fe20000000800 */
[----:B------:R-:W-:Y:S01]  /*71c0*/  LOP3.LUT R10, R9, R127, R6, 0x96, !PT ;  /* 0x0000007f090a7212 */ /* 0x000fe200078e9606 */
[----:B------:R-:W-:Y:S01]  /*71d0*/  IMAD.WIDE.U32 R6, R7, -0x326172a9, RZ ;  /* 0xcd9e8d5707067825 */ /* 0x000fe200078e00ff */
[----:B------:R-:W-:-:S02]  /*71e0*/  PRMT R43, R0, 0x7610, R43 ;  /* 0x00007610002b7816 */ /* 0x000fc4000000002b */
[----:B------:R-:W-:Y:S01]  /*71f0*/  PRMT R42, R0, 0x7632, R42 ;  /* 0x00007632002a7816 */ /* 0x000fe2000000002a */
[----:B------:R-:W-:Y:S01]  /*7200*/  IMAD.WIDE.U32 R10, R10, -0x326172a9, RZ ;  /* 0xcd9e8d570a0a7825 */ /* 0x000fe200078e00ff */
[----:B---3--:R-:W-:Y:S01]  /*7210*/  F2FP.PACK_AB R0, R188, R29 ;  /* 0x0000001dbc00723e */ /* 0x008fe200000000ff */
[----:B------:R-:W-:Y:S01]  /*7220*/  @!P3 HADD2 R128, -R43.H0_H0, -RZ.H0_H0 ;  /* 0xa00000ff2b80b230 */ /* 0x000fe20000000900 */
[----:B------:R-:W-:Y:S01]  /*7230*/  LOP3.LUT R7, R7, R164, R32, 0x96, !PT ;  /* 0x000000a407077212 */ /* 0x000fe200078e9620 */
[----:B------:R-:W-:Y:S01]  /*7240*/  IMAD.MOV.U32 R32, RZ, RZ, R247 ;  /* 0x000000ffff207224 */ /* 0x000fe200078e00f7 */
[C---:B------:R-:W-:Y:S01]  /*7250*/  PRMT R40, R0.reuse, 0x7610, R40 ;  /* 0x0000761000287816 */ /* 0x040fe20000000028 */
[----:B------:R-:W-:Y:S01]  /*7260*/  @!P2 HADD2 R131, -R42.H0_H0, -RZ.H0_H0 ;  /* 0xa00000ff2a83a230 */ /* 0x000fe20000000900 */
[----:B------:R-:W-:Y:S01]  /*7270*/  PRMT R39, R0, 0x7632, R39 ;  /* 0x0000763200277816 */ /* 0x000fe20000000027 */
[----:B------:R-:W-:Y:S01]  /*7280*/  MUFU.EX2 R247, R106 ;  /* 0x0000006a00f77308 */ /* 0x000fe20000000800 */
[----:B------:R-:W-:Y:S01]  /*7290*/  PRMT R129, R43, 0x5410, R42 ;  /* 0x000054102b817816 */ /* 0x000fe2000000002a */
[----:B------:R-:W-:Y:S01]  /*72a0*/  @!P1 HADD2 R134, -R40.H0_H0, -RZ.H0_H0 ;  /* 0xa00000ff28869230 */ /* 0x000fe20000000900 */
[----:B------:R-:W-:Y:S01]  /*72b0*/  LOP3.LUT R12, R11, R32, R6, 0x96, !PT ;  /* 0x000000200b0c7212 */ /* 0x000fe200078e9606 */
[----:B------:R-:W-:Y:S01]  /*72c0*/  IMAD.WIDE.U32 R6, R7, -0x2daee0ad, RZ ;  /* 0xd2511f5307067825 */ /* 0x000fe200078e00ff */
[----:B------:R-:W-:Y:S01]  /*72d0*/  @!P3 PRMT R43, R128, 0x5410, RZ ;  /* 0x00005410802bb816 */ /* 0x000fe200000000ff */
[----:B------:R-:W-:Y:S01]  /*72e0*/  @!P0 HADD2 R133, -R39.H0_H0, -RZ.H0_H0 ;  /* 0xa00000ff27858230 */ /* 0x000fe20000000900 */
[----:B------:R-:W-:Y:S01]  /*72f0*/  PRMT R128, R40, 0x5410, R39 ;  /* 0x0000541028807816 */ /* 0x000fe20000000027 */
[----:B------:R-:W-:Y:S01]  /*7300*/  IMAD.WIDE.U32 R12, R12, -0x2daee0ad, RZ ;  /* 0xd2511f530c0c7825 */ /* 0x000fe200078e00ff */
[----:B------:R-:W-:Y:S01]  /*7310*/  @!P1 PRMT R40, R134, 0x5410, RZ ;  /* 0x0000541086289816 */ /* 0x000fe200000000ff */
[----:B------:R-:W-:Y:S01]  /*7320*/  MUFU.EX2 R227, R132 ;  /* 0x0000008400e37308 */ /* 0x000fe20000000800 */
[----:B------:R-:W-:Y:S01]  /*7330*/  LOP3.LUT R0, R2, 0xff, RZ, 0xc0, !PT ;  /* 0x000000ff02007812 */ /* 0x000fe200078ec0ff */
[----:B------:R-:W-:Y:S01]  /*7340*/  IMAD.MOV.U32 R134, RZ, RZ, R244 ;  /* 0x000000ffff867224 */ /* 0x000fe200078e00f4 */
[----:B------:R-:W-:-:S02]  /*7350*/  @!P2 PRMT R42, R131, 0x5410, RZ ;  /* 0x00005410832aa816 */ /* 0x000fc400000000ff */
[----:B------:R-:W-:Y:S02]  /*7360*/  ISETP.GE.U32.AND P2, PT, R198, R0, PT ;  /* 0x00000000c600720c */ /* 0x000fe40003f46070 */
[----:B------:R-:W-:Y:S01]  /*7370*/  LOP3.LUT R7, R7, R134, R8, 0x96, !PT ;  /* 0x0000008607077212 */ /* 0x000fe200078e9608 */
[----:B------:R-:W-:Y:S01]  /*7380*/  MUFU.EX2 R244, R116 ;  /* 0x0000007400f47308 */ /* 0x000fe20000000800 */
[----:B------:R-:W-:Y:S02]  /*7390*/  LOP3.LUT R8, R13, R235, R6, 0x96, !PT ;  /* 0x000000eb0d087212 */ /* 0x000fe400078e9606 */
[--C-:B------:R-:W-:Y:S01]  /*73a0*/  SHF.R.U32.HI R0, RZ, 0x18, R2.reuse ;  /* 0x00000018ff007819 */ /* 0x100fe20000011602 */
[----:B------:R-:W-:Y:S01]  /*73b0*/  IMAD.WIDE.U32 R6, R7, -0x326172a9, RZ ;  /* 0xcd9e8d5707067825 */ /* 0x000fe200078e00ff */
[----:B------:R-:W-:Y:S02]  /*73c0*/  LOP3.LUT R9, R2, 0xffff, RZ, 0xc0, !PT ;  /* 0x0000ffff02097812 */ /* 0x000fe400078ec0ff */
[----:B------:R-:W-:Y:S01]  /*73d0*/  SHF.R.U32.HI R11, RZ, 0x10, R2 ;  /* 0x00000010ff0b7819 */ /* 0x000fe20000011602 */
[----:B------:R-:W-:Y:S01]  /*73e0*/  IMAD.WIDE.U32 R2, R8, -0x326172a9, RZ ;  /* 0xcd9e8d5708027825 */ /* 0x000fe200078e00ff */
[----:B------:R-:W-:-:S02]  /*73f0*/  ISETP.GE.U32.AND P1, PT, R198, R0, PT ;  /* 0x00000000c600720c */ /* 0x000fc40003f26070 */
[----:B------:R-:W-:Y:S02]  /*7400*/  LOP3.LUT R10, R7, R176, R10, 0x96, !PT ;  /* 0x000000b0070a7212 */ /* 0x000fe400078e960a */
[----:B------:R-:W-:Y:S02]  /*7410*/  LOP3.LUT R0, R3, R251, R6, 0x96, !PT ;  /* 0x000000fb03007212 */ /* 0x000fe400078e9606 */
[C---:B------:R-:W-:Y:S02]  /*7420*/  LOP3.LUT R7, R2.reuse, 0xff, RZ, 0xc0, !PT ;  /* 0x000000ff02077812 */ /* 0x040fe400078ec0ff */
[----:B------:R-:W-:Y:S02]  /*7430*/  LOP3.LUT R13, R2, 0xffff, RZ, 0xc0, !PT ;  /* 0x0000ffff020d7812 */ /* 0x000fe400078ec0ff */
[--C-:B------:R-:W-:Y:S02]  /*7440*/  SHF.R.U32.HI R8, RZ, 0x10, R2.reuse ;  /* 0x00000010ff087819 */ /* 0x100fe40000011602 */
[----:B------:R-:W-:Y:S01]  /*7450*/  SHF.R.U32.HI R6, RZ, 0x18, R2 ;  /* 0x00000018ff067819 */ /* 0x000fe20000011602 */
[----:B------:R-:W-:Y:S01]  /*7460*/  IMAD.WIDE.U32 R2, R161, -0x2daee0ad, RZ ;  /* 0xd2511f53a1027825 */ /* 0x000fe200078e00ff */
[----:B------:R-:W-:Y:S01]  /*7470*/  @!P0 PRMT R39, R133, 0x5410, RZ ;  /* 0x0000541085278816 */ /* 0x000fe200000000ff */
[----:B------:R-:W-:Y:S01]  /*7480*/  MUFU.EX2 R161, R97 ;  /* 0x0000006100a17308 */ /* 0x000fe20000000800 */
[----:B------:R-:W-:-:S02]  /*7490*/  ISETP.GE.U32.AND P0, PT, R198, R7, PT ;  /* 0x00000007c600720c */ /* 0x000fc40003f06070 */
[----:B------:R-:W-:Y:S02]  /*74a0*/  LOP3.LUT R54, R3, R249, R54, 0x96, !PT ;  /* 0x000000f903367212 */ /* 0x000fe400078e9636 */
[C---:B------:R-:W-:Y:S02]  /*74b0*/  LOP3.LUT R91, R2.reuse, 0xffff, RZ, 0xc0, !PT ;  /* 0x0000ffff025b7812 */ /* 0x040fe400078ec0ff */
[----:B------:R-:W-:Y:S02]  /*74c0*/  LOP3.LUT R94, R2, 0xff, RZ, 0xc0, !PT ;  /* 0x000000ff025e7812 */ /* 0x000fe400078ec0ff */
[--C-:B------:R-:W-:Y:S02]  /*74d0*/  SHF.R.U32.HI R92, RZ, 0x10, R2.reuse ;  /* 0x00000010ff5c7819 */ /* 0x100fe40000011602 */
[----:B------:R-:W-:Y:S01]  /*74e0*/  SHF.R.U32.HI R93, RZ, 0x18, R2 ;  /* 0x00000018ff5d7819 */ /* 0x000fe20000011602 */
[----:B------:R-:W-:Y:S01]  /*74f0*/  IMAD.WIDE.U32 R2, R10, -0x2daee0ad, RZ ;  /* 0xd2511f530a027825 */ /* 0x000fe200078e00ff */
[----:B------:R-:W-:-:S04]  /*7500*/  ISETP.GE.U32.AND P4, PT, R198, R6, PT ;  /* 0x00000006c600720c */ /* 0x000fc80003f86070 */
[C---:B------:R-:W-:Y:S02]  /*7510*/  LOP3.LUT R7, R2.reuse, 0xff, RZ, 0xc0, !PT ;  /* 0x000000ff02077812 */ /* 0x040fe400078ec0ff */
[----:B------:R-:W-:Y:S02]  /*7520*/  LOP3.LUT R21, R2, 0xffff, RZ, 0xc0, !PT ;  /* 0x0000ffff02157812 */ /* 0x000fe400078ec0ff */
[--C-:B------:R-:W-:Y:S02]  /*7530*/  SHF.R.U32.HI R17, RZ, 0x10, R2.reuse ;  /* 0x00000010ff117819 */ /* 0x100fe40000011602 */
[----:B------:R-:W-:Y:S02]  /*7540*/  SHF.R.U32.HI R10, RZ, 0x18, R2 ;  /* 0x00000018ff0a7819 */ /* 0x000fe40000011602 */
[----:B------:R-:W-:Y:S02]  /*7550*/  SHF.R.U32.HI R2, RZ, 0x8, R152 ;  /* 0x00000008ff027819 */ /* 0x000fe40000011698 */
[----:B------:R-:W-:Y:S01]  /*7560*/  LOP3.LUT R12, R3, R249, R12, 0x96, !PT ;  /* 0x000000f9030c7212 */ /* 0x000fe200078e960c */
[----:B------:R-:W-:Y:S01]  /*7570*/  MUFU.EX2 R152, R107 ;  /* 0x0000006b00987308 */ /* 0x000fe20000000800 */
[----:B------:R-:W-:-:S02]  /*7580*/  PRMT R96, R155, 0x5410, R2 ;  /* 0x000054109b607816 */ /* 0x000fc40000000002 */
[----:B------:R-:W-:Y:S02]  /*7590*/  LOP3.LUT R2, R154, 0xff, RZ, 0xc0, !PT ;  /* 0x000000ff9a027812 */ /* 0x000fe400078ec0ff */
[----:B------:R-:W-:Y:S01]  /*75a0*/  SHF.R.U32.HI R3, RZ, 0x8, R9 ;  /* 0x00000008ff037819 */ /* 0x000fe20000011609 */
[----:B------:R-:W-:Y:S01]  /*75b0*/  FADD.FTZ R9, R35, R18 ;  /* 0x0000001223097221 */ /* 0x000fe20000010000 */
[----:B------:R-:W-:Y:S01]  /*75c0*/  PRMT R95, R2, 0x5410, R153 ;  /* 0x00005410025f7816 */ /* 0x000fe20000000099 */
[----:B------:R3:W-:Y:S01]  /*75d0*/  MUFU.EX2 R154, R99 ;  /* 0x00000063009a7308 */ /* 0x0007e20000000800 */
[----:B------:R-:W-:Y:S01]  /*75e0*/  LOP3.LUT R2, R3, 0xffff, RZ, 0xc0, !PT ;  /* 0x0000ffff03027812 */ /* 0x000fe200078ec0ff */
[----:B------:R-:W-:Y:S01]  /*75f0*/  FADD.FTZ R9, R23, R9 ;  /* 0x0000000917097221 */ /* 0x000fe20000010000 */
[----:B------:R-:W-:Y:S01]  /*7600*/  LOP3.LUT R3, R0, 0xff, RZ, 0xc0, !PT ;  /* 0x000000ff00037812 */ /* 0x000fe200078ec0ff */
[----:B------:R-:W-:Y:S01]  /*7610*/  FADD.FTZ R18, R182, R22 ;  /* 0x00000016b6127221 */ /* 0x000fe20000010000 */
[----:B------:R-:W-:Y:S01]  /*7620*/  ISETP.GE.U32.AND P3, PT, R198, R2, PT ;  /* 0x00000002c600720c */ /* 0x000fe20003f66070 */
[----:B--2---:R-:W-:Y:S01]  /*7630*/  FADD.FTZ R101, R29, R9 ;  /* 0x000000091d657221 */ /* 0x004fe20000010000 */
[----:B-1----:R-:W-:Y:S01]  /*7640*/  F2FP.PACK_AB R2, R187, R162 ;  /* 0x000000a2bb02723e */ /* 0x002fe200000000ff */
[----:B------:R-:W1:Y:S01]  /*7650*/  MUFU.EX2 R155, R100 ;  /* 0x00000064009b7308 */ /* 0x000e620000000800 */
[----:B------:R-:W-:-:S02]  /*7660*/  IMAD.MOV.U32 R182, RZ, RZ, R119 ;  /* 0x000000ffffb67224 */ /* 0x000fc400078e0077 */
[C---:B------:R-:W-:Y:S02]  /*7670*/  PRMT R38, R2.reuse, 0x7610, R38 ;  /* 0x0000761002267816 */ /* 0x040fe40000000026 */
[----:B------:R-:W-:Y:S02]  /*7680*/  PRMT R37, R2, 0x7632, R37 ;  /* 0x0000763202257816 */ /* 0x000fe40000000025 */
[----:B------:R-:W-:Y:S01]  /*7690*/  LOP3.LUT R2, R11, 0xff, RZ, 0xc0, !PT ;  /* 0x000000ff0b027812 */ /* 0x000fe200078ec0ff */
[----:B------:R-:W-:Y:S01]  /*76a0*/  @!P2 HADD2 R135, -R38.H0_H0, -RZ.H0_H0 ;  /* 0xa00000ff2687a230 */ /* 0x000fe20000000900 */
[----:B---3--:R-:W-:Y:S01]  /*76b0*/  PRMT R99, R38, 0x5410, R37 ;  /* 0x0000541026637816 */ /* 0x008fe20000000025 */
[----:B------:R-:W-:Y:S01]  /*76c0*/  @!P3 HADD2 R138, -R37.H0_H0, -RZ.H0_H0 ;  /* 0xa00000ff258ab230 */ /* 0x000fe20000000900 */
[----:B------:R-:W2:Y:S01]  /*76d0*/  MUFU.EX2 R153, R108 ;  /* 0x0000006c00997308 */ /* 0x000ea20000000800 */
[----:B------:R-:W-:Y:S01]  /*76e0*/  FADD.FTZ R11, R181, R19 ;  /* 0x00000013b50b7221 */ /* 0x000fe20000010000 */
[----:B------:R-:W-:Y:S01]  /*76f0*/  @!P2 PRMT R38, R135, 0x5410, RZ ;  /* 0x000054108726a816 */ /* 0x000fe200000000ff */
[----:B------:R-:W-:Y:S01]  /*7700*/  IMAD.MOV.U32 R181, RZ, RZ, R194 ;  /* 0x000000ffffb57224 */ /* 0x000fe200078e00c2 */
[----:B------:R-:W-:-:S02]  /*7710*/  ISETP.GE.U32.AND P2, PT, R198, R2, PT ;  /* 0x00000002c600720c */ /* 0x000fc40003f46070 */
[----:B-1----:R-:W-:Y:S02]  /*7720*/  F2FP.PACK_AB R6, R155, R154 ;  /* 0x0000009a9b06723e */ /* 0x002fe400000000ff */
[----:B------:R-:W-:Y:S02]  /*7730*/  LOP3.LUT R2, R0, 0xffff, RZ, 0xc0, !PT ;  /* 0x0000ffff00027812 */ /* 0x000fe400078ec0ff */
[----:B------:R-:W-:Y:S02]  /*7740*/  PRMT R36, R6, 0x7610, R36 ;  /* 0x0000761006247816 */ /* 0x000fe40000000024 */
[----:B------:R-:W-:Y:S02]  /*7750*/  SHF.R.U32.HI R2, RZ, 0x8, R2 ;  /* 0x00000008ff027819 */ /* 0x000fe40000011602 */
[----:B------:R-:W-:Y:S02]  /*7760*/  @!P3 PRMT R37, R138, 0x5410, RZ ;  /* 0x000054108a25b816 */ /* 0x000fe400000000ff */
[----:B------:R-:W-:Y:S01]  /*7770*/  PRMT R35, R6, 0x7632, R35 ;  /* 0x0000763206237816 */ /* 0x000fe20000000023 */
[----:B------:R-:W-:Y:S01]  /*7780*/  @!P2 HADD2 R139, -R36.H0_H0, -RZ.H0_H0 ;  /* 0xa00000ff248ba230 */ /* 0x000fe20000000900 */
[----:B------:R-:W-:-:S02]  /*7790*/  ISETP.GE.U32.AND P3, PT, R198, R3, PT ;  /* 0x00000003c600720c */ /* 0x000fc40003f66070 */
[----:B------:R-:W-:Y:S01]  /*77a0*/  LOP3.LUT R2, R2, 0xffff, RZ, 0xc0, !PT ;  /* 0x0000ffff02027812 */ /* 0x000fe200078ec0ff */
[----:B------:R-:W-:Y:S01]  /*77b0*/  @!P1 HADD2 R140, -R35.H0_H0, -RZ.H0_H0 ;  /* 0xa00000ff238c9230 */ /* 0x000fe20000000900 */
[----:B------:R-:W-:Y:S02]  /*77c0*/  PRMT R97, R36, 0x5410, R35 ;  /* 0x0000541024617816 */ /* 0x000fe40000000023 */
[----:B------:R-:W-:Y:S02]  /*77d0*/  @!P2 PRMT R36, R139, 0x5410, RZ ;  /* 0x000054108b24a816 */ /* 0x000fe400000000ff */
[----:B------:R-:W-:Y:S02]  /*77e0*/  F2FP.PACK_AB R3, R218, R161 ;  /* 0x000000a1da03723e */ /* 0x000fe400000000ff */
[----:B------:R-:W-:Y:S02]  /*77f0*/  ISETP.GE.U32.AND P2, PT, R198, R2, PT ;  /* 0x00000002c600720c */ /* 0x000fe40003f46070 */
[----:B------:R-:W-:-:S02]  /*7800*/  PRMT R34, R3, 0x7610, R34 ;  /* 0x0000761003227816 */ /* 0x000fc40000000022 */
[--C-:B------:R-:W-:Y:S02]  /*7810*/  SHF.R.U32.HI R2, RZ, 0x18, R0.reuse ;  /* 0x00000018ff027819 */ /* 0x100fe40000011600 */
[----:B------:R-:W-:Y:S01]  /*7820*/  SHF.R.U32.HI R0, RZ, 0x10, R0 ;  /* 0x00000010ff007819 */ /* 0x000fe20000011600 */
[----:B------:R-:W-:Y:S01]  /*7830*/  @!P3 HADD2 R142, -R34.H0_H0, -RZ.H0_H0 ;  /* 0xa00000ff228eb230 */ /* 0x000fe20000000900 */
[----:B------:R-:W-:Y:S02]  /*7840*/  PRMT R27, R3, 0x7632, R27 ;  /* 0x00007632031b7816 */ /* 0x000fe4000000001b */
[----:B------:R-:W-:Y:S02]  /*7850*/  LOP3.LUT R0, R0, 0xff, RZ, 0xc0, !PT ;  /* 0x000000ff00007812 */ /* 0x000fe400078ec0ff */
[----:B------:R-:W-:Y:S01]  /*7860*/  @!P1 PRMT R35, R140, 0x5410, RZ ;  /* 0x000054108c239816 */ /* 0x000fe200000000ff */
[----:B------:R-:W-:Y:S01]  /*7870*/  @!P2 HADD2 R141, -R27.H0_H0, -RZ.H0_H0 ;  /* 0xa00000ff1b8da230 */ /* 0x000fe20000000900 */
[----:B------:R-:W-:-:S02]  /*7880*/  PRMT R140, R34, 0x5410, R27 ;  /* 0x00005410228c7816 */ /* 0x000fc4000000001b */
[----:B------:R-:W-:Y:S02]  /*7890*/  @!P3 PRMT R34, R142, 0x5410, RZ ;  /* 0x000054108e22b816 */ /* 0x000fe400000000ff */
[----:B------:R-:W-:Y:S02]  /*78a0*/  ISETP.GE.U32.AND P3, PT, R198, R0, PT ;  /* 0x00000000c600720c */ /* 0x000fe40003f66070 */
[----:B------:R-:W-:Y:S01]  /*78b0*/  LOP3.LUT R0, R8, 0xff, RZ, 0xc0, !PT ;  /* 0x000000ff08007812 */ /* 0x000fe200078ec0ff */
[----:B------:R-:W-:Y:S01]  /*78c0*/  FADD.FTZ R8, R186, R18 ;  /* 0x00000012ba087221 */ /* 0x000fe20000010000 */
[----:B------:R-:W-:Y:S02]  /*78d0*/  ISETP.GE.U32.AND P1, PT, R198, R2, PT ;  /* 0x00000002c600720c */ /* 0x000fe40003f26070 */
[----:B------:R-:W-:Y:S01]  /*78e0*/  @!P2 PRMT R27, R141, 0x5410, RZ ;  /* 0x000054108d1ba816 */ /* 0x000fe200000000ff */
[----:B------:R-:W-:Y:S01]  /*78f0*/  FADD.FTZ R106, R184, R8 ;  /* 0x00000008b86a7221 */ /* 0x000fe20000010000 */
[----:B------:R-:W-:Y:S01]  /*7900*/  ISETP.GE.U32.AND P2, PT, R198, R0, PT ;  /* 0x00000000c600720c */ /* 0x000fe20003f46070 */
[----:B------:R-:W-:Y:S01]  /*7910*/  IMAD.MOV.U32 R184, RZ, RZ, R235 ;  /* 0x000000ffffb87224 */ /* 0x000fe200078e00eb */
[----:B--2---:R-:W-:Y:S01]  /*7920*/  F2FP.PACK_AB R0, R153, R152 ;  /* 0x000000989900723e */ /* 0x004fe200000000ff */
[----:B------:R-:W1:Y:S01]  /*7930*/  MUFU.EX2 R235, R122 ;  /* 0x0000007a00eb7308 */ /* 0x000e620000000800 */
[----:B------:R-:W-:-:S02]  /*7940*/  SHF.R.U32.HI R2, RZ, 0x10, R41 ;  /* 0x00000010ff027819 */ /* 0x000fc40000011629 */
[C---:B------:R-:W-:Y:S02]  /*7950*/  PRMT R25, R0.reuse, 0x7632, R25 ;  /* 0x0000763200197816 */ /* 0x040fe40000000019 */
[----:B------:R-:W-:Y:S02]  /*7960*/  PRMT R26, R0, 0x7610, R26 ;  /* 0x00007610001a7816 */ /* 0x000fe4000000001a */
[----:B------:R-:W-:Y:S01]  /*7970*/  SHF.R.U32.HI R0, RZ, 0x8, R13 ;  /* 0x00000008ff007819 */ /* 0x000fe2000001160d */
[----:B------:R-:W-:Y:S01]  /*7980*/  @!P1 HADD2 R143, -R25.H0_H0, -RZ.H0_H0 ;  /* 0xa00000ff198f9230 */ /* 0x000fe20000000900 */
[----:B------:R-:W-:Y:S01]  /*7990*/  PRMT R139, R26, 0x5410, R25 ;  /* 0x000054101a8b7816 */ /* 0x000fe20000000019 */
[----:B------:R-:W-:Y:S01]  /*79a0*/  @!P3 HADD2 R144, -R26.H0_H0, -RZ.H0_H0 ;  /* 0xa00000ff1a90b230 */ /* 0x000fe20000000900 */
[----:B------:R-:W-:Y:S02]  /*79b0*/  LOP3.LUT R0, R0, 0xffff, RZ, 0xc0, !PT ;  /* 0x0000ffff00007812 */ /* 0x000fe400078ec0ff */
[----:B------:R-:W-:-:S02]  /*79c0*/  @!P1 PRMT R25, R143, 0x5410, RZ ;  /* 0x000054108f199816 */ /* 0x000fc400000000ff */
[----:B------:R-:W-:Y:S02]  /*79d0*/  ISETP.GE.U32.AND P1, PT, R198, R0, PT ;  /* 0x00000000c600720c */ /* 0x000fe40003f26070 */
[----:B------:R-:W-:Y:S02]  /*79e0*/  F2FP.PACK_AB R0, R247, R248 ;  /* 0x000000f8f700723e */ /* 0x000fe400000000ff */
[----:B------:R-:W-:Y:S02]  /*79f0*/  SHF.R.U32.HI R6, RZ, 0x18, R41 ;  /* 0x00000018ff067819 */ /* 0x000fe40000011629 */
[C---:B------:R-:W-:Y:S02]  /*7a00*/  PRMT R24, R0.reuse, 0x7610, R24 ;  /* 0x0000761000187816 */ /* 0x040fe40000000018 */
[----:B------:R-:W-:Y:S02]  /*7a10*/  PRMT R23, R0, 0x7632, R23 ;  /* 0x0000763200177816 */ /* 0x000fe40000000017 */
[----:B------:R-:W-:Y:S01]  /*7a20*/  LOP3.LUT R0, R41, 0xffff, RZ, 0xc0, !PT ;  /* 0x0000ffff29007812 */ /* 0x000fe200078ec0ff */
[----:B------:R-:W-:Y:S01]  /*7a30*/  @!P0 HADD2 R145, -R24.H0_H0, -RZ.H0_H0 ;  /* 0xa00000ff18918230 */ /* 0x000fe20000000900 */
[----:B------:R-:W-:Y:S01]  /*7a40*/  PRMT R138, R24, 0x5410, R23 ;  /* 0x00005410188a7816 */ /* 0x000fe20000000017 */
[----:B------:R-:W-:Y:S01]  /*7a50*/  @!P1 HADD2 R146, -R23.H0_H0, -RZ.H0_H0 ;  /* 0xa00000ff17929230 */ /* 0x000fe20000000900 */
[----:B------:R-:W-:-:S02]  /*7a60*/  SHF.R.U32.HI R3, RZ, 0x8, R0 ;  /* 0x00000008ff037819 */ /* 0x000fc40000011600 */
[----:B------:R-:W-:Y:S02]  /*7a70*/  LOP3.LUT R0, R2, 0xff, RZ, 0xc0, !PT ;  /* 0x000000ff02007812 */ /* 0x000fe400078ec0ff */
[----:B------:R-:W-:Y:S02]  /*7a80*/  @!P1 PRMT R23, R146, 0x5410, RZ ;  /* 0x0000541092179816 */ /* 0x000fe400000000ff */
[----:B------:R-:W-:Y:S02]  /*7a90*/  PRMT R87, R0, 0x5410, R6 ;  /* 0x0000541000577816 */ /* 0x000fe40000000006 */
[----:B------:R-:W-:Y:S02]  /*7aa0*/  LOP3.LUT R0, R17, 0xff, RZ, 0xc0, !PT ;  /* 0x000000ff11007812 */ /* 0x000fe400078ec0ff */
[----:B------:R-:W-:Y:S02]  /*7ab0*/  @!P3 PRMT R26, R144, 0x5410, RZ ;  /* 0x00005410901ab816 */ /* 0x000fe400000000ff */
[----:B------:R-:W-:-:S02]  /*7ac0*/  ISETP.GE.U32.AND P1, PT, R198, R0, PT ;  /* 0x00000000c600720c */ /* 0x000fc40003f26070 */
[----:B------:R-:W-:Y:S02]  /*7ad0*/  F2FP.PACK_AB R0, R244, R243 ;  /* 0x000000f3f400723e */ /* 0x000fe400000000ff */
[----:B------:R-:W-:Y:S02]  /*7ae0*/  ISETP.GE.U32.AND P3, PT, R198, R7, PT ;  /* 0x00000007c600720c */ /* 0x000fe40003f66070 */
[C---:B------:R-:W-:Y:S02]  /*7af0*/  PRMT R22, R0.reuse, 0x7610, R22 ;  /* 0x0000761000167816 */ /* 0x040fe40000000016 */
[----:B------:R-:W-:Y:S02]  /*7b00*/  PRMT R19, R0, 0x7632, R19 ;  /* 0x0000763200137816 */ /* 0x000fe40000000013 */
[----:B------:R-:W-:Y:S01]  /*7b10*/  LOP3.LUT R0, R12, 0xff, RZ, 0xc0, !PT ;  /* 0x000000ff0c007812 */ /* 0x000fe200078ec0ff */
[----:B------:R-:W-:Y:S01]  /*7b20*/  @!P2 HADD2 R147, -R22.H0_H0, -RZ.H0_H0 ;  /* 0xa00000ff1693a230 */ /* 0x000fe20000000900 */
[----:B------:R-:W-:Y:S01]  /*7b30*/  PRMT R137, R22, 0x5410, R19 ;  /* 0x0000541016897816 */ /* 0x000fe20000000013 */
[----:B------:R-:W-:Y:S01]  /*7b40*/  @!P4 HADD2 R148, -R19.H0_H0, -RZ.H0_H0 ;  /* 0xa00000ff1394c230 */ /* 0x000fe20000000900 */
[----:B------:R-:W-:-:S02]  /*7b50*/  F2FP.PACK_AB R6, R240, R239 ;  /* 0x000000eff006723e */ /* 0x000fc400000000ff */
[----:B------:R-:W-:Y:S01]  /*7b60*/  @!P2 PRMT R22, R147, 0x5410, RZ ;  /* 0x000054109316a816 */ /* 0x000fe200000000ff */
[----:B------:R-:W-:Y:S01]  /*7b70*/  IMAD.MOV.U32 R147, RZ, RZ, R176 ;  /* 0x000000ffff937224 */ /* 0x000fe200078e00b0 */
[----:B------:R-:W-:Y:S01]  /*7b80*/  ISETP.GE.U32.AND P2, PT, R198, R0, PT ;  /* 0x00000000c600720c */ /* 0x000fe20003f46070 */
[----:B------:R-:W-:Y:S01]  /*7b90*/  IMAD.MOV.U32 R176, RZ, RZ, R136 ;  /* 0x000000ffffb07224 */ /* 0x000fe200078e0088 */
[----:B------:R-:W-:Y:S01]  /*7ba0*/  LOP3.LUT R0, R12, 0xffff, RZ, 0xc0, !PT ;  /* 0x0000ffff0c007812 */ /* 0x000fe200078ec0ff */
[----:B------:R-:W-:Y:S01]  /*7bb0*/  @!P3 HADD2 R151, -R6.H0_H0, -RZ.H0_H0 ;  /* 0xa00000ff0697b230 */ /* 0x000fe20000000900 */
[----:B------:R-:W-:Y:S02]  /*7bc0*/  @!P4 PRMT R19, R148, 0x5410, RZ ;  /* 0x000054109413c816 */ /* 0x000fe400000000ff */
[----:B------:R-:W-:Y:S02]  /*7bd0*/  SHF.R.U32.HI R0, RZ, 0x8, R0 ;  /* 0x00000008ff007819 */ /* 0x000fe40000011600 */
[----:B------:R-:W-:-:S02]  /*7be0*/  SHF.R.U32.HI R2, RZ, 0x10, R12 ;  /* 0x00000010ff027819 */ /* 0x000fc4000001160c */
[----:B------:R-:W-:Y:S02]  /*7bf0*/  LOP3.LUT R0, R0, 0xffff, RZ, 0xc0, !PT ;  /* 0x0000ffff00007812 */ /* 0x000fe400078ec0ff */
[----:B------:R-:W-:Y:S02]  /*7c00*/  LOP3.LUT R2, R2, 0xff, RZ, 0xc0, !PT ;  /* 0x000000ff02027812 */ /* 0x000fe400078ec0ff */
[----:B------:R-:W-:Y:S02]  /*7c10*/  ISETP.GE.U32.AND P4, PT, R198, R0, PT ;  /* 0x00000000c600720c */ /* 0x000fe40003f86070 */
[----:B------:R-:W-:Y:S02]  /*7c20*/  F2FP.PACK_AB R0, R242, R241 ;  /* 0x000000f1f200723e */ /* 0x000fe400000000ff */
[----:B------:R-:W-:Y:S02]  /*7c30*/  LOP3.LUT R7, R41, 0xff, RZ, 0xc0, !PT ;  /* 0x000000ff29077812 */ /* 0x000fe400078ec0ff */
[----:B------:R-:W-:-:S02]  /*7c40*/  PRMT R18, R0, 0x7610, R18 ;  /* 0x0000761000127816 */ /* 0x000fc40000000012 */
[----:B------:R-:W-:Y:S02]  /*7c50*/  PRMT R17, R0, 0x7632, R17 ;  /* 0x0000763200117816 */ /* 0x000fe40000000011 */
[----:B------:R-:W-:Y:S01]  /*7c60*/  SHF.R.U32.HI R0, RZ, 0x8, R21 ;  /* 0x00000008ff007819 */ /* 0x000fe20000011615 */
[----:B------:R-:W-:Y:S01]  /*7c70*/  @!P2 HADD2 R149, -R18.H0_H0, -RZ.H0_H0 ;  /* 0xa00000ff1295a230 */ /* 0x000fe20000000900 */
[----:B------:R-:W-:Y:S01]  /*7c80*/  PRMT R136, R18, 0x5410, R17 ;  /* 0x0000541012887816 */ /* 0x000fe20000000011 */
[----:B------:R-:W-:Y:S01]  /*7c90*/  @!P4 HADD2 R150, -R17.H0_H0, -RZ.H0_H0 ;  /* 0xa00000ff1196c230 */ /* 0x000fe20000000900 */
[----:B------:R-:W-:Y:S02]  /*7ca0*/  LOP3.LUT R0, R0, 0xffff, RZ, 0xc0, !PT ;  /* 0x0000ffff00007812 */ /* 0x000fe400078ec0ff */
[----:B------:R-:W-:Y:S02]  /*7cb0*/  @!P2 PRMT R18, R149, 0x5410, RZ ;  /* 0x000054109512a816 */ /* 0x000fe400000000ff */
[----:B------:R-:W-:-:S02]  /*7cc0*/  ISETP.GE.U32.AND P2, PT, R198, R0, PT ;  /* 0x00000000c600720c */ /* 0x000fc40003f46070 */
[----:B------:R-:W-:Y:S02]  /*7cd0*/  SHF.R.U32.HI R0, RZ, 0x18, R12 ;  /* 0x00000018ff007819 */ /* 0x000fe4000001160c */
[----:B------:R-:W-:Y:S02]  /*7ce0*/  @!P4 PRMT R17, R150, 0x5410, RZ ;  /* 0x000054109611c816 */ /* 0x000fe400000000ff */
[----:B------:R-:W-:Y:S02]  /*7cf0*/  ISETP.GE.U32.AND P4, PT, R198, R0, PT ;  /* 0x00000000c600720c */ /* 0x000fe40003f86070 */
[C---:B------:R-:W-:Y:S02]  /*7d00*/  PRMT R0, R6.reuse, 0x7632, R0 ;  /* 0x0000763206007816 */ /* 0x040fe40000000000 */
[----:B------:R-:W-:Y:S02]  /*7d10*/  @!P0 PRMT R24, R145, 0x5410, RZ ;  /* 0x0000541091188816 */ /* 0x000fe400000000ff */
[----:B------:R-:W-:Y:S01]  /*7d20*/  PRMT R131, R6, 0x5410, R0 ;  /* 0x0000541006837816 */ /* 0x000fe20000000000 */
[----:B------:R-:W-:Y:S01]  /*7d30*/  @!P2 HADD2 R156, -R0.H0_H0, -RZ.H0_H0 ;  /* 0xa00000ff009ca230 */ /* 0x000fe20000000900 */
[----:B------:R-:W-:-:S02]  /*7d40*/  @!P3 PRMT R6, R151, 0x5410, RZ ;  /* 0x000054109706b816 */ /* 0x000fc400000000ff */
[C---:B------:R-:W-:Y:S02]  /*7d50*/  ISETP.GE.U32.AND P3, PT, R198.reuse, R2, PT ;  /* 0x00000002c600720c */ /* 0x040fe40003f66070 */
[----:B------:R-:W-:Y:S02]  /*7d60*/  ISETP.GE.U32.AND P0, PT, R198, R10, PT ;  /* 0x0000000ac600720c */ /* 0x000fe40003f06070 */
[----:B------:R-:W-:Y:S01]  /*7d70*/  PRMT R90, R7, 0x5410, R3 ;  /* 0x00005410075a7816 */ /* 0x000fe20000000003 */
[----:B------:R-:W-:Y:S01]  /*7d80*/  FADD.FTZ R7, R185, R11 ;  /* 0x0000000bb9077221 */ /* 0x000fe20000010000 */
[----:B-1----:R-:W-:Y:S01]  /*7d90*/  F2FP.PACK_AB R10, R236, R235 ;  /* 0x000000ebec0a723e */ /* 0x002fe200000000ff */
[----:B------:R-:W-:Y:S01]  /*7da0*/  FADD.FTZ R3, R30, R28 ;  /* 0x0000001c1e037221 */ /* 0x000fe20000010000 */
[----:B------:R-:W-:Y:S01]  /*7db0*/  F2FP.PACK_AB R8, R227, R231 ;  /* 0x000000e7e308723e */ /* 0x000fe200000000ff */
[----:B------:R-:W-:Y:S01]  /*7dc0*/  FADD.FTZ R100, R183, R7 ;  /* 0x00000007b7647221 */ /* 0x000fe20000010000 */
[----:B------:R-:W-:Y:S01]  /*7dd0*/  PRMT R9, R10, 0x7632, R9 ;  /* 0x000076320a097816 */ /* 0x000fe20000000009 */
[----:B------:R-:W-:Y:S01]  /*7de0*/  @!P1 HADD2 R157, -R10.H0_H0, -RZ.H0_H0 ;  /* 0xa00000ff0a9d9230 */ /* 0x000fe20000000900 */
[----:B------:R-:W-:Y:S01]  /*7df0*/  PRMT R7, R8, 0x7632, R7 ;  /* 0x0000763208077816 */ /* 0x000fe20000000007 */
[----:B------:R-:W-:Y:S01]  /*7e00*/  @!P3 HADD2 R160, -R8.H0_H0, -RZ.H0_H0 ;  /* 0xa00000ff08a0b230 */ /* 0x000fe20000000900 */
[----:B------:R-:W-:Y:S01]  /*7e10*/  PRMT R130, R10, 0x5410, R9 ;  /* 0x000054100a827816 */ /* 0x000fe20000000009 */
[----:B------:R-:W-:Y:S01]  /*7e20*/  FADD.FTZ R98, R31, R3 ;  /* 0x000000031f627221 */ /* 0x000fe20000010000 */
[----:B------:R-:W-:Y:S01]  /*7e30*/  PRMT R107, R8, 0x5410, R7 ;  /* 0x00005410086b7816 */ /* 0x000fe20000000007 */
[----:B------:R-:W-:Y:S01]  /*7e40*/  IMAD.SHL.U32 R30, R179, 0x40, RZ ;  /* 0x00000040b31e7824 */ /* 0x000fe200078e00ff */
[----:B------:R-:W-:Y:S01]  /*7e50*/  @!P1 PRMT R10, R157, 0x5410, RZ ;  /* 0x000054109d0a9816 */ /* 0x000fe200000000ff */
[----:B------:R-:W-:Y:S01]  /*7e60*/  IMAD.MOV.U32 R157, RZ, RZ, R164 ;  /* 0x000000ffff9d7224 */ /* 0x000fe200078e00a4 */
[----:B------:R-:W-:Y:S01]  /*7e70*/  @!P3 PRMT R8, R160, 0x5410, RZ ;  /* 0x00005410a008b816 */ /* 0x000fe200000000ff */
[----:B------:R-:W-:Y:S01]  /*7e80*/  IMAD.MOV.U32 R160, RZ, RZ, R127 ;  /* 0x000000ffffa07224 */ /* 0x000fe200078e007f */
[----:B------:R-:W-:Y:S01]  /*7e90*/  @!P2 PRMT R0, R156, 0x5410, RZ ;  /* 0x000054109c00a816 */ /* 0x000fe200000000ff */
[----:B------:R-:W-:Y:S01]  /*7ea0*/  IMAD.MOV.U32 R164, RZ, RZ, R175 ;  /* 0x000000ffffa47224 */ /* 0x000fe200078e00af */
[----:B------:R-:W-:Y:S01]  /*7eb0*/  @!P0 HADD2 R158, -R9.H0_H0, -RZ.H0_H0 ;  /* 0xa00000ff099e8230 */ /* 0x000fe20000000900 */
[----:B------:R-:W-:Y:S01]  /*7ec0*/  IMAD.MOV.U32 R127, RZ, RZ, R125 ;  /* 0x000000ffff7f7224 */ /* 0x000fe200078e007d */
[----:B------:R-:W-:Y:S01]  /*7ed0*/  @!P4 HADD2 R159, -R7.H0_H0, -RZ.H0_H0 ;  /* 0xa00000ff079fc230 */ /* 0x000fe20000000900 */
[----:B------:R-:W-:-:S02]  /*7ee0*/  IMAD.MOV.U32 R175, RZ, RZ, R123 ;  /* 0x000000ffffaf7224 */ /* 0x000fc400078e007b */
        /* <DEDUP_REMOVED lines=10> */
[----:B------:R-:W-:-:S04]  /*7f90*/  IMAD.WIDE.U32 R206, R177, -0x326172a9, RZ ;  /* 0xcd9e8d57b1ce7825 */ /* 0x000fc800078e00ff */
[----:B------:R-:W-:Y:S01]  /*7fa0*/  IMAD.SHL.U32 R32, R179, 0x8, RZ ;  /* 0x00000008b3207824 */ /* 0x000fe200078e00ff */
[----:B------:R-:W-:Y:S01]  /*7fb0*/  LOP3.LUT R2, R173, R205, R206, 0x96, !PT ;  /* 0x000000cdad027212 */ /* 0x000fe200078e96ce */
[--C-:B------:R-:W-:Y:S01]  /*7fc0*/  IMAD.WIDE R30, R30, 0x2, R48.reuse ;  /* 0x000000021e1e7825 */ /* 0x100fe200078e0230 */
[----:B------:R-:W-:Y:S01]  /*7fd0*/  LOP3.LUT R3, R178, R207, RZ, 0x3c, !PT ;  /* 0x000000cfb2037212 */ /* 0x000fe200078e3cff */
[----:B------:R-:W-:Y:S02]  /*7fe0*/  STL.64 [R1+0x28], R206 ;  /* 0x000028ce01007387 */ /* 0x000fe40000100a00 */
[----:B------:R-:W-:-:S04]  /*7ff0*/  IMAD.WIDE R32, R32, 0x2, R48 ;  /* 0x0000000220207825 */ /* 0x000fc800078e0230 */
[----:B------:R-:W-:Y:S01]  /*8000*/  IMAD.WIDE.U32 R12, R2, -0x2daee0ad, RZ ;  /* 0xd2511f53020c7825 */ /* 0x000fe200078e00ff */
[----:B------:R1:W-:Y:S03]  /*8010*/  ST.E.U16 [R32.64+0x2], R80 ;  /* 0x0000025020007985 */ /* 0x0003e6000c101504 */
[----:B------:R-:W-:Y:S01]  /*8020*/  IMAD.MOV.U32 R158, RZ, RZ, R120 ;  /* 0x000000ffff9e7224 */ /* 0x000fe200078e0078 */
[----:B------:R-:W-:Y:S01]  /*8030*/  ST.E.U16 [R32.64], R79 ;  /* 0x0000004f20007985 */ /* 0x000fe2000c101504 */
[----:B------:R-:W-:Y:S02]  /*8040*/  IMAD.MOV.U32 R159, RZ, RZ, R121 ;  /* 0x000000ffff9f7224 */ /* 0x000fe400078e0079 */
[----:B------:R-:W-:Y:S01]  /*8050*/  IMAD R28, R179, 0x48, RZ ;  /* 0x00000048b31c7824 */ /* 0x000fe200078e02ff */
[----:B------:R2:W-:Y:S01]  /*8060*/  ST.E.U16 [R30.64+0x2], R14 ;  /* 0x0000020e1e007985 */ /* 0x0005e2000c101504 */
[----:B------:R-:W-:-:S02]  /*8070*/  IMAD.MOV.U32 R120, RZ, RZ, R220 ;  /* 0x000000ffff787224 */ /* 0x000fc400078e00dc */
[----:B------:R-:W-:Y:S01]  /*8080*/  IMAD.MOV.U32 R121, RZ, RZ, R221 ;  /* 0x000000ffff797224 */ /* 0x000fe200078e00dd */
[----:B------:R3:W-:Y:S01]  /*8090*/  ST.E.U16 [R30.64], R15 ;  /* 0x0000000f1e007985 */ /* 0x0007e2000c101504 */
[----:B------:R-:W-:-:S04]  /*80a0*/  IMAD.WIDE R28, R28, 0x2, R48 ;  /* 0x000000021c1c7825 */ /* 0x000fc800078e0230 */
[----:B------:R-:W-:Y:S01]  /*80b0*/  IMAD.MOV.U32 R183, RZ, RZ, R134 ;  /* 0x000000ffffb77224 */ /* 0x000fe200078e0086 */
[----:B------:R4:W-:Y:S01]  /*80c0*/  ST.E.U16 [R28.64], R20 ;  /* 0x000000141c007985 */ /* 0x0009e2000c101504 */
[----:B------:R-:W-:Y:S02]  /*80d0*/  IMAD.MOV.U32 R146, RZ, RZ, R127 ;  /* 0x000000ffff927224 */ /* 0x000fe400078e007f */
[----:B------:R-:W-:Y:S01]  /*80e0*/  IMAD.MOV.U32 R142, RZ, RZ, R125 ;  /* 0x000000ffff8e7224 */ /* 0x000fe200078e007d */
[----:B------:R-:W-:Y:S01]  /*80f0*/  ST.E.U16 [R28.64+0x2], R16 ;  /* 0x000002101c007985 */ /* 0x000fe2000c101504 */
[----:B------:R-:W-:Y:S02]  /*8100*/  IMAD.MOV.U32 R186, RZ, RZ, R124 ;  /* 0x000000ffffba7224 */ /* 0x000fe400078e007c */
[----:B------:R-:W-:Y:S01]  /*8110*/  IMAD.MOV.U32 R141, RZ, RZ, R123 ;  /* 0x000000ffff8d7224 */ /* 0x000fe200078e007b */
[----:B------:R-:W-:Y:S01]  /*8120*/  ST.E.U16 [R48.64+0x10], R86 ;  /* 0x0000105630007985 */ /* 0x000fe2000c101504 */
[----:B-1----:R-:W-:-:S03]  /*8130*/  IMAD.WIDE.U32 R80, R3, -0x2daee0ad, RZ ;  /* 0xd2511f5303507825 */ /* 0x002fc600078e00ff */
[----:B------:R-:W-:Y:S01]  /*8140*/  ST.E.U16 [R48.64+0x12], R85 ;  /* 0x0000125530007985 */ /* 0x000fe2000c101504 */
[----:B------:R-:W-:Y:S01]  /*8150*/  IMAD.MOV.U32 R143, RZ, RZ, R176 ;  /* 0x000000ffff8f7224 */ /* 0x000fe200078e00b0 */
[----:B------:R-:W-:Y:S01]  /*8160*/  LOP3.LUT R2, R81, R163, R210, 0x96, !PT ;  /* 0x000000a351027212 */ /* 0x000fe200078e96d2 */
[----:B------:R-:W-:Y:S01]  /*8170*/  IMAD.MOV.U32 R163, RZ, RZ, R192 ;  /* 0x000000ffffa37224 */ /* 0x000fe200078e00c0 */
[----:B------:R-:W-:Y:S01]  /*8180*/  ST.E.U16 [R32.64+0x10], R83 ;  /* 0x0000105320007985 */ /* 0x000fe2000c101504 */
[----:B--2---:R-:W-:Y:S01]  /*8190*/  LOP3.LUT R14, R89, R160, R12, 0x96, !PT ;  /* 0x000000a0590e7212 */ /* 0x004fe200078e960c */
[----:B------:R-:W-:Y:S01]  /*81a0*/  IMAD.MOV.U32 R145, RZ, RZ, R175 ;  /* 0x000000ffff917224 */ /* 0x000fe200078e00af */
[----:B------:R-:W-:Y:S01]  /*81b0*/  LOP3.LUT R12, R13, R192, R80, 0x96, !PT ;  /* 0x000000c00d0c7212 */ /* 0x000fe200078e9650 */
[----:B------:R-:W-:Y:S01]  /*81c0*/  IMAD.WIDE.U32 R220, R2, -0x326172a9, RZ ;  /* 0xcd9e8d5702dc7825 */ /* 0x000fe200078e00ff */
[----:B------:R-:W-:Y:S03]  /*81d0*/  ST.E.U16 [R32.64+0x12], R84 ;  /* 0x0000125420007985 */ /* 0x000fe6000c101504 */
[----:B------:R-:W-:Y:S01]  /*81e0*/  IMAD.WIDE.U32 R12, R12, -0x326172a9, RZ ;  /* 0xcd9e8d570c0c7825 */ /* 0x000fe200078e00ff */
[----:B------:R1:W-:Y:S03]  /*81f0*/  ST.E.U16 [R30.64+0x10], R47 ;  /* 0x0000102f1e007985 */ /* 0x0003e6000c101504 */
[----:B---3--:R-:W-:Y:S01]  /*8200*/  IMAD.WIDE.U32 R14, R14, -0x326172a9, RZ ;  /* 0xcd9e8d570e0e7825 */ /* 0x008fe200078e00ff */
[----:B------:R-:W-:Y:S01]  /*8210*/  LOP3.LUT R2, R13, R157, R220, 0x96, !PT ;  /* 0x0000009d0d027212 */ /* 0x000fe200078e96dc */
[----:B------:R2:W-:Y:S02]  /*8220*/  ST.E.U16 [R30.64+0x12], R46 ;  /* 0x0000122e1e007985 */ /* 0x0005e4000c101504 */
[----:B------:R-:W-:Y:S01]  /*8230*/  IMAD.SHL.U32 R192, R5, 0x2, RZ ;  /* 0x0000000205c07824 */ /* 0x000fe200078e00ff */
[----:B----4-:R-:W-:Y:S01]  /*8240*/  LOP3.LUT R20, R15, R156, R12, 0x96, !PT ;  /* 0x0000009c0f147212 */ /* 0x010fe200078e960c */
[----:B------:R-:W-:Y:S01]  /*8250*/  IMAD.WIDE.U32 R2, R2, -0x2daee0ad, RZ ;  /* 0xd2511f5302027825 */ /* 0x000fe200078e00ff */
[----:B------:R-:W-:Y:S01]  /*8260*/  ST.E.U16 [R28.64+0x10], R45 ;  /* 0x0000102d1c007985 */ /* 0x000fe2000c101504 */
[----:B------:R-:W-:-:S02]  /*8270*/  LOP3.LUT R5, R92, 0xff, RZ, 0xc0, !PT ;  /* 0x000000ff5c057812 */ /* 0x000fc400078ec0ff */
[----:B------:R-:W-:Y:S01]  /*8280*/  IMAD.WIDE.U32 R20, R20, -0x2daee0ad, RZ ;  /* 0xd2511f5314147825 */ /* 0x000fe200078e00ff */
[----:B------:R-:W-:Y:S01]  /*8290*/  LOP3.LUT R13, R3, R183, R88, 0x96, !PT ;  /* 0x000000b7030d7212 */ /* 0x000fe200078e9658 */
[----:B------:R3:W-:Y:S02]  /*82a0*/  ST.E.U16 [R28.64+0x12], R44 ;  /* 0x0000122c1c007985 */ /* 0x0007e4000c101504 */
[----:B------:R-:W-:Y:S01]  /*82b0*/  IMAD R194, R4, 0x2, R192 ;  /* 0x0000000204c27824 */ /* 0x000fe200078e02c0 */
[----:B------:R-:W-:Y:S01]  /*82c0*/  LOP3.LUT R2, R21, R184, R2, 0x96, !PT ;  /* 0x000000b815027212 */ /* 0x000fe200078e9602 */
[----:B------:R-:W-:Y:S01]  /*82d0*/  ST.E.U16 [R48.64+0x20], R78 ;  /* 0x0000204e30007985 */ /* 0x000fe2000c101504 */
[----:B------:R-:W-:-:S03]  /*82e0*/  IMAD.WIDE.U32 R12, R13, -0x326172a9, RZ ;  /* 0xcd9e8d570d0c7825 */ /* 0x000fc600078e00ff */
[----:B------:R4:W-:Y:S01]  /*82f0*/  ST.E.U16 [R48.64+0x22], R77 ;  /* 0x0000224d30007985 */ /* 0x0009e2000c101504 */
[----:B------:R-:W-:Y:S01]  /*8300*/  IMAD.WIDE.U32 R2, R2, -0x326172a9, RZ ;  /* 0xcd9e8d5702027825 */ /* 0x000fe200078e00ff */
[----:B------:R-:W-:Y:S02]  /*8310*/  LOP3.LUT R14, R13, R147, R14, 0x96, !PT ;  /* 0x000000930d0e7212 */ /* 0x000fe400078e960e */
[----:B------:R-:W-:Y:S01]  /*8320*/  ST.E.U16 [R32.64+0x20], R75 ;  /* 0x0000204b20007985 */ /* 0x000fe2000c101504 */
[----:B-1----:R-:W-:Y:S01]  /*8330*/  IMAD.MOV.U32 R47, RZ, RZ, R81 ;  /* 0x000000ffff2f7224 */ /* 0x002fe200078e0051 */
[----:B------:R-:W-:Y:S01]  /*8340*/  LOP3.LUT R11, R3, R251, R12, 0x96, !PT ;  /* 0x000000fb030b7212 */ /* 0x000fe200078e960c */
[----:B------:R-:W-:Y:S01]  /*8350*/  IMAD.MOV.U32 R144, RZ, RZ, R174 ;  /* 0x000000ffff907224 */ /* 0x000fe200078e00ae */
[----:B------:R1:W-:Y:S01]  /*8360*/  ST.E.U16 [R32.64+0x22], R76 ;  /* 0x0000224c20007985 */ /* 0x0003e2000c101504 */
[C---:B------:R-:W-:Y:S01]  /*8370*/  LOP3.LUT R13, R2.reuse, 0xffff, RZ, 0xc0, !PT ;  /* 0x0000ffff020d7812 */ /* 0x040fe200078ec0ff */
[----:B--2---:R-:W-:Y:S01]  /*8380*/  IMAD.MOV.U32 R46, RZ, RZ, R80 ;  /* 0x000000ffff2e7224 */ /* 0x004fe200078e0050 */
[----:B------:R-:W-:Y:S01]  /*8390*/  LOP3.LUT R41, R2, 0xff, RZ, 0xc0, !PT ;  /* 0x000000ff02297812 */ /* 0x000fe200078ec0ff */
[----:B------:R-:W-:Y:S01]  /*83a0*/  ST.E.U16 [R30.64+0x20], R43 ;  /* 0x0000202b1e007985 */ /* 0x000fe2000c101504 */
[----:B------:R-:W-:Y:S01]  /*83b0*/  SHF.R.U32.HI R15, RZ, 0x10, R2 ;  /* 0x00000010ff0f7819 */ /* 0x000fe20000011602 */
[----:B------:R-:W-:Y:S01]  /*83c0*/  IMAD.MOV.U32 R185, RZ, RZ, R164 ;  /* 0x000000ffffb97224 */ /* 0x000fe200078e00a4 */
[----:B------:R-:W-:Y:S01]  /*83d0*/  SHF.R.U32.HI R21, RZ, 0x18, R2 ;  /* 0x00000018ff157819 */ /* 0x000fe20000011602 */
[----:B------:R-:W-:Y:S01]  /*83e0*/  ST.E.U16 [R30.64+0x22], R42 ;  /* 0x0000222a1e007985 */ /* 0x000fe2000c101504 */
[----:B------:R-:W-:Y:S01]  /*83f0*/  IMAD.WIDE.U32 R2, R14, -0x2daee0ad, RZ ;  /* 0xd2511f530e027825 */ /* 0x000fe200078e00ff */
[----:B------:R-:W-:-:S02]  /*8400*/  SHF.R.U32.HI R4, RZ, 0x18, R11 ;  /* 0x00000018ff047819 */ /* 0x000fc4000001160b */
[----:B------:R-:W-:Y:S01]  /*8410*/  ST.E.U16 [R28.64+0x20], R40 ;  /* 0x000020281c007985 */ /* 0x000fe2000c101504 */
[----:B---3--:R-:W-:Y:S02]  /*8420*/  PRMT R44, R198, 0x7054, R198 ;  /* 0x00007054c62c7816 */ /* 0x008fe400000000c6 */
[C---:B------:R-:W-:Y:S01]  /*8430*/  LOP3.LUT R12, R2.reuse, 0xffff, RZ, 0xc0, !PT ;  /* 0x0000ffff020c7812 */ /* 0x040fe200078ec0ff */
[----:B------:R-:W-:Y:S01]  /*8440*/  ST.E.U16 [R28.64+0x22], R39 ;  /* 0x000022271c007985 */ /* 0x000fe2000c101504 */
[----:B------:R-:W-:Y:S02]  /*8450*/  LOP3.LUT R16, R3, R249, R20, 0x96, !PT ;  /* 0x000000f903107212 */ /* 0x000fe400078e9614 */
[----:B------:R-:W-:Y:S01]  /*8460*/  LOP3.LUT R14, R2, 0xff, RZ, 0xc0, !PT ;  /* 0x000000ff020e7812 */ /* 0x000fe200078ec0ff */
[----:B------:R-:W-:Y:S01]  /*8470*/  ST.E.U16 [R48.64+0x30], R74 ;  /* 0x0000304a30007985 */ /* 0x000fe2000c101504 */
[--C-:B------:R-:W-:Y:S01]  /*8480*/  SHF.R.U32.HI R20, RZ, 0x10, R2.reuse ;  /* 0x00000010ff147819 */ /* 0x100fe20000011602 */
[----:B----4-:R-:W-:Y:S01]  /*8490*/  IMAD.MOV.U32 R77, RZ, RZ, R121 ;  /* 0x000000ffff4d7224 */ /* 0x010fe200078e0079 */
[----:B------:R-:W-:Y:S01]  /*84a0*/  SHF.R.U32.HI R79, RZ, 0x18, R2 ;  /* 0x00000018ff4f7819 */ /* 0x000fe20000011602 */
[----:B------:R-:W-:Y:S01]  /*84b0*/  ST.E.U16 [R48.64+0x32], R73 ;  /* 0x0000324930007985 */ /* 0x000fe2000c101504 */
[----:B------:R-:W-:-:S02]  /*84c0*/  LOP3.LUT R2, R15, 0xff, RZ, 0xc0, !PT ;  /* 0x000000ff0f027812 */ /* 0x000fc400078ec0ff */
[----:B------:R-:W-:Y:S01]  /*84d0*/  SHF.R.U32.HI R3, RZ, 0x8, R13 ;  /* 0x00000008ff037819 */ /* 0x000fe2000001160d */
[----:B------:R-:W-:Y:S01]  /*84e0*/  ST.E.U16 [R32.64+0x30], R71 ;  /* 0x0000304720007985 */ /* 0x000fe2000c101504 */
[----:B-1----:R-:W-:-:S03]  /*84f0*/  IMAD.MOV.U32 R76, RZ, RZ, R120 ;  /* 0x000000ffff4c7224 */ /* 0x002fc600078e0078 */
[----:B------:R-:W-:Y:S04]  /*8500*/  ST.E.U16 [R32.64+0x32], R72 ;  /* 0x0000324820007985 */ /* 0x000fe8000c101504 */
        /* <DEDUP_REMOVED lines=17> */
[----:B------:R1:W-:Y:S04]  /*8620*/  ST.E.U16 [R30.64+0x52], R23 ;  /* 0x000052171e007985 */ /* 0x0003e8000c101504 */
[----:B------:R-:W-:Y:S04]  /*8630*/  ST.E.U16 [R28.64+0x50], R22 ;  /* 0x000050161c007985 */ /* 0x000fe8000c101504 */
[----:B------:R-:W-:Y:S04]  /*8640*/  ST.E.U16 [R28.64+0x52], R19 ;  /* 0x000052131c007985 */ /* 0x000fe8000c101504 */
[----:B------:R-:W-:Y:S04]  /*8650*/  ST.E.U16 [R48.64+0x60], R62 ;  /* 0x0000603e30007985 */ /* 0x000fe8000c101504 */
[----:B------:R-:W-:Y:S04]  /*8660*/  ST.E.U16 [R48.64+0x62], R61 ;  /* 0x0000623d30007985 */ /* 0x000fe8000c101504 */
[----:B------:R-:W-:Y:S04]  /*8670*/  ST.E.U16 [R32.64+0x60], R59 ;  /* 0x0000603b20007985 */ /* 0x000fe8000c101504 */
[----:B------:R-:W-:Y:S01]  /*8680*/  ST.E.U16 [R32.64+0x62], R60 ;  /* 0x0000623c20007985 */ /* 0x000fe2000c101504 */
[----:B-1----:R-:W-:-:S03]  /*8690*/  PRMT R23, R5, 0x5410, R93 ;  /* 0x0000541005177816 */ /* 0x002fc6000000005d */
[----:B------:R-:W-:Y:S04]  /*86a0*/  ST.E.U16 [R30.64+0x60], R18 ;  /* 0x000060121e007985 */ /* 0x000fe8000c101504 */
[----:B------:R-:W-:Y:S04]  /*86b0*/  ST.E.U16 [R30.64+0x62], R17 ;  /* 0x000062111e007985 */ /* 0x000fe8000c101504 */
[----:B------:R1:W-:Y:S04]  /*86c0*/  ST.E.U16 [R28.64+0x60], R8 ;  /* 0x000060081c007985 */ /* 0x0003e8000c101504 */
[----:B------:R2:W-:Y:S04]  /*86d0*/  ST.E.U16 [R28.64+0x62], R7 ;  /* 0x000062071c007985 */ /* 0x0005e8000c101504 */
[----:B------:R-:W-:Y:S04]  /*86e0*/  ST.E.U16 [R48.64+0x70], R58 ;  /* 0x0000703a30007985 */ /* 0x000fe8000c101504 */
[----:B------:R-:W-:Y:S04]  /*86f0*/  ST.E.U16 [R48.64+0x72], R57 ;  /* 0x0000723930007985 */ /* 0x000fe8000c101504 */
[----:B------:R-:W-:Y:S04]  /*8700*/  ST.E.U16 [R32.64+0x70], R56 ;  /* 0x0000703820007985 */ /* 0x000fe8000c101504 */
[----:B------:R-:W-:Y:S04]  /*8710*/  ST.E.U16 [R32.64+0x72], R55 ;  /* 0x0000723720007985 */ /* 0x000fe8000c101504 */
[----:B------:R3:W-:Y:S01]  /*8720*/  ST.E.U16 [R30.64+0x72], R0 ;  /* 0x000072001e007985 */ /* 0x0007e2000c101504 */
[----:B-1----:R-:W-:-:S03]  /*8730*/  PRMT R8, R41, 0x5410, R3 ;  /* 0x0000541029087816 */ /* 0x002fc60000000003 */
[----:B------:R1:W-:Y:S01]  /*8740*/  ST.E.U16 [R30.64+0x70], R6 ;  /* 0x000070061e007985 */ /* 0x0003e2000c101504 */
[----:B------:R-:W-:Y:S02]  /*8750*/  SHF.R.U32.HI R3, RZ, 0x10, R11 ;  /* 0x00000010ff037819 */ /* 0x000fe4000001160b */
[----:B--2---:R-:W-:Y:S01]  /*8760*/  LOP3.LUT R7, R54, 0xff, RZ, 0xc0, !PT ;  /* 0x000000ff36077812 */ /* 0x004fe200078ec0ff */
[----:B------:R2:W-:Y:S01]  /*8770*/  ST.E.U16 [R28.64+0x72], R9 ;  /* 0x000072091c007985 */ /* 0x0005e2000c101504 */
[----:B------:R-:W-:-:S03]  /*8780*/  LOP3.LUT R3, R3, 0xff, RZ, 0xc0, !PT ;  /* 0x000000ff03037812 */ /* 0x000fc600078ec0ff */
[----:B------:R4:W-:Y:S04]  /*8790*/  ST.E.U16 [R28.64+0x70], R10 ;  /* 0x0000700a1c007985 */ /* 0x0009e8000c101504 */
[----:B------:R-:W5:Y:S04]  /*87a0*/  LDSM.16.MT88.4 R124, [R194+0x9000] ;  /* 0x00900000c27c783b */ /* 0x000f680000004200 */
[----:B------:R-:W5:Y:S04]  /*87b0*/  LDSM.16.MT88.4 R120, [R192+0x9000] ;  /* 0x00900000c078783b */ /* 0x000f680000004200 */
[----:B------:R-:W-:Y:S01]  /*87c0*/  STL.64 [R1+0x20], R80 ;  /* 0x0000205001007387 */ /* 0x000fe20000100a00 */
[----:B---3--:R-:W-:-:S03]  /*87d0*/  SHF.R.U32.HI R0, RZ, 0x8, R12 ;  /* 0x00000008ff007819 */ /* 0x008fc6000001160c */
[----:B------:R-:W-:Y:S01]  /*87e0*/  LDSM.16.MT88.4 R80, [R194+0xa400] ;  /* 0x00a40000c250783b */ /* 0x000fe20000004200 */
[----:B-1----:R-:W-:-:S03]  /*87f0*/  SHF.R.U32.HI R6, RZ, 0x8, R91 ;  /* 0x00000008ff067819 */ /* 0x002fc6000001165b */
[----:B------:R-:W-:Y:S01]  /*8800*/  LDSM.16.MT88.4 R108, [R192+0x9400] ;  /* 0x00940000c06c783b */ /* 0x000fe20000004200 */
[----:B------:R-:W-:Y:S02]  /*8810*/  PRMT R22, R14, 0x5410, R0 ;  /* 0x000054100e167816 */ /* 0x000fe40000000000 */
[----:B--2---:R-:W-:Y:S01]  /*8820*/  PRMT R9, R2, 0x5410, R21 ;  /* 0x0000541002097816 */ /* 0x004fe20000000015 */
[----:B------:R-:W-:Y:S01]  /*8830*/  LDSM.16.MT88.4 R60, [R192+0xb000] ;  /* 0x00b00000c03c783b */ /* 0x000fe20000004200 */
[----:B------:R-:W-:Y:S02]  /*8840*/  LOP3.LUT R2, R54, 0xffff, RZ, 0xc0, !PT ;  /* 0x0000ffff36027812 */ /* 0x000fe400078ec0ff */
[----:B------:R-:W-:Y:S02]  /*8850*/  LOP3.LUT R0, R11, 0xffff, RZ, 0xc0, !PT ;  /* 0x0000ffff0b007812 */ /* 0x000fe400078ec0ff */
[----:B------:R-:W-:Y:S02]  /*8860*/  PRMT R17, R94, 0x5410, R6 ;  /* 0x000054105e117816 */ /* 0x000fe40000000006 */
[----:B------:R-:W-:-:S02]  /*8870*/  SHF.R.U32.HI R5, RZ, 0x8, R2 ;  /* 0x00000008ff057819 */ /* 0x000fc40000011602 */
[----:B------:R-:W-:Y:S02]  /*8880*/  LOP3.LUT R6, R11, 0xff, RZ, 0xc0, !PT ;  /* 0x000000ff0b067812 */ /* 0x000fe400078ec0ff */
[----:B------:R-:W-:Y:S01]  /*8890*/  SHF.R.U32.HI R2, RZ, 0x8, R0 ;  /* 0x00000008ff027819 */ /* 0x000fe20000011600 */
[--C-:B------:R-:W-:Y:S01]  /*88a0*/  HSET2.LE.AND R0, R90, R44.reuse, PT ;  /* 0x0000002c5a007233 */ /* 0x100fe20003803000 */
[----:B----4-:R-:W-:Y:S01]  /*88b0*/  PRMT R10, R7, 0x5410, R5 ;  /* 0x00005410070a7816 */ /* 0x010fe20000000005 */
[----:B------:R-:W-:Y:S01]  /*88c0*/  LDSM.16.MT88.4 R88, [R194+0xa000] ;  /* 0x00a00000c258783b */ /* 0x000fe20000004200 */
[----:B------:R-:W-:Y:S01]  /*88d0*/  PRMT R6, R6, 0x5410, R2 ;  /* 0x0000541006067816 */ /* 0x000fe20000000002 */
[--C-:B------:R-:W-:Y:S01]  /*88e0*/  HSET2.LE.AND R2, R87, R44.reuse, PT ;  /* 0x0000002c57027233 */ /* 0x100fe20003803000 */
[----:B------:R-:W-:Y:S01]  /*88f0*/  PRMT R5, R3, 0x5410, R4 ;  /* 0x0000541003057816 */ /* 0x000fe20000000004 */
[--C-:B------:R-:W-:Y:S01]  /*8900*/  HSET2.LE.AND R3, R96, R44.reuse, PT ;  /* 0x0000002c60037233 */ /* 0x100fe20003803000 */
[----:B------:R-:W-:Y:S01]  /*8910*/  LOP3.LUT R24, R172, R0, RZ, 0xc0, !PT ;  /* 0x00000000ac187212 */ /* 0x000fe200078ec0ff */
        /* <DEDUP_REMOVED lines=8> */
[----:B------:R-:W-:Y:S01]  /*89a0*/  HSET2.LE.AND R2, R5, R44, PT ;  /* 0x0000002c05027233 */ /* 0x000fe20003803000 */
[----:B------:R-:W-:Y:S01]  /*89b0*/  LOP3.LUT R12, R118, R3, RZ, 0xc0, !PT ;  /* 0x00000003760c7212 */ /* 0x000fe200078ec0ff */
[----:B------:R-:W-:Y:S01]  /*89c0*/  LDSM.16.MT88.4 R112, [R194+0x9400] ;  /* 0x00940000c270783b */ /* 0x000fe20000004200 */
[----:B------:R-:W-:-:S02]  /*89d0*/  LOP3.LUT R27, R167, R4, RZ, 0xc0, !PT ;  /* 0x00000004a71b7212 */ /* 0x000fc400078ec0ff */
[----:B------:R-:W-:Y:S01]  /*89e0*/  LOP3.LUT R13, R117, R2, RZ, 0xc0, !PT ;  /* 0x00000002750d7212 */ /* 0x000fe200078ec0ff */
[----:B------:R-:W-:Y:S01]  /*89f0*/  LDSM.16.MT88.4 R84, [R192+0xa400] ;  /* 0x00a40000c054783b */ /* 0x000fe20000004200 */
[----:B------:R-:W-:Y:S02]  /*8a00*/  SHF.R.U32.HI R3, RZ, 0x10, R54 ;  /* 0x00000010ff037819 */ /* 0x000fe40000011636 */
[----:B------:R-:W-:Y:S01]  /*8a10*/  LOP3.LUT R0, R16, 0xffff, RZ, 0xc0, !PT ;  /* 0x0000ffff10007812 */ /* 0x000fe200078ec0ff */
[----:B------:R-:W1:Y:S01]  /*8a20*/  LDSM.16.MT88.4 R116, [R192+0xa000] ;  /* 0x00a00000c074783b */ /* 0x000e620000004200 */
[----:B-----5:R-:W-:Y:S01]  /*8a30*/  HMMA.16816.F32 R36, R24, R124, RZ ;  /* 0x0000007c1824723c */ /* 0x020fe200000018ff */
[----:B------:R-:W-:Y:S02]  /*8a40*/  LOP3.LUT R5, R20, 0xff, RZ, 0xc0, !PT ;  /* 0x000000ff14057812 */ /* 0x000fe400078ec0ff */
[----:B------:R-:W-:Y:S02]  /*8a50*/  SHF.R.U32.HI R2, RZ, 0x10, R16 ;  /* 0x00000010ff027819 */ /* 0x000fe40000011610 */
[----:B------:R-:W-:-:S02]  /*8a60*/  SHF.R.U32.HI R7, RZ, 0x18, R54 ;  /* 0x00000018ff077819 */ /* 0x000fc40000011636 */
[----:B------:R-:W-:Y:S01]  /*8a70*/  LOP3.LUT R8, R16, 0xff, RZ, 0xc0, !PT ;  /* 0x000000ff10087812 */ /* 0x000fe200078ec0ff */
[-C--:B------:R-:W-:Y:S01]  /*8a80*/  HMMA.16816.F32 R40, R12, R120.reuse, RZ ;  /* 0x000000780c28723c */ /* 0x080fe200000018ff */
[----:B------:R-:W-:Y:S02]  /*8a90*/  LOP3.LUT R3, R3, 0xff, RZ, 0xc0, !PT ;  /* 0x000000ff03037812 */ /* 0x000fe400078ec0ff */
[----:B------:R-:W-:Y:S01]  /*8aa0*/  SHF.R.U32.HI R4, RZ, 0x8, R0 ;  /* 0x00000008ff047819 */ /* 0x000fe20000011600 */
[----:B------:R-:W-:Y:S01]  /*8ab0*/  HSET2.LE.AND R0, R10, R44, PT ;  /* 0x0000002c0a007233 */ /* 0x000fe20003803000 */
[----:B------:R-:W-:Y:S02]  /*8ac0*/  SHF.R.U32.HI R6, RZ, 0x18, R16 ;  /* 0x00000018ff067819 */ /* 0x000fe40000011610 */
[----:B------:R-:W-:Y:S01]  /*8ad0*/  LOP3.LUT R2, R2, 0xff, RZ, 0xc0, !PT ;  /* 0x000000ff02027812 */ /* 0x000fe200078ec0ff */
[----:B------:R-:W-:Y:S01]  /*8ae0*/  HMMA.16816.F32 R56, R24, R120, RZ ;  /* 0x000000781838723c */ /* 0x000fe200000018ff */
[----:B------:R-:W-:-:S02]  /*8af0*/  PRMT R9, R5, 0x5410, R79 ;  /* 0x0000541005097816 */ /* 0x000fc4000000004f */
[----:B------:R-:W-:Y:S02]  /*8b00*/  PRMT R3, R3, 0x5410, R7 ;  /* 0x0000541003037816 */ /* 0x000fe40000000007 */
[----:B------:R-:W-:Y:S01]  /*8b10*/  PRMT R5, R8, 0x5410, R4 ;  /* 0x0000541008057816 */ /* 0x000fe20000000004 */
[--C-:B------:R-:W-:Y:S01]  /*8b20*/  HSET2.LE.AND R4, R23, R44.reuse, PT ;  /* 0x0000002c17047233 */ /* 0x100fe20003803000 */
[----:B------:R-:W-:Y:S01]  /*8b30*/  PRMT R6, R2, 0x5410, R6 ;  /* 0x0000541002067816 */ /* 0x000fe20000000006 */
[--C-:B------:R-:W-:Y:S01]  /*8b40*/  HSET2.LE.AND R2, R17, R44.reuse, PT ;  /* 0x0000002c11027233 */ /* 0x100fe20003803000 */
[----:B------:R-:W-:Y:S01]  /*8b50*/  LOP3.LUT R20, R168, R0, RZ, 0xc0, !PT ;  /* 0x00000000a8147212 */ /* 0x000fe200078ec0ff */
[--C-:B------:R-:W-:Y:S01]  /*8b60*/  HSET2.LE.AND R0, R3, R44.reuse, PT ;  /* 0x0000002c03007233 */ /* 0x100fe20003803000 */
[----:B------:R-:W-:Y:S01]  /*8b70*/  HMMA.16816.F32 R16, R12, R124, RZ ;  /* 0x0000007c0c10723c */ /* 0x000fe200000018ff */
[----:B------:R-:W-:Y:S01]  /*8b80*/  LOP3.LUT R23, R165, R4, RZ, 0xc0, !PT ;  /* 0x00000004a5177212 */ /* 0x000fe200078ec0ff */
[----:B------:R-:W-:-:S02]  /*8b90*/  HSET2.LE.AND R4, R5, R44, PT ;  /* 0x0000002c05047233 */ /* 0x000fc40003803000 */
[--C-:B------:R-:W-:Y:S01]  /*8ba0*/  HSET2.LE.AND R3, R22, R44.reuse, PT ;  /* 0x0000002c16037233 */ /* 0x100fe20003803000 */
[----:B------:R-:W-:Y:S01]  /*8bb0*/  LOP3.LUT R21, R169, R0, RZ, 0xc0, !PT ;  /* 0x00000000a9157212 */ /* 0x000fe200078ec0ff */
[--C-:B------:R-:W-:Y:S01]  /*8bc0*/  HSET2.LE.AND R0, R9, R44.reuse, PT ;  /* 0x0000002c09007233 */ /* 0x100fe20003803000 */
[----:B------:R-:W-:Y:S01]  /*8bd0*/  LOP3.LUT R22, R166, R2, RZ, 0xc0, !PT ;  /* 0x00000002a6167212 */ /* 0x000fe200078ec0ff */
[----:B------:R-:W-:Y:S01]  /*8be0*/  HSET2.LE.AND R2, R6, R44, PT ;  /* 0x0000002c06027233 */ /* 0x000fe20003803000 */
[----:B------:R-:W-:Y:S02]  /*8bf0*/  LOP3.LUT R8, R129, R4, RZ, 0xc0, !PT ;  /* 0x0000000481087212 */ /* 0x000fe400078ec0ff */
[----:B------:R-:W-:Y:S01]  /*8c00*/  LOP3.LUT R10, R99, R3, RZ, 0xc0, !PT ;  /* 0x00000003630a7212 */ /* 0x000fe200078ec0ff */
[----:B-1----:R-:W-:Y:S01]  /*8c10*/  HMMA.16816.F32 R4, R24, R116, RZ ;  /* 0x000000741804723c */ /* 0x002fe200000018ff */
[----:B------:R-:W-:Y:S02]  /*8c20*/  LOP3.LUT R11, R97, R0, RZ, 0xc0, !PT ;  /* 0x00000000610b7212 */ /* 0x000fe400078ec0ff */
[----:B------:R-:W-:-:S02]  /*8c30*/  LOP3.LUT R9, R128, R2, RZ, 0xc0, !PT ;  /* 0x0000000280097212 */ /* 0x000fc400078ec0ff */
[----:B------:R-:W-:-:S03]  /*8c40*/  LOP3.LUT R2, R180, R211, RZ, 0x3c, !PT ;  /* 0x000000d3b4027212 */ /* 0x000fc600078e3cff */
[----:B------:R-:W-:Y:S02]  /*8c50*/  HMMA.16816.F32 R176, R20, R112, R36 ;  /* 0x0000007014b0723c */ /* 0x000fe40000001824 */
[----:B------:R-:W-:-:S05]  /*8c60*/  IMAD.WIDE.U32 R2, R2, -0x326172a9, RZ ;  /* 0xcd9e8d5702027825 */ /* 0x000fca00078e00ff */
[-C--:B------:R-:W-:Y:S01]  /*8c70*/  LOP3.LUT R0, R3, R205.reuse, R208, 0x96, !PT ;  /* 0x000000cd03007212 */ /* 0x080fe200078e96d0 */
[----:B------:R-:W-:Y:S08]  /*8c80*/  HMMA.16816.F32 R36, R24, R88, RZ ;  /* 0x000000581824723c */ /* 0x000ff000000018ff */
[----:B------:R-:W-:Y:S08]  /*8c90*/  HMMA.16816.F32 R148, R8, R112, R16 ;  /* 0x000000700894723c */ /* 0x000ff00000001810 */
[----:B------:R-:W-:Y:S08]  /*8ca0*/  HMMA.16816.F32 R16, R12, R116, RZ ;  /* 0x000000740c10723c */ /* 0x000ff000000018ff */
[C---:B------:R-:W-:Y:S07]  /*8cb0*/  HMMA.16816.F32 R172, R20.reuse, R84, R4 ;  /* 0x0000005414ac723c */ /* 0x040fee0000001804 */
[----:B------:R-:W-:Y:S01]  /*8cc0*/  LOP3.LUT R6, R159, R204, R2, 0x96, !PT ;  /* 0x000000cc9f067212 */ /* 0x000fe200078e9602 */
[----:B------:R-:W-:Y:S01]  /*8cd0*/  HMMA.16816.F32 R208, R20, R80, R36 ;  /* 0x0000005014d0723c */ /* 0x000fe20000001824 */
[----:B------:R-:W-:-:S02]  /*8ce0*/  LOP3.LUT R5, R3, R205, R206, 0x96, !PT ;  /* 0x000000cd03057212 */ /* 0x000fc400078e96ce */
[----:B------:R-:W-:Y:S01]  /*8cf0*/  LOP3.LUT R4, R221, R204, R2, 0x96, !PT ;  /* 0x000000ccdd047212 */ /* 0x000fe200078e9602 */
[----:B------:R-:W-:-:S04]  /*8d00*/  IMAD.WIDE.U32 R2, R0, -0x2daee0ad, RZ ;  /* 0xd2511f5300027825 */ /* 0x000fc800078e00ff */
[----:B------:R-:W-:Y:S01]  /*8d10*/  IMAD.WIDE.U32 R36, R6, -0x2daee0ad, RZ ;  /* 0xd2511f5306247825 */ /* 0x000fe200078e00ff */
[----:B------:R-:W-:Y:S01]  /*8d20*/  LOP3.LUT R7, R3, R163, R76, 0x96, !PT ;  /* 0x000000a303077212 */ /* 0x000fe200078e964c */
[----:B------:R-:W-:Y:S02]  /*8d30*/  HMMA.16816.F32 R132, R8, R84, R16 ;  /* 0x000000540884723c */ /* 0x000fe40000001810 */
[----:B------:R-:W-:Y:S01]  /*8d40*/  IMAD.WIDE.U32 R38, R4, -0x2daee0ad, RZ ;  /* 0xd2511f5304267825 */ /* 0x000fe200078e00ff */
[----:B------:R-:W-:-:S03]  /*8d50*/  LOP3.LUT R6, R37, R160, R2, 0x96, !PT ;  /* 0x000000a025067212 */ /* 0x000fc600078e9602 */
[----:B------:R-:W-:Y:S02]  /*8d60*/  IMAD.WIDE.U32 R2, R5, -0x2daee0ad, RZ ;  /* 0xd2511f5305027825 */ /* 0x000fe400078e00ff */
[----:B------:R-:W-:Y:S02]  /*8d70*/  HMMA.16816.F32 R164, R8, R108, R40 ;  /* 0x0000006c08a4723c */ /* 0x000fe40000001828 */
[----:B------:R-:W-:Y:S01]  /*8d80*/  IMAD.WIDE.U32 R18, R6, -0x326172a9, RZ ;  /* 0xcd9e8d5706127825 */ /* 0x000fe200078e00ff */
[----:B------:R-:W-:Y:S02]  /*8d90*/  LOP3.LUT R4, R3, R163, R46, 0x96, !PT ;  /* 0x000000a303047212 */ /* 0x000fe400078e962e */
[----:B------:R-:W-:Y:S01]  /*8da0*/  LOP3.LUT R0, R39, R160, R2, 0x96, !PT ;  /* 0x000000a027007212 */ /* 0x000fe200078e9602 */
[----:B------:R-:W-:Y:S02]  /*8db0*/  IMAD.WIDE.U32 R2, R7, -0x326172a9, RZ ;  /* 0xcd9e8d5707027825 */ /* 0x000fe400078e00ff */
[----:B------:R-:W-:Y:S02]  /*8dc0*/  HMMA.16816.F32 R40, R12, R88, RZ ;  /* 0x000000580c28723c */ /* 0x000fe400000018ff */
[----:B------:R-:W-:Y:S01]  /*8dd0*/  IMAD.WIDE.U32 R34, R0, -0x326172a9, RZ ;  /* 0xcd9e8d5700227825 */ /* 0x000fe200078e00ff */
[----:B------:R-:W-:-:S02]  /*8de0*/  LOP3.LUT R6, R3, R157, R158, 0x96, !PT ;  /* 0x0000009d03067212 */ /* 0x000fc400078e969e */
[-C--:B------:R-:W-:Y:S01]  /*8df0*/  LOP3.LUT R5, R19, R156.reuse, R2, 0x96, !PT ;  /* 0x0000009c13057212 */ /* 0x080fe200078e9602 */
[----:B------:R-:W-:Y:S02]  /*8e00*/  IMAD.WIDE.U32 R2, R4, -0x326172a9, RZ ;  /* 0xcd9e8d5704027825 */ /* 0x000fe400078e00ff */
[----:B------:R-:W-:Y:S01]  /*8e10*/  HMMA.16816.F32 R168, R20, R108, R56 ;  /* 0x0000006c14a8723c */ /* 0x000fe20000001838 */
[----:B------:R-:W1:Y:S01]  /*8e20*/  LDSM.16.MT88.4 R56, [R192+0xb400] ;  /* 0x00b40000c038783b */ /* 0x000e620000004200 */
[----:B------:R-:W-:Y:S01]  /*8e30*/  IMAD.WIDE.U32 R16, R5, -0x2daee0ad, RZ ;  /* 0xd2511f5305107825 */ /* 0x000fe200078e00ff */
[----:B------:R-:W-:Y:S02]  /*8e40*/  LOP3.LUT R4, R3, R157, R220, 0x96, !PT ;  /* 0x0000009d03047212 */ /* 0x000fe400078e96dc */
[----:B------:R-:W-:Y:S01]  /*8e50*/  LOP3.LUT R0, R35, R156, R2, 0x96, !PT ;  /* 0x0000009c23007212 */ /* 0x000fe200078e9602 */
[----:B------:R-:W-:-:S05]  /*8e60*/  IMAD.WIDE.U32 R2, R6, -0x2daee0ad, RZ ;  /* 0xd2511f5306027825 */ /* 0x000fca00078e00ff */
[----:B------:R-:W-:Y:S01]  /*8e70*/  LOP3.LUT R6, R3, R183, R36, 0x96, !PT ;  /* 0x000000b703067212 */ /* 0x000fe200078e9624 */
[----:B------:R-:W-:Y:S01]  /*8e80*/  IMAD.WIDE.U32 R36, R0, -0x2daee0ad, RZ ;  /* 0xd2511f5300247825 */ /* 0x000fe200078e00ff */
[----:B------:R-:W-:-:S03]  /*8e90*/  LOP3.LUT R5, R17, R184, R2, 0x96, !PT ;  /* 0x000000b811057212 */ /* 0x000fc600078e9602 */
[----:B------:R-:W-:Y:S01]  /*8ea0*/  IMAD.WIDE.U32 R2, R4, -0x2daee0ad, RZ ;  /* 0xd2511f5304027825 */ /* 0x000fe200078e00ff */
[----:B------:R-:W-:Y:S03]  /*8eb0*/  HMMA.16816.F32 R204, R8, R80, R40 ;  /* 0x0000005008cc723c */ /* 0x000fe60000001828 */
[----:B------:R-:W-:Y:S01]  /*8ec0*/  IMAD.WIDE.U32 R6, R6, -0x326172a9, RZ ;  /* 0xcd9e8d5706067825 */ /* 0x000fe200078e00ff */
[----:B------:R-:W-:Y:S02]  /*8ed0*/  LOP3.LUT R4, R3, R183, R38, 0x96, !PT ;  /* 0x000000b703047212 */ /* 0x000fe400078e9626 */
[----:B------:R-:W-:Y:S01]  /*8ee0*/  LOP3.LUT R0, R37, R184, R2, 0x96, !PT ;  /* 0x000000b825007212 */ /* 0x000fe200078e9602 */
[----:B------:R-:W-:Y:S01]  /*8ef0*/  IMAD.WIDE.U32 R2, R5, -0x326172a9, RZ ;  /* 0xcd9e8d5705027825 */ /* 0x000fe200078e00ff */
[----:B------:R-:W-:-:S03]  /*8f00*/  LOP3.LUT R7, R7, R147, R18, 0x96, !PT ;  /* 0x0000009307077212 */ /* 0x000fc600078e9612 */
[----:B------:R-:W-:Y:S01]  /*8f10*/  IMAD.WIDE.U32 R4, R4, -0x326172a9, RZ ;  /* 0xcd9e8d5704047825 */ /* 0x000fe200078e00ff */
[----:B------:R-:W-:Y:S02]  /*8f20*/  LOP3.LUT R6, R3, R251, R6, 0x96, !PT ;  /* 0x000000fb03067212 */ /* 0x000fe400078e9606 */
[C---:B------:R-:W-:Y:S02]  /*8f30*/  LOP3.LUT R17, R2.reuse, 0xffff, RZ, 0xc0, !PT ;  /* 0x0000ffff02117812 */ /* 0x040fe400078ec0ff */
[----:B------:R-:W-:Y:S02]  /*8f40*/  LOP3.LUT R35, R2, 0xff, RZ, 0xc0, !PT ;  /* 0x000000ff02237812 */ /* 0x000fe400078ec0ff */
[--C-:B------:R-:W-:Y:S02]  /*8f50*/  SHF.R.U32.HI R19, RZ, 0x10, R2.reuse ;  /* 0x00000010ff137819 */ /* 0x100fe40000011602 */
[----:B------:R-:W-:Y:S01]  /*8f60*/  SHF.R.U32.HI R18, RZ, 0x18, R2 ;  /* 0x00000018ff127819 */ /* 0x000fe20000011602 */
[----:B------:R-:W-:Y:S01]  /*8f70*/  IMAD.WIDE.U32 R2, R0, -0x326172a9, RZ ;  /* 0xcd9e8d5700027825 */ /* 0x000fe200078e00ff */
[----:B------:R-:W-:-:S02]  /*8f80*/  LOP3.LUT R0, R5, R147, R34, 0x96, !PT ;  /* 0x0000009305007212 */ /* 0x000fc400078e9622 */
[----:B------:R-:W-:Y:S01]  /*8f90*/  SHF.R.U32.HI R17, RZ, 0x8, R17 ;  /* 0x00000008ff117819 */ /* 0x000fe20000011611 */
[----:B------:R-:W-:Y:S01]  /*8fa0*/  IMAD.MOV.U32 R147, RZ, RZ, R144 ;  /* 0x000000ffff937224 */ /* 0x000fe200078e0090 */
[----:B------:R-:W-:Y:S01]  /*8fb0*/  LOP3.LUT R4, R3, R251, R4, 0x96, !PT ;  /* 0x000000fb03047212 */ /* 0x000fe200078e9604 */
[----:B------:R-:W-:Y:S01]  /*8fc0*/  IMAD.MOV.U32 R144, RZ, RZ, R182 ;  /* 0x000000ffff907224 */ /* 0x000fe200078e00b6 */
[C---:B------:R-:W-:Y:S02]  /*8fd0*/  LOP3.LUT R39, R2.reuse, 0xffff, RZ, 0xc0, !PT ;  /* 0x0000ffff02277812 */ /* 0x040fe400078ec0ff */
[----:B------:R-:W-:Y:S02]  /*8fe0*/  LOP3.LUT R41, R2, 0xff, RZ, 0xc0, !PT ;  /* 0x000000ff02297812 */ /* 0x000fe400078ec0ff */
[--C-:B------:R-:W-:Y:S02]  /*8ff0*/  SHF.R.U32.HI R40, RZ, 0x10, R2.reuse ;  /* 0x00000010ff287819 */ /* 0x100fe40000011602 */
[----:B------:R-:W-:Y:S01]  /*9000*/  SHF.R.U32.HI R42, RZ, 0x18, R2 ;  /* 0x00000018ff2a7819 */ /* 0x000fe20000011602 */
[----:B------:R-:W-:Y:S01]  /*9010*/  IMAD.WIDE.U32 R2, R7, -0x2daee0ad, RZ ;  /* 0xd2511f5307027825 */ /* 0x000fe200078e00ff */
[----:B------:R-:W-:-:S02]  /*9020*/  LOP3.LUT R5, R19, 0xff, RZ, 0xc0, !PT ;  /* 0x000000ff13057812 */ /* 0x000fc400078ec0ff */
[----:B------:R-:W-:Y:S02]  /*9030*/  PRMT R76, R35, 0x5410, R17 ;  /* 0x00005410234c7816 */ /* 0x000fe40000000011 */
[----:B------:R-:W-:Y:S02]  /*9040*/  PRMT R75, R5, 0x5410, R18 ;  /* 0x00005410054b7816 */ /* 0x000fe40000000012 */
[----:B------:R-:W-:Y:S02]  /*9050*/  LOP3.LUT R5, R3, R249, R16, 0x96, !PT ;  /* 0x000000f903057212 */ /* 0x000fe400078e9610 */
[C---:B------:R-:W-:Y:S02]  /*9060*/  LOP3.LUT R17, R2.reuse, 0xffff, RZ, 0xc0, !PT ;  /* 0x0000ffff02117812 */ /* 0x040fe400078ec0ff */
[----:B------:R-:W-:Y:S02]  /*9070*/  LOP3.LUT R34, R2, 0xff, RZ, 0xc0, !PT ;  /* 0x000000ff02227812 */ /* 0x000fe400078ec0ff */
[----:B------:R-:W-:-:S02]  /*9080*/  SHF.R.U32.HI R19, RZ, 0x10, R2 ;  /* 0x00000010ff137819 */ /* 0x000fc40000011602 */
[----:B------:R-:W-:Y:S01]  /*9090*/  SHF.R.U32.HI R18, RZ, 0x18, R2 ;  /* 0x00000018ff127819 */ /* 0x000fe20000011602 */
[----:B------:R-:W-:Y:S01]  /*90a0*/  IMAD.WIDE.U32 R2, R0, -0x2daee0ad, RZ ;  /* 0xd2511f5300027825 */ /* 0x000fe200078e00ff */
[----:B------:R-:W-:Y:S02]  /*90b0*/  SHF.R.U32.HI R7, RZ, 0x10, R6 ;  /* 0x00000010ff077819 */ /* 0x000fe40000011606 */
[----:B------:R-:W-:Y:S02]  /*90c0*/  LOP3.LUT R16, R6, 0xff, RZ, 0xc0, !PT ;  /* 0x000000ff06107812 */ /* 0x000fe400078ec0ff */
[----:B------:R-:W-:Y:S02]  /*90d0*/  LOP3.LUT R0, R3, R249, R36, 0x96, !PT ;  /* 0x000000f903007212 */ /* 0x000fe400078e9624 */
[C---:B------:R-:W-:Y:S02]  /*90e0*/  LOP3.LUT R35, R2.reuse, 0xffff, RZ, 0xc0, !PT ;  /* 0x0000ffff02237812 */ /* 0x040fe400078ec0ff */
[----:B------:R-:W-:-:S02]  /*90f0*/  LOP3.LUT R38, R2, 0xff, RZ, 0xc0, !PT ;  /* 0x000000ff02267812 */ /* 0x000fc400078ec0ff */
[--C-:B------:R-:W-:Y:S02]  /*9100*/  SHF.R.U32.HI R37, RZ, 0x10, R2.reuse ;  /* 0x00000010ff257819 */ /* 0x100fe40000011602 */
[----:B------:R-:W-:Y:S02]  /*9110*/  SHF.R.U32.HI R36, RZ, 0x18, R2 ;  /* 0x00000018ff247819 */ /* 0x000fe40000011602 */
[----:B------:R-:W-:Y:S02]  /*9120*/  LOP3.LUT R2, R6, 0xffff, RZ, 0xc0, !PT ;  /* 0x0000ffff06027812 */ /* 0x000fe400078ec0ff */
[----:B------:R-:W-:Y:S02]  /*9130*/  SHF.R.U32.HI R6, RZ, 0x18, R6 ;  /* 0x00000018ff067819 */ /* 0x000fe40000011606 */
[----:B------:R-:W-:Y:S02]  /*9140*/  SHF.R.U32.HI R3, RZ, 0x8, R2 ;  /* 0x00000008ff037819 */ /* 0x000fe40000011602 */
[----:B------:R-:W-:-:S02]  /*9150*/  LOP3.LUT R2, R7, 0xff, RZ, 0xc0, !PT ;  /* 0x000000ff07027812 */ /* 0x000fc400078ec0ff */
[----:B------:R-:W-:Y:S02]  /*9160*/  PRMT R74, R16, 0x5410, R3 ;  /* 0x00005410104a7816 */ /* 0x000fe40000000003 */
[----:B------:R-:W-:Y:S02]  /*9170*/  PRMT R73, R2, 0x5410, R6 ;  /* 0x0000541002497816 */ /* 0x000fe40000000006 */
[----:B------:R-:W-:Y:S02]  /*9180*/  LOP3.LUT R2, R19, 0xff, RZ, 0xc0, !PT ;  /* 0x000000ff13027812 */ /* 0x000fe400078ec0ff */
[----:B------:R-:W-:Y:S02]  /*9190*/  SHF.R.U32.HI R3, RZ, 0x8, R17 ;  /* 0x00000008ff037819 */ /* 0x000fe40000011611 */
[----:B------:R-:W-:Y:S02]  /*91a0*/  PRMT R69, R2, 0x5410, R18 ;  /* 0x0000541002457816 */ /* 0x000fe40000000012 */
[----:B------:R-:W-:Y:S01]  /*91b0*/  LOP3.LUT R2, R4, 0xffff, RZ, 0xc0, !PT ;  /* 0x0000ffff04027812 */ /* 0x000fe200078ec0ff */
[----:B------:R-:W-:Y:S01]  /*91c0*/  HMMA.16816.F32 R16, R24, R60, RZ ;  /* 0x0000003c1810723c */ /* 0x000fe200000018ff */
[----:B------:R-:W-:Y:S01]  /*91d0*/  PRMT R70, R34, 0x5410, R3 ;  /* 0x0000541022467816 */ /* 0x000fe20000000003 */
[----:B------:R-:W-:Y:S01]  /*91e0*/  FADD.FTZ R34, R189, R98 ;  /* 0x00000062bd227221 */ /* 0x000fe20000010000 */
[----:B------:R-:W-:-:S02]  /*91f0*/  SHF.R.U32.HI R3, RZ, 0x8, R2 ;  /* 0x00000008ff037819 */ /* 0x000fc40000011602 */
[----:B------:R-:W-:Y:S02]  /*9200*/  LOP3.LUT R2, R4, 0xff, RZ, 0xc0, !PT ;  /* 0x000000ff04027812 */ /* 0x000fe400078ec0ff */
[----:B------:R-:W-:Y:S02]  /*9210*/  LOP3.LUT R6, R40, 0xff, RZ, 0xc0, !PT ;  /* 0x000000ff28067812 */ /* 0x000fe400078ec0ff */
[----:B------:R-:W-:Y:S02]  /*9220*/  PRMT R68, R2, 0x5410, R3 ;  /* 0x0000541002447816 */ /* 0x000fe40000000003 */
[----:B------:R-:W-:Y:S02]  /*9230*/  SHF.R.U32.HI R2, RZ, 0x10, R4 ;  /* 0x00000010ff027819 */ /* 0x000fe40000011604 */
[----:B------:R-:W-:Y:S02]  /*9240*/  PRMT R71, R6, 0x5410, R42 ;  /* 0x0000541006477816 */ /* 0x000fe4000000002a */
[----:B------:R-:W-:-:S02]  /*9250*/  SHF.R.U32.HI R6, RZ, 0x18, R4 ;  /* 0x00000018ff067819 */ /* 0x000fc40000011604 */
[----:B------:R-:W-:Y:S02]  /*9260*/  LOP3.LUT R4, R2, 0xff, RZ, 0xc0, !PT ;  /* 0x000000ff02047812 */ /* 0x000fe400078ec0ff */
[----:B------:R-:W-:Y:S02]  /*9270*/  LOP3.LUT R2, R37, 0xff, RZ, 0xc0, !PT ;  /* 0x000000ff25027812 */ /* 0x000fe400078ec0ff */
[----:B------:R-:W-:Y:S02]  /*9280*/  SHF.R.U32.HI R3, RZ, 0x8, R35 ;  /* 0x00000008ff037819 */ /* 0x000fe40000011623 */
[----:B------:R-:W-:Y:S02]  /*9290*/  PRMT R46, R2, 0x5410, R36 ;  /* 0x00005410022e7816 */ /* 0x000fe40000000024 */
[----:B------:R-:W-:Y:S02]  /*92a0*/  LOP3.LUT R2, R5, 0xffff, RZ, 0xc0, !PT ;  /* 0x0000ffff05027812 */ /* 0x000fe400078ec0ff */
[----:B------:R-:W-:Y:S01]  /*92b0*/  PRMT R45, R38, 0x5410, R3 ;  /* 0x00005410262d7816 */ /* 0x000fe20000000003 */
[----:B------:R-:W-:Y:S01]  /*92c0*/  HSET2.LE.AND R46, R46, R44, PT ;  /* 0x0000002c2e2e7233 */ /* 0x000fe20003803000 */
[----:B------:R-:W-:-:S02]  /*92d0*/  SHF.R.U32.HI R3, RZ, 0x8, R2 ;  /* 0x00000008ff037819 */ /* 0x000fc40000011602 */
[----:B------:R-:W-:Y:S01]  /*92e0*/  SHF.R.U32.HI R7, RZ, 0x8, R39 ;  /* 0x00000008ff077819 */ /* 0x000fe20000011627 */
[--C-:B------:R-:W-:Y:S01]  /*92f0*/  HSET2.LE.AND R45, R45, R44.reuse, PT ;  /* 0x0000002c2d2d7233 */ /* 0x100fe20003803000 */
[----:B------:R-:W-:Y:S01]  /*9300*/  LOP3.LUT R2, R5, 0xff, RZ, 0xc0, !PT ;  /* 0x000000ff05027812 */ /* 0x000fe200078ec0ff */
[----:B------:R-:W-:Y:S01]  /*9310*/  LDSM.16.MT88.4 R36, [R194+0xb400] ;  /* 0x00b40000c224783b */ /* 0x000fe20000004200 */
[----:B------:R-:W-:Y:S02]  /*9320*/  PRMT R72, R41, 0x5410, R7 ;  /* 0x0000541029487816 */ /* 0x000fe40000000007 */
[----:B------:R-:W-:Y:S01]  /*9330*/  PRMT R66, R2, 0x5410, R3 ;  /* 0x0000541002427816 */ /* 0x000fe20000000003 */
[----:B------:R-:W2:Y:S01]  /*9340*/  LDSM.16.MT88.4 R40, [R194+0xb000] ;  /* 0x00b00000c228783b */ /* 0x000ea20000004200 */
[--C-:B------:R-:W-:Y:S01]  /*9350*/  SHF.R.U32.HI R3, RZ, 0x10, R5.reuse ;  /* 0x00000010ff037819 */ /* 0x100fe20000011605 */
[----:B------:R-:W-:Y:S01]  /*9360*/  HSET2.LE.AND R35, R72, R44, PT ;  /* 0x0000002c48237233 */ /* 0x000fe20003803000 */
[----:B------:R-:W-:-:S02]  /*9370*/  SHF.R.U32.HI R7, RZ, 0x18, R5 ;  /* 0x00000018ff077819 */ /* 0x000fc40000011605 */
[----:B------:R-:W-:Y:S02]  /*9380*/  LOP3.LUT R2, R0, 0xffff, RZ, 0xc0, !PT ;  /* 0x0000ffff00027812 */ /* 0x000fe400078ec0ff */
[----:B------:R-:W-:Y:S02]  /*9390*/  SHF.R.U32.HI R5, RZ, 0x10, R0 ;  /* 0x00000010ff057819 */ /* 0x000fe40000011600 */
[----:B------:R-:W-:Y:S02]  /*93a0*/  PRMT R67, R4, 0x5410, R6 ;  /* 0x0000541004437816 */ /* 0x000fe40000000006 */
[----:B------:R-:W-:Y:S02]  /*93b0*/  LOP3.LUT R6, R0, 0xff, RZ, 0xc0, !PT ;  /* 0x000000ff00067812 */ /* 0x000fe400078ec0ff */
[----:B------:R-:W-:Y:S02]  /*93c0*/  SHF.R.U32.HI R4, RZ, 0x18, R0 ;  /* 0x00000018ff047819 */ /* 0x000fe40000011600 */
[----:B------:R-:W-:-:S02]  /*93d0*/  LOP3.LUT R3, R3, 0xff, RZ, 0xc0, !PT ;  /* 0x000000ff03037812 */ /* 0x000fc400078ec0ff */
[----:B------:R-:W-:Y:S02]  /*93e0*/  SHF.R.U32.HI R2, RZ, 0x8, R2 ;  /* 0x00000008ff027819 */ /* 0x000fe40000011602 */
[----:B------:R-:W-:Y:S02]  /*93f0*/  LOP3.LUT R0, R5, 0xff, RZ, 0xc0, !PT ;  /* 0x000000ff05007812 */ /* 0x000fe400078ec0ff */
[----:B------:R-:W-:Y:S01]  /*9400*/  PRMT R65, R3, 0x5410, R7 ;  /* 0x0000541003417816 */ /* 0x000fe20000000007 */
[----:B------:R-:W-:Y:S01]  /*9410*/  FADD.FTZ R3, R190, R100 ;  /* 0x00000064be037221 */ /* 0x000fe20000010000 */
[----:B------:R-:W-:Y:S01]  /*9420*/  PRMT R64, R6, 0x5410, R2 ;  /* 0x0000541006407816 */ /* 0x000fe20000000002 */
[----:B------:R-:W-:Y:S01]  /*9430*/  FADD.FTZ R2, R191, R106 ;  /* 0x0000006abf027221 */ /* 0x000fe20000010000 */
[----:B------:R-:W-:Y:S01]  /*9440*/  PRMT R55, R0, 0x5410, R4 ;  /* 0x0000541000377816 */ /* 0x000fe20000000004 */
[----:B------:R-:W-:Y:S01]  /*9450*/  IMAD.MOV.U32 R106, RZ, RZ, R181 ;  /* 0x000000ffff6a7224 */ /* 0x000fe200078e00b5 */
[----:B------:R-:W-:Y:S01]  /*9460*/  HMMA.16816.F32 R4, R12, R60, RZ ;  /* 0x0000003c0c04723c */ /* 0x000fe200000018ff */
[----:B------:R-:W-:Y:S01]  /*9470*/  FADD.FTZ R0, R188, R101 ;  /* 0x00000065bc007221 */ /* 0x000fe20000010000 */
[----:B------:R-:W-:Y:S01]  /*9480*/  LOP3.LUT R94, R131, R45, RZ, 0xc0, !PT ;  /* 0x0000002d835e7212 */ /* 0x000fe200078ec0ff */
[----:B------:R-:W-:Y:S01]  /*9490*/  FADD.FTZ R3, R238, R3 ;  /* 0x00000003ee037221 */ /* 0x000fe20000010000 */
[----:B------:R-:W-:Y:S01]  /*94a0*/  LOP3.LUT R95, R130, R46, RZ, 0xc0, !PT ;  /* 0x0000002e825f7212 */ /* 0x000fe200078ec0ff */
[----:B------:R-:W-:-:S02]  /*94b0*/  FADD.FTZ R0, R154, R0 ;  /* 0x000000009a007221 */ /* 0x000fc40000010000 */
[----:B------:R-:W-:Y:S01]  /*94c0*/  FADD.FTZ R3, R237, R3 ;  /* 0x00000003ed037221 */ /* 0x000fe20000010000 */
[----:B-1----:R-:W-:Y:S01]  /*94d0*/  HMMA.16816.F32 R188, R20, R56, R16 ;  /* 0x0000003814bc723c */ /* 0x002fe20000001810 */
[----:B------:R-:W-:Y:S02]  /*94e0*/  FADD.FTZ R0, R155, R0 ;  /* 0x000000009b007221 */ /* 0x000fe40000010000 */
[----:B------:R-:W-:Y:S02]  /*94f0*/  IMAD.MOV.U32 R238, RZ, RZ, R185 ;  /* 0x000000ffffee7224 */ /* 0x000fe400078e00b9 */
[----:B------:R-:W-:Y:S02]  /*9500*/  FADD.FTZ R0, R152, R0 ;  /* 0x0000000098007221 */ /* 0x000fe40000010000 */
[----:B------:R-:W-:Y:S01]  /*9510*/  FADD.FTZ R54, R219, R3 ;  /* 0x00000003db367221 */ /* 0x000fe20000010000 */
[----:B--2---:R-:W-:Y:S01]  /*9520*/  HMMA.16816.F32 R16, R24, R40, RZ ;  /* 0x000000281810723c */ /* 0x004fe200000018ff */
[----:B------:R-:W-:Y:S01]  /*9530*/  FADD.FTZ R101, R153, R0 ;  /* 0x0000000099657221 */ /* 0x000fe20000010000 */
[--C-:B------:R-:W-:Y:S01]  /*9540*/  HSET2.LE.AND R0, R76, R44.reuse, PT ;  /* 0x0000002c4c007233 */ /* 0x100fe20003803000 */
[----:B------:R-:W-:Y:S01]  /*9550*/  IMAD.MOV.U32 R219, RZ, RZ, R143 ;  /* 0x000000ffffdb7224 */ /* 0x000fe200078e008f */
[----:B------:R-:W-:Y:S01]  /*9560*/  HSET2.LE.AND R3, R70, R44, PT ;  /* 0x0000002c46037233 */ /* 0x000fe20003803000 */
[----:B------:R-:W-:-:S03]  /*9570*/  IMAD.MOV.U32 R237, RZ, RZ, R145 ;  /* 0x000000ffffed7224 */ /* 0x000fc600078e0091 */
[----:B------:R-:W-:Y:S01]  /*9580*/  HMMA.16816.F32 R180, R8, R56, R4 ;  /* 0x0000003808b4723c */ /* 0x000fe20000001804 */
[----:B------:R-:W-:-:S06]  /*9590*/  LOP3.LUT R98, R201, R3, RZ, 0xc0, !PT ;  /* 0x00000003c9627212 */ /* 0x000fcc00078ec0ff */
[----:B------:R-:W-:Y:S01]  /*95a0*/  FADD.FTZ R4, R245, R2 ;  /* 0x00000002f5047221 */ /* 0x000fe20000010000 */
[C---:B------:R-:W-:Y:S01]  /*95b0*/  HMMA.16816.F32 R76, R12.reuse, R122, RZ ;  /* 0x0000007a0c4c723c */ /* 0x040fe200000018ff */
[----:B------:R-:W-:Y:S02]  /*95c0*/  FADD.FTZ R2, R162, R34 ;  /* 0x00000022a2027221 */ /* 0x000fe40000010000 */
[----:B------:R-:W-:Y:S02]  /*95d0*/  FADD.FTZ R4, R246, R4 ;  /* 0x00000004f6047221 */ /* 0x000fe40000010000 */
[----:B------:R-:W-:Y:S02]  /*95e0*/  FADD.FTZ R2, R187, R2 ;  /* 0x00000002bb027221 */ /* 0x000fe40000010000 */
[----:B------:R-:W-:Y:S02]  /*95f0*/  FADD.FTZ R34, R224, R4 ;  /* 0x00000004e0227221 */ /* 0x000fe40000010000 */
[----:B------:R-:W-:Y:S01]  /*9600*/  HMMA.16816.F32 R4, R12, R40, RZ ;  /* 0x000000280c04723c */ /* 0x000fe200000018ff */
[----:B------:R-:W-:-:S02]  /*9610*/  IMAD.MOV.U32 R224, RZ, RZ, R186 ;  /* 0x000000ffffe07224 */ /* 0x000fc400078e00ba */
[----:B------:R-:W-:Y:S01]  /*9620*/  FADD.FTZ R47, R161, R2 ;  /* 0x00000002a12f7221 */ /* 0x000fe20000010000 */
[--C-:B------:R-:W-:Y:S01]  /*9630*/  HSET2.LE.AND R2, R75, R44.reuse, PT ;  /* 0x0000002c4b027233 */ /* 0x100fe20003803000 */
[----:B------:R-:W-:Y:S01]  /*9640*/  FADD.FTZ R100, R226, R34 ;  /* 0x00000022e2647221 */ /* 0x000fe20000010000 */
[--C-:B------:R-:W-:Y:S01]  /*9650*/  HSET2.LE.AND R34, R65, R44.reuse, PT ;  /* 0x0000002c41227233 */ /* 0x100fe20003803000 */
[----:B------:R-:W-:Y:S01]  /*9660*/  IMAD.MOV.U32 R245, RZ, RZ, R147 ;  /* 0x000000fffff57224 */ /* 0x000fe200078e0093 */
[----:B------:R-:W-:Y:S01]  /*9670*/  HMMA.16816.F32 R184, R20, R36, R16 ;  /* 0x0000002414b8723c */ /* 0x000fe20000001810 */
[--C-:B------:R-:W-:Y:S01]  /*9680*/  HSET2.LE.AND R40, R67, R44.reuse, PT ;  /* 0x0000002c43287233 */ /* 0x100fe20003803000 */
[----:B------:R-:W-:Y:S01]  /*9690*/  IMAD.MOV.U32 R246, RZ, RZ, R146 ;  /* 0x000000fffff67224 */ /* 0x000fe200078e0092 */
[----:B------:R-:W-:Y:S01]  /*96a0*/  HSET2.LE.AND R41, R64, R44, PT ;  /* 0x0000002c40297233 */ /* 0x000fe20003803000 */
[----:B------:R-:W-:Y:S01]  /*96b0*/  IMAD.MOV.U32 R226, RZ, RZ, R144 ;  /* 0x000000ffffe27224 */ /* 0x000fe200078e0090 */
[----:B------:R-:W-:-:S02]  /*96c0*/  LOP3.LUT R97, R203, R34, RZ, 0xc0, !PT ;  /* 0x00000022cb617212 */ /* 0x000fc400078ec0ff */
[----:B------:R-:W-:Y:S01]  /*96d0*/  LOP3.LUT R18, R214, R0, RZ, 0xc0, !PT ;  /* 0x00000000d6127212 */ /* 0x000fe200078ec0ff */
[----:B------:R-:W-:Y:S01]  /*96e0*/  HMMA.16816.F32 R76, R8, R110, R76 ;  /* 0x0000006e084c723c */ /* 0x000fe2000000184c */
[----:B------:R-:W-:Y:S01]  /*96f0*/  LOP3.LUT R92, R136, R41, RZ, 0xc0, !PT ;  /* 0x00000029885c7212 */ /* 0x000fe200078ec0ff */
[----:B------:R-:W-:Y:S01]  /*9700*/  FADD.FTZ R0, R243, R101 ;  /* 0x00000065f3007221 */ /* 0x000fe20000010000 */
[----:B------:R-:W-:-:S03]  /*9710*/  LOP3.LUT R19, R213, R2, RZ, 0xc0, !PT ;  /* 0x00000002d5137212 */ /* 0x000fc600078ec0ff */
[----:B------:R-:W-:Y:S02]  /*9720*/  FADD.FTZ R0, R244, R0 ;  /* 0x00000000f4007221 */ /* 0x000fe40000010000 */
[----:B------:R-:W-:Y:S07]  /*9730*/  HMMA.16816.F32 R156, R8, R36, R4 ;  /* 0x00000024089c723c */ /* 0x000fee0000001804 */
[--C-:B------:R-:W-:Y:S02]  /*9740*/  HSET2.LE.AND R5, R74, R44.reuse, PT ;  /* 0x0000002c4a057233 */ /* 0x100fe40003803000 */
[----:B------:R-:W-:-:S02]  /*9750*/  HSET2.LE.AND R6, R73, R44, PT ;  /* 0x0000002c49067233 */ /* 0x000fc40003803000 */
[--C-:B------:R-:W-:Y:S01]  /*9760*/  HSET2.LE.AND R36, R71, R44.reuse, PT ;  /* 0x0000002c47247233 */ /* 0x100fe20003803000 */
[C---:B------:R-:W-:Y:S01]  /*9770*/  HMMA.16816.F32 R72, R12.reuse, R126, RZ ;  /* 0x0000007e0c48723c */ /* 0x040fe200000018ff */
[--C-:B------:R-:W-:Y:S01]  /*9780*/  HSET2.LE.AND R4, R69, R44.reuse, PT ;  /* 0x0000002c45047233 */ /* 0x100fe20003803000 */
[----:B------:R-:W-:Y:S01]  /*9790*/  LOP3.LUT R16, R216, R5, RZ, 0xc0, !PT ;  /* 0x00000005d8107212 */ /* 0x000fe200078ec0ff */
[--C-:B------:R-:W-:Y:S01]  /*97a0*/  HSET2.LE.AND R37, R68, R44.reuse, PT ;  /* 0x0000002c44257233 */ /* 0x100fe20003803000 */
[----:B------:R-:W-:Y:S01]  /*97b0*/  LOP3.LUT R17, R215, R6, RZ, 0xc0, !PT ;  /* 0x00000006d7117212 */ /* 0x000fe200078ec0ff */
[--C-:B------:R-:W-:Y:S01]  /*97c0*/  HSET2.LE.AND R7, R66, R44.reuse, PT ;  /* 0x0000002c42077233 */ /* 0x100fe20003803000 */
[----:B------:R-:W-:Y:S01]  /*97d0*/  LOP3.LUT R99, R200, R4, RZ, 0xc0, !PT ;  /* 0x00000004c8637212 */ /* 0x000fe200078ec0ff */
[----:B------:R-:W-:Y:S01]  /*97e0*/  HSET2.LE.AND R44, R55, R44, PT ;  /* 0x0000002c372c7233 */ /* 0x000fe20003803000 */
[----:B------:R-:W-:Y:S01]  /*97f0*/  FADD.FTZ R55, R225, R54 ;  /* 0x00000036e1377221 */ /* 0x000fe20000010000 */
[C---:B------:R-:W-:Y:S01]  /*9800*/  HMMA.16816.F32 R68, R12.reuse, R118, RZ ;  /* 0x000000760c44723c */ /* 0x040fe200000018ff */
[----:B------:R-:W-:Y:S01]  /*9810*/  FADD.FTZ R54, R218, R47 ;  /* 0x0000002fda367221 */ /* 0x000fe20000010000 */
[----:B------:R-:W-:Y:S01]  /*9820*/  LOP3.LUT R96, R212, R7, RZ, 0xc0, !PT ;  /* 0x00000007d4607212 */ /* 0x000fe200078ec0ff */
[----:B------:R-:W-:Y:S01]  /*9830*/  IMAD.MOV.U32 R225, RZ, RZ, R141 ;  /* 0x000000ffffe17224 */ /* 0x000fe200078e008d */
[----:B------:R-:W-:Y:S01]  /*9840*/  LOP3.LUT R93, R107, R44, RZ, 0xc0, !PT ;  /* 0x0000002c6b5d7212 */ /* 0x000fe200078ec0ff */
[----:B------:R-:W-:Y:S01]  /*9850*/  IMAD.MOV.U32 R218, RZ, RZ, R142 ;  /* 0x000000ffffda7224 */ /* 0x000fe200078e008e */
[----:B------:R-:W-:Y:S01]  /*9860*/  LOP3.LUT R6, R138, R35, RZ, 0xc0, !PT ;  /* 0x000000238a067212 */ /* 0x000fe200078ec0ff */
[----:B------:R-:W-:Y:S01]  /*9870*/  FADD.FTZ R3, R225, R55 ;  /* 0x00000037e1037221 */ /* 0x000fe20000010000 */
[----:B------:R-:W-:Y:S01]  /*9880*/  HMMA.16816.F32 R64, R12, R90, RZ ;  /* 0x0000005a0c40723c */ /* 0x000fe200000018ff */
[----:B------:R-:W-:Y:S01]  /*9890*/  LOP3.LUT R7, R137, R36, RZ, 0xc0, !PT ;  /* 0x0000002489077212 */ /* 0x000fe200078ec0ff */
[----:B------:R-:W-:Y:S01]  /*98a0*/  FADD.FTZ R2, R248, R54 ;  /* 0x00000036f8027221 */ /* 0x000fe20000010000 */
[----:B------:R-:W-:-:S02]  /*98b0*/  LOP3.LUT R4, R140, R37, RZ, 0xc0, !PT ;  /* 0x000000258c047212 */ /* 0x000fc400078ec0ff */
[----:B------:R-:W-:Y:S02]  /*98c0*/  LOP3.LUT R5, R139, R40, RZ, 0xc0, !PT ;  /* 0x000000288b057212 */ /* 0x000fe400078ec0ff */
[----:B------:R-:W-:Y:S01]  /*98d0*/  IADD3 R200, P0, R48, -0x80, RZ ;  /* 0xffffff8030c87810 */ /* 0x000fe20007f1e0ff */
[----:B------:R-:W-:Y:S03]  /*98e0*/  HMMA.16816.F32 R44, R12, R62, RZ ;  /* 0x0000003e0c2c723c */ /* 0x000fe600000018ff */
[----:B------:R-:W-:-:S05]  /*98f0*/  IADD3.X R201, R49, -0x1, RZ, P0, !PT ;  /* 0xffffffff31c97810 */ /* 0x000fca00007fe4ff */
[----:B------:R-:W-:Y:S08]  /*9900*/  HMMA.16816.F32 R12, R12, R42, RZ ;  /* 0x0000002a0c0c723c */ /* 0x000ff000000018ff */
[C---:B------:R-:W-:Y:S08]  /*9910*/  HMMA.16816.F32 R72, R8.reuse, R114, R72 ;  /* 0x000000720848723c */ /* 0x040ff00000001848 */
[C---:B------:R-:W-:Y:S08]  /*9920*/  HMMA.16816.F32 R128, R8.reuse, R86, R68 ;  /* 0x000000560880723c */ /* 0x040ff00000001844 */
[C---:B------:R-:W-:Y:S08]  /*9930*/  HMMA.16816.F32 R152, R8.reuse, R82, R64 ;  /* 0x000000520898723c */ /* 0x040ff00000001840 */
[C---:B------:R-:W-:Y:S08]  /*9940*/  HMMA.16816.F32 R140, R8.reuse, R58, R44 ;  /* 0x0000003a088c723c */ /* 0x040ff0000000182c */
[----:B------:R-:W-:Y:S08]  /*9950*/  HMMA.16816.F32 R136, R8, R38, R12 ;  /* 0x000000260888723c */ /* 0x000ff0000000180c */
[C---:B------:R-:W-:Y:S08]  /*9960*/  HMMA.16816.F32 R8, R24.reuse, R122, RZ ;  /* 0x0000007a1808723c */ /* 0x040ff000000018ff */
[----:B------:R-:W-:Y:S01]  /*9970*/  HMMA.16816.F32 R12, R24, R126, RZ ;  /* 0x0000007e180c723c */ /* 0x000fe200000018ff */
[----:B------:R-:W-:Y:S11]  /*9980*/  LDSM.16.MT88.4 R124, [R192+0xac00] ;  /* 0x00ac0000c07c783b */ /* 0x000ff60000004200 */
[----:B------:R-:W-:Y:S04]  /*9990*/  @!UPT UIADD3 URZ, URZ, URZ, URZ ;  /* 0x0000003f3f3ff290 */ /* 0x000fe8000fffe03f */
[----:B------:R-:W-:Y:S01]  /*99a0*/  HMMA.16816.F32 R68, R20, R110, R8 ;  /* 0x0000006e1444723c */ /* 0x000fe20000001808 */
[----:B------:R-:W-:Y:S07]  /*99b0*/  LDSM.16.MT88.4 R108, [R194+0xac00] ;  /* 0x00ac0000c26c783b */ /* 0x000fee0000004200 */
[----:B------:R-:W-:Y:S08]  /*99c0*/  HMMA.16816.F32 R8, R24, R118, RZ ;  /* 0x000000761808723c */ /* 0x000ff000000018ff */
[----:B------:R-:W-:Y:S08]  /*99d0*/  HMMA.16816.F32 R64, R20, R114, R12 ;  /* 0x000000721440723c */ /* 0x000ff0000000180c */
[----:B------:R-:W-:Y:S08]  /*99e0*/  HMMA.16816.F32 R12, R24, R90, RZ ;  /* 0x0000005a180c723c */ /* 0x000ff000000018ff */
[----:B------:R-:W-:Y:S08]  /*99f0*/  HMMA.16816.F32 R44, R20, R86, R8 ;  /* 0x00000056142c723c */ /* 0x000ff00000001808 */
[C---:B------:R-:W-:Y:S08]  /*9a00*/  HMMA.16816.F32 R8, R24.reuse, R62, RZ ;  /* 0x0000003e1808723c */ /* 0x040ff000000018ff */
[----:B------:R-:W-:Y:S08]  /*9a10*/  HMMA.16816.F32 R24, R24, R42, RZ ;  /* 0x0000002a1818723c */ /* 0x000ff000000018ff */
[C---:B------:R-:W-:Y:S01]  /*9a20*/  HMMA.16816.F32 R40, R20.reuse, R82, R12 ;  /* 0x000000521428723c */ /* 0x040fe2000000180c */
[----:B------:R-:W1:Y:S04]  /*9a30*/  LDSM.16.MT88.4 R12, [R194+0x9800] ;  /* 0x00980000c20c783b */ /* 0x000e680000004200 */
[----:B------:R-:W-:Y:S03]  /*9a40*/  LDSM.16.MT88.4 R80, [R192+0xbc00] ;  /* 0x00bc0000c050783b */ /* 0x000fe60000004200 */
[C---:B------:R-:W-:Y:S01]  /*9a50*/  HMMA.16816.F32 R56, R20.reuse, R58, R8 ;  /* 0x0000003a1438723c */ /* 0x040fe20000001808 */
[----:B------:R-:W-:Y:S07]  /*9a60*/  LDSM.16.MT88.4 R8, [R192+0xa800] ;  /* 0x00a80000c008783b */ /* 0x000fee0000004200 */
[----:B------:R-:W-:Y:S01]  /*9a70*/  HMMA.16816.F32 R24, R20, R38, R24 ;  /* 0x000000261418723c */ /* 0x000fe20000001818 */
[----:B------:R-:W2:Y:S07]  /*9a80*/  LDSM.16.MT88.4 R20, [R192+0x9800] ;  /* 0x00980000c014783b */ /* 0x000eae0000004200 */
[-C--:B-1----:R-:W-:Y:S08]  /*9a90*/  HMMA.16816.F32 R176, R16, R12.reuse, R176 ;  /* 0x0000000c10b0723c */ /* 0x082ff000000018b0 */
[----:B------:R-:W-:Y:S08]  /*9aa0*/  HMMA.16816.F32 R148, R4, R12, R148 ;  /* 0x0000000c0494723c */ /* 0x000ff00000001894 */
[-C--:B--2---:R-:W-:Y:S08]  /*9ab0*/  HMMA.16816.F32 R168, R16, R20.reuse, R168 ;  /* 0x0000001410a8723c */ /* 0x084ff000000018a8 */
[C---:B------:R-:W-:Y:S08]  /*9ac0*/  HMMA.16816.F32 R164, R4.reuse, R20, R164 ;  /* 0x0000001404a4723c */ /* 0x040ff000000018a4 */
[-C--:B------:R-:W-:Y:S08]  /*9ad0*/  HMMA.16816.F32 R160, R4, R22.reuse, R76 ;  /* 0x0000001604a0723c */ /* 0x080ff0000000184c */
[----:B------:R-:W-:Y:S01]  /*9ae0*/  HMMA.16816.F32 R36, R16, R22, R68 ;  /* 0x000000161024723c */ /* 0x000fe20000001844 */
[----:B------:R-:W1:Y:S07]  /*9af0*/  LDSM.16.MT88.4 R20, [R194+0xa800] ;  /* 0x00a80000c214783b */ /* 0x000e6e0000004200 */
[-C--:B------:R-:W-:Y:S08]  /*9b00*/  HMMA.16816.F32 R144, R4, R14.reuse, R72 ;  /* 0x0000000e0490723c */ /* 0x080ff00000001848 */
[C---:B------:R-:W-:Y:S01]  /*9b10*/  HMMA.16816.F32 R64, R16.reuse, R14, R64 ;  /* 0x0000000e1040723c */ /* 0x040fe20000001840 */
[----:B------:R-:W2:Y:S07]  /*9b20*/  LDSM.16.MT88.4 R12, [R192+0xb800] ;  /* 0x00b80000c00c783b */ /* 0x000eae0000004200 */
[-C--:B------:R-:W-:Y:S08]  /*9b30*/  HMMA.16816.F32 R172, R16, R8.reuse, R172 ;  /* 0x0000000810ac723c */ /* 0x080ff000000018ac */
[C---:B------:R-:W-:Y:S08]  /*9b40*/  HMMA.16816.F32 R132, R4.reuse, R8, R132 ;  /* 0x000000080484723c */ /* 0x040ff00000001884 */
[-C--:B------:R-:W-:Y:S08]  /*9b50*/  HMMA.16816.F32 R128, R4, R10.reuse, R128 ;  /* 0x0000000a0480723c */ /* 0x080ff00000001880 */
[----:B------:R-:W-:Y:S01]  /*9b60*/  HMMA.16816.F32 R60, R16, R10, R44 ;  /* 0x0000000a103c723c */ /* 0x000fe2000000182c */
[----:B------:R-:W3:Y:S07]  /*9b70*/  LDSM.16.MT88.4 R8, [R194+0xb800] ;  /* 0x00b80000c208783b */ /* 0x000eee0000004200 */
[C---:B-1----:R-:W-:Y:S08]  /*9b80*/  HMMA.16816.F32 R116, R4.reuse, R20, R204 ;  /* 0x000000140474723c */ /* 0x042ff000000018cc */
[C---:B--2---:R-:W-:Y:S08]  /*9b90*/  HMMA.16816.F32 R72, R4.reuse, R12, R180 ;  /* 0x0000000c0448723c */ /* 0x044ff000000018b4 */
[C---:B------:R-:W-:Y:S08]  /*9ba0*/  HMMA.16816.F32 R112, R4.reuse, R22, R152 ;  /* 0x000000160470723c */ /* 0x040ff00000001898 */
[----:B------:R-:W-:Y:S01]  /*9bb0*/  HMMA.16816.F32 R76, R4, R14, R140 ;  /* 0x0000000e044c723c */ /* 0x000fe2000000188c */
[----:B------:R-:W-:Y:S07]  /*9bc0*/  LDSM.16.MT88.4 R140, [R194+0x9c00] ;  /* 0x009c0000c28c783b */ /* 0x000fee0000004200 */
[----:B------:R-:W-:Y:S08]  /*9bd0*/  HMMA.16816.F32 R120, R16, R20, R208 ;  /* 0x000000141078723c */ /* 0x000ff000000018d0 */
[C---:B---3--:R-:W-:Y:S01]  /*9be0*/  HMMA.16816.F32 R88, R4.reuse, R8, R156 ;  /* 0x000000080458723c */ /* 0x048fe2000000189c */
[----:B------:R-:W-:Y:S07]  /*9bf0*/  LDSM.16.MT88.4 R156, [R192+0x9c00] ;  /* 0x009c0000c09c783b */ /* 0x000fee0000004200 */
[----:B------:R-:W-:Y:S01]  /*9c00*/  HMMA.16816.F32 R44, R4, R10, R136 ;  /* 0x0000000a042c723c */ /* 0x000fe20000001888 */
[----:B------:R-:W1:Y:S07]  /*9c10*/  LDSM.16.MT88.4 R4, [R194+0xbc00] ;  /* 0x00bc0000c204783b */ /* 0x000e6e0000004200 */
[C---:B------:R-:W-:Y:S07]  /*9c20*/  HMMA.16816.F32 R84, R16.reuse, R8, R184 ;  /* 0x000000081054723c */ /* 0x040fee00000018b8 */
[----:B------:R-:W-:Y:S01]  /*9c30*/  FADD.FTZ R8, R218, R100 ;  /* 0x00000064da087221 */ /* 0x000fe20000010000 */
[----:B------:R-:W-:Y:S03]  /*9c40*/  HMMA.16816.F32 R68, R16, R12, R188 ;  /* 0x0000000c1044723c */ /* 0x000fe600000018bc */
[----:B------:R-:W-:-:S05]  /*9c50*/  FADD.FTZ R8, R226, R8 ;  /* 0x00000008e2087221 */ /* 0x000fca0000010000 */
[C---:B------:R-:W-:Y:S08]  /*9c60*/  HMMA.16816.F32 R40, R16.reuse, R22, R40 ;  /* 0x000000161028723c */ /* 0x040ff00000001828 */
[C---:B------:R-:W-:Y:S08]  /*9c70*/  HMMA.16816.F32 R56, R16.reuse, R14, R56 ;  /* 0x0000000e1038723c */ /* 0x040ff00000001838 */
[----:B------:R-:W-:Y:S08]  /*9c80*/  HMMA.16816.F32 R24, R16, R10, R24 ;  /* 0x0000000a1018723c */ /* 0x000ff00000001818 */
[-C--:B-1----:R-:W-:Y:S08]  /*9c90*/  HMMA.16816.F32 R88, R92, R4.reuse, R88 ;  /* 0x000000045c58723c */ /* 0x082ff00000001858 */
        /* <DEDUP_REMOVED lines=22> */
[----:B------:R1:W-:Y:S01]  /*9e00*/  STL [R1+0x140], R4 ;  /* 0x0001400401007387 */ /* 0x0003e20000100800 */
[----:B------:R-:W-:Y:S01]  /*9e10*/  FADD.FTZ R0, R240, R0 ;  /* 0x00000000f0007221 */ /* 0x000fe20000010000 */
[C---:B------:R-:W-:Y:S02]  /*9e20*/  HMMA.16816.F32 R144, R92.reuse, R142, R144 ;  /* 0x0000008e5c90723c */ /* 0x040fe40000001890 */
[----:B------:R1:W-:Y:S04]  /*9e30*/  STL [R1+0x134], R2 ;  /* 0x0001340201007387 */ /* 0x0003e80000100800 */
[----:B------:R1:W-:Y:S02]  /*9e40*/  STL [R1+0x130], R248 ;  /* 0x000130f801007387 */ /* 0x0003e40000100800 */
[C---:B------:R-:W-:Y:S02]  /*9e50*/  HMMA.16816.F32 R132, R92.reuse, R124, R132 ;  /* 0x0000007c5c84723c */ /* 0x040fe40000001884 */
[----:B------:R1:W-:Y:S06]  /*9e60*/  STL [R1+0x144], R0 ;  /* 0x0001440001007387 */ /* 0x0003ec0000100800 */
        /* <DEDUP_REMOVED lines=16> */
[----:B------:R-:W-:Y:S05]  /*9f70*/  @!UPT UIADD3 URZ, URZ, URZ, URZ ;  /* 0x0000003f3f3ff290 */ /* 0x000fea000fffe03f */
[----:B------:R-:W-:Y:S11]  /*9f80*/  @!P5 BRA `(.L_x_587) ;  /* 0x000112300000d947 */ /* 0x000ff60003800000 */
[----:B-1----:R-:W2:Y:S01]  /*9f90*/  LDL R106, [R1+0x48] ;  /* 0x00004800016a7983 */ /* 0x002ea20000100800 */
[----:B------:R-:W-:-:S04]  /*9fa0*/  DEPBAR.LE SB0, 0x0 ;  /* 0x000080000000791a */ /* 0x000fc80000000000 */
[----:B------:R-:W3:Y:S04]  /*9fb0*/  LDL R246, [R1+0x1b8] ;  /* 0x0001b80001f67983 */ /* 0x000ee80000100800 */
[----:B------:R-:W3:Y:S04]  /*9fc0*/  LDL R238, [R1+0x110] ;  /* 0x0001100001ee7983 */ /* 0x000ee80000100800 */
[----:B------:R-:W4:Y:S04]  /*9fd0*/  LDL R245, [R1+0x1bc] ;  /* 0x0001bc0001f57983 */ /* 0x000f280000100800 */
[----:B------:R-:W5:Y:S04]  /*9fe0*/  LDL R237, [R1+0x168] ;  /* 0x0001680001ed7983 */ /* 0x000f680000100800 */
[----:B------:R-:W5:Y:S01]  /*9ff0*/  LDL.64 R224, [R1+0x180] ;  /* 0x0001800001e07983 */ /* 0x000f620000100a00 */
[----:B------:R-:W-:Y:S03]  /*a000*/  WARPSYNC 0xffffffff ;  /* 0xffffffff00007948 */ /* 0x000fe60003800000 */
[----:B------:R-:W-:Y:S01]  /*a010*/  BAR.SYNC.DEFER_BLOCKING 0x0 ;  /* 0x0000000000007b1d */ /* 0x000fe20000010000 */
[----:B--2---:R-:W-:-:S04]  /*a020*/  IADD3 R234, R106, -0x2, RZ ;  /* 0xfffffffe6aea7810 */ /* 0x004fc80007ffe0ff */
[----:B------:R-:W-:Y:S01]  /*a030*/  SHF.R.S32.HI R2, RZ, 0x1f, R234 ;  /* 0x0000001fff027819 */ /* 0x000fe200000114ea */
[----:B------:R-:W-:Y:S01]  /*a040*/  IMAD R0, R228, R234, RZ ;  /* 0x000000eae4007224 */ /* 0x000fe200078e02ff */
[-C--:B---3--:R-:W-:Y:S02]  /*a050*/  ISETP.GE.AND P3, PT, R246, R238.reuse, PT ;  /* 0x000000eef600720c */ /* 0x088fe40003f66270 */
[-C--:B----4-:R-:W-:Y:S02]  /*a060*/  ISETP.GE.AND P2, PT, R245, R238.reuse, PT ;  /* 0x000000eef500720c */ /* 0x090fe40003f46270 */
[----:B-----5:R-:W-:Y:S01]  /*a070*/  ISETP.GE.AND P4, PT, R237, R238, PT ;  /* 0x000000eeed00720c */ /* 0x020fe20003f86270 */
[-C--:B------:R-:W-:Y:S02]  /*a080*/  IMAD R2, R2, R217.reuse, R0 ;  /* 0x000000d902027224 */ /* 0x080fe400078e0200 */
[----:B------:R-:W-:-:S04]  /*a090*/  IMAD.WIDE.U32 R4, R234, R217, R224 ;  /* 0x000000d9ea047225 */ /* 0x000fc800078e00e0 */
[----:B------:R-:W-:Y:S02]  /*a0a0*/  IMAD.IADD R2, R5, 0x1, R2 ;  /* 0x0000000105027824 */ /* 0x000fe400078e0202 */
[CC--:B------:R-:W-:Y:S02]  /*a0b0*/  @!P3 LEA R12, P1, R4.reuse, R232.reuse, 0x1 ;  /* 0x000000e8040cb211 */ /* 0x0c0fe400078208ff */
[CC--:B------:R-:W-:Y:S02]  /*a0c0*/  @!P2 LEA R10, P0, R4.reuse, R232.reuse, 0x1 ;  /* 0x000000e8040aa211 */ /* 0x0c0fe400078008ff */
[C---:B------:R-:W-:Y:S02]  /*a0d0*/  @!P4 LEA R14, P6, R4.reuse, R232, 0x1 ;  /* 0x000000e8040ec211 */ /* 0x040fe400078c08ff */
[----:B------:R-:W-:Y:S02]  /*a0e0*/  IADD3 R0, P5, R229, R4, RZ ;  /* 0x00000004e5007210 */ /* 0x000fe40007fbe0ff */
[----:B------:R-:W-:-:S02]  /*a0f0*/  @!P4 LEA.HI.X R15, R4, R233, R2, 0x1, P6 ;  /* 0x000000e9040fc211 */ /* 0x000fc400030f0c02 */
[CCC-:B------:R-:W-:Y:S02]  /*a100*/  @!P3 LEA.HI.X R13, R4.reuse, R233.reuse, R2.reuse, 0x1, P1 ;  /* 0x000000e9040db211 */ /* 0x1c0fe400008f0c02 */
[--C-:B------:R-:W-:Y:S01]  /*a110*/  @!P2 LEA.HI.X R11, R4, R233, R2.reuse, 0x1, P0 ;  /* 0x000000e9040ba211 */ /* 0x100fe200000f0c02 */
[----:B------:R-:W-:Y:S01]  /*a120*/  IMAD.X R2, R230, 0x1, R2, P5 ;  /* 0x00000001e6027824 */ /* 0x000fe200028e0602 */
[CC--:B------:R-:W-:Y:S01]  /*a130*/  @!P4 LEA R8, P5, R0.reuse, R232.reuse, 0x1 ;  /* 0x000000e80008c211 */ /* 0x0c0fe200078a08ff */
[----:B------:R-:W-:Y:S01]  /*a140*/  @P4 STS [R202+0x9000], RZ ;  /* 0x009000ffca004388 */ /* 0x000fe20000000800 */
[----:B------:R-:W-:-:S03]  /*a150*/  @!P3 LEA R6, P1, R0, R232, 0x1 ;  /* 0x000000e80006b211 */ /* 0x000fc600078208ff */
[----:B------:R-:W-:Y:S01]  /*a160*/  @P4 STS [R202+0x9004], RZ ;  /* 0x009004ffca004388 */ /* 0x000fe20000000800 */
[----:B------:R-:W-:-:S03]  /*a170*/  @!P2 LEA R4, P0, R0, R232, 0x1 ;  /* 0x000000e80004a211 */ /* 0x000fc600078008ff */
[----:B------:R-:W-:Y:S01]  /*a180*/  @P4 STS.64 [R202+0x9008], RZ ;  /* 0x009008ffca004388 */ /* 0x000fe20000000a00 */
[----:B------:R-:W-:-:S03]  /*a190*/  @!P4 LEA.HI.X R9, R0, R233, R2, 0x1, P5 ;  /* 0x000000e90009c211 */ /* 0x000fc600028f0c02 */
[----:B------:R-:W-:Y:S01]  /*a1a0*/  @!PT LDS RZ, [RZ] ;  /* 0x00000000fffff984 */ /* 0x000fe20000000800 */
[----:B------:R-:W-:Y:S01]  /*a1b0*/  @!PT LDS RZ, [RZ] ;  /* 0x00000000fffff984 */ /* 0x000fe20000000800 */
[----:B------:R-:W-:Y:S01]  /*a1c0*/  @!PT LDS RZ, [RZ] ;  /* 0x00000000fffff984 */ /* 0x000fe20000000800 */
[----:B------:R1:W-:Y:S01]  /*a1d0*/  @!P4 LDGSTS.E.BYPASS.LTC128B.128 [R202+0x9000], [R14.64] ;  /* 0x090000000ecacfae */ /* 0x0003e2000b901d44 */
[----:B------:R-:W-:-:S03]  /*a1e0*/  @!P3 LEA.HI.X R7, R0, R233, R2, 0x1, P1 ;  /* 0x000000e90007b211 */ /* 0x000fc600008f0c02 */
[----:B------:R-:W-:Y:S01]  /*a1f0*/  @P3 STS.128 [R202+0xa000], RZ ;  /* 0x00a000ffca003388 */ /* 0x000fe20000000c00 */
[----:B------:R-:W-:-:S03]  /*a200*/  @!P2 LEA.HI.X R5, R0, R233, R2, 0x1, P0 ;  /* 0x000000e90005a211 */ /* 0x000fc600000f0c02 */
        /* <DEDUP_REMOVED lines=25> */
[----:B-1----:R-:W-:Y:S04]  /*a3a0*/  LDSM.16.M88.4 R12, [R196+0x1000] ;  /* 0x00100000c40c783b */ /* 0x002fe80000000200 */
[----:B------:R-:W1:Y:S04]  /*a3b0*/  LDSM.16.M88.4 R56, [R193+0x6800] ;  /* 0x00680000c138783b */ /* 0x000e680000000200 */
[----:B------:R-:W4:Y:S04]  /*a3c0*/  LDSM.16.M88.4 R44, [R193+0x6c00] ;  /* 0x006c0000c12c783b */ /* 0x000f280000000200 */
[----:B--2---:R-:W-:Y:S04]  /*a3d0*/  LDSM.16.M88.4 R8, [R197] ;  /* 0x00000000c508783b */ /* 0x004fe80000000200 */
[----:B------:R-:W-:Y:S04]  /*a3e0*/  LDSM.16.M88.4 R24, [R195+0x6800] ;  /* 0x00680000c318783b */ /* 0x000fe80000000200 */
[----:B---3--:R-:W2:Y:S04]  /*a3f0*/  LDSM.16.M88.4 R4, [R197+0x1000] ;  /* 0x00100000c504783b */ /* 0x008ea80000000200 */
[----:B------:R-:W3:Y:S04]  /*a400*/  LDSM.16.M88.4 R20, [R195+0x6c00] ;  /* 0x006c0000c314783b */ /* 0x000ee80000000200 */
[----:B------:R-:W5:Y:S04]  /*a410*/  LDSM.16.M88.4 R64, [R193+0x6000] ;  /* 0x00600000c140783b */ /* 0x000f680000000200 */
[----:B------:R-:W2:Y:S04]  /*a420*/  LDSM.16.M88.4 R60, [R193+0x6400] ;  /* 0x00640000c13c783b */ /* 0x000ea80000000200 */
[----:B------:R-:W2:Y:S04]  /*a430*/  LDSM.16.M88.4 R36, [R195+0x6400] ;  /* 0x00640000c324783b */ /* 0x000ea80000000200 */
[----:B------:R-:W3:Y:S01]  /*a440*/  LDSM.16.M88.4 R40, [R195+0x6000] ;  /* 0x00600000c328783b */ /* 0x000ee20000000200 */
[----:B-1----:R-:W-:Y:S03]  /*a450*/  HMMA.16816.F32 R180, R12, R56, RZ ;  /* 0x000000380cb4723c */ /* 0x002fe600000018ff */
[----:B------:R-:W1:Y:S04]  /*a460*/  S2R R34, SR_TID.X ;  /* 0x0000000000227919 */ /* 0x000e680000002100 */
[----:B------:R-:W0:Y:S01]  /*a470*/  LDGDEPBAR ;  /* 0x00000000000079af */ /* 0x000e220000000000 */
[-C--:B----4-:R-:W-:Y:S08]  /*a480*/  HMMA.16816.F32 R176, R16, R44.reuse, RZ ;  /* 0x0000002c10b0723c */ /* 0x090ff000000018ff */
[----:B------:R-:W-:Y:S08]  /*a490*/  HMMA.16816.F32 R172, R12, R44, RZ ;  /* 0x0000002c0cac723c */ /* 0x000ff000000018ff */
[----:B------:R-:W-:Y:S08]  /*a4a0*/  HMMA.16816.F32 R184, R16, R56, RZ ;  /* 0x0000003810b8723c */ /* 0x000ff000000018ff */
[----:B--2---:R-:W-:Y:S08]  /*a4b0*/  HMMA.16816.F32 R236, R4, R24, R180 ;  /* 0x0000001804ec723c */ /* 0x004ff000000018b4 */
[-C--:B---3--:R-:W-:Y:S08]  /*a4c0*/  HMMA.16816.F32 R224, R8, R20.reuse, R176 ;  /* 0x0000001408e0723c */ /* 0x088ff000000018b0 */
[----:B------:R-:W-:Y:S08]  /*a4d0*/  HMMA.16816.F32 R244, R4, R20, R172 ;  /* 0x0000001404f4723c */ /* 0x000ff000000018ac */
[----:B-----5:R-:W-:Y:S08]  /*a4e0*/  HMMA.16816.F32 R208, R12, R64, RZ ;  /* 0x000000400cd0723c */ /* 0x020ff000000018ff */
[-C--:B------:R-:W-:Y:S08]  /*a4f0*/  HMMA.16816.F32 R204, R16, R60.reuse, RZ ;  /* 0x0000003c10cc723c */ /* 0x080ff000000018ff */
[C---:B------:R-:W-:Y:S08]  /*a500*/  HMMA.16816.F32 R188, R12.reuse, R60, RZ ;  /* 0x0000003c0cbc723c */ /* 0x040ff000000018ff */
        /* <DEDUP_REMOVED lines=8> */
[----:B------:R-:W-:Y:S01]  /*a590*/  HMMA.16816.F32 R16, R16, R46, RZ ;  /* 0x0000002e1010723c */ /* 0x000fe200000018ff */
[----:B------:R-:W-:-:S02]  /*a5a0*/  IMAD.MOV.U32 R3, RZ, RZ, R225 ;  /* 0x000000ffff037224 */ /* 0x000fc400078e00e1 */
[----:B------:R-:W-:Y:S02]  /*a5b0*/  IMAD.MOV.U32 R2, RZ, RZ, R226 ;  /* 0x000000ffff027224 */ /* 0x000fe400078e00e2 */
[----:B------:R-:W-:-:S03]  /*a5c0*/  IMAD.MOV.U32 R0, RZ, RZ, R227 ;  /* 0x000000ffff007224 */ /* 0x000fc600078e00e3 */
[C---:B------:R-:W-:Y:S07]  /*a5d0*/  HMMA.16816.F32 R240, R8.reuse, R24, R184 ;  /* 0x0000001808f0723c */ /* 0x040fee00000018b8 */
[----:B------:R-:W-:Y:S01]  /*a5e0*/  IMAD.MOV.U32 R24, RZ, RZ, R224 ;  /* 0x000000ffff187224 */ /* 0x000fe200078e00e0 */
[-C--:B------:R-:W-:Y:S08]  /*a5f0*/  HMMA.16816.F32 R228, R8, R36.reuse, R204 ;  /* 0x0000002408e4723c */ /* 0x080ff000000018cc */
[C---:B------:R-:W-:Y:S08]  /*a600*/  HMMA.16816.F32 R216, R4.reuse, R36, R188 ;  /* 0x0000002404d8723c */ /* 0x040ff000000018bc */
[C---:B------:R-:W-:Y:S08]  /*a610*/  HMMA.16816.F32 R208, R4.reuse, R40, R208 ;  /* 0x0000002804d0723c */ /* 0x040ff000000018d0 */
[C---:B------:R-:W-:Y:S08]  /*a620*/  HMMA.16816.F32 R184, R4.reuse, R42, R180 ;  /* 0x0000002a04b8723c */ /* 0x040ff000000018b4 */
[C---:B------:R-:W-:Y:S08]  /*a630*/  HMMA.16816.F32 R188, R4.reuse, R38, R176 ;  /* 0x0000002604bc723c */ /* 0x040ff000000018b0 */
[C---:B------:R-:W-:Y:S08]  /*a640*/  HMMA.16816.F32 R204, R4.reuse, R26, R172 ;  /* 0x0000001a04cc723c */ /* 0x040ff000000018ac */
[----:B------:R-:W-:Y:S01]  /*a650*/  HMMA.16816.F32 R224, R4, R22, R12 ;  /* 0x0000001604e0723c */ /* 0x000fe2000000180c */
[----:B------:R-:W-:Y:S04]  /*a660*/  LDSM.16.M88.4 R4, [R196+0x3000] ;  /* 0x00300000c404783b */ /* 0x000fe80000000200 */
[----:B------:R-:W2:Y:S03]  /*a670*/  LDSM.16.M88.4 R12, [R193+0x7000] ;  /* 0x00700000c10c783b */ /* 0x000ea60000000200 */
[C---:B------:R-:W-:Y:S08]  /*a680*/  HMMA.16816.F32 R212, R8.reuse, R40, R212 ;  /* 0x0000002808d4723c */ /* 0x040ff000000018d4 */
[C---:B------:R-:W-:Y:S08]  /*a690*/  HMMA.16816.F32 R64, R8.reuse, R42, R64 ;  /* 0x0000002a0840723c */ /* 0x040ff00000001840 */
[C---:B------:R-:W-:Y:S08]  /*a6a0*/  HMMA.16816.F32 R180, R8.reuse, R38, R60 ;  /* 0x0000002608b4723c */ /* 0x040ff0000000183c */
[C---:B------:R-:W-:Y:S08]  /*a6b0*/  HMMA.16816.F32 R56, R8.reuse, R26, R56 ;  /* 0x0000001a0838723c */ /* 0x040ff00000001838 */
[----:B------:R-:W-:Y:S01]  /*a6c0*/  HMMA.16816.F32 R16, R8, R22, R16 ;  /* 0x000000160810723c */ /* 0x000fe20000001810 */
[----:B------:R-:W3:Y:S07]  /*a6d0*/  LDSM.16.M88.4 R8, [R196+0x2000] ;  /* 0x00200000c408783b */ /* 0x000eee0000000200 */
[C---:B--2---:R-:W-:Y:S07]  /*a6e0*/  HMMA.16816.F32 R176, R4.reuse, R12, R208 ;  /* 0x0000000c04b0723c */ /* 0x044fee00000018d0 */
[----:B------:R-:W-:Y:S01]  /*a6f0*/  IMAD.MOV.U32 R208, RZ, RZ, R24 ;  /* 0x000000ffffd07224 */ /* 0x000fe200078e0018 */
[----:B------:R-:W-:Y:S08]  /*a700*/  HMMA.16816.F32 R60, R4, R14, R184 ;  /* 0x0000000e043c723c */ /* 0x000ff000000018b8 */
[C---:B---3--:R-:W-:Y:S08]  /*a710*/  HMMA.16816.F32 R172, R8.reuse, R12, R212 ;  /* 0x0000000c08ac723c */ /* 0x048ff000000018d4 */
[C---:B------:R-:W-:Y:S01]  /*a720*/  HMMA.16816.F32 R24, R8.reuse, R14, R64 ;  /* 0x0000000e0818723c */ /* 0x040fe20000001840 */
[----:B------:R-:W2:Y:S07]  /*a730*/  LDSM.16.M88.4 R12, [R193+0x7400] ;  /* 0x00740000c10c783b */ /* 0x000eae0000000200 */
[-C--:B--2---:R-:W-:Y:S08]  /*a740*/  HMMA.16816.F32 R44, R8, R12.reuse, R228 ;  /* 0x0000000c082c723c */ /* 0x084ff000000018e4 */
[C---:B------:R-:W-:Y:S08]  /*a750*/  HMMA.16816.F32 R40, R4.reuse, R12, R216 ;  /* 0x0000000c0428723c */ /* 0x040ff000000018d8 */
[-C--:B------:R-:W-:Y:S08]  /*a760*/  HMMA.16816.F32 R36, R4, R14.reuse, R188 ;  /* 0x0000000e0424723c */ /* 0x080ff000000018bc */
[----:B------:R-:W-:Y:S01]  /*a770*/  HMMA.16816.F32 R20, R8, R14, R180 ;  /* 0x0000000e0814723c */ /* 0x000fe200000018b4 */
[----:B------:R-:W2:Y:S01]  /*a780*/  LDSM.16.M88.4 R12, [R193+0x7800] ;  /* 0x00780000c10c783b */ /* 0x000ea20000000200 */
[----:B------:R-:W-:-:S02]  /*a790*/  IMAD.MOV.U32 R209, RZ, RZ, R3 ;  /* 0x000000ffffd17224 */ /* 0x000fc400078e0003 */
[----:B------:R-:W-:Y:S02]  /*a7a0*/  IMAD.MOV.U32 R210, RZ, RZ, R2 ;  /* 0x000000ffffd27224 */ /* 0x000fe400078e0002 */
[----:B------:R-:W-:Y:S02]  /*a7b0*/  IMAD.MOV.U32 R211, RZ, RZ, R0 ;  /* 0x000000ffffd37224 */ /* 0x000fe400078e0000 */
[-C--:B--2---:R-:W-:Y:S08]  /*a7c0*/  HMMA.16816.F32 R180, R8, R12.reuse, R240 ;  /* 0x0000000c08b4723c */ /* 0x084ff000000018f0 */
[C---:B------:R-:W-:Y:S08]  /*a7d0*/  HMMA.16816.F32 R64, R4.reuse, R12, R236 ;  /* 0x0000000c0440723c */ /* 0x040ff000000018ec */
[-C--:B------:R-:W-:Y:S08]  /*a7e0*/  HMMA.16816.F32 R184, R4, R14.reuse, R204 ;  /* 0x0000000e04b8723c */ /* 0x080ff000000018cc */
[C---:B------:R-:W-:Y:S01]  /*a7f0*/  HMMA.16816.F32 R56, R8.reuse, R14, R56 ;  /* 0x0000000e0838723c */ /* 0x040fe20000001838 */
[----:B------:R-:W2:Y:S07]  /*a800*/  LDSM.16.M88.4 R12, [R193+0x7c00] ;  /* 0x007c0000c10c783b */ /* 0x000eae0000000200 */
[-C--:B--2---:R-:W-:Y:S08]  /*a810*/  HMMA.16816.F32 R204, R8, R12.reuse, R208 ;  /* 0x0000000c08cc723c */ /* 0x084ff000000018d0 */
[C---:B------:R-:W-:Y:S08]  /*a820*/  HMMA.16816.F32 R216, R4.reuse, R12, R244 ;  /* 0x0000000c04d8723c */ /* 0x040ff000000018f4 */
[-C--:B------:R-:W-:Y:S01]  /*a830*/  HMMA.16816.F32 R208, R4, R14.reuse, R224 ;  /* 0x0000000e04d0723c */ /* 0x080fe200000018e0 */
[----:B------:R-:W-:Y:S07]  /*a840*/  LDSM.16.M88.4 R4, [R197+0x3000] ;  /* 0x00300000c504783b */ /* 0x000fee0000000200 */
[----:B------:R-:W-:Y:S01]  /*a850*/  HMMA.16816.F32 R16, R8, R14, R16 ;  /* 0x0000000e0810723c */ /* 0x000fe20000001810 */
[----:B------:R-:W2:Y:S04]  /*a860*/  LDSM.16.M88.4 R12, [R195+0x7000] ;  /* 0x00700000c30c783b */ /* 0x000ea80000000200 */
[----:B------:R-:W3:Y:S03]  /*a870*/  LDSM.16.M88.4 R8, [R197+0x2000] ;  /* 0x00200000c508783b */ /* 0x000ee60000000200 */
[-C--:B--2---:R-:W-:Y:S08]  /*a880*/  HMMA.16816.F32 R236, R4, R12.reuse, R176 ;  /* 0x0000000c04ec723c */ /* 0x084ff000000018b0 */
[----:B---3--:R-:W-:Y:S08]  /*a890*/  HMMA.16816.F32 R212, R8, R12, R172 ;  /* 0x0000000c08d4723c */ /* 0x008ff000000018ac */
[-C--:B------:R-:W-:Y:S08]  /*a8a0*/  HMMA.16816.F32 R188, R4, R14.reuse, R60 ;  /* 0x0000000e04bc723c */ /* 0x080ff0000000183c */
[C---:B------:R-:W-:Y:S01]  /*a8b0*/  HMMA.16816.F32 R176, R8.reuse, R14, R24 ;  /* 0x0000000e08b0723c */ /* 0x040fe20000001818 */
[----:B------:R-:W2:Y:S07]  /*a8c0*/  LDSM.16.M88.4 R12, [R195+0x7400] ;  /* 0x00740000c30c783b */ /* 0x000eae0000000200 */
[-C--:B--2---:R-:W-:Y:S08]  /*a8d0*/  HMMA.16816.F32 R228, R8, R12.reuse, R44 ;  /* 0x0000000c08e4723c */ /* 0x084ff0000000182c */
[C---:B------:R-:W-:Y:S08]  /*a8e0*/  HMMA.16816.F32 R172, R4.reuse, R12, R40 ;  /* 0x0000000c04ac723c */ /* 0x040ff00000001828 */
        /* <DEDUP_REMOVED lines=23> */
[----:B------:R-:W-:Y:S01]  /*aa60*/  HMMA.16816.F32 R180, R8, R14, R24 ;  /* 0x0000000e08b4723c */ /* 0x000fe20000001818 */
[----:B------:R-:W2:Y:S07]  /*aa70*/  LDSM.16.M88.4 R12, [R193+0x8800] ;  /* 0x00880000c10c783b */ /* 0x000eae0000000200 */
[----:B--2---:R-:W-:Y:S08]  /*aa80*/  HMMA.16816.F32 R172, R4, R14, R36 ;  /* 0x0000000e04ac723c */ /* 0x004ff00000001824 */
[-C--:B------:R-:W-:Y:S08]  /*aa90*/  HMMA.16816.F32 R224, R8, R12.reuse, R224 ;  /* 0x0000000c08e0723c */ /* 0x080ff000000018e0 */
[----:B------:R-:W-:Y:S08]  /*aaa0*/  HMMA.16816.F32 R176, R4, R12, R40 ;  /* 0x0000000c04b0723c */ /* 0x000ff00000001828 */
        /* <DEDUP_REMOVED lines=18> */
[----:B------:R-:W2:Y:S01]  /*abd0*/  LDSM.16.M88.4 R12, [R195+0x8800] ;  /* 0x00880000c30c783b */ /* 0x000ea20000000200 */
[----:B-1----:R-:W-:-:S05]  /*abe0*/  IMAD.SHL.U32 R34, R34, 0x2, RZ ;  /* 0x0000000222227824 */ /* 0x002fca00078e00ff */
[----:B------:R-:W-:Y:S01]  /*abf0*/  LOP3.LUT R34, R34, 0x6, RZ, 0xc0, !PT ;  /* 0x0000000622227812 */ /* 0x000fe200078ec0ff */
[-C--:B--2---:R-:W-:Y:S08]  /*ac00*/  HMMA.16816.F32 R224, R8, R12.reuse, R224 ;  /* 0x0000000c08e0723c */ /* 0x084ff000000018e0 */
[C---:B------:R-:W-:Y:S08]  /*ac10*/  HMMA.16816.F32 R184, R4.reuse, R12, R176 ;  /* 0x0000000c04b8723c */ /* 0x040ff000000018b0 */
[-C--:B------:R-:W-:Y:S08]  /*ac20*/  HMMA.16816.F32 R208, R4, R14.reuse, R172 ;  /* 0x0000000e04d0723c */ /* 0x080ff000000018ac */
[----:B------:R-:W-:Y:S01]  /*ac30*/  HMMA.16816.F32 R188, R8, R14, R36 ;  /* 0x0000000e08bc723c */ /* 0x000fe20000001824 */
[----:B------:R-:W1:Y:S01]  /*ac40*/  LDSM.16.M88.4 R12, [R195+0x8c00] ;  /* 0x008c0000c30c783b */ /* 0x000e620000000200 */
[----:B------:R-:W-:Y:S01]  /*ac50*/  IMAD R0, R234, 0x40, R34 ;  /* 0x00000040ea007824 */ /* 0x000fe200078e0222 */
[----:B------:R-:W-:-:S04]  /*ac60*/  DEPBAR.LE SB0, 0x0 ;  /* 0x000080000000791a */ /* 0x000fc80000000000 */
[----:B------:R-:W-:-:S04]  /*ac70*/  IADD3 R2, R0, 0x1, RZ ;  /* 0x0000000100027810 */ /* 0x000fc80007ffe0ff */
[C---:B------:R-:W-:Y:S02]  /*ac80*/  ISETP.GE.AND P6, PT, R2.reuse, R51, PT ;  /* 0x000000330200720c */ /* 0x040fe40003fc6270 */
[C---:B------:R-:W-:Y:S01]  /*ac90*/  ISETP.GE.AND P5, PT, R2.reuse, R50, PT ;  /* 0x000000320200720c */ /* 0x040fe20003fa6270 */
[----:B------:R-:W-:Y:S01]  /*aca0*/  BAR.SYNC.DEFER_BLOCKING 0x0 ;  /* 0x0000000000007b1d */ /* 0x000fe20000010000 */
[C---:B------:R-:W-:Y:S02]  /*acb0*/  ISETP.GE.AND P1, PT, R2.reuse, R53, PT ;  /* 0x000000350200720c */ /* 0x040fe40003f26270 */
[----:B------:R-:W-:Y:S01]  /*acc0*/  ISETP.GE.AND P0, PT, R2, R52, PT ;  /* 0x000000340200720c */ /* 0x000fe20003f06270 */
[C---:B-1----:R-:W-:Y:S08]  /*acd0*/  HMMA.16816.F32 R212, R4.reuse, R12, R44 ;  /* 0x0000000c04d4723c */ /* 0x042ff0000000182c */
[----:B------:R-:W-:Y:S01]  /*ace0*/  HMMA.16816.F32 R240, R4, R14, R24 ;  /* 0x0000000e04f0723c */ /* 0x000fe20000001818 */
[----:B------:R1:W2:Y:S02]  /*acf0*/  I2F R4, R2 ;  /* 0x0000000200047306 */ /* 0x0002a40000201400 */
[----:B-1----:R-:W-:-:S06]  /*ad00*/  IADD3 R2, R0, 0x8, RZ ;  /* 0x0000000800027810 */ /* 0x002fcc0007ffe0ff */
[----:B------:R-:W1:Y:S01]  /*ad10*/  I2F R3, R2 ;  /* 0x0000000200037306 */ /* 0x000e620000201400 */
[CC--:B--2---:R-:W-:Y:S02]  /*ad20*/  FFMA.FTZ R7, R4.reuse, R199.reuse, R237 ;  /* 0x000000c704077223 */ /* 0x0c4fe400000100ed */
[CC--:B------:R-:W-:Y:S02]  /*ad30*/  FFMA.FTZ R6, R4.reuse, R199.reuse, R239 ;  /* 0x000000c704067223 */ /* 0x0c0fe400000100ef */
[CC--:B------:R-:W-:Y:S02]  /*ad40*/  FFMA.FTZ R5, R4.reuse, R199.reuse, R245 ;  /* 0x000000c704057223 */ /* 0x0c0fe400000100f5 */
[----:B------:R-:W-:Y:S01]  /*ad50*/  FFMA.FTZ R4, R4, R199, R247 ;  /* 0x000000c704047223 */ /* 0x000fe200000100f7 */
[----:B------:R-:W-:Y:S01]  /*ad60*/  FSEL R175, R6, -INF , !P5 ;  /* 0xff80000006af7808 */ /* 0x000fe20006800000 */
[----:B------:R-:W-:Y:S01]  /*ad70*/  IMAD.MOV.U32 R237, RZ, RZ, R106 ;  /* 0x000000ffffed7224 */ /* 0x000fe200078e006a */
[----:B------:R-:W-:-:S02]  /*ad80*/  FSEL R106, R7, -INF , !P6 ;  /* 0xff800000076a7808 */ /* 0x000fc40007000000 */
[----:B------:R-:W-:Y:S02]  /*ad90*/  FSEL R100, R4, -INF , !P0 ;  /* 0xff80000004647808 */ /* 0x000fe40004000000 */
[----:B------:R-:W-:Y:S01]  /*ada0*/  FSEL R201, R5, -INF , !P1 ;  /* 0xff80000005c97808 */ /* 0x000fe20004800000 */
[C---:B-1----:R-:W-:Y:S01]  /*adb0*/  FFMA.FTZ R4, R3.reuse, R199, R20 ;  /* 0x000000c703047223 */ /* 0x042fe20000010014 */
[C---:B------:R-:W-:Y:S01]  /*adc0*/  ISETP.GE.AND P6, PT, R2.reuse, R51, PT ;  /* 0x000000330200720c */ /* 0x040fe20003fc6270 */
[CC--:B------:R-:W-:Y:S01]  /*add0*/  FFMA.FTZ R5, R3.reuse, R199.reuse, R40 ;  /* 0x000000c703057223 */ /* 0x0c0fe20000010028 */
[C---:B------:R-:W-:Y:S01]  /*ade0*/  ISETP.GE.AND P5, PT, R2.reuse, R50, PT ;  /* 0x000000320200720c */ /* 0x040fe20003fa6270 */
[C---:B------:R-:W-:Y:S01]  /*adf0*/  FFMA.FTZ R6, R3.reuse, R199, R22 ;  /* 0x000000c703067223 */ /* 0x040fe20000010016 */
[C---:B------:R-:W-:Y:S01]  /*ae00*/  ISETP.GE.AND P1, PT, R2.reuse, R53, PT ;  /* 0x000000350200720c */ /* 0x040fe20003f26270 */
[----:B------:R-:W-:Y:S01]  /*ae10*/  FFMA.FTZ R3, R3, R199, R42 ;  /* 0x000000c703037223 */ /* 0x000fe2000001002a */
[----:B------:R-:W-:-:S02]  /*ae20*/  ISETP.GE.AND P0, PT, R2, R52, PT ;  /* 0x000000340200720c */ /* 0x000fc40003f06270 */
[----:B------:R-:W-:Y:S02]  /*ae30*/  IADD3 R2, R0, 0x9, RZ ;  /* 0x0000000900027810 */ /* 0x000fe40007ffe0ff */
[----:B------:R-:W-:Y:S02]  /*ae40*/  FSEL R101, R4, -INF , !P6 ;  /* 0xff80000004657808 */ /* 0x000fe40007000000 */
[----:B------:R1:W2:Y:S01]  /*ae50*/  I2F R4, R2 ;  /* 0x0000000200047306 */ /* 0x0002a20000201400 */
[----:B------:R-:W-:Y:S02]  /*ae60*/  FSEL R172, R6, -INF , !P5 ;  /* 0xff80000006ac7808 */ /* 0x000fe40006800000 */
[----:B------:R-:W-:Y:S02]  /*ae70*/  FSEL R200, R5, -INF , !P1 ;  /* 0xff80000005c87808 */ /* 0x000fe40004800000 */
[----:B------:R-:W-:Y:S02]  /*ae80*/  FSEL R54, R3, -INF , !P0 ;  /* 0xff80000003367808 */ /* 0x000fe40004000000 */
[----:B------:R-:W-:-:S02]  /*ae90*/  ISETP.GE.AND P6, PT, R2, R51, PT ;  /* 0x000000330200720c */ /* 0x000fc40003fc6270 */
[C---:B------:R-:W-:Y:S02]  /*aea0*/  ISETP.GE.AND P5, PT, R2.reuse, R50, PT ;  /* 0x000000320200720c */ /* 0x040fe40003fa6270 */
[C---:B------:R-:W-:Y:S02]  /*aeb0*/  ISETP.GE.AND P1, PT, R2.reuse, R53, PT ;  /* 0x000000350200720c */ /* 0x040fe40003f26270 */
[----:B------:R-:W-:Y:S02]  /*aec0*/  ISETP.GE.AND P0, PT, R2, R52, PT ;  /* 0x000000340200720c */ /* 0x000fe40003f06270 */
[----:B-1----:R-:W-:-:S04]  /*aed0*/  IADD3 R2, R0, 0x10, RZ ;  /* 0x0000001000027810 */ /* 0x002fc80007ffe0ff */
[----:B------:R-:W1:Y:S01]  /*aee0*/  I2F R3, R2 ;  /* 0x0000000200037306 */ /* 0x000e620000201400 */
[CC--:B--2---:R-:W-:Y:S02]  /*aef0*/  FFMA.FTZ R7, R4.reuse, R199.reuse, R21 ;  /* 0x000000c704077223 */ /* 0x0c4fe40000010015 */
[CC--:B------:R-:W-:Y:S02]  /*af00*/  FFMA.FTZ R6, R4.reuse, R199.reuse, R23 ;  /* 0x000000c704067223 */ /* 0x0c0fe40000010017 */
[CC--:B------:R-:W-:Y:S02]  /*af10*/  FFMA.FTZ R5, R4.reuse, R199.reuse, R41 ;  /* 0x000000c704057223 */ /* 0x0c0fe40000010029 */
[----:B------:R-:W-:Y:S01]  /*af20*/  FFMA.FTZ R4, R4, R199, R43 ;  /* 0x000000c704047223 */ /* 0x000fe2000001002b */
[----:B------:R-:W-:Y:S01]  /*af30*/  HMMA.16816.F32 R216, R8, R12, R56 ;  /* 0x0000000c08d8723c */ /* 0x000fe20000001838 */
[----:B------:R-:W-:Y:S02]  /*af40*/  FSEL R107, R6, -INF , !P5 ;  /* 0xff800000066b7808 */ /* 0x000fe40006800000 */
        /* <DEDUP_REMOVED lines=115> */
[----:B------:R-:W-:Y:S02]  /*b680*/  FSEL R15, R4, -INF , !P0 ;  /* 0xff800000040f7808 */ /* 0x000fe40004000000 */
[C---:B------:R-:W-:Y:S01]  /*b690*/  ISETP.GE.AND P6, PT, R2.reuse, R51, PT ;  /* 0x000000330200720c */ /* 0x040fe20003fc6270 */
[CC--:B-1----:R-:W-:Y:S01]  /*b6a0*/  FFMA.FTZ R7, R3.reuse, R199.reuse, R216 ;  /* 0x000000c703077223 */ /* 0x0c2fe200000100d8 */
[C---:B------:R-:W-:Y:S01]  /*b6b0*/  ISETP.GE.AND P5, PT, R2.reuse, R50, PT ;  /* 0x000000320200720c */ /* 0x040fe20003fa6270 */
[C---:B------:R-:W-:Y:S01]  /*b6c0*/  FFMA.FTZ R6, R3.reuse, R199, R218 ;  /* 0x000000c703067223 */ /* 0x040fe200000100da */
[C---:B------:R-:W-:Y:S01]  /*b6d0*/  ISETP.GE.AND P1, PT, R2.reuse, R53, PT ;  /* 0x000000350200720c */ /* 0x040fe20003f26270 */
[CC--:B------:R-:W-:Y:S01]  /*b6e0*/  FFMA.FTZ R5, R3.reuse, R199.reuse, R212 ;  /* 0x000000c703057223 */ /* 0x0c0fe200000100d4 */
[----:B------:R-:W-:Y:S01]  /*b6f0*/  ISETP.GE.AND P0, PT, R2, R52, PT ;  /* 0x000000340200720c */ /* 0x000fe20003f06270 */
[----:B------:R-:W-:Y:S01]  /*b700*/  FFMA.FTZ R3, R3, R199, R214 ;  /* 0x000000c703037223 */ /* 0x000fe200000100d6 */
[----:B------:R-:W-:-:S02]  /*b710*/  IADD3 R2, R0, 0x31, RZ ;  /* 0x0000003100027810 */ /* 0x000fc40007ffe0ff */
[----:B------:R-:W-:Y:S02]  /*b720*/  FSEL R18, R7, -INF , !P6 ;  /* 0xff80000007127808 */ /* 0x000fe40007000000 */
[----:B------:R1:W2:Y:S01]  /*b730*/  I2F R4, R2 ;  /* 0x0000000200047306 */ /* 0x0002a20000201400 */
[----:B------:R-:W-:Y:S02]  /*b740*/  FSEL R39, R6, -INF , !P5 ;  /* 0xff80000006277808 */ /* 0x000fe40006800000 */
[----:B------:R-:W-:Y:S02]  /*b750*/  FSEL R63, R5, -INF , !P1 ;  /* 0xff800000053f7808 */ /* 0x000fe40004800000 */
[----:B------:R-:W-:Y:S02]  /*b760*/  FSEL R13, R3, -INF , !P0 ;  /* 0xff800000030d7808 */ /* 0x000fe40004000000 */
[C---:B------:R-:W-:Y:S02]  /*b770*/  ISETP.GE.AND P6, PT, R2.reuse, R51, PT ;  /* 0x000000330200720c */ /* 0x040fe40003fc6270 */
[----:B------:R-:W-:-:S02]  /*b780*/  ISETP.GE.AND P5, PT, R2, R50, PT ;  /* 0x000000320200720c */ /* 0x000fc40003fa6270 */
        /* <DEDUP_REMOVED lines=12> */
[C---:B------:R-:W-:Y:S02]  /*b850*/  ISETP.GE.AND P6, PT, R2.reuse, R51, PT ;  /* 0x000000330200720c */ /* 0x040fe40003fc6270 */
[C---:B------:R-:W-:Y:S02]  /*b860*/  ISETP.GE.AND P5, PT, R2.reuse, R50, PT ;  /* 0x000000320200720c */ /* 0x040fe40003fa6270 */
[C---:B------:R-:W-:Y:S02]  /*b870*/  ISETP.GE.AND P1, PT, R2.reuse, R53, PT ;  /* 0x000000350200720c */ /* 0x040fe40003f26270 */
[----:B------:R-:W-:Y:S01]  /*b880*/  ISETP.GE.AND P0, PT, R2, R52, PT ;  /* 0x000000340200720c */ /* 0x000fe20003f06270 */
[----:B-1----:R-:W-:-:S02]  /*b890*/  FFMA.FTZ R2, R3, R199, R228 ;  /* 0x000000c703027223 */ /* 0x002fc400000100e4 */
[CC--:B------:R-:W-:Y:S02]  /*b8a0*/  FFMA.FTZ R5, R3.reuse, R199.reuse, R240 ;  /* 0x000000c703057223 */ /* 0x0c0fe400000100f0 */
[CC--:B------:R-:W-:Y:S01]  /*b8b0*/  FFMA.FTZ R6, R3.reuse, R199.reuse, R230 ;  /* 0x000000c703067223 */ /* 0x0c0fe200000100e6 */
[----:B------:R-:W1:Y:S01]  /*b8c0*/  I2F R4, R0 ;  /* 0x0000000000047306 */ /* 0x000e620000201400 */
[----:B------:R-:W-:Y:S01]  /*b8d0*/  FFMA.FTZ R3, R3, R199, R242 ;  /* 0x000000c703037223 */ /* 0x000fe200000100f2 */
[----:B------:R-:W-:Y:S02]  /*b8e0*/  FSEL R12, R2, -INF , !P6 ;  /* 0xff800000020c7808 */ /* 0x000fe40007000000 */
[----:B------:R-:W-:Y:S02]  /*b8f0*/  IADD3 R2, R0, 0x39, RZ ;  /* 0x0000003900027810 */ /* 0x000fe40007ffe0ff */
[----:B------:R-:W-:Y:S02]  /*b900*/  FSEL R26, R6, -INF , !P5 ;  /* 0xff800000061a7808 */ /* 0x000fe40006800000 */
[----:B------:R-:W-:-:S02]  /*b910*/  FSEL R60, R5, -INF , !P1 ;  /* 0xff800000053c7808 */ /* 0x000fc40004800000 */
[----:B------:R-:W-:Y:S02]  /*b920*/  FSEL R9, R3, -INF , !P0 ;  /* 0xff80000003097808 */ /* 0x000fe40004000000 */
[C---:B------:R-:W-:Y:S02]  /*b930*/  ISETP.GE.AND P6, PT, R0.reuse, R51, PT ;  /* 0x000000330000720c */ /* 0x040fe40003fc6270 */
[C---:B------:R-:W-:Y:S02]  /*b940*/  ISETP.GE.AND P5, PT, R0.reuse, R50, PT ;  /* 0x000000320000720c */ /* 0x040fe40003fa6270 */
[C---:B------:R-:W-:Y:S02]  /*b950*/  ISETP.GE.AND P1, PT, R0.reuse, R53, PT ;  /* 0x000000350000720c */ /* 0x040fe40003f26270 */
[----:B------:R-:W-:Y:S02]  /*b960*/  ISETP.GE.AND P0, PT, R0, R52, PT ;  /* 0x000000340000720c */ /* 0x000fe40003f06270 */
[----:B------:R-:W2:Y:S01]  /*b970*/  I2F R0, R2 ;  /* 0x0000000200007306 */ /* 0x000ea20000201400 */
[----:B-1----:R-:W-:-:S02]  /*b980*/  FFMA.FTZ R10, R4, R199, R244 ;  /* 0x000000c7040a7223 */ /* 0x002fc400000100f4 */
[----:B------:R-:W-:-:S03]  /*b990*/  FFMA.FTZ R7, R4, R199, R236 ;  /* 0x000000c704077223 */ /* 0x000fc600000100ec */
[----:B------:R-:W-:Y:S02]  /*b9a0*/  FSEL R41, R10, -INF , !P1 ;  /* 0xff8000000a297808 */ /* 0x000fe40004800000 */
[----:B------:R-:W-:Y:S02]  /*b9b0*/  FSEL R8, R7, -INF , !P6 ;  /* 0xff80000007087808 */ /* 0x000fe40007000000 */
[----:B------:R-:W-:Y:S01]  /*b9c0*/  ISETP.GE.AND P6, PT, R2, R51, PT ;  /* 0x000000330200720c */ /* 0x000fe20003fc6270 */
[-C--:B--2---:R-:W-:Y:S02]  /*b9d0*/  FFMA.FTZ R10, R0, R199.reuse, R229 ;  /* 0x000000c7000a7223 */ /* 0x084fe400000100e5 */
[----:B------:R-:W-:-:S03]  /*b9e0*/  FFMA.FTZ R14, R4, R199, R238 ;  /* 0x000000c7040e7223 */ /* 0x000fc600000100ee */
[----:B------:R-:W-:Y:S02]  /*b9f0*/  FSEL R10, R10, -INF , !P6 ;  /* 0xff8000000a0a7808 */ /* 0x000fe40007000000 */
[----:B------:R-:W-:Y:S01]  /*ba00*/  ISETP.GE.AND P6, PT, R237, 0x3, PT ;  /* 0x00000003ed00780c */ /* 0x000fe20003fc6270 */
[-C--:B------:R-:W-:Y:S01]  /*ba10*/  FFMA.FTZ R4, R4, R199.reuse, R246 ;  /* 0x000000c704047223 */ /* 0x080fe200000100f6 */
[----:B------:R-:W-:Y:S01]  /*ba20*/  FSEL R14, R14, -INF , !P5 ;  /* 0xff8000000e0e7808 */ /* 0x000fe20006800000 */
[-C--:B------:R-:W-:Y:S01]  /*ba30*/  FFMA.FTZ R3, R0, R199.reuse, R231 ;  /* 0x000000c700037223 */ /* 0x080fe200000100e7 */
[----:B------:R-:W-:Y:S02]  /*ba40*/  ISETP.GE.AND P5, PT, R2, R50, PT ;  /* 0x000000320200720c */ /* 0x000fe40003fa6270 */
[----:B------:R-:W-:Y:S01]  /*ba50*/  FSEL R6, R4, -INF , !P0 ;  /* 0xff80000004067808 */ /* 0x000fe20004000000 */
[----:B------:R-:W-:Y:S01]  /*ba60*/  FFMA.FTZ R7, R0, R199, R243 ;  /* 0x000000c700077223 */ /* 0x000fe200000100f3 */
[----:B------:R-:W-:-:S02]  /*ba70*/  ISETP.GE.AND P1, PT, R2, R53, PT ;  /* 0x000000350200720c */ /* 0x000fc40003f26270 */
[----:B------:R-:W-:Y:S01]  /*ba80*/  ISETP.GE.AND P0, PT, R2, R52, PT ;  /* 0x000000340200720c */ /* 0x000fe20003f06270 */
[----:B------:R-:W-:Y:S01]  /*ba90*/  FFMA.FTZ R2, R0, R199, R241 ;  /* 0x000000c700027223 */ /* 0x000fe200000100f1 */
[----:B------:R-:W-:Y:S01]  /*baa0*/  BSSY B1, `(.L_x_588) ;  /* 0x0000042000017945 */ /* 0x000fe20003800000 */
[----:B------:R-:W-:Y:S02]  /*bab0*/  FSEL R22, R3, -INF , !P5 ;  /* 0xff80000003167808 */ /* 0x000fe40006800000 */
[----:B------:R-:W-:Y:S02]  /*bac0*/  FSEL R7, R7, -INF , !P0 ;  /* 0xff80000007077808 */ /* 0x000fe40004000000 */
[----:B------:R-:W-:Y:S01]  /*bad0*/  FSEL R56, R2, -INF , !P1 ;  /* 0xff80000002387808 */ /* 0x000fe20004800000 */
[----:B------:R-:W-:Y:S05]  /*bae0*/  @!P6 BRA `(.L_x_589) ;  /* 0x000003d00000e947 */ /* 0x000fea0003800000 */
[----:B------:R-:W2:Y:S04]  /*baf0*/  LDL R252, [R1+0x174] ;  /* 0x0001740001fc7983 */ /* 0x000ea80000100800 */
[----:B------:R-:W3:Y:S04]  /*bb00*/  LDL R250, [R1+0x170] ;  /* 0x0001700001fa7983 */ /* 0x000ee80000100800 */
[----:B------:R-:W4:Y:S04]  /*bb10*/  LDL.64 R180, [R1+0x178] ;  /* 0x0001780001b47983 */ /* 0x000f280000100a00 */
[----:B------:R-:W5:Y:S04]  /*bb20*/  LDL R235, [R1+0x190] ;  /* 0x0001900001eb7983 */ /* 0x000f680000100800 */
[----:B------:R-:W5:Y:S01]  /*bb30*/  LDL R203, [R1+0x194] ;  /* 0x0001940001cb7983 */ /* 0x000f620000100800 */
[----:B------:R-:W-:-:S04]  /*bb40*/  IADD3 R2, R237, -0x3, RZ ;  /* 0xfffffffded027810 */ /* 0x000fc80007ffe0ff */
[----:B------:R-:W-:Y:S01]  /*bb50*/  SHF.R.S32.HI R3, RZ, 0x1f, R2 ;  /* 0x0000001fff037819 */ /* 0x000fe20000011402 */
[----:B------:R1:W-:Y:S04]  /*bb60*/  @P4 STS [R202+0x6000], RZ ;  /* 0x006000ffca004388 */ /* 0x0003e80000000800 */
[----:B------:R1:W-:Y:S04]  /*bb70*/  @P4 STS [R202+0x6004], RZ ;  /* 0x006004ffca004388 */ /* 0x0003e80000000800 */
[----:B------:R1:W-:Y:S01]  /*bb80*/  @P4 STS.64 [R202+0x6008], RZ ;  /* 0x006008ffca004388 */ /* 0x0003e20000000a00 */
[----:B------:R-:W-:Y:S01]  /*bb90*/  BSSY B0, `(.L_x_590) ;  /* 0x0000031000007945 */ /* 0x000fe20003800000 */
[----:B--2---:R-:W-:-:S04]  /*bba0*/  IMAD R0, R252, R2, RZ ;  /* 0x00000002fc007224 */ /* 0x004fc800078e02ff */
[-C--:B---3--:R-:W-:Y:S02]  /*bbb0*/  IMAD R0, R3, R250.reuse, R0 ;  /* 0x000000fa03007224 */ /* 0x088fe400078e0200 */
[----:B----4-:R-:W-:-:S04]  /*bbc0*/  IMAD.WIDE.U32 R2, R2, R250, R180 ;  /* 0x000000fa02027225 */ /* 0x010fc800078e00b4 */
[----:B------:R-:W-:Y:S01]  /*bbd0*/  IMAD.IADD R0, R3, 0x1, R0 ;  /* 0x0000000103007824 */ /* 0x000fe200078e0200 */
[----:B------:R-:W-:-:S04]  /*bbe0*/  @!P4 LEA R4, P0, R2, R222, 0x1 ;  /* 0x000000de0204c211 */ /* 0x000fc800078008ff */
[----:B------:R-:W-:-:S05]  /*bbf0*/  @!P4 LEA.HI.X R5, R2, R223, R0, 0x1, P0 ;  /* 0x000000df0205c211 */ /* 0x000fca00000f0c00 */
[----:B------:R-:W-:Y:S01]  /*bc00*/  @!PT LDS RZ, [RZ] ;  /* 0x00000000fffff984 */ /* 0x000fe20000000800 */
[----:B------:R-:W-:Y:S01]  /*bc10*/  @!PT LDS RZ, [RZ] ;  /* 0x00000000fffff984 */ /* 0x000fe20000000800 */
[----:B------:R-:W-:Y:S01]  /*bc20*/  @!PT LDS RZ, [RZ] ;  /* 0x00000000fffff984 */ /* 0x000fe20000000800 */
[----:B------:R2:W-:Y:S04]  /*bc30*/  @!P4 LDGSTS.E.BYPASS.LTC128B.128 [R202+0x6000], [R4.64] ;  /* 0x0600000004cacfae */ /* 0x0005e8000b901d44 */
[----:B------:R1:W-:Y:S01]  /*bc40*/  @P3 STS.128 [R202+0x7000], RZ ;  /* 0x007000ffca003388 */ /* 0x0003e20000000c00 */
[----:B--2---:R-:W-:-:S04]  /*bc50*/  @!P3 LEA R4, P0, R2, R222, 0x1 ;  /* 0x000000de0204b211 */ /* 0x004fc800078008ff */
[----:B------:R-:W-:-:S05]  /*bc60*/  @!P3 LEA.HI.X R5, R2, R223, R0, 0x1, P0 ;  /* 0x000000df0205b211 */ /* 0x000fca00000f0c00 */
[----:B------:R-:W-:Y:S01]  /*bc70*/  @!PT LDS RZ, [RZ] ;  /* 0x00000000fffff984 */ /* 0x000fe20000000800 */
[----:B------:R-:W-:Y:S01]  /*bc80*/  @!PT LDS RZ, [RZ] ;  /* 0x00000000fffff984 */ /* 0x000fe20000000800 */
[----:B------:R-:W-:Y:S01]  /*bc90*/  @!PT LDS RZ, [RZ] ;  /* 0x00000000fffff984 */ /* 0x000fe20000000800 */
[----:B------:R2:W-:Y:S04]  /*bca0*/  @!P3 LDGSTS.E.BYPASS.LTC128B.128 [R202+0x7000], [R4.64+0x40] ;  /* 0x0700004004cabfae */ /* 0x0005e8000b901d44 */
[----:B------:R1:W-:Y:S01]  /*bcb0*/  @P2 STS.128 [R202+0x8000], RZ ;  /* 0x008000ffca002388 */ /* 0x0003e20000000c00 */
[----:B--2---:R-:W-:-:S04]  /*bcc0*/  @!P2 LEA R4, P0, R2, R222, 0x1 ;  /* 0x000000de0204a211 */ /* 0x004fc800078008ff */
[----:B------:R-:W-:Y:S02]  /*bcd0*/  @!P2 LEA.HI.X R5, R2, R223, R0, 0x1, P0 ;  /* 0x000000df0205a211 */ /* 0x000fe400000f0c00 */
[----:B-----5:R-:W-:-:S03]  /*bce0*/  IADD3 R2, P0, R235, R2, RZ ;  /* 0x00000002eb027210 */ /* 0x020fc60007f1e0ff */
[----:B------:R-:W-:Y:S01]  /*bcf0*/  @!PT LDS RZ, [RZ] ;  /* 0x00000000fffff984 */ /* 0x000fe20000000800 */
[----:B------:R-:W-:Y:S01]  /*bd00*/  @!PT LDS RZ, [RZ] ;  /* 0x00000000fffff984 */ /* 0x000fe20000000800 */
[----:B------:R-:W-:Y:S01]  /*bd10*/  @!PT LDS RZ, [RZ] ;  /* 0x00000000fffff984 */ /* 0x000fe20000000800 */
[----:B------:R2:W-:Y:S02]  /*bd20*/  @!P2 LDGSTS.E.BYPASS.LTC128B.128 [R202+0x8000], [R4.64+0x80] ;  /* 0x0800008004caafae */ /* 0x0005e4000b901d44 */
[----:B------:R-:W-:Y:S02]  /*bd30*/  IMAD.X R0, R203, 0x1, R0, P0 ;  /* 0x00000001cb007824 */ /* 0x000fe400000e0600 */
[----:B------:R1:W-:Y:S01]  /*bd40*/  @P4 STS.128 [R202+0x6800], RZ ;  /* 0x006800ffca004388 */ /* 0x0003e20000000c00 */
[----:B--2---:R-:W-:-:S04]  /*bd50*/  @!P4 LEA R4, P0, R2, R222, 0x1 ;  /* 0x000000de0204c211 */ /* 0x004fc800078008ff */
        /* <DEDUP_REMOVED lines=20> */
.L_x_591:
[----:B------:R-:W-:Y:S05]  /*bea0*/  BSYNC B0 ;  /* 0x0000000000007941 */ /* 0x000fea0003800000 */
.L_x_590:
[----:B------:R-:W0:Y:S02]  /*beb0*/  LDGDEPBAR ;  /* 0x00000000000079af */ /* 0x000e240000000000 */
.L_x_589:
[----:B------:R-:W-:Y:S05]  /*bec0*/  BSYNC B1 ;  /* 0x0000000000017941 */ /* 0x000fea0003800000 */
.L_x_588:
[----:B------:R-:W-:Y:S01]  /*bed0*/  IMAD.U32 R2, RZ, RZ, UR6 ;  /* 0x00000006ff027e24 */ /* 0x000fe2000f8e00ff */
[----:B------:R-:W2:Y:S01]  /*bee0*/  LDL R236, [R1+0xfc] ;  /* 0x0000fc0001ec7983 */ /* 0x000ea20000100800 */
[----:B------:R-:W-:-:S03]  /*bef0*/  IMAD.U32 R3, RZ, RZ, UR7 ;  /* 0x00000007ff037e24 */ /* 0x000fc6000f8e00ff */
[----:B------:R-:W3:Y:S04]  /*bf00*/  LDL R237, [R1+0x10c] ;  /* 0x00010c0001ed7983 */ /* 0x000ee80000100800 */
[----:B------:R4:W2:Y:S04]  /*bf10*/  LD.E R0, [R2.64+0xdc] ;  /* 0x0000dc0402007980 */ /* 0x0008a8000c101900 */
[----:B------:R-:W3:Y:S04]  /*bf20*/  LDL R240, [R1+0x100] ;  /* 0x0001000001f07983 */ /* 0x000ee80000100800 */
[----:B------:R-:W3:Y:S04]  /*bf30*/  LDL.LU.64 R242, [R1+0x28] ;  /* 0x0000280001f27983 */ /* 0x000ee80000300a00 */
[----:B------:R-:W3:Y:S04]  /*bf40*/  LDL.64 R246, [R1+0x10] ;  /* 0x0000100001f67983 */ /* 0x000ee80000100a00 */
[----:B------:R-:W3:Y:S04]  /*bf50*/  LDL.64 R244, [R1+0x40] ;  /* 0x0000400001f47983 */ /* 0x000ee80000100a00 */
[----:B------:R-:W3:Y:S04]  /*bf60*/  LDL R239, [R1+0x118] ;  /* 0x0001180001ef7983 */ /* 0x000ee80000100800 */
[----:B------:R-:W3:Y:S01]  /*bf70*/  LDL R238, [R1+0x104] ;  /* 0x0001040001ee7983 */ /* 0x000ee20000100800 */
[----:B----4-:R-:W-:-:S02]  /*bf80*/  FMNMX.FTZ R2, R104, R6, !PT ;  /* 0x0000000668027209 */ /* 0x010fc40007810000 */
[----:B------:R-:W-:Y:S01]  /*bf90*/  FMNMX.FTZ R3, R105, R8, !PT ;  /* 0x0000000869037209 */ /* 0x000fe20007810000 */
[----:B------:R-:W4:Y:S01]  /*bfa0*/  LDL R235, [R1+0x108] ;  /* 0x0001080001eb7983 */ /* 0x000f220000100800 */
[----:B------:R-:W-:-:S03]  /*bfb0*/  FMNMX.FTZ R2, R100, R2, !PT ;  /* 0x0000000264027209 */ /* 0x000fc60007810000 */
[----:B------:R-:W3:Y:S01]  /*bfc0*/  LDL R231, [R1+0x11c] ;  /* 0x00011c0001e77983 */ /* 0x000ee20000100800 */
[----:B------:R-:W-:-:S03]  /*bfd0*/  FMNMX.FTZ R2, R54, R2, !PT ;  /* 0x0000000236027209 */ /* 0x000fc60007810000 */
[----:B------:R-:W3:Y:S01]  /*bfe0*/  LDL R230, [R1+0x114] ;  /* 0x0001140001e67983 */ /* 0x000ee20000100800 */
[----:B------:R-:W-:-:S03]  /*bff0*/  FMNMX.FTZ R2, R43, R2, !PT ;  /* 0x000000022b027209 */ /* 0x000fc60007810000 */
[----:B-1----:R-:W3:Y:S01]  /*c000*/  LDL R5, [R1+0xf8] ;  /* 0x0000f80001057983 */ /* 0x002ee20000100800 */
        /* <DEDUP_REMOVED lines=11> */
[----:B------:R-:W-:-:S05]  /*c0c0*/  FMNMX.FTZ R2, R7, R2, !PT ;  /* 0x0000000207027209 */ /* 0x000fca0007810000 */
[----:B------:R-:W1:Y:S01]  /*c0d0*/  SHFL.BFLY PT, R4, R2, 0x2, 0x1f ;  /* 0x0c401f0002047f89 */ /* 0x000e6200000e0000 */
[----:B------:R-:W-:-:S04]  /*c0e0*/  FMNMX.FTZ R3, R106, R3, !PT ;  /* 0x000000036a037209 */ /* 0x000fc80007810000 */
[----:B------:R-:W-:-:S04]  /*c0f0*/  FMNMX.FTZ R3, R101, R3, !PT ;  /* 0x0000000365037209 */ /* 0x000fc80007810000 */
[----:B------:R-:W-:-:S04]  /*c100*/  FMNMX.FTZ R3, R58, R3, !PT ;  /* 0x000000033a037209 */ /* 0x000fc80007810000 */
[----:B------:R-:W-:-:S04]  /*c110*/  FMNMX.FTZ R3, R46, R3, !PT ;  /* 0x000000032e037209 */ /* 0x000fc80007810000 */
[----:B------:R-:W-:Y:S02]  /*c120*/  FMNMX.FTZ R3, R44, R3, !PT ;  /* 0x000000032c037209 */ /* 0x000fe40007810000 */
[----:B-1----:R-:W-:-:S05]  /*c130*/  FMNMX.FTZ R2, R2, R4, !PT ;  /* 0x0000000402027209 */ /* 0x002fca0007810000 */
[----:B------:R-:W1:Y:S01]  /*c140*/  SHFL.BFLY PT, R4, R2, 0x1, 0x1f ;  /* 0x0c201f0002047f89 */ /* 0x000e6200000e0000 */
[----:B------:R-:W-:-:S04]  /*c150*/  FMNMX.FTZ R3, R40, R3, !PT ;  /* 0x0000000328037209 */ /* 0x000fc80007810000 */
[----:B------:R-:W-:-:S04]  /*c160*/  FMNMX.FTZ R3, R37, R3, !PT ;  /* 0x0000000325037209 */ /* 0x000fc80007810000 */
[----:B------:R-:W-:-:S04]  /*c170*/  FMNMX.FTZ R3, R34, R3, !PT ;  /* 0x0000000322037209 */ /* 0x000fc80007810000 */
[----:B------:R-:W-:-:S04]  /*c180*/  FMNMX.FTZ R3, R25, R3, !PT ;  /* 0x0000000319037209 */ /* 0x000fc80007810000 */
[----:B------:R-:W-:Y:S02]  /*c190*/  FMNMX.FTZ R3, R23, R3, !PT ;  /* 0x0000000317037209 */ /* 0x000fe40007810000 */
[----:B-1----:R-:W-:Y:S02]  /*c1a0*/  FMNMX.FTZ R229, R2, R4, !PT ;  /* 0x0000000402e57209 */ /* 0x002fe40007810000 */
[----:B------:R-:W-:Y:S02]  /*c1b0*/  FMNMX.FTZ R2, R20, R3, !PT ;  /* 0x0000000314027209 */ /* 0x000fe40007810000 */
[----:B------:R-:W-:Y:S02]  /*c1c0*/  FSETP.NEU.FTZ.AND P0, PT, R229, -INF , PT ;  /* 0xff800000e500780b */ /* 0x000fe40003f1d000 */
[----:B------:R-:W-:-:S04]  /*c1d0*/  FMNMX.FTZ R3, R18, R2, !PT ;  /* 0x0000000212037209 */ /* 0x000fc80007810000 */
[----:B------:R-:W-:-:S04]  /*c1e0*/  FMNMX.FTZ R3, R16, R3, !PT ;  /* 0x0000000310037209 */ /* 0x000fc80007810000 */
[----:B------:R-:W-:Y:S01]  /*c1f0*/  FMNMX.FTZ R3, R12, R3, !PT ;  /* 0x000000030c037209 */ /* 0x000fe20007810000 */
[----:B------:R-:W-:Y:S01]  /*c200*/  STL.64 [R1+0x250], R48 ;  /* 0x0002503001007387 */ /* 0x000fe20000100a00 */
[----:B--2---:R-:W-:-:S05]  /*c210*/  FMUL.FTZ R2, R0, R229 ;  /* 0x000000e500027220 */ /* 0x004fca0000410000 */
[----:B------:R-:W-:-:S05]  /*c220*/  FSEL R2, R2, RZ, P0 ;  /* 0x000000ff02027208 */ /* 0x000fca0000000000 */
[-CC-:B------:R-:W-:Y:S02]  /*c230*/  FFMA.FTZ R185, R6, R0.reuse, -R2.reuse ;  /* 0x0000000006b97223 */ /* 0x180fe40000010802 */
[-CC-:B------:R-:W-:Y:S02]  /*c240*/  FFMA.FTZ R186, R100, R0.reuse, -R2.reuse ;  /* 0x0000000064ba7223 */ /* 0x180fe40000010802 */
[-CC-:B------:R-:W-:Y:S02]  /*c250*/  FFMA.FTZ R189, R54, R0.reuse, -R2.reuse ;  /* 0x0000000036bd7223 */ /* 0x180fe40000010802 */
[-CC-:B------:R-:W-:Y:S02]  /*c260*/  FFMA.FTZ R190, R43, R0.reuse, -R2.reuse ;  /* 0x000000002bbe7223 */ /* 0x180fe40000010802 */
[-CC-:B------:R-:W-:Y:S02]  /*c270*/  FFMA.FTZ R191, R38, R0.reuse, -R2.reuse ;  /* 0x0000000026bf7223 */ /* 0x180fe40000010802 */
[----:B------:R-:W-:-:S02]  /*c280*/  FFMA.FTZ R203, R35, R0, -R2 ;  /* 0x0000000023cb7223 */ /* 0x000fc40000010802 */
        /* <DEDUP_REMOVED lines=9> */
[----:B------:R-:W-:Y:S01]  /*c320*/  FFMA.FTZ R228, R7, R0, -R2 ;  /* 0x0000000007e47223 */ /* 0x000fe20000010802 */
[----:B------:R-:W-:Y:S02]  /*c330*/  FMNMX.FTZ R2, R10, R3, !PT ;  /* 0x000000030a027209 */ /* 0x000fe40007810000 */
[----:B------:R-:W-:-:S05]  /*c340*/  FSEL R3, R229, RZ, P0 ;  /* 0x000000ffe5037208 */ /* 0x000fca0000000000 */
[----:B------:R-:W-:Y:S02]  /*c350*/  FADD.FTZ R35, R104, -R3 ;  /* 0x8000000368237221 */ /* 0x000fe40000010000 */
[----:B------:R-:W1:Y:S02]  /*c360*/  SHFL.BFLY PT, R3, R2, 0x2, 0x1f ;  /* 0x0c401f0002037f89 */ /* 0x000e6400000e0000 */
[----:B-1----:R-:W-:-:S05]  /*c370*/  FMNMX.FTZ R2, R2, R3, !PT ;  /* 0x0000000302027209 */ /* 0x002fca0007810000 */
[----:B------:R-:W1:Y:S02]  /*c380*/  SHFL.BFLY PT, R3, R2, 0x1, 0x1f ;  /* 0x0c201f0002037f89 */ /* 0x000e6400000e0000 */
[----:B-1----:R-:W-:-:S04]  /*c390*/  FMNMX.FTZ R250, R2, R3, !PT ;  /* 0x0000000302fa7209 */ /* 0x002fc80007810000 */
[----:B------:R-:W-:-:S04]  /*c3a0*/  FSETP.NEU.FTZ.AND P0, PT, R250, -INF , PT ;  /* 0xff800000fa00780b */ /* 0x000fc80003f1d000 */
[----:B------:R-:W-:-:S05]  /*c3b0*/  FSEL R2, R250, RZ, P0 ;  /* 0x000000fffa027208 */ /* 0x000fca0000000000 */
[----:B------:R-:W-:Y:S02]  /*c3c0*/  FADD.FTZ R3, R105, -R2 ;  /* 0x8000000269037221 */ /* 0x000fe40000010000 */
[----:B------:R-:W-:-:S05]  /*c3d0*/  FMUL.FTZ R2, R0, R250 ;  /* 0x000000fa00027220 */ /* 0x000fca0000410000 */
        /* <DEDUP_REMOVED lines=26> */
[----:B------:R-:W-:Y:S01]  /*c580*/  FMNMX.FTZ R2, R47, R2, !PT ;  /* 0x000000022f027209 */ /* 0x000fe20007810000 */
[----:B------:R-:W-:-:S03]  /*c590*/  FMUL.FTZ R4, R0, R3 ;  /* 0x0000000300047220 */ /* 0x000fc60000410000 */
[----:B------:R-:W-:Y:S01]  /*c5a0*/  FMNMX.FTZ R2, R45, R2, !PT ;  /* 0x000000022d027209 */ /* 0x000fe20007810000 */
[----:B------:R-:W-:Y:S03]  /*c5b0*/  STL.64 [R1+0x248], R32 ;  /* 0x0002482001007387 */ /* 0x000fe60000100a00 */
[----:B------:R-:W-:Y:S01]  /*c5c0*/  FMNMX.FTZ R3, R42, R2, !PT ;  /* 0x000000022a037209 */ /* 0x000fe20007810000 */
[----:B------:R1:W-:Y:S01]  /*c5d0*/  STL.64 [R1+0x240], R30 ;  /* 0x0002401e01007387 */ /* 0x0003e20000100a00 */
[----:B------:R-:W2:Y:S03]  /*c5e0*/  MUFU.EX2 R2, R4 ;  /* 0x0000000400027308 */ /* 0x000ea60000000800 */
[----:B------:R-:W-:Y:S04]  /*c5f0*/  STL.64 [R1+0x238], R28 ;  /* 0x0002381c01007387 */ /* 0x000fe80000100a00 */
[----:B------:R-:W-:Y:S04]  /*c600*/  STL [R1+0x230], R192 ;  /* 0x000230c001007387 */ /* 0x000fe80000100800 */
[----:B------:R-:W-:Y:S04]  /*c610*/  STL [R1+0x22c], R194 ;  /* 0x00022cc201007387 */ /* 0x000fe80000100800 */
[----:B------:R-:W-:Y:S04]  /*c620*/  STL [R1+0x1f8], R233 ;  /* 0x0001f8e901007387 */ /* 0x000fe80000100800 */
[----:B------:R-:W-:Y:S04]  /*c630*/  STL [R1+0x1f0], R232 ;  /* 0x0001f0e801007387 */ /* 0x000fe80000100800 */
[----:B------:R1:W-:Y:S04]  /*c640*/  STL [R1+0x1ec], R223 ;  /* 0x0001ecdf01007387 */ /* 0x0003e80000100800 */
[----:B------:R2:W-:Y:S04]  /*c650*/  STL [R1+0x1e8], R222 ;  /* 0x0001e8de01007387 */ /* 0x0005e80000100800 */
[----:B------:R-:W-:Y:S04]  /*c660*/  STL [R1+0x1e4], R202 ;  /* 0x0001e4ca01007387 */ /* 0x000fe80000100800 */
[----:B------:R-:W-:Y:S01]  /*c670*/  STL [R1+0x1e0], R199 ;  /* 0x0001e0c701007387 */ /* 0x000fe20000100800 */
[----:B---3--:R-:W-:-:S03]  /*c680*/  IMAD.MOV.U32 R48, RZ, RZ, R242 ;  /* 0x000000ffff307224 */ /* 0x008fc600078e00f2 */
[----:B------:R-:W-:Y:S01]  /*c690*/  STL [R1+0x1dc], R197 ;  /* 0x0001dcc501007387 */ /* 0x000fe20000100800 */
[----:B------:R-:W-:-:S03]  /*c6a0*/  IMAD.MOV.U32 R49, RZ, RZ, R243 ;  /* 0x000000ffff317224 */ /* 0x000fc600078e00f3 */
[----:B------:R-:W-:Y:S01]  /*c6b0*/  STL [R1+0x1d8], R196 ;  /* 0x0001d8c401007387 */ /* 0x000fe20000100800 */
[----:B------:R-:W-:-:S03]  /*c6c0*/  IMAD.MOV.U32 R242, RZ, RZ, R236 ;  /* 0x000000fffff27224 */ /* 0x000fc600078e00ec */
[----:B------:R-:W-:Y:S01]  /*c6d0*/  STL [R1+0x1d4], R195 ;  /* 0x0001d4c301007387 */ /* 0x000fe20000100800 */
[----:B-1----:R-:W-:-:S03]  /*c6e0*/  IMAD.MOV.U32 R30, RZ, RZ, R246 ;  /* 0x000000ffff1e7224 */ /* 0x002fc600078e00f6 */
[----:B------:R-:W-:Y:S01]  /*c6f0*/  STL [R1+0x1d0], R193 ;  /* 0x0001d0c101007387 */ /* 0x000fe20000100800 */
[----:B------:R-:W-:Y:S02]  /*c700*/  IMAD.MOV.U32 R243, RZ, RZ, R237 ;  /* 0x000000fffff37224 */ /* 0x000fe400078e00ed */
[-C--:B--2---:R-:W-:Y:S01]  /*c710*/  FMUL.FTZ R236, R168, R2.reuse ;  /* 0x00000002a8ec7220 */ /* 0x084fe20000410000 */
[----:B------:R-:W-:Y:S01]  /*c720*/  STL [R1+0x1cc], R53 ;  /* 0x0001cc3501007387 */ /* 0x000fe20000100800 */
[----:B------:R-:W-:Y:S02]  /*c730*/  IMAD.MOV.U32 R246, RZ, RZ, R240 ;  /* 0x000000fffff67224 */ /* 0x000fe400078e00f0 */
[-C--:B------:R-:W-:Y:S01]  /*c740*/  FMUL.FTZ R237, R169, R2.reuse ;  /* 0x00000002a9ed7220 */ /* 0x080fe20000410000 */
[----:B------:R-:W-:Y:S01]  /*c750*/  STL [R1+0x1c8], R52 ;  /* 0x0001c83401007387 */ /* 0x000fe20000100800 */
[----:B------:R-:W-:-:S03]  /*c760*/  FMUL.FTZ R240, R156, R2 ;  /* 0x000000029cf07220 */ /* 0x000fc60000410000 */
[----:B------:R-:W-:Y:S01]  /*c770*/  STL [R1+0x1c4], R51 ;  /* 0x0001c43301007387 */ /* 0x000fe20000100800 */
[----:B------:R-:W-:Y:S02]  /*c780*/  IMAD.MOV.U32 R32, RZ, RZ, R244 ;  /* 0x000000ffff207224 */ /* 0x000fe400078e00f4 */
[-C--:B------:R-:W-:Y:S01]  /*c790*/  FMUL.FTZ R241, R157, R2.reuse ;  /* 0x000000029df17220 */ /* 0x080fe20000410000 */
[----:B------:R-:W-:Y:S01]  /*c7a0*/  STL [R1+0x1c0], R50 ;  /* 0x0001c03201007387 */ /* 0x000fe20000100800 */
[----:B------:R-:W-:Y:S02]  /*c7b0*/  IMAD.MOV.U32 R33, RZ, RZ, R245 ;  /* 0x000000ffff217224 */ /* 0x000fe400078e00f5 */
[-C--:B------:R-:W-:Y:S01]  /*c7c0*/  FMUL.FTZ R244, R152, R2.reuse ;  /* 0x0000000298f47220 */ /* 0x080fe20000410000 */
[----:B------:R-:W-:Y:S01]  /*c7d0*/  STL [R1+0x8], R229 ;  /* 0x000008e501007387 */ /* 0x000fe20000100800 */
[----:B------:R-:W-:-:S03]  /*c7e0*/  FMUL.FTZ R245, R153, R2 ;  /* 0x0000000299f57220 */ /* 0x000fc60000410000 */
[----:B------:R1:W-:Y:S01]  /*c7f0*/  STL [R1+0x1fc], R250 ;  /* 0x0001fcfa01007387 */ /* 0x0003e20000100800 */
[----:B------:R-:W-:-:S03]  /*c800*/  FMUL.FTZ R223, R140, R2 ;  /* 0x000000028cdf7220 */ /* 0x000fc60000410000 */
[----:B------:R-:W-:Y:S01]  /*c810*/  STL [R1+0x200], R236 ;  /* 0x000200ec01007387 */ /* 0x000fe20000100800 */
[----:B------:R-:W-:-:S03]  /*c820*/  FMUL.FTZ R222, R141, R2 ;  /* 0x000000028dde7220 */ /* 0x000fc60000410000 */
[----:B------:R-:W-:Y:S01]  /*c830*/  STL [R1+0x204], R237 ;  /* 0x000204ed01007387 */ /* 0x000fe20000100800 */
[----:B------:R-:W-:-:S03]  /*c840*/  FMUL.FTZ R4, R136, R2 ;  /* 0x0000000288047220 */ /* 0x000fc60000410000 */
[----:B------:R2:W-:Y:S04]  /*c850*/  STL [R1+0x208], R240 ;  /* 0x000208f001007387 */ /* 0x0005e80000100800 */
[----:B------:R3:W-:Y:S04]  /*c860*/  STL [R1+0x20c], R241 ;  /* 0x00020cf101007387 */ /* 0x0007e80000100800 */
[----:B------:R-:W-:Y:S01]  /*c870*/  STL [R1+0x210], R244 ;  /* 0x000210f401007387 */ /* 0x000fe20000100800 */
[----:B-1----:R-:W-:-:S03]  /*c880*/  FMUL.FTZ R250, R137, R2 ;  /* 0x0000000289fa7220 */ /* 0x002fc60000410000 */
[----:B------:R-:W-:Y:S04]  /*c890*/  STL [R1+0x214], R245 ;  /* 0x000214f501007387 */ /* 0x000fe80000100800 */
[----:B------:R-:W-:Y:S04]  /*c8a0*/  STL [R1+0x218], R223 ;  /* 0x000218df01007387 */ /* 0x000fe80000100800 */
[----:B------:R1:W-:Y:S01]  /*c8b0*/  STL [R1+0x21c], R222 ;  /* 0x00021cde01007387 */ /* 0x0003e20000100800 */
[----:B--2---:R-:W-:-:S03]  /*c8c0*/  FMUL.FTZ R240, R125, R2 ;  /* 0x000000027df07220 */ /* 0x004fc60000410000 */
[----:B------:R-:W-:Y:S01]  /*c8d0*/  STL [R1+0x220], R250 ;  /* 0x000220fa01007387 */ /* 0x000fe20000100800 */
[----:B---3--:R-:W-:-:S03]  /*c8e0*/  FMUL.FTZ R241, R124, R2 ;  /* 0x000000027cf17220 */ /* 0x008fc60000410000 */
[----:B------:R2:W-:Y:S04]  /*c8f0*/  STL [R1+0x50], R4 ;  /* 0x0000500401007387 */ /* 0x0005e80000100800 */
[----:B------:R-:W-:Y:S04]  /*c900*/  STL [R1+0x224], R241 ;  /* 0x000224f101007387 */ /* 0x000fe80000100800 */
[----:B------:R3:W-:Y:S01]  /*c910*/  STL [R1+0x228], R240 ;  /* 0x000228f001007387 */ /* 0x0007e20000100800 */
[-C--:B-1----:R-:W-:Y:S02]  /*c920*/  FMUL.FTZ R222, R120, R2.reuse ;  /* 0x0000000278de7220 */ /* 0x082fe40000410000 */
[----:B--2---:R-:W-:-:S03]  /*c930*/  FMUL.FTZ R4, R108, R2 ;  /* 0x000000026c047220 */ /* 0x004fc60000410000 */
[----:B------:R1:W-:Y:S04]  /*c940*/  STL [R1+0x234], R222 ;  /* 0x000234de01007387 */ /* 0x0003e80000100800 */
[----:B------:R-:W-:Y:S04]  /*c950*/  STL [R1+0x80], R4 ;  /* 0x0000800401007387 */ /* 0x000fe80000100800 */
[----:B------:R-:W2:Y:S01]  /*c960*/  LDL.LU R194, [R1+0x134] ;  /* 0x0001340001c27983 */ /* 0x000ea20000300800 */
[----:B------:R-:W1:Y:S01]  /*c970*/  MUFU.EX2 R101, R8 ;  /* 0x0000000800657308 */ /* 0x000e620000000800 */
[----:B------:R-:W-:Y:S01]  /*c980*/  FMNMX.FTZ R3, R39, R3, !PT ;  /* 0x0000000327037209 */ /* 0x000fe20007810000 */
[----:B------:R-:W-:Y:S01]  /*c990*/  FMUL.FTZ R223, R121, R2 ;  /* 0x0000000279df7220 */ /* 0x000fe20000410000 */
[----:B------:R-:W2:Y:S02]  /*c9a0*/  LDL.64 R28, [R1+0x138] ;  /* 0x00013800011c7983 */ /* 0x000ea40000100a00 */
[----:B------:R-:W-:-:S04]  /*c9b0*/  FMNMX.FTZ R3, R36, R3, !PT ;  /* 0x0000000324037209 */ /* 0x000fc80007810000 */
[----:B------:R-:W-:-:S04]  /*c9c0*/  FMNMX.FTZ R3, R26, R3, !PT ;  /* 0x000000031a037209 */ /* 0x000fc80007810000 */
[----:B------:R-:W-:Y:S01]  /*c9d0*/  FMNMX.FTZ R3, R22, R3, !PT ;  /* 0x0000000316037209 */ /* 0x000fe20007810000 */
[-C--:B---3--:R-:W-:Y:S02]  /*c9e0*/  FMUL.FTZ R240, R109, R2.reuse ;  /* 0x000000026df07220 */ /* 0x088fe40000410000 */
[-C--:B-1----:R-:W-:Y:S02]  /*c9f0*/  FFMA.FTZ R180, R248, R2.reuse, R101 ;  /* 0x00000002f8b47223 */ /* 0x082fe40000010065 */
        /* <DEDUP_REMOVED lines=17> */
[----:B------:R-:W-:-:S04]  /*cb10*/  FFMA.FTZ R3, R14, R0, -R2 ;  /* 0x000000000e037223 */ /* 0x000fc80000010802 */
[----:B------:R1:W-:Y:S02]  /*cb20*/  MUFU.EX2 R16, R3 ;  /* 0x0000000300107308 */ /* 0x0003e40000000800 */
[----:B-1----:R-:W-:-:S06]  /*cb30*/  FMUL.FTZ R3, R0, R4 ;  /* 0x0000000400037220 */ /* 0x002fcc0000410000 */
[----:B------:R-:W2:Y:S01]  /*cb40*/  MUFU.EX2 R3, R3 ;  /* 0x0000000300037308 */ /* 0x000ea20000000800 */
[----:B------:R-:W-:Y:S02]  /*cb50*/  IMAD.MOV.U32 R232, RZ, RZ, R48 ;  /* 0x000000ffffe87224 */ /* 0x000fe400078e0030 */
[----:B------:R-:W-:Y:S02]  /*cb60*/  IMAD.MOV.U32 R233, RZ, RZ, R49 ;  /* 0x000000ffffe97224 */ /* 0x000fe400078e0031 */
[----:B------:R-:W-:Y:S02]  /*cb70*/  IMAD.MOV.U32 R152, RZ, RZ, R32 ;  /* 0x000000ffff987224 */ /* 0x000fe400078e0020 */
[----:B------:R-:W-:Y:S02]  /*cb80*/  IMAD.MOV.U32 R153, RZ, RZ, R33 ;  /* 0x000000ffff997224 */ /* 0x000fe400078e0021 */
[----:B------:R-:W-:Y:S02]  /*cb90*/  IMAD.MOV.U32 R31, RZ, RZ, R247 ;  /* 0x000000ffff1f7224 */ /* 0x000fe400078e00f7 */
[----:B------:R-:W-:-:S02]  /*cba0*/  IMAD.MOV.U32 R247, RZ, RZ, R243 ;  /* 0x000000fffff77224 */ /* 0x000fc400078e00f3 */
[----:B----4-:R-:W-:Y:S02]  /*cbb0*/  IMAD.MOV.U32 R243, RZ, RZ, R235 ;  /* 0x000000fffff37224 */ /* 0x010fe400078e00eb */
[----:B------:R-:W-:Y:S02]  /*cbc0*/  IMAD.MOV.U32 R235, RZ, RZ, R231 ;  /* 0x000000ffffeb7224 */ /* 0x000fe400078e00e7 */
[----:B------:R-:W-:Y:S02]  /*cbd0*/  IMAD.MOV.U32 R231, RZ, RZ, R230 ;  /* 0x000000ffffe77224 */ /* 0x000fe400078e00e6 */
[----:B------:R-:W-:Y:S02]  /*cbe0*/  IMAD.MOV.U32 R230, RZ, RZ, R5 ;  /* 0x000000ffffe67224 */ /* 0x000fe400078e0005 */
        /* <DEDUP_REMOVED lines=14> */
[----:B------:R-:W-:Y:S01]  /*ccd0*/  FFMA.FTZ R141, R22, R0, -R2 ;  /* 0x00000000168d7223 */ /* 0x000fe20000010802 */
[----:B------:R-:W-:Y:S01]  /*cce0*/  FMNMX.FTZ R2, R102, R41, !PT ;  /* 0x0000002966027209 */ /* 0x000fe20007810000 */
[----:B--2---:R-:W-:Y:S02]  /*ccf0*/  FFMA.FTZ R4, R194, R3, R16 ;  /* 0x00000003c2047223 */ /* 0x004fe40000010010 */
[----:B------:R-:W2:Y:S04]  /*cd00*/  LDL.LU R194, [R1+0x144] ;  /* 0x0001440001c27983 */ /* 0x000ea80000300800 */
[----:B------:R-:W3:Y:S04]  /*cd10*/  LDL.64 R48, [R1+0x128] ;  /* 0x0001280001307983 */ /* 0x000ee80000100a00 */
[----:B------:R-:W4:Y:S01]  /*cd20*/  LDL.64 R32, [R1+0x18] ;  /* 0x0000180001207983 */ /* 0x000f220000100a00 */
        /* <DEDUP_REMOVED lines=11> */
[----:B------:R-:W1:Y:S03]  /*cde0*/  MUFU.EX2 R5, R5 ;  /* 0x0000000500057308 */ /* 0x000e660000000800 */
[----:B------:R-:W-:-:S04]  /*cdf0*/  FMNMX.FTZ R2, R63, R2, !PT ;  /* 0x000000023f027209 */ /* 0x000fc80007810000 */
[----:B------:R-:W-:-:S04]  /*ce00*/  FMNMX.FTZ R2, R62, R2, !PT ;  /* 0x000000023e027209 */ /* 0x000fc80007810000 */
[----:B------:R-:W-:-:S04]  /*ce10*/  FMNMX.FTZ R2, R60, R2, !PT ;  /* 0x000000023c027209 */ /* 0x000fc80007810000 */
[----:B------:R-:W-:Y:S01]  /*ce20*/  FMNMX.FTZ R2, R56, R2, !PT ;  /* 0x0000000238027209 */ /* 0x000fe20007810000 */
[----:B-1----:R-:W-:-:S04]  /*ce30*/  FADD.FTZ R34, R5, R4 ;  /* 0x0000000405227221 */ /* 0x002fc80000010000 */
[----:B------:R-:W1:Y:S02]  /*ce40*/  SHFL.BFLY PT, R4, R2, 0x2, 0x1f ;  /* 0x0c401f0002047f89 */ /* 0x000e6400000e0000 */
[----:B-1----:R-:W-:-:S05]  /*ce50*/  FMNMX.FTZ R2, R2, R4, !PT ;  /* 0x0000000402027209 */ /* 0x002fca0007810000 */
[----:B------:R-:W1:Y:S01]  /*ce60*/  SHFL.BFLY PT, R4, R2, 0x1, 0x1f ;  /* 0x0c201f0002047f89 */ /* 0x000e6200000e0000 */
[----:B------:R-:W-:Y:S02]  /*ce70*/  F2FP.PACK_AB R22, R5, R16 ;  /* 0x000000100516723e */ /* 0x000fe400000000ff */
[----:B-1----:R-:W-:-:S04]  /*ce80*/  FMNMX.FTZ R193, R2, R4, !PT ;  /* 0x0000000402c17209 */ /* 0x002fc80007810000 */
[----:B------:R-:W-:-:S04]  /*ce90*/  FSETP.NEU.FTZ.AND P0, PT, R193, -INF , PT ;  /* 0xff800000c100780b */ /* 0x000fc80003f1d000 */
[----:B------:R-:W-:-:S05]  /*cea0*/  FSEL R2, R193, RZ, P0 ;  /* 0x000000ffc1027208 */ /* 0x000fca0000000000 */
[----:B------:R-:W-:Y:S02]  /*ceb0*/  FADD.FTZ R5, R102, -R2 ;  /* 0x8000000266057221 */ /* 0x000fe40000010000 */
[----:B------:R-:W-:-:S05]  /*cec0*/  FMUL.FTZ R2, R0, R193 ;  /* 0x000000c100027220 */ /* 0x000fca0000410000 */
[----:B------:R-:W-:Y:S01]  /*ced0*/  FSEL R2, R2, RZ, P0 ;  /* 0x000000ff02027208 */ /* 0x000fe20000000000 */
[----:B------:R-:W-:Y:S04]  /*cee0*/  MUFU.EX2 R37, R11 ;  /* 0x0000000b00257308 */ /* 0x000fe80000000800 */
[----:B------:R-:W-:-:S04]  /*cef0*/  FFMA.FTZ R4, R41, R0, -R2 ;  /* 0x0000000029047223 */ /* 0x000fc80000010802 */
[----:B------:R1:W-:Y:S08]  /*cf00*/  MUFU.EX2 R11, R4 ;  /* 0x00000004000b7308 */ /* 0x0003f00000000800 */
[----:B------:R-:W-:Y:S01]  /*cf10*/  MUFU.EX2 R36, R10 ;  /* 0x0000000a00247308 */ /* 0x000fe20000000800 */
[----:B-1----:R-:W-:-:S07]  /*cf20*/  FFMA.FTZ R4, R201, R0, -R2 ;  /* 0x00000000c9047223 */ /* 0x002fce0000010802 */
[----:B------:R1:W-:Y:S08]  /*cf30*/  MUFU.EX2 R10, R4 ;  /* 0x00000004000a7308 */ /* 0x0003f00000000800 */
[----:B------:R-:W-:Y:S01]  /*cf40*/  MUFU.EX2 R21, R13 ;  /* 0x0000000d00157308 */ /* 0x000fe20000000800 */
[----:B-1----:R-:W-:-:S07]  /*cf50*/  FFMA.FTZ R4, R200, R0, -R2 ;  /* 0x00000000c8047223 */ /* 0x002fce0000010802 */
[----:B------:R1:W-:Y:S08]  /*cf60*/  MUFU.EX2 R13, R4 ;  /* 0x00000004000d7308 */ /* 0x0003f00000000800 */
[----:B------:R-:W-:Y:S01]  /*cf70*/  MUFU.EX2 R20, R12 ;  /* 0x0000000c00147308 */ /* 0x000fe20000000800 */
[----:B-1----:R-:W-:-:S07]  /*cf80*/  FFMA.FTZ R4, R179, R0, -R2 ;  /* 0x00000000b3047223 */ /* 0x002fce0000010802 */
[----:B------:R1:W-:Y:S02]  /*cf90*/  MUFU.EX2 R12, R4 ;  /* 0x00000004000c7308 */ /* 0x0003e40000000800 */
[----:B-1----:R-:W-:-:S06]  /*cfa0*/  FFMA.FTZ R4, R178, R0, -R2 ;  /* 0x00000000b2047223 */ /* 0x002fcc0000010802 */
[----:B------:R1:W-:Y:S02]  /*cfb0*/  MUFU.EX2 R26, R4 ;  /* 0x00000004001a7308 */ /* 0x0003e40000000800 */
[----:B-1----:R-:W-:-:S06]  /*cfc0*/  FFMA.FTZ R4, R177, R0, -R2 ;  /* 0x00000000b1047223 */ /* 0x002fcc0000010802 */
[----:B------:R1:W-:Y:S02]  /*cfd0*/  MUFU.EX2 R24, R4 ;  /* 0x0000000400187308 */ /* 0x0003e40000000800 */
[----:B-1----:R-:W-:-:S06]  /*cfe0*/  FMUL.FTZ R4, R0, R5 ;  /* 0x0000000500047220 */ /* 0x002fcc0000410000 */
[----:B------:R-:W2:Y:S01]  /*cff0*/  MUFU.EX2 R4, R4 ;  /* 0x0000000400047308 */ /* 0x000ea20000000800 */
[-CC-:B------:R-:W-:Y:S02]  /*d000*/  FFMA.FTZ R5, R176, R0.reuse, -R2.reuse ;  /* 0x00000000b0057223 */ /* 0x180fe40000010802 */
[-CC-:B------:R-:W-:Y:S02]  /*d010*/  FFMA.FTZ R16, R60, R0.reuse, -R2.reuse ;  /* 0x000000003c107223 */ /* 0x180fe40000010802 */
[-CC-:B------:R-:W-:Y:S02]  /*d020*/  FFMA.FTZ R17, R56, R0.reuse, -R2.reuse ;  /* 0x0000000038117223 */ /* 0x180fe40000010802 */
[----:B------:R-:W-:Y:S01]  /*d030*/  FMUL.FTZ R35, R0, R35 ;  /* 0x0000002300237220 */ /* 0x000fe20000410000 */
[----:B------:R1:W1:Y:S08]  /*d040*/  MUFU.EX2 R42, R9 ;  /* 0x00000009002a7308 */ /* 0x0002700000000800 */
[----:B------:R2:W-:Y:S08]  /*d050*/  MUFU.EX2 R40, R8 ;  /* 0x0000000800287308 */ /* 0x0005f00000000800 */
[----:B------:R3:W-:Y:S01]  /*d060*/  MUFU.EX2 R44, R7 ;  /* 0x00000007002c7308 */ /* 0x0007e20000000800 */
[----:B-1----:R-:W-:-:S07]  /*d070*/  FFMA.FTZ R9, R65, R0, -R2 ;  /* 0x0000000041097223 */ /* 0x002fce0000010802 */
[----:B------:R1:W-:Y:S01]  /*d080*/  MUFU.EX2 R43, R6 ;  /* 0x00000006002b7308 */ /* 0x0003e20000000800 */
[----:B--2---:R-:W-:-:S07]  /*d090*/  FFMA.FTZ R8, R66, R0, -R2 ;  /* 0x0000000042087223 */ /* 0x004fce0000010802 */
[----:B------:R2:W-:Y:S01]  /*d0a0*/  MUFU.EX2 R58, R14 ;  /* 0x0000000e003a7308 */ /* 0x0005e20000000800 */
[----:B---3--:R-:W-:-:S07]  /*d0b0*/  FFMA.FTZ R7, R173, R0, -R2 ;  /* 0x00000000ad077223 */ /* 0x008fce0000010802 */
[----:B------:R3:W-:Y:S01]  /*d0c0*/  MUFU.EX2 R47, R15 ;  /* 0x0000000f002f7308 */ /* 0x0007e20000000800 */
[----:B-1----:R-:W-:-:S07]  /*d0d0*/  FFMA.FTZ R6, R67, R0, -R2 ;  /* 0x0000000043067223 */ /* 0x002fce0000010802 */
[----:B------:R1:W1:Y:S01]  /*d0e0*/  MUFU.EX2 R27, R5 ;  /* 0x00000005001b7308 */ /* 0x0002620000000800 */
[-CC-:B--2---:R-:W-:Y:S02]  /*d0f0*/  FFMA.FTZ R14, R63, R0.reuse, -R2.reuse ;  /* 0x000000003f0e7223 */ /* 0x184fe40000010802 */
[-CC-:B---3--:R-:W-:Y:S02]  /*d100*/  FFMA.FTZ R15, R62, R0.reuse, -R2.reuse ;  /* 0x000000003e0f7223 */ /* 0x188fe40000010802 */
[----:B-1----:R-:W-:Y:S02]  /*d110*/  FFMA.FTZ R5, R174, R0, -R2 ;  /* 0x00000000ae057223 */ /* 0x002fe40000010802 */
[----:B------:R-:W-:Y:S02]  /*d120*/  FFMA.FTZ R0, R194, R4, R11 ;  /* 0x00000004c2007223 */ /* 0x000fe4000001000b */
[----:B------:R1:W2:Y:S01]  /*d130*/  MUFU.EX2 R25, R5 ;  /* 0x0000000500197308 */ /* 0x0002a20000000800 */
[----:B------:R-:W-:-:S02]  /*d140*/  FADD.FTZ R2, R21, R34 ;  /* 0x0000002215027221 */ /* 0x000fc40000010000 */
[----:B-1----:R-:W-:Y:S02]  /*d150*/  FADD.FTZ R5, R10, R0 ;  /* 0x000000000a057221 */ /* 0x002fe40000010000 */
[----:B------:R-:W-:Y:S02]  /*d160*/  FADD.FTZ R0, R20, R2 ;  /* 0x0000000214007221 */ /* 0x000fe40000010000 */
[----:B------:R-:W-:Y:S02]  /*d170*/  FADD.FTZ R2, R13, R5 ;  /* 0x000000050d027221 */ /* 0x000fe40000010000 */
[----:B------:R-:W-:Y:S02]  /*d180*/  FADD.FTZ R0, R37, R0 ;  /* 0x0000000025007221 */ /* 0x000fe40000010000 */
[----:B------:R-:W-:Y:S01]  /*d190*/  FADD.FTZ R2, R12, R2 ;  /* 0x000000020c027221 */ /* 0x000fe20000010000 */
[----:B------:R-:W1:Y:S01]  /*d1a0*/  MUFU.EX2 R23, R7 ;  /* 0x0000000700177308 */ /* 0x000e620000000800 */
[----:B------:R-:W-:-:S02]  /*d1b0*/  FADD.FTZ R0, R36, R0 ;  /* 0x0000000024007221 */ /* 0x000fc40000010000 */
[----:B------:R-:W-:Y:S02]  /*d1c0*/  FADD.FTZ R5, R26, R2 ;  /* 0x000000021a057221 */ /* 0x000fe40000010000 */
[----:B------:R-:W-:Y:S02]  /*d1d0*/  FADD.FTZ R2, R42, R0 ;  /* 0x000000002a027221 */ /* 0x000fe40000010000 */
[----:B------:R-:W-:Y:S01]  /*d1e0*/  FADD.FTZ R0, R24, R5 ;  /* 0x0000000518007221 */ /* 0x000fe20000010000 */
[----:B------:R-:W3:Y:S03]  /*d1f0*/  MUFU.EX2 R6, R6 ;  /* 0x0000000600067308 */ /* 0x000ee60000000800 */
[----:B------:R-:W-:-:S05]  /*d200*/  FADD.FTZ R0, R27, R0 ;  /* 0x000000001b007221 */ /* 0x000fca0000010000 */
[----:B------:R-:W4:Y:S01]  /*d210*/  MUFU.EX2 R8, R8 ;  /* 0x0000000800087308 */ /* 0x000f220000000800 */
[----:B--2---:R-:W-:-:S07]  /*d220*/  FADD.FTZ R0, R25, R0 ;  /* 0x0000000019007221 */ /* 0x004fce0000010000 */
[----:B------:R-:W2:Y:S01]  /*d230*/  MUFU.EX2 R9, R9 ;  /* 0x0000000900097308 */ /* 0x000ea20000000800 */
[----:B-1----:R-:W-:-:S04]  /*d240*/  FADD.FTZ R0, R23, R0 ;  /* 0x0000000017007221 */ /* 0x002fc80000010000 */
[----:B---3--:R-:W-:Y:S02]  /*d250*/  FADD.FTZ R0, R6, R0 ;  /* 0x0000000006007221 */ /* 0x008fe40000010000 */
[----:B------:R-:W-:Y:S02]  /*d260*/  IMAD.SHL.U32 R50, R234, 0x2, RZ ;  /* 0x00000002ea327824 */ /* 0x000fe400078e00ff */
[----:B----4-:R-:W-:Y:S02]  /*d270*/  FADD.FTZ R0, R8, R0 ;  /* 0x0000000008007221 */ /* 0x010fe40000010000 */
[----:B------:R-:W-:Y:S02]  /*d280*/  FADD.FTZ R2, R40, R2 ;  /* 0x0000000228027221 */ /* 0x000fe40000010000 */
[----:B--2---:R-:W-:Y:S01]  /*d290*/  FADD.FTZ R5, R9, R0 ;  /* 0x0000000009057221 */ /* 0x004fe20000010000 */
[----:B------:R-:W-:Y:S01]  /*d2a0*/  LOP3.LUT R0, R49, R50, RZ, 0x3c, !PT ;  /* 0x0000003231007212 */ /* 0x000fe200078e3cff */
[----:B------:R-:W-:-:S03]  /*d2b0*/  FADD.FTZ R2, R44, R2 ;  /* 0x000000022c027221 */ /* 0x000fc60000010000 */
[----:B------:R-:W-:Y:S01]  /*d2c0*/  LOP3.LUT R0, R0, R33, RZ, 0x3c, !PT ;  /* 0x0000002100007212 */ /* 0x000fe200078e3cff */
[----:B------:R1:W2:Y:S01]  /*d2d0*/  MUFU.EX2 R7, R18 ;  /* 0x0000001200077308 */ /* 0x0002a20000000800 */
[----:B------:R-:W-:Y:S01]  /*d2e0*/  F2FP.PACK_AB R200, R6, R23 ;  /* 0x0000001706c8723e */ /* 0x000fe200000000ff */
[----:B------:R-:W-:Y:S02]  /*d2f0*/  FADD.FTZ R2, R43, R2 ;  /* 0x000000022b027221 */ /* 0x000fe40000010000 */
[----:B------:R-:W-:-:S04]  /*d300*/  IMAD.WIDE.U32 R80, R0, -0x326172a9, RZ ;  /* 0xcd9e8d5700507825 */ /* 0x000fc800078e00ff */
[----:B------:R-:W3:Y:S01]  /*d310*/  MUFU.EX2 R6, R19 ;  /* 0x0000001300067308 */ /* 0x000ee20000000800 */
[----:B------:R-:W-:Y:S01]  /*d320*/  LOP3.LUT R0, R81, R239, R28, 0x96, !PT ;  /* 0x000000ef51007212 */ /* 0x000fe200078e961c */
[----:B------:R-:W-:-:S04]  /*d330*/  FADD.FTZ R2, R58, R2 ;  /* 0x000000023a027221 */ /* 0x000fc80000010000 */
[----:B------:R-:W-:Y:S02]  /*d340*/  FADD.FTZ R2, R47, R2 ;  /* 0x000000022f027221 */ /* 0x000fe40000010000 */
[----:B-1----:R-:W-:Y:S02]  /*d350*/  IMAD.MOV.U32 R18, RZ, RZ, R247 ;  /* 0x000000ffff127224 */ /* 0x002fe400078e00f7 */
[----:B------:R-:W-:-:S04]  /*d360*/  IMAD.WIDE.U32 R104, R0, -0x2daee0ad, RZ ;  /* 0xd2511f5300687825 */ /* 0x000fc800078e00ff */
[----:B--2---:R-:W-:Y:S01]  /*d370*/  FADD.FTZ R2, R7, R2 ;  /* 0x0000000207027221 */ /* 0x004fe20000010000 */
[----:B------:R-:W-:Y:S02]  /*d380*/  LOP3.LUT R0, R105, R18, R152, 0x96, !PT ;  /* 0x0000001269007212 */ /* 0x000fe400078e9698 */
[----:B------:R-:W-:Y:S01]  /*d390*/  F2FP.PACK_AB R169, R25, R27 ;  /* 0x0000001b19a9723e */ /* 0x000fe200000000ff */
[C---:B---3--:R-:W-:Y:S01]  /*d3a0*/  FADD.FTZ R34, R6.reuse, R2 ;  /* 0x0000000206227221 */ /* 0x048fe20000010000 */
[----:B------:R-:W-:Y:S01]  /*d3b0*/  F2FP.PACK_AB R27, R6, R7 ;  /* 0x00000007061b723e */ /* 0x000fe200000000ff */
[----:B------:R-:W-:Y:S01]  /*d3c0*/  IMAD.WIDE.U32 R6, R0, -0x326172a9, RZ ;  /* 0xcd9e8d5700067825 */ /* 0x000fe200078e00ff */
[----:B------:R-:W-:-:S05]  /*d3d0*/  LOP3.LUT R2, R31, R235, R80, 0x96, !PT ;  /* 0x000000eb1f027212 */ /* 0x000fca00078e9650 */
[----:B------:R-:W-:Y:S01]  /*d3e0*/  IMAD.WIDE.U32 R106, R2, -0x2daee0ad, RZ ;  /* 0xd2511f53026a7825 */ /* 0x000fe200078e00ff */
[----:B------:R-:W-:Y:S02]  /*d3f0*/  LOP3.LUT R2, R7, R230, R30, 0x96, !PT ;  /* 0x000000e607027212 */ /* 0x000fe400078e961e */
[----:B------:R-:W-:Y:S02]  /*d400*/  F2FP.PACK_AB R157, R12, R13 ;  /* 0x0000000d0c9d723e */ /* 0x000fe400000000ff */
[----:B------:R-:W-:Y:S01]  /*d410*/  LOP3.LUT R0, R107, R231, R104, 0x96, !PT ;  /* 0x000000e76b007212 */ /* 0x000fe200078e9668 */
[----:B------:R-:W-:Y:S01]  /*d420*/  IMAD.WIDE.U32 R12, R2, -0x2daee0ad, RZ ;  /* 0xd2511f53020c7825 */ /* 0x000fe200078e00ff */
[----:B------:R-:W-:-:S03]  /*d430*/  F2FP.PACK_AB R156, R10, R11 ;  /* 0x0000000b0a9c723e */ /* 0x000fc600000000ff */
[----:B------:R-:W-:Y:S01]  /*d440*/  IMAD.WIDE.U32 R10, R0, -0x326172a9, RZ ;  /* 0xcd9e8d57000a7825 */ /* 0x000fe200078e00ff */
[----:B------:R-:W-:Y:S02]  /*d450*/  LOP3.LUT R0, R13, R243, R106, 0x96, !PT ;  /* 0x000000f30d007212 */ /* 0x000fe400078e966a */
[----:B------:R-:W-:Y:S02]  /*d460*/  F2FP.PACK_AB R226, R9, R8 ;  /* 0x0000000809e2723e */ /* 0x000fe400000000ff */
[----:B------:R-:W-:Y:S01]  /*d470*/  LOP3.LUT R2, R11, R238, R6, 0x96, !PT ;  /* 0x000000ee0b027212 */ /* 0x000fe200078e9606 */
[----:B------:R-:W-:-:S05]  /*d480*/  IMAD.WIDE.U32 R8, R0, -0x326172a9, RZ ;  /* 0xcd9e8d5700087825 */ /* 0x000fca00078e00ff */
[----:B------:R-:W-:Y:S01]  /*d490*/  LOP3.LUT R9, R9, R246, R10, 0x96, !PT ;  /* 0x000000f609097212 */ /* 0x000fe200078e960a */
[----:B------:R-:W-:-:S05]  /*d4a0*/  IMAD.WIDE.U32 R10, R2, -0x2daee0ad, RZ ;  /* 0xd2511f53020a7825 */ /* 0x000fca00078e00ff */
[----:B------:R-:W-:Y:S01]  /*d4b0*/  LOP3.LUT R0, R11, R242, R12, 0x96, !PT ;  /* 0x000000f20b007212 */ /* 0x000fe200078e960c */
[----:B------:R-:W1:Y:S04]  /*d4c0*/  MUFU.EX2 R14, R14 ;  /* 0x0000000e000e7308 */ /* 0x000e680000000800 */
[----:B------:R-:W-:-:S05]  /*d4d0*/  IMAD.WIDE.U32 R6, R0, -0x326172a9, RZ ;  /* 0xcd9e8d5700067825 */ /* 0x000fca00078e00ff */
[----:B------:R-:W-:Y:S01]  /*d4e0*/  LOP3.LUT R0, R7, R251, R8, 0x96, !PT ;  /* 0x000000fb07007212 */ /* 0x000fe200078e9608 */
[----:B------:R-:W2:Y:S03]  /*d4f0*/  MUFU.EX2 R15, R15 ;  /* 0x0000000f000f7308 */ /* 0x000ea60000000800 */
[----:B------:R-:W-:-:S05]  /*d500*/  LOP3.LUT R2, R0, 0xff, RZ, 0xc0, !PT ;  /* 0x000000ff00027812 */ /* 0x000fca00078ec0ff */
[----:B------:R-:W3:Y:S01]  /*d510*/  MUFU.EX2 R11, R16 ;  /* 0x00000010000b7308 */ /* 0x000ee20000000800 */
[----:B------:R-:W-:Y:S02]  /*d520*/  ISETP.GE.U32.AND P1, PT, R198, R2, PT ;  /* 0x00000002c600720c */ /* 0x000fe40003f26070 */
[----:B------:R-:W-:Y:S01]  /*d530*/  LOP3.LUT R2, R0, 0xffff, RZ, 0xc0, !PT ;  /* 0x0000ffff00027812 */ /* 0x000fe200078ec0ff */
[----:B-1----:R-:W-:-:S04]  /*d540*/  FADD.FTZ R5, R14, R5 ;  /* 0x000000050e057221 */ /* 0x002fc80000010000 */
[----:B------:R-:W1:Y:S01]  /*d550*/  MUFU.EX2 R8, R17 ;  /* 0x0000001100087308 */ /* 0x000e620000000800 */
[----:B------:R-:W-:Y:S01]  /*d560*/  SHF.R.U32.HI R2, RZ, 0x8, R2 ;  /* 0x00000008ff027819 */ /* 0x000fe20000011602 */
[----:B--2---:R-:W-:-:S03]  /*d570*/  FADD.FTZ R5, R15, R5 ;  /* 0x000000050f057221 */ /* 0x004fc60000010000 */
[----:B------:R-:W-:-:S04]  /*d580*/  LOP3.LUT R2, R2, 0xffff, RZ, 0xc0, !PT ;  /* 0x0000ffff02027812 */ /* 0x000fc800078ec0ff */
[----:B------:R-:W-:Y:S01]  /*d590*/  ISETP.GE.U32.AND P5, PT, R198, R2, PT ;  /* 0x00000002c600720c */ /* 0x000fe20003fa6070 */
[----:B---3--:R-:W-:Y:S01]  /*d5a0*/  FADD.FTZ R2, R11, R5 ;  /* 0x000000050b027221 */ /* 0x008fe20000010000 */
[----:B------:R-:W-:Y:S03]  /*d5b0*/  STL [R1+0xc], R193 ;  /* 0x00000cc101007387 */ /* 0x000fe60000100800 */
[----:B-1----:R-:W-:Y:S01]  /*d5c0*/  FADD.FTZ R2, R8, R2 ;  /* 0x0000000208027221 */ /* 0x002fe20000010000 */
[----:B------:R-:W-:Y:S01]  /*d5d0*/  STL [R1+0xd8], R50 ;  /* 0x0000d83201007387 */ /* 0x000fe20000100800 */
[----:B------:R-:W-:-:S03]  /*d5e0*/  F2FP.PACK_AB R219, R15, R14 ;  /* 0x0000000e0fdb723e */ /* 0x000fc600000000ff */
[----:B------:R1:W-:Y:S04]  /*d5f0*/  STL [R1+0x144], R2 ;  /* 0x0001440201007387 */ /* 0x0003e80000100800 */
[----:B------:R-:W2:Y:S01]  /*d600*/  LDL.LU R15, [R1+0x140] ;  /* 0x00014000010f7983 */ /* 0x000ea20000300800 */
[----:B------:R-:W3:Y:S01]  /*d610*/  MUFU.EX2 R17, R100 ;  /* 0x0000006400117308 */ /* 0x000ee20000000800 */
[----:B------:R-:W-:Y:S01]  /*d620*/  IMAD.MOV.U32 R201, RZ, RZ, R229 ;  /* 0x000000ffffc97224 */ /* 0x000fe200078e00e5 */
[----:B---3--:R-:W-:-:S04]  /*d630*/  F2FP.PACK_AB R5, R17, R101 ;  /* 0x000000651105723e */ /* 0x008fc800000000ff */
[C---:B------:R-:W-:Y:S02]  /*d640*/  PRMT R102, R5.reuse, 0x7610, R102 ;  /* 0x0000761005667816 */ /* 0x040fe40000000066 */
[--C-:B-1----:R-:W-:Y:S02]  /*d650*/  SHF.R.U32.HI R2, RZ, 0x18, R0.reuse ;  /* 0x00000018ff027819 */ /* 0x102fe40000011600 */
[----:B------:R-:W-:Y:S01]  /*d660*/  SHF.R.U32.HI R0, RZ, 0x10, R0 ;  /* 0x00000010ff007819 */ /* 0x000fe20000011600 */
[----:B------:R-:W-:Y:S01]  /*d670*/  @!P1 HADD2 R55, -R102.H0_H0, -RZ.H0_H0 ;  /* 0xa00000ff66379230 */ /* 0x000fe20000000900 */
[----:B------:R-:W-:Y:S02]  /*d680*/  PRMT R101, R5, 0x7632, R101 ;  /* 0x0000763205657816 */ /* 0x000fe40000000065 */
[----:B------:R-:W-:Y:S02]  /*d690*/  LOP3.LUT R0, R0, 0xff, RZ, 0xc0, !PT ;  /* 0x000000ff00007812 */ /* 0x000fe400078ec0ff */
[----:B------:R-:W-:-:S02]  /*d6a0*/  PRMT R229, R102, 0x5410, R101 ;  /* 0x0000541066e57816 */ /* 0x000fc40000000065 */
[----:B------:R-:W-:Y:S02]  /*d6b0*/  @!P1 PRMT R102, R55, 0x5410, RZ ;  /* 0x0000541037669816 */ /* 0x000fe400000000ff */
[----:B------:R-:W-:Y:S02]  /*d6c0*/  ISETP.GE.U32.AND P1, PT, R198, R0, PT ;  /* 0x00000000c600720c */ /* 0x000fe40003f26070 */
[C---:B------:R-:W-:Y:S02]  /*d6d0*/  PRMT R100, R22.reuse, 0x7610, R100 ;  /* 0x0000761016647816 */ /* 0x040fe40000000064 */
[----:B------:R-:W-:Y:S02]  /*d6e0*/  PRMT R97, R22, 0x7632, R97 ;  /* 0x0000763216617816 */ /* 0x000fe40000000061 */
[----:B------:R-:W-:Y:S02]  /*d6f0*/  ISETP.GE.U32.AND P0, PT, R198, R2, PT ;  /* 0x00000002c600720c */ /* 0x000fe40003f06070 */
[----:B------:R-:W-:-:S02]  /*d700*/  F2FP.PACK_AB R225, R8, R11 ;  /* 0x0000000b08e1723e */ /* 0x000fc400000000ff */
[----:B------:R-:W-:-:S03]  /*d710*/  LOP3.LUT R0, R6, 0xff, RZ, 0xc0, !PT ;  /* 0x000000ff06007812 */ /* 0x000fc600078ec0ff */
[----:B------:R-:W-:Y:S01]  /*d720*/  @!P1 HADD2 R60, -R100.H0_H0, -RZ.H0_H0 ;  /* 0xa00000ff643c9230 */ /* 0x000fe20000000900 */
[----:B------:R1:W-:Y:S05]  /*d730*/  MUFU.EX2 R11, R185 ;  /* 0x000000b9000b7308 */ /* 0x0003ea0000000800 */
[----:B------:R-:W-:Y:S01]  /*d740*/  @!P0 HADD2 R56, -R97.H0_H0, -RZ.H0_H0 ;  /* 0xa00000ff61388230 */ /* 0x000fe20000000900 */
[----:B-1----:R-:W-:Y:S02]  /*d750*/  PRMT R185, R100, 0x5410, R97 ;  /* 0x0000541064b97816 */ /* 0x002fe40000000061 */
[----:B------:R-:W-:Y:S02]  /*d760*/  @!P1 PRMT R100, R60, 0x5410, RZ ;  /* 0x000054103c649816 */ /* 0x000fe400000000ff */
[----:B------:R-:W-:-:S02]  /*d770*/  ISETP.GE.U32.AND P1, PT, R198, R0, PT ;  /* 0x00000000c600720c */ /* 0x000fc40003f26070 */
[----:B------:R-:W-:-:S04]  /*d780*/  LOP3.LUT R0, R6, 0xffff, RZ, 0xc0, !PT ;  /* 0x0000ffff06007812 */ /* 0x000fc800078ec0ff */
[----:B------:R-:W-:Y:S01]  /*d790*/  SHF.R.U32.HI R0, RZ, 0x8, R0 ;  /* 0x00000008ff007819 */ /* 0x000fe20000011600 */
[----:B------:R-:W-:Y:S03]  /*d7a0*/  MUFU.EX2 R16, R181 ;  /* 0x000000b500107308 */ /* 0x000fe60000000800 */
[----:B------:R-:W-:-:S05]  /*d7b0*/  LOP3.LUT R0, R0, 0xffff, RZ, 0xc0, !PT ;  /* 0x0000ffff00007812 */ /* 0x000fca00078ec0ff */
[----:B------:R-:W1:Y:S01]  /*d7c0*/  MUFU.EX2 R19, R182 ;  /* 0x000000b600137308 */ /* 0x000e620000000800 */
[----:B------:R-:W-:Y:S02]  /*d7d0*/  @!P0 PRMT R97, R56, 0x5410, RZ ;  /* 0x0000541038618816 */ /* 0x000fe400000000ff */
[----:B------:R-:W-:Y:S01]  /*d7e0*/  ISETP.GE.U32.AND P0, PT, R198, R0, PT ;  /* 0x00000000c600720c */ /* 0x000fe20003f06070 */
[----:B------:R-:W-:-:S04]  /*d7f0*/  @!P5 HADD2 R57, -R101.H0_H0, -RZ.H0_H0 ;  /* 0xa00000ff6539d230 */ /* 0x000fc80000000900 */
[----:B------:R-:W-:Y:S01]  /*d800*/  MUFU.EX2 R0, R35 ;  /* 0x0000002300007308 */ /* 0x000fe20000000800 */
[----:B------:R-:W-:Y:S02]  /*d810*/  SHF.R.U32.HI R2, RZ, 0x18, R6 ;  /* 0x00000018ff027819 */ /* 0x000fe40000011606 */
[----:B------:R-:W-:-:S05]  /*d820*/  @!P5 PRMT R101, R57, 0x5410, RZ ;  /* 0x000054103965d816 */ /* 0x000fca00000000ff */
[----:B------:R3:W4:Y:S01]  /*d830*/  MUFU.EX2 R8, R186 ;  /* 0x000000ba00087308 */ /* 0x0007220000000800 */
[----:B------:R-:W-:Y:S02]  /*d840*/  ISETP.GE.U32.AND P5, PT, R198, R2, PT ;  /* 0x00000002c600720c */ /* 0x000fe40003fa6070 */
[----:B-1----:R-:W-:Y:S02]  /*d850*/  F2FP.PACK_AB R2, R19, R16 ;  /* 0x000000101302723e */ /* 0x002fe400000000ff */
[----:B------:R-:W-:Y:S02]  /*d860*/  F2FP.PACK_AB R168, R24, R26 ;  /* 0x0000001a18a8723e */ /* 0x000fe400000000ff */
[----:B------:R-:W-:Y:S01]  /*d870*/  F2FP.PACK_AB R24, R40, R42 ;  /* 0x0000002a2818723e */ /* 0x000fe200000000ff */
[----:B------:R-:W-:Y:S01]  /*d880*/  IMAD.MOV.U32 R42, RZ, RZ, R193 ;  /* 0x000000ffff2a7224 */ /* 0x000fe200078e00c1 */
[C---:B------:R-:W-:Y:S01]  /*d890*/  PRMT R96, R2.reuse, 0x7610, R96 ;  /* 0x0000761002607816 */ /* 0x040fe20000000060 */
[-C--:B------:R-:W-:Y:S01]  /*d8a0*/  FMUL.FTZ R193, R87, R3.reuse ;  /* 0x0000000357c17220 */ /* 0x080fe20000410000 */
[----:B------:R-:W-:Y:S01]  /*d8b0*/  PRMT R87, R2, 0x7632, R87 ;  /* 0x0000763202577816 */ /* 0x000fe20000000057 */
[----:B------:R-:W-:Y:S01]  /*d8c0*/  IMAD.MOV.U32 R13, RZ, RZ, R238 ;  /* 0x000000ffff0d7224 */ /* 0x000fe200078e00ee */
[----:B------:R-:W-:Y:S01]  /*d8d0*/  SHF.R.U32.HI R5, RZ, 0x10, R6 ;  /* 0x00000010ff057819 */ /* 0x000fe20000011606 */
[----:B------:R-:W-:Y:S01]  /*d8e0*/  IMAD.MOV.U32 R6, RZ, RZ, R232 ;  /* 0x000000ffff067224 */ /* 0x000fe200078e00e8 */
[----:B------:R-:W-:Y:S01]  /*d8f0*/  @!P1 HADD2 R39, -R96.H0_H0, -RZ.H0_H0 ;  /* 0xa00000ff60279230 */ /* 0x000fe20000000900 */
[----:B------:R-:W-:-:S02]  /*d900*/  FMUL.FTZ R232, R139, R3 ;  /* 0x000000038be87220 */ /* 0x000fc40000410000 */
[----:B------:R-:W-:Y:S01]  /*d910*/  IMAD.MOV.U32 R139, RZ, RZ, R13 ;  /* 0x000000ffff8b7224 */ /* 0x000fe200078e000d */
[----:B------:R-:W-:Y:S01]  /*d920*/  F2FP.PACK_AB R25, R43, R44 ;  /* 0x0000002c2b19723e */ /* 0x000fe200000000ff */
[----:B---3--:R-:W-:Y:S01]  /*d930*/  IMAD.MOV.U32 R186, RZ, RZ, R242 ;  /* 0x000000ffffba7224 */ /* 0x008fe200078e00f2 */
[----:B------:R-:W-:Y:S01]  /*d940*/  PRMT R182, R96, 0x5410, R87 ;  /* 0x0000541060b67816 */ /* 0x000fe20000000057 */
[----:B------:R-:W-:Y:S01]  /*d950*/  IMAD.MOV.U32 R12, RZ, RZ, R246 ;  /* 0x000000ffff0c7224 */ /* 0x000fe200078e00f6 */
[----:B------:R-:W-:Y:S01]  /*d960*/  @!P1 PRMT R96, R39, 0x5410, RZ ;  /* 0x0000541027609816 */ /* 0x000fe200000000ff */
[----:B------:R-:W-:Y:S02]  /*d970*/  FMUL.FTZ R242, R158, R3 ;  /* 0x000000039ef27220 */ /* 0x000fe40000410000 */
[----:B------:R-:W-:Y:S02]  /*d980*/  IMAD.MOV.U32 R7, RZ, RZ, R233 ;  /* 0x000000ffff077224 */ /* 0x000fe400078e00e9 */
[----:B------:R-:W-:-:S02]  /*d990*/  IMAD.MOV.U32 R43, RZ, RZ, R192 ;  /* 0x000000ffff2b7224 */ /* 0x000fc400078e00c0 */
[----:B------:R-:W-:Y:S02]  /*d9a0*/  IMAD.MOV.U32 R44, RZ, RZ, R51 ;  /* 0x000000ffff2c7224 */ /* 0x000fe400078e0033 */
[----:B------:R-:W-:Y:S02]  /*d9b0*/  IMAD.MOV.U32 R14, RZ, RZ, R50 ;  /* 0x000000ffff0e7224 */ /* 0x000fe400078e0032 */
        /* <DEDUP_REMOVED lines=22> */
[----:B------:R-:W-:Y:S02]  /*db20*/  FMUL.FTZ R50, R99, R3 ;  /* 0x0000000363327220 */ /* 0x000fe40000410000 */
[----:B------:R-:W-:Y:S02]  /*db30*/  IMAD.MOV.U32 R143, RZ, RZ, R12 ;  /* 0x000000ffff8f7224 */ /* 0x000fe400078e000c */
[----:B------:R1:W-:Y:S01]  /*db40*/  MUFU.EX2 R12, R184 ;  /* 0x000000b8000c7308 */ /* 0x0003e20000000800 */
[----:B------:R-:W-:Y:S01]  /*db50*/  F2FP.PACK_AB R20, R20, R21 ;  /* 0x000000151414723e */ /* 0x000fe200000000ff */
[----:B------:R-:W-:Y:S01]  /*db60*/  @!P0 HADD2 R38, -R87.H0_H0, -RZ.H0_H0 ;  /* 0xa00000ff57268230 */ /* 0x000fe20000000900 */
[----:B------:R-:W-:Y:S02]  /*db70*/  IMAD.MOV.U32 R159, RZ, RZ, R7 ;  /* 0x000000ffff9f7224 */ /* 0x000fe400078e0007 */
[----:B------:R-:W-:Y:S02]  /*db80*/  PRMT R86, R20, 0x7632, R86 ;  /* 0x0000763214567816 */ /* 0x000fe40000000056 */
[----:B------:R-:W-:-:S02]  /*db90*/  @!P0 PRMT R87, R38, 0x5410, RZ ;  /* 0x0000541026578816 */ /* 0x000fc400000000ff */
[----:B------:R-:W-:Y:S01]  /*dba0*/  PRMT R85, R20, 0x7610, R85 ;  /* 0x0000761014557816 */ /* 0x000fe20000000055 */
[----:B------:R-:W-:Y:S01]  /*dbb0*/  @!P5 HADD2 R41, -R86.H0_H0, -RZ.H0_H0 ;  /* 0xa00000ff5629d230 */ /* 0x000fe20000000900 */
[----:B------:R-:W-:Y:S01]  /*dbc0*/  IMAD.MOV.U32 R138, RZ, RZ, R186 ;  /* 0x000000ffff8a7224 */ /* 0x000fe200078e00ba */
[----:B----4-:R-:W-:Y:S02]  /*dbd0*/  F2FP.PACK_AB R26, R8, R11 ;  /* 0x0000000b081a723e */ /* 0x010fe400000000ff */
[----:B------:R-:W-:Y:S01]  /*dbe0*/  F2FP.PACK_AB R21, R36, R37 ;  /* 0x000000252415723e */ /* 0x000fe200000000ff */
[----:B-1----:R-:W-:Y:S02]  /*dbf0*/  IMAD.MOV.U32 R184, RZ, RZ, R138 ;  /* 0x000000ffffb87224 */ /* 0x002fe400078e008a */
[----:B------:R-:W-:Y:S02]  /*dc00*/  IMAD.MOV.U32 R138, RZ, RZ, R18 ;  /* 0x000000ffff8a7224 */ /* 0x000fe400078e0012 */
[----:B------:R-:W-:Y:S01]  /*dc10*/  MUFU.EX2 R18, R188 ;  /* 0x000000bc00127308 */ /* 0x000fe20000000800 */
[----:B------:R-:W-:-:S02]  /*dc20*/  PRMT R71, R21, 0x7632, R71 ;  /* 0x0000763215477816 */ /* 0x000fc40000000047 */
[----:B------:R-:W-:Y:S01]  /*dc30*/  PRMT R82, R21, 0x7610, R82 ;  /* 0x0000761015527816 */ /* 0x000fe20000000052 */
[----:B--2---:R-:W-:-:S04]  /*dc40*/  FFMA.FTZ R2, R15, R0, R11 ;  /* 0x000000000f027223 */ /* 0x004fc8000001000b */
[----:B------:R-:W-:Y:S01]  /*dc50*/  FADD.FTZ R13, R8, R2 ;  /* 0x00000002080d7221 */ /* 0x000fe20000010000 */
[----:B------:R-:W-:-:S04]  /*dc60*/  LOP3.LUT R2, R5, 0xff, RZ, 0xc0, !PT ;  /* 0x000000ff05027812 */ /* 0x000fc800078ec0ff */
[----:B------:R-:W-:Y:S01]  /*dc70*/  ISETP.GE.U32.AND P1, PT, R198, R2, PT ;  /* 0x00000002c600720c */ /* 0x000fe20003f26070 */
[----:B------:R-:W-:Y:S01]  /*dc80*/  IMAD.WIDE.U32 R2, R9, -0x2daee0ad, RZ ;  /* 0xd2511f5309027825 */ /* 0x000fe200078e00ff */
[----:B------:R1:W2:Y:S04]  /*dc90*/  MUFU.EX2 R15, R183 ;  /* 0x000000b7000f7308 */ /* 0x0002a80000000800 */
[----:B------:R-:W-:-:S04]  /*dca0*/  LOP3.LUT R5, R3, R249, R10, 0x96, !PT ;  /* 0x000000f903057212 */ /* 0x000fc800078e960a */
[C---:B------:R-:W-:Y:S01]  /*dcb0*/  LOP3.LUT R7, R5.reuse, 0xff, RZ, 0xc0, !PT ;  /* 0x000000ff05077812 */ /* 0x040fe200078ec0ff */
[----:B-1----:R-:W-:Y:S02]  /*dcc0*/  IMAD.MOV.U32 R183, RZ, RZ, R158 ;  /* 0x000000ffffb77224 */ /* 0x002fe400078e009e */
[----:B------:R-:W-:Y:S01]  /*dcd0*/  IMAD.MOV.U32 R158, RZ, RZ, R6 ;  /* 0x000000ffff9e7224 */ /* 0x000fe200078e0006 */
[----:B------:R-:W-:-:S04]  /*dce0*/  LOP3.LUT R6, R5, 0xffff, RZ, 0xc0, !PT ;  /* 0x0000ffff05067812 */ /* 0x000fc800078ec0ff */
[----:B------:R-:W-:Y:S02]  /*dcf0*/  SHF.R.U32.HI R6, RZ, 0x8, R6 ;  /* 0x00000008ff067819 */ /* 0x000fe40000011606 */
[----:B------:R-:W-:Y:S01]  /*dd00*/  ISETP.GE.U32.AND P0, PT, R198, R7, PT ;  /* 0x00000007c600720c */ /* 0x000fe20003f06070 */
[----:B------:R-:W-:Y:S01]  /*dd10*/  IMAD.MOV.U32 R9, RZ, RZ, R181 ;  /* 0x000000ffff097224 */ /* 0x000fe200078e00b5 */
[----:B------:R-:W-:Y:S01]  /*dd20*/  LOP3.LUT R6, R6, 0xffff, RZ, 0xc0, !PT ;  /* 0x0000ffff06067812 */ /* 0x000fe200078ec0ff */
[----:B------:R-:W-:Y:S01]  /*dd30*/  @!P1 HADD2 R45, -R85.H0_H0, -RZ.H0_H0 ;  /* 0xa00000ff552d9230 */ /* 0x000fe20000000900 */
[----:B------:R-:W-:Y:S02]  /*dd40*/  PRMT R181, R85, 0x5410, R86 ;  /* 0x0000541055b57816 */ /* 0x000fe40000000056 */
[----:B------:R-:W-:Y:S02]  /*dd50*/  @!P5 PRMT R86, R41, 0x5410, RZ ;  /* 0x000054102956d816 */ /* 0x000fe400000000ff */
[----:B--2---:R-:W-:-:S02]  /*dd60*/  F2FP.PACK_AB R7, R12, R15 ;  /* 0x0000000f0c07723e */ /* 0x004fc400000000ff */
[C---:B------:R-:W-:Y:S02]  /*dd70*/  ISETP.GE.U32.AND P5, PT, R198.reuse, R6, PT ;  /* 0x00000006c600720c */ /* 0x040fe40003fa6070 */
[--C-:B------:R-:W-:Y:S02]  /*dd80*/  SHF.R.U32.HI R6, RZ, 0x18, R5.reuse ;  /* 0x00000018ff067819 */ /* 0x100fe40000011605 */
[----:B------:R-:W-:Y:S02]  /*dd90*/  PRMT R84, R7, 0x7610, R84 ;  /* 0x0000761007547816 */ /* 0x000fe40000000054 */
[----:B------:R-:W-:Y:S02]  /*dda0*/  @!P1 PRMT R85, R45, 0x5410, RZ ;  /* 0x000054102d559816 */ /* 0x000fe400000000ff */
[----:B------:R-:W-:Y:S02]  /*ddb0*/  ISETP.GE.U32.AND P1, PT, R198, R6, PT ;  /* 0x00000006c600720c */ /* 0x000fe40003f26070 */
[----:B------:R-:W-:Y:S01]  /*ddc0*/  SHF.R.U32.HI R5, RZ, 0x10, R5 ;  /* 0x00000010ff057819 */ /* 0x000fe20000011605 */
[----:B------:R-:W-:Y:S01]  /*ddd0*/  @!P0 HADD2 R46, -R84.H0_H0, -RZ.H0_H0 ;  /* 0xa00000ff542e8230 */ /* 0x000fe20000000900 */
[----:B------:R-:W-:Y:S01]  /*dde0*/  PRMT R83, R7, 0x7632, R83 ;  /* 0x0000763207537816 */ /* 0x000fe20000000053 */
[----:B------:R-:W-:Y:S01]  /*ddf0*/  IMAD.MOV.U32 R11, RZ, RZ, R14 ;  /* 0x000000ffff0b7224 */ /* 0x000fe200078e000e */
[----:B------:R-:W-:Y:S01]  /*de00*/  LOP3.LUT R5, R5, 0xff, RZ, 0xc0, !PT ;  /* 0x000000ff05057812 */ /* 0x000fe200078ec0ff */
[----:B------:R-:W1:Y:S01]  /*de10*/  MUFU.EX2 R14, R187 ;  /* 0x000000bb000e7308 */ /* 0x000e620000000800 */
[----:B------:R-:W-:Y:S01]  /*de20*/  IMAD.MOV.U32 R10, RZ, RZ, R235 ;  /* 0x000000ffff0a7224 */ /* 0x000fe200078e00eb */
[----:B------:R-:W-:-:S02]  /*de30*/  PRMT R235, R84, 0x5410, R83 ;  /* 0x0000541054eb7816 */ /* 0x000fc40000000053 */
[----:B------:R-:W-:Y:S02]  /*de40*/  LOP3.LUT R3, R2, 0xffff, RZ, 0xc0, !PT ;  /* 0x0000ffff02037812 */ /* 0x000fe400078ec0ff */
[----:B------:R-:W-:Y:S02]  /*de50*/  @!P0 PRMT R84, R46, 0x5410, RZ ;  /* 0x000054102e548816 */ /* 0x000fe400000000ff */
[----:B------:R-:W-:Y:S01]  /*de60*/  ISETP.GE.U32.AND P0, PT, R198, R5, PT ;  /* 0x00000005c600720c */ /* 0x000fe20003f06070 */
[----:B------:R-:W-:Y:S01]  /*de70*/  @!P5 HADD2 R54, -R83.H0_H0, -RZ.H0_H0 ;  /* 0xa00000ff5336d230 */ /* 0x000fe20000000900 */
[----:B------:R-:W-:Y:S01]  /*de80*/  SHF.R.U32.HI R3, RZ, 0x8, R3 ;  /* 0x00000008ff037819 */ /* 0x000fe20000011603 */
[----:B------:R-:W-:Y:S01]  /*de90*/  FADD.FTZ R8, R17, R180 ;  /* 0x000000b411087221 */ /* 0x000fe20000010000 */
[----:B------:R-:W-:Y:S01]  /*dea0*/  @!P1 HADD2 R59, -R71.H0_H0, -RZ.H0_H0 ;  /* 0xa00000ff473b9230 */ /* 0x000fe20000000900 */
[----:B------:R-:W-:Y:S01]  /*deb0*/  LOP3.LUT R5, R2, 0xff, RZ, 0xc0, !PT ;  /* 0x000000ff02057812 */ /* 0x000fe200078ec0ff */
[----:B------:R-:W-:Y:S01]  /*dec0*/  IMAD.MOV.U32 R17, RZ, RZ, R11 ;  /* 0x000000ffff117224 */ /* 0x000fe200078e000b */
[----:B------:R-:W-:Y:S01]  /*ded0*/  LOP3.LUT R3, R3, 0xffff, RZ, 0xc0, !PT ;  /* 0x0000ffff03037812 */ /* 0x000fe200078ec0ff */
[----:B------:R2:W3:Y:S01]  /*dee0*/  MUFU.EX2 R11, R189 ;  /* 0x000000bd000b7308 */ /* 0x0004e20000000800 */
[----:B------:R-:W-:-:S02]  /*def0*/  @!P5 PRMT R83, R54, 0x5410, RZ ;  /* 0x000054103653d816 */ /* 0x000fc400000000ff */
[----:B------:R-:W-:Y:S02]  /*df00*/  ISETP.GE.U32.AND P5, PT, R198, R5, PT ;  /* 0x00000005c600720c */ /* 0x000fe40003fa6070 */
[--C-:B------:R-:W-:Y:S01]  /*df10*/  SHF.R.U32.HI R5, RZ, 0x10, R2.reuse ;  /* 0x00000010ff057819 */ /* 0x100fe20000011602 */
[----:B------:R-:W-:Y:S01]  /*df20*/  @!P0 HADD2 R61, -R82.H0_H0, -RZ.H0_H0 ;  /* 0xa00000ff523d8230 */ /* 0x000fe20000000900 */
[----:B--2---:R-:W-:Y:S01]  /*df30*/  IMAD.MOV.U32 R189, RZ, RZ, R231 ;  /* 0x000000ffffbd7224 */ /* 0x004fe200078e00e7 */
[----:B------:R-:W-:Y:S02]  /*df40*/  PRMT R231, R82, 0x5410, R71 ;  /* 0x0000541052e77816 */ /* 0x000fe40000000047 */
[----:B------:R-:W-:Y:S02]  /*df50*/  @!P1 PRMT R71, R59, 0x5410, RZ ;  /* 0x000054103b479816 */ /* 0x000fe400000000ff */
[----:B------:R-:W-:Y:S02]  /*df60*/  ISETP.GE.U32.AND P1, PT, R198, R3, PT ;  /* 0x00000003c600720c */ /* 0x000fe40003f26070 */
[----:B------:R-:W-:-:S02]  /*df70*/  SHF.R.U32.HI R3, RZ, 0x18, R2 ;  /* 0x00000018ff037819 */ /* 0x000fc40000011602 */
[----:B-1----:R-:W-:Y:S01]  /*df80*/  F2FP.PACK_AB R2, R18, R14 ;  /* 0x0000000e1202723e */ /* 0x002fe200000000ff */
[----:B------:R-:W-:Y:S01]  /*df90*/  IMAD.MOV.U32 R6, RZ, RZ, R32 ;  /* 0x000000ffff067224 */ /* 0x000fe200078e0020 */
[----:B------:R-:W-:Y:S02]  /*dfa0*/  @!P0 PRMT R82, R61, 0x5410, RZ ;  /* 0x000054103d528816 */ /* 0x000fe400000000ff */
[----:B------:R-:W-:Y:S02]  /*dfb0*/  PRMT R69, R2, 0x7610, R69 ;  /* 0x0000761002457816 */ /* 0x000fe40000000045 */
[----:B------:R-:W-:Y:S01]  /*dfc0*/  ISETP.GE.U32.AND P0, PT, R198, R3, PT ;  /* 0x00000003c600720c */ /* 0x000fe20003f06070 */
[----:B------:R-:W-:Y:S01]  /*dfd0*/  FADD.FTZ R3, R16, R8 ;  /* 0x0000000810037221 */ /* 0x000fe20000010000 */
[----:B------:R-:W-:Y:S01]  /*dfe0*/  PRMT R70, R2, 0x7632, R70 ;  /* 0x0000763202467816 */ /* 0x000fe20000000046 */
[----:B------:R-:W-:Y:S01]  /*dff0*/  IMAD.MOV.U32 R7, RZ, RZ, R33 ;  /* 0x000000ffff077224 */ /* 0x000fe200078e0021 */
[----:B------:R-:W-:Y:S01]  /*e000*/  @!P5 HADD2 R63, -R69.H0_H0, -RZ.H0_H0 ;  /* 0xa00000ff453fd230 */ /* 0x000fe20000000900 */
[----:B------:R1:W-:Y:S01]  /*e010*/  MUFU.EX2 R8, R203 ;  /* 0x000000cb00087308 */ /* 0x0003e20000000800 */
[----:B------:R-:W-:Y:S01]  /*e020*/  IMAD.MOV.U32 R186, RZ, RZ, R6 ;  /* 0x000000ffffba7224 */ /* 0x000fe200078e0006 */
[----:B------:R-:W-:Y:S01]  /*e030*/  LOP3.LUT R2, R5, 0xff, RZ, 0xc0, !PT ;  /* 0x000000ff05027812 */ /* 0x000fe200078ec0ff */
[----:B------:R-:W-:-:S02]  /*e040*/  FADD.FTZ R6, R19, R3 ;  /* 0x0000000313067221 */ /* 0x000fc40000010000 */
[----:B------:R-:W-:-:S03]  /*e050*/  IMAD.MOV.U32 R187, RZ, RZ, R7 ;  /* 0x000000ffffbb7224 */ /* 0x000fc600078e0007 */
[----:B------:R-:W2:Y:S01]  /*e060*/  MUFU.EX2 R7, R190 ;  /* 0x000000be00077308 */ /* 0x000ea20000000800 */
[----:B------:R-:W-:Y:S02]  /*e070*/  IMAD.MOV.U32 R180, RZ, RZ, R10 ;  /* 0x000000ffffb47224 */ /* 0x000fe400078e000a */
[----:B-1----:R-:W-:Y:S02]  /*e080*/  IMAD.MOV.U32 R203, RZ, RZ, R138 ;  /* 0x000000ffffcb7224 */ /* 0x002fe400078e008a */
[----:B------:R-:W-:Y:S01]  /*e090*/  IMAD.MOV.U32 R138, RZ, RZ, R230 ;  /* 0x000000ffff8a7224 */ /* 0x000fe200078e00e6 */
[----:B------:R-:W-:Y:S02]  /*e0a0*/  PRMT R230, R69, 0x5410, R70 ;  /* 0x0000541045e67816 */ /* 0x000fe40000000046 */
[----:B------:R-:W-:Y:S02]  /*e0b0*/  @!P5 PRMT R69, R63, 0x5410, RZ ;  /* 0x000054103f45d816 */ /* 0x000fe400000000ff */
[----:B------:R-:W-:Y:S01]  /*e0c0*/  ISETP.GE.U32.AND P5, PT, R198, R2, PT ;  /* 0x00000002c600720c */ /* 0x000fe20003fa6070 */
[----:B------:R-:W-:Y:S01]  /*e0d0*/  FADD.FTZ R2, R15, R6 ;  /* 0x000000060f027221 */ /* 0x000fe20000010000 */
[----:B------:R-:W1:Y:S03]  /*e0e0*/  MUFU.EX2 R10, R191 ;  /* 0x000000bf000a7308 */ /* 0x000e660000000800 */
[----:B------:R-:W-:-:S02]  /*e0f0*/  FADD.FTZ R2, R12, R2 ;  /* 0x000000020c027221 */ /* 0x000fc40000010000 */
[----:B------:R-:W-:Y:S02]  /*e100*/  IMAD.MOV.U32 R45, RZ, RZ, R49 ;  /* 0x000000ffff2d7224 */ /* 0x000fe400078e0031 */
[----:B------:R-:W-:Y:S02]  /*e110*/  IMAD.MOV.U32 R188, RZ, RZ, R9 ;  /* 0x000000ffffbc7224 */ /* 0x000fe400078e0009 */
[----:B------:R-:W-:Y:S01]  /*e120*/  FADD.FTZ R14, R14, R2 ;  /* 0x000000020e0e7221 */ /* 0x000fe20000010000 */
[----:B------:R-:W-:Y:S01]  /*e130*/  IADD3 R2, R17, 0x1, RZ ;  /* 0x0000000111027810 */ /* 0x000fe20007ffe0ff */
[----:B------:R-:W4:Y:S01]  /*e140*/  MUFU.EX2 R9, R204 ;  /* 0x000000cc00097308 */ /* 0x000f220000000800 */
[----:B---3--:R-:W-:-:S07]  /*e150*/  FADD.FTZ R3, R11, R13 ;  /* 0x0000000d0b037221 */ /* 0x008fce0000010000 */
[----:B------:R3:W3:Y:S01]  /*e160*/  MUFU.EX2 R5, R205 ;  /* 0x000000cd00057308 */ /* 0x0006e20000000800 */
[----:B--2---:R-:W-:-:S04]  /*e170*/  FADD.FTZ R3, R7, R3 ;  /* 0x0000000307037221 */ /* 0x004fc80000010000 */
[----:B-1----:R-:W-:Y:S02]  /*e180*/  FADD.FTZ R3, R10, R3 ;  /* 0x000000030a037221 */ /* 0x002fe40000010000 */
[----:B---3--:R-:W-:Y:S01]  /*e190*/  IMAD.MOV.U32 R205, RZ, RZ, R188 ;  /* 0x000000ffffcd7224 */ /* 0x008fe200078e00bc */
[----:B------:R-:W-:-:S04]  /*e1a0*/  LOP3.LUT R188, R45, R2, RZ, 0x3c, !PT ;  /* 0x000000022dbc7212 */ /* 0x000fc800078e3cff */
[----:B------:R-:W-:Y:S01]  /*e1b0*/  LOP3.LUT R2, R188, R187, RZ, 0x3c, !PT ;  /* 0x000000bbbc027212 */ /* 0x000fe200078e3cff */
[----:B------:R-:W-:-:S04]  /*e1c0*/  FADD.FTZ R3, R8, R3 ;  /* 0x0000000308037221 */ /* 0x000fc80000010000 */
[----:B------:R-:W-:-:S04]  /*e1d0*/  IMAD.WIDE.U32 R12, R2, -0x326172a9, RZ ;  /* 0xcd9e8d57020c7825 */ /* 0x000fc800078e00ff */
[----:B----4-:R-:W-:Y:S01]  /*e1e0*/  FADD.FTZ R3, R9, R3 ;  /* 0x0000000309037221 */ /* 0x010fe20000010000 */
[----:B------:R-:W-:-:S03]  /*e1f0*/  LOP3.LUT R2, R13, R205, R28, 0x96, !PT ;  /* 0x000000cd0d027212 */ /* 0x000fc600078e961c */
[----:B------:R-:W-:Y:S02]  /*e200*/  FADD.FTZ R15, R5, R3 ;  /* 0x00000003050f7221 */ /* 0x000fe40000010000 */
[----:B------:R-:W-:Y:S01]  /*e210*/  IMAD.WIDE.U32 R2, R2, -0x2daee0ad, RZ ;  /* 0xd2511f5302027825 */ /* 0x000fe200078e00ff */
[----:B------:R-:W-:-:S04]  /*e220*/  LOP3.LUT R6, R31, R180, R12, 0x96, !PT ;  /* 0x000000b41f067212 */ /* 0x000fc800078e960c */
[----:B------:R-:W-:Y:S02]  /*e230*/  LOP3.LUT R3, R3, R203, R152, 0x96, !PT ;  /* 0x000000cb03037212 */ /* 0x000fe400078e9698 */
[----:B------:R-:W-:Y:S02]  /*e240*/  F2FP.PACK_AB R20, R7, R11 ;  /* 0x0000000b0714723e */ /* 0x000fe400000000ff */
[----:B------:R-:W-:Y:S01]  /*e250*/  F2FP.PACK_AB R21, R8, R10 ;  /* 0x0000000a0815723e */ /* 0x000fe200000000ff */
[----:B------:R-:W-:-:S04]  /*e260*/  IMAD.WIDE.U32 R10, R3, -0x326172a9, RZ ;  /* 0xcd9e8d57030a7825 */ /* 0x000fc800078e00ff */
[----:B------:R-:W-:Y:S02]  /*e270*/  IMAD.MOV.U32 R204, RZ, RZ, R189 ;  /* 0x000000ffffcc7224 */ /* 0x000fe400078e00bd */
[----:B------:R-:W-:Y:S01]  /*e280*/  IMAD.WIDE.U32 R6, R6, -0x2daee0ad, RZ ;  /* 0xd2511f5306067825 */ /* 0x000fe200078e00ff */
[----:B------:R-:W-:Y:S02]  /*e290*/  F2FP.PACK_AB R99, R5, R9 ;  /* 0x000000090563723e */ /* 0x000fe400000000ff */
[----:B------:R-:W-:Y:S02]  /*e2a0*/  LOP3.LUT R3, R11, R138, R30, 0x96, !PT ;  /* 0x0000008a0b037212 */ /* 0x000fe400078e961e */
[----:B------:R-:W-:-:S03]  /*e2b0*/  LOP3.LUT R5, R7, R204, R2, 0x96, !PT ;  /* 0x000000cc07057212 */ /* 0x000fc600078e9602 */
[----:B------:R-:W-:-:S04]  /*e2c0*/  IMAD.WIDE.U32 R2, R3, -0x2daee0ad, RZ ;  /* 0xd2511f5303027825 */ /* 0x000fc800078e00ff */
[----:B------:R-:W-:Y:S01]  /*e2d0*/  IMAD.WIDE.U32 R8, R5, -0x326172a9, RZ ;  /* 0xcd9e8d5705087825 */ /* 0x000fe200078e00ff */
[----:B------:R-:W-:-:S04]  /*e2e0*/  LOP3.LUT R6, R3, R183, R6, 0x96, !PT ;  /* 0x000000b703067212 */ /* 0x000fc800078e9606 */
[----:B------:R-:W-:Y:S01]  /*e2f0*/  LOP3.LUT R3, R9, R139, R10, 0x96, !PT ;  /* 0x0000008b09037212 */ /* 0x000fe200078e960a */
[----:B------:R-:W1:Y:S04]  /*e300*/  MUFU.EX2 R17, R208 ;  /* 0x000000d000117308 */ /* 0x000e680000000800 */
[----:B------:R-:W-:-:S04]  /*e310*/  IMAD.WIDE.U32 R10, R3, -0x2daee0ad, RZ ;  /* 0xd2511f53030a7825 */ /* 0x000fc800078e00ff */
[----:B------:R-:W2:Y:S01]  /*e320*/  MUFU.EX2 R16, R209 ;  /* 0x000000d100107308 */ /* 0x000ea20000000800 */
[----:B------:R-:W-:Y:S01]  /*e330*/  LOP3.LUT R2, R11, R184, R2, 0x96, !PT ;  /* 0x000000b80b027212 */ /* 0x000fe200078e9602 */
[----:B------:R-:W-:-:S04]  /*e340*/  IMAD.WIDE.U32 R6, R6, -0x326172a9, RZ ;  /* 0xcd9e8d5706067825 */ /* 0x000fc800078e00ff */
[----:B------:R-:W-:-:S04]  /*e350*/  IMAD.WIDE.U32 R2, R2, -0x326172a9, RZ ;  /* 0xcd9e8d5702027825 */ /* 0x000fc800078e00ff */
[----:B------:R-:W-:Y:S01]  /*e360*/  IMAD.MOV.U32 R189, RZ, RZ, R143 ;  /* 0x000000ffffbd7224 */ /* 0x000fe200078e008f */
[----:B------:R-:W-:Y:S01]  /*e370*/  LOP3.LUT R5, R3, R251, R6, 0x96, !PT ;  /* 0x000000fb03057212 */ /* 0x000fe200078e9606 */
[----:B------:R-:W-:Y:S02]  /*e380*/  FADD.FTZ R9, R18, R14 ;  /* 0x0000000e12097221 */ /* 0x000fe40000010000 */
[----:B-1----:R-:W-:Y:S01]  /*e390*/  FADD.FTZ R6, R17, R15 ;  /* 0x0000000f11067221 */ /* 0x002fe20000010000 */
[----:B------:R-:W-:Y:S01]  /*e3a0*/  LOP3.LUT R14, R7, R189, R8, 0x96, !PT ;  /* 0x000000bd070e7212 */ /* 0x000fe200078e9608 */
[----:B------:R-:W-:Y:S02]  /*e3b0*/  MUFU.EX2 R15, R207 ;  /* 0x000000cf000f7308 */ /* 0x000fe40000000800 */
[----:B--2---:R-:W-:Y:S01]  /*e3c0*/  FADD.FTZ R11, R16, R6 ;  /* 0x00000006100b7221 */ /* 0x004fe20000010000 */
[----:B------:R-:W-:-:S05]  /*e3d0*/  LOP3.LUT R6, R5, 0xffff, RZ, 0xc0, !PT ;  /* 0x0000ffff05067812 */ /* 0x000fca00078ec0ff */
[----:B------:R1:W2:Y:S01]  /*e3e0*/  MUFU.EX2 R8, R206 ;  /* 0x000000ce00087308 */ /* 0x0002a20000000800 */
[C---:B------:R-:W-:Y:S01]  /*e3f0*/  PRMT R59, R24.reuse, 0x7610, R59 ;  /* 0x00007610183b7816 */ /* 0x040fe2000000003b */
[----:B------:R-:W-:Y:S01]  /*e400*/  @!P1 HADD2 R62, -R70.H0_H0, -RZ.H0_H0 ;  /* 0xa00000ff463e9230 */ /* 0x000fe20000000900 */
[----:B------:R-:W-:Y:S02]  /*e410*/  SHF.R.U32.HI R6, RZ, 0x8, R6 ;  /* 0x00000008ff067819 */ /* 0x000fe40000011606 */
[----:B------:R-:W-:Y:S01]  /*e420*/  LOP3.LUT R7, R5, 0xff, RZ, 0xc0, !PT ;  /* 0x000000ff05077812 */ /* 0x000fe200078ec0ff */
[----:B------:R-:W-:Y:S01]  /*e430*/  @!P5 HADD2 R64, -R59.H0_H0, -RZ.H0_H0 ;  /* 0xa00000ff3b40d230 */ /* 0x000fe20000000900 */
[----:B------:R-:W-:Y:S02]  /*e440*/  F2FP.PACK_AB R23, R47, R58 ;  /* 0x0000003a2f17723e */ /* 0x000fe400000000ff */
[----:B------:R-:W-:Y:S02]  /*e450*/  PRMT R58, R24, 0x7632, R58 ;  /* 0x00007632183a7816 */ /* 0x000fe4000000003a */
[----:B------:R-:W-:-:S02]  /*e460*/  @!P1 PRMT R70, R62, 0x5410, RZ ;  /* 0x000054103e469816 */ /* 0x000fc400000000ff */
[----:B------:R-:W-:Y:S02]  /*e470*/  ISETP.GE.U32.AND P1, PT, R198, R7, PT ;  /* 0x00000007c600720c */ /* 0x000fe40003f26070 */
[----:B------:R-:W-:Y:S02]  /*e480*/  LOP3.LUT R6, R6, 0xffff, RZ, 0xc0, !PT ;  /* 0x0000ffff06067812 */ /* 0x000fe400078ec0ff */
[----:B-1----:R-:W-:Y:S02]  /*e490*/  PRMT R206, R59, 0x5410, R58 ;  /* 0x000054103bce7816 */ /* 0x002fe4000000003a */
[----:B------:R-:W-:Y:S02]  /*e4a0*/  @!P5 PRMT R59, R64, 0x5410, RZ ;  /* 0x00005410403bd816 */ /* 0x000fe400000000ff */
[----:B------:R-:W-:Y:S01]  /*e4b0*/  ISETP.GE.U32.AND P5, PT, R198, R6, PT ;  /* 0x00000006c600720c */ /* 0x000fe20003fa6070 */
[----:B--2---:R-:W-:Y:S01]  /*e4c0*/  FADD.FTZ R6, R8, R9 ;  /* 0x0000000908067221 */ /* 0x004fe20000010000 */
[----:B------:R-:W-:Y:S01]  /*e4d0*/  F2FP.PACK_AB R7, R15, R8 ;  /* 0x000000080f07723e */ /* 0x000fe200000000ff */
[----:B------:R-:W-:-:S02]  /*e4e0*/  IMAD.MOV.U32 R142, RZ, RZ, R44 ;  /* 0x000000ffff8e7224 */ /* 0x000fc400078e002c */
[----:B------:R-:W-:Y:S01]  /*e4f0*/  FADD.FTZ R8, R15, R6 ;  /* 0x000000060f087221 */ /* 0x000fe20000010000 */
[C---:B------:R-:W-:Y:S02]  /*e500*/  PRMT R68, R7.reuse, 0x7610, R68 ;  /* 0x0000761007447816 */ /* 0x040fe40000000044 */
[--C-:B------:R-:W-:Y:S02]  /*e510*/  SHF.R.U32.HI R6, RZ, 0x18, R5.reuse ;  /* 0x00000018ff067819 */ /* 0x100fe40000011605 */
[----:B------:R-:W-:Y:S01]  /*e520*/  SHF.R.U32.HI R5, RZ, 0x10, R5 ;  /* 0x00000010ff057819 */ /* 0x000fe20000011605 */
[----:B------:R-:W-:Y:S01]  /*e530*/  @!P1 HADD2 R66, -R68.H0_H0, -RZ.H0_H0 ;  /* 0xa00000ff44429230 */ /* 0x000fe20000000900 */
[----:B------:R-:W-:Y:S01]  /*e540*/  PRMT R67, R7, 0x7632, R67 ;  /* 0x0000763207437816 */ /* 0x000fe20000000043 */
[----:B------:R-:W-:Y:S01]  /*e550*/  IMAD.MOV.U32 R143, RZ, RZ, R142 ;  /* 0x000000ffff8f7224 */ /* 0x000fe200078e008e */
[----:B------:R-:W-:Y:S01]  /*e560*/  LOP3.LUT R5, R5, 0xff, RZ, 0xc0, !PT ;  /* 0x000000ff05057812 */ /* 0x000fe200078ec0ff */
[----:B------:R-:W-:-:S02]  /*e570*/  IMAD.MOV.U32 R142, RZ, RZ, R43 ;  /* 0x000000ffff8e7224 */ /* 0x000fc400078e002b */
[----:B------:R-:W-:Y:S01]  /*e580*/  IMAD.MOV.U32 R43, RZ, RZ, R248 ;  /* 0x000000ffff2b7224 */ /* 0x000fe200078e00f8 */
[----:B------:R-:W-:Y:S01]  /*e590*/  PRMT R248, R68, 0x5410, R67 ;  /* 0x0000541044f87816 */ /* 0x000fe20000000043 */
[----:B------:R-:W-:Y:S01]  /*e5a0*/  @!P0 HADD2 R65, -R58.H0_H0, -RZ.H0_H0 ;  /* 0xa00000ff3a418230 */ /* 0x000fe20000000900 */
[----:B------:R-:W-:Y:S02]  /*e5b0*/  @!P1 PRMT R68, R66, 0x5410, RZ ;  /* 0x0000541042449816 */ /* 0x000fe400000000ff */
[----:B------:R-:W-:Y:S01]  /*e5c0*/  ISETP.GE.U32.AND P1, PT, R198, R5, PT ;  /* 0x00000005c600720c */ /* 0x000fe20003f26070 */
[----:B------:R-:W-:Y:S01]  /*e5d0*/  MUFU.EX2 R9, R210 ;  /* 0x000000d200097308 */ /* 0x000fe20000000800 */
[----:B------:R-:W-:Y:S01]  /*e5e0*/  F2FP.PACK_AB R98, R16, R17 ;  /* 0x000000111062723e */ /* 0x000fe200000000ff */
[----:B------:R-:W-:Y:S01]  /*e5f0*/  @!P5 HADD2 R108, -R67.H0_H0, -RZ.H0_H0 ;  /* 0xa00000ff436cd230 */ /* 0x000fe20000000900 */
[----:B------:R-:W-:Y:S02]  /*e600*/  @!P0 PRMT R58, R65, 0x5410, RZ ;  /* 0x00005410413a8816 */ /* 0x000fe400000000ff */
[----:B------:R-:W-:-:S03]  /*e610*/  ISETP.GE.U32.AND P0, PT, R198, R6, PT ;  /* 0x00000006c600720c */ /* 0x000fc60003f06070 */
[----:B------:R-:W1:Y:S01]  /*e620*/  MUFU.EX2 R17, R211 ;  /* 0x000000d300117308 */ /* 0x000e620000000800 */
[C---:B------:R-:W-:Y:S02]  /*e630*/  LOP3.LUT R5, R2.reuse, 0xff, RZ, 0xc0, !PT ;  /* 0x000000ff02057812 */ /* 0x040fe400078ec0ff */
[----:B------:R-:W-:-:S05]  /*e640*/  LOP3.LUT R3, R2, 0xffff, RZ, 0xc0, !PT ;  /* 0x0000ffff02037812 */ /* 0x000fca00078ec0ff */
[----:B------:R-:W2:Y:S01]  /*e650*/  MUFU.EX2 R16, R212 ;  /* 0x000000d400107308 */ /* 0x000ea20000000800 */
[----:B------:R-:W-:Y:S02]  /*e660*/  PRMT R66, R25, 0x7610, R66 ;  /* 0x0000761019427816 */ /* 0x000fe40000000042 */
[----:B------:R-:W-:Y:S02]  /*e670*/  @!P5 PRMT R67, R108, 0x5410, RZ ;  /* 0x000054106c43d816 */ /* 0x000fe400000000ff */
[----:B------:R-:W-:-:S03]  /*e680*/  ISETP.GE.U32.AND P5, PT, R198, R5, PT ;  /* 0x00000005c600720c */ /* 0x000fc60003fa6070 */
[----:B------:R-:W3:Y:S01]  /*e690*/  MUFU.EX2 R15, R213 ;  /* 0x000000d5000f7308 */ /* 0x000ee20000000800 */
[----:B------:R-:W-:Y:S01]  /*e6a0*/  SHF.R.U32.HI R5, RZ, 0x8, R3 ;  /* 0x00000008ff057819 */ /* 0x000fe20000011603 */
[----:B------:R-:W-:Y:S01]  /*e6b0*/  @!P1 HADD2 R109, -R66.H0_H0, -RZ.H0_H0 ;  /* 0xa00000ff426d9230 */ /* 0x000fe20000000900 */
[----:B------:R-:W-:Y:S02]  /*e6c0*/  PRMT R65, R25, 0x7632, R65 ;  /* 0x0000763219417816 */ /* 0x000fe40000000041 */
[--C-:B------:R-:W-:Y:S02]  /*e6d0*/  SHF.R.U32.HI R6, RZ, 0x10, R2.reuse ;  /* 0x00000010ff067819 */ /* 0x100fe40000011602 */
[----:B------:R-:W-:Y:S02]  /*e6e0*/  SHF.R.U32.HI R3, RZ, 0x18, R2 ;  /* 0x00000018ff037819 */ /* 0x000fe40000011602 */
[----:B------:R-:W-:Y:S01]  /*e6f0*/  LOP3.LUT R2, R5, 0xffff, RZ, 0xc0, !PT ;  /* 0x0000ffff05027812 */ /* 0x000fe200078ec0ff */
[----:B------:R-:W-:Y:S01]  /*e700*/  @!P0 HADD2 R103, -R65.H0_H0, -RZ.H0_H0 ;  /* 0xa00000ff41678230 */ /* 0x000fe20000000900 */
[----:B------:R-:W-:-:S02]  /*e710*/  PRMT R209, R66, 0x5410, R65 ;  /* 0x0000541042d17816 */ /* 0x000fc40000000041 */
[----:B------:R-:W-:Y:S02]  /*e720*/  @!P1 PRMT R66, R109, 0x5410, RZ ;  /* 0x000054106d429816 */ /* 0x000fe400000000ff */
[----:B-1----:R-:W-:Y:S02]  /*e730*/  F2FP.PACK_AB R5, R17, R9 ;  /* 0x000000091105723e */ /* 0x002fe400000000ff */
[----:B------:R-:W-:Y:S01]  /*e740*/  ISETP.GE.U32.AND P1, PT, R198, R2, PT ;  /* 0x00000002c600720c */ /* 0x000fe20003f26070 */
[----:B--2---:R-:W-:Y:S01]  /*e750*/  FADD.FTZ R2, R16, R11 ;  /* 0x0000000b10027221 */ /* 0x004fe20000010000 */
[----:B------:R-:W-:Y:S01]  /*e760*/  PRMT R64, R5, 0x7610, R64 ;  /* 0x0000761005407816 */ /* 0x000fe20000000040 */
[----:B------:R-:W-:Y:S01]  /*e770*/  FADD.FTZ R7, R9, R8 ;  /* 0x0000000809077221 */ /* 0x000fe20000010000 */
[----:B------:R-:W-:Y:S01]  /*e780*/  @!P0 PRMT R65, R103, 0x5410, RZ ;  /* 0x0000541067418816 */ /* 0x000fe200000000ff */
[----:B---3--:R-:W-:Y:S01]  /*e790*/  FADD.FTZ R8, R15, R2 ;  /* 0x000000020f087221 */ /* 0x008fe20000010000 */
[----:B------:R-:W-:Y:S01]  /*e7a0*/  ISETP.GE.U32.AND P0, PT, R198, R3, PT ;  /* 0x00000003c600720c */ /* 0x000fe20003f06070 */
[----:B------:R-:W-:Y:S01]  /*e7b0*/  IMAD.WIDE.U32 R2, R14, -0x2daee0ad, RZ ;  /* 0xd2511f530e027825 */ /* 0x000fe200078e00ff */
[----:B------:R-:W-:Y:S01]  /*e7c0*/  @!P5 HADD2 R111, -R64.H0_H0, -RZ.H0_H0 ;  /* 0xa00000ff406fd230 */ /* 0x000fe20000000900 */
[----:B------:R-:W-:-:S02]  /*e7d0*/  PRMT R63, R5, 0x7632, R63 ;  /* 0x00007632053f7816 */ /* 0x000fc4000000003f */
[----:B------:R-:W-:Y:S02]  /*e7e0*/  LOP3.LUT R6, R6, 0xff, RZ, 0xc0, !PT ;  /* 0x000000ff06067812 */ /* 0x000fe400078ec0ff */
[----:B------:R-:W-:Y:S02]  /*e7f0*/  LOP3.LUT R5, R3, R249, R10, 0x96, !PT ;  /* 0x000000f903057212 */ /* 0x000fe400078e960a */
[----:B------:R-:W-:Y:S02]  /*e800*/  PRMT R208, R64, 0x5410, R63 ;  /* 0x0000541040d07816 */ /* 0x000fe4000000003f */
[----:B------:R-:W-:Y:S02]  /*e810*/  @!P5 PRMT R64, R111, 0x5410, RZ ;  /* 0x000054106f40d816 */ /* 0x000fe400000000ff */
[----:B------:R-:W-:Y:S02]  /*e820*/  ISETP.GE.U32.AND P5, PT, R198, R6, PT ;  /* 0x00000006c600720c */ /* 0x000fe40003fa6070 */
[----:B------:R-:W-:Y:S01]  /*e830*/  SHF.R.U32.HI R6, RZ, 0x10, R5 ;  /* 0x00000010ff067819 */ /* 0x000fe20000011605 */
[----:B------:R-:W-:Y:S01]  /*e840*/  @!P1 HADD2 R110, -R63.H0_H0, -RZ.H0_H0 ;  /* 0xa00000ff3f6e9230 */ /* 0x000fe20000000900 */
[----:B------:R-:W-:-:S02]  /*e850*/  PRMT R61, R23, 0x7632, R61 ;  /* 0x00007632173d7816 */ /* 0x000fc4000000003d */
[----:B------:R-:W-:Y:S02]  /*e860*/  LOP3.LUT R6, R6, 0xff, RZ, 0xc0, !PT ;  /* 0x000000ff06067812 */ /* 0x000fe400078ec0ff */
[----:B------:R-:W-:Y:S01]  /*e870*/  @!P1 PRMT R63, R110, 0x5410, RZ ;  /* 0x000054106e3f9816 */ /* 0x000fe200000000ff */
[----:B------:R-:W-:Y:S01]  /*e880*/  @!P0 HADD2 R120, -R61.H0_H0, -RZ.H0_H0 ;  /* 0xa00000ff3d788230 */ /* 0x000fe20000000900 */
[----:B------:R-:W-:Y:S02]  /*e890*/  PRMT R62, R23, 0x7610, R62 ;  /* 0x00007610173e7816 */ /* 0x000fe4000000003e */
[----:B------:R-:W-:Y:S02]  /*e8a0*/  ISETP.GE.U32.AND P1, PT, R198, R6, PT ;  /* 0x00000006c600720c */ /* 0x000fe40003f26070 */
[----:B------:R-:W-:Y:S01]  /*e8b0*/  LOP3.LUT R6, R5, 0xff, RZ, 0xc0, !PT ;  /* 0x000000ff05067812 */ /* 0x000fe200078ec0ff */
[----:B------:R-:W-:Y:S01]  /*e8c0*/  MUFU.EX2 R11, R214 ;  /* 0x000000d6000b7308 */ /* 0x000fe20000000800 */
[----:B------:R-:W-:-:S02]  /*e8d0*/  F2FP.PACK_AB R22, R15, R16 ;  /* 0x000000100f16723e */ /* 0x000fc400000000ff */
[----:B------:R-:W-:Y:S02]  /*e8e0*/  PRMT R207, R62, 0x5410, R61 ;  /* 0x000054103ecf7816 */ /* 0x000fe4000000003d */
[----:B------:R-:W-:-:S03]  /*e8f0*/  @!P0 PRMT R61, R120, 0x5410, RZ ;  /* 0x00005410783d8816 */ /* 0x000fc600000000ff */
[----:B------:R-:W1:Y:S01]  /*e900*/  MUFU.EX2 R15, R215 ;  /* 0x000000d7000f7308 */ /* 0x000e620000000800 */
[----:B------:R-:W-:Y:S02]  /*e910*/  ISETP.GE.U32.AND P0, PT, R198, R6, PT ;  /* 0x00000006c600720c */ /* 0x000fe40003f06070 */
[----:B------:R-:W-:Y:S01]  /*e920*/  LOP3.LUT R6, R5, 0xffff, RZ, 0xc0, !PT ;  /* 0x0000ffff05067812 */ /* 0x000fe200078ec0ff */
[----:B------:R-:W-:-:S03]  /*e930*/  @!P5 HADD2 R121, -R62.H0_H0, -RZ.H0_H0 ;  /* 0xa00000ff3e79d230 */ /* 0x000fc60000000900 */
[----:B------:R-:W-:-:S04]  /*e940*/  SHF.R.U32.HI R6, RZ, 0x8, R6 ;  /* 0x00000008ff067819 */ /* 0x000fc80000011606 */
[----:B------:R-:W-:Y:S02]  /*e950*/  LOP3.LUT R6, R6, 0xffff, RZ, 0xc0, !PT ;  /* 0x0000ffff06067812 */ /* 0x000fe400078ec0ff */
[----:B------:R-:W-:Y:S02]  /*e960*/  @!P5 PRMT R62, R121, 0x5410, RZ ;  /* 0x00005410793ed816 */ /* 0x000fe400000000ff */
[----:B------:R-:W-:Y:S02]  /*e970*/  ISETP.GE.U32.AND P5, PT, R198, R6, PT ;  /* 0x00000006c600720c */ /* 0x000fe40003fa6070 */
[----:B-1----:R-:W-:-:S04]  /*e980*/  F2FP.PACK_AB R6, R15, R11 ;  /* 0x0000000b0f06723e */ /* 0x002fc800000000ff */
[C---:B------:R-:W-:Y:S02]  /*e990*/  PRMT R60, R6.reuse, 0x7610, R60 ;  /* 0x00007610063c7816 */ /* 0x040fe4000000003c */
[----:B------:R-:W-:-:S03]  /*e9a0*/  PRMT R57, R6, 0x7632, R57 ;  /* 0x0000763206397816 */ /* 0x000fc60000000039 */
[----:B------:R-:W-:Y:S01]  /*e9b0*/  @!P0 HADD2 R122, -R60.H0_H0, -RZ.H0_H0 ;  /* 0xa00000ff3c7a8230 */ /* 0x000fe20000000900 */
[----:B------:R-:W-:Y:S02]  /*e9c0*/  SHF.R.U32.HI R5, RZ, 0x18, R5 ;  /* 0x00000018ff057819 */ /* 0x000fe40000011605 */
[----:B------:R-:W-:Y:S02]  /*e9d0*/  PRMT R213, R60, 0x5410, R57 ;  /* 0x000054103cd57816 */ /* 0x000fe40000000039 */
[----:B------:R-:W-:Y:S02]  /*e9e0*/  @!P0 PRMT R60, R122, 0x5410, RZ ;  /* 0x000054107a3c8816 */ /* 0x000fe400000000ff */
[----:B------:R-:W-:Y:S02]  /*e9f0*/  ISETP.GE.U32.AND P0, PT, R198, R5, PT ;  /* 0x00000005c600720c */ /* 0x000fe40003f06070 */
[C---:B------:R-:W-:Y:S02]  /*ea00*/  PRMT R55, R27.reuse, 0x7632, R55 ;  /* 0x000076321b377816 */ /* 0x040fe40000000037 */
[----:B------:R-:W-:-:S02]  /*ea10*/  PRMT R56, R27, 0x7610, R56 ;  /* 0x000076101b387816 */ /* 0x000fc40000000038 */
[----:B------:R-:W-:Y:S02]  /*ea20*/  LOP3.LUT R5, R2, 0xff, RZ, 0xc0, !PT ;  /* 0x000000ff02057812 */ /* 0x000fe400078ec0ff */
[----:B------:R-:W-:-:S05]  /*ea30*/  PRMT R212, R56, 0x5410, R55 ;  /* 0x0000541038d47816 */ /* 0x000fca0000000037 */
[----:B------:R-:W-:Y:S01]  /*ea40*/  @!P0 HADD2 R124, -R55.H0_H0, -RZ.H0_H0 ;  /* 0xa00000ff377c8230 */ /* 0x000fe20000000900 */
[----:B------:R-:W-:Y:S04]  /*ea50*/  MUFU.EX2 R14, R217 ;  /* 0x000000d9000e7308 */ /* 0x000fe80000000800 */
[----:B------:R-:W-:Y:S02]  /*ea60*/  @!P0 PRMT R55, R124, 0x5410, RZ ;  /* 0x000054107c378816 */ /* 0x000fe400000000ff */
[----:B------:R-:W-:Y:S02]  /*ea70*/  ISETP.GE.U32.AND P0, PT, R198, R5, PT ;  /* 0x00000005c600720c */ /* 0x000fe40003f06070 */
[--C-:B------:R-:W-:Y:S01]  /*ea80*/  SHF.R.U32.HI R5, RZ, 0x10, R2.reuse ;  /* 0x00000010ff057819 */ /* 0x100fe20000011602 */
[----:B------:R-:W1:Y:S01]  /*ea90*/  MUFU.EX2 R16, R216 ;  /* 0x000000d800107308 */ /* 0x000e620000000800 */
[----:B------:R-:W-:Y:S01]  /*eaa0*/  LOP3.LUT R3, R2, 0xffff, RZ, 0xc0, !PT ;  /* 0x0000ffff02037812 */ /* 0x000fe200078ec0ff */
[----:B------:R-:W-:Y:S01]  /*eab0*/  @!P1 HADD2 R125, -R56.H0_H0, -RZ.H0_H0 ;  /* 0xa00000ff387d9230 */ /* 0x000fe20000000900 */
[----:B------:R-:W-:-:S02]  /*eac0*/  SHF.R.U32.HI R6, RZ, 0x18, R2 ;  /* 0x00000018ff067819 */ /* 0x000fc40000011602 */
[----:B------:R-:W-:-:S03]  /*ead0*/  LOP3.LUT R2, R5, 0xff, RZ, 0xc0, !PT ;  /* 0x000000ff05027812 */ /* 0x000fc600078ec0ff */
[----:B------:R-:W2:Y:S01]  /*eae0*/  MUFU.EX2 R9, R218 ;  /* 0x000000da00097308 */ /* 0x000ea20000000800 */
[----:B------:R-:W-:Y:S01]  /*eaf0*/  SHF.R.U32.HI R3, RZ, 0x8, R3 ;  /* 0x00000008ff037819 */ /* 0x000fe20000011603 */
[----:B------:R-:W-:Y:S01]  /*eb00*/  @!P5 HADD2 R123, -R57.H0_H0, -RZ.H0_H0 ;  /* 0xa00000ff397bd230 */ /* 0x000fe20000000900 */
[----:B------:R-:W-:-:S05]  /*eb10*/  @!P1 PRMT R56, R125, 0x5410, RZ ;  /* 0x000054107d389816 */ /* 0x000fca00000000ff */
[----:B------:R-:W3:Y:S01]  /*eb20*/  MUFU.EX2 R5, R224 ;  /* 0x000000e000057308 */ /* 0x000ee20000000800 */
[C---:B------:R-:W-:Y:S02]  /*eb30*/  ISETP.GE.U32.AND P1, PT, R198.reuse, R2, PT ;  /* 0x00000002c600720c */ /* 0x040fe40003f26070 */
[----:B------:R-:W-:Y:S02]  /*eb40*/  LOP3.LUT R2, R3, 0xffff, RZ, 0xc0, !PT ;  /* 0x0000ffff03027812 */ /* 0x000fe400078ec0ff */
[----:B------:R-:W-:Y:S02]  /*eb50*/  @!P5 PRMT R57, R123, 0x5410, RZ ;  /* 0x000054107b39d816 */ /* 0x000fe400000000ff */
[----:B------:R-:W-:Y:S02]  /*eb60*/  ISETP.GE.U32.AND P5, PT, R198, R2, PT ;  /* 0x00000002c600720c */ /* 0x000fe40003fa6070 */
[----:B-1----:R-:W-:Y:S01]  /*eb70*/  F2FP.PACK_AB R2, R16, R14 ;  /* 0x0000000e1002723e */ /* 0x002fe200000000ff */
[----:B------:R-:W-:-:S02]  /*eb80*/  IMAD.MOV.U32 R44, RZ, RZ, R48 ;  /* 0x000000ffff2c7224 */ /* 0x000fc400078e0030 */
[----:B------:R-:W4:Y:S01]  /*eb90*/  LDL.LU.64 R48, [R1+0x250] ;  /* 0x0002500001307983 */ /* 0x000f220000300a00 */
[C---:B------:R-:W-:Y:S02]  /*eba0*/  PRMT R54, R2.reuse, 0x7610, R54 ;  /* 0x0000761002367816 */ /* 0x040fe40000000036 */
[----:B------:R-:W-:Y:S01]  /*ebb0*/  PRMT R47, R2, 0x7632, R47 ;  /* 0x00007632022f7816 */ /* 0x000fe2000000002f */
[----:B--2---:R-:W-:Y:S01]  /*ebc0*/  FADD.FTZ R2, R9, R8 ;  /* 0x0000000809027221 */ /* 0x004fe20000010000 */
[----:B---3--:R-:W-:Y:S01]  /*ebd0*/  F2FP.PACK_AB R19, R5, R9 ;  /* 0x000000090513723e */ /* 0x008fe200000000ff */
[----:B------:R-:W2:Y:S01]  /*ebe0*/  LDL.LU.64 R32, [R1+0x248] ;  /* 0x0002480001207983 */ /* 0x000ea20000300a00 */
[----:B------:R-:W-:Y:S02]  /*ebf0*/  IMAD.MOV.U32 R8, RZ, RZ, R30 ;  /* 0x000000ffff087224 */ /* 0x000fe400078e001e */
[----:B------:R-:W-:Y:S02]  /*ec00*/  IMAD.MOV.U32 R9, RZ, RZ, R31 ;  /* 0x000000ffff097224 */ /* 0x000fe400078e001f */
[----:B------:R-:W3:Y:S01]  /*ec10*/  LDL.LU.64 R30, [R1+0x20] ;  /* 0x00002000011e7983 */ /* 0x000ee20000300a00 */
[----:B------:R-:W-:Y:S01]  /*ec20*/  FADD.FTZ R7, R17, R7 ;  /* 0x0000000711077221 */ /* 0x000fe20000010000 */
[----:B------:R-:W-:Y:S03]  /*ec30*/  MUFU.EX2 R10, R140 ;  /* 0x0000008c000a7308 */ /* 0x000fe60000000800 */
[----:B------:R-:W-:-:S05]  /*ec40*/  FADD.FTZ R3, R11, R7 ;  /* 0x000000070b037221 */ /* 0x000fca0000010000 */
[----:B------:R-:W1:Y:S01]  /*ec50*/  MUFU.EX2 R11, R141 ;  /* 0x0000008d000b7308 */ /* 0x000e620000000800 */
[----:B------:R-:W-:Y:S01]  /*ec60*/  @!P0 HADD2 R126, -R54.H0_H0, -RZ.H0_H0 ;  /* 0xa00000ff367e8230 */ /* 0x000fe20000000900 */
[----:B------:R-:W-:-:S04]  /*ec70*/  PRMT R211, R54, 0x5410, R47 ;  /* 0x0000541036d37816 */ /* 0x000fc8000000002f */
[----:B------:R-:W-:Y:S02]  /*ec80*/  @!P0 PRMT R54, R126, 0x5410, RZ ;  /* 0x000054107e368816 */ /* 0x000fe400000000ff */
[----:B------:R-:W-:Y:S01]  /*ec90*/  ISETP.GE.U32.AND P0, PT, R198, R6, PT ;  /* 0x00000006c600720c */ /* 0x000fe20003f06070 */
[----:B------:R-:W-:Y:S01]  /*eca0*/  FADD.FTZ R5, R5, R2 ;  /* 0x0000000205057221 */ /* 0x000fe20000010000 */
[----:B------:R1:W1:Y:S02]  /*ecb0*/  MUFU.EX2 R7, R227 ;  /* 0x000000e300077308 */ /* 0x0002640000000800 */
[----:B-1----:R-:W-:-:S06]  /*ecc0*/  F2FP.PACK_AB R2, R11, R10 ;  /* 0x0000000a0b02723e */ /* 0x002fcc00000000ff */
[----:B------:R-:W1:Y:S01]  /*ecd0*/  MUFU.EX2 R6, R228 ;  /* 0x000000e400067308 */ /* 0x000e620000000800 */
[C---:B------:R-:W-:Y:S02]  /*ece0*/  PRMT R41, R2.reuse, 0x7632, R41 ;  /* 0x0000763202297816 */ /* 0x040fe40000000029 */
[----:B------:R-:W-:-:S03]  /*ecf0*/  PRMT R46, R2, 0x7610, R46 ;  /* 0x00007610022e7816 */ /* 0x000fc6000000002e */
[----:B------:R-:W-:Y:S01]  /*ed00*/  @!P0 HADD2 R127, -R41.H0_H0, -RZ.H0_H0 ;  /* 0xa00000ff297f8230 */ /* 0x000fe20000000900 */
[----:B------:R-:W-:Y:S01]  /*ed10*/  PRMT R210, R46, 0x5410, R41 ;  /* 0x000054102ed27816 */ /* 0x000fe20000000029 */
[----:B------:R-:W-:Y:S02]  /*ed20*/  IMAD.MOV.U32 R218, RZ, RZ, R189 ;  /* 0x000000ffffda7224 */ /* 0x000fe400078e00bd */
[----:B------:R-:W-:Y:S01]  /*ed30*/  IMAD.MOV.U32 R217, RZ, RZ, R184 ;  /* 0x000000ffffd97224 */ /* 0x000fe200078e00b8 */
[----:B------:R-:W-:Y:S01]  /*ed40*/  @!P0 PRMT R41, R127, 0x5410, RZ ;  /* 0x000054107f298816 */ /* 0x000fe200000000ff */
[----:B------:R-:W-:Y:S02]  /*ed50*/  IMAD.MOV.U32 R216, RZ, RZ, R183 ;  /* 0x000000ffffd87224 */ /* 0x000fe400078e00b7 */
[----:B------:R-:W-:Y:S02]  /*ed60*/  FADD.FTZ R3, R15, R3 ;  /* 0x000000030f037221 */ /* 0x000fe40000010000 */
[----:B------:R-:W-:-:S02]  /*ed70*/  IMAD.MOV.U32 R224, RZ, RZ, R139 ;  /* 0x000000ffffe07224 */ /* 0x000fc400078e008b */
[----:B------:R-:W-:Y:S02]  /*ed80*/  IMAD.MOV.U32 R227, RZ, RZ, R138 ;  /* 0x000000ffffe37224 */ /* 0x000fe400078e008a */
[----:B------:R-:W-:Y:S02]  /*ed90*/  IMAD.MOV.U32 R184, RZ, RZ, R143 ;  /* 0x000000ffffb87224 */ /* 0x000fe400078e008f */
        /* <DEDUP_REMOVED lines=27> */
[----:B------:R-:W-:-:S02]  /*ef50*/  FADD.FTZ R0, R7, R5 ;  /* 0x0000000507007221 */ /* 0x000fc40000010000 */
[----:B------:R-:W-:Y:S02]  /*ef60*/  FADD.FTZ R2, R14, R3 ;  /* 0x000000030e027221 */ /* 0x000fe40000010000 */
[----:B-1----:R-:W-:Y:S02]  /*ef70*/  FADD.FTZ R3, R6, R0 ;  /* 0x0000000006037221 */ /* 0x002fe40000010000 */
[----:B------:R-:W-:Y:S01]  /*ef80*/  FADD.FTZ R0, R16, R2 ;  /* 0x0000000210007221 */ /* 0x000fe20000010000 */
[----:B------:R-:W-:Y:S01]  /*ef90*/  LOP3.LUT R2, R81, R205, R158, 0x96, !PT ;  /* 0x000000cd51027212 */ /* 0x000fe200078e969e */
[----:B------:R-:W-:Y:S01]  /*efa0*/  IMAD.MOV.U32 R103, RZ, RZ, R203 ;  /* 0x000000ffff677224 */ /* 0x000fe200078e00cb */
[----:B------:R1:W-:Y:S04]  /*efb0*/  STL [R1+0x140], R3 ;  /* 0x0001400301007387 */ /* 0x0003e80000100800 */
[----:B------:R3:W-:Y:S01]  /*efc0*/  STL [R1+0x130], R0 ;  /* 0x0001300001007387 */ /* 0x0007e20000100800 */
[----:B------:R-:W-:Y:S01]  /*efd0*/  IMAD.MOV.U32 R228, RZ, RZ, R204 ;  /* 0x000000ffffe47224 */ /* 0x000fe200078e00cc */
[----:B------:R-:W-:Y:S01]  /*efe0*/  F2FP.PACK_AB R190, R6, R7 ;  /* 0x0000000706be723e */ /* 0x000fe200000000ff */
[----:B------:R-:W-:-:S02]  /*eff0*/  IMAD.MOV.U32 R203, RZ, RZ, R191 ;  /* 0x000000ffffcb7224 */ /* 0x000fc400078e00bf */
[----:B------:R-:W-:Y:S02]  /*f000*/  IMAD.MOV.U32 R204, RZ, RZ, R184 ;  /* 0x000000ffffcc7224 */ /* 0x000fe400078e00b8 */
[----:B------:R-:W-:Y:S02]  /*f010*/  IMAD.MOV.U32 R191, RZ, RZ, R183 ;  /* 0x000000ffffbf7224 */ /* 0x000fe400078e00b7 */
[----:B------:R-:W-:Y:S02]  /*f020*/  IMAD.MOV.U32 R184, RZ, RZ, R43 ;  /* 0x000000ffffb87224 */ /* 0x000fe400078e002b */
[----:B------:R-:W-:Y:S02]  /*f030*/  IMAD.MOV.U32 R183, RZ, RZ, R42 ;  /* 0x000000ffffb77224 */ /* 0x000fe400078e002a */
[----:B-1----:R-:W-:Y:S01]  /*f040*/  IMAD.WIDE.U32 R2, R2, -0x2daee0ad, RZ ;  /* 0xd2511f5302027825 */ /* 0x002fe200078e00ff */
[----:B------:R-:W-:Y:S02]  /*f050*/  @!P5 HADD2 R137, -R47.H0_H0, -RZ.H0_H0 ;  /* 0xa00000ff2f89d230 */ /* 0x000fe40000000900 */
[----:B------:R-:W-:Y:S01]  /*f060*/  @!P1 HADD2 R136, -R46.H0_H0, -RZ.H0_H0 ;  /* 0xa00000ff2e889230 */ /* 0x000fe20000000900 */
[----:B------:R-:W-:-:S02]  /*f070*/  IMAD.MOV.U32 R214, RZ, RZ, R152 ;  /* 0x000000ffffd67224 */ /* 0x000fc400078e0098 */
[----:B------:R-:W-:Y:S01]  /*f080*/  @!P5 PRMT R47, R137, 0x5410, RZ ;  /* 0x00005410892fd816 */ /* 0x000fe200000000ff */
[----:B------:R-:W-:Y:S01]  /*f090*/  IMAD.MOV.U32 R215, RZ, RZ, R153 ;  /* 0x000000ffffd77224 */ /* 0x000fe200078e0099 */
[----:B------:R-:W-:Y:S01]  /*f0a0*/  @!P1 PRMT R46, R136, 0x5410, RZ ;  /* 0x00005410882e9816 */ /* 0x000fe200000000ff */
        /* <DEDUP_REMOVED lines=25> */
[----:B------:R-:W-:Y:S02]  /*f240*/  IMAD.MOV.U32 R75, RZ, RZ, R9 ;  /* 0x000000ffff4b7224 */ /* 0x000fe400078e0009 */
[----:B------:R-:W-:Y:S01]  /*f250*/  FADD.FTZ R10, R10, R34 ;  /* 0x000000220a0a7221 */ /* 0x000fe20000010000 */
[C---:B------:R-:W-:Y:S02]  /*f260*/  PRMT R40, R156.reuse, 0x7610, R40 ;  /* 0x000076109c287816 */ /* 0x040fe40000000028 */
[----:B------:R-:W-:Y:S02]  /*f270*/  PRMT R39, R156, 0x7632, R39 ;  /* 0x000076329c277816 */ /* 0x000fe40000000027 */
[----:B------:R-:W-:-:S02]  /*f280*/  PRMT R37, R26, 0x7632, R37 ;  /* 0x000076321a257816 */ /* 0x000fc40000000025 */
[----:B---3--:R-:W-:Y:S02]  /*f290*/  LOP3.LUT R0, R3, R103, R30, 0x96, !PT ;  /* 0x0000006703007212 */ /* 0x008fe400078e961e */
[----:B------:R-:W-:-:S03]  /*f2a0*/  LOP3.LUT R3, R221, R180, R80, 0x96, !PT ;  /* 0x000000b4dd037212 */ /* 0x000fc600078e9650 */
[----:B------:R-:W-:-:S04]  /*f2b0*/  IMAD.WIDE.U32 R6, R0, -0x326172a9, RZ ;  /* 0xcd9e8d5700067825 */ /* 0x000fc800078e00ff */
[----:B------:R-:W-:Y:S01]  /*f2c0*/  IMAD.WIDE.U32 R42, R3, -0x2daee0ad, RZ ;  /* 0xd2511f53032a7825 */ /* 0x000fe200078e00ff */
[----:B------:R-:W-:-:S04]  /*f2d0*/  LOP3.LUT R0, R7, R227, R220, 0x96, !PT ;  /* 0x000000e307007212 */ /* 0x000fc800078e96dc */
[----:B------:R-:W-:Y:S01]  /*f2e0*/  LOP3.LUT R2, R43, R228, R2, 0x96, !PT ;  /* 0x000000e42b027212 */ /* 0x000fe200078e9602 */
[----:B------:R-:W-:-:S04]  /*f2f0*/  IMAD.WIDE.U32 R4, R0, -0x2daee0ad, RZ ;  /* 0xd2511f5300047825 */ /* 0x000fc800078e00ff */
[----:B------:R-:W-:Y:S01]  /*f300*/  IMAD.WIDE.U32 R2, R2, -0x326172a9, RZ ;  /* 0xcd9e8d5702027825 */ /* 0x000fe200078e00ff */
[----:B------:R-:W-:-:S04]  /*f310*/  LOP3.LUT R0, R5, R216, R42, 0x96, !PT ;  /* 0x000000d805007212 */ /* 0x000fc800078e962a */
[----:B------:R-:W-:Y:S01]  /*f320*/  LOP3.LUT R3, R3, R224, R6, 0x96, !PT ;  /* 0x000000e003037212 */ /* 0x000fe200078e9606 */
[----:B------:R-:W-:-:S04]  /*f330*/  IMAD.WIDE.U32 R6, R0, -0x326172a9, RZ ;  /* 0xcd9e8d5700067825 */ /* 0x000fc800078e00ff */
[----:B------:R-:W-:Y:S01]  /*f340*/  IMAD.WIDE.U32 R8, R3, -0x2daee0ad, RZ ;  /* 0xd2511f5303087825 */ /* 0x000fe200078e00ff */
[----:B------:R-:W-:-:S04]  /*f350*/  LOP3.LUT R5, R7, R218, R2, 0x96, !PT ;  /* 0x000000da07057212 */ /* 0x000fc800078e9602 */
[----:B------:R-:W-:-:S05]  /*f360*/  LOP3.LUT R2, R9, R217, R4, 0x96, !PT ;  /* 0x000000d909027212 */ /* 0x000fca00078e9604 */
[----:B------:R-:W-:-:S05]  /*f370*/  IMAD.WIDE.U32 R2, R2, -0x326172a9, RZ ;  /* 0xcd9e8d5702027825 */ /* 0x000fca00078e00ff */
[----:B------:R-:W-:-:S04]  /*f380*/  LOP3.LUT R0, R3, R251, R6, 0x96, !PT ;  /* 0x000000fb03007212 */ /* 0x000fc800078e9606 */
[----:B------:R-:W-:-:S04]  /*f390*/  LOP3.LUT R4, R0, 0xff, RZ, 0xc0, !PT ;  /* 0x000000ff00047812 */ /* 0x000fc800078ec0ff */
[----:B------:R-:W-:Y:S01]  /*f3a0*/  ISETP.GE.U32.AND P0, PT, R198, R4, PT ;  /* 0x00000004c600720c */ /* 0x000fe20003f06070 */
[----:B------:R-:W-:-:S05]  /*f3b0*/  FADD.FTZ R4, R11, R10 ;  /* 0x0000000a0b047221 */ /* 0x000fca0000010000 */
[----:B------:R1:W-:Y:S01]  /*f3c0*/  STL [R1+0x134], R4 ;  /* 0x0001340401007387 */ /* 0x0003e20000100800 */
[----:B------:R-:W-:Y:S01]  /*f3d0*/  IMAD.MOV.U32 R7, RZ, RZ, R75 ;  /* 0x000000ffff077224 */ /* 0x000fe200078e004b */
[----:B------:R-:W-:-:S05]  /*f3e0*/  PRMT R75, R40, 0x5410, R39 ;  /* 0x00005410284b7816 */ /* 0x000fca0000000027 */
[----:B------:R-:W-:-:S05]  /*f3f0*/  @!P0 HADD2 R72, -R40.H0_H0, -RZ.H0_H0 ;  /* 0xa00000ff28488230 */ /* 0x000fca0000000900 */
[----:B------:R-:W-:Y:S02]  /*f400*/  @!P0 PRMT R40, R72, 0x5410, RZ ;  /* 0x0000541048288816 */ /* 0x000fe400000000ff */
[----:B-1----:R-:W-:-:S04]  /*f410*/  LOP3.LUT R4, R0, 0xffff, RZ, 0xc0, !PT ;  /* 0x0000ffff00047812 */ /* 0x002fc800078ec0ff */
[----:B------:R-:W-:-:S04]  /*f420*/  SHF.R.U32.HI R4, RZ, 0x8, R4 ;  /* 0x00000008ff047819 */ /* 0x000fc80000011604 */
[----:B------:R-:W-:-:S04]  /*f430*/  LOP3.LUT R4, R4, 0xffff, RZ, 0xc0, !PT ;  /* 0x0000ffff04047812 */ /* 0x000fc800078ec0ff */
[----:B------:R-:W-:Y:S02]  /*f440*/  ISETP.GE.U32.AND P0, PT, R198, R4, PT ;  /* 0x00000004c600720c */ /* 0x000fe40003f06070 */
[----:B------:R-:W-:-:S11]  /*f450*/  SHF.R.U32.HI R4, RZ, 0x18, R0 ;  /* 0x00000018ff047819 */ /* 0x000fd60000011600 */
[----:B------:R-:W-:-:S05]  /*f460*/  @!P0 HADD2 R73, -R39.H0_H0, -RZ.H0_H0 ;  /* 0xa00000ff27498230 */ /* 0x000fca0000000900 */
[----:B------:R-:W-:Y:S02]  /*f470*/  @!P0 PRMT R39, R73, 0x5410, RZ ;  /* 0x0000541049278816 */ /* 0x000fe400000000ff */
[----:B------:R-:W-:Y:S02]  /*f480*/  ISETP.GE.U32.AND P0, PT, R198, R4, PT ;  /* 0x00000004c600720c */ /* 0x000fe40003f06070 */
[----:B------:R-:W-:-:S04]  /*f490*/  SHF.R.U32.HI R0, RZ, 0x10, R0 ;  /* 0x00000010ff007819 */ /* 0x000fc80000011600 */
[----:B------:R-:W-:Y:S02]  /*f4a0*/  LOP3.LUT R0, R0, 0xff, RZ, 0xc0, !PT ;  /* 0x000000ff00007812 */ /* 0x000fe400078ec0ff */
[----:B------:R-:W-:Y:S02]  /*f4b0*/  PRMT R38, R26, 0x7610, R38 ;  /* 0x000076101a267816 */ /* 0x000fe40000000026 */
[----:B------:R-:W-:-:S03]  /*f4c0*/  ISETP.GE.U32.AND P1, PT, R198, R0, PT ;  /* 0x00000000c600720c */ /* 0x000fc60003f26070 */
[----:B------:R-:W-:Y:S01]  /*f4d0*/  @!P0 HADD2 R88, -R37.H0_H0, -RZ.H0_H0 ;  /* 0xa00000ff25588230 */ /* 0x000fe20000000900 */
[----:B------:R-:W-:Y:S01]  /*f4e0*/  LOP3.LUT R0, R2, 0xff, RZ, 0xc0, !PT ;  /* 0x000000ff02007812 */ /* 0x000fe200078ec0ff */
[----:B------:R-:W-:Y:S01]  /*f4f0*/  IMAD.MOV.U32 R6, RZ, RZ, R74 ;  /* 0x000000ffff067224 */ /* 0x000fe200078e004a */
[----:B------:R-:W-:Y:S02]  /*f500*/  PRMT R74, R38, 0x5410, R37 ;  /* 0x00005410264a7816 */ /* 0x000fe40000000025 */
[----:B------:R-:W-:Y:S02]  /*f510*/  @!P0 PRMT R37, R88, 0x5410, RZ ;  /* 0x0000541058258816 */ /* 0x000fe400000000ff */
[----:B------:R-:W-:Y:S02]  /*f520*/  ISETP.GE.U32.AND P0, PT, R198, R0, PT ;  /* 0x00000000c600720c */ /* 0x000fe40003f06070 */
[----:B------:R-:W-:Y:S02]  /*f530*/  LOP3.LUT R0, R2, 0xffff, RZ, 0xc0, !PT ;  /* 0x0000ffff02007812 */ /* 0x000fe400078ec0ff */
[----:B------:R-:W-:Y:S01]  /*f540*/  PRMT R36, R157, 0x7610, R36 ;  /* 0x000076109d247816 */ /* 0x000fe20000000024 */
[----:B------:R-:W-:Y:S01]  /*f550*/  IMAD.MOV.U32 R73, RZ, RZ, R31 ;  /* 0x000000ffff497224 */ /* 0x000fe200078e001f */
[----:B------:R-:W-:-:S02]  /*f560*/  SHF.R.U32.HI R0, RZ, 0x8, R0 ;  /* 0x00000008ff007819 */ /* 0x000fc40000011600 */
[----:B------:R-:W-:Y:S01]  /*f570*/  PRMT R35, R157, 0x7632, R35 ;  /* 0x000076329d237816 */ /* 0x000fe20000000023 */
[----:B------:R-:W-:Y:S01]  /*f580*/  IMAD.MOV.U32 R157, RZ, RZ, R73 ;  /* 0x000000ffff9d7224 */ /* 0x000fe200078e0049 */
[----:B------:R-:W-:-:S03]  /*f590*/  LOP3.LUT R0, R0, 0xffff, RZ, 0xc0, !PT ;  /* 0x0000ffff00007812 */ /* 0x000fc600078ec0ff */
[----:B------:R-:W-:Y:S01]  /*f5a0*/  @!P0 HADD2 R90, -R36.H0_H0, -RZ.H0_H0 ;  /* 0xa00000ff245a8230 */ /* 0x000fe20000000900 */
[----:B------:R-:W-:-:S04]  /*f5b0*/  PRMT R73, R36, 0x5410, R35 ;  /* 0x0000541024497816 */ /* 0x000fc80000000023 */
[----:B------:R-:W-:Y:S02]  /*f5c0*/  @!P0 PRMT R36, R90, 0x5410, RZ ;  /* 0x000054105a248816 */ /* 0x000fe400000000ff */
[----:B------:R-:W-:Y:S02]  /*f5d0*/  ISETP.GE.U32.AND P0, PT, R198, R0, PT ;  /* 0x00000000c600720c */ /* 0x000fe40003f06070 */
[--C-:B------:R-:W-:Y:S02]  /*f5e0*/  SHF.R.U32.HI R0, RZ, 0x10, R2.reuse ;  /* 0x00000010ff007819 */ /* 0x100fe40000011602 */
[----:B------:R-:W-:-:S09]  /*f5f0*/  SHF.R.U32.HI R2, RZ, 0x18, R2 ;  /* 0x00000018ff027819 */ /* 0x000fd20000011602 */
[----:B------:R-:W-:-:S05]  /*f600*/  @!P0 HADD2 R91, -R35.H0_H0, -RZ.H0_H0 ;  /* 0xa00000ff235b8230 */ /* 0x000fca0000000900 */
[----:B------:R-:W-:Y:S02]  /*f610*/  @!P0 PRMT R35, R91, 0x5410, RZ ;  /* 0x000054105b238816 */ /* 0x000fe400000000ff */
[----:B------:R-:W-:Y:S01]  /*f620*/  ISETP.GE.U32.AND P0, PT, R198, R2, PT ;  /* 0x00000002c600720c */ /* 0x000fe20003f06070 */
[----:B------:R-:W-:Y:S01]  /*f630*/  @!P1 HADD2 R89, -R38.H0_H0, -RZ.H0_H0 ;  /* 0xa00000ff26599230 */ /* 0x000fe20000000900 */
[----:B------:R-:W-:Y:S01]  /*f640*/  LOP3.LUT R0, R0, 0xff, RZ, 0xc0, !PT ;  /* 0x000000ff00007812 */ /* 0x000fe200078ec0ff */
[----:B------:R-:W-:Y:S01]  /*f650*/  IMAD.WIDE.U32 R2, R5, -0x2daee0ad, RZ ;  /* 0xd2511f5305027825 */ /* 0x000fe200078e00ff */
[----:B------:R-:W-:Y:S02]  /*f660*/  PRMT R27, R20, 0x7632, R27 ;  /* 0x00007632141b7816 */ /* 0x000fe4000000001b */
[----:B------:R-:W-:Y:S02]  /*f670*/  @!P1 PRMT R38, R89, 0x5410, RZ ;  /* 0x0000541059269816 */ /* 0x000fe400000000ff */
[----:B------:R-:W-:Y:S01]  /*f680*/  ISETP.GE.U32.AND P1, PT, R198, R0, PT ;  /* 0x00000000c600720c */ /* 0x000fe20003f26070 */
[----:B------:R-:W-:Y:S01]  /*f690*/  IMAD.MOV.U32 R72, RZ, RZ, R30 ;  /* 0x000000ffff487224 */ /* 0x000fe200078e001e */
[----:B------:R-:W-:-:S02]  /*f6a0*/  LOP3.LUT R0, R3, R249, R8, 0x96, !PT ;  /* 0x000000f903007212 */ /* 0x000fc400078e9608 */
[----:B------:R-:W-:Y:S01]  /*f6b0*/  PRMT R34, R20, 0x7610, R34 ;  /* 0x0000761014227816 */ /* 0x000fe20000000022 */
[----:B------:R-:W-:Y:S01]  /*f6c0*/  @!P0 HADD2 R93, -R27.H0_H0, -RZ.H0_H0 ;  /* 0xa00000ff1b5d8230 */ /* 0x000fe20000000900 */
[----:B------:R-:W-:Y:S01]  /*f6d0*/  LOP3.LUT R4, R0, 0xff, RZ, 0xc0, !PT ;  /* 0x000000ff00047812 */ /* 0x000fe200078ec0ff */
[----:B------:R-:W-:Y:S01]  /*f6e0*/  IMAD.MOV.U32 R156, RZ, RZ, R72 ;  /* 0x000000ffff9c7224 */ /* 0x000fe200078e0048 */
[----:B------:R-:W-:Y:S02]  /*f6f0*/  PRMT R72, R34, 0x5410, R27 ;  /* 0x0000541022487816 */ /* 0x000fe4000000001b */
[----:B------:R-:W-:Y:S01]  /*f700*/  PRMT R25, R168, 0x7632, R25 ;  /* 0x00007632a8197816 */ /* 0x000fe20000000019 */
[----:B------:R-:W-:Y:S01]  /*f710*/  IMAD.MOV.U32 R9, RZ, RZ, R159 ;  /* 0x000000ffff097224 */ /* 0x000fe200078e009f */
[----:B------:R-:W-:Y:S01]  /*f720*/  @!P0 PRMT R27, R93, 0x5410, RZ ;  /* 0x000054105d1b8816 */ /* 0x000fe200000000ff */
[----:B------:R-:W3:Y:S01]  /*f730*/  LDL.LU.64 R30, [R1+0x240] ;  /* 0x00024000011e7983 */ /* 0x000ee20000300a00 */
[----:B------:R-:W-:-:S02]  /*f740*/  ISETP.GE.U32.AND P0, PT, R198, R4, PT ;  /* 0x00000004c600720c */ /* 0x000fc40003f06070 */
[----:B------:R-:W-:Y:S02]  /*f750*/  LOP3.LUT R4, R0, 0xffff, RZ, 0xc0, !PT ;  /* 0x0000ffff00047812 */ /* 0x000fe400078ec0ff */
[----:B------:R-:W-:Y:S02]  /*f760*/  PRMT R26, R168, 0x7610, R26 ;  /* 0x00007610a81a7816 */ /* 0x000fe4000000001a */
[----:B------:R-:W-:Y:S02]  /*f770*/  SHF.R.U32.HI R4, RZ, 0x8, R4 ;  /* 0x00000008ff047819 */ /* 0x000fe40000011604 */
[----:B------:R-:W-:Y:S02]  /*f780*/  PRMT R159, R26, 0x5410, R25 ;  /* 0x000054101a9f7816 */ /* 0x000fe40000000019 */
[----:B------:R-:W-:-:S03]  /*f790*/  LOP3.LUT R4, R4, 0xffff, RZ, 0xc0, !PT ;  /* 0x0000ffff04047812 */ /* 0x000fc600078ec0ff */
[----:B------:R-:W-:-:S05]  /*f7a0*/  @!P0 HADD2 R94, -R26.H0_H0, -RZ.H0_H0 ;  /* 0xa00000ff1a5e8230 */ /* 0x000fca0000000900 */
[----:B------:R-:W-:Y:S02]  /*f7b0*/  @!P0 PRMT R26, R94, 0x5410, RZ ;  /* 0x000054105e1a8816 */ /* 0x000fe400000000ff */
[----:B------:R-:W-:Y:S02]  /*f7c0*/  ISETP.GE.U32.AND P0, PT, R198, R4, PT ;  /* 0x00000004c600720c */ /* 0x000fe40003f06070 */
[--C-:B------:R-:W-:Y:S02]  /*f7d0*/  SHF.R.U32.HI R4, RZ, 0x10, R0.reuse ;  /* 0x00000010ff047819 */ /* 0x100fe40000011600 */
[----:B------:R-:W-:-:S09]  /*f7e0*/  SHF.R.U32.HI R0, RZ, 0x18, R0 ;  /* 0x00000018ff007819 */ /* 0x000fd20000011600 */
[----:B------:R-:W-:-:S05]  /*f7f0*/  @!P0 HADD2 R95, -R25.H0_H0, -RZ.H0_H0 ;  /* 0xa00000ff195f8230 */ /* 0x000fca0000000900 */
[----:B------:R-:W-:Y:S02]  /*f800*/  @!P0 PRMT R25, R95, 0x5410, RZ ;  /* 0x000054105f198816 */ /* 0x000fe400000000ff */
[----:B------:R-:W-:Y:S02]  /*f810*/  ISETP.GE.U32.AND P0, PT, R198, R0, PT ;  /* 0x00000000c600720c */ /* 0x000fe40003f06070 */
[C---:B------:R-:W-:Y:S01]  /*f820*/  PRMT R20, R21.reuse, 0x7632, R20 ;  /* 0x0000763215147816 */ /* 0x040fe20000000014 */
[----:B------:R-:W-:Y:S01]  /*f830*/  IMAD.MOV.U32 R8, RZ, RZ, R158 ;  /* 0x000000ffff087224 */ /* 0x000fe200078e009e */
[----:B------:R-:W-:Y:S02]  /*f840*/  LOP3.LUT R0, R2, 0xff, RZ, 0xc0, !PT ;  /* 0x000000ff02007812 */ /* 0x000fe400078ec0ff */
[----:B------:R-:W-:-:S07]  /*f850*/  PRMT R158, R21, 0x5410, R20 ;  /* 0x00005410159e7816 */ /* 0x000fce0000000014 */
[----:B------:R-:W-:-:S05]  /*f860*/  @!P0 HADD2 R113, -R20.H0_H0, -RZ.H0_H0 ;  /* 0xa00000ff14718230 */ /* 0x000fca0000000900 */
[----:B------:R-:W-:Y:S02]  /*f870*/  @!P0 PRMT R20, R113, 0x5410, RZ ;  /* 0x0000541071148816 */ /* 0x000fe400000000ff */
[----:B------:R-:W-:Y:S02]  /*f880*/  ISETP.GE.U32.AND P0, PT, R198, R0, PT ;  /* 0x00000000c600720c */ /* 0x000fe40003f06070 */
[----:B------:R-:W-:Y:S02]  /*f890*/  LOP3.LUT R0, R2, 0xffff, RZ, 0xc0, !PT ;  /* 0x0000ffff02007812 */ /* 0x000fe400078ec0ff */
[C---:B------:R-:W-:Y:S02]  /*f8a0*/  PRMT R23, R169.reuse, 0x7610, R23 ;  /* 0x00007610a9177816 */ /* 0x040fe40000000017 */
[----:B------:R-:W-:Y:S02]  /*f8b0*/  SHF.R.U32.HI R0, RZ, 0x8, R0 ;  /* 0x00000008ff007819 */ /* 0x000fe40000011600 */
[----:B------:R-:W-:Y:S01]  /*f8c0*/  PRMT R24, R169, 0x7632, R24 ;  /* 0x00007632a9187816 */ /* 0x000fe20000000018 */
[----:B------:R-:W-:Y:S01]  /*f8d0*/  IMAD.MOV.U32 R88, RZ, RZ, R28 ;  /* 0x000000ffff587224 */ /* 0x000fe200078e001c */
[----:B------:R-:W-:Y:S01]  /*f8e0*/  LOP3.LUT R0, R0, 0xffff, RZ, 0xc0, !PT ;  /* 0x0000ffff00007812 */ /* 0x000fe200078ec0ff */
[----:B------:R-:W-:-:S02]  /*f8f0*/  IMAD.MOV.U32 R89, RZ, RZ, R29 ;  /* 0x000000ffff597224 */ /* 0x000fc400078e001d */
[----:B------:R-:W-:Y:S01]  /*f900*/  @!P0 HADD2 R114, -R23.H0_H0, -RZ.H0_H0 ;  /* 0xa00000ff17728230 */ /* 0x000fe20000000900 */
[----:B------:R-:W2:Y:S01]  /*f910*/  LDL.LU.64 R28, [R1+0x238] ;  /* 0x00023800011c7983 */ /* 0x000ea20000300a00 */
[----:B------:R-:W-:Y:S01]  /*f920*/  IMAD.MOV.U32 R93, RZ, RZ, R157 ;  /* 0x000000ffff5d7224 */ /* 0x000fe200078e009d */
[----:B------:R-:W-:Y:S02]  /*f930*/  PRMT R157, R23, 0x5410, R24 ;  /* 0x00005410179d7816 */ /* 0x000fe40000000018 */
[----:B------:R-:W2:Y:S01]  /*f940*/  LDL R168, [R1+0x148] ;  /* 0x0001480001a87983 */ /* 0x000ea20000100800 */
[----:B------:R-:W-:Y:S02]  /*f950*/  @!P0 PRMT R23, R114, 0x5410, RZ ;  /* 0x0000541072178816 */ /* 0x000fe400000000ff */
[----:B------:R-:W-:Y:S01]  /*f960*/  ISETP.GE.U32.AND P0, PT, R198, R0, PT ;  /* 0x00000000c600720c */ /* 0x000fe20003f06070 */
[----:B------:R-:W-:Y:S01]  /*f970*/  IMAD.MOV.U32 R91, RZ, RZ, R205 ;  /* 0x000000ffff5b7224 */ /* 0x000fe200078e00cd */
[----:B------:R-:W-:Y:S01]  /*f980*/  SHF.R.U32.HI R0, RZ, 0x10, R2 ;  /* 0x00000010ff007819 */ /* 0x000fe20000011602 */
[----:B------:R-:W-:Y:S01]  /*f990*/  @!P1 HADD2 R92, -R34.H0_H0, -RZ.H0_H0 ;  /* 0xa00000ff225c9230 */ /* 0x000fe20000000900 */
[----:B------:R-:W2:Y:S02]  /*f9a0*/  LDL R114, [R1+0x16c] ;  /* 0x00016c0001727983 */ /* 0x000ea40000100800 */
[----:B------:R-:W-:-:S02]  /*f9b0*/  LOP3.LUT R0, R0, 0xff, RZ, 0xc0, !PT ;  /* 0x000000ff00007812 */ /* 0x000fc400078ec0ff */
[----:B------:R-:W-:Y:S02]  /*f9c0*/  LOP3.LUT R4, R4, 0xff, RZ, 0xc0, !PT ;  /* 0x000000ff04047812 */ /* 0x000fe400078ec0ff */
[----:B------:R-:W-:Y:S02]  /*f9d0*/  ISETP.GE.U32.AND P5, PT, R198, R0, PT ;  /* 0x00000000c600720c */ /* 0x000fe40003fa6070 */
[----:B------:R-:W-:Y:S02]  /*f9e0*/  LOP3.LUT R0, R13, R91, R8, 0x96, !PT ;  /* 0x0000005b0d007212 */ /* 0x000fe400078e9608 */
[----:B------:R-:W-:Y:S01]  /*f9f0*/  @!P1 PRMT R34, R92, 0x5410, RZ ;  /* 0x000054105c229816 */ /* 0x000fe200000000ff */
[----:B------:R-:W-:Y:S01]  /*fa00*/  IMAD.MOV.U32 R92, RZ, RZ, R156 ;  /* 0x000000ffff5c7224 */ /* 0x000fe200078e009c */
[----:B------:R-:W-:Y:S01]  /*fa10*/  ISETP.GE.U32.AND P1, PT, R198, R4, PT ;  /* 0x00000004c600720c */ /* 0x000fe20003f26070 */
[----:B------:R-:W-:Y:S01]  /*fa20*/  IMAD.WIDE.U32 R4, R0, -0x2daee0ad, RZ ;  /* 0xd2511f5300047825 */ /* 0x000fe200078e00ff */
[----:B------:R-:W-:-:S04]  /*fa30*/  LOP3.LUT R3, R221, R180, R12, 0x96, !PT ;  /* 0x000000b4dd037212 */ /* 0x000fc800078e960c */
[----:B------:R-:W-:Y:S01]  /*fa40*/  LOP3.LUT R0, R5, R103, R92, 0x96, !PT ;  /* 0x0000006705007212 */ /* 0x000fe200078e965c */
[----:B------:R-:W-:Y:S02]  /*fa50*/  IMAD.MOV.U32 R92, RZ, RZ, R6 ;  /* 0x000000ffff5c7224 */ /* 0x000fe400078e0006 */
[----:B------:R-:W-:Y:S02]  /*fa60*/  IMAD.MOV.U32 R93, RZ, RZ, R7 ;  /* 0x000000ffff5d7224 */ /* 0x000fe400078e0007 */
[----:B------:R-:W-:-:S04]  /*fa70*/  IMAD.WIDE.U32 R6, R0, -0x326172a9, RZ ;  /* 0xcd9e8d5700067825 */ /* 0x000fc800078e00ff */
[----:B------:R-:W-:Y:S01]  /*fa80*/  IMAD.WIDE.U32 R8, R3, -0x2daee0ad, RZ ;  /* 0xd2511f5303087825 */ /* 0x000fe200078e00ff */
[----:B------:R-:W-:-:S04]  /*fa90*/  LOP3.LUT R0, R7, R227, R220, 0x96, !PT ;  /* 0x000000e307007212 */ /* 0x000fc800078e96dc */
[----:B------:R-:W-:Y:S01]  /*faa0*/  LOP3.LUT R3, R9, R228, R4, 0x96, !PT ;  /* 0x000000e409037212 */ /* 0x000fe200078e9604 */
[----:B------:R-:W-:-:S05]  /*fab0*/  IMAD.WIDE.U32 R4, R0, -0x2daee0ad, RZ ;  /* 0xd2511f5300047825 */ /* 0x000fca00078e00ff */
[----:B------:R-:W-:Y:S01]  /*fac0*/  LOP3.LUT R5, R5, R216, R8, 0x96, !PT ;  /* 0x000000d805057212 */ /* 0x000fe200078e9608 */
[----:B------:R-:W-:-:S05]  /*fad0*/  IMAD.WIDE.U32 R8, R3, -0x326172a9, RZ ;  /* 0xcd9e8d5703087825 */ /* 0x000fca00078e00ff */
[----:B------:R-:W-:Y:S01]  /*fae0*/  LOP3.LUT R0, R9, R224, R6, 0x96, !PT ;  /* 0x000000e009007212 */ /* 0x000fe200078e9606 */
[----:B------:R-:W-:Y:S02]  /*faf0*/  IMAD.MOV.U32 R94, RZ, RZ, R44 ;  /* 0x000000ffff5e7224 */ /* 0x000fe400078e002c */
[----:B------:R-:W-:Y:S02]  /*fb00*/  IMAD.MOV.U32 R95, RZ, RZ, R45 ;  /* 0x000000ffff5f7224 */ /* 0x000fe400078e002d */
[----:B------:R-:W-:Y:S01]  /*fb10*/  IMAD.WIDE.U32 R44, R0, -0x2daee0ad, RZ ;  /* 0xd2511f53002c7825 */ /* 0x000fe200078e00ff */
[----:B------:R-:W-:-:S04]  /*fb20*/  SHF.R.U32.HI R6, RZ, 0x18, R2 ;  /* 0x00000018ff067819 */ /* 0x000fc80000011602 */
[----:B------:R-:W-:Y:S01]  /*fb30*/  LOP3.LUT R3, R45, R217, R4, 0x96, !PT ;  /* 0x000000d92d037212 */ /* 0x000fe200078e9604 */
[----:B------:R-:W-:-:S04]  /*fb40*/  IMAD.WIDE.U32 R4, R5, -0x326172a9, RZ ;  /* 0xcd9e8d5705047825 */ /* 0x000fc800078e00ff */
[----:B------:R-:W-:Y:S01]  /*fb50*/  IMAD.WIDE.U32 R2, R3, -0x326172a9, RZ ;  /* 0xcd9e8d5703027825 */ /* 0x000fe200078e00ff */
[----:B------:R-:W-:-:S04]  /*fb60*/  @!P0 HADD2 R115, -R24.H0_H0, -RZ.H0_H0 ;  /* 0xa00000ff18738230 */ /* 0x000fc80000000900 */
[----:B------:R-:W-:-:S04]  /*fb70*/  LOP3.LUT R0, R3, R251, R4, 0x96, !PT ;  /* 0x000000fb03007212 */ /* 0x000fc800078e9604 */
[----:B------:R-:W-:Y:S02]  /*fb80*/  LOP3.LUT R4, R0, 0xff, RZ, 0xc0, !PT ;  /* 0x000000ff00047812 */ /* 0x000fe400078ec0ff */
[----:B------:R-:W-:Y:S02]  /*fb90*/  @!P0 PRMT R24, R115, 0x5410, RZ ;  /* 0x0000541073188816 */ /* 0x000fe400000000ff */
[----:B------:R-:W-:Y:S02]  /*fba0*/  ISETP.GE.U32.AND P0, PT, R198, R4, PT ;  /* 0x00000004c600720c */ /* 0x000fe40003f06070 */
[----:B------:R-:W-:Y:S02]  /*fbb0*/  LOP3.LUT R4, R0, 0xffff, RZ, 0xc0, !PT ;  /* 0x0000ffff00047812 */ /* 0x000fe400078ec0ff */
[C---:B------:R-:W-:Y:S02]  /*fbc0*/  PRMT R16, R200.reuse, 0x7610, R16 ;  /* 0x00007610c8107816 */ /* 0x040fe40000000010 */
[----:B------:R-:W-:Y:S01]  /*fbd0*/  SHF.R.U32.HI R4, RZ, 0x8, R4 ;  /* 0x00000008ff047819 */ /* 0x000fe20000011604 */
[----:B------:R-:W-:Y:S01]  /*fbe0*/  IMAD.MOV.U32 R205, RZ, RZ, R203 ;  /* 0x000000ffffcd7224 */ /* 0x000fe200078e00cb */
[----:B------:R-:W-:Y:S01]  /*fbf0*/  PRMT R15, R200, 0x7632, R15 ;  /* 0x00007632c80f7816 */ /* 0x000fe2000000000f */
[----:B------:R-:W-:Y:S01]  /*fc00*/  IMAD.MOV.U32 R203, RZ, RZ, R184 ;  /* 0x000000ffffcb7224 */ /* 0x000fe200078e00b8 */
[----:B------:R-:W-:-:S03]  /*fc10*/  LOP3.LUT R4, R4, 0xffff, RZ, 0xc0, !PT ;  /* 0x0000ffff04047812 */ /* 0x000fc600078ec0ff */
[----:B------:R-:W-:Y:S01]  /*fc20*/  @!P0 HADD2 R117, -R16.H0_H0, -RZ.H0_H0 ;  /* 0xa00000ff10758230 */ /* 0x000fe20000000900 */
[----:B------:R-:W-:Y:S01]  /*fc30*/  IMAD.MOV.U32 R184, RZ, RZ, R201 ;  /* 0x000000ffffb87224 */ /* 0x000fe200078e00c9 */
[----:B------:R-:W-:-:S03]  /*fc40*/  PRMT R201, R16, 0x5410, R15 ;  /* 0x0000541010c97816 */ /* 0x000fc6000000000f */
[----:B------:R-:W-:Y:S02]  /*fc50*/  @!P0 PRMT R16, R117, 0x5410, RZ ;  /* 0x0000541075108816 */ /* 0x000fe400000000ff */
[----:B------:R-:W-:Y:S02]  /*fc60*/  ISETP.GE.U32.AND P0, PT, R198, R4, PT ;  /* 0x00000004c600720c */ /* 0x000fe40003f06070 */
[--C-:B------:R-:W-:Y:S02]  /*fc70*/  SHF.R.U32.HI R4, RZ, 0x10, R0.reuse ;  /* 0x00000010ff047819 */ /* 0x100fe40000011600 */
[----:B------:R-:W-:-:S09]  /*fc80*/  SHF.R.U32.HI R0, RZ, 0x18, R0 ;  /* 0x00000018ff007819 */ /* 0x000fd20000011600 */
[----:B------:R-:W-:-:S05]  /*fc90*/  @!P0 HADD2 R119, -R15.H0_H0, -RZ.H0_H0 ;  /* 0xa00000ff0f778230 */ /* 0x000fca0000000900 */
[----:B------:R-:W-:Y:S02]  /*fca0*/  @!P0 PRMT R15, R119, 0x5410, RZ ;  /* 0x00005410770f8816 */ /* 0x000fe400000000ff */
[----:B------:R-:W-:Y:S02]  /*fcb0*/  ISETP.GE.U32.AND P0, PT, R198, R0, PT ;  /* 0x00000000c600720c */ /* 0x000fe40003f06070 */
[C---:B------:R-:W-:Y:S02]  /*fcc0*/  PRMT R13, R98.reuse, 0x7632, R13 ;  /* 0x00007632620d7816 */ /* 0x040fe4000000000d */
[----:B------:R-:W-:Y:S02]  /*fcd0*/  PRMT R14, R98, 0x7610, R14 ;  /* 0x00007610620e7816 */ /* 0x000fe4000000000e */
[----:B------:R-:W-:Y:S02]  /*fce0*/  LOP3.LUT R0, R2, 0xff, RZ, 0xc0, !PT ;  /* 0x000000ff02007812 */ /* 0x000fe400078ec0ff */
[----:B------:R-:W-:-:S05]  /*fcf0*/  PRMT R200, R14, 0x5410, R13 ;  /* 0x000054100ec87816 */ /* 0x000fca000000000d */
[----:B------:R-:W-:-:S05]  /*fd00*/  @!P0 HADD2 R132, -R13.H0_H0, -RZ.H0_H0 ;  /* 0xa00000ff0d848230 */ /* 0x000fca0000000900 */
[----:B------:R-:W-:Y:S02]  /*fd10*/  @!P0 PRMT R13, R132, 0x5410, RZ ;  /* 0x00005410840d8816 */ /* 0x000fe400000000ff */
[----:B------:R-:W-:Y:S01]  /*fd20*/  ISETP.GE.U32.AND P0, PT, R198, R0, PT ;  /* 0x00000000c600720c */ /* 0x000fe20003f06070 */
[----:B------:R-:W-:Y:S01]  /*fd30*/  @!P1 HADD2 R112, -R21.H0_H0, -RZ.H0_H0 ;  /* 0xa00000ff15709230 */ /* 0x000fe20000000900 */
[----:B------:R-:W-:Y:S02]  /*fd40*/  LOP3.LUT R0, R2, 0xffff, RZ, 0xc0, !PT ;  /* 0x0000ffff02007812 */ /* 0x000fe400078ec0ff */
[----:B------:R-:W-:Y:S02]  /*fd50*/  PRMT R12, R226, 0x7610, R12 ;  /* 0x00007610e20c7816 */ /* 0x000fe4000000000c */
[----:B------:R-:W-:Y:S02]  /*fd60*/  @!P1 PRMT R21, R112, 0x5410, RZ ;  /* 0x0000541070159816 */ /* 0x000fe400000000ff */
[----:B------:R-:W-:-:S02]  /*fd70*/  ISETP.GE.U32.AND P1, PT, R198, R6, PT ;  /* 0x00000006c600720c */ /* 0x000fc40003f26070 */
[----:B------:R-:W-:Y:S01]  /*fd80*/  SHF.R.U32.HI R0, RZ, 0x8, R0 ;  /* 0x00000008ff007819 */ /* 0x000fe20000011600 */
[----:B------:R-:W-:Y:S01]  /*fd90*/  IMAD.MOV.U32 R113, RZ, RZ, R95 ;  /* 0x000000ffff717224 */ /* 0x000fe200078e005f */
[----:B------:R-:W-:Y:S01]  /*fda0*/  PRMT R11, R226, 0x7632, R11 ;  /* 0x00007632e20b7816 */ /* 0x000fe2000000000b */
[----:B------:R-:W-:Y:S01]  /*fdb0*/  @!P0 HADD2 R134, -R12.H0_H0, -RZ.H0_H0 ;  /* 0xa00000ff0c868230 */ /* 0x000fe20000000900 */
[----:B------:R-:W-:Y:S01]  /*fdc0*/  IMAD.MOV.U32 R95, RZ, RZ, R93 ;  /* 0x000000ffff5f7224 */ /* 0x000fe200078e005d */
[----:B------:R-:W-:Y:S01]  /*fdd0*/  LOP3.LUT R0, R0, 0xffff, RZ, 0xc0, !PT ;  /* 0x0000ffff00007812 */ /* 0x000fe200078ec0ff */
[----:B------:R-:W-:Y:S02]  /*fde0*/  IMAD.MOV.U32 R93, RZ, RZ, R89 ;  /* 0x000000ffff5d7224 */ /* 0x000fe400078e0059 */
[----:B------:R-:W-:Y:S01]  /*fdf0*/  IMAD.MOV.U32 R89, RZ, RZ, R191 ;  /* 0x000000ffff597224 */ /* 0x000fe200078e00bf */
[----:B------:R-:W-:Y:S02]  /*fe00*/  PRMT R191, R12, 0x5410, R11 ;  /* 0x000054100cbf7816 */ /* 0x000fe4000000000b */
[----:B------:R-:W-:-:S02]  /*fe10*/  PRMT R17, R99, 0x7632, R17 ;  /* 0x0000763263117816 */ /* 0x000fc40000000011 */
[----:B------:R-:W-:Y:S02]  /*fe20*/  @!P0 PRMT R12, R134, 0x5410, RZ ;  /* 0x00005410860c8816 */ /* 0x000fe400000000ff */
[----:B------:R-:W-:Y:S01]  /*fe30*/  ISETP.GE.U32.AND P0, PT, R198, R0, PT ;  /* 0x00000000c600720c */ /* 0x000fe20003f06070 */
[----:B------:R-:W-:Y:S01]  /*fe40*/  @!P1 HADD2 R118, -R17.H0_H0, -RZ.H0_H0 ;  /* 0xa00000ff11769230 */ /* 0x000fe20000000900 */
[----:B------:R-:W-:Y:S02]  /*fe50*/  PRMT R18, R99, 0x7610, R18 ;  /* 0x0000761063127816 */ /* 0x000fe40000000012 */
[----:B------:R-:W-:Y:S02]  /*fe60*/  LOP3.LUT R4, R4, 0xff, RZ, 0xc0, !PT ;  /* 0x000000ff04047812 */ /* 0x000fe400078ec0ff */
[----:B------:R-:W-:Y:S02]  /*fe70*/  PRMT R156, R18, 0x5410, R17 ;  /* 0x00005410129c7816 */ /* 0x000fe40000000011 */
[----:B------:R-:W-:-:S02]  /*fe80*/  @!P1 PRMT R17, R118, 0x5410, RZ ;  /* 0x0000541076119816 */ /* 0x000fc400000000ff */
[C---:B------:R-:W-:Y:S02]  /*fe90*/  ISETP.GE.U32.AND P1, PT, R198.reuse, R4, PT ;  /* 0x00000004c600720c */ /* 0x040fe40003f26070 */
[--C-:B------:R-:W-:Y:S01]  /*fea0*/  SHF.R.U32.HI R0, RZ, 0x10, R2.reuse ;  /* 0x00000010ff007819 */ /* 0x100fe20000011602 */
[----:B------:R-:W-:Y:S01]  /*feb0*/  @!P0 HADD2 R135, -R11.H0_H0, -RZ.H0_H0 ;  /* 0xa00000ff0b878230 */ /* 0x000fe20000000900 */
[----:B------:R-:W-:Y:S02]  /*fec0*/  SHF.R.U32.HI R2, RZ, 0x18, R2 ;  /* 0x00000018ff027819 */ /* 0x000fe40000011602 */
[----:B------:R-:W-:Y:S02]  /*fed0*/  LOP3.LUT R5, R5, R218, R8, 0x96, !PT ;  /* 0x000000da05057212 */ /* 0x000fe400078e9608 */
[----:B------:R-:W-:Y:S02]  /*fee0*/  @!P0 PRMT R11, R135, 0x5410, RZ ;  /* 0x00005410870b8816 */ /* 0x000fe400000000ff */
[----:B------:R-:W-:Y:S01]  /*fef0*/  ISETP.GE.U32.AND P0, PT, R198, R2, PT ;  /* 0x00000002c600720c */ /* 0x000fe20003f06070 */
[----:B------:R-:W-:-:S02]  /*ff00*/  IMAD.WIDE.U32 R2, R5, -0x2daee0ad, RZ ;  /* 0xd2511f5305027825 */ /* 0x000fc400078e00ff */
[----:B------:R-:W-:Y:S01]  /*ff10*/  @!P1 HADD2 R133, -R14.H0_H0, -RZ.H0_H0 ;  /* 0xa00000ff0e859230 */ /* 0x000fe20000000900 */
[----:B------:R-:W-:Y:S02]  /*ff20*/  LOP3.LUT R0, R0, 0xff, RZ, 0xc0, !PT ;  /* 0x000000ff00007812 */ /* 0x000fe400078ec0ff */
[----:B------:R-:W-:Y:S02]  /*ff30*/  PRMT R9, R22, 0x7632, R9 ;  /* 0x0000763216097816 */ /* 0x000fe40000000009 */
[----:B------:R-:W-:Y:S02]  /*ff40*/  @!P1 PRMT R14, R133, 0x5410, RZ ;  /* 0x00005410850e9816 */ /* 0x000fe400000000ff */
[----:B------:R-:W-:Y:S02]  /*ff50*/  ISETP.GE.U32.AND P1, PT, R198, R0, PT ;  /* 0x00000000c600720c */ /* 0x000fe40003f26070 */
[----:B------:R-:W-:Y:S01]  /*ff60*/  LOP3.LUT R0, R3, R249, R44, 0x96, !PT ;  /* 0x000000f903007212 */ /* 0x000fe200078e962c */
[----:B------:R-:W-:Y:S01]  /*ff70*/  IMAD.MOV.U32 R112, RZ, RZ, R94 ;  /* 0x000000ffff707224 */ /* 0x000fe200078e005e */
[----:B------:R-:W-:Y:S01]  /*ff80*/  PRMT R10, R22, 0x7610, R10 ;  /* 0x00007610160a7816 */ /* 0x000fe2000000000a */
[----:B------:R-:W-:Y:S01]  /*ff90*/  @!P0 HADD2 R171, -R9.H0_H0, -RZ.H0_H0 ;  /* 0xa00000ff09ab8230 */ /* 0x000fe20000000900 */
[----:B------:R-:W-:Y:S01]  /*ffa0*/  IMAD.MOV.U32 R94, RZ, RZ, R92 ;  /* 0x000000ffff5e7224 */ /* 0x000fe200078e005c */
[----:B------:R-:W-:Y:S01]  /*ffb0*/  LOP3.LUT R4, R0, 0xff, RZ, 0xc0, !PT ;  /* 0x000000ff00047812 */ /* 0x000fe200078ec0ff */
[----:B------:R-:W-:-:S02]  /*ffc0*/  IMAD.MOV.U32 R92, RZ, RZ, R88 ;  /* 0x000000ffff5c7224 */ /* 0x000fc400078e0058 */
[----:B------:R-:W-:Y:S01]  /*ffd0*/  IMAD.MOV.U32 R88, RZ, RZ, R189 ;  /* 0x000000ffff587224 */ /* 0x000fe200078e00bd */
[----:B------:R-:W-:Y:S02]  /*ffe0*/  PRMT R189, R10, 0x5410, R9 ;  /* 0x000054100abd7816 */ /* 0x000fe40000000009 */
[----:B------:R-:W-:Y:S02]  /*fff0*/  @!P0 PRMT R9, R171, 0x5410, RZ ;  /* 0x00005410ab098816 */ /* 0x000fe400000000ff */
[----:B------:R-:W-:Y:S02]  /*10000*/  ISETP.GE.U32.AND P0, PT, R198, R4, PT ;  /* 0x00000004c600720c */ /* 0x000fe40003f06070 */
[----:B------:R-:W-:Y:S02]  /*10010*/  LOP3.LUT R4, R0, 0xffff, RZ, 0xc0, !PT ;  /* 0x0000ffff00047812 */ /* 0x000fe400078ec0ff */
[----:B------:R-:W-:Y:S02]  /*10020*/  PRMT R8, R219, 0x7610, R8 ;  /* 0x00007610db087816 */ /* 0x000fe40000000008 */
[----:B------:R-:W-:-:S02]  /*10030*/  SHF.R.U32.HI R4, RZ, 0x8, R4 ;  /* 0x00000008ff047819 */ /* 0x000fc40000011604 */
        /* <DEDUP_REMOVED lines=14> */
[----:B------:R-:W-:Y:S01]  /*10120*/  PRMT R6, R19, 0x7610, R6 ;  /* 0x0000761013067816 */ /* 0x000fe20000000006 */
[----:B------:R-:W-:Y:S01]  /*10130*/  IMAD.MOV.U32 R90, RZ, RZ, R204 ;  /* 0x000000ffff5a7224 */ /* 0x000fe200078e00cc */
[----:B------:R-:W-:Y:S02]  /*10140*/  LOP3.LUT R0, R2, 0xff, RZ, 0xc0, !PT ;  /* 0x000000ff02007812 */ /* 0x000fe400078ec0ff */
[----:B------:R-:W-:-:S05]  /*10150*/  PRMT R204, R6, 0x5410, R5 ;  /* 0x0000541006cc7816 */ /* 0x000fca0000000005 */
[----:B------:R-:W-:Y:S02]  /*10160*/  @!P0 HADD2 R174, -R5.H0_H0, -RZ.H0_H0 ;  /* 0xa00000ff05ae8230 */ /* 0x000fe40000000900 */
[----:B------:R-:W-:-:S03]  /*10170*/  @!P1 HADD2 R170, -R10.H0_H0, -RZ.H0_H0 ;  /* 0xa00000ff0aaa9230 */ /* 0x000fc60000000900 */
[----:B------:R-:W-:Y:S02]  /*10180*/  @!P0 PRMT R5, R174, 0x5410, RZ ;  /* 0x00005410ae058816 */ /* 0x000fe400000000ff */
[----:B------:R-:W-:Y:S02]  /*10190*/  ISETP.GE.U32.AND P0, PT, R198, R0, PT ;  /* 0x00000000c600720c */ /* 0x000fe40003f06070 */
[----:B------:R-:W-:Y:S02]  /*101a0*/  LOP3.LUT R4, R4, 0xff, RZ, 0xc0, !PT ;  /* 0x000000ff04047812 */ /* 0x000fe400078ec0ff */
[----:B------:R-:W-:Y:S02]  /*101b0*/  @!P1 PRMT R10, R170, 0x5410, RZ ;  /* 0x00005410aa0a9816 */ /* 0x000fe400000000ff */
[----:B------:R-:W-:Y:S02]  /*101c0*/  ISETP.GE.U32.AND P1, PT, R198, R4, PT ;  /* 0x00000004c600720c */ /* 0x000fe40003f26070 */
[----:B------:R-:W-:-:S02]  /*101d0*/  LOP3.LUT R3, R2, 0xffff, RZ, 0xc0, !PT ;  /* 0x0000ffff02037812 */ /* 0x000fc400078ec0ff */
[C---:B------:R-:W-:Y:S02]  /*101e0*/  PRMT R4, R225.reuse, 0x7610, R4 ;  /* 0x00007610e1047816 */ /* 0x040fe40000000004 */
[----:B------:R-:W-:Y:S02]  /*101f0*/  SHF.R.U32.HI R3, RZ, 0x8, R3 ;  /* 0x00000008ff037819 */ /* 0x000fe40000011603 */
[----:B------:R-:W-:Y:S01]  /*10200*/  PRMT R0, R225, 0x7632, R0 ;  /* 0x00007632e1007816 */ /* 0x000fe20000000000 */
[----:B------:R-:W-:Y:S01]  /*10210*/  @!P0 HADD2 R176, -R4.H0_H0, -RZ.H0_H0 ;  /* 0xa00000ff04b08230 */ /* 0x000fe20000000900 */
[----:B------:R-:W-:Y:S01]  /*10220*/  IMAD.MOV.U32 R225, RZ, RZ, R91 ;  /* 0x000000ffffe17224 */ /* 0x000fe200078e005b */
[----:B------:R-:W-:Y:S01]  /*10230*/  LOP3.LUT R3, R3, 0xffff, RZ, 0xc0, !PT ;  /* 0x0000ffff03037812 */ /* 0x000fe200078ec0ff */
[----:B------:R-:W-:Y:S01]  /*10240*/  IMAD.MOV.U32 R91, RZ, RZ, R203 ;  /* 0x000000ffff5b7224 */ /* 0x000fe200078e00cb */
[----:B------:R-:W-:Y:S02]  /*10250*/  PRMT R203, R4, 0x5410, R0 ;  /* 0x0000541004cb7816 */ /* 0x000fe40000000000 */
[----:B------:R-:W-:-:S02]  /*10260*/  @!P0 PRMT R4, R176, 0x5410, RZ ;  /* 0x00005410b0048816 */ /* 0x000fc400000000ff */
[----:B------:R-:W-:Y:S02]  /*10270*/  ISETP.GE.U32.AND P0, PT, R198, R3, PT ;  /* 0x00000003c600720c */ /* 0x000fe40003f06070 */
[----:B------:R-:W-:-:S04]  /*10280*/  SHF.R.U32.HI R3, RZ, 0x10, R2 ;  /* 0x00000010ff037819 */ /* 0x000fc80000011602 */
[----:B------:R-:W-:-:S07]  /*10290*/  LOP3.LUT R3, R3, 0xff, RZ, 0xc0, !PT ;  /* 0x000000ff03037812 */ /* 0x000fce00078ec0ff */
[----:B------:R-:W-:-:S05]  /*102a0*/  @!P0 HADD2 R177, -R0.H0_H0, -RZ.H0_H0 ;  /* 0xa00000ff00b18230 */ /* 0x000fca0000000900 */
[----:B------:R-:W-:Y:S02]  /*102b0*/  @!P0 PRMT R0, R177, 0x5410, RZ ;  /* 0x00005410b1008816 */ /* 0x000fe400000000ff */
[----:B------:R-:W-:Y:S01]  /*102c0*/  ISETP.GE.U32.AND P0, PT, R198, R3, PT ;  /* 0x00000003c600720c */ /* 0x000fe20003f06070 */
[----:B----4-:R-:W-:Y:S01]  /*102d0*/  ST.E.U16 [R48.64+-0x80], R102 ;  /* 0xffff806630007985 */ /* 0x010fe2000c101504 */
[----:B------:R-:W-:Y:S02]  /*102e0*/  SHF.R.U32.HI R2, RZ, 0x18, R2 ;  /* 0x00000018ff027819 */ /* 0x000fe40000011602 */
[----:B--2---:R-:W-:Y:S01]  /*102f0*/  IADD3 R44, R168, 0x4, RZ ;  /* 0x00000004a82c7810 */ /* 0x004fe20007ffe0ff */
[----:B------:R-:W-:Y:S04]  /*10300*/  ST.E.U16 [R48.64+-0x7e], R101 ;  /* 0xffff826530007985 */ /* 0x000fe8000c101504 */
[----:B------:R-:W-:Y:S04]  /*10310*/  ST.E.U16 [R32.64+-0x80], R100 ;  /* 0xffff806420007985 */ /* 0x000fe8000c101504 */
[----:B------:R-:W-:Y:S01]  /*10320*/  @!P0 HADD2 R178, -R190.H0_H0, -RZ.H0_H0 ;  /* 0xa00000ffbeb28230 */ /* 0x000fe20000000900 */
[----:B------:R-:W-:Y:S01]  /*10330*/  ST.E.U16 [R32.64+-0x7e], R97 ;  /* 0xffff826120007985 */ /* 0x000fe2000c101504 */
[----:B------:R-:W-:-:S03]  /*10340*/  @P0 PRMT R22, R190, 0x7610, R22 ;  /* 0x00007610be160816 */ /* 0x000fc60000000016 */
[----:B---3--:R-:W-:Y:S01]  /*10350*/  ST.E.U16 [R30.64+-0x80], R40 ;  /* 0xffff80281e007985 */ /* 0x008fe2000c101504 */
[----:B------:R-:W-:-:S03]  /*10360*/  @!P0 PRMT R22, R178, 0x5410, RZ ;  /* 0x00005410b2168816 */ /* 0x000fc600000000ff */
[----:B------:R-:W-:Y:S01]  /*10370*/  ST.E.U16 [R30.64+-0x7e], R39 ;  /* 0xffff82271e007985 */ /* 0x000fe2000c101504 */
[----:B------:R-:W-:-:S03]  /*10380*/  ISETP.GE.U32.AND P0, PT, R198, R2, PT ;  /* 0x00000002c600720c */ /* 0x000fc60003f06070 */
[----:B------:R-:W-:Y:S01]  /*10390*/  ST.E.U16 [R28.64+-0x80], R38 ;  /* 0xffff80261c007985 */ /* 0x000fe2000c101504 */
[----:B------:R-:W-:-:S03]  /*103a0*/  IMAD.WIDE.U32 R168, R44, -0x326172a9, RZ ;  /* 0xcd9e8d572ca87825 */ /* 0x000fc600078e00ff */
[----:B------:R-:W-:Y:S04]  /*103b0*/  ST.E.U16 [R28.64+-0x7e], R37 ;  /* 0xffff82251c007985 */ /* 0x000fe8000c101504 */
        /* <DEDUP_REMOVED lines=12> */
[----:B------:R1:W-:Y:S01]  /*10480*/  ST.E.U16 [R30.64+-0x5e], R25 ;  /* 0xffffa2191e007985 */ /* 0x0003e2000c101504 */
[----:B------:R-:W-:-:S03]  /*10490*/  @!P0 HADD2 R179, -R190.H1_H1, -RZ.H0_H0 ;  /* 0xa00000ffbeb38230 */ /* 0x000fc60000000d00 */
[----:B------:R2:W-:Y:S01]  /*104a0*/  ST.E.U16 [R30.64+-0x60], R26 ;  /* 0xffffa01a1e007985 */ /* 0x0005e2000c101504 */
[----:B------:R-:W-:-:S03]  /*104b0*/  @P0 PRMT R19, R190, 0x7632, R19 ;  /* 0x00007632be130816 */ /* 0x000fc60000000013 */
[----:B------:R-:W-:Y:S01]  /*104c0*/  STL [R1+0xf4], R44 ;  /* 0x0000f42c01007387 */ /* 0x000fe20000100800 */
[----:B------:R-:W-:-:S03]  /*104d0*/  IMAD.MOV.U32 R177, RZ, RZ, R222 ;  /* 0x000000ffffb17224 */ /* 0x000fc600078e00de */
[----:B------:R-:W-:Y:S01]  /*104e0*/  STL.64 [R1+0x28], R168 ;  /* 0x000028a801007387 */ /* 0x000fe20000100a00 */
[----:B------:R-:W-:Y:S01]  /*104f0*/  @!P0 PRMT R19, R179, 0x5410, RZ ;  /* 0x00005410b3138816 */ /* 0x000fe200000000ff */
[----:B------:R-:W-:Y:S01]  /*10500*/  IMAD.MOV.U32 R178, RZ, RZ, R192 ;  /* 0x000000ffffb27224 */ /* 0x000fe200078e00c0 */
[----:B-1----:R-:W-:Y:S02]  /*10510*/  LOP3.LUT R25, R114, R169, RZ, 0x3c, !PT ;  /* 0x000000a972197212 */ /* 0x002fe400078e3cff */
[----:B--2---:R-:W-:-:S03]  /*10520*/  IADD3 R26, R113, -0x4498517b, RZ ;  /* 0xbb67ae85711a7810 */ /* 0x004fc60007ffe0ff */
[----:B------:R-:W-:-:S05]  /*10530*/  IMAD.WIDE.U32 R170, R25, -0x2daee0ad, RZ ;  /* 0xd2511f5319aa7825 */ /* 0x000fca00078e00ff */
[----:B------:R-:W-:Y:S01]  /*10540*/  STL.64 [R1+0x20], R170 ;  /* 0x000020aa01007387 */ /* 0x000fe20000100a00 */
[----:B------:R-:W-:-:S03]  /*10550*/  IMAD.MOV.U32 R179, RZ, RZ, R194 ;  /* 0x000000ffffb37224 */ /* 0x000fc600078e00c2 */
[----:B------:R-:W-:Y:S04]  /*10560*/  STL [R1+0xf0], R26 ;  /* 0x0000f01a01007387 */ /* 0x000fe80000100800 */
[----:B------:R-:W2:Y:S04]  /*10570*/  LDL.LU R222, [R1+0x234] ;  /* 0x0002340001de7983 */ /* 0x000ea80000300800 */
[----:B------:R-:W3:Y:S04]  /*10580*/  LDL.LU R192, [R1+0x230] ;  /* 0x0002300001c07983 */ /* 0x000ee80000300800 */
[----:B------:R-:W4:Y:S01]  /*10590*/  LDL.LU R194, [R1+0x22c] ;  /* 0x00022c0001c27983 */ /* 0x000f220000300800 */
[----:B------:R-:W-:-:S05]  /*105a0*/  LOP3.LUT R2, R81, R225, R168, 0x96, !PT ;  /* 0x000000e151027212 */ /* 0x000fca00078e96a8 */
[----:B------:R-:W-:Y:S01]  /*105b0*/  IMAD.WIDE.U32 R2, R2, -0x2daee0ad, RZ ;  /* 0xd2511f5302027825 */ /* 0x000fe200078e00ff */
[----:B------:R1:W-:Y:S01]  /*105c0*/  ST.E.U16 [R28.64+-0x5e], R20 ;  /* 0xffffa2141c007985 */ /* 0x0003e2000c101504 */
[----:B------:R-:W-:-:S03]  /*105d0*/  @!P5 HADD2 R116, -R18.H0_H0, -RZ.H0_H0 ;  /* 0xa00000ff1274d230 */ /* 0x000fc60000000900 */
[----:B------:R-:W-:Y:S02]  /*105e0*/  ST.E.U16 [R28.64+-0x60], R21 ;  /* 0xffffa0151c007985 */ /* 0x000fe4000c101504 */
[----:B------:R-:W-:Y:S02]  /*105f0*/  @!P5 PRMT R18, R116, 0x5410, RZ ;  /* 0x000054107412d816 */ /* 0x000fe400000000ff */
[----:B------:R-:W-:Y:S04]  /*10600*/  ST.E.U16 [R48.64+-0x50], R69 ;  /* 0xffffb04530007985 */ /* 0x000fe8000c101504 */
[----:B------:R-:W-:Y:S04]  /*10610*/  ST.E.U16 [R48.64+-0x4e], R70 ;  /* 0xffffb24630007985 */ /* 0x000fe8000c101504 */
[----:B------:R-:W-:Y:S01]  /*10620*/  ST.E.U16 [R32.64+-0x50], R59 ;  /* 0xffffb03b20007985 */ /* 0x000fe2000c101504 */
[----:B-1----:R-:W-:-:S02]  /*10630*/  LOP3.LUT R20, R43, R228, R2, 0x96, !PT ;  /* 0x000000e42b147212 */ /* 0x002fc400078e9602 */
[----:B------:R-:W-:Y:S02]  /*10640*/  LOP3.LUT R2, R3, R226, R170, 0x96, !PT ;  /* 0x000000e203027212 */ /* 0x000fe400078e96aa */
[----:B------:R-:W-:Y:S01]  /*10650*/  LOP3.LUT R3, R171, R26, R186, 0x96, !PT ;  /* 0x0000001aab037212 */ /* 0x000fe200078e96ba */
[----:B------:R-:W-:Y:S01]  /*10660*/  IMAD.WIDE.U32 R26, R20, -0x326172a9, RZ ;  /* 0xcd9e8d57141a7825 */ /* 0x000fe200078e00ff */
[----:B------:R1:W-:Y:S03]  /*10670*/  ST.E.U16 [R32.64+-0x4e], R58 ;  /* 0xffffb23a20007985 */ /* 0x0003e6000c101504 */
[----:B------:R-:W-:Y:S01]  /*10680*/  IMAD.WIDE.U32 R172, R3, -0x326172a9, RZ ;  /* 0xcd9e8d5703ac7825 */ /* 0x000fe200078e00ff */
[----:B------:R-:W-:Y:S03]  /*10690*/  ST.E.U16 [R30.64+-0x50], R23 ;  /* 0xffffb0171e007985 */ /* 0x000fe6000c101504 */
[----:B------:R-:W-:Y:S01]  /*106a0*/  IMAD.WIDE.U32 R2, R2, -0x326172a9, RZ ;  /* 0xcd9e8d5702027825 */ /* 0x000fe200078e00ff */
[----:B------:R1:W-:Y:S01]  /*106b0*/  ST.E.U16 [R30.64+-0x4e], R24 ;  /* 0xffffb2181e007985 */ /* 0x0003e2000c101504 */
[----:B------:R-:W-:-:S03]  /*106c0*/  @!P1 HADD2 R175, -R6.H0_H0, -RZ.H0_H0 ;  /* 0xa00000ff06af9230 */ /* 0x000fc60000000900 */
[----:B------:R-:W-:Y:S01]  /*106d0*/  ST.E.U16 [R28.64+-0x50], R18 ;  /* 0xffffb0121c007985 */ /* 0x000fe2000c101504 */
[----:B------:R-:W-:-:S03]  /*106e0*/  LOP3.LUT R3, R3, R227, R172, 0x96, !PT ;  /* 0x000000e303037212 */ /* 0x000fc600078e96ac */
[----:B------:R-:W-:Y:S01]  /*106f0*/  ST.E.U16 [R28.64+-0x4e], R17 ;  /* 0xffffb2111c007985 */ /* 0x000fe2000c101504 */
[----:B------:R-:W-:-:S03]  /*10700*/  LOP3.LUT R20, R27, R224, R2, 0x96, !PT ;  /* 0x000000e01b147212 */ /* 0x000fc600078e9602 */
[----:B------:R-:W-:Y:S04]  /*10710*/  ST.E.U16 [R48.64+-0x40], R68 ;  /* 0xffffc04430007985 */ /* 0x000fe8000c101504 */
[----:B------:R-:W-:Y:S04]  /*10720*/  ST.E.U16 [R48.64+-0x3e], R67 ;  /* 0xffffc24330007985 */ /* 0x000fe8000c101504 */
[----:B------:R-:W-:Y:S04]  /*10730*/  ST.E.U16 [R32.64+-0x40], R66 ;  /* 0xffffc04220007985 */ /* 0x000fe8000c101504 */
[----:B------:R-:W-:Y:S04]  /*10740*/  ST.E.U16 [R32.64+-0x3e], R65 ;  /* 0xffffc24120007985 */ /* 0x000fe8000c101504 */
[----:B------:R-:W-:Y:S04]  /*10750*/  ST.E.U16 [R30.64+-0x40], R16 ;  /* 0xffffc0101e007985 */ /* 0x000fe8000c101504 */
[----:B------:R-:W-:Y:S01]  /*10760*/  ST.E.U16 [R30.64+-0x3e], R15 ;  /* 0xffffc20f1e007985 */ /* 0x000fe2000c101504 */
[----:B------:R-:W-:-:S03]  /*10770*/  @!P1 PRMT R6, R175, 0x5410, RZ ;  /* 0x00005410af069816 */ /* 0x000fc600000000ff */
[----:B------:R-:W-:Y:S01]  /*10780*/  ST.E.U16 [R28.64+-0x40], R14 ;  /* 0xffffc00e1c007985 */ /* 0x000fe2000c101504 */
[----:B------:R-:W-:-:S03]  /*10790*/  IMAD.WIDE.U32 R2, R3, -0x2daee0ad, RZ ;  /* 0xd2511f5303027825 */ /* 0x000fc600078e00ff */
[----:B------:R-:W-:Y:S01]  /*107a0*/  ST.E.U16 [R28.64+-0x3e], R13 ;  /* 0xffffc20d1c007985 */ /* 0x000fe2000c101504 */
[----:B-1----:R-:W-:-:S03]  /*107b0*/  IMAD.WIDE.U32 R58, R20, -0x2daee0ad, RZ ;  /* 0xd2511f53143a7825 */ /* 0x002fc600078e00ff */
[----:B------:R-:W-:Y:S04]  /*107c0*/  ST.E.U16 [R48.64+-0x30], R64 ;  /* 0xffffd04030007985 */ /* 0x000fe8000c101504 */
[----:B------:R-:W-:Y:S04]  /*107d0*/  ST.E.U16 [R48.64+-0x2e], R63 ;  /* 0xffffd23f30007985 */ /* 0x000fe8000c101504 */
[----:B------:R-:W-:Y:S04]  /*107e0*/  ST.E.U16 [R32.64+-0x30], R62 ;  /* 0xffffd03e20007985 */ /* 0x000fe8000c101504 */
[----:B------:R-:W-:Y:S04]  /*107f0*/  ST.E.U16 [R32.64+-0x2e], R61 ;  /* 0xffffd23d20007985 */ /* 0x000fe8000c101504 */
[----:B------:R-:W-:Y:S04]  /*10800*/  ST.E.U16 [R30.64+-0x30], R12 ;  /* 0xffffd00c1e007985 */ /* 0x000fe8000c101504 */
[----:B------:R-:W-:Y:S04]  /*10810*/  ST.E.U16 [R30.64+-0x2e], R11 ;  /* 0xffffd20b1e007985 */ /* 0x000fe8000c101504 */
[----:B------:R-:W-:Y:S04]  /*10820*/  ST.E.U16 [R28.64+-0x30], R10 ;  /* 0xffffd00a1c007985 */ /* 0x000fe8000c101504 */
        /* <DEDUP_REMOVED lines=9> */
[----:B------:R1:W-:Y:S04]  /*108c0*/  ST.E.U16 [R28.64+-0x20], R6 ;  /* 0xffffe0061c007985 */ /* 0x0003e8000c101504 */
[----:B------:R-:W-:Y:S04]  /*108d0*/  ST.E.U16 [R28.64+-0x1e], R5 ;  /* 0xffffe2051c007985 */ /* 0x000fe8000c101504 */
[----:B------:R-:W-:Y:S04]  /*108e0*/  ST.E.U16 [R48.64+-0x10], R54 ;  /* 0xfffff03630007985 */ /* 0x000fe8000c101504 */
[----:B------:R-:W-:Y:S01]  /*108f0*/  ST.E.U16 [R48.64+-0xe], R47 ;  /* 0xfffff22f30007985 */ /* 0x000fe2000c101504 */
[----:B------:R-:W-:-:S03]  /*10900*/  IMAD.WIDE.U32 R2, R2, -0x326172a9, RZ ;  /* 0xcd9e8d5702027825 */ /* 0x000fc600078e00ff */
[----:B------:R-:W-:Y:S01]  /*10910*/  ST.E.U16 [R32.64+-0x10], R46 ;  /* 0xfffff02e20007985 */ /* 0x000fe2000c101504 */
[----:B------:R-:W-:-:S03]  /*10920*/  IMAD.WIDE.U32 R24, R20, -0x326172a9, RZ ;  /* 0xcd9e8d5714187825 */ /* 0x000fc600078e00ff */
[----:B------:R-:W-:Y:S04]  /*10930*/  ST.E.U16 [R32.64+-0xe], R41 ;  /* 0xfffff22920007985 */ /* 0x000fe8000c101504 */
[----:B------:R1:W-:Y:S04]  /*10940*/  ST.E.U16 [R30.64+-0x10], R4 ;  /* 0xfffff0041e007985 */ /* 0x0003e8000c101504 */
[----:B------:R1:W-:Y:S04]  /*10950*/  ST.E.U16 [R30.64+-0xe], R0 ;  /* 0xfffff2001e007985 */ /* 0x0003e8000c101504 */
[----:B------:R-:W-:Y:S04]  /*10960*/  ST.E.U16 [R28.64+-0x10], R22 ;  /* 0xfffff0161c007985 */ /* 0x000fe8000c101504 */
[----:B------:R-:W-:Y:S01]  /*10970*/  ST.E.U16 [R28.64+-0xe], R19 ;  /* 0xfffff2131c007985 */ /* 0x000fe2000c101504 */
[----:B-1----:R-:W-:-:S02]  /*10980*/  LOP3.LUT R6, R2, 0xff, RZ, 0xc0, !PT ;  /* 0x000000ff02067812 */ /* 0x002fc400078ec0ff */
[----:B------:R-:W-:Y:S02]  /*10990*/  LOP3.LUT R4, R2, 0xffff, RZ, 0xc0, !PT ;  /* 0x0000ffff02047812 */ /* 0x000fe400078ec0ff */
[----:B------:R-:W-:Y:S02]  /*109a0*/  LOP3.LUT R0, R3, R251, R24, 0x96, !PT ;  /* 0x000000fb03007212 */ /* 0x000fe400078e9618 */
[----:B------:R-:W-:Y:S02]  /*109b0*/  SHF.R.U32.HI R3, RZ, 0x10, R2 ;  /* 0x00000010ff037819 */ /* 0x000fe40000011602 */
[----:B------:R-:W-:Y:S02]  /*109c0*/  SHF.R.U32.HI R5, RZ, 0x8, R4 ;  /* 0x00000008ff057819 */ /* 0x000fe40000011604 */
[----:B------:R-:W-:Y:S02]  /*109d0*/  SHF.R.U32.HI R4, RZ, 0x18, R2 ;  /* 0x00000018ff047819 */ /* 0x000fe40000011602 */
[----:B------:R-:W-:-:S02]  /*109e0*/  LOP3.LUT R3, R3, 0xff, RZ, 0xc0, !PT ;  /* 0x000000ff03037812 */ /* 0x000fc400078ec0ff */
[----:B------:R-:W-:Y:S02]  /*109f0*/  PRMT R8, R6, 0x5410, R5 ;  /* 0x0000541006087816 */ /* 0x000fe40000000005 */
[----:B------:R-:W-:Y:S02]  /*10a00*/  PRMT R6, R3, 0x5410, R4 ;  /* 0x0000541003067816 */ /* 0x000fe40000000004 */
[C---:B------:R-:W-:Y:S02]  /*10a10*/  LOP3.LUT R2, R0.reuse, 0xffff, RZ, 0xc0, !PT ;  /* 0x0000ffff00027812 */ /* 0x040fe400078ec0ff */
[----:B------:R-:W-:Y:S02]  /*10a20*/  SHF.R.U32.HI R3, RZ, 0x10, R0 ;  /* 0x00000010ff037819 */ /* 0x000fe40000011600 */
[----:B------:R-:W-:Y:S02]  /*10a30*/  LOP3.LUT R4, R0, 0xff, RZ, 0xc0, !PT ;  /* 0x000000ff00047812 */ /* 0x000fe400078ec0ff */
[----:B------:R-:W-:-:S02]  /*10a40*/  SHF.R.U32.HI R2, RZ, 0x8, R2 ;  /* 0x00000008ff027819 */ /* 0x000fc40000011602 */
[----:B------:R-:W-:Y:S02]  /*10a50*/  SHF.R.U32.HI R7, RZ, 0x18, R0 ;  /* 0x00000018ff077819 */ /* 0x000fe40000011600 */
[----:B------:R-:W-:Y:S02]  /*10a60*/  LOP3.LUT R5, R3, 0xff, RZ, 0xc0, !PT ;  /* 0x000000ff03057812 */ /* 0x000fe400078ec0ff */
[----:B------:R-:W-:Y:S02]  /*10a70*/  PRMT R12, R198, 0x7054, R198 ;  /* 0x00007054c60c7816 */ /* 0x000fe400000000c6 */
[----:B------:R-:W-:Y:S02]  /*10a80*/  PRMT R3, R4, 0x5410, R2 ;  /* 0x0000541004037816 */ /* 0x000fe40000000002 */
[----:B------:R-:W-:Y:S01]  /*10a90*/  PRMT R5, R5, 0x5410, R7 ;  /* 0x0000541005057816 */ /* 0x000fe20000000007 */
[--C-:B------:R-:W-:Y:S02]  /*10aa0*/  HSET2.LE.AND R0, R8, R12.reuse, PT ;  /* 0x0000000c08007233 */ /* 0x100fe40003803000 */
[----:B------:R-:W-:-:S02]  /*10ab0*/  HSET2.LE.AND R2, R6, R12, PT ;  /* 0x0000000c06027233 */ /* 0x000fc40003803000 */
[--C-:B------:R-:W-:Y:S02]  /*10ac0*/  HSET2.LE.AND R3, R3, R12.reuse, PT ;  /* 0x0000000c03037233 */ /* 0x100fe40003803000 */
[----:B------:R-:W-:Y:S01]  /*10ad0*/  HSET2.LE.AND R5, R5, R12, PT ;  /* 0x0000000c05057233 */ /* 0x000fe20003803000 */
[----:B------:R-:W-:Y:S02]  /*10ae0*/  LOP3.LUT R6, R73, R0, RZ, 0xc0, !PT ;  /* 0x0000000049067212 */ /* 0x000fe400078ec0ff */
[----:B------:R-:W-:Y:S02]  /*10af0*/  LOP3.LUT R7, R72, R2, RZ, 0xc0, !PT ;  /* 0x0000000248077212 */ /* 0x000fe400078ec0ff */
[----:B------:R-:W-:Y:S02]  /*10b00*/  LOP3.LUT R4, R75, R3, RZ, 0xc0, !PT ;  /* 0x000000034b047212 */ /* 0x000fe400078ec0ff */
[----:B------:R-:W-:Y:S01]  /*10b10*/  LOP3.LUT R5, R74, R5, RZ, 0xc0, !PT ;  /* 0x000000054a057212 */ /* 0x000fe200078ec0ff */
[----:B------:R-:W-:Y:S04]  /*10b20*/  STL.64 [R1], R172 ;  /* 0x000000ac01007387 */ /* 0x000fe80000100a00 */
[----:B---3--:R-:W-:Y:S04]  /*10b30*/  LDSM.16.MT88.4 R36, [R192+0xa000] ;  /* 0x00a00000c024783b */ /* 0x008fe80000004200 */
[----:B----4-:R-:W1:Y:S04]  /*10b40*/  LDSM.16.MT88.4 R40, [R194+0x9000] ;  /* 0x00900000c228783b */ /* 0x010e680000004200 */
[----:B------:R-:W3:Y:S01]  /*10b50*/  LDSM.16.MT88.4 R16, [R194+0xa000] ;  /* 0x00a00000c210783b */ /* 0x000ee20000004200 */
[----:B------:R-:W-:-:S02]  /*10b60*/  IMAD.MOV.U32 R82, RZ, RZ, R237 ;  /* 0x000000ffff527224 */ /* 0x000fc400078e00ed */
[----:B------:R-:W-:Y:S01]  /*10b70*/  IMAD.MOV.U32 R220, RZ, RZ, R94 ;  /* 0x000000ffffdc7224 */ /* 0x000fe200078e005e */
[----:B------:R-:W4:Y:S01]  /*10b80*/  LDSM.16.MT88.4 R20, [R192+0xb000] ;  /* 0x00b00000c014783b */ /* 0x000f220000004200 */
[----:B------:R-:W-:Y:S02]  /*10b90*/  IMAD.MOV.U32 R221, RZ, RZ, R95 ;  /* 0x000000ffffdd7224 */ /* 0x000fe400078e005f */
[----:B------:R-:W-:Y:S01]  /*10ba0*/  IMAD.MOV.U32 R174, RZ, RZ, R92 ;  /* 0x000000ffffae7224 */ /* 0x000fe200078e005c */
[----:B------:R-:W2:Y:S01]  /*10bb0*/  LDSM.16.MT88.4 R44, [R192+0x9000] ;  /* 0x00900000c02c783b */ /* 0x000ea20000004200 */
[----:B------:R-:W-:Y:S02]  /*10bc0*/  IMAD.MOV.U32 R175, RZ, RZ, R93 ;  /* 0x000000ffffaf7224 */ /* 0x000fe400078e005d */
[----:B------:R-:W-:Y:S01]  /*10bd0*/  IMAD.MOV.U32 R83, RZ, RZ, R236 ;  /* 0x000000ffff537224 */ /* 0x000fe200078e00ec */
[----:B------:R-:W2:Y:S01]  /*10be0*/  LDSM.16.MT88.4 R60, [R194+0xb000] ;  /* 0x00b00000c23c783b */ /* 0x000ea20000004200 */
[----:B-1----:R-:W-:Y:S03]  /*10bf0*/  HMMA.16816.F32 R132, R4, R40, R148 ;  /* 0x000000280484723c */ /* 0x002fe60000001894 */
[----:B------:R-:W4:Y:S04]  /*10c00*/  LDL.LU R148, [R1+0x80] ;  /* 0x0000800001947983 */ /* 0x000f280000300800 */
[----:B------:R-:W-:-:S02]  /*10c10*/  IMAD.MOV.U32 R149, RZ, RZ, R240 ;  /* 0x000000ffff957224 */ /* 0x000fc400078e00f0 */
[----:B------:R-:W4:Y:S01]  /*10c20*/  LDL.LU R240, [R1+0x228] ;  /* 0x0002280001f07983 */ /* 0x000f220000300800 */
[----:B------:R-:W-:-:S03]  /*10c30*/  IMAD.MOV.U32 R150, RZ, RZ, R241 ;  /* 0x000000ffff967224 */ /* 0x000fc600078e00f1 */
[----:B------:R-:W4:Y:S01]  /*10c40*/  LDL.LU R241, [R1+0x224] ;  /* 0x0002240001f17983 */ /* 0x000f220000300800 */
[C---:B------:R-:W-:Y:S01]  /*10c50*/  HMMA.16816.F32 R112, R4.reuse, R36, R108 ;  /* 0x000000240470723c */ /* 0x040fe2000000186c */
[----:B------:R-:W-:Y:S02]  /*10c60*/  IMAD.MOV.U32 R151, RZ, RZ, R250 ;  /* 0x000000ffff977224 */ /* 0x000fe400078e00fa */
[----:B------:R-:W4:Y:S05]  /*10c70*/  LDL.LU R250, [R1+0x220] ;  /* 0x0002200001fa7983 */ /* 0x000f2a0000300800 */
[----:B------:R-:W-:Y:S07]  /*10c80*/  HMMA.16816.F32 R108, R4, R38, R128 ;  /* 0x00000026046c723c */ /* 0x000fee0000001880 */
[----:B--2---:R-:W-:-:S02]  /*10c90*/  IMAD.MOV.U32 R128, RZ, RZ, R222 ;  /* 0x000000ffff807224 */ /* 0x004fc400078e00de */
[----:B------:R-:W2:Y:S01]  /*10ca0*/  LDL.LU R222, [R1+0x21c] ;  /* 0x00021c0001de7983 */ /* 0x000ea20000300800 */
[----:B------:R-:W-:Y:S02]  /*10cb0*/  IMAD.MOV.U32 R129, RZ, RZ, R223 ;  /* 0x000000ffff817224 */ /* 0x000fe400078e00df */
[----:B------:R-:W-:Y:S01]  /*10cc0*/  IMAD.MOV.U32 R130, RZ, RZ, R245 ;  /* 0x000000ffff827224 */ /* 0x000fe200078e00f5 */
[----:B------:R-:W2:Y:S01]  /*10cd0*/  LDL.LU R223, [R1+0x218] ;  /* 0x0002180001df7983 */ /* 0x000ea20000300800 */
[----:B------:R-:W-:-:S03]  /*10ce0*/  IMAD.MOV.U32 R131, RZ, RZ, R244 ;  /* 0x000000ffff837224 */ /* 0x000fc600078e00f4 */
[----:B------:R-:W2:Y:S04]  /*10cf0*/  LDL.LU R245, [R1+0x214] ;  /* 0x0002140001f57983 */ /* 0x000ea80000300800 */
[----:B------:R-:W2:Y:S01]  /*10d00*/  LDL.LU R244, [R1+0x210] ;  /* 0x0002100001f47983 */ /* 0x000ea20000300800 */
[----:B---3--:R-:W-:Y:S01]  /*10d10*/  HMMA.16816.F32 R92, R4, R16, R136 ;  /* 0x00000010045c723c */ /* 0x008fe20000001888 */
[----:B------:R-:W-:Y:S02]  /*10d20*/  LOP3.LUT R2, R105, R226, R214, 0x96, !PT ;  /* 0x000000e269027212 */ /* 0x000fe400078e96d6 */
[----:B------:R-:W-:-:S03]  /*10d30*/  LOP3.LUT R0, R107, R228, R104, 0x96, !PT ;  /* 0x000000e46b007212 */ /* 0x000fc600078e9668 */
[----:B------:R-:W-:-:S04]  /*10d40*/  IMAD.WIDE.U32 R2, R2, -0x326172a9, RZ ;  /* 0xcd9e8d5702027825 */ /* 0x000fc800078e00ff */
[----:B------:R-:W-:Y:S01]  /*10d50*/  IMAD.WIDE.U32 R56, R0, -0x326172a9, RZ ;  /* 0xcd9e8d5700387825 */ /* 0x000fe200078e00ff */
[----:B------:R-:W-:-:S03]  /*10d60*/  LOP3.LUT R3, R3, R227, R220, 0x96, !PT ;  /* 0x000000e303037212 */ /* 0x000fc600078e96dc */
[----:B----4-:R-:W-:Y:S02]  /*10d70*/  IMAD.MOV.U32 R81, RZ, RZ, R240 ;  /* 0x000000ffff517224 */ /* 0x010fe400078e00f0 */
[----:B------:R-:W-:Y:S02]  /*10d80*/  IMAD.MOV.U32 R80, RZ, RZ, R241 ;  /* 0x000000ffff507224 */ /* 0x000fe400078e00f1 */
[----:B------:R-:W3:Y:S04]  /*10d90*/  LDL.LU R241, [R1+0x20c] ;  /* 0x00020c0001f17983 */ /* 0x000ee80000300800 */
[----:B------:R-:W3:Y:S04]  /*10da0*/  LDL.LU R240, [R1+0x208] ;  /* 0x0002080001f07983 */ /* 0x000ee80000300800 */
[----:B------:R-:W4:Y:S04]  /*10db0*/  LDL.LU R237, [R1+0x204] ;  /* 0x0002040001ed7983 */ /* 0x000f280000300800 */
[----:B------:R-:W4:Y:S04]  /*10dc0*/  LDL.LU R236, [R1+0x200] ;  /* 0x0002000001ec7983 */ /* 0x000f280000300800 */
[----:B------:R-:W4:Y:S01]  /*10dd0*/  LDL.LU R136, [R1+0x50] ;  /* 0x0000500001887983 */ /* 0x000f220000300800 */
[----:B------:R-:W-:Y:S01]  /*10de0*/  LOP3.LUT R0, R57, R224, R2, 0x96, !PT ;  /* 0x000000e039007212 */ /* 0x000fe200078e9602 */
[----:B------:R-:W-:-:S04]  /*10df0*/  IMAD.WIDE.U32 R2, R3, -0x2daee0ad, RZ ;  /* 0xd2511f5303027825 */ /* 0x000fc800078e00ff */
[----:B------:R-:W-:Y:S01]  /*10e00*/  IMAD.WIDE.U32 R54, R0, -0x2daee0ad, RZ ;  /* 0xd2511f5300367825 */ /* 0x000fe200078e00ff */
[----:B------:R-:W-:-:S04]  /*10e10*/  LOP3.LUT R0, R3, R216, R106, 0x96, !PT ;  /* 0x000000d803007212 */ /* 0x000fc800078e966a */
[----:B------:R-:W-:Y:S01]  /*10e20*/  LOP3.LUT R2, R55, R217, R2, 0x96, !PT ;  /* 0x000000d937027212 */ /* 0x000fe200078e9602 */
[----:B------:R-:W-:-:S04]  /*10e30*/  IMAD.WIDE.U32 R34, R0, -0x326172a9, RZ ;  /* 0xcd9e8d5700227825 */ /* 0x000fc800078e00ff */
[----:B------:R-:W-:-:S05]  /*10e40*/  IMAD.WIDE.U32 R2, R2, -0x326172a9, RZ ;  /* 0xcd9e8d5702027825 */ /* 0x000fca00078e00ff */
[----:B------:R-:W-:Y:S02]  /*10e50*/  LOP3.LUT R0, R3, R251, R34, 0x96, !PT ;  /* 0x000000fb03007212 */ /* 0x000fe400078e9622 */
[----:B------:R-:W-:Y:S02]  /*10e60*/  LOP3.LUT R3, R2, 0xffff, RZ, 0xc0, !PT ;  /* 0x0000ffff02037812 */ /* 0x000fe400078ec0ff */
[C---:B------:R-:W-:Y:S02]  /*10e70*/  LOP3.LUT R8, R0.reuse, 0xffff, RZ, 0xc0, !PT ;  /* 0x0000ffff00087812 */ /* 0x040fe400078ec0ff */
[----:B------:R-:W-:Y:S02]  /*10e80*/  SHF.R.U32.HI R9, RZ, 0x10, R0 ;  /* 0x00000010ff097819 */ /* 0x000fe40000011600 */
[----:B------:R-:W-:Y:S02]  /*10e90*/  SHF.R.U32.HI R11, RZ, 0x10, R2 ;  /* 0x00000010ff0b7819 */ /* 0x000fe40000011602 */
[----:B------:R-:W-:-:S02]  /*10ea0*/  LOP3.LUT R15, R0, 0xff, RZ, 0xc0, !PT ;  /* 0x000000ff000f7812 */ /* 0x000fc400078ec0ff */
[----:B------:R-:W-:Y:S02]  /*10eb0*/  SHF.R.U32.HI R14, RZ, 0x18, R0 ;  /* 0x00000018ff0e7819 */ /* 0x000fe40000011600 */
[----:B------:R-:W-:Y:S02]  /*10ec0*/  SHF.R.U32.HI R0, RZ, 0x8, R3 ;  /* 0x00000008ff007819 */ /* 0x000fe40000011603 */
[----:B------:R-:W-:Y:S02]  /*10ed0*/  LOP3.LUT R10, R2, 0xff, RZ, 0xc0, !PT ;  /* 0x000000ff020a7812 */ /* 0x000fe400078ec0ff */
[----:B------:R-:W-:Y:S02]  /*10ee0*/  SHF.R.U32.HI R3, RZ, 0x8, R8 ;  /* 0x00000008ff037819 */ /* 0x000fe40000011608 */
[----:B------:R-:W-:Y:S02]  /*10ef0*/  LOP3.LUT R8, R9, 0xff, RZ, 0xc0, !PT ;  /* 0x000000ff09087812 */ /* 0x000fe400078ec0ff */
[----:B------:R-:W-:-:S02]  /*10f00*/  SHF.R.U32.HI R13, RZ, 0x18, R2 ;  /* 0x00000018ff0d7819 */ /* 0x000fc40000011602 */
[----:B------:R-:W-:Y:S02]  /*10f10*/  LOP3.LUT R11, R11, 0xff, RZ, 0xc0, !PT ;  /* 0x000000ff0b0b7812 */ /* 0x000fe400078ec0ff */
[----:B------:R-:W-:Y:S02]  /*10f20*/  PRMT R9, R10, 0x5410, R0 ;  /* 0x000054100a097816 */ /* 0x000fe40000000000 */
[----:B------:R-:W-:Y:S02]  /*10f30*/  PRMT R0, R15, 0x5410, R3 ;  /* 0x000054100f007816 */ /* 0x000fe40000000003 */
[----:B------:R-:W-:Y:S02]  /*10f40*/  PRMT R2, R8, 0x5410, R14 ;  /* 0x0000541008027816 */ /* 0x000fe4000000000e */
[----:B------:R-:W-:Y:S01]  /*10f50*/  PRMT R11, R11, 0x5410, R13 ;  /* 0x000054100b0b7816 */ /* 0x000fe2000000000d */
[--C-:B------:R-:W-:Y:S02]  /*10f60*/  HSET2.LE.AND R0, R0, R12.reuse, PT ;  /* 0x0000000c00007233 */ /* 0x100fe40003803000 */
[----:B------:R-:W-:-:S02]  /*10f70*/  HSET2.LE.AND R2, R2, R12, PT ;  /* 0x0000000c02027233 */ /* 0x000fc40003803000 */
[--C-:B------:R-:W-:Y:S02]  /*10f80*/  HSET2.LE.AND R3, R9, R12.reuse, PT ;  /* 0x0000000c09037233 */ /* 0x100fe40003803000 */
[----:B------:R-:W-:Y:S01]  /*10f90*/  HSET2.LE.AND R11, R11, R12, PT ;  /* 0x0000000c0b0b7233 */ /* 0x000fe20003803000 */
[----:B------:R-:W-:Y:S01]  /*10fa0*/  LOP3.LUT R8, R229, R0, RZ, 0xc0, !PT ;  /* 0x00000000e5087212 */ /* 0x000fe200078ec0ff */
[----:B------:R-:W-:Y:S01]  /*10fb0*/  IMAD.MOV.U32 R137, RZ, RZ, R250 ;  /* 0x000000ffff897224 */ /* 0x000fe200078e00fa */
[----:B------:R-:W-:Y:S01]  /*10fc0*/  LOP3.LUT R9, R185, R2, RZ, 0xc0, !PT ;  /* 0x00000002b9097212 */ /* 0x000fe200078ec0ff */
[----:B------:R-:W-:Y:S01]  /*10fd0*/  IMAD.MOV.U32 R138, RZ, RZ, R233 ;  /* 0x000000ffff8a7224 */ /* 0x000fe200078e00e9 */
[----:B------:R-:W-:Y:S01]  /*10fe0*/  LOP3.LUT R10, R182, R3, RZ, 0xc0, !PT ;  /* 0x00000003b60a7212 */ /* 0x000fe200078ec0ff */
[----:B------:R-:W-:Y:S01]  /*10ff0*/  IMAD.MOV.U32 R139, RZ, RZ, R232 ;  /* 0x000000ffff8b7224 */ /* 0x000fe200078e00e8 */
[----:B------:R-:W-:Y:S01]  /*11000*/  LOP3.LUT R11, R181, R11, RZ, 0xc0, !PT ;  /* 0x0000000bb50b7212 */ /* 0x000fe200078ec0ff */
[----:B------:R-:W-:Y:S01]  /*11010*/  HMMA.16816.F32 R116, R4, R42, R144 ;  /* 0x0000002a0474723c */ /* 0x000fe20000001890 */
[----:B------:R-:W4:Y:S01]  /*11020*/  LDL.LU R250, [R1+0x1fc] ;  /* 0x0001fc0001fa7983 */ /* 0x000f220000300800 */
[----:B------:R-:W-:-:S02]  /*11030*/  IMAD.MOV.U32 R176, RZ, RZ, R91 ;  /* 0x000000ffffb07224 */ /* 0x000fc400078e005b */
[----:B--2---:R-:W-:Y:S01]  /*11040*/  IMAD.MOV.U32 R64, RZ, RZ, R223 ;  /* 0x000000ffff407224 */ /* 0x004fe200078e00df */
[----:B------:R1:W5:Y:S02]  /*11050*/  LDL.LU R233, [R1+0x1f8] ;  /* 0x0001f80001e97983 */ /* 0x0003640000300800 */
[----:B------:R-:W-:Y:S01]  /*11060*/  IMAD.MOV.U32 R144, RZ, RZ, R90 ;  /* 0x000000ffff907224 */ /* 0x000fe200078e005a */
[C---:B------:R-:W-:Y:S01]  /*11070*/  HMMA.16816.F32 R104, R4.reuse, R22, R76 ;  /* 0x000000160468723c */ /* 0x040fe2000000184c */
[----:B------:R-:W-:Y:S01]  /*11080*/  IMAD.MOV.U32 R145, RZ, RZ, R89 ;  /* 0x000000ffff917224 */ /* 0x000fe200078e0059 */
[----:B------:R1:W5:Y:S01]  /*11090*/  LDL.LU R232, [R1+0x1f0] ;  /* 0x0001f00001e87983 */ /* 0x0003620000300800 */
[----:B------:R-:W-:Y:S02]  /*110a0*/  IMAD.MOV.U32 R146, RZ, RZ, R88 ;  /* 0x000000ffff927224 */ /* 0x000fe400078e0058 */
[----:B------:R-:W-:Y:S01]  /*110b0*/  IMAD.MOV.U32 R147, RZ, RZ, R103 ;  /* 0x000000ffff937224 */ /* 0x000fe200078e0067 */
[----:B------:R1:W5:Y:S01]  /*110c0*/  LDL.LU R223, [R1+0x1ec] ;  /* 0x0001ec0001df7983 */ /* 0x0003620000300800 */
[----:B------:R-:W-:Y:S01]  /*110d0*/  IMAD.MOV.U32 R65, RZ, RZ, R222 ;  /* 0x000000ffff417224 */ /* 0x000fe200078e00de */
[----:B------:R-:W-:Y:S01]  /*110e0*/  HMMA.16816.F32 R124, R4, R44, R124 ;  /* 0x0000002c047c723c */ /* 0x000fe2000000187c */
[----:B------:R-:W-:Y:S01]  /*110f0*/  IMAD.MOV.U32 R66, RZ, RZ, R202 ;  /* 0x000000ffff427224 */ /* 0x000fe200078e00ca */
[----:B------:R1:W5:Y:S01]  /*11100*/  LDL.LU R222, [R1+0x1e8] ;  /* 0x0001e80001de7983 */ /* 0x0003620000300800 */
[----:B------:R-:W-:-:S03]  /*11110*/  IMAD.MOV.U32 R67, RZ, RZ, R199 ;  /* 0x000000ffff437224 */ /* 0x000fc600078e00c7 */
[----:B------:R1:W5:Y:S02]  /*11120*/  LDL.LU R202, [R1+0x1e4] ;  /* 0x0001e40001ca7983 */ /* 0x0003640000300800 */
[C---:B------:R-:W-:Y:S02]  /*11130*/  HMMA.16816.F32 R120, R4.reuse, R46, R120 ;  /* 0x0000002e0478723c */ /* 0x040fe40000001878 */
[----:B------:R1:W5:Y:S06]  /*11140*/  LDL.LU R199, [R1+0x1e0] ;  /* 0x0001e00001c77983 */ /* 0x00036c0000300800 */
[----:B------:R-:W-:Y:S08]  /*11150*/  HMMA.16816.F32 R88, R4, R18, R140 ;  /* 0x000000120458723c */ /* 0x000ff0000000188c */
[C---:B------:R-:W-:Y:S08]  /*11160*/  HMMA.16816.F32 R140, R8.reuse, R20, R144 ;  /* 0x00000014088c723c */ /* 0x040ff00000001890 */
[----:B------:R-:W-:Y:S07]  /*11170*/  HMMA.16816.F32 R144, R8, R22, R176 ;  /* 0x000000160890723c */ /* 0x000fee00000018b0 */
[----:B------:R-:W-:-:S02]  /*11180*/  IMAD.MOV.U32 R176, RZ, RZ, R53 ;  /* 0x000000ffffb07224 */ /* 0x000fc400078e0035 */
[----:B------:R-:W-:Y:S02]  /*11190*/  IMAD.MOV.U32 R177, RZ, RZ, R52 ;  /* 0x000000ffffb17224 */ /* 0x000fe400078e0034 */
[----:B------:R-:W-:Y:S02]  /*111a0*/  IMAD.MOV.U32 R178, RZ, RZ, R51 ;  /* 0x000000ffffb27224 */ /* 0x000fe400078e0033 */
[----:B------:R-:W-:Y:S01]  /*111b0*/  IMAD.MOV.U32 R179, RZ, RZ, R50 ;  /* 0x000000ffffb37224 */ /* 0x000fe200078e0032 */
[----:B------:R-:W-:Y:S01]  /*111c0*/  LOP3.LUT R2, R25, R218, R26, 0x96, !PT ;  /* 0x000000da19027212 */ /* 0x000fe200078e961a */
[C---:B------:R-:W-:Y:S01]  /*111d0*/  HMMA.16816.F32 R100, R4.reuse, R20, R152 ;  /* 0x000000140464723c */ /* 0x040fe20000001898 */
[----:B------:R-:W2:Y:S03]  /*111e0*/  LDSM.16.MT88.4 R20, [R192+0xa400] ;  /* 0x00a40000c014783b */ /* 0x000ea60000004200 */
[----:B------:R-:W-:Y:S01]  /*111f0*/  IMAD.WIDE.U32 R2, R2, -0x2daee0ad, RZ ;  /* 0xd2511f5302027825 */ /* 0x000fe200078e00ff */
[----:B------:R-:W1:Y:S04]  /*11200*/  LDSM.16.MT88.4 R24, [R192+0x9400] ;  /* 0x00940000c018783b */ /* 0x000e680000004200 */
[----:B------:R-:W-:Y:S01]  /*11210*/  LOP3.LUT R0, R3, R249, R58, 0x96, !PT ;  /* 0x000000f903007212 */ /* 0x000fe200078e963a */
[----:B------:R-:W-:Y:S03]  /*11220*/  HMMA.16816.F32 R96, R4, R60, R160 ;  /* 0x0000003c0460723c */ /* 0x000fe600000018a0 */
[----:B------:R-:W-:-:S05]  /*11230*/  LOP3.LUT R13, R0, 0xff, RZ, 0xc0, !PT ;  /* 0x000000ff000d7812 */ /* 0x000fca00078ec0ff */
[----:B------:R-:W-:Y:S01]  /*11240*/  HMMA.16816.F32 R84, R4, R62, R164 ;  /* 0x0000003e0454723c */ /* 0x000fe200000018a4 */
[----:B------:R-:W-:-:S06]  /*11250*/  LOP3.LUT R3, R2, 0xffff, RZ, 0xc0, !PT ;  /* 0x0000ffff02037812 */ /* 0x000fcc00078ec0ff */
[----:B------:R-:W-:Y:S02]  /*11260*/  LOP3.LUT R4, R0, 0xffff, RZ, 0xc0, !PT ;  /* 0x0000ffff00047812 */ /* 0x000fe400078ec0ff */
[--C-:B------:R-:W-:Y:S02]  /*11270*/  SHF.R.U32.HI R5, RZ, 0x10, R0.reuse ;  /* 0x00000010ff057819 */ /* 0x100fe40000011600 */
[----:B------:R-:W-:Y:S02]  /*11280*/  SHF.R.U32.HI R7, RZ, 0x18, R0 ;  /* 0x00000018ff077819 */ /* 0x000fe40000011600 */
[----:B------:R-:W-:Y:S02]  /*11290*/  SHF.R.U32.HI R0, RZ, 0x8, R4 ;  /* 0x00000008ff007819 */ /* 0x000fe40000011604 */
[----:B------:R-:W-:Y:S02]  /*112a0*/  LOP3.LUT R4, R5, 0xff, RZ, 0xc0, !PT ;  /* 0x000000ff05047812 */ /* 0x000fe400078ec0ff */
[----:B------:R-:W-:-:S02]  /*112b0*/  LOP3.LUT R6, R2, 0xff, RZ, 0xc0, !PT ;  /* 0x000000ff02067812 */ /* 0x000fc400078ec0ff */
[--C-:B------:R-:W-:Y:S02]  /*112c0*/  SHF.R.U32.HI R14, RZ, 0x10, R2.reuse ;  /* 0x00000010ff0e7819 */ /* 0x100fe40000011602 */
[----:B------:R-:W-:Y:S02]  /*112d0*/  SHF.R.U32.HI R5, RZ, 0x18, R2 ;  /* 0x00000018ff057819 */ /* 0x000fe40000011602 */
[----:B------:R-:W-:Y:S02]  /*112e0*/  PRMT R2, R4, 0x5410, R7 ;  /* 0x0000541004027816 */ /* 0x000fe40000000007 */
[----:B------:R-:W-:Y:S02]  /*112f0*/  SHF.R.U32.HI R3, RZ, 0x8, R3 ;  /* 0x00000008ff037819 */ /* 0x000fe40000011603 */
[----:B------:R-:W-:Y:S01]  /*11300*/  LOP3.LUT R7, R14, 0xff, RZ, 0xc0, !PT ;  /* 0x000000ff0e077812 */ /* 0x000fe200078ec0ff */
[----:B------:R-:W-:Y:S01]  /*11310*/  HSET2.LE.AND R2, R2, R12, PT ;  /* 0x0000000c02027233 */ /* 0x000fe20003803000 */
[----:B------:R-:W-:-:S02]  /*11320*/  PRMT R3, R6, 0x5410, R3 ;  /* 0x0000541006037816 */ /* 0x000fc40000000003 */
[----:B------:R-:W-:Y:S02]  /*11330*/  PRMT R7, R7, 0x5410, R5 ;  /* 0x0000541007077816 */ /* 0x000fe40000000005 */
[----:B------:R-:W-:Y:S01]  /*11340*/  PRMT R0, R13, 0x5410, R0 ;  /* 0x000054100d007816 */ /* 0x000fe20000000000 */
[--C-:B------:R-:W-:Y:S01]  /*11350*/  HSET2.LE.AND R3, R3, R12.reuse, PT ;  /* 0x0000000c03037233 */ /* 0x100fe20003803000 */
[----:B------:R-:W-:Y:S02]  /*11360*/  LOP3.LUT R5, R158, R2, RZ, 0xc0, !PT ;  /* 0x000000029e057212 */ /* 0x000fe400078ec0ff */
[----:B------:R-:W-:Y:S01]  /*11370*/  LOP3.LUT R2, R35, R218, R56, 0x96, !PT ;  /* 0x000000da23027212 */ /* 0x000fe200078e9638 */
[----:B------:R-:W-:Y:S01]  /*11380*/  HSET2.LE.AND R0, R0, R12, PT ;  /* 0x0000000c00007233 */ /* 0x000fe20003803000 */
[----:B------:R-:W-:Y:S01]  /*11390*/  LOP3.LUT R6, R157, R3, RZ, 0xc0, !PT ;  /* 0x000000039d067212 */ /* 0x000fe200078ec0ff */
[C---:B------:R-:W-:Y:S08]  /*113a0*/  HMMA.16816.F32 R68, R8.reuse, R40, R244 ;  /* 0x000000280844723c */ /* 0x040ff000000018f4 */
[----:B------:R-:W-:Y:S01]  /*113b0*/  HMMA.16816.F32 R64, R8, R42, R64 ;  /* 0x0000002a0840723c */ /* 0x000fe20000001840 */
[----:B------:R-:W-:Y:S01]  /*113c0*/  IMAD.WIDE.U32 R2, R2, -0x2daee0ad, RZ ;  /* 0xd2511f5302027825 */ /* 0x000fe200078e00ff */
[----:B------:R-:W-:Y:S01]  /*113d0*/  LDSM.16.MT88.4 R40, [R194+0xa400] ;  /* 0x00a40000c228783b */ /* 0x000fe20000004200 */
[----:B------:R-:W-:-:S05]  /*113e0*/  LOP3.LUT R4, R159, R0, RZ, 0xc0, !PT ;  /* 0x000000009f047212 */ /* 0x000fca00078ec0ff */
[----:B------:R-:W-:Y:S01]  /*113f0*/  HMMA.16816.F32 R80, R8, R38, R80 ;  /* 0x000000260850723c */ /* 0x000fe20000001850 */
[----:B------:R-:W-:-:S07]  /*11400*/  LOP3.LUT R0, R3, R249, R54, 0x96, !PT ;  /* 0x000000f903007212 */ /* 0x000fce00078e9636 */
[----:B------:R-:W-:Y:S01]  /*11410*/  HMMA.16816.F32 R128, R8, R16, R128 ;  /* 0x000000100880723c */ /* 0x000fe20000001880 */
[----:B------:R-:W-:-:S07]  /*11420*/  LOP3.LUT R3, R2, 0xffff, RZ, 0xc0, !PT ;  /* 0x0000ffff02037812 */ /* 0x000fce00078ec0ff */
[C---:B---3--:R-:W-:Y:S08]  /*11430*/  HMMA.16816.F32 R72, R8.reuse, R46, R240 ;  /* 0x0000002e0848723c */ /* 0x048ff000000018f0 */
[C---:B----4-:R-:W-:Y:S01]  /*11440*/  HMMA.16816.F32 R76, R8.reuse, R44, R236 ;  /* 0x0000002c084c723c */ /* 0x050fe200000018ec */
[----:B------:R-:W-:Y:S01]  /*11450*/  HSET2.LE.AND R7, R7, R12, PT ;  /* 0x0000000c07077233 */ /* 0x000fe20003803000 */
[----:B------:R-:W-:Y:S01]  /*11460*/  IMAD.MOV.U32 R219, RZ, RZ, R180 ;  /* 0x000000ffffdb7224 */ /* 0x000fe200078e00b4 */
[----:B------:R-:W-:Y:S05]  /*11470*/  LDSM.16.MT88.4 R56, [R192+0x9800] ;  /* 0x00980000c038783b */ /* 0x000fea0000004200 */
[C---:B------:R-:W-:Y:S01]  /*11480*/  HMMA.16816.F32 R44, R8.reuse, R36, R136 ;  /* 0x00000024082c723c */ /* 0x040fe20000001888 */
[----:B------:R-:W-:Y:S07]  /*11490*/  LDSM.16.MT88.4 R36, [R192+0xb400] ;  /* 0x00b40000c024783b */ /* 0x000fee0000004200 */
[----:B------:R-:W-:Y:S01]  /*114a0*/  HMMA.16816.F32 R136, R8, R18, R148 ;  /* 0x000000120888723c */ /* 0x000fe20000001894 */
[----:B------:R-:W3:Y:S06]  /*114b0*/  LDSM.16.MT88.4 R16, [R194+0x9400] ;  /* 0x00940000c210783b */ /* 0x000eec0000004200 */
[----:B------:R-:W-:-:S02]  /*114c0*/  IMAD.MOV.U32 R148, RZ, RZ, R197 ;  /* 0x000000ffff947224 */ /* 0x000fc400078e00c5 */
[----:B------:R4:W5:Y:S01]  /*114d0*/  LDL.LU R197, [R1+0x1dc] ;  /* 0x0001dc0001c57983 */ /* 0x0009620000300800 */
[----:B------:R-:W-:Y:S02]  /*114e0*/  IMAD.MOV.U32 R149, RZ, RZ, R196 ;  /* 0x000000ffff957224 */ /* 0x000fe400078e00c4 */
[----:B------:R-:W-:Y:S01]  /*114f0*/  IMAD.MOV.U32 R150, RZ, RZ, R195 ;  /* 0x000000ffff967224 */ /* 0x000fe200078e00c3 */
[----:B------:R4:W5:Y:S01]  /*11500*/  LDL.LU R196, [R1+0x1d8] ;  /* 0x0001d80001c47983 */ /* 0x0009620000300800 */
[----:B------:R-:W-:-:S03]  /*11510*/  IMAD.MOV.U32 R151, RZ, RZ, R193 ;  /* 0x000000ffff977224 */ /* 0x000fc600078e00c1 */
[----:B------:R4:W5:Y:S04]  /*11520*/  LDL.LU R195, [R1+0x1d4] ;  /* 0x0001d40001c37983 */ /* 0x0009680000300800 */
[----:B------:R4:W5:Y:S04]  /*11530*/  LDL.LU R193, [R1+0x1d0] ;  /* 0x0001d00001c17983 */ /* 0x0009680000300800 */
[----:B------:R4:W5:Y:S04]  /*11540*/  LDL.LU R53, [R1+0x1cc] ;  /* 0x0001cc0001357983 */ /* 0x0009680000300800 */
[----:B------:R4:W5:Y:S04]  /*11550*/  LDL.LU R52, [R1+0x1c8] ;  /* 0x0001c80001347983 */ /* 0x0009680000300800 */
[----:B------:R4:W5:Y:S04]  /*11560*/  LDL.LU R51, [R1+0x1c4] ;  /* 0x0001c40001337983 */ /* 0x0009680000300800 */
[----:B------:R4:W5:Y:S01]  /*11570*/  LDL.LU R50, [R1+0x1c0] ;  /* 0x0001c00001327983 */ /* 0x0009620000300800 */
[C---:B------:R-:W-:Y:S08]  /*11580*/  HMMA.16816.F32 R152, R8.reuse, R60, R148 ;  /* 0x0000003c0898723c */ /* 0x040ff00000001894 */
[----:B------:R-:W-:Y:S01]  /*11590*/  HMMA.16816.F32 R148, R8, R62, R176 ;  /* 0x0000003e0894723c */ /* 0x000fe200000018b0 */
[----:B------:R-:W1:Y:S01]  /*115a0*/  LDSM.16.MT88.4 R60, [R194+0xb400] ;  /* 0x00b40000c23c783b */ /* 0x000e620000004200 */
[----:B------:R-:W-:-:S02]  /*115b0*/  LOP3.LUT R15, R0, 0xff, RZ, 0xc0, !PT ;  /* 0x000000ff000f7812 */ /* 0x000fc400078ec0ff */
[----:B------:R-:W-:-:S03]  /*115c0*/  SHF.R.U32.HI R14, RZ, 0x18, R0 ;  /* 0x00000018ff0e7819 */ /* 0x000fc60000011600 */
[----:B------:R-:W-:Y:S02]  /*115d0*/  LOP3.LUT R8, R0, 0xffff, RZ, 0xc0, !PT ;  /* 0x0000ffff00087812 */ /* 0x000fe400078ec0ff */
[----:B------:R-:W-:Y:S02]  /*115e0*/  SHF.R.U32.HI R9, RZ, 0x10, R0 ;  /* 0x00000010ff097819 */ /* 0x000fe40000011600 */
[----:B------:R-:W-:Y:S02]  /*115f0*/  LOP3.LUT R10, R2, 0xff, RZ, 0xc0, !PT ;  /* 0x000000ff020a7812 */ /* 0x000fe400078ec0ff */
[----:B------:R-:W-:Y:S02]  /*11600*/  SHF.R.U32.HI R0, RZ, 0x8, R3 ;  /* 0x00000008ff007819 */ /* 0x000fe40000011603 */
[----:B------:R-:W-:Y:S02]  /*11610*/  SHF.R.U32.HI R3, RZ, 0x8, R8 ;  /* 0x00000008ff037819 */ /* 0x000fe40000011608 */
[----:B------:R-:W-:-:S02]  /*11620*/  LOP3.LUT R8, R9, 0xff, RZ, 0xc0, !PT ;  /* 0x000000ff09087812 */ /* 0x000fc400078ec0ff */
[----:B------:R-:W-:Y:S02]  /*11630*/  PRMT R9, R10, 0x5410, R0 ;  /* 0x000054100a097816 */ /* 0x000fe40000000000 */
[----:B------:R-:W-:Y:S01]  /*11640*/  PRMT R0, R15, 0x5410, R3 ;  /* 0x000054100f007816 */ /* 0x000fe20000000003 */
[----:B------:R-:W-:Y:S01]  /*11650*/  IMAD.MOV.U32 R237, RZ, RZ, R187 ;  /* 0x000000ffffed7224 */ /* 0x000fe200078e00bb */
[----:B------:R-:W-:-:S03]  /*11660*/  SHF.R.U32.HI R11, RZ, 0x10, R2 ;  /* 0x00000010ff0b7819 */ /* 0x000fc60000011602 */
[--C-:B------:R-:W-:Y:S01]  /*11670*/  HSET2.LE.AND R0, R0, R12.reuse, PT ;  /* 0x0000000c00007233 */ /* 0x100fe20003803000 */
[----:B------:R-:W-:Y:S02]  /*11680*/  SHF.R.U32.HI R13, RZ, 0x18, R2 ;  /* 0x00000018ff0d7819 */ /* 0x000fe40000011602 */
[----:B------:R-:W-:Y:S02]  /*11690*/  PRMT R2, R8, 0x5410, R14 ;  /* 0x0000541008027816 */ /* 0x000fe4000000000e */
[----:B------:R-:W-:Y:S02]  /*116a0*/  LOP3.LUT R8, R235, R0, RZ, 0xc0, !PT ;  /* 0x00000000eb087212 */ /* 0x000fe400078ec0ff */
[----:B------:R-:W-:Y:S01]  /*116b0*/  LOP3.LUT R0, R188, R237, RZ, 0x3c, !PT ;  /* 0x000000edbc007212 */ /* 0x000fe200078e3cff */
[----:B------:R-:W-:Y:S01]  /*116c0*/  HSET2.LE.AND R2, R2, R12, PT ;  /* 0x0000000c02027233 */ /* 0x000fe20003803000 */
[----:B------:R-:W-:Y:S01]  /*116d0*/  LOP3.LUT R11, R11, 0xff, RZ, 0xc0, !PT ;  /* 0x000000ff0b0b7812 */ /* 0x000fe200078ec0ff */
[----:B------:R-:W-:Y:S01]  /*116e0*/  IMAD.MOV.U32 R167, RZ, RZ, R173 ;  /* 0x000000ffffa77224 */ /* 0x000fe200078e00ad */
[----:B------:R-:W-:Y:S01]  /*116f0*/  LOP3.LUT R7, R156, R7, RZ, 0xc0, !PT ;  /* 0x000000079c077212 */ /* 0x000fe200078ec0ff */
[----:B------:R-:W-:-:S02]  /*11700*/  IMAD.MOV.U32 R238, RZ, RZ, R168 ;  /* 0x000000ffffee7224 */ /* 0x000fc400078e00a8 */
[----:B------:R-:W-:Y:S01]  /*11710*/  IMAD.WIDE.U32 R14, R0, -0x326172a9, RZ ;  /* 0xcd9e8d57000e7825 */ /* 0x000fe200078e00ff */
[----:B------:R-:W-:Y:S01]  /*11720*/  PRMT R11, R11, 0x5410, R13 ;  /* 0x000054100b0b7816 */ /* 0x000fe2000000000d */
[--C-:B------:R-:W-:Y:S01]  /*11730*/  HSET2.LE.AND R3, R9, R12.reuse, PT ;  /* 0x0000000c09037233 */ /* 0x100fe20003803000 */
[----:B------:R-:W-:Y:S02]  /*11740*/  LOP3.LUT R9, R231, R2, RZ, 0xc0, !PT ;  /* 0x00000002e7097212 */ /* 0x000fe400078ec0ff */
[----:B------:R-:W-:Y:S02]  /*11750*/  LOP3.LUT R2, R15, R225, R238, 0x96, !PT ;  /* 0x000000e10f027212 */ /* 0x000fe400078e96ee */
[----:B------:R-:W-:Y:S01]  /*11760*/  LOP3.LUT R0, R167, R219, R14, 0x96, !PT ;  /* 0x000000dba7007212 */ /* 0x000fe200078e960e */
[----:B------:R-:W-:Y:S01]  /*11770*/  IMAD.MOV.U32 R160, RZ, RZ, R214 ;  /* 0x000000ffffa07224 */ /* 0x000fe200078e00d6 */
[----:B------:R-:W-:Y:S01]  /*11780*/  HSET2.LE.AND R11, R11, R12, PT ;  /* 0x0000000c0b0b7233 */ /* 0x000fe20003803000 */
[----:B------:R-:W-:Y:S01]  /*11790*/  IMAD.MOV.U32 R161, RZ, RZ, R215 ;  /* 0x000000ffffa17224 */ /* 0x000fe200078e00d7 */
[----:B--2---:R-:W-:Y:S01]  /*117a0*/  HMMA.16816.F32 R156, R4, R20, R112 ;  /* 0x00000014049c723c */ /* 0x004fe20000001870 */
[----:B------:R-:W-:Y:S01]  /*117b0*/  IMAD.MOV.U32 R162, RZ, RZ, R174 ;  /* 0x000000ffffa27224 */ /* 0x000fe200078e00ae */
[----:B------:R-:W-:Y:S01]  /*117c0*/  LOP3.LUT R10, R230, R3, RZ, 0xc0, !PT ;  /* 0x00000003e60a7212 */ /* 0x000fe200078ec0ff */
[----:B------:R-:W-:-:S02]  /*117d0*/  IMAD.MOV.U32 R163, RZ, RZ, R175 ;  /* 0x000000ffffa37224 */ /* 0x000fc400078e00af */
[----:B------:R-:W-:Y:S02]  /*117e0*/  IMAD.MOV.U32 R215, RZ, RZ, R184 ;  /* 0x000000ffffd77224 */ /* 0x000fe400078e00b8 */
[----:B------:R-:W-:Y:S01]  /*117f0*/  IMAD.MOV.U32 R214, RZ, RZ, R183 ;  /* 0x000000ffffd67224 */ /* 0x000fe200078e00b7 */
[C---:B-1----:R-:W-:Y:S01]  /*11800*/  HMMA.16816.F32 R124, R4.reuse, R24, R124 ;  /* 0x00000018047c723c */ /* 0x042fe2000000187c */
[----:B------:R-:W-:Y:S02]  /*11810*/  IMAD.MOV.U32 R166, RZ, RZ, R172 ;  /* 0x000000ffffa67224 */ /* 0x000fe400078e00ac */
[----:B------:R-:W-:Y:S02]  /*11820*/  IMAD.MOV.U32 R164, RZ, RZ, R170 ;  /* 0x000000ffffa47224 */ /* 0x000fe400078e00aa */
[----:B------:R-:W-:Y:S02]  /*11830*/  IMAD.MOV.U32 R165, RZ, RZ, R171 ;  /* 0x000000ffffa57224 */ /* 0x000fe400078e00ab */
[----:B------:R-:W-:Y:S01]  /*11840*/  IMAD.MOV.U32 R239, RZ, RZ, R169 ;  /* 0x000000ffffef7224 */ /* 0x000fe200078e00a9 */
[----:B------:R-:W-:Y:S01]  /*11850*/  HMMA.16816.F32 R120, R4, R26, R120 ;  /* 0x0000001a0478723c */ /* 0x000fe20000001878 */
[----:B------:R-:W-:-:S02]  /*11860*/  IMAD.MOV.U32 R236, RZ, RZ, R186 ;  /* 0x000000ffffec7224 */ /* 0x000fc400078e00ba */
[----:B------:R-:W-:Y:S01]  /*11870*/  IMAD.WIDE.U32 R2, R2, -0x2daee0ad, RZ ;  /* 0xd2511f5302027825 */ /* 0x000fe200078e00ff */
[----:B------:R-:W-:-:S04]  /*11880*/  LOP3.LUT R11, R206, R11, RZ, 0xc0, !PT ;  /* 0x0000000bce0b7212 */ /* 0x000fc800078ec0ff */
[----:B---3--:R-:W-:Y:S01]  /*11890*/  HMMA.16816.F32 R132, R4, R16, R132 ;  /* 0x000000100484723c */ /* 0x008fe20000001884 */
[----:B------:R-:W-:-:S07]  /*118a0*/  LOP3.LUT R3, R3, R226, R164, 0x96, !PT ;  /* 0x000000e203037212 */ /* 0x000fce00078e96a4 */
        /* <DEDUP_REMOVED lines=21> */
[----:B------:R-:W-:Y:S04]  /*11a00*/  HMMA.16816.F32 R96, R8, R16, R68 ;  /* 0x000000100860723c */ /* 0x000fe80000001844 */
[----:B------:R-:W-:Y:S02]  /*11a10*/  LOP3.LUT R0, R3, R251, R34, 0x96, !PT ;  /* 0x000000fb03007212 */ /* 0x000fe400078e9622 */
[C---:B------:R-:W-:Y:S02]  /*11a20*/  LOP3.LUT R3, R2.reuse, 0xffff, RZ, 0xc0, !PT ;  /* 0x0000ffff02037812 */ /* 0x040fe400078ec0ff */
        /* <DEDUP_REMOVED lines=9> */
[----:B------:R-:W-:Y:S02]  /*11ac0*/  SHF.R.U32.HI R7, RZ, 0x18, R0 ;  /* 0x00000018ff077819 */ /* 0x000fe40000011600 */
[----:B------:R-:W-:Y:S02]  /*11ad0*/  LOP3.LUT R2, R3, 0xff, RZ, 0xc0, !PT ;  /* 0x000000ff03027812 */ /* 0x000fe400078ec0ff */
[----:B------:R-:W-:Y:S02]  /*11ae0*/  PRMT R0, R17, 0x5410, R6 ;  /* 0x0000541011007816 */ /* 0x000fe40000000006 */
[----:B------:R-:W-:Y:S02]  /*11af0*/  PRMT R3, R5, 0x5410, R16 ;  /* 0x0000541005037816 */ /* 0x000fe40000000010 */
[----:B------:R-:W-:Y:S01]  /*11b00*/  PRMT R5, R2, 0x5410, R7 ;  /* 0x0000541002057816 */ /* 0x000fe20000000007 */
[--C-:B------:R-:W-:Y:S01]  /*11b10*/  HSET2.LE.AND R0, R0, R12.reuse, PT ;  /* 0x0000000c00007233 */ /* 0x100fe20003803000 */
[----:B------:R-:W-:Y:S01]  /*11b20*/  PRMT R4, R13, 0x5410, R4 ;  /* 0x000054100d047816 */ /* 0x000fe20000000004 */
[----:B------:R-:W-:-:S03]  /*11b30*/  HSET2.LE.AND R2, R3, R12, PT ;  /* 0x0000000c03027233 */ /* 0x000fc60003803000 */
[----:B------:R-:W-:Y:S01]  /*11b40*/  LOP3.LUT R6, R191, R0, RZ, 0xc0, !PT ;  /* 0x00000000bf067212 */ /* 0x000fe200078ec0ff */
[----:B------:R-:W-:Y:S01]  /*11b50*/  HSET2.LE.AND R3, R4, R12, PT ;  /* 0x0000000c04037233 */ /* 0x000fe20003803000 */
[----:B------:R-:W-:Y:S02]  /*11b60*/  LOP3.LUT R7, R189, R2, RZ, 0xc0, !PT ;  /* 0x00000002bd077212 */ /* 0x000fe400078ec0ff */
[----:B------:R-:W-:Y:S02]  /*11b70*/  LOP3.LUT R2, R15, R225, R162, 0x96, !PT ;  /* 0x000000e10f027212 */ /* 0x000fe400078e96a2 */
[----:B------:R-:W-:Y:S01]  /*11b80*/  LOP3.LUT R0, R221, R219, R14, 0x96, !PT ;  /* 0x000000dbdd007212 */ /* 0x000fe200078e960e */
[----:B------:R-:W-:Y:S01]  /*11b90*/  HMMA.16816.F32 R84, R8, R22, R80 ;  /* 0x000000160854723c */ /* 0x000fe20000001850 */
[----:B------:R-:W-:Y:S01]  /*11ba0*/  LOP3.LUT R4, R201, R3, RZ, 0xc0, !PT ;  /* 0x00000003c9047212 */ /* 0x000fe200078ec0ff */
[----:B------:R-:W-:-:S06]  /*11bb0*/  IMAD.MOV.U32 R238, RZ, RZ, R160 ;  /* 0x000000ffffee7224 */ /* 0x000fcc00078e00a0 */
[C---:B------:R-:W-:Y:S01]  /*11bc0*/  HMMA.16816.F32 R108, R8.reuse, R24, R76 ;  /* 0x00000018086c723c */ /* 0x040fe2000000184c */
[----:B------:R-:W-:Y:S01]  /*11bd0*/  IMAD.WIDE.U32 R2, R2, -0x2daee0ad, RZ ;  /* 0xd2511f5302027825 */ /* 0x000fe200078e00ff */
[----:B------:R-:W-:Y:S01]  /*11be0*/  HSET2.LE.AND R5, R5, R12, PT ;  /* 0x0000000c05057233 */ /* 0x000fe20003803000 */
[----:B------:R-:W-:Y:S05]  /*11bf0*/  LDSM.16.MT88.4 R20, [R192+0xb800] ;  /* 0x00b80000c014783b */ /* 0x000fea0000004200 */
[C---:B------:R-:W-:Y:S01]  /*11c00*/  HMMA.16816.F32 R104, R8.reuse, R26, R72 ;  /* 0x0000001a0868723c */ /* 0x040fe20000001848 */
[----:B------:R-:W-:Y:S01]  /*11c10*/  LOP3.LUT R3, R3, R226, R238, 0x96, !PT ;  /* 0x000000e203037212 */ /* 0x000fe200078e96ee */
[----:B------:R-:W-:Y:S06]  /*11c20*/  LDSM.16.MT88.4 R24, [R192+0xa800] ;  /* 0x00a80000c018783b */ /* 0x000fec0000004200 */
[C---:B------:R-:W-:Y:S08]  /*11c30*/  HMMA.16816.F32 R92, R8.reuse, R18, R64 ;  /* 0x00000012085c723c */ /* 0x040ff00000001840 */
[C---:B------:R-:W-:Y:S08]  /*11c40*/  HMMA.16816.F32 R80, R8.reuse, R60, R152 ;  /* 0x0000003c0850723c */ /* 0x040ff00000001898 */
[C---:B------:R-:W-:Y:S08]  /*11c50*/  HMMA.16816.F32 R76, R8.reuse, R40, R128 ;  /* 0x00000028084c723c */ /* 0x040ff00000001880 */
[C---:B------:R-:W-:Y:S01]  /*11c60*/  HMMA.16816.F32 R68, R8.reuse, R38, R144 ;  /* 0x000000260844723c */ /* 0x040fe20000001890 */
[----:B------:R-:W-:Y:S01]  /*11c70*/  LOP3.LUT R5, R200, R5, RZ, 0xc0, !PT ;  /* 0x00000005c8057212 */ /* 0x000fe200078ec0ff */
[----:B------:R-:W-:Y:S06]  /*11c80*/  LDSM.16.MT88.4 R16, [R194+0xa800] ;  /* 0x00a80000c210783b */ /* 0x000fec0000004200 */
[C---:B------:R-:W-:Y:S01]  /*11c90*/  HMMA.16816.F32 R72, R8.reuse, R42, R136 ;  /* 0x0000002a0848723c */ /* 0x040fe20000001888 */
[----:B------:R-:W1:Y:S07]  /*11ca0*/  LDSM.16.MT88.4 R40, [R194+0x9800] ;  /* 0x00980000c228783b */ /* 0x000e6e0000004200 */
[----:B------:R-:W-:Y:S01]  /*11cb0*/  HMMA.16816.F32 R64, R8, R36, R140 ;  /* 0x000000240840723c */ /* 0x000fe2000000188c */
[----:B------:R-:W2:Y:S01]  /*11cc0*/  LDSM.16.MT88.4 R36, [R194+0xb800] ;  /* 0x00b80000c224783b */ /* 0x000ea20000004200 */
[----:B------:R-:W-:-:S03]  /*11cd0*/  IMAD.MOV.U32 R239, RZ, RZ, R161 ;  /* 0x000000ffffef7224 */ /* 0x000fc600078e00a1 */
[----:B------:R-:W-:Y:S03]  /*11ce0*/  LDSM.16.MT88.4 R140, [R194+0x9c00] ;  /* 0x009c0000c28c783b */ /* 0x000fe60000004200 */
[----:B------:R-:W-:Y:S07]  /*11cf0*/  HMMA.16816.F32 R60, R8, R62, R148 ;  /* 0x0000003e083c723c */ /* 0x000fee0000001894 */
[----:B------:R-:W-:-:S05]  /*11d00*/  IMAD.WIDE.U32 R8, R0, -0x2daee0ad, RZ ;  /* 0xd2511f5300087825 */ /* 0x000fca00078e00ff */
        /* <DEDUP_REMOVED lines=12> */
[C---:B------:R-:W-:Y:S02]  /*11dd0*/  LOP3.LUT R3, R2.reuse, 0xffff, RZ, 0xc0, !PT ;  /* 0x0000ffff02037812 */ /* 0x040fe400078ec0ff */
[--C-:B------:R-:W-:Y:S02]  /*11de0*/  SHF.R.U32.HI R11, RZ, 0x10, R2.reuse ;  /* 0x00000010ff0b7819 */ /* 0x100fe40000011602 */
[----:B------:R-:W-:Y:S02]  /*11df0*/  LOP3.LUT R13, R2, 0xff, RZ, 0xc0, !PT ;  /* 0x000000ff020d7812 */ /* 0x000fe400078ec0ff */
[----:B------:R-:W-:Y:S02]  /*11e00*/  SHF.R.U32.HI R10, RZ, 0x18, R2 ;  /* 0x00000018ff0a7819 */ /* 0x000fe40000011602 */
[----:B------:R-:W-:-:S02]  /*11e10*/  LOP3.LUT R2, R0, 0xffff, RZ, 0xc0, !PT ;  /* 0x0000ffff00027812 */ /* 0x000fc400078ec0ff */
[----:B------:R-:W-:Y:S02]  /*11e20*/  SHF.R.U32.HI R3, RZ, 0x8, R3 ;  /* 0x00000008ff037819 */ /* 0x000fe40000011603 */
[----:B------:R-:W-:Y:S02]  /*11e30*/  LOP3.LUT R11, R11, 0xff, RZ, 0xc0, !PT ;  /* 0x000000ff0b0b7812 */ /* 0x000fe400078ec0ff */
[----:B------:R-:W-:Y:S02]  /*11e40*/  SHF.R.U32.HI R8, RZ, 0x8, R2 ;  /* 0x00000008ff087819 */ /* 0x000fe40000011602 */
[----:B------:R-:W-:Y:S02]  /*11e50*/  PRMT R2, R13, 0x5410, R3 ;  /* 0x000054100d027816 */ /* 0x000fe40000000003 */
[----:B------:R-:W-:Y:S02]  /*11e60*/  PRMT R11, R11, 0x5410, R10 ;  /* 0x000054100b0b7816 */ /* 0x000fe4000000000a */
[----:B------:R-:W-:-:S02]  /*11e70*/  LOP3.LUT R9, R0, 0xff, RZ, 0xc0, !PT ;  /* 0x000000ff00097812 */ /* 0x000fc400078ec0ff */
[--C-:B------:R-:W-:Y:S02]  /*11e80*/  SHF.R.U32.HI R3, RZ, 0x10, R0.reuse ;  /* 0x00000010ff037819 */ /* 0x100fe40000011600 */
[----:B------:R-:W-:Y:S01]  /*11e90*/  SHF.R.U32.HI R10, RZ, 0x18, R0 ;  /* 0x00000018ff0a7819 */ /* 0x000fe20000011600 */
[--C-:B------:R-:W-:Y:S01]  /*11ea0*/  HSET2.LE.AND R0, R2, R12.reuse, PT ;  /* 0x0000000c02007233 */ /* 0x100fe20003803000 */
[----:B------:R-:W-:Y:S01]  /*11eb0*/  PRMT R8, R9, 0x5410, R8 ;  /* 0x0000541009087816 */ /* 0x000fe20000000008 */
[----:B------:R-:W-:Y:S01]  /*11ec0*/  HSET2.LE.AND R2, R11, R12, PT ;  /* 0x0000000c0b027233 */ /* 0x000fe20003803000 */
[----:B------:R-:W-:-:S03]  /*11ed0*/  LOP3.LUT R9, R3, 0xff, RZ, 0xc0, !PT ;  /* 0x000000ff03097812 */ /* 0x000fc600078ec0ff */
[----:B------:R-:W-:Y:S01]  /*11ee0*/  HSET2.LE.AND R3, R8, R12, PT ;  /* 0x0000000c08037233 */ /* 0x000fe20003803000 */
[----:B------:R-:W-:Y:S02]  /*11ef0*/  LOP3.LUT R11, R207, R2, RZ, 0xc0, !PT ;  /* 0x00000002cf0b7212 */ /* 0x000fe400078ec0ff */
[----:B------:R-:W-:Y:S02]  /*11f00*/  LOP3.LUT R2, R35, R218, R46, 0x96, !PT ;  /* 0x000000da23027212 */ /* 0x000fe400078e962e */
[----:B------:R-:W-:-:S03]  /*11f10*/  LOP3.LUT R8, R248, R3, RZ, 0xc0, !PT ;  /* 0x00000003f8087212 */ /* 0x000fc600078ec0ff */
[----:B------:R-:W-:Y:S01]  /*11f20*/  IMAD.WIDE.U32 R2, R2, -0x2daee0ad, RZ ;  /* 0xd2511f5302027825 */ /* 0x000fe200078e00ff */
[----:B------:R-:W-:Y:S01]  /*11f30*/  PRMT R9, R9, 0x5410, R10 ;  /* 0x0000541009097816 */ /* 0x000fe2000000000a */
[----:B-1----:R-:W-:Y:S01]  /*11f40*/  HMMA.16816.F32 R144, R4, R42, R116 ;  /* 0x0000002a0490723c */ /* 0x002fe20000001874 */
[----:B------:R-:W-:Y:S02]  /*11f50*/  LOP3.LUT R10, R208, R0, RZ, 0xc0, !PT ;  /* 0x00000000d00a7212 */ /* 0x000fe400078ec0ff */
[----:B------:R-:W-:Y:S02]  /*11f60*/  LOP3.LUT R0, R3, R249, R44, 0x96, !PT ;  /* 0x000000f903007212 */ /* 0x000fe400078e962c */
[----:B------:R-:W-:-:S03]  /*11f70*/  LOP3.LUT R3, R2, 0xffff, RZ, 0xc0, !PT ;  /* 0x0000ffff02037812 */ /* 0x000fc600078ec0ff */
[----:B------:R-:W-:Y:S01]  /*11f80*/  HMMA.16816.F32 R116, R4, R16, R112 ;  /* 0x000000100474723c */ /* 0x000fe20000001870 */
[----:B------:R-:W-:Y:S02]  /*11f90*/  LOP3.LUT R15, R2, 0xff, RZ, 0xc0, !PT ;  /* 0x000000ff020f7812 */ /* 0x000fe400078ec0ff */
[----:B------:R-:W-:Y:S01]  /*11fa0*/  SHF.R.U32.HI R14, RZ, 0x18, R2 ;  /* 0x00000018ff0e7819 */ /* 0x000fe20000011602 */
[----:B------:R-:W-:-:S04]  /*11fb0*/  HSET2.LE.AND R9, R9, R12, PT ;  /* 0x0000000c09097233 */ /* 0x000fc80003803000 */
[C---:B------:R-:W-:Y:S08]  /*11fc0*/  HMMA.16816.F32 R148, R4.reuse, R40, R132 ;  /* 0x000000280494723c */ /* 0x040ff00000001884 */
[C---:B------:R-:W-:Y:S08]  /*11fd0*/  HMMA.16816.F32 R112, R4.reuse, R18, R172 ;  /* 0x000000120470723c */ /* 0x040ff000000018ac */
[C---:B------:R-:W-:Y:S08]  /*11fe0*/  HMMA.16816.F32 R164, R4.reuse, R56, R124 ;  /* 0x0000003804a4723c */ /* 0x040ff0000000187c */
[C---:B------:R-:W-:Y:S08]  /*11ff0*/  HMMA.16816.F32 R160, R4.reuse, R58, R120 ;  /* 0x0000003a04a0723c */ /* 0x040ff00000001878 */
[C---:B------:R-:W-:Y:S08]  /*12000*/  HMMA.16816.F32 R128, R4.reuse, R26, R168 ;  /* 0x0000001a0480723c */ /* 0x040ff000000018a8 */
[C---:B------:R-:W-:Y:S08]  /*12010*/  HMMA.16816.F32 R100, R4.reuse, R20, R100 ;  /* 0x000000140464723c */ /* 0x040ff00000001864 */
[C---:B--2---:R-:W-:Y:S08]  /*12020*/  HMMA.16816.F32 R180, R4.reuse, R36, R180 ;  /* 0x0000002404b4723c */ /* 0x044ff000000018b4 */
[C---:B------:R-:W-:Y:S01]  /*12030*/  HMMA.16816.F32 R176, R4.reuse, R38, R176 ;  /* 0x0000002604b0723c */ /* 0x040fe200000018b0 */
[----:B------:R-:W-:Y:S01]  /*12040*/  LOP3.LUT R9, R209, R9, RZ, 0xc0, !PT ;  /* 0x00000009d1097212 */ /* 0x000fe200078ec0ff */
[----:B------:R-:W-:Y:S06]  /*12050*/  LDSM.16.MT88.4 R124, [R192+0xac00] ;  /* 0x00ac0000c07c783b */ /* 0x000fec0000004200 */
[C---:B------:R-:W-:Y:S01]  /*12060*/  HMMA.16816.F32 R132, R4.reuse, R24, R156 ;  /* 0x000000180484723c */ /* 0x040fe2000000189c */
[----:B------:R-:W-:Y:S01]  /*12070*/  LOP3.LUT R13, R0, 0xff, RZ, 0xc0, !PT ;  /* 0x000000ff000d7812 */ /* 0x000fe200078ec0ff */
[----:B------:R-:W1:Y:S06]  /*12080*/  LDSM.16.MT88.4 R156, [R192+0x9c00] ;  /* 0x009c0000c09c783b */ /* 0x000e6c0000004200 */
[----:B------:R-:W-:Y:S07]  /*12090*/  HMMA.16816.F32 R172, R4, R22, R184 ;  /* 0x0000001604ac723c */ /* 0x000fee00000018b8 */
[----:B------:R-:W-:-:S02]  /*120a0*/  SHF.R.U32.HI R4, RZ, 0x10, R2 ;  /* 0x00000010ff047819 */ /* 0x000fc40000011602 */
[----:B------:R-:W-:Y:S02]  /*120b0*/  LOP3.LUT R2, R0, 0xffff, RZ, 0xc0, !PT ;  /* 0x0000ffff00027812 */ /* 0x000fe400078ec0ff */
[----:B------:R-:W-:Y:S02]  /*120c0*/  SHF.R.U32.HI R6, RZ, 0x8, R3 ;  /* 0x00000008ff067819 */ /* 0x000fe40000011603 */
[----:B------:R-:W-:Y:S02]  /*120d0*/  LOP3.LUT R5, R4, 0xff, RZ, 0xc0, !PT ;  /* 0x000000ff04057812 */ /* 0x000fe400078ec0ff */
[----:B------:R-:W-:Y:S02]  /*120e0*/  SHF.R.U32.HI R3, RZ, 0x10, R0 ;  /* 0x00000010ff037819 */ /* 0x000fe40000011600 */
[----:B------:R-:W-:Y:S02]  /*120f0*/  SHF.R.U32.HI R4, RZ, 0x8, R2 ;  /* 0x00000008ff047819 */ /* 0x000fe40000011602 */
[----:B------:R-:W-:-:S02]  /*12100*/  PRMT R2, R15, 0x5410, R6 ;  /* 0x000054100f027816 */ /* 0x000fc40000000006 */
[----:B------:R-:W-:Y:S02]  /*12110*/  SHF.R.U32.HI R7, RZ, 0x18, R0 ;  /* 0x00000018ff077819 */ /* 0x000fe40000011600 */
[----:B------:R-:W-:Y:S01]  /*12120*/  LOP3.LUT R0, R3, 0xff, RZ, 0xc0, !PT ;  /* 0x000000ff03007812 */ /* 0x000fe200078ec0ff */
[--C-:B------:R-:W-:Y:S01]  /*12130*/  HSET2.LE.AND R2, R2, R12.reuse, PT ;  /* 0x0000000c02027233 */ /* 0x100fe20003803000 */
[----:B------:R-:W-:Y:S02]  /*12140*/  PRMT R3, R5, 0x5410, R14 ;  /* 0x0000541005037816 */ /* 0x000fe4000000000e */
[----:B------:R-:W-:Y:S01]  /*12150*/  PRMT R5, R13, 0x5410, R4 ;  /* 0x000054100d057816 */ /* 0x000fe20000000004 */
[----:B------:R-:W-:Y:S01]  /*12160*/  HMMA.16816.F32 R168, R8, R56, R108 ;  /* 0x0000003808a8723c */ /* 0x000fe2000000186c */
[----:B------:R-:W-:Y:S01]  /*12170*/  PRMT R4, R0, 0x5410, R7 ;  /* 0x0000541000047816 */ /* 0x000fe20000000007 */
[--C-:B------:R-:W-:Y:S01]  /*12180*/  HSET2.LE.AND R0, R3, R12.reuse, PT ;  /* 0x0000000c03007233 */ /* 0x100fe20003803000 */
[----:B------:R-:W2:Y:S01]  /*12190*/  LDSM.16.MT88.4 R108, [R194+0xac00] ;  /* 0x00ac0000c26c783b */ /* 0x000ea20000004200 */
[----:B------:R-:W-:-:S04]  /*121a0*/  HSET2.LE.AND R3, R5, R12, PT ;  /* 0x0000000c05037233 */ /* 0x000fc80003803000 */
[----:B------:R-:W-:Y:S01]  /*121b0*/  HMMA.16816.F32 R104, R8, R58, R104 ;  /* 0x0000003a0868723c */ /* 0x000fe20000001868 */
[----:B------:R-:W-:-:S07]  /*121c0*/  IMAD.MOV.U32 R5, RZ, RZ, R190 ;  /* 0x000000ffff057224 */ /* 0x000fce00078e00be */
[C---:B------:R-:W-:Y:S07]  /*121d0*/  HMMA.16816.F32 R56, R8.reuse, R42, R92 ;  /* 0x0000002a0838723c */ /* 0x040fee000000185c */
[----:B------:R-:W-:Y:S02]  /*121e0*/  LOP3.LUT R94, R203, R2, RZ, 0xc0, !PT ;  /* 0x00000002cb5e7212 */ /* 0x000fe400078ec0ff */
[----:B------:R-:W-:Y:S01]  /*121f0*/  LOP3.LUT R2, R55, R218, R200, 0x96, !PT ;  /* 0x000000da37027212 */ /* 0x000fe200078e96c8 */
[----:B------:R-:W-:Y:S01]  /*12200*/  HMMA.16816.F32 R152, R8, R40, R96 ;  /* 0x000000280898723c */ /* 0x000fe20000001860 */
[----:B------:R-:W-:Y:S01]  /*12210*/  LOP3.LUT R92, R205, R3, RZ, 0xc0, !PT ;  /* 0x00000003cd5c7212 */ /* 0x000fe200078ec0ff */
[----:B------:R-:W-:-:S02]  /*12220*/  HSET2.LE.AND R4, R4, R12, PT ;  /* 0x0000000c04047233 */ /* 0x000fc40003803000 */
[----:B------:R-:W-:-:S04]  /*12230*/  IMAD.WIDE.U32 R2, R2, -0x2daee0ad, RZ ;  /* 0xd2511f5302027825 */ /* 0x000fc800078e00ff */
[----:B------:R-:W-:Y:S01]  /*12240*/  HMMA.16816.F32 R40, R8, R26, R84 ;  /* 0x0000001a0828723c */ /* 0x000fe20000001854 */
[----:B------:R-:W-:-:S07]  /*12250*/  LOP3.LUT R95, R5, R0, RZ, 0xc0, !PT ;  /* 0x00000000055f7212 */ /* 0x000fce00078ec0ff */
[----:B------:R-:W-:Y:S01]  /*12260*/  HMMA.16816.F32 R136, R8, R24, R88 ;  /* 0x000000180888723c */ /* 0x000fe20000001858 */
[----:B------:R-:W-:-:S07]  /*12270*/  LOP3.LUT R0, R3, R249, R188, 0x96, !PT ;  /* 0x000000f903007212 */ /* 0x000fce00078e96bc */
[----:B------:R-:W-:Y:S01]  /*12280*/  HMMA.16816.F32 R84, R8, R36, R80 ;  /* 0x000000240854723c */ /* 0x000fe20000001850 */
[----:B------:R-:W3:Y:S01]  /*12290*/  LDSM.16.MT88.4 R80, [R192+0xbc00] ;  /* 0x00bc0000c050783b */ /* 0x000ee20000004200 */
[----:B------:R-:W-:-:S06]  /*122a0*/  LOP3.LUT R3, R2, 0xffff, RZ, 0xc0, !PT ;  /* 0x0000ffff02037812 */ /* 0x000fcc00078ec0ff */
[----:B------:R-:W-:Y:S01]  /*122b0*/  HMMA.16816.F32 R120, R8, R16, R76 ;  /* 0x000000100878723c */ /* 0x000fe2000000184c */
[----:B------:R-:W-:-:S07]  /*122c0*/  LOP3.LUT R93, R204, R4, RZ, 0xc0, !PT ;  /* 0x00000004cc5d7212 */ /* 0x000fce00078ec0ff */
[----:B------:R-:W-:Y:S01]  /*122d0*/  HMMA.16816.F32 R24, R8, R18, R72 ;  /* 0x000000120818723c */ /* 0x000fe20000001848 */
[----:B------:R-:W1:Y:S01]  /*122e0*/  LDSM.16.MT88.4 R16, [R194+0xbc00] ;  /* 0x00bc0000c210783b */ /* 0x000e620000004200 */
[--C-:B------:R-:W-:Y:S02]  /*122f0*/  SHF.R.U32.HI R4, RZ, 0x10, R2.reuse ;  /* 0x00000010ff047819 */ /* 0x100fe40000011602 */
[----:B------:R-:W-:-:S04]  /*12300*/  SHF.R.U32.HI R7, RZ, 0x18, R2 ;  /* 0x00000018ff077819 */ /* 0x000fc80000011602 */
[----:B------:R-:W-:Y:S01]  /*12310*/  HMMA.16816.F32 R64, R8, R20, R64 ;  /* 0x000000140840723c */ /* 0x000fe20000001840 */
[----:B------:R-:W-:Y:S02]  /*12320*/  SHF.R.U32.HI R3, RZ, 0x8, R3 ;  /* 0x00000008ff037819 */ /* 0x000fe40000011603 */
[----:B------:R-:W-:-:S05]  /*12330*/  LOP3.LUT R5, R4, 0xff, RZ, 0xc0, !PT ;  /* 0x000000ff04057812 */ /* 0x000fca00078ec0ff */
[----:B------:R-:W-:Y:S01]  /*12340*/  HMMA.16816.F32 R20, R8, R22, R68 ;  /* 0x000000160814723c */ /* 0x000fe20000001844 */
[----:B------:R-:W-:-:S07]  /*12350*/  LOP3.LUT R6, R0, 0xff, RZ, 0xc0, !PT ;  /* 0x000000ff00067812 */ /* 0x000fce00078ec0ff */
[----:B------:R-:W-:Y:S07]  /*12360*/  HMMA.16816.F32 R60, R8, R38, R60 ;  /* 0x00000026083c723c */ /* 0x000fee000000183c */
[----:B------:R-:W-:Y:S02]  /*12370*/  LOP3.LUT R8, R2, 0xff, RZ, 0xc0, !PT ;  /* 0x000000ff02087812 */ /* 0x000fe400078ec0ff */
[----:B------:R-:W-:-:S04]  /*12380*/  LOP3.LUT R2, R0, 0xffff, RZ, 0xc0, !PT ;  /* 0x0000ffff00027812 */ /* 0x000fc800078ec0ff */
[----:B------:R-:W-:Y:S02]  /*12390*/  SHF.R.U32.HI R4, RZ, 0x8, R2 ;  /* 0x00000008ff047819 */ /* 0x000fe40000011602 */
[----:B------:R-:W-:Y:S02]  /*123a0*/  PRMT R2, R8, 0x5410, R3 ;  /* 0x0000541008027816 */ /* 0x000fe40000000003 */
[----:B------:R-:W-:Y:S02]  /*123b0*/  SHF.R.U32.HI R3, RZ, 0x10, R0 ;  /* 0x00000010ff037819 */ /* 0x000fe40000011600 */
[----:B------:R-:W-:Y:S02]  /*123c0*/  PRMT R7, R5, 0x5410, R7 ;  /* 0x0000541005077816 */ /* 0x000fe40000000007 */
[----:B------:R-:W-:Y:S02]  /*123d0*/  PRMT R6, R6, 0x5410, R4 ;  /* 0x0000541006067816 */ /* 0x000fe40000000004 */
[----:B------:R-:W-:-:S02]  /*123e0*/  SHF.R.U32.HI R5, RZ, 0x18, R0 ;  /* 0x00000018ff057819 */ /* 0x000fc40000011600 */
[----:B------:R-:W-:-:S04]  /*123f0*/  LOP3.LUT R4, R3, 0xff, RZ, 0xc0, !PT ;  /* 0x000000ff03047812 */ /* 0x000fc800078ec0ff */
[----:B------:R-:W-:Y:S01]  /*12400*/  PRMT R4, R4, 0x5410, R5 ;  /* 0x0000541004047816 */ /* 0x000fe20000000005 */
[--C-:B------:R-:W-:Y:S02]  /*12410*/  HSET2.LE.AND R0, R2, R12.reuse, PT ;  /* 0x0000000c02007233 */ /* 0x100fe40003803000 */
[--C-:B------:R-:W-:Y:S02]  /*12420*/  HSET2.LE.AND R2, R7, R12.reuse, PT ;  /* 0x0000000c07027233 */ /* 0x100fe40003803000 */
[--C-:B------:R-:W-:Y:S02]  /*12430*/  HSET2.LE.AND R3, R6, R12.reuse, PT ;  /* 0x0000000c06037233 */ /* 0x100fe40003803000 */
[----:B------:R-:W-:Y:S01]  /*12440*/  HSET2.LE.AND R4, R4, R12, PT ;  /* 0x0000000c04047233 */ /* 0x000fe20003803000 */
[----:B------:R-:W-:Y:S02]  /*12450*/  LOP3.LUT R98, R211, R0, RZ, 0xc0, !PT ;  /* 0x00000000d3627212 */ /* 0x000fe400078ec0ff */
[----:B------:R-:W-:-:S02]  /*12460*/  LOP3.LUT R99, R210, R2, RZ, 0xc0, !PT ;  /* 0x00000002d2637212 */ /* 0x000fc400078ec0ff */
[----:B------:R-:W-:Y:S02]  /*12470*/  LOP3.LUT R96, R213, R3, RZ, 0xc0, !PT ;  /* 0x00000003d5607212 */ /* 0x000fe400078ec0ff */
[----:B------:R-:W-:Y:S01]  /*12480*/  LOP3.LUT R97, R212, R4, RZ, 0xc0, !PT ;  /* 0x00000004d4617212 */ /* 0x000fe200078ec0ff */
[----:B-1----:R-:W-:Y:S01]  /*12490*/  HMMA.16816.F32 R164, R92, R156, R164 ;  /* 0x0000009c5ca4723c */ /* 0x002fe200000018a4 */
[----:B------:R-:W-:-:S07]  /*124a0*/  IADD3 R200, P0, R48, -0x100, RZ ;  /* 0xffffff0030c87810 */ /* 0x000fce0007f1e0ff */
[----:B------:R-:W-:Y:S01]  /*124b0*/  HMMA.16816.F32 R160, R92, R158, R160 ;  /* 0x0000009e5ca0723c */ /* 0x000fe200000018a0 */
[----:B------:R-:W-:-:S07]  /*124c0*/  IADD3.X R201, R49, -0x1, RZ, P0, !PT ;  /* 0xffffffff31c97810 */ /* 0x000fce00007fe4ff */
[C---:B------:R-:W-:Y:S08]  /*124d0*/  HMMA.16816.F32 R148, R92.reuse, R140, R148 ;  /* 0x0000008c5c94723c */ /* 0x040ff00000001894 */
[C---:B------:R-:W-:Y:S08]  /*124e0*/  HMMA.16816.F32 R144, R92.reuse, R142, R144 ;  /* 0x0000008e5c90723c */ /* 0x040ff00000001890 */
[C---:B------:R-:W-:Y:S08]  /*124f0*/  HMMA.16816.F32 R132, R92.reuse, R124, R132 ;  /* 0x0000007c5c84723c */ /* 0x040ff00000001884 */
[C---:B------:R-:W-:Y:S08]  /*12500*/  HMMA.16816.F32 R128, R92.reuse, R126, R128 ;  /* 0x0000007e5c80723c */ /* 0x040ff00000001880 */
[C---:B--2---:R-:W-:Y:S08]  /*12510*/  HMMA.16816.F32 R116, R92.reuse, R108, R116 ;  /* 0x0000006c5c74723c */ /* 0x044ff00000001874 */
[C---:B------:R-:W-:Y:S08]  /*12520*/  HMMA.16816.F32 R112, R92.reuse, R110, R112 ;  /* 0x0000006e5c70723c */ /* 0x040ff00000001870 */
[C---:B---3--:R-:W-:Y:S08]  /*12530*/  HMMA.16816.F32 R72, R92.reuse, R80, R100 ;  /* 0x000000505c48723c */ /* 0x048ff00000001864 */
[----:B------:R-:W-:Y:S01]  /*12540*/  HMMA.16816.F32 R76, R92, R82, R172 ;  /* 0x000000525c4c723c */ /* 0x000fe200000018ac */
[----:B------:R-:W-:-:S02]  /*12550*/  IMAD.MOV.U32 R103, RZ, RZ, R252 ;  /* 0x000000ffff677224 */ /* 0x000fc400078e00fc */
[----:B------:R-:W-:-:S05]  /*12560*/  IMAD.MOV.U32 R102, RZ, RZ, R214 ;  /* 0x000000ffff667224 */ /* 0x000fca00078e00d6 */
[C---:B------:R-:W-:Y:S08]  /*12570*/  HMMA.16816.F32 R168, R96.reuse, R156, R168 ;  /* 0x0000009c60a8723c */ /* 0x040ff000000018a8 */
[C---:B------:R-:W-:Y:S08]  /*12580*/  HMMA.16816.F32 R152, R96.reuse, R140, R152 ;  /* 0x0000008c6098723c */ /* 0x040ff00000001898 */
[C---:B------:R-:W-:Y:S08]  /*12590*/  HMMA.16816.F32 R136, R96.reuse, R124, R136 ;  /* 0x0000007c6088723c */ /* 0x040ff00000001888 */
[C---:B------:R-:W-:Y:S08]  /*125a0*/  HMMA.16816.F32 R120, R96.reuse, R108, R120 ;  /* 0x0000006c6078723c */ /* 0x040ff00000001878 */
[----:B------:R-:W-:Y:S08]  /*125b0*/  HMMA.16816.F32 R68, R96, R80, R64 ;  /* 0x000000506044723c */ /* 0x000ff00000001840 */
[----:B------:R-:W-:Y:S08]  /*125c0*/  HMMA.16816.F32 R88, R92, R16, R180 ;  /* 0x000000105c58723c */ /* 0x000ff000000018b4 */
[C---:B------:R-:W-:Y:S08]  /*125d0*/  HMMA.16816.F32 R156, R96.reuse, R158, R104 ;  /* 0x0000009e609c723c */ /* 0x040ff00000001868 */
[----:B------:R-:W-:Y:S01]  /*125e0*/  HMMA.16816.F32 R140, R96, R142, R56 ;  /* 0x0000008e608c723c */ /* 0x000fe20000001838 */
[----:B------:R-:W-:-:S02]  /*125f0*/  IMAD.MOV.U32 R105, RZ, RZ, R250 ;  /* 0x000000ffff697224 */ /* 0x000fc400078e00fa */
[----:B------:R-:W-:-:S05]  /*12600*/  IMAD.MOV.U32 R104, RZ, RZ, R215 ;  /* 0x000000ffff687224 */ /* 0x000fca00078e00d7 */
        /* <DEDUP_REMOVED lines=8> */
[----:B----4-:R-:W2:Y:S01]  /*12690*/  LDL.64 R214, [R1+0x120] ;  /* 0x0001200001d67983 */ /* 0x010ea20000100a00 */
[----:B------:R-:W-:-:S04]  /*126a0*/  DEPBAR.LE SB0, 0x0 ;  /* 0x000080000000791a */ /* 0x000fc80000000000 */
[----:B------:R-:W3:Y:S04]  /*126b0*/  LDL R221, [R1+0x48] ;  /* 0x0000480001dd7983 */ /* 0x000ee80000100800 */
[----:B------:R-:W4:Y:S04]  /*126c0*/  LDL.64 R226, [R1+0x180] ;  /* 0x0001800001e27983 */ /* 0x000f280000100a00 */
[----:B------:R-:W4:Y:S01]  /*126d0*/  LDL.64 R216, [R1+0x188] ;  /* 0x0001880001d87983 */ /* 0x000f220000100a00 */
[----:B------:R-:W-:Y:S03]  /*126e0*/  WARPSYNC 0xffffffff ;  /* 0xffffffff00007948 */ /* 0x000fe60003800000 */
[----:B------:R-:W-:Y:S06]  /*126f0*/  BAR.SYNC.DEFER_BLOCKING 0x0 ;  /* 0x0000000000007b1d */ /* 0x000fec0000010000 */
[----:B-----5:R-:W-:Y:S04]  /*12700*/  @P4 STS [R202+0x9000], RZ ;  /* 0x009000ffca004388 */ /* 0x020fe80000000800 */
[----:B------:R-:W-:Y:S04]  /*12710*/  @P4 STS [R202+0x9004], RZ ;  /* 0x009004ffca004388 */ /* 0x000fe80000000800 */
[----:B------:R-:W-:Y:S01]  /*12720*/  @P4 STS.64 [R202+0x9008], RZ ;  /* 0x009008ffca004388 */ /* 0x000fe20000000a00 */
[----:B--2---:R-:W-:-:S02]  /*12730*/  SHF.L.U64.HI R2, R214, 0x6, R215 ;  /* 0x00000006d6027819 */ /* 0x004fc400000102d7 */
[----:B---3--:R-:W-:Y:S01]  /*12740*/  IADD3 R248, R221, -0x3, RZ ;  /* 0xfffffffdddf87810 */ /* 0x008fe20007ffe0ff */
[----:B------:R-:W-:-:S03]  /*12750*/  IMAD.SHL.U32 R0, R214, 0x40, RZ ;  /* 0x00000040d6007824 */ /* 0x000fc600078e00ff */
[----:B------:R-:W-:Y:S01]  /*12760*/  SHF.R.S32.HI R5, RZ, 0x1f, R248 ;  /* 0x0000001fff057819 */ /* 0x000fe200000114f8 */
[----:B------:R-:W-:Y:S02]  /*12770*/  IMAD R4, R2, R248, RZ ;  /* 0x000000f802047224 */ /* 0x000fe400078e02ff */
[----:B----4-:R-:W-:Y:S02]  /*12780*/  IMAD.MOV.U32 R3, RZ, RZ, R227 ;  /* 0x000000ffff037224 */ /* 0x010fe400078e00e3 */
[----:B------:R-:W-:-:S04]  /*12790*/  IMAD.MOV.U32 R2, RZ, RZ, R216 ;  /* 0x000000ffff027224 */ /* 0x000fc800078e00d8 */
[----:B------:R-:W-:-:S04]  /*127a0*/  IMAD.WIDE.U32 R2, R248, R0, R2 ;  /* 0x00000000f8027225 */ /* 0x000fc800078e0002 */
[----:B------:R-:W-:Y:S01]  /*127b0*/  IMAD R0, R5, R0, R4 ;  /* 0x0000000005007224 */ /* 0x000fe200078e0204 */
[----:B------:R-:W-:-:S03]  /*127c0*/  @!P4 LEA R14, P6, R2, R232, 0x1 ;  /* 0x000000e8020ec211 */ /* 0x000fc600078c08ff */
[----:B------:R-:W-:Y:S01]  /*127d0*/  IMAD.IADD R3, R3, 0x1, R0 ;  /* 0x0000000103037824 */ /* 0x000fe200078e0200 */
[CC--:B------:R-:W-:Y:S02]  /*127e0*/  @!P3 LEA R10, P1, R2.reuse, R232.reuse, 0x1 ;  /* 0x000000e8020ab211 */ /* 0x0c0fe400078208ff */
[----:B------:R-:W-:Y:S02]  /*127f0*/  @!P2 LEA R8, P0, R2, R232, 0x1 ;  /* 0x000000e80208a211 */ /* 0x000fe400078008ff */
[----:B------:R-:W-:Y:S02]  /*12800*/  LEA R0, P5, R214, R2, 0x5 ;  /* 0x00000002d6007211 */ /* 0x000fe400078a28ff */
[CCC-:B------:R-:W-:Y:S02]  /*12810*/  @!P4 LEA.HI.X R15, R2.reuse, R233.reuse, R3.reuse, 0x1, P6 ;  /* 0x000000e9020fc211 */ /* 0x1c0fe400030f0c03 */
[CCC-:B------:R-:W-:Y:S02]  /*12820*/  @!P3 LEA.HI.X R11, R2.reuse, R233.reuse, R3.reuse, 0x1, P1 ;  /* 0x000000e9020bb211 */ /* 0x1c0fe400008f0c03 */
[----:B------:R-:W-:Y:S01]  /*12830*/  @!P2 LEA.HI.X R9, R2, R233, R3, 0x1, P0 ;  /* 0x000000e90209a211 */ /* 0x000fe200000f0c03 */
[----:B------:R-:W-:Y:S01]  /*12840*/  @!PT LDS RZ, [RZ] ;  /* 0x00000000fffff984 */ /* 0x000fe20000000800 */
[----:B------:R-:W-:Y:S01]  /*12850*/  @!PT LDS RZ, [RZ] ;  /* 0x00000000fffff984 */ /* 0x000fe20000000800 */
[----:B------:R-:W-:Y:S01]  /*12860*/  @!PT LDS RZ, [RZ] ;  /* 0x00000000fffff984 */ /* 0x000fe20000000800 */
[----:B------:R1:W-:Y:S01]  /*12870*/  @!P4 LDGSTS.E.BYPASS.LTC128B.128 [R202+0x9000], [R14.64] ;  /* 0x090000000ecacfae */ /* 0x0003e2000b901d44 */
[----:B------:R-:W-:-:S02]  /*12880*/  @!P4 LEA R6, P0, R0, R232, 0x1 ;  /* 0x000000e80006c211 */ /* 0x000fc400078008ff */
[----:B------:R-:W-:Y:S02]  /*12890*/  LEA.HI.X R3, R214, R3, R215, 0x5, P5 ;  /* 0x00000003d6037211 */ /* 0x000fe400028f2cd7 */
[CC--:B------:R-:W-:Y:S01]  /*128a0*/  @!P3 LEA R4, P5, R0.reuse, R232.reuse, 0x1 ;  /* 0x000000e80004b211 */ /* 0x0c0fe200078a08ff */
[----:B------:R-:W-:Y:S01]  /*128b0*/  @P3 STS.128 [R202+0xa000], RZ ;  /* 0x00a000ffca003388 */ /* 0x000fe20000000c00 */
[C---:B------:R-:W-:Y:S02]  /*128c0*/  @!P2 LEA R2, P1, R0.reuse, R232, 0x1 ;  /* 0x000000e80002a211 */ /* 0x040fe400078208ff */
[CCC-:B------:R-:W-:Y:S01]  /*128d0*/  @!P4 LEA.HI.X R7, R0.reuse, R233.reuse, R3.reuse, 0x1, P0 ;  /* 0x000000e90007c211 */ /* 0x1c0fe200000f0c03 */
[----:B------:R-:W-:Y:S01]  /*128e0*/  @!PT LDS RZ, [RZ] ;  /* 0x00000000fffff984 */ /* 0x000fe20000000800 */
[----:B------:R-:W-:Y:S01]  /*128f0*/  @!PT LDS RZ, [RZ] ;  /* 0x00000000fffff984 */ /* 0x000fe20000000800 */
[----:B------:R-:W-:Y:S01]  /*12900*/  @!PT LDS RZ, [RZ] ;  /* 0x00000000fffff984 */ /* 0x000fe20000000800 */
[----:B------:R2:W-:Y:S01]  /*12910*/  @!P3 LDGSTS.E.BYPASS.LTC128B.128 [R202+0xa000], [R10.64+0x40] ;  /* 0x0a0000400acabfae */ /* 0x0005e2000b901d44 */
        /* <DEDUP_REMOVED lines=23> */
[----:B------:R-:W-:Y:S04]  /*12a90*/  LDSM.16.M88.4 R16, [R196+0x1000] ;  /* 0x00100000c410783b */ /* 0x000fe80000000200 */
[----:B------:R-:W1:Y:S04]  /*12aa0*/  LDSM.16.M88.4 R60, [R193+0x6800] ;  /* 0x00680000c13c783b */ /* 0x000e680000000200 */
[----:B------:R-:W4:Y:S04]  /*12ab0*/  LDSM.16.M88.4 R56, [R193+0x6c00] ;  /* 0x006c0000c138783b */ /* 0x000f280000000200 */
[----:B--2---:R-:W-:Y:S04]  /*12ac0*/  LDSM.16.M88.4 R8, [R197] ;  /* 0x00000000c508783b */ /* 0x004fe80000000200 */
[----:B---3--:R-:W-:Y:S04]  /*12ad0*/  LDSM.16.M88.4 R4, [R197+0x1000] ;  /* 0x00100000c504783b */ /* 0x008fe80000000200 */
[----:B------:R-:W2:Y:S04]  /*12ae0*/  LDSM.16.M88.4 R36, [R195+0x6800] ;  /* 0x00680000c324783b */ /* 0x000ea80000000200 */
[----:B------:R-:W3:Y:S04]  /*12af0*/  LDSM.16.M88.4 R24, [R195+0x6c00] ;  /* 0x006c0000c318783b */ /* 0x000ee80000000200 */
[----:B------:R-:W2:Y:S04]  /*12b00*/  LDSM.16.M88.4 R100, [R193+0x6000] ;  /* 0x00600000c164783b */ /* 0x000ea80000000200 */
[----:B------:R-:W3:Y:S04]  /*12b10*/  LDSM.16.M88.4 R64, [R193+0x6400] ;  /* 0x00640000c140783b */ /* 0x000ee80000000200 */
[----:B------:R-:W3:Y:S04]  /*12b20*/  LDSM.16.M88.4 R40, [R195+0x6400] ;  /* 0x00640000c328783b */ /* 0x000ee80000000200 */
[----:B------:R-:W3:Y:S01]  /*12b30*/  LDSM.16.M88.4 R44, [R195+0x6000] ;  /* 0x00600000c32c783b */ /* 0x000ee20000000200 */
[----:B-1----:R-:W-:Y:S03]  /*12b40*/  HMMA.16816.F32 R176, R16, R60, RZ ;  /* 0x0000003c10b0723c */ /* 0x002fe600000018ff */
[----:B------:R-:W1:Y:S04]  /*12b50*/  S2R R220, SR_TID.X ;  /* 0x0000000000dc7919 */ /* 0x000e680000002100 */
[----:B------:R-:W0:Y:S01]  /*12b60*/  LDGDEPBAR ;  /* 0x00000000000079af */ /* 0x000e220000000000 */
[-C--:B----4-:R-:W-:Y:S08]  /*12b70*/  HMMA.16816.F32 R172, R20, R56.reuse, RZ ;  /* 0x0000003814ac723c */ /* 0x090ff000000018ff */
[----:B------:R-:W-:Y:S08]  /*12b80*/  HMMA.16816.F32 R104, R16, R56, RZ ;  /* 0x000000381068723c */ /* 0x000ff000000018ff */
[----:B--2---:R-:W-:Y:S08]  /*12b90*/  HMMA.16816.F32 R228, R4, R36, R176 ;  /* 0x0000002404e4723c */ /* 0x004ff000000018b0 */
[-C--:B---3--:R-:W-:Y:S08]  /*12ba0*/  HMMA.16816.F32 R244, R8, R24.reuse, R172 ;  /* 0x0000001808f4723c */ /* 0x088ff000000018ac */
[----:B------:R-:W-:Y:S08]  /*12bb0*/  HMMA.16816.F32 R240, R4, R24, R104 ;  /* 0x0000001804f0723c */ /* 0x000ff00000001868 */
[-C--:B------:R-:W-:Y:S08]  /*12bc0*/  HMMA.16816.F32 R208, R20, R100.reuse, RZ ;  /* 0x0000006414d0723c */ /* 0x080ff000000018ff */
[----:B------:R-:W-:Y:S08]  /*12bd0*/  HMMA.16816.F32 R204, R16, R100, RZ ;  /* 0x0000006410cc723c */ /* 0x000ff000000018ff */
[-C--:B------:R-:W-:Y:S08]  /*12be0*/  HMMA.16816.F32 R188, R20, R64.reuse, RZ ;  /* 0x0000004014bc723c */ /* 0x080ff000000018ff */
[----:B------:R-:W-:Y:S08]  /*12bf0*/  HMMA.16816.F32 R184, R16, R64, RZ ;  /* 0x0000004010b8723c */ /* 0x000ff000000018ff */
[----:B------:R-:W-:Y:S08]  /*12c00*/  HMMA.16816.F32 R180, R20, R60, RZ ;  /* 0x0000003c14b4723c */ /* 0x000ff000000018ff */
[C---:B------:R-:W-:Y:S08]  /*12c10*/  HMMA.16816.F32 R176, R16.reuse, R102, RZ ;  /* 0x0000006610b0723c */ /* 0x040ff000000018ff */
[C---:B------:R-:W-:Y:S08]  /*12c20*/  HMMA.16816.F32 R172, R16.reuse, R66, RZ ;  /* 0x0000004210ac723c */ /* 0x040ff000000018ff */
[----:B------:R-:W-:Y:S08]  /*12c30*/  HMMA.16816.F32 R104, R16, R62, RZ ;  /* 0x0000003e1068723c */ /* 0x000ff000000018ff */
[C---:B------:R-:W-:Y:S08]  /*12c40*/  HMMA.16816.F32 R100, R20.reuse, R102, RZ ;  /* 0x000000661464723c */ /* 0x040ff000000018ff */
[C---:B------:R-:W-:Y:S08]  /*12c50*/  HMMA.16816.F32 R64, R20.reuse, R66, RZ ;  /* 0x000000421440723c */ /* 0x040ff000000018ff */
[----:B------:R-:W-:Y:S08]  /*12c60*/  HMMA.16816.F32 R60, R20, R62, RZ ;  /* 0x0000003e143c723c */ /* 0x000ff000000018ff */
[-C--:B------:R-:W-:Y:S08]  /*12c70*/  HMMA.16816.F32 R16, R16, R58.reuse, RZ ;  /* 0x0000003a1010723c */ /* 0x080ff000000018ff */
[----:B------:R-:W-:Y:S08]  /*12c80*/  HMMA.16816.F32 R20, R20, R58, RZ ;  /* 0x0000003a1414723c */ /* 0x000ff000000018ff */
[-C--:B------:R-:W-:Y:S08]  /*12c90*/  HMMA.16816.F32 R224, R8, R40.reuse, R188 ;  /* 0x0000002808e0723c */ /* 0x080ff000000018bc */
[----:B------:R-:W-:Y:S08]  /*12ca0*/  HMMA.16816.F32 R216, R4, R40, R184 ;  /* 0x0000002804d8723c */ /* 0x000ff000000018b8 */
[-C--:B------:R-:W-:Y:S08]  /*12cb0*/  HMMA.16816.F32 R208, R8, R44.reuse, R208 ;  /* 0x0000002c08d0723c */ /* 0x080ff000000018d0 */
[----:B------:R-:W-:Y:S08]  /*12cc0*/  HMMA.16816.F32 R204, R4, R44, R204 ;  /* 0x0000002c04cc723c */ /* 0x000ff000000018cc */
[----:B------:R-:W-:Y:S08]  /*12cd0*/  HMMA.16816.F32 R236, R8, R36, R180 ;  /* 0x0000002408ec723c */ /* 0x000ff000000018b4 */
        /* <DEDUP_REMOVED lines=9> */
[----:B------:R-:W-:Y:S01]  /*12d70*/  HMMA.16816.F32 R20, R8, R26, R20 ;  /* 0x0000001a0814723c */ /* 0x000fe20000001814 */
[----:B------:R-:W3:Y:S07]  /*12d80*/  LDSM.16.M88.4 R8, [R196+0x2000] ;  /* 0x00200000c408783b */ /* 0x000eee0000000200 */
[C---:B--2---:R-:W-:Y:S08]  /*12d90*/  HMMA.16816.F32 R180, R4.reuse, R16, R204 ;  /* 0x0000001004b4723c */ /* 0x044ff000000018cc */
[----:B------:R-:W-:Y:S08]  /*12da0*/  HMMA.16816.F32 R104, R4, R18, R176 ;  /* 0x000000120468723c */ /* 0x000ff000000018b0 */
[C---:B---3--:R-:W-:Y:S08]  /*12db0*/  HMMA.16816.F32 R172, R8.reuse, R16, R208 ;  /* 0x0000001008ac723c */ /* 0x048ff000000018d0 */
        /* <DEDUP_REMOVED lines=12> */
[C---:B--2---:R-:W-:Y:S08]  /*12e80*/  HMMA.16816.F32 R208, R4.reuse, R16, R240 ;  /* 0x0000001004d0723c */ /* 0x044ff000000018f0 */
[----:B------:R-:W-:Y:S01]  /*12e90*/  HMMA.16816.F32 R204, R4, R18, R212 ;  /* 0x0000001204cc723c */ /* 0x000fe200000018d4 */
[----:B------:R-:W-:Y:S07]  /*12ea0*/  LDSM.16.M88.4 R4, [R197+0x3000] ;  /* 0x00300000c504783b */ /* 0x000fee0000000200 */
[C---:B------:R-:W-:Y:S08]  /*12eb0*/  HMMA.16816.F32 R216, R8.reuse, R16, R244 ;  /* 0x0000001008d8723c */ /* 0x040ff000000018f4 */
[----:B------:R-:W-:Y:S01]  /*12ec0*/  HMMA.16816.F32 R20, R8, R18, R20 ;  /* 0x000000120814723c */ /* 0x000fe20000001814 */
[----:B------:R-:W2:Y:S04]  /*12ed0*/  LDSM.16.M88.4 R16, [R195+0x7000] ;  /* 0x00700000c310783b */ /* 0x000ea80000000200 */
[----:B------:R-:W3:Y:S03]  /*12ee0*/  LDSM.16.M88.4 R8, [R197+0x2000] ;  /* 0x00200000c508783b */ /* 0x000ee60000000200 */
[-C--:B--2---:R-:W-:Y:S08]  /*12ef0*/  HMMA.16816.F32 R236, R4, R16.reuse, R180 ;  /* 0x0000001004ec723c */ /* 0x084ff000000018b4 */
[----:B---3--:R-:W-:Y:S08]  /*12f00*/  HMMA.16816.F32 R172, R8, R16, R172 ;  /* 0x0000001008ac723c */ /* 0x008ff000000018ac */
[-C--:B------:R-:W-:Y:S08]  /*12f10*/  HMMA.16816.F32 R212, R4, R18.reuse, R104 ;  /* 0x0000001204d4723c */ /* 0x080ff00000001868 */
[----:B------:R-:W-:Y:S01]  /*12f20*/  HMMA.16816.F32 R180, R8, R18, R36 ;  /* 0x0000001208b4723c */ /* 0x000fe20000001824 */
[----:B------:R-:W2:Y:S07]  /*12f30*/  LDSM.16.M88.4 R16, [R195+0x7400] ;  /* 0x00740000c310783b */ /* 0x000eae0000000200 */
[-C--:B--2---:R-:W-:Y:S08]  /*12f40*/  HMMA.16816.F32 R188, R4, R16.reuse, R44 ;  /* 0x0000001004bc723c */ /* 0x084ff0000000182c */
[----:B------:R-:W-:Y:S08]  /*12f50*/  HMMA.16816.F32 R224, R8, R16, R56 ;  /* 0x0000001008e0723c */ /* 0x000ff00000001838 */
        /* <DEDUP_REMOVED lines=48> */
[----:B------:R-:W-:-:S05]  /*13260*/  LOP3.LUT R220, R220, 0x6, RZ, 0xc0, !PT ;  /* 0x00000006dcdc7812 */ /* 0x000fca00078ec0ff */
[----:B------:R-:W-:Y:S01]  /*13270*/  IMAD R0, R248, 0x40, R220 ;  /* 0x00000040f8007824 */ /* 0x000fe200078e02dc */
[-C--:B--2---:R-:W-:Y:S08]  /*13280*/  HMMA.16816.F32 R180, R8, R16.reuse, R224 ;  /* 0x0000001008b4723c */ /* 0x084ff000000018e0 */
[C---:B------:R-:W-:Y:S08]  /*13290*/  HMMA.16816.F32 R176, R4.reuse, R16, R188 ;  /* 0x0000001004b0723c */ /* 0x040ff000000018bc */
[-C--:B------:R-:W-:Y:S08]  /*132a0*/  HMMA.16816.F32 R204, R4, R18.reuse, R204 ;  /* 0x0000001204cc723c */ /* 0x080ff000000018cc */
[----:B------:R-:W-:Y:S01]  /*132b0*/  HMMA.16816.F32 R184, R8, R18, R184 ;  /* 0x0000001208b8723c */ /* 0x000fe200000018b8 */
[----:B------:R-:W1:Y:S01]  /*132c0*/  LDSM.16.M88.4 R16, [R195+0x8c00] ;  /* 0x008c0000c310783b */ /* 0x000e620000000200 */
[----:B------:R-:W2:Y:S01]  /*132d0*/  I2F R2, R0 ;  /* 0x0000000000027306 */ /* 0x000ea20000201400 */
[C---:B------:R-:W-:Y:S01]  /*132e0*/  IADD3 R15, R0.reuse, 0x10, RZ ;  /* 0x00000010000f7810 */ /* 0x040fe20007ffe0ff */
[----:B------:R-:W-:Y:S01]  /*132f0*/  IMAD.MOV.U32 R241, RZ, RZ, R221 ;  /* 0x000000fffff17224 */ /* 0x000fe200078e00dd */
[----:B------:R-:W-:Y:S01]  /*13300*/  IADD3 R13, R0, 0x18, RZ ;  /* 0x00000018000d7810 */ /* 0x000fe20007ffe0ff */
[----:B------:R-:W-:-:S04]  /*13310*/  DEPBAR.LE SB0, 0x0 ;  /* 0x000080000000791a */ /* 0x000fc80000000000 */
[CC--:B--2---:R-:W-:Y:S02]  /*13320*/  FFMA.FTZ R237, R2.reuse, R199.reuse, R36 ;  /* 0x000000c702ed7223 */ /* 0x0c4fe40000010024 */
[-C--:B------:R-:W-:Y:S01]  /*13330*/  FFMA.FTZ R236, R2, R199.reuse, R38 ;  /* 0x000000c702ec7223 */ /* 0x080fe20000010026 */
[-C--:B-1----:R-:W-:Y:S08]  /*13340*/  HMMA.16816.F32 R224, R4, R18.reuse, R100 ;  /* 0x0000001204e0723c */ /* 0x082ff00000001864 */
[----:B------:R-:W-:Y:S07]  /*13350*/  HMMA.16816.F32 R188, R8, R18, R20 ;  /* 0x0000001208bc723c */ /* 0x000fee0000001814 */
[----:B------:R-:W-:Y:S01]  /*13360*/  IADD3 R18, R0, 0x1, RZ ;  /* 0x0000000100127810 */ /* 0x000fe20007ffe0ff */
[----:B------:R-:W-:Y:S01]  /*13370*/  HMMA.16816.F32 R212, R4, R16, R216 ;  /* 0x0000001004d4723c */ /* 0x000fe200000018d8 */
[----:B------:R-:W-:-:S02]  /*13380*/  FFMA.FTZ R23, R2, R199, R24 ;  /* 0x000000c702177223 */ /* 0x000fc40000010018 */
[----:B------:R-:W1:Y:S05]  /*13390*/  I2F R5, R18 ;  /* 0x0000001200057306 */ /* 0x000e6a0000201400 */
[----:B------:R-:W-:Y:S01]  /*133a0*/  HMMA.16816.F32 R100, R8, R16, R60 ;  /* 0x000000100864723c */ /* 0x000fe2000000183c */
[----:B------:R-:W-:-:S06]  /*133b0*/  FFMA.FTZ R218, R2, R199, R26 ;  /* 0x000000c702da7223 */ /* 0x000fcc000001001a */
[C---:B------:R-:W-:Y:S02]  /*133c0*/  IADD3 R17, R0.reuse, 0x8, RZ ;  /* 0x0000000800117810 */ /* 0x040fe40007ffe0ff */
[C---:B------:R-:W-:Y:S01]  /*133d0*/  IADD3 R16, R0.reuse, 0x9, RZ ;  /* 0x0000000900107810 */ /* 0x040fe20007ffe0ff */
[----:B------:R-:W2:Y:S08]  /*133e0*/  I2F R2, R15 ;  /* 0x0000000f00027306 */ /* 0x000eb00000201400 */
[----:B------:R-:W3:Y:S08]  /*133f0*/  I2F R4, R17 ;  /* 0x0000001100047306 */ /* 0x000ef00000201400 */
[----:B------:R-:W4:Y:S01]  /*13400*/  I2F R3, R16 ;  /* 0x0000001000037306 */ /* 0x000f220000201400 */
[C---:B------:R-:W-:Y:S01]  /*13410*/  IADD3 R11, R0.reuse, 0x19, RZ ;  /* 0x00000019000b7810 */ /* 0x040fe20007ffe0ff */
[-C--:B-1----:R-:W-:Y:S01]  /*13420*/  FFMA.FTZ R63, R5, R199.reuse, R27 ;  /* 0x000000c7053f7223 */ /* 0x082fe2000001001b */
[----:B------:R-:W-:Y:S01]  /*13430*/  IADD3 R10, R0, 0x20, RZ ;  /* 0x00000020000a7810 */ /* 0x000fe20007ffe0ff */
[----:B--2---:R-:W-:-:S02]  /*13440*/  FFMA.FTZ R26, R2, R199, R64 ;  /* 0x000000c7021a7223 */ /* 0x004fc40000010040 */
[-C--:B------:R-:W-:Y:S02]  /*13450*/  FFMA.FTZ R66, R2, R199.reuse, R66 ;  /* 0x000000c702427223 */ /* 0x080fe40000010042 */
[CC--:B---3--:R-:W-:Y:S02]  /*13460*/  FFMA.FTZ R234, R4.reuse, R199.reuse, R44 ;  /* 0x000000c704ea7223 */ /* 0x0c8fe4000001002c */
[CC--:B------:R-:W-:Y:S02]  /*13470*/  FFMA.FTZ R34, R4.reuse, R199.reuse, R40 ;  /* 0x000000c704227223 */ /* 0x0c0fe40000010028 */
[CC--:B------:R-:W-:Y:S02]  /*13480*/  FFMA.FTZ R208, R4.reuse, R199.reuse, R42 ;  /* 0x000000c704d07223 */ /* 0x0c0fe4000001002a */
[-C--:B------:R-:W-:Y:S02]  /*13490*/  FFMA.FTZ R230, R4, R199.reuse, R46 ;  /* 0x000000c704e67223 */ /* 0x080fe4000001002e */
[CC--:B----4-:R-:W-:Y:S01]  /*134a0*/  FFMA.FTZ R27, R3.reuse, R199.reuse, R41 ;  /* 0x000000c7031b7223 */ /* 0x0d0fe20000010029 */
[----:B------:R-:W1:Y:S01]  /*134b0*/  I2F R4, R13 ;  /* 0x0000000d00047306 */ /* 0x000e620000201400 */
[----:B------:R-:W-:-:S02]  /*134c0*/  FFMA.FTZ R201, R3, R199, R43 ;  /* 0x000000c703c97223 */ /* 0x000fc4000001002b */
[CC--:B------:R-:W-:Y:S02]  /*134d0*/  FFMA.FTZ R229, R3.reuse, R199.reuse, R45 ;  /* 0x000000c703e57223 */ /* 0x0c0fe4000001002d */
[-C--:B------:R-:W-:Y:S02]  /*134e0*/  FFMA.FTZ R228, R3, R199.reuse, R47 ;  /* 0x000000c703e47223 */ /* 0x080fe4000001002f */
[CC--:B------:R-:W-:Y:S01]  /*134f0*/  FFMA.FTZ R221, R2.reuse, R199.reuse, R56 ;  /* 0x000000c702dd7223 */ /* 0x0c0fe20000010038 */
[----:B------:R-:W2:Y:S01]  /*13500*/  I2F R3, R11 ;  /* 0x0000000b00037306 */ /* 0x000ea20000201400 */
[----:B------:R-:W-:-:S07]  /*13510*/  FFMA.FTZ R220, R2, R199, R58 ;  /* 0x000000c702dc7223 */ /* 0x000fce000001003a */
[----:B------:R-:W3:Y:S01]  /*13520*/  I2F R2, R10 ;  /* 0x0000000a00027306 */ /* 0x000ee20000201400 */
[C---:B------:R-:W-:Y:S02]  /*13530*/  IADD3 R14, R0.reuse, 0x11, RZ ;  /* 0x00000011000e7810 */ /* 0x040fe40007ffe0ff */
[C---:B------:R-:W-:Y:S01]  /*13540*/  IADD3 R9, R0.reuse, 0x21, RZ ;  /* 0x0000002100097810 */ /* 0x040fe20007ffe0ff */
[CC--:B------:R-:W-:Y:S01]  /*13550*/  FFMA.FTZ R35, R5.reuse, R199.reuse, R25 ;  /* 0x000000c705237223 */ /* 0x0c0fe20000010019 */
[----:B------:R-:W-:Y:S01]  /*13560*/  IADD3 R8, R0, 0x28, RZ ;  /* 0x0000002800087810 */ /* 0x000fe20007ffe0ff */
[CC--:B------:R-:W-:Y:S02]  /*13570*/  FFMA.FTZ R235, R5.reuse, R199.reuse, R37 ;  /* 0x000000c705eb7223 */ /* 0x0c0fe40000010025 */
[-C--:B------:R-:W-:Y:S02]  /*13580*/  FFMA.FTZ R231, R5, R199.reuse, R39 ;  /* 0x000000c705e77223 */ /* 0x080fe40000010027 */
[----:B------:R-:W4:Y:S01]  /*13590*/  I2F R5, R14 ;  /* 0x0000000e00057306 */ /* 0x000f220000201400 */
[----:B-1----:R-:W-:-:S02]  /*135a0*/  FFMA.FTZ R211, R4, R199, R174 ;  /* 0x000000c704d37223 */ /* 0x002fc400000100ae */
[CC--:B--2---:R-:W-:Y:S02]  /*135b0*/  FFMA.FTZ R22, R3.reuse, R199.reuse, R105 ;  /* 0x000000c703167223 */ /* 0x0c4fe40000010069 */
[CC--:B------:R-:W-:Y:S02]  /*135c0*/  FFMA.FTZ R61, R3.reuse, R199.reuse, R107 ;  /* 0x000000c7033d7223 */ /* 0x0c0fe4000001006b */
[CC--:B------:R-:W-:Y:S02]  /*135d0*/  FFMA.FTZ R210, R3.reuse, R199.reuse, R173 ;  /* 0x000000c703d27223 */ /* 0x0c0fe400000100ad */
[-C--:B------:R-:W-:Y:S02]  /*135e0*/  FFMA.FTZ R209, R3, R199.reuse, R175 ;  /* 0x000000c703d17223 */ /* 0x080fe400000100af */
[CC--:B---3--:R-:W-:Y:S01]  /*135f0*/  FFMA.FTZ R21, R2.reuse, R199.reuse, R180 ;  /* 0x000000c702157223 */ /* 0x0c8fe200000100b4 */
[----:B------:R-:W1:Y:S01]  /*13600*/  I2F R3, R9 ;  /* 0x0000000900037306 */ /* 0x000e620000201400 */
[----:B------:R-:W-:-:S02]  /*13610*/  FFMA.FTZ R60, R2, R199, R182 ;  /* 0x000000c7023c7223 */ /* 0x000fc400000100b6 */
[CC--:B------:R-:W-:Y:S02]  /*13620*/  FFMA.FTZ R174, R2.reuse, R199.reuse, R176 ;  /* 0x000000c702ae7223 */ /* 0x0c0fe400000100b0 */
[----:B------:R-:W-:-:S03]  /*13630*/  FFMA.FTZ R203, R2, R199, R178 ;  /* 0x000000c702cb7223 */ /* 0x000fc600000100b2 */
[----:B------:R-:W2:Y:S01]  /*13640*/  I2F R2, R8 ;  /* 0x0000000800027306 */ /* 0x000ea20000201400 */
[----:B------:R-:W-:Y:S01]  /*13650*/  IADD3 R6, R0, 0x29, RZ ;  /* 0x0000002900067810 */ /* 0x000fe20007ffe0ff */
[-C--:B----4-:R-:W-:Y:S02]  /*13660*/  FFMA.FTZ R216, R5, R199.reuse, R59 ;  /* 0x000000c705d87223 */ /* 0x090fe4000001003b */
[-C--:B-1----:R-:W-:Y:S02]  /*13670*/  FFMA.FTZ R59, R3, R199.reuse, R183 ;  /* 0x000000c7033b7223 */ /* 0x082fe400000100b7 */
[CC--:B--2---:R-:W-:Y:S02]  /*13680*/  FFMA.FTZ R200, R2.reuse, R199.reuse, R204 ;  /* 0x000000c702c87223 */ /* 0x0c4fe400000100cc */
[CC--:B------:R-:W-:Y:S02]  /*13690*/  FFMA.FTZ R19, R2.reuse, R199.reuse, R184 ;  /* 0x000000c702137223 */ /* 0x0c0fe400000100b8 */
[----:B------:R-:W-:-:S02]  /*136a0*/  FFMA.FTZ R58, R2, R199, R186 ;  /* 0x000000c7023a7223 */ /* 0x000fc400000100ba */
[-C--:B------:R-:W-:Y:S02]  /*136b0*/  FFMA.FTZ R183, R2, R199.reuse, R206 ;  /* 0x000000c702b77223 */ /* 0x080fe400000100ce */
[----:B------:R-:W1:Y:S01]  /*136c0*/  I2F R2, R6 ;  /* 0x0000000600027306 */ /* 0x000e620000201400 */
[CC--:B------:R-:W-:Y:S02]  /*136d0*/  FFMA.FTZ R25, R5.reuse, R199.reuse, R65 ;  /* 0x000000c705197223 */ /* 0x0c0fe40000010041 */
[CC--:B------:R-:W-:Y:S02]  /*136e0*/  FFMA.FTZ R67, R5.reuse, R199.reuse, R67 ;  /* 0x000000c705437223 */ /* 0x0c0fe40000010043 */
[-C--:B------:R-:W-:Y:S01]  /*136f0*/  FFMA.FTZ R219, R5, R199.reuse, R57 ;  /* 0x000000c705db7223 */ /* 0x080fe20000010039 */
[----:B------:R-:W-:Y:S01]  /*13700*/  IADD3 R5, R0, 0x30, RZ ;  /* 0x0000003000057810 */ /* 0x000fe20007ffe0ff */
[CC--:B------:R-:W-:Y:S02]  /*13710*/  FFMA.FTZ R217, R4.reuse, R199.reuse, R172 ;  /* 0x000000c704d97223 */ /* 0x0c0fe400000100ac */
[----:B------:R-:W-:-:S02]  /*13720*/  FFMA.FTZ R62, R4, R199, R106 ;  /* 0x000000c7043e7223 */ /* 0x000fc4000001006a */
[CC--:B-1----:R-:W-:Y:S02]  /*13730*/  FFMA.FTZ R7, R2.reuse, R199.reuse, R185 ;  /* 0x000000c702077223 */ /* 0x0c2fe400000100b9 */
[CC--:B------:R-:W-:Y:S02]  /*13740*/  FFMA.FTZ R57, R2.reuse, R199.reuse, R187 ;  /* 0x000000c702397223 */ /* 0x0c0fe400000100bb */
[CC--:B------:R-:W-:Y:S02]  /*13750*/  FFMA.FTZ R172, R2.reuse, R199.reuse, R205 ;  /* 0x000000c702ac7223 */ /* 0x0c0fe400000100cd */
[-C--:B------:R-:W-:Y:S02]  /*13760*/  FFMA.FTZ R106, R2, R199.reuse, R207 ;  /* 0x000000c7026a7223 */ /* 0x080fe400000100cf */
[----:B------:R-:W1:Y:S01]  /*13770*/  I2F R2, R5 ;  /* 0x0000000500027306 */ /* 0x000e620000201400 */
[-C--:B------:R-:W-:Y:S01]  /*13780*/  FFMA.FTZ R24, R4, R199.reuse, R104 ;  /* 0x000000c704187223 */ /* 0x080fe20000010068 */
[----:B------:R-:W-:Y:S01]  /*13790*/  IADD3 R4, R0, 0x31, RZ ;  /* 0x0000003100047810 */ /* 0x000fe20007ffe0ff */
[----:B------:R-:W-:-:S02]  /*137a0*/  FFMA.FTZ R20, R3, R199, R181 ;  /* 0x000000c703147223 */ /* 0x000fc400000100b5 */
[CC--:B-1----:R-:W-:Y:S02]  /*137b0*/  FFMA.FTZ R47, R2.reuse, R199.reuse, R100 ;  /* 0x000000c7022f7223 */ /* 0x0c2fe40000010064 */
[CC--:B------:R-:W-:Y:S02]  /*137c0*/  FFMA.FTZ R56, R2.reuse, R199.reuse, R102 ;  /* 0x000000c702387223 */ /* 0x0c0fe40000010066 */
[CC--:B------:R-:W-:Y:S02]  /*137d0*/  FFMA.FTZ R105, R2.reuse, R199.reuse, R212 ;  /* 0x000000c702697223 */ /* 0x0c0fe400000100d4 */
[-C--:B------:R-:W-:Y:S02]  /*137e0*/  FFMA.FTZ R104, R2, R199.reuse, R214 ;  /* 0x000000c702687223 */ /* 0x080fe400000100d6 */
[----:B------:R-:W1:Y:S01]  /*137f0*/  I2F R2, R4 ;  /* 0x0000000400027306 */ /* 0x000e620000201400 */
[CC--:B------:R-:W-:Y:S02]  /*13800*/  FFMA.FTZ R181, R3.reuse, R199.reuse, R177 ;  /* 0x000000c703b57223 */ /* 0x0c0fe400000100b1 */
[----:B------:R-:W-:Y:S01]  /*13810*/  FFMA.FTZ R173, R3, R199, R179 ;  /* 0x000000c703ad7223 */ /* 0x000fe200000100b3 */
[----:B------:R-:W-:Y:S01]  /*13820*/  IADD3 R3, R0, 0x38, RZ ;  /* 0x0000003800037810 */ /* 0x000fe20007ffe0ff */
[----:B------:R-:W-:Y:S01]  /*13830*/  BAR.SYNC.DEFER_BLOCKING 0x0 ;  /* 0x0000000000007b1d */ /* 0x000fe20000010000 */
[----:B------:R-:W-:Y:S01]  /*13840*/  ISETP.GE.AND P1, PT, R16, R51, PT ;  /* 0x000000331000720c */ /* 0x000fe20003f26270 */
[----:B-1----:R-:W-:-:S02]  /*13850*/  FFMA.FTZ R46, R2, R199, R101 ;  /* 0x000000c7022e7223 */ /* 0x002fc40000010065 */
[CC--:B------:R-:W-:Y:S02]  /*13860*/  FFMA.FTZ R55, R2.reuse, R199.reuse, R103 ;  /* 0x000000c702377223 */ /* 0x0c0fe40000010067 */
[CC--:B------:R-:W-:Y:S02]  /*13870*/  FFMA.FTZ R103, R2.reuse, R199.reuse, R213 ;  /* 0x000000c702677223 */ /* 0x0c0fe400000100d5 */
[----:B------:R-:W-:Y:S02]  /*13880*/  FFMA.FTZ R101, R2, R199, R215 ;  /* 0x000000c702657223 */ /* 0x000fe400000100d7 */
[----:B------:R-:W1:Y:S01]  /*13890*/  I2F R2, R3 ;  /* 0x0000000300027306 */ /* 0x000e620000201400 */
[----:B------:R-:W-:Y:S02]  /*138a0*/  FSEL R42, R27, -INF , !P1 ;  /* 0xff8000001b2a7808 */ /* 0x000fe40004800000 */
[-C--:B------:R-:W-:Y:S02]  /*138b0*/  ISETP.GE.AND P1, PT, R11, R51.reuse, PT ;  /* 0x000000330b00720c */ /* 0x080fe40003f26270 */
[----:B------:R-:W-:-:S02]  /*138c0*/  ISETP.GE.AND P5, PT, R17, R51, PT ;  /* 0x000000331100720c */ /* 0x000fc40003fa6270 */
[----:B------:R-:W-:Y:S02]  /*138d0*/  FSEL R38, R22, -INF , !P1 ;  /* 0xff80000016267808 */ /* 0x000fe40004800000 */
[-C--:B------:R-:W-:Y:S02]  /*138e0*/  ISETP.GE.AND P1, PT, R6, R51.reuse, PT ;  /* 0x000000330600720c */ /* 0x080fe40003f26270 */
[----:B------:R-:W-:Y:S02]  /*138f0*/  ISETP.GE.AND P0, PT, R0, R51, PT ;  /* 0x000000330000720c */ /* 0x000fe40003f06270 */
[----:B------:R-:W-:Y:S01]  /*13900*/  FSEL R45, R34, -INF , !P5 ;  /* 0xff800000222d7808 */ /* 0x000fe20006800000 */
[CC--:B-1----:R-:W-:Y:S02]  /*13910*/  FFMA.FTZ R102, R2.reuse, R199.reuse, R224 ;  /* 0x000000c702667223 */ /* 0x0c2fe400000100e0 */
[CC--:B------:R-:W-:Y:S02]  /*13920*/  FFMA.FTZ R44, R2.reuse, R199.reuse, R188 ;  /* 0x000000c7022c7223 */ /* 0x0c0fe400000100bc */
[----:B------:R-:W-:-:S02]  /*13930*/  FFMA.FTZ R54, R2, R199, R190 ;  /* 0x000000c702367223 */ /* 0x000fc400000100be */
[----:B------:R-:W-:Y:S01]  /*13940*/  FFMA.FTZ R182, R2, R199, R226 ;  /* 0x000000c702b67223 */ /* 0x000fe200000100e2 */
[----:B------:R-:W-:Y:S02]  /*13950*/  IADD3 R2, R0, 0x39, RZ ;  /* 0x0000003900027810 */ /* 0x000fe40007ffe0ff */
[----:B------:R-:W-:Y:S02]  /*13960*/  FSEL R34, R7, -INF , !P1 ;  /* 0xff80000007227808 */ /* 0x000fe40004800000 */
[----:B------:R-:W1:Y:S01]  /*13970*/  I2F R7, R2 ;  /* 0x0000000200077306 */ /* 0x000e620000201400 */
[-C--:B------:R-:W-:Y:S02]  /*13980*/  ISETP.GE.AND P6, PT, R18, R51.reuse, PT ;  /* 0x000000331200720c */ /* 0x080fe40003fc6270 */
[----:B------:R-:W-:Y:S02]  /*13990*/  FSEL R23, R23, -INF , !P0 ;  /* 0xff80000017177808 */ /* 0x000fe40004000000 */
[----:B------:R-:W-:-:S02]  /*139a0*/  ISETP.GE.AND P0, PT, R15, R51, PT ;  /* 0x000000330f00720c */ /* 0x000fc40003f06270 */
[----:B------:R-:W-:Y:S02]  /*139b0*/  FSEL R43, R35, -INF , !P6 ;  /* 0xff800000232b7808 */ /* 0x000fe40007000000 */
[-C--:B------:R-:W-:Y:S02]  /*139c0*/  ISETP.GE.AND P6, PT, R14, R51.reuse, PT ;  /* 0x000000330e00720c */ /* 0x080fe40003fc6270 */
[-C--:B------:R-:W-:Y:S02]  /*139d0*/  ISETP.GE.AND P5, PT, R13, R51.reuse, PT ;  /* 0x000000330d00720c */ /* 0x080fe40003fa6270 */
[----:B------:R-:W-:Y:S02]  /*139e0*/  FSEL R41, R26, -INF , !P0 ;  /* 0xff8000001a297808 */ /* 0x000fe40004000000 */
[----:B------:R-:W-:Y:S02]  /*139f0*/  ISETP.GE.AND P0, PT, R10, R51, PT ;  /* 0x000000330a00720c */ /* 0x000fe40003f06270 */
[----:B------:R-:W-:-:S02]  /*13a00*/  FSEL R40, R25, -INF , !P6 ;  /* 0xff80000019287808 */ /* 0x000fc40007000000 */
[-C--:B------:R-:W-:Y:S02]  /*13a10*/  ISETP.GE.AND P6, PT, R9, R51.reuse, PT ;  /* 0x000000330900720c */ /* 0x080fe40003fc6270 */
[----:B------:R-:W-:Y:S02]  /*13a20*/  FSEL R39, R24, -INF , !P5 ;  /* 0xff80000018277808 */ /* 0x000fe40006800000 */
[-C--:B------:R-:W-:Y:S02]  /*13a30*/  ISETP.GE.AND P5, PT, R8, R51.reuse, PT ;  /* 0x000000330800720c */ /* 0x080fe40003fa6270 */
[----:B------:R-:W-:Y:S02]  /*13a40*/  FSEL R37, R21, -INF , !P0 ;  /* 0xff80000015257808 */ /* 0x000fe40004000000 */
[----:B------:R-:W-:Y:S02]  /*13a50*/  ISETP.GE.AND P0, PT, R5, R51, PT ;  /* 0x000000330500720c */ /* 0x000fe40003f06270 */
[----:B------:R-:W-:Y:S01]  /*13a60*/  FSEL R36, R20, -INF , !P6 ;  /* 0xff80000014247808 */ /* 0x000fe20007000000 */
[----:B-1----:R-:W-:Y:S01]  /*13a70*/  FFMA.FTZ R20, R7, R199, R189 ;  /* 0x000000c707147223 */ /* 0x002fe200000100bd */
[----:B------:R-:W-:-:S02]  /*13a80*/  ISETP.GE.AND P6, PT, R4, R51, PT ;  /* 0x000000330400720c */ /* 0x000fc40003fc6270 */
[----:B------:R-:W-:Y:S02]  /*13a90*/  FSEL R35, R19, -INF , !P5 ;  /* 0xff80000013237808 */ /* 0x000fe40006800000 */
[-C--:B------:R-:W-:Y:S02]  /*13aa0*/  ISETP.GE.AND P5, PT, R3, R51.reuse, PT ;  /* 0x000000330300720c */ /* 0x080fe40003fa6270 */
[----:B------:R-:W-:Y:S02]  /*13ab0*/  ISETP.GE.AND P1, PT, R2, R51, PT ;  /* 0x000000330200720c */ /* 0x000fe40003f26270 */
[----:B------:R-:W-:Y:S02]  /*13ac0*/  FSEL R27, R47, -INF , !P0 ;  /* 0xff8000002f1b7808 */ /* 0x000fe40004000000 */
[----:B------:R-:W-:Y:S02]  /*13ad0*/  ISETP.GE.AND P0, PT, R0, R50, PT ;  /* 0x000000320000720c */ /* 0x000fe40003f06270 */
[----:B------:R-:W-:-:S02]  /*13ae0*/  FSEL R26, R46, -INF , !P6 ;  /* 0xff8000002e1a7808 */ /* 0x000fc40007000000 */
[-C--:B------:R-:W-:Y:S02]  /*13af0*/  ISETP.GE.AND P6, PT, R18, R50.reuse, PT ;  /* 0x000000321200720c */ /* 0x080fe40003fc6270 */
[----:B------:R-:W-:Y:S02]  /*13b00*/  FSEL R25, R44, -INF , !P5 ;  /* 0xff8000002c197808 */ /* 0x000fe40006800000 */
[----:B------:R-:W-:Y:S02]  /*13b10*/  FSEL R24, R20, -INF , !P1 ;  /* 0xff80000014187808 */ /* 0x000fe40004800000 */
[-C--:B------:R-:W-:Y:S02]  /*13b20*/  ISETP.GE.AND P5, PT, R17, R50.reuse, PT ;  /* 0x000000321100720c */ /* 0x080fe40003fa6270 */
[----:B------:R-:W-:Y:S02]  /*13b30*/  ISETP.GE.AND P1, PT, R16, R50, PT ;  /* 0x000000321000720c */ /* 0x000fe40003f26270 */
[----:B------:R-:W-:-:S02]  /*13b40*/  FSEL R44, R218, -INF , !P0 ;  /* 0xff800000da2c7808 */ /* 0x000fc40004000000 */
[-C--:B------:R-:W-:Y:S02]  /*13b50*/  ISETP.GE.AND P0, PT, R15, R50.reuse, PT ;  /* 0x000000320f00720c */ /* 0x080fe40003f06270 */
[----:B------:R-:W-:Y:S02]  /*13b60*/  FSEL R63, R63, -INF , !P6 ;  /* 0xff8000003f3f7808 */ /* 0x000fe40007000000 */
[-C--:B------:R-:W-:Y:S02]  /*13b70*/  ISETP.GE.AND P6, PT, R14, R50.reuse, PT ;  /* 0x000000320e00720c */ /* 0x080fe40003fc6270 */
[----:B------:R-:W-:Y:S02]  /*13b80*/  FSEL R64, R208, -INF , !P5 ;  /* 0xff800000d0407808 */ /* 0x000fe40006800000 */
[----:B------:R-:W-:Y:S02]  /*13b90*/  FSEL R65, R201, -INF , !P1 ;  /* 0xff800000c9417808 */ /* 0x000fe40004800000 */
[----:B------:R-:W-:-:S02]  /*13ba0*/  ISETP.GE.AND P5, PT, R13, R50, PT ;  /* 0x000000320d00720c */ /* 0x000fc40003fa6270 */
[-C--:B------:R-:W-:Y:S02]  /*13bb0*/  ISETP.GE.AND P1, PT, R11, R50.reuse, PT ;  /* 0x000000320b00720c */ /* 0x080fe40003f26270 */
[----:B------:R-:W-:Y:S02]  /*13bc0*/  FSEL R66, R66, -INF , !P0 ;  /* 0xff80000042427808 */ /* 0x000fe40004000000 */
[-C--:B------:R-:W-:Y:S02]  /*13bd0*/  ISETP.GE.AND P0, PT, R10, R50.reuse, PT ;  /* 0x000000320a00720c */ /* 0x080fe40003f06270 */
[----:B------:R-:W-:Y:S02]  /*13be0*/  FSEL R67, R67, -INF , !P6 ;  /* 0xff80000043437808 */ /* 0x000fe40007000000 */
[----:B------:R-:W-:Y:S02]  /*13bf0*/  ISETP.GE.AND P6, PT, R9, R50, PT ;  /* 0x000000320900720c */ /* 0x000fe40003fc6270 */
[----:B------:R-:W-:-:S02]  /*13c00*/  FSEL R62, R62, -INF , !P5 ;  /* 0xff8000003e3e7808 */ /* 0x000fc40006800000 */
[----:B------:R-:W-:Y:S02]  /*13c10*/  FSEL R61, R61, -INF , !P1 ;  /* 0xff8000003d3d7808 */ /* 0x000fe40004800000 */
[-C--:B------:R-:W-:Y:S02]  /*13c20*/  ISETP.GE.AND P5, PT, R8, R50.reuse, PT ;  /* 0x000000320800720c */ /* 0x080fe40003fa6270 */
[-C--:B------:R-:W-:Y:S02]  /*13c30*/  ISETP.GE.AND P1, PT, R6, R50.reuse, PT ;  /* 0x000000320600720c */ /* 0x080fe40003f26270 */
[----:B------:R-:W-:Y:S02]  /*13c40*/  FSEL R60, R60, -INF , !P0 ;  /* 0xff8000003c3c7808 */ /* 0x000fe40004000000 */
[----:B------:R-:W-:Y:S01]  /*13c50*/  ISETP.GE.AND P0, PT, R5, R50, PT ;  /* 0x000000320500720c */ /* 0x000fe20003f06270 */
[----:B------:R-:W-:Y:S01]  /*13c60*/  FFMA.FTZ R19, R7, R199, R191 ;  /* 0x000000c707137223 */ /* 0x000fe200000100bf */
[----:B------:R-:W-:-:S02]  /*13c70*/  FSEL R59, R59, -INF , !P6 ;  /* 0xff8000003b3b7808 */ /* 0x000fc40007000000 */
[-C--:B------:R-:W-:Y:S02]  /*13c80*/  ISETP.GE.AND P6, PT, R4, R50.reuse, PT ;  /* 0x000000320400720c */ /* 0x080fe40003fc6270 */
[----:B------:R-:W-:Y:S02]  /*13c90*/  FSEL R58, R58, -INF , !P5 ;  /* 0xff8000003a3a7808 */ /* 0x000fe40006800000 */
[----:B------:R-:W-:Y:S02]  /*13ca0*/  FSEL R57, R57, -INF , !P1 ;  /* 0xff80000039397808 */ /* 0x000fe40004800000 */
[-C--:B------:R-:W-:Y:S02]  /*13cb0*/  ISETP.GE.AND P5, PT, R3, R50.reuse, PT ;  /* 0x000000320300720c */ /* 0x080fe40003fa6270 */
[----:B------:R-:W-:Y:S02]  /*13cc0*/  ISETP.GE.AND P1, PT, R2, R50, PT ;  /* 0x000000320200720c */ /* 0x000fe40003f26270 */
[----:B------:R-:W-:-:S02]  /*13cd0*/  FSEL R56, R56, -INF , !P0 ;  /* 0xff80000038387808 */ /* 0x000fc40004000000 */
[C---:B------:R-:W-:Y:S02]  /*13ce0*/  ISETP.GE.AND P0, PT, R0.reuse, R53, PT ;  /* 0x000000350000720c */ /* 0x040fe40003f06270 */
[----:B------:R-:W-:Y:S02]  /*13cf0*/  FSEL R50, R55, -INF , !P6 ;  /* 0xff80000037327808 */ /* 0x000fe40007000000 */
[-C--:B------:R-:W-:Y:S02]  /*13d00*/  ISETP.GE.AND P6, PT, R0, R52.reuse, PT ;  /* 0x000000340000720c */ /* 0x080fe40003fc6270 */
[----:B------:R-:W-:Y:S02]  /*13d10*/  FSEL R47, R54, -INF , !P5 ;  /* 0xff800000362f7808 */ /* 0x000fe40006800000 */
[----:B------:R-:W-:Y:S02]  /*13d20*/  FSEL R46, R19, -INF , !P1 ;  /* 0xff800000132e7808 */ /* 0x000fe40004800000 */
[----:B------:R-:W-:-:S02]  /*13d30*/  ISETP.GE.AND P1, PT, R18, R52, PT ;  /* 0x000000341200720c */ /* 0x000fc40003f26270 */
[----:B------:R-:W-:Y:S02]  /*13d40*/  FSEL R54, R237, -INF , !P0 ;  /* 0xff800000ed367808 */ /* 0x000fe40004000000 */
[CC--:B------:R-:W-:Y:S02]  /*13d50*/  ISETP.GE.AND P0, PT, R17.reuse, R53.reuse, PT ;  /* 0x000000351100720c */ /* 0x0c0fe40003f06270 */
[----:B------:R-:W-:Y:S02]  /*13d60*/  FSEL R19, R236, -INF , !P6 ;  /* 0xff800000ec137808 */ /* 0x000fe40007000000 */
[----:B------:R-:W-:Y:S02]  /*13d70*/  ISETP.GE.AND P5, PT, R18, R53, PT ;  /* 0x000000351200720c */ /* 0x000fe40003fa6270 */
[----:B------:R-:W-:Y:S02]  /*13d80*/  ISETP.GE.AND P6, PT, R17, R52, PT ;  /* 0x000000341100720c */ /* 0x000fe40003fc6270 */
[----:B------:R-:W-:-:S02]  /*13d90*/  FSEL R22, R231, -INF , !P1 ;  /* 0xff800000e7167808 */ /* 0x000fc40004800000 */
[----:B------:R-:W-:Y:S02]  /*13da0*/  ISETP.GE.AND P1, PT, R16, R52, PT ;  /* 0x000000341000720c */ /* 0x000fe40003f26270 */
[----:B------:R-:W-:Y:S02]  /*13db0*/  FSEL R180, R234, -INF , !P0 ;  /* 0xff800000eab47808 */ /* 0x000fe40004000000 */
[-C--:B------:R-:W-:Y:S02]  /*13dc0*/  ISETP.GE.AND P0, PT, R15, R53.reuse, PT ;  /* 0x000000350f00720c */ /* 0x080fe40003f06270 */
[----:B------:R-:W-:Y:S02]  /*13dd0*/  FSEL R107, R235, -INF , !P5 ;  /* 0xff800000eb6b7808 */ /* 0x000fe40006800000 */
[----:B------:R-:W-:Y:S02]  /*13de0*/  FSEL R21, R230, -INF , !P6 ;  /* 0xff800000e6157808 */ /* 0x000fe40007000000 */
[----:B------:R-:W-:-:S02]  /*13df0*/  ISETP.GE.AND P5, PT, R16, R53, PT ;  /* 0x000000351000720c */ /* 0x000fc40003fa6270 */
[-C--:B------:R-:W-:Y:S02]  /*13e00*/  ISETP.GE.AND P6, PT, R15, R52.reuse, PT ;  /* 0x000000340f00720c */ /* 0x080fe40003fc6270 */
[----:B------:R-:W-:Y:S02]  /*13e10*/  FSEL R20, R228, -INF , !P1 ;  /* 0xff800000e4147808 */ /* 0x000fe40004800000 */
[----:B------:R-:W-:Y:S02]  /*13e20*/  ISETP.GE.AND P1, PT, R14, R52, PT ;  /* 0x000000340e00720c */ /* 0x000fe40003f26270 */
[----:B------:R-:W-:Y:S02]  /*13e30*/  FSEL R178, R221, -INF , !P0 ;  /* 0xff800000ddb27808 */ /* 0x000fe40004000000 */
[----:B------:R-:W-:Y:S02]  /*13e40*/  ISETP.GE.AND P0, PT, R13, R53, PT ;  /* 0x000000350d00720c */ /* 0x000fe40003f06270 */
[----:B------:R-:W-:-:S02]  /*13e50*/  FSEL R179, R229, -INF , !P5 ;  /* 0xff800000e5b37808 */ /* 0x000fc40006800000 */
[----:B------:R-:W-:Y:S02]  /*13e60*/  FSEL R18, R220, -INF , !P6 ;  /* 0xff800000dc127808 */ /* 0x000fe40007000000 */
[----:B------:R-:W-:Y:S02]  /*13e70*/  ISETP.GE.AND P5, PT, R14, R53, PT ;  /* 0x000000350e00720c */ /* 0x000fe40003fa6270 */
[-C--:B------:R-:W-:Y:S02]  /*13e80*/  ISETP.GE.AND P6, PT, R13, R52.reuse, PT ;  /* 0x000000340d00720c */ /* 0x080fe40003fc6270 */
[----:B------:R-:W-:Y:S02]  /*13e90*/  FSEL R17, R216, -INF , !P1 ;  /* 0xff800000d8117808 */ /* 0x000fe40004800000 */
[----:B------:R-:W-:Y:S02]  /*13ea0*/  ISETP.GE.AND P1, PT, R11, R52, PT ;  /* 0x000000340b00720c */ /* 0x000fe40003f26270 */
[----:B------:R-:W-:-:S02]  /*13eb0*/  FSEL R176, R217, -INF , !P0 ;  /* 0xff800000d9b07808 */ /* 0x000fc40004000000 */
[CC--:B------:R-:W-:Y:S02]  /*13ec0*/  ISETP.GE.AND P0, PT, R10.reuse, R53.reuse, PT ;  /* 0x000000350a00720c */ /* 0x0c0fe40003f06270 */
[----:B------:R-:W-:Y:S02]  /*13ed0*/  FSEL R177, R219, -INF , !P5 ;  /* 0xff800000dbb17808 */ /* 0x000fe40006800000 */
        /* <DEDUP_REMOVED lines=22> */
[----:B------:R-:W-:Y:S02]  /*14040*/  FSEL R172, R172, -INF , !P5 ;  /* 0xff800000acac7808 */ /* 0x000fe40006800000 */
[----:B------:R-:W-:Y:S02]  /*14050*/  FSEL R9, R104, -INF , !P6 ;  /* 0xff80000068097808 */ /* 0x000fe40007000000 */
[-C--:B------:R-:W-:Y:S02]  /*14060*/  ISETP.GE.AND P5, PT, R4, R53.reuse, PT ;  /* 0x000000350400720c */ /* 0x080fe40003fa6270 */
[----:B------:R-:W-:Y:S02]  /*14070*/  ISETP.GE.AND P6, PT, R2, R53, PT ;  /* 0x000000350200720c */ /* 0x000fe40003fc6270 */
[----:B------:R-:W-:Y:S02]  /*14080*/  FSEL R53, R102, -INF , !P0 ;  /* 0xff80000066357808 */ /* 0x000fe40004000000 */
[----:B------:R-:W-:-:S02]  /*14090*/  ISETP.GE.AND P0, PT, R241, 0x4, PT ;  /* 0x00000004f100780c */ /* 0x000fc40003f06270 */
[-C--:B------:R-:W-:Y:S01]  /*140a0*/  ISETP.GE.AND P1, PT, R4, R52.reuse, PT ;  /* 0x000000340400720c */ /* 0x080fe20003f26270 */
[-C--:B------:R-:W-:Y:S01]  /*140b0*/  FFMA.FTZ R100, R7, R199.reuse, R225 ;  /* 0x000000c707647223 */ /* 0x080fe200000100e1 */
[----:B------:R-:W-:Y:S01]  /*140c0*/  FSEL R55, R103, -INF , !P5 ;  /* 0xff80000067377808 */ /* 0x000fe20006800000 */
[----:B------:R-:W-:Y:S01]  /*140d0*/  FFMA.FTZ R51, R7, R199, R227 ;  /* 0x000000c707337223 */ /* 0x000fe200000100e3 */
[----:B------:R-:W-:Y:S01]  /*140e0*/  FSEL R8, R101, -INF , !P1 ;  /* 0xff80000065087808 */ /* 0x000fe20004800000 */
[----:B------:R-:W-:Y:S01]  /*140f0*/  BSSY B1, `(.L_x_592) ;  /* 0x0000044000017945 */ /* 0x000fe20003800000 */
[-C--:B------:R-:W-:Y:S02]  /*14100*/  ISETP.GE.AND P5, PT, R3, R52.reuse, PT ;  /* 0x000000340300720c */ /* 0x080fe40003fa6270 */
[----:B------:R-:W-:Y:S02]  /*14110*/  ISETP.GE.AND P1, PT, R2, R52, PT ;  /* 0x000000340200720c */ /* 0x000fe40003f26270 */
[----:B------:R-:W-:-:S02]  /*14120*/  FSEL R52, R100, -INF , !P6 ;  /* 0xff80000064347808 */ /* 0x000fc40007000000 */
[----:B------:R-:W-:Y:S02]  /*14130*/  FSEL R7, R182, -INF , !P5 ;  /* 0xff800000b6077808 */ /* 0x000fe40006800000 */
[----:B------:R-:W-:Y:S01]  /*14140*/  FSEL R6, R51, -INF , !P1 ;  /* 0xff80000033067808 */ /* 0x000fe20004800000 */
[----:B------:R-:W-:Y:S05]  /*14150*/  @!P0 BRA `(.L_x_593) ;  /* 0x000003d000008947 */ /* 0x000fea0003800000 */
[----:B------:R-:W2:Y:S04]  /*14160*/  LDL.64 R244, [R1+0x178] ;  /* 0x0001780001f47983 */ /* 0x000ea80000100a00 */
[----:B------:R-:W2:Y:S04]  /*14170*/  LDL R240, [R1+0x170] ;  /* 0x0001700001f07983 */ /* 0x000ea80000100800 */
[----:B------:R-:W3:Y:S04]  /*14180*/  LDL R247, [R1+0x174] ;  /* 0x0001740001f77983 */ /* 0x000ee80000100800 */
[----:B------:R-:W4:Y:S04]  /*14190*/  LDL R242, [R1+0x190] ;  /* 0x0001900001f27983 */ /* 0x000f280000100800 */
[----:B------:R-:W5:Y:S01]  /*141a0*/  LDL R243, [R1+0x194] ;  /* 0x0001940001f37983 */ /* 0x000f620000100800 */
[----:B------:R-:W-:-:S04]  /*141b0*/  IADD3 R0, R241, -0x4, RZ ;  /* 0xfffffffcf1007810 */ /* 0x000fc80007ffe0ff */
[----:B------:R-:W-:Y:S01]  /*141c0*/  SHF.R.S32.HI R4, RZ, 0x1f, R0 ;  /* 0x0000001fff047819 */ /* 0x000fe20000011400 */
[----:B------:R1:W-:Y:S04]  /*141d0*/  @P4 STS [R202+0x6000], RZ ;  /* 0x006000ffca004388 */ /* 0x0003e80000000800 */
[----:B------:R1:W-:Y:S04]  /*141e0*/  @P4 STS [R202+0x6004], RZ ;  /* 0x006004ffca004388 */ /* 0x0003e80000000800 */
[----:B------:R1:W-:Y:S01]  /*141f0*/  @P4 STS.64 [R202+0x6008], RZ ;  /* 0x006008ffca004388 */ /* 0x0003e20000000a00 */
[----:B------:R-:W-:Y:S01]  /*14200*/  BSSY B0, `(.L_x_594) ;  /* 0x0000031000007945 */ /* 0x000fe20003800000 */
[----:B--2---:R-:W-:-:S04]  /*14210*/  IMAD.WIDE.U32 R2, R0, R240, R244 ;  /* 0x000000f000027225 */ /* 0x004fc800078e00f4 */
[----:B---3--:R-:W-:-:S04]  /*14220*/  IMAD R0, R247, R0, RZ ;  /* 0x00000000f7007224 */ /* 0x008fc800078e02ff */
[----:B------:R-:W-:Y:S01]  /*14230*/  IMAD R0, R4, R240, R0 ;  /* 0x000000f004007224 */ /* 0x000fe200078e0200 */
[----:B------:R-:W-:-:S03]  /*14240*/  @!P4 LEA R4, P1, R2, R222, 0x1 ;  /* 0x000000de0204c211 */ /* 0x000fc600078208ff */
[----:B------:R-:W-:-:S05]  /*14250*/  IMAD.IADD R0, R3, 0x1, R0 ;  /* 0x0000000103007824 */ /* 0x000fca00078e0200 */
        /* <DEDUP_REMOVED lines=15> */
[----:B----4-:R-:W-:-:S03]  /*14350*/  IADD3 R2, P1, R242, R2, RZ ;  /* 0x00000002f2027210 */ /* 0x010fc60007f3e0ff */
[----:B------:R-:W-:Y:S01]  /*14360*/  @!PT LDS RZ, [RZ] ;  /* 0x00000000fffff984 */ /* 0x000fe20000000800 */
[----:B------:R-:W-:Y:S01]  /*14370*/  @!PT LDS RZ, [RZ] ;  /* 0x00000000fffff984 */ /* 0x000fe20000000800 */
[----:B------:R-:W-:Y:S01]  /*14380*/  @!PT LDS RZ, [RZ] ;  /* 0x00000000fffff984 */ /* 0x000fe20000000800 */
[----:B------:R2:W-:Y:S02]  /*14390*/  @!P2 LDGSTS.E.BYPASS.LTC128B.128 [R202+0x8000], [R4.64+0x80] ;  /* 0x0800008004caafae */ /* 0x0005e4000b901d44 */
[----:B-----5:R-:W-:Y:S02]  /*143a0*/  IMAD.X R0, R243, 0x1, R0, P1 ;  /* 0x00000001f3007824 */ /* 0x020fe400008e0600 */
        /* <DEDUP_REMOVED lines=22> */
.L_x_595:
[----:B------:R-:W-:Y:S05]  /*14510*/  BSYNC B0 ;  /* 0x0000000000007941 */ /* 0x000fea0003800000 */
.L_x_594:
[----:B------:R-:W0:Y:S02]  /*14520*/  LDGDEPBAR ;  /* 0x00000000000079af */ /* 0x000e240000000000 */
.L_x_593:
[----:B------:R-:W-:Y:S05]  /*14530*/  BSYNC B1 ;  /* 0x0000000000017941 */ /* 0x000fea0003800000 */
.L_x_592:
[----:B------:R-:W2:Y:S04]  /*14540*/  LDL.LU.64 R2, [R1+0x18] ;  /* 0x0000180001027983 */ /* 0x000ea80000300a00 */
[----:B-1----:R-:W3:Y:S04]  /*14550*/  LDL.LU R4, [R1+0x8] ;  /* 0x0000080001047983 */ /* 0x002ee80000300800 */
[----:B------:R-:W4:Y:S04]  /*14560*/  LDL R100, [R1+0x118] ;  /* 0x0001180001647983 */ /* 0x000f280000100800 */
[----:B------:R-:W2:Y:S04]  /*14570*/  LDL.LU.64 R182, [R1+0x138] ;  /* 0x0001380001b67983 */ /* 0x000ea80000300a00 */
[----:B------:R-:W2:Y:S04]  /*14580*/  LDL.LU.64 R184, [R1+0x10] ;  /* 0x0000100001b87983 */ /* 0x000ea80000300a00 */
[----:B------:R-:W2:Y:S04]  /*14590*/  LDL R5, [R1+0x108] ;  /* 0x0001080001057983 */ /* 0x000ea80000100800 */
[----:B------:R-:W2:Y:S04]  /*145a0*/  LDL.LU.64 R188, [R1+0x40] ;  /* 0x0000400001bc7983 */ /* 0x000ea80000300a00 */
[----:B------:R-:W2:Y:S04]  /*145b0*/  LDL R187, [R1+0x10c] ;  /* 0x00010c0001bb7983 */ /* 0x000ea80000100800 */
[----:B------:R-:W2:Y:S04]  /*145c0*/  LDL R103, [R1+0x104] ;  /* 0x0001040001677983 */ /* 0x000ea80000100800 */
[----:B------:R-:W2:Y:S04]  /*145d0*/  LDL R101, [R1+0xfc] ;  /* 0x0000fc0001657983 */ /* 0x000ea80000100800 */
[----:B------:R-:W2:Y:S04]  /*145e0*/  LDL R105, [R1+0x114] ;  /* 0x0001140001697983 */ /* 0x000ea80000100800 */
[----:B------:R-:W2:Y:S04]  /*145f0*/  LDL R102, [R1+0x100] ;  /* 0x0001000001667983 */ /* 0x000ea80000100800 */
[----:B------:R-:W2:Y:S04]  /*14600*/  LDL R186, [R1+0xf8] ;  /* 0x0000f80001ba7983 */ /* 0x000ea80000100800 */
[----:B------:R-:W2:Y:S04]  /*14610*/  LDL R190, [R1+0x11c] ;  /* 0x00011c0001be7983 */ /* 0x000ea80000100800 */
[----:B------:R-:W-:Y:S04]  /*14620*/  STL [R1+0x220], R48 ;  /* 0x0002203001007387 */ /* 0x000fe80000100800 */
[----:B------:R-:W-:Y:S04]  /*14630*/  STL [R1+0x21c], R49 ;  /* 0x00021c3101007387 */ /* 0x000fe80000100800 */
[----:B------:R-:W-:Y:S04]  /*14640*/  STL [R1+0x218], R192 ;  /* 0x000218c001007387 */ /* 0x000fe80000100800 */
[----:B------:R-:W-:Y:S04]  /*14650*/  STL [R1+0x214], R194 ;  /* 0x000214c201007387 */ /* 0x000fe80000100800 */
[----:B------:R-:W-:Y:S04]  /*14660*/  STL [R1+0x210], R12 ;  /* 0x0002100c01007387 */ /* 0x000fe80000100800 */
[----:B------:R-:W-:Y:S04]  /*14670*/  STL.64 [R1+0x208], R32 ;  /* 0x0002082001007387 */ /* 0x000fe80000100a00 */
[----:B------:R-:W-:Y:S04]  /*14680*/  STL.64 [R1+0x200], R30 ;  /* 0x0002001e01007387 */ /* 0x000fe80000100a00 */
[----:B------:R-:W-:Y:S04]  /*14690*/  STL.64 [R1+0x1f8], R28 ;  /* 0x0001f81c01007387 */ /* 0x000fe80000100a00 */
[----:B------:R-:W-:Y:S04]  /*146a0*/  STL [R1+0x1e4], R233 ;  /* 0x0001e4e901007387 */ /* 0x000fe80000100800 */
        /* <DEDUP_REMOVED lines=8> */
[----:B------:R-:W-:Y:S01]  /*14730*/  STL [R1+0x1c0], R193 ;  /* 0x0001c0c101007387 */ /* 0x000fe20000100800 */
[----:B---3--:R-:W-:-:S04]  /*14740*/  FMNMX.FTZ R104, R4, R19, !PT ;  /* 0x0000001304687209 */ /* 0x008fc80007810000 */
        /* <DEDUP_REMOVED lines=15> */
[----:B------:R-:W1:Y:S02]  /*14840*/  SHFL.BFLY PT, R0, R104, 0x2, 0x1f ;  /* 0x0c401f0068007f89 */ /* 0x000e6400000e0000 */
[----:B-1----:R-:W-:-:S05]  /*14850*/  FMNMX.FTZ R104, R104, R0, !PT ;  /* 0x0000000068687209 */ /* 0x002fca0007810000 */
[----:B------:R-:W1:Y:S01]  /*14860*/  SHFL.BFLY PT, R0, R104, 0x1, 0x1f ;  /* 0x0c201f0068007f89 */ /* 0x000e6200000e0000 */
[----:B--2---:R-:W-:Y:S02]  /*14870*/  IMAD.MOV.U32 R210, RZ, RZ, R2 ;  /* 0x000000ffffd27224 */ /* 0x004fe400078e0002 */
[----:B------:R-:W-:Y:S02]  /*14880*/  IMAD.MOV.U32 R211, RZ, RZ, R3 ;  /* 0x000000ffffd37224 */ /* 0x000fe400078e0003 */
[----:B------:R-:W-:Y:S02]  /*14890*/  IMAD.U32 R2, RZ, RZ, UR6 ;  /* 0x00000006ff027e24 */ /* 0x000fe4000f8e00ff */
[----:B------:R-:W-:Y:S01]  /*148a0*/  IMAD.U32 R3, RZ, RZ, UR7 ;  /* 0x00000007ff037e24 */ /* 0x000fe2000f8e00ff */
[----:B-1----:R-:W-:-:S04]  /*148b0*/  FMNMX.FTZ R104, R104, R0, !PT ;  /* 0x0000000068687209 */ /* 0x002fc80007810000 */
[----:B------:R-:W-:-:S04]  /*148c0*/  FSETP.NEU.FTZ.AND P1, PT, R104, -INF , PT ;  /* 0xff8000006800780b */ /* 0x000fc80003f3d000 */
[----:B------:R-:W-:-:S05]  /*148d0*/  FSEL R0, R104, RZ, P1 ;  /* 0x000000ff68007208 */ /* 0x000fca0000800000 */
[----:B------:R-:W-:Y:S02]  /*148e0*/  FADD.FTZ R4, R4, -R0 ;  /* 0x8000000004047221 */ /* 0x000fe40000010000 */
[----:B------:R-:W2:Y:S01]  /*148f0*/  LD.E R0, [R2.64+0xdc] ;  /* 0x0000dc0402007980 */ /* 0x000ea2000c101900 */
[----:B------:R-:W-:Y:S02]  /*14900*/  IMAD.MOV.U32 R206, RZ, RZ, R187 ;  /* 0x000000ffffce7224 */ /* 0x000fe400078e00bb */
[----:B------:R-:W-:Y:S02]  /*14910*/  IMAD.MOV.U32 R187, RZ, RZ, R103 ;  /* 0x000000ffffbb7224 */ /* 0x000fe400078e0067 */
[----:B------:R-:W-:Y:S02]  /*14920*/  IMAD.MOV.U32 R103, RZ, RZ, R101 ;  /* 0x000000ffff677224 */ /* 0x000fe400078e0065 */
[----:B------:R-:W3:Y:S01]  /*14930*/  LDL.LU R101, [R1+0x140] ;  /* 0x0001400001657983 */ /* 0x000ee20000300800 */
[----:B------:R-:W-:-:S02]  /*14940*/  IMAD.MOV.U32 R209, RZ, RZ, R105 ;  /* 0x000000ffffd17224 */ /* 0x000fc400078e0069 */
[----:B------:R-:W-:-:S04]  /*14950*/  IMAD.MOV.U32 R105, RZ, RZ, R102 ;  /* 0x000000ffff697224 */ /* 0x000fc800078e0066 */
[----:B------:R-:W-:Y:S01]  /*14960*/  IMAD.MOV.U32 R229, RZ, RZ, R105 ;  /* 0x000000ffffe57224 */ /* 0x000fe200078e0069 */
[----:B------:R-:W-:-:S04]  /*14970*/  FMNMX.FTZ R105, R250, R23, !PT ;  /* 0x00000017fa697209 */ /* 0x000fc80007810000 */
[----:B------:R-:W-:-:S04]  /*14980*/  FMNMX.FTZ R105, R43, R105, !PT ;  /* 0x000000692b697209 */ /* 0x000fc80007810000 */
[----:B------:R-:W-:-:S04]  /*14990*/  FMNMX.FTZ R105, R45, R105, !PT ;  /* 0x000000692d697209 */ /* 0x000fc80007810000 */
[----:B------:R-:W-:-:S04]  /*149a0*/  FMNMX.FTZ R105, R42, R105, !PT ;  /* 0x000000692a697209 */ /* 0x000fc80007810000 */
[----:B------:R-:W-:-:S04]  /*149b0*/  FMNMX.FTZ R105, R41, R105, !PT ;  /* 0x0000006929697209 */ /* 0x000fc80007810000 */
[----:B------:R-:W-:Y:S01]  /*149c0*/  FMNMX.FTZ R105, R40, R105, !PT ;  /* 0x0000006928697209 */ /* 0x000fe20007810000 */
[----:B----4-:R-:W-:-:S03]  /*149d0*/  IMAD.MOV.U32 R102, RZ, RZ, R100 ;  /* 0x000000ffff667224 */ /* 0x010fc600078e0064 */
[----:B------:R-:W-:Y:S01]  /*149e0*/  FMNMX.FTZ R105, R39, R105, !PT ;  /* 0x0000006927697209 */ /* 0x000fe20007810000 */
[----:B------:R-:W-:Y:S02]  /*149f0*/  IMAD.MOV.U32 R207, RZ, RZ, R186 ;  /* 0x000000ffffcf7224 */ /* 0x000fe400078e00ba */
[----:B------:R-:W-:Y:S02]  /*14a00*/  IMAD.MOV.U32 R212, RZ, RZ, R184 ;  /* 0x000000ffffd47224 */ /* 0x000fe400078e00b8 */
[----:B------:R-:W-:Y:S02]  /*14a10*/  IMAD.MOV.U32 R213, RZ, RZ, R185 ;  /* 0x000000ffffd57224 */ /* 0x000fe400078e00b9 */
[----:B------:R-:W-:Y:S02]  /*14a20*/  IMAD.MOV.U32 R214, RZ, RZ, R182 ;  /* 0x000000ffffd67224 */ /* 0x000fe400078e00b6 */
[----:B------:R-:W-:Y:S01]  /*14a30*/  IMAD.MOV.U32 R215, RZ, RZ, R183 ;  /* 0x000000ffffd77224 */ /* 0x000fe200078e00b7 */
[----:B------:R-:W-:-:S04]  /*14a40*/  FMNMX.FTZ R105, R38, R105, !PT ;  /* 0x0000006926697209 */ /* 0x000fc80007810000 */
[----:B------:R-:W-:-:S04]  /*14a50*/  FMNMX.FTZ R105, R37, R105, !PT ;  /* 0x0000006925697209 */ /* 0x000fc80007810000 */
[----:B------:R-:W-:-:S04]  /*14a60*/  FMNMX.FTZ R105, R36, R105, !PT ;  /* 0x0000006924697209 */ /* 0x000fc80007810000 */
[----:B------:R-:W-:-:S04]  /*14a70*/  FMNMX.FTZ R105, R35, R105, !PT ;  /* 0x0000006923697209 */ /* 0x000fc80007810000 */
[----:B------:R-:W-:Y:S01]  /*14a80*/  FMNMX.FTZ R105, R34, R105, !PT ;  /* 0x0000006922697209 */ /* 0x000fe20007810000 */
[----:B------:R-:W-:-:S03]  /*14a90*/  IMAD.MOV.U32 R217, RZ, RZ, R206 ;  /* 0x000000ffffd97224 */ /* 0x000fc600078e00ce */
[----:B------:R-:W-:Y:S01]  /*14aa0*/  FMNMX.FTZ R105, R27, R105, !PT ;  /* 0x000000691b697209 */ /* 0x000fe20007810000 */
[----:B------:R-:W-:Y:S02]  /*14ab0*/  IMAD.MOV.U32 R216, RZ, RZ, R207 ;  /* 0x000000ffffd87224 */ /* 0x000fe400078e00cf */
[----:B------:R-:W-:Y:S01]  /*14ac0*/  IMAD.MOV.U32 R234, RZ, RZ, R210 ;  /* 0x000000ffffea7224 */ /* 0x000fe200078e00d2 */
[----:B------:R-:W-:Y:S01]  /*14ad0*/  FMNMX.FTZ R105, R26, R105, !PT ;  /* 0x000000691a697209 */ /* 0x000fe20007810000 */
[----:B------:R-:W-:Y:S01]  /*14ae0*/  STL [R1+0x1e8], R104 ;  /* 0x0001e86801007387 */ /* 0x000fe20000100800 */
[----:B------:R-:W-:Y:S02]  /*14af0*/  IMAD.MOV.U32 R236, RZ, RZ, R214 ;  /* 0x000000ffffec7224 */ /* 0x000fe400078e00d6 */
[----:B------:R-:W-:Y:S01]  /*14b00*/  FMNMX.FTZ R105, R25, R105, !PT ;  /* 0x0000006919697209 */ /* 0x000fe20007810000 */
[----:B------:R-:W-:Y:S02]  /*14b10*/  IMAD.MOV.U32 R237, RZ, RZ, R215 ;  /* 0x000000ffffed7224 */ /* 0x000fe400078e00d7 */
[----:B------:R-:W-:Y:S01]  /*14b20*/  IMAD.MOV.U32 R235, RZ, RZ, R211 ;  /* 0x000000ffffeb7224 */ /* 0x000fe200078e00d3 */
[----:B------:R-:W-:Y:S01]  /*14b30*/  FMNMX.FTZ R105, R24, R105, !PT ;  /* 0x0000006918697209 */ /* 0x000fe20007810000 */
[----:B------:R-:W-:-:S02]  /*14b40*/  IMAD.MOV.U32 R220, RZ, RZ, R103 ;  /* 0x000000ffffdc7224 */ /* 0x000fc400078e0067 */
[----:B------:R-:W-:Y:S02]  /*14b50*/  IMAD.MOV.U32 R103, RZ, RZ, R5 ;  /* 0x000000ffff677224 */ /* 0x000fe400078e0005 */
[----:B------:R-:W-:Y:S02]  /*14b60*/  IMAD.MOV.U32 R228, RZ, RZ, R190 ;  /* 0x000000ffffe47224 */ /* 0x000fe400078e00be */
[----:B------:R-:W-:Y:S02]  /*14b70*/  IMAD.MOV.U32 R221, RZ, RZ, R187 ;  /* 0x000000ffffdd7224 */ /* 0x000fe400078e00bb */
[----:B------:R-:W-:Y:S02]  /*14b80*/  IMAD.MOV.U32 R244, RZ, RZ, R188 ;  /* 0x000000fffff47224 */ /* 0x000fe400078e00bc */
[----:B------:R-:W-:Y:S02]  /*14b90*/  IMAD.MOV.U32 R245, RZ, RZ, R189 ;  /* 0x000000fffff57224 */ /* 0x000fe400078e00bd */
        /* <DEDUP_REMOVED lines=17> */
[----:B------:R-:W-:Y:S02]  /*14cb0*/  FFMA.FTZ R208, R6, R0, -R2 ;  /* 0x0000000006d07223 */ /* 0x000fe40000010802 */
[----:B------:R-:W-:-:S06]  /*14cc0*/  FMUL.FTZ R2, R0, R4 ;  /* 0x0000000400027220 */ /* 0x000fcc0000410000 */
[----:B------:R-:W1:Y:S08]  /*14cd0*/  MUFU.EX2 R2, R2 ;  /* 0x0000000200027308 */ /* 0x000e700000000800 */
[----:B------:R-:W3:Y:S01]  /*14ce0*/  MUFU.EX2 R201, R19 ;  /* 0x0000001300c97308 */ /* 0x000ee20000000800 */
[-C--:B-1----:R-:W-:Y:S02]  /*14cf0*/  FMUL.FTZ R206, R166, R2.reuse ;  /* 0x00000002a6ce7220 */ /* 0x082fe40000410000 */
[----:B------:R-:W-:-:S02]  /*14d00*/  FMUL.FTZ R207, R167, R2 ;  /* 0x00000002a7cf7220 */ /* 0x000fc40000410000 */
[-C--:B------:R-:W-:Y:S01]  /*14d10*/  FMUL.FTZ R210, R162, R2.reuse ;  /* 0x00000002a2d27220 */ /* 0x080fe20000410000 */
[----:B------:R-:W-:Y:S01]  /*14d20*/  STL [R1+0x224], R206 ;  /* 0x000224ce01007387 */ /* 0x000fe20000100800 */
[----:B------:R-:W-:-:S03]  /*14d30*/  FMUL.FTZ R4, R91, R2 ;  /* 0x000000025b047220 */ /* 0x000fc60000410000 */
[----:B------:R-:W-:Y:S01]  /*14d40*/  STL [R1+0x228], R207 ;  /* 0x000228cf01007387 */ /* 0x000fe20000100800 */
[-C--:B---3--:R-:W-:Y:S02]  /*14d50*/  FFMA.FTZ R101, R101, R2.reuse, R201 ;  /* 0x0000000265657223 */ /* 0x088fe400000100c9 */
[-C--:B------:R-:W-:Y:S01]  /*14d60*/  FMUL.FTZ R211, R163, R2.reuse ;  /* 0x00000002a3d37220 */ /* 0x080fe20000410000 */
[----:B------:R1:W-:Y:S01]  /*14d70*/  STL [R1+0x22c], R210 ;  /* 0x00022cd201007387 */ /* 0x0003e20000100800 */
        /* <DEDUP_REMOVED lines=16> */
[-C--:B-1----:R-:W-:Y:S02]  /*14e80*/  FMUL.FTZ R210, R90, R2.reuse ;  /* 0x000000025ad27220 */ /* 0x082fe40000410000 */
[-C--:B------:R-:W-:Y:S02]  /*14e90*/  FMUL.FTZ R3, R94, R2.reuse ;  /* 0x000000025e037220 */ /* 0x080fe40000410000 */
[----:B------:R-:W-:Y:S01]  /*14ea0*/  FMUL.FTZ R2, R95, R2 ;  /* 0x000000025f027220 */ /* 0x000fe20000410000 */
[----:B------:R-:W-:Y:S04]  /*14eb0*/  STL [R1+0x5c], R4 ;  /* 0x00005c0401007387 */ /* 0x000fe80000100800 */
[----:B------:R-:W-:Y:S04]  /*14ec0*/  STL [R1+0x68], R3 ;  /* 0x0000680301007387 */ /* 0x000fe80000100800 */
[----:B------:R-:W-:Y:S04]  /*14ed0*/  STL [R1+0x6c], R2 ;  /* 0x00006c0201007387 */ /* 0x000fe80000100800 */
[----:B------:R-:W1:Y:S02]  /*14ee0*/  SHFL.BFLY PT, R2, R105, 0x2, 0x1f ;  /* 0x0c401f0069027f89 */ /* 0x000e6400000e0000 */
[----:B-1----:R-:W-:-:S05]  /*14ef0*/  FMNMX.FTZ R105, R105, R2, !PT ;  /* 0x0000000269697209 */ /* 0x002fca0007810000 */
[----:B------:R-:W1:Y:S02]  /*14f00*/  SHFL.BFLY PT, R2, R105, 0x1, 0x1f ;  /* 0x0c201f0069027f89 */ /* 0x000e6400000e0000 */
[----:B-1----:R-:W-:-:S04]  /*14f10*/  FMNMX.FTZ R105, R105, R2, !PT ;  /* 0x0000000269697209 */ /* 0x002fc80007810000 */
[----:B------:R-:W-:-:S04]  /*14f20*/  FSETP.NEU.FTZ.AND P1, PT, R105, -INF , PT ;  /* 0xff8000006900780b */ /* 0x000fc80003f3d000 */
[----:B------:R-:W-:-:S05]  /*14f30*/  FSEL R2, R105, RZ, P1 ;  /* 0x000000ff69027208 */ /* 0x000fca0000800000 */
[----:B------:R-:W-:-:S04]  /*14f40*/  FADD.FTZ R3, R250, -R2 ;  /* 0x80000002fa037221 */ /* 0x000fc80000010000 */
[C---:B------:R-:W-:Y:S02]  /*14f50*/  FMUL.FTZ R3, R0.reuse, R3 ;  /* 0x0000000300037220 */ /* 0x040fe40000410000 */
[----:B------:R-:W-:-:S04]  /*14f60*/  FMUL.FTZ R2, R0, R105 ;  /* 0x0000006900027220 */ /* 0x000fc80000410000 */
[----:B------:R-:W1:Y:S01]  /*14f70*/  MUFU.EX2 R3, R3 ;  /* 0x0000000300037308 */ /* 0x000e620000000800 */
        /* <DEDUP_REMOVED lines=17> */
[-C--:B-1----:R-:W-:Y:S01]  /*15090*/  FMUL.FTZ R2, R168, R3.reuse ;  /* 0x00000003a8027220 */ /* 0x082fe20000410000 */
[----:B------:R-:W-:Y:S01]  /*150a0*/  STL [R1+0x1ec], R105 ;  /* 0x0001ec6901007387 */ /* 0x000fe20000100800 */
[----:B------:R-:W-:-:S02]  /*150b0*/  FMUL.FTZ R7, R169, R3 ;  /* 0x00000003a9077220 */ /* 0x000fc40000410000 */
[-C--:B------:R-:W-:Y:S01]  /*150c0*/  FMUL.FTZ R6, R156, R3.reuse ;  /* 0x000000039c067220 */ /* 0x080fe20000410000 */
[----:B------:R1:W-:Y:S04]  /*150d0*/  STL [R1+0x70], R2 ;  /* 0x0000700201007387 */ /* 0x0003e80000100800 */
[----:B------:R-:W-:Y:S04]  /*150e0*/  STL [R1+0x74], R7 ;  /* 0x0000740701007387 */ /* 0x000fe80000100800 */
[----:B------:R-:W-:Y:S01]  /*150f0*/  STL [R1+0x80], R6 ;  /* 0x0000800601007387 */ /* 0x000fe20000100800 */
[----:B-1----:R-:W-:-:S05]  /*15100*/  FMUL.FTZ R2, R157, R3 ;  /* 0x000000039d027220 */ /* 0x002fca0000410000 */
[----:B------:R1:W-:Y:S04]  /*15110*/  STL [R1+0x84], R2 ;  /* 0x0000840201007387 */ /* 0x0003e80000100800 */
[----:B------:R-:W2:Y:S01]  /*15120*/  LDL.LU R33, [R1+0x130] ;  /* 0x0001300001217983 */ /* 0x000ea20000300800 */
[----:B------:R-:W-:Y:S02]  /*15130*/  FMUL.FTZ R222, R108, R3 ;  /* 0x000000036cde7220 */ /* 0x000fe40000410000 */
[----:B------:R-:W-:-:S03]  /*15140*/  IMAD.MOV.U32 R31, RZ, RZ, R245 ;  /* 0x000000ffff1f7224 */ /* 0x000fc600078e00f5 */
[----:B------:R-:W-:Y:S01]  /*15150*/  STL [R1+0x1f0], R222 ;  /* 0x0001f0de01007387 */ /* 0x000fe20000100800 */
[----:B------:R-:W-:-:S03]  /*15160*/  IMAD.MOV.U32 R29, RZ, RZ, R31 ;  /* 0x000000ffff1d7224 */ /* 0x000fc600078e001f */
[----:B------:R-:W3:Y:S04]  /*15170*/  LDL.LU R32, [R1+0x134] ;  /* 0x0001340001207983 */ /* 0x000ee80000300800 */
[----:B------:R-:W4:Y:S01]  /*15180*/  LDL.LU R31, [R1+0xc] ;  /* 0x00000c00011f7983 */ /* 0x000f220000300800 */
[----:B-1----:R-:W-:-:S04]  /*15190*/  FMNMX.FTZ R2, R252, R44, !PT ;  /* 0x0000002cfc027209 */ /* 0x002fc80007810000 */
        /* <DEDUP_REMOVED lines=9> */
[----:B------:R-:W-:Y:S03]  /*15230*/  MUFU.EX2 R4, R4 ;  /* 0x0000000400047308 */ /* 0x000fe60000000800 */
[----:B------:R-:W-:-:S04]  /*15240*/  FMNMX.FTZ R2, R58, R2, !PT ;  /* 0x000000023a027209 */ /* 0x000fc80007810000 */
[----:B------:R-:W-:Y:S01]  /*15250*/  FMNMX.FTZ R2, R57, R2, !PT ;  /* 0x0000000239027209 */ /* 0x000fe20007810000 */
[----:B------:R-:W1:Y:S03]  /*15260*/  MUFU.EX2 R5, R5 ;  /* 0x0000000500057308 */ /* 0x000e660000000800 */
[----:B------:R-:W-:-:S04]  /*15270*/  FMNMX.FTZ R2, R56, R2, !PT ;  /* 0x0000000238027209 */ /* 0x000fc80007810000 */
[----:B------:R-:W-:Y:S01]  /*15280*/  FMNMX.FTZ R2, R50, R2, !PT ;  /* 0x0000000232027209 */ /* 0x000fe20007810000 */
[----:B------:R-:W-:Y:S02]  /*15290*/  IMAD.MOV.U32 R30, RZ, RZ, R244 ;  /* 0x000000ffff1e7224 */ /* 0x000fe400078e00f4 */
[----:B------:R-:W-:Y:S01]  /*152a0*/  IMAD.MOV.U32 R245, RZ, RZ, R237 ;  /* 0x000000fffff57224 */ /* 0x000fe200078e00ed */
[----:B------:R-:W-:Y:S01]  /*152b0*/  FMNMX.FTZ R2, R47, R2, !PT ;  /* 0x000000022f027209 */ /* 0x000fe20007810000 */
[----:B------:R-:W-:Y:S02]  /*152c0*/  IMAD.MOV.U32 R244, RZ, RZ, R236 ;  /* 0x000000fffff47224 */ /* 0x000fe400078e00ec */
[----:B------:R-:W-:Y:S02]  /*152d0*/  IMAD.MOV.U32 R49, RZ, RZ, R229 ;  /* 0x000000ffff317224 */ /* 0x000fe400078e00e5 */
[----:B------:R-:W-:Y:S02]  /*152e0*/  IMAD.MOV.U32 R192, RZ, RZ, R228 ;  /* 0x000000ffffc07224 */ /* 0x000fe400078e00e4 */
[----:B------:R-:W-:-:S02]  /*152f0*/  IMAD.MOV.U32 R240, RZ, RZ, R217 ;  /* 0x000000fffff07224 */ /* 0x000fc400078e00d9 */
[----:B------:R-:W-:Y:S02]  /*15300*/  IMAD.MOV.U32 R237, RZ, RZ, R216 ;  /* 0x000000ffffed7224 */ /* 0x000fe400078e00d8 */
        /* <DEDUP_REMOVED lines=18> */
[-C--:B------:R-:W-:Y:S01]  /*15430*/  FMUL.FTZ R193, R97, R3.reuse ;  /* 0x0000000361c17220 */ /* 0x080fe20000410000 */
[----:B------:R-:W-:Y:S02]  /*15440*/  FMNMX.FTZ R2, R46, R2, !PT ;  /* 0x000000022e027209 */ /* 0x000fe40007810000 */
[----:B-1----:R-:W-:Y:S01]  /*15450*/  F2FP.PACK_AB R51, R5, R4 ;  /* 0x000000040533723e */ /* 0x002fe200000000ff */
[----:B--2---:R-:W-:-:S04]  /*15460*/  FFMA.FTZ R3, R33, R3, R4 ;  /* 0x0000000321037223 */ /* 0x004fc80000010004 */
[----:B------:R-:W-:Y:S02]  /*15470*/  FADD.FTZ R25, R5, R3 ;  /* 0x0000000305197221 */ /* 0x000fe40000010000 */
[----:B------:R-:W1:Y:S02]  /*15480*/  SHFL.BFLY PT, R3, R2, 0x2, 0x1f ;  /* 0x0c401f0002037f89 */ /* 0x000e6400000e0000 */
[----:B-1----:R-:W-:-:S05]  /*15490*/  FMNMX.FTZ R2, R2, R3, !PT ;  /* 0x0000000302027209 */ /* 0x002fca0007810000 */
[----:B------:R-:W1:Y:S01]  /*154a0*/  SHFL.BFLY PT, R3, R2, 0x1, 0x1f ;  /* 0x0c201f0002037f89 */ /* 0x000e6200000e0000 */
[----:B------:R-:W-:Y:S02]  /*154b0*/  IMAD.MOV.U32 R33, RZ, RZ, R240 ;  /* 0x000000ffff217224 */ /* 0x000fe400078e00f0 */
[----:B------:R-:W-:Y:S02]  /*154c0*/  IMAD.MOV.U32 R240, RZ, RZ, R237 ;  /* 0x000000fffff07224 */ /* 0x000fe400078e00ed */
[----:B------:R-:W-:Y:S01]  /*154d0*/  IMAD.MOV.U32 R237, RZ, RZ, R103 ;  /* 0x000000ffffed7224 */ /* 0x000fe200078e0067 */
        /* <DEDUP_REMOVED lines=22> */
[----:B----4-:R-:W-:-:S04]  /*15640*/  FMNMX.FTZ R2, R31, R54, !PT ;  /* 0x000000361f027209 */ /* 0x010fc80007810000 */
        /* <DEDUP_REMOVED lines=8> */
[----:B------:R1:W-:Y:S03]  /*156d0*/  MUFU.EX2 R10, R3 ;  /* 0x00000003000a7308 */ /* 0x0003e60000000800 */
[----:B------:R-:W-:-:S04]  /*156e0*/  FMNMX.FTZ R2, R181, R2, !PT ;  /* 0x00000002b5027209 */ /* 0x000fc80007810000 */
[----:B------:R-:W-:-:S04]  /*156f0*/  FMNMX.FTZ R2, R173, R2, !PT ;  /* 0x00000002ad027209 */ /* 0x000fc80007810000 */
[----:B------:R-:W-:Y:S01]  /*15700*/  FMNMX.FTZ R2, R172, R2, !PT ;  /* 0x00000002ac027209 */ /* 0x000fe20007810000 */
[----:B-1----:R-:W-:-:S04]  /*15710*/  FMUL.FTZ R3, R0, R4 ;  /* 0x0000000400037220 */ /* 0x002fc80000410000 */
[----:B------:R-:W3:Y:S01]  /*15720*/  MUFU.EX2 R4, R3 ;  /* 0x0000000300047308 */ /* 0x000ee20000000800 */
[----:B------:R-:W-:-:S07]  /*15730*/  FMNMX.FTZ R2, R106, R2, !PT ;  /* 0x000000026a027209 */ /* 0x000fce0007810000 */
[----:B------:R-:W1:Y:S01]  /*15740*/  MUFU.EX2 R5, R5 ;  /* 0x0000000500057308 */ /* 0x000e620000000800 */
[----:B------:R-:W-:-:S04]  /*15750*/  FMNMX.FTZ R2, R55, R2, !PT ;  /* 0x0000000237027209 */ /* 0x000fc80007810000 */
[----:B------:R-:W-:Y:S01]  /*15760*/  FMNMX.FTZ R2, R53, R2, !PT ;  /* 0x0000000235027209 */ /* 0x000fe20007810000 */
[----:B---3--:R-:W-:-:S03]  /*15770*/  FFMA.FTZ R3, R32, R4, R10 ;  /* 0x0000000420037223 */ /* 0x008fc6000001000a */
[----:B------:R-:W-:Y:S01]  /*15780*/  FMNMX.FTZ R2, R52, R2, !PT ;  /* 0x0000000234027209 */ /* 0x000fe20007810000 */
[----:B-1----:R-:W-:-:S04]  /*15790*/  FADD.FTZ R21, R5, R3 ;  /* 0x0000000305157221 */ /* 0x002fc80000010000 */
[----:B------:R-:W1:Y:S02]  /*157a0*/  SHFL.BFLY PT, R3, R2, 0x2, 0x1f ;  /* 0x0c401f0002037f89 */ /* 0x000e6400000e0000 */
[----:B-1----:R-:W-:-:S05]  /*157b0*/  FMNMX.FTZ R2, R2, R3, !PT ;  /* 0x0000000302027209 */ /* 0x002fca0007810000 */
[----:B------:R-:W1:Y:S01]  /*157c0*/  SHFL.BFLY PT, R3, R2, 0x1, 0x1f ;  /* 0x0c201f0002037f89 */ /* 0x000e6200000e0000 */
[----:B------:R-:W-:Y:S02]  /*157d0*/  IMAD.MOV.U32 R32, RZ, RZ, R33 ;  /* 0x000000ffff207224 */ /* 0x000fe400078e0021 */
[----:B------:R-:W-:Y:S02]  /*157e0*/  IMAD.MOV.U32 R33, RZ, RZ, R192 ;  /* 0x000000ffff217224 */ /* 0x000fe400078e00c0 */
[----:B------:R-:W-:Y:S02]  /*157f0*/  IMAD.MOV.U32 R192, RZ, RZ, R49 ;  /* 0x000000ffffc07224 */ /* 0x000fe400078e0031 */
[----:B------:R-:W-:Y:S02]  /*15800*/  IMAD.MOV.U32 R49, RZ, RZ, R220 ;  /* 0x000000ffff317224 */ /* 0x000fe400078e00dc */
[----:B------:R-:W-:Y:S01]  /*15810*/  IMAD.MOV.U32 R220, RZ, RZ, R102 ;  /* 0x000000ffffdc7224 */ /* 0x000fe200078e0066 */
[----:B------:R-:W-:-:S02]  /*15820*/  F2FP.PACK_AB R26, R5, R10 ;  /* 0x0000000a051a723e */ /* 0x000fc400000000ff */
[----:B-1----:R-:W-:-:S04]  /*15830*/  FMNMX.FTZ R102, R2, R3, !PT ;  /* 0x0000000302667209 */ /* 0x002fc80007810000 */
[----:B------:R-:W-:-:S04]  /*15840*/  FSETP.NEU.FTZ.AND P1, PT, R102, -INF , PT ;  /* 0xff8000006600780b */ /* 0x000fc80003f3d000 */
[----:B------:R-:W-:-:S05]  /*15850*/  FSEL R2, R102, RZ, P1 ;  /* 0x000000ff66027208 */ /* 0x000fca0000800000 */
[----:B------:R-:W-:Y:S02]  /*15860*/  FADD.FTZ R5, R31, -R2 ;  /* 0x800000021f057221 */ /* 0x000fe40000010000 */
[----:B------:R-:W-:Y:S02]  /*15870*/  IMAD.MOV.U32 R31, RZ, RZ, R33 ;  /* 0x000000ffff1f7224 */ /* 0x000fe400078e0021 */
[----:B------:R-:W2:Y:S01]  /*15880*/  LDL.LU R33, [R1+0x144] ;  /* 0x0001440001217983 */ /* 0x000ea20000300800 */
[----:B------:R-:W-:Y:S02]  /*15890*/  IMAD.MOV.U32 R28, RZ, RZ, R30 ;  /* 0x000000ffff1c7224 */ /* 0x000fe400078e001e */
[----:B------:R-:W-:Y:S02]  /*158a0*/  IMAD.MOV.U32 R95, RZ, RZ, R29 ;  /* 0x000000ffff5f7224 */ /* 0x000fe400078e001d */
[----:B------:R-:W-:Y:S02]  /*158b0*/  IMAD.MOV.U32 R94, RZ, RZ, R28 ;  /* 0x000000ffff5e7224 */ /* 0x000fe400078e001c */
[----:B------:R-:W3:Y:S01]  /*158c0*/  LDL.64 R28, [R1+0x128] ;  /* 0x00012800011c7983 */ /* 0x000ee20000100a00 */
[----:B------:R-:W-:-:S05]  /*158d0*/  FMUL.FTZ R2, R0, R102 ;  /* 0x0000006600027220 */ /* 0x000fca0000410000 */
[----:B------:R-:W-:Y:S01]  /*158e0*/  FSEL R2, R2, RZ, P1 ;  /* 0x000000ff02027208 */ /* 0x000fe20000800000 */
[----:B------:R-:W-:Y:S04]  /*158f0*/  MUFU.EX2 R23, R11 ;  /* 0x0000000b00177308 */ /* 0x000fe80000000800 */
[----:B------:R-:W-:-:S04]  /*15900*/  FFMA.FTZ R3, R54, R0, -R2 ;  /* 0x0000000036037223 */ /* 0x000fc80000010802 */
[----:B------:R1:W-:Y:S08]  /*15910*/  MUFU.EX2 R11, R3 ;  /* 0x00000003000b7308 */ /* 0x0003f00000000800 */
[----:B------:R-:W-:Y:S01]  /*15920*/  MUFU.EX2 R24, R9 ;  /* 0x0000000900187308 */ /* 0x000fe20000000800 */
[----:B-1----:R-:W-:-:S07]  /*15930*/  FFMA.FTZ R3, R107, R0, -R2 ;  /* 0x000000006b037223 */ /* 0x002fce0000010802 */
[----:B------:R1:W4:Y:S08]  /*15940*/  MUFU.EX2 R9, R3 ;  /* 0x0000000300097308 */ /* 0x0003300000000800 */
[----:B------:R-:W-:Y:S01]  /*15950*/  MUFU.EX2 R41, R22 ;  /* 0x0000001600297308 */ /* 0x000fe20000000800 */
[----:B-1----:R-:W-:-:S07]  /*15960*/  FMUL.FTZ R3, R0, R5 ;  /* 0x0000000500037220 */ /* 0x002fce0000410000 */
[----:B------:R-:W-:Y:S08]  /*15970*/  MUFU.EX2 R22, R15 ;  /* 0x0000000f00167308 */ /* 0x000ff00000000800 */
[----:B------:R-:W-:Y:S01]  /*15980*/  MUFU.EX2 R3, R3 ;  /* 0x0000000300037308 */ /* 0x000fe20000000800 */
[----:B------:R-:W-:-:S07]  /*15990*/  FFMA.FTZ R5, R179, R0, -R2 ;  /* 0x00000000b3057223 */ /* 0x000fce0000010802 */
[----:B------:R-:W-:Y:S08]  /*159a0*/  MUFU.EX2 R15, R14 ;  /* 0x0000000e000f7308 */ /* 0x000ff00000000800 */
[----:B------:R1:W-:Y:S08]  /*159b0*/  MUFU.EX2 R14, R6 ;  /* 0x00000006000e7308 */ /* 0x0003f00000000800 */
[----:B------:R-:W-:Y:S01]  /*159c0*/  MUFU.EX2 R40, R20 ;  /* 0x0000001400287308 */ /* 0x000fe20000000800 */
[----:B-1----:R-:W-:-:S07]  /*159d0*/  FFMA.FTZ R6, R180, R0, -R2 ;  /* 0x00000000b4067223 */ /* 0x002fce0000010802 */
[----:B------:R-:W-:Y:S08]  /*159e0*/  MUFU.EX2 R38, R13 ;  /* 0x0000000d00267308 */ /* 0x000ff00000000800 */
[----:B------:R1:W-:Y:S01]  /*159f0*/  MUFU.EX2 R20, R7 ;  /* 0x0000000700147308 */ /* 0x0003e20000000800 */
[----:B------:R-:W-:-:S07]  /*15a00*/  FFMA.FTZ R17, R176, R0, -R2 ;  /* 0x00000000b0117223 */ /* 0x000fce0000010802 */
[----:B------:R-:W-:Y:S01]  /*15a10*/  MUFU.EX2 R13, R6 ;  /* 0x00000006000d7308 */ /* 0x000fe20000000800 */
[----:B------:R-:W-:-:S07]  /*15a20*/  FFMA.FTZ R35, R174, R0, -R2 ;  /* 0x00000000ae237223 */ /* 0x000fce0000010802 */
[----:B------:R4:W4:Y:S01]  /*15a30*/  MUFU.EX2 R16, R100 ;  /* 0x0000006400107308 */ /* 0x0009220000000800 */
[-CC-:B-1----:R-:W-:Y:S02]  /*15a40*/  FFMA.FTZ R7, R177, R0.reuse, -R2.reuse ;  /* 0x00000000b1077223 */ /* 0x182fe40000010802 */
[----:B------:R-:W-:-:S05]  /*15a50*/  FFMA.FTZ R36, R181, R0, -R2 ;  /* 0x00000000b5247223 */ /* 0x000fca0000010802 */
[----:B------:R1:W-:Y:S01]  /*15a60*/  MUFU.EX2 R37, R8 ;  /* 0x0000000800257308 */ /* 0x0003e20000000800 */
[-CC-:B------:R-:W-:Y:S02]  /*15a70*/  FFMA.FTZ R39, R173, R0.reuse, -R2.reuse ;  /* 0x00000000ad277223 */ /* 0x180fe40000010802 */
[-CC-:B------:R-:W-:Y:S02]  /*15a80*/  FFMA.FTZ R42, R172, R0.reuse, -R2.reuse ;  /* 0x00000000ac2a7223 */ /* 0x180fe40000010802 */
[----:B------:R-:W-:-:S03]  /*15a90*/  FFMA.FTZ R119, R55, R0, -R2 ;  /* 0x0000000037777223 */ /* 0x000fc60000010802 */
[----:B------:R-:W1:Y:S01]  /*15aa0*/  MUFU.EX2 R10, R5 ;  /* 0x00000005000a7308 */ /* 0x000e620000000800 */
[-CC-:B----4-:R-:W-:Y:S02]  /*15ab0*/  FFMA.FTZ R100, R106, R0.reuse, -R2.reuse ;  /* 0x000000006a647223 */ /* 0x190fe40000010802 */
[-CC-:B------:R-:W-:Y:S02]  /*15ac0*/  FFMA.FTZ R120, R53, R0.reuse, -R2.reuse ;  /* 0x0000000035787223 */ /* 0x180fe40000010802 */
[-CC-:B------:R-:W-:Y:S02]  /*15ad0*/  FFMA.FTZ R121, R52, R0.reuse, -R2.reuse ;  /* 0x0000000034797223 */ /* 0x180fe40000010802 */
[----:B-1----:R-:W-:Y:S01]  /*15ae0*/  FFMA.FTZ R8, R178, R0, -R2 ;  /* 0x00000000b2087223 */ /* 0x002fe20000010802 */
[----:B------:R1:W-:Y:S01]  /*15af0*/  MUFU.EX2 R44, R18 ;  /* 0x00000012002c7308 */ /* 0x0003e20000000800 */
[----:B------:R-:W-:-:S07]  /*15b00*/  F2FP.PACK_AB R156, R9, R11 ;  /* 0x0000000b099c723e */ /* 0x000fce00000000ff */
[----:B------:R-:W4:Y:S01]  /*15b10*/  MUFU.EX2 R19, R8 ;  /* 0x0000000800137308 */ /* 0x000f220000000800 */
[----:B-1----:R-:W-:-:S07]  /*15b20*/  FFMA.FTZ R18, R175, R0, -R2 ;  /* 0x00000000af127223 */ /* 0x002fce0000010802 */
[----:B------:R-:W-:Y:S01]  /*15b30*/  MUFU.EX2 R8, R182 ;  /* 0x000000b600087308 */ /* 0x000fe20000000800 */
[----:B------:R-:W-:-:S04]  /*15b40*/  FADD.FTZ R6, R16, R101 ;  /* 0x0000006510067221 */ /* 0x000fc80000010000 */
[----:B------:R-:W-:Y:S01]  /*15b50*/  FADD.FTZ R6, R41, R6 ;  /* 0x0000000629067221 */ /* 0x000fe20000010000 */
[----:B------:R-:W-:-:S03]  /*15b60*/  F2FP.PACK_AB R163, R10, R13 ;  /* 0x0000000d0aa3723e */ /* 0x000fc600000000ff */
[----:B------:R-:W-:Y:S02]  /*15b70*/  FADD.FTZ R6, R40, R6 ;  /* 0x0000000628067221 */ /* 0x000fe40000010000 */
[----:B------:R-:W-:Y:S01]  /*15b80*/  FADD.FTZ R2, R22, R25 ;  /* 0x0000001916027221 */ /* 0x000fe20000010000 */
[----:B------:R-:W-:-:S03]  /*15b90*/  F2FP.PACK_AB R174, R16, R201 ;  /* 0x000000c910ae723e */ /* 0x000fc600000000ff */
[----:B------:R-:W-:Y:S01]  /*15ba0*/  FADD.FTZ R2, R15, R2 ;  /* 0x000000020f027221 */ /* 0x000fe20000010000 */
[----:B------:R-:W-:Y:S01]  /*15bb0*/  F2FP.PACK_AB R173, R40, R41 ;  /* 0x0000002928ad723e */ /* 0x000fe200000000ff */
[----:B------:R-:W-:Y:S02]  /*15bc0*/  IMAD.MOV.U32 R40, RZ, RZ, R94 ;  /* 0x000000ffff287224 */ /* 0x000fe400078e005e */
[----:B------:R-:W-:Y:S02]  /*15bd0*/  FADD.FTZ R2, R38, R2 ;  /* 0x0000000226027221 */ /* 0x000fe40000010000 */
[----:B------:R-:W-:Y:S02]  /*15be0*/  IMAD.MOV.U32 R41, RZ, RZ, R95 ;  /* 0x000000ffff297224 */ /* 0x000fe400078e005f */
[----:B------:R-:W-:Y:S01]  /*15bf0*/  FADD.FTZ R2, R23, R2 ;  /* 0x0000000217027221 */ /* 0x000fe20000010000 */
[----:B------:R-:W-:Y:S02]  /*15c00*/  F2FP.PACK_AB R22, R15, R22 ;  /* 0x000000160f16723e */ /* 0x000fe400000000ff */
[----:B------:R-:W-:Y:S01]  /*15c10*/  F2FP.PACK_AB R25, R14, R20 ;  /* 0x000000140e19723e */ /* 0x000fe200000000ff */
[----:B--2---:R-:W-:-:S02]  /*15c20*/  FFMA.FTZ R0, R33, R3, R11 ;  /* 0x0000000321007223 */ /* 0x004fc4000001000b */
[----:B------:R1:W2:Y:S02]  /*15c30*/  MUFU.EX2 R11, R7 ;  /* 0x00000007000b7308 */ /* 0x0002a40000000800 */
[----:B------:R-:W-:Y:S02]  /*15c40*/  FADD.FTZ R5, R9, R0 ;  /* 0x0000000009057221 */ /* 0x000fe40000010000 */
[----:B------:R-:W-:-:S04]  /*15c50*/  FADD.FTZ R0, R20, R21 ;  /* 0x0000001514007221 */ /* 0x000fc80000010000 */
[----:B------:R-:W-:Y:S02]  /*15c60*/  FADD.FTZ R0, R14, R0 ;  /* 0x000000000e007221 */ /* 0x000fe40000010000 */
[----:B-1----:R-:W-:-:S04]  /*15c70*/  FADD.FTZ R7, R13, R5 ;  /* 0x000000050d077221 */ /* 0x002fc80000010000 */
[----:B------:R-:W-:Y:S02]  /*15c80*/  FADD.FTZ R7, R10, R7 ;  /* 0x000000070a077221 */ /* 0x000fe40000010000 */
[----:B------:R-:W-:Y:S02]  /*15c90*/  FADD.FTZ R5, R37, R0 ;  /* 0x0000000025057221 */ /* 0x000fe40000010000 */
[----:B----4-:R-:W-:-:S04]  /*15ca0*/  FADD.FTZ R0, R19, R7 ;  /* 0x0000000713007221 */ /* 0x010fc80000010000 */
[C---:B--2---:R-:W-:Y:S02]  /*15cb0*/  FADD.FTZ R13, R11.reuse, R0 ;  /* 0x000000000b0d7221 */ /* 0x044fe40000010000 */
[----:B------:R-:W-:Y:S01]  /*15cc0*/  FADD.FTZ R0, R44, R6 ;  /* 0x000000062c007221 */ /* 0x000fe20000010000 */
[----:B------:R-:W-:-:S03]  /*15cd0*/  F2FP.PACK_AB R168, R11, R19 ;  /* 0x000000130ba8723e */ /* 0x000fc600000000ff */
[----:B------:R-:W-:Y:S02]  /*15ce0*/  FADD.FTZ R19, R8, R0 ;  /* 0x0000000008137221 */ /* 0x000fe40000010000 */
[----:B------:R-:W-:-:S05]  /*15cf0*/  IMAD.SHL.U32 R0, R248, 0x2, RZ ;  /* 0x00000002f8007824 */ /* 0x000fca00078e00ff */
[----:B---3--:R-:W-:-:S04]  /*15d00*/  LOP3.LUT R0, R29, R0, RZ, 0x3c, !PT ;  /* 0x000000001d007212 */ /* 0x008fc800078e3cff */
[----:B------:R-:W-:Y:S01]  /*15d10*/  LOP3.LUT R0, R0, R235, RZ, 0x3c, !PT ;  /* 0x000000eb00007212 */ /* 0x000fe200078e3cff */
[----:B------:R-:W1:Y:S01]  /*15d20*/  MUFU.EX2 R9, R43 ;  /* 0x0000002b00097308 */ /* 0x000e620000000800 */
[----:B------:R-:W-:-:S03]  /*15d30*/  FADD.FTZ R16, R24, R5 ;  /* 0x0000000518107221 */ /* 0x000fc60000010000 */
[----:B------:R-:W-:-:S04]  /*15d40*/  IMAD.WIDE.U32 R176, R0, -0x326172a9, RZ ;  /* 0xcd9e8d5700b07825 */ /* 0x000fc800078e00ff */
[----:B------:R-:W2:Y:S01]  /*15d50*/  MUFU.EX2 R5, R45 ;  /* 0x0000002d00057308 */ /* 0x000ea20000000800 */
[----:B------:R-:W-:-:S05]  /*15d60*/  LOP3.LUT R0, R177, R220, R244, 0x96, !PT ;  /* 0x000000dcb1007212 */ /* 0x000fca00078e96f4 */
[----:B------:R-:W-:-:S04]  /*15d70*/  IMAD.WIDE.U32 R94, R0, -0x2daee0ad, RZ ;  /* 0xd2511f53005e7825 */ /* 0x000fc800078e00ff */
[----:B-1----:R-:W-:Y:S01]  /*15d80*/  FADD.FTZ R2, R9, R2 ;  /* 0x0000000209027221 */ /* 0x002fe20000010000 */
[----:B------:R-:W-:-:S03]  /*15d90*/  LOP3.LUT R0, R95, R32, R40, 0x96, !PT ;  /* 0x000000205f007212 */ /* 0x000fc600078e9628 */
[----:B--2---:R-:W-:Y:S01]  /*15da0*/  FADD.FTZ R21, R5, R2 ;  /* 0x0000000205157221 */ /* 0x004fe20000010000 */
[----:B------:R-:W-:Y:S01]  /*15db0*/  LOP3.LUT R2, R213, R31, R176, 0x96, !PT ;  /* 0x0000001fd5027212 */ /* 0x000fe200078e96b0 */
[----:B------:R-:W-:-:S04]  /*15dc0*/  IMAD.WIDE.U32 R6, R0, -0x326172a9, RZ ;  /* 0xcd9e8d5700067825 */ /* 0x000fc800078e00ff */
[----:B------:R-:W-:Y:S01]  /*15dd0*/  IMAD.WIDE.U32 R96, R2, -0x2daee0ad, RZ ;  /* 0xd2511f5302607825 */ /* 0x000fe200078e00ff */
[----:B------:R-:W-:-:S04]  /*15de0*/  LOP3.LUT R0, R7, R240, R212, 0x96, !PT ;  /* 0x000000f007007212 */ /* 0x000fc800078e96d4 */
[----:B------:R-:W-:Y:S01]  /*15df0*/  LOP3.LUT R2, R97, R209, R94, 0x96, !PT ;  /* 0x000000d161027212 */ /* 0x000fe200078e965e */
[----:B------:R-:W-:Y:S01]  /*15e00*/  IMAD.WIDE.U32 R14, R0, -0x2daee0ad, RZ ;  /* 0xd2511f53000e7825 */ /* 0x000fe200078e00ff */
[----:B------:R-:W-:-:S03]  /*15e10*/  F2FP.PACK_AB R45, R8, R44 ;  /* 0x0000002c082d723e */ /* 0x000fc600000000ff */
[----:B------:R-:W-:Y:S01]  /*15e20*/  IMAD.MOV.U32 R33, RZ, RZ, R221 ;  /* 0x000000ffff217224 */ /* 0x000fe200078e00dd */
[----:B------:R-:W-:Y:S01]  /*15e30*/  LOP3.LUT R0, R15, R237, R96, 0x96, !PT ;  /* 0x000000ed0f007212 */ /* 0x000fe200078e9660 */
[----:B------:R-:W-:Y:S01]  /*15e40*/  IMAD.WIDE.U32 R10, R2, -0x326172a9, RZ ;  /* 0xcd9e8d57020a7825 */ /* 0x000fe200078e00ff */
[----:B------:R-:W-:-:S03]  /*15e50*/  F2FP.PACK_AB R20, R5, R9 ;  /* 0x000000090514723e */ /* 0x000fc600000000ff */
[----:B------:R-:W-:Y:S01]  /*15e60*/  IMAD.WIDE.U32 R8, R0, -0x326172a9, RZ ;  /* 0xcd9e8d5700087825 */ /* 0x000fe200078e00ff */
[----:B------:R-:W-:-:S04]  /*15e70*/  LOP3.LUT R2, R11, R33, R6, 0x96, !PT ;  /* 0x000000210b027212 */ /* 0x000fc800078e9606 */
[----:B------:R-:W-:Y:S01]  /*15e80*/  LOP3.LUT R5, R9, R192, R10, 0x96, !PT ;  /* 0x000000c009057212 */ /* 0x000fe200078e960a */
[----:B------:R-:W-:-:S05]  /*15e90*/  IMAD.WIDE.U32 R10, R2, -0x2daee0ad, RZ ;  /* 0xd2511f53020a7825 */ /* 0x000fca00078e00ff */
[----:B------:R-:W-:-:S05]  /*15ea0*/  LOP3.LUT R0, R11, R49, R14, 0x96, !PT ;  /* 0x000000310b007212 */ /* 0x000fca00078e960e */
[----:B------:R-:W-:-:S05]  /*15eb0*/  IMAD.WIDE.U32 R6, R0, -0x326172a9, RZ ;  /* 0xcd9e8d5700067825 */ /* 0x000fca00078e00ff */
[----:B------:R-:W-:-:S04]  /*15ec0*/  LOP3.LUT R0, R7, R251, R8, 0x96, !PT ;  /* 0x000000fb07007212 */ /* 0x000fc800078e9608 */
[----:B------:R-:W-:-:S04]  /*15ed0*/  LOP3.LUT R2, R0, 0xff, RZ, 0xc0, !PT ;  /* 0x000000ff00027812 */ /* 0x000fc800078ec0ff */
[----:B------:R-:W-:Y:S02]  /*15ee0*/  ISETP.GE.U32.AND P2, PT, R198, R2, PT ;  /* 0x00000002c600720c */ /* 0x000fe40003f46070 */
[----:B------:R-:W-:-:S04]  /*15ef0*/  LOP3.LUT R2, R0, 0xffff, RZ, 0xc0, !PT ;  /* 0x0000ffff00027812 */ /* 0x000fc800078ec0ff */
[----:B------:R-:W-:Y:S01]  /*15f00*/  SHF.R.U32.HI R2, RZ, 0x8, R2 ;  /* 0x00000008ff027819 */ /* 0x000fe20000011602 */
[----:B------:R-:W1:Y:S03]  /*15f10*/  MUFU.EX2 R14, R27 ;  /* 0x0000001b000e7308 */ /* 0x000e660000000800 */
[----:B------:R-:W-:-:S04]  /*15f20*/  LOP3.LUT R2, R2, 0xffff, RZ, 0xc0, !PT ;  /* 0x0000ffff02027812 */ /* 0x000fc800078ec0ff */
[----:B------:R-:W-:Y:S01]  /*15f30*/  ISETP.GE.U32.AND P5, PT, R198, R2, PT ;  /* 0x00000002c600720c */ /* 0x000fe20003fa6070 */
[----:B------:R-:W2:Y:S01]  /*15f40*/  MUFU.EX2 R15, R17 ;  /* 0x00000011000f7308 */ /* 0x000ea20000000800 */
[--C-:B------:R-:W-:Y:S02]  /*15f50*/  SHF.R.U32.HI R2, RZ, 0x10, R0.reuse ;  /* 0x00000010ff027819 */ /* 0x100fe40000011600 */
[----:B------:R-:W-:-:S05]  /*15f60*/  SHF.R.U32.HI R0, RZ, 0x18, R0 ;  /* 0x00000018ff007819 */ /* 0x000fca0000011600 */
[----:B------:R-:W3:Y:S01]  /*15f70*/  MUFU.EX2 R11, R34 ;  /* 0x00000022000b7308 */ /* 0x000ee20000000800 */
[----:B------:R-:W-:Y:S02]  /*15f80*/  ISETP.GE.U32.AND P4, PT, R198, R0, PT ;  /* 0x00000000c600720c */ /* 0x000fe40003f86070 */
[----:B------:R-:W-:Y:S02]  /*15f90*/  LOP3.LUT R0, R6, 0xff, RZ, 0xc0, !PT ;  /* 0x000000ff06007812 */ /* 0x000fe400078ec0ff */
[----:B------:R-:W-:Y:S02]  /*15fa0*/  LOP3.LUT R2, R2, 0xff, RZ, 0xc0, !PT ;  /* 0x000000ff02027812 */ /* 0x000fe400078ec0ff */
[C---:B------:R-:W-:Y:S02]  /*15fb0*/  ISETP.GE.U32.AND P3, PT, R198.reuse, R0, PT ;  /* 0x00000000c600720c */ /* 0x040fe40003f66070 */
[----:B------:R-:W-:Y:S02]  /*15fc0*/  SHF.R.U32.HI R0, RZ, 0x18, R6 ;  /* 0x00000018ff007819 */ /* 0x000fe40000011606 */
[----:B------:R-:W-:Y:S01]  /*15fd0*/  ISETP.GE.U32.AND P6, PT, R198, R2, PT ;  /* 0x00000002c600720c */ /* 0x000fe20003fc6070 */
[----:B-1----:R-:W-:Y:S01]  /*15fe0*/  FADD.FTZ R2, R14, R16 ;  /* 0x000000100e027221 */ /* 0x002fe20000010000 */
[----:B------:R-:W-:-:S02]  /*15ff0*/  LOP3.LUT R8, R6, 0xffff, RZ, 0xc0, !PT ;  /* 0x0000ffff06087812 */ /* 0x000fc400078ec0ff */
[----:B------:R-:W-:Y:S01]  /*16000*/  ISETP.GE.U32.AND P1, PT, R198, R0, PT ;  /* 0x00000000c600720c */ /* 0x000fe20003f26070 */
[----:B--2---:R-:W-:Y:S02]  /*16010*/  FADD.FTZ R0, R15, R13 ;  /* 0x0000000d0f007221 */ /* 0x004fe40000010000 */
[----:B---3--:R-:W-:Y:S01]  /*16020*/  FADD.FTZ R13, R11, R2 ;  /* 0x000000020b0d7221 */ /* 0x008fe20000010000 */
[----:B------:R-:W-:Y:S02]  /*16030*/  SHF.R.U32.HI R2, RZ, 0x8, R8 ;  /* 0x00000008ff027819 */ /* 0x000fe40000011608 */
[----:B------:R1:W-:Y:S02]  /*16040*/  MUFU.EX2 R8, R183 ;  /* 0x000000b700087308 */ /* 0x0003e40000000800 */
[----:B-1----:R-:W-:Y:S02]  /*16050*/  IMAD.MOV.U32 R183, RZ, RZ, R235 ;  /* 0x000000ffffb77224 */ /* 0x002fe400078e00eb */
[----:B------:R-:W2:Y:S04]  /*16060*/  LDL.LU R235, [R1+0xd8] ;  /* 0x0000d80001eb7983 */ /* 0x000ea80000300800 */
[----:B------:R-:W1:Y:S01]  /*16070*/  MUFU.EX2 R9, R18 ;  /* 0x0000001200097308 */ /* 0x000e620000000800 */
[----:B------:R-:W-:-:S02]  /*16080*/  SHF.R.U32.HI R6, RZ, 0x10, R6 ;  /* 0x00000010ff067819 */ /* 0x000fc40000011606 */
[----:B------:R-:W-:Y:S02]  /*16090*/  F2FP.PACK_AB R11, R11, R14 ;  /* 0x0000000e0b0b723e */ /* 0x000fe400000000ff */
[C---:B------:R-:W-:Y:S02]  /*160a0*/  PRMT R90, R51.reuse, 0x7610, R90 ;  /* 0x00007610335a7816 */ /* 0x040fe4000000005a */
[----:B------:R-:W-:Y:S02]  /*160b0*/  PRMT R79, R26, 0x7632, R79 ;  /* 0x000076321a4f7816 */ /* 0x000fe4000000004f */
[----:B------:R-:W-:Y:S01]  /*160c0*/  PRMT R85, R51, 0x7632, R85 ;  /* 0x0000763233557816 */ /* 0x000fe20000000055 */
[----:B------:R-:W-:Y:S01]  /*160d0*/  @!P2 HADD2 R46, -R90.H0_H0, -RZ.H0_H0 ;  /* 0xa00000ff5a2ea230 */ /* 0x000fe20000000900 */
[----:B-1----:R-:W-:Y:S01]  /*160e0*/  FADD.FTZ R14, R9, R0 ;  /* 0x00000000090e7221 */ /* 0x002fe20000010000 */
[----:B------:R-:W-:Y:S01]  /*160f0*/  LOP3.LUT R0, R6, 0xff, RZ, 0xc0, !PT ;  /* 0x000000ff06007812 */ /* 0x000fe200078ec0ff */
[----:B------:R-:W-:Y:S01]  /*16100*/  IMAD.WIDE.U32 R6, R5, -0x2daee0ad, RZ ;  /* 0xd2511f5305067825 */ /* 0x000fe200078e00ff */
[----:B------:R-:W-:Y:S01]  /*16110*/  @!P4 HADD2 R50, -R79.H0_H0, -RZ.H0_H0 ;  /* 0xa00000ff4f32c230 */ /* 0x000fe20000000900 */
[----:B------:R-:W-:Y:S01]  /*16120*/  PRMT R78, R26, 0x7610, R78 ;  /* 0x000076101a4e7816 */ /* 0x000fe2000000004e */
[----:B------:R-:W-:-:S02]  /*16130*/  @!P5 HADD2 R47, -R85.H0_H0, -RZ.H0_H0 ;  /* 0xa00000ff552fd230 */ /* 0x000fc40000000900 */
[----:B------:R-:W-:Y:S02]  /*16140*/  LOP3.LUT R5, R6, 0xff, RZ, 0xc0, !PT ;  /* 0x000000ff06057812 */ /* 0x000fe400078ec0ff */
[----:B------:R-:W-:Y:S02]  /*16150*/  PRMT R180, R90, 0x5410, R85 ;  /* 0x000054105ab47816 */ /* 0x000fe40000000055 */
[----:B------:R-:W-:Y:S02]  /*16160*/  @!P2 PRMT R90, R46, 0x5410, RZ ;  /* 0x000054102e5aa816 */ /* 0x000fe400000000ff */
[----:B------:R-:W-:Y:S02]  /*16170*/  PRMT R179, R78, 0x5410, R79 ;  /* 0x000054104eb37816 */ /* 0x000fe4000000004f */
[----:B------:R-:W-:Y:S02]  /*16180*/  ISETP.GE.U32.AND P2, PT, R198, R0, PT ;  /* 0x00000000c600720c */ /* 0x000fe40003f46070 */
[----:B------:R-:W-:-:S02]  /*16190*/  LOP3.LUT R2, R2, 0xffff, RZ, 0xc0, !PT ;  /* 0x0000ffff02027812 */ /* 0x000fc400078ec0ff */
[----:B------:R-:W-:Y:S02]  /*161a0*/  @!P4 PRMT R79, R50, 0x5410, RZ ;  /* 0x00005410324fc816 */ /* 0x000fe400000000ff */
[----:B------:R-:W-:Y:S02]  /*161b0*/  LOP3.LUT R0, R7, R249, R10, 0x96, !PT ;  /* 0x000000f907007212 */ /* 0x000fe400078e960a */
[C---:B------:R-:W-:Y:S02]  /*161c0*/  ISETP.GE.U32.AND P4, PT, R198.reuse, R5, PT ;  /* 0x00000005c600720c */ /* 0x040fe40003f86070 */
[----:B------:R-:W1:Y:S01]  /*161d0*/  MUFU.EX2 R5, R184 ;  /* 0x000000b800057308 */ /* 0x000e620000000800 */
[----:B------:R-:W-:Y:S02]  /*161e0*/  @!P5 PRMT R85, R47, 0x5410, RZ ;  /* 0x000054102f55d816 */ /* 0x000fe400000000ff */
[----:B------:R-:W-:Y:S02]  /*161f0*/  ISETP.GE.U32.AND P5, PT, R198, R2, PT ;  /* 0x00000002c600720c */ /* 0x000fe40003fa6070 */
[----:B------:R-:W-:Y:S01]  /*16200*/  SHF.R.U32.HI R2, RZ, 0x10, R0 ;  /* 0x00000010ff027819 */ /* 0x000fe20000011600 */
[----:B------:R-:W-:-:S03]  /*16210*/  @!P6 HADD2 R52, -R78.H0_H0, -RZ.H0_H0 ;  /* 0xa00000ff4e34e230 */ /* 0x000fc60000000900 */
[----:B------:R-:W-:Y:S02]  /*16220*/  LOP3.LUT R2, R2, 0xff, RZ, 0xc0, !PT ;  /* 0x000000ff02027812 */ /* 0x000fe400078ec0ff */
[----:B------:R-:W-:Y:S02]  /*16230*/  @!P6 PRMT R78, R52, 0x5410, RZ ;  /* 0x00005410344ee816 */ /* 0x000fe400000000ff */
[----:B------:R-:W-:Y:S02]  /*16240*/  PRMT R74, R22, 0x7610, R74 ;  /* 0x00007610164a7816 */ /* 0x000fe4000000004a */
[----:B------:R-:W-:Y:S01]  /*16250*/  ISETP.GE.U32.AND P6, PT, R198, R2, PT ;  /* 0x00000002c600720c */ /* 0x000fe20003fc6070 */
[----:B------:R-:W-:Y:S01]  /*16260*/  FADD.FTZ R2, R8, R19 ;  /* 0x0000001308027221 */ /* 0x000fe20000010000 */
[----:B------:R-:W-:Y:S01]  /*16270*/  F2FP.PACK_AB R44, R9, R15 ;  /* 0x0000000f092c723e */ /* 0x000fe200000000ff */
[----:B------:R-:W-:Y:S01]  /*16280*/  @!P3 HADD2 R53, -R74.H0_H0, -RZ.H0_H0 ;  /* 0xa00000ff4a35b230 */ /* 0x000fe20000000900 */
[----:B------:R-:W-:Y:S01]  /*16290*/  LOP3.LUT R9, R6, 0xffff, RZ, 0xc0, !PT ;  /* 0x0000ffff06097812 */ /* 0x000fe200078ec0ff */
[----:B-1----:R-:W-:Y:S01]  /*162a0*/  FADD.FTZ R7, R5, R2 ;  /* 0x0000000205077221 */ /* 0x002fe20000010000 */
[----:B------:R-:W-:-:S02]  /*162b0*/  PRMT R69, R22, 0x7632, R69 ;  /* 0x0000763216457816 */ /* 0x000fc40000000045 */
[----:B------:R-:W-:Y:S02]  /*162c0*/  LOP3.LUT R2, R0, 0xff, RZ, 0xc0, !PT ;  /* 0x000000ff00027812 */ /* 0x000fe400078ec0ff */
[----:B------:R-:W-:Y:S02]  /*162d0*/  PRMT R178, R74, 0x5410, R69 ;  /* 0x000054104ab27816 */ /* 0x000fe40000000045 */
        /* <DEDUP_REMOVED lines=8> */
[----:B------:R-:W-:Y:S02]  /*16360*/  LOP3.LUT R0, R0, 0xffff, RZ, 0xc0, !PT ;  /* 0x0000ffff00007812 */ /* 0x000fe400078ec0ff */
[----:B------:R-:W-:Y:S02]  /*16370*/  PRMT R175, R67, 0x5410, R68 ;  /* 0x0000541043af7816 */ /* 0x000fe40000000044 */
[----:B------:R-:W-:-:S02]  /*16380*/  F2FP.PACK_AB R23, R23, R38 ;  /* 0x000000261717723e */ /* 0x000fc400000000ff */
[----:B------:R-:W-:Y:S02]  /*16390*/  @!P2 PRMT R67, R56, 0x5410, RZ ;  /* 0x000054103843a816 */ /* 0x000fe400000000ff */
[----:B------:R-:W-:Y:S02]  /*163a0*/  ISETP.GE.U32.AND P2, PT, R198, R0, PT ;  /* 0x00000000c600720c */ /* 0x000fe40003f46070 */
[----:B------:R-:W-:Y:S02]  /*163b0*/  F2FP.PACK_AB R125, R5, R8 ;  /* 0x00000008057d723e */ /* 0x000fe400000000ff */
[C---:B------:R-:W-:Y:S01]  /*163c0*/  PRMT R51, R23.reuse, 0x7610, R51 ;  /* 0x0000761017337816 */ /* 0x040fe20000000033 */
[----:B------:R-:W1:Y:S01]  /*163d0*/  MUFU.EX2 R8, R75 ;  /* 0x0000004b00087308 */ /* 0x000e620000000800 */
[----:B------:R-:W-:Y:S01]  /*163e0*/  @!P5 HADD2 R54, -R69.H0_H0, -RZ.H0_H0 ;  /* 0xa00000ff4536d230 */ /* 0x000fe20000000900 */
[----:B------:R-:W-:Y:S02]  /*163f0*/  SHF.R.U32.HI R0, RZ, 0x8, R9 ;  /* 0x00000008ff007819 */ /* 0x000fe40000011609 */
[----:B------:R-:W-:Y:S01]  /*16400*/  @!P3 HADD2 R57, -R51.H0_H0, -RZ.H0_H0 ;  /* 0xa00000ff3339b230 */ /* 0x000fe20000000900 */
[----:B------:R-:W-:-:S03]  /*16410*/  PRMT R47, R23, 0x7632, R47 ;  /* 0x00007632172f7816 */ /* 0x000fc6000000002f */
[----:B------:R-:W3:Y:S01]  /*16420*/  MUFU.EX2 R5, R114 ;  /* 0x0000007200057308 */ /* 0x000ee20000000800 */
[----:B------:R-:W-:Y:S01]  /*16430*/  LOP3.LUT R0, R0, 0xffff, RZ, 0xc0, !PT ;  /* 0x0000ffff00007812 */ /* 0x000fe200078ec0ff */
[----:B------:R-:W-:Y:S01]  /*16440*/  IMAD.MOV.U32 R182, RZ, RZ, R234 ;  /* 0x000000ffffb67224 */ /* 0x000fe200078e00ea */
[----:B------:R-:W-:Y:S02]  /*16450*/  SHF.R.U32.HI R10, RZ, 0x10, R6 ;  /* 0x00000010ff0a7819 */ /* 0x000fe40000011606 */
[----:B------:R-:W-:-:S03]  /*16460*/  @!P5 PRMT R69, R54, 0x5410, RZ ;  /* 0x000054103645d816 */ /* 0x000fc600000000ff */
[----:B------:R-:W4:Y:S01]  /*16470*/  MUFU.EX2 R15, R60 ;  /* 0x0000003c000f7308 */ /* 0x000f220000000800 */
[C---:B------:R-:W-:Y:S01]  /*16480*/  ISETP.GE.U32.AND P5, PT, R198.reuse, R2, PT ;  /* 0x00000002c600720c */ /* 0x040fe20003fa6070 */
[----:B------:R-:W-:Y:S01]  /*16490*/  @!P2 HADD2 R64, -R47.H0_H0, -RZ.H0_H0 ;  /* 0xa00000ff2f40a230 */ /* 0x000fe20000000900 */
[----:B------:R-:W-:Y:S02]  /*164a0*/  PRMT R234, R51, 0x5410, R47 ;  /* 0x0000541033ea7816 */ /* 0x000fe4000000002f */
[----:B------:R-:W-:Y:S02]  /*164b0*/  @!P3 PRMT R51, R57, 0x5410, RZ ;  /* 0x000054103933b816 */ /* 0x000fe400000000ff */
[----:B------:R-:W-:Y:S01]  /*164c0*/  ISETP.GE.U32.AND P3, PT, R198, R0, PT ;  /* 0x00000000c600720c */ /* 0x000fe20003f66070 */
[----:B------:R-:W3:Y:S01]  /*164d0*/  MUFU.EX2 R2, R59 ;  /* 0x0000003b00027308 */ /* 0x000ee20000000800 */
[----:B------:R-:W-:Y:S01]  /*164e0*/  LOP3.LUT R0, R10, 0xff, RZ, 0xc0, !PT ;  /* 0x000000ff0a007812 */ /* 0x000fe200078ec0ff */
[----:B------:R-:W-:Y:S01]  /*164f0*/  @!P1 HADD2 R55, -R68.H0_H0, -RZ.H0_H0 ;  /* 0xa00000ff44379230 */ /* 0x000fe20000000900 */
[----:B------:R-:W-:-:S05]  /*16500*/  @!P2 PRMT R47, R64, 0x5410, RZ ;  /* 0x00005410402fa816 */ /* 0x000fca00000000ff */
[----:B------:R-:W3:Y:S01]  /*16510*/  MUFU.EX2 R27, R185 ;  /* 0x000000b9001b7308 */ /* 0x000ee20000000800 */
[----:B------:R-:W-:Y:S02]  /*16520*/  SHF.R.U32.HI R6, RZ, 0x18, R6 ;  /* 0x00000018ff067819 */ /* 0x000fe40000011606 */
[----:B------:R-:W-:Y:S01]  /*16530*/  ISETP.GE.U32.AND P2, PT, R198, R0, PT ;  /* 0x00000000c600720c */ /* 0x000fe20003f46070 */
[----:B-1----:R-:W-:-:S04]  /*16540*/  FADD.FTZ R0, R8, R21 ;  /* 0x0000001508007221 */ /* 0x002fc80000010000 */
[----:B------:R-:W1:Y:S01]  /*16550*/  MUFU.EX2 R26, R186 ;  /* 0x000000ba001a7308 */ /* 0x000e620000000800 */
[----:B------:R-:W-:Y:S02]  /*16560*/  @!P1 PRMT R68, R55, 0x5410, RZ ;  /* 0x0000541037449816 */ /* 0x000fe400000000ff */
[----:B------:R-:W-:-:S05]  /*16570*/  ISETP.GE.U32.AND P1, PT, R198, R6, PT ;  /* 0x00000006c600720c */ /* 0x000fca0003f26070 */
[----:B------:R-:W1:Y:S01]  /*16580*/  MUFU.EX2 R16, R58 ;  /* 0x0000003a00107308 */ /* 0x000e620000000800 */
[----:B---3--:R-:W-:Y:S02]  /*16590*/  FADD.FTZ R6, R5, R0 ;  /* 0x0000000005067221 */ /* 0x008fe40000010000 */
[----:B----4-:R-:W-:-:S05]  /*165a0*/  FADD.FTZ R0, R15, R13 ;  /* 0x0000000d0f007221 */ /* 0x010fca0000010000 */
[----:B------:R-:W3:Y:S01]  /*165b0*/  MUFU.EX2 R10, R61 ;  /* 0x0000003d000a7308 */ /* 0x000ee20000000800 */
[----:B------:R-:W-:Y:S01]  /*165c0*/  F2FP.PACK_AB R19, R5, R8 ;  /* 0x000000080513723e */ /* 0x000fe200000000ff */
[----:B------:R-:W-:Y:S02]  /*165d0*/  FADD.FTZ R5, R2, R0 ;  /* 0x0000000002057221 */ /* 0x000fe40000010000 */
[----:B------:R-:W-:-:S04]  /*165e0*/  FADD.FTZ R0, R27, R7 ;  /* 0x000000071b007221 */ /* 0x000fc80000010000 */
[----:B------:R-:W4:Y:S01]  /*165f0*/  MUFU.EX2 R9, R35 ;  /* 0x0000002300097308 */ /* 0x000f220000000800 */
[----:B-1----:R-:W-:Y:S02]  /*16600*/  FADD.FTZ R18, R26, R0 ;  /* 0x000000001a127221 */ /* 0x002fe40000010000 */
[----:B------:R-:W-:-:S05]  /*16610*/  FADD.FTZ R0, R16, R5 ;  /* 0x0000000510007221 */ /* 0x000fca0000010000 */
[----:B------:R-:W1:Y:S01]  /*16620*/  MUFU.EX2 R8, R36 ;  /* 0x0000002400087308 */ /* 0x000e620000000800 */
[----:B---3--:R-:W-:-:S07]  /*16630*/  FADD.FTZ R21, R10, R0 ;  /* 0x000000000a157221 */ /* 0x008fce0000010000 */
[----:B------:R-:W3:Y:S01]  /*16640*/  MUFU.EX2 R22, R115 ;  /* 0x0000007300167308 */ /* 0x000ee20000000800 */
[C---:B------:R-:W-:Y:S02]  /*16650*/  PRMT R75, R20.reuse, 0x7610, R75 ;  /* 0x00007610144b7816 */ /* 0x040fe4000000004b */
[----:B------:R-:W-:-:S05]  /*16660*/  PRMT R84, R20, 0x7632, R84 ;  /* 0x0000763214547816 */ /* 0x000fca0000000054 */
[----:B------:R-:W3:Y:S01]  /*16670*/  MUFU.EX2 R17, R118 ;  /* 0x0000007600117308 */ /* 0x000ee20000000800 */
[----:B------:R-:W-:Y:S01]  /*16680*/  F2FP.PACK_AB R20, R2, R15 ;  /* 0x0000000f0214723e */ /* 0x000fe200000000ff */
[----:B----4-:R-:W-:Y:S01]  /*16690*/  FADD.FTZ R2, R9, R14 ;  /* 0x0000000e09027221 */ /* 0x010fe20000010000 */
[C---:B------:R-:W-:Y:S02]  /*166a0*/  PRMT R81, R11.reuse, 0x7610, R81 ;  /* 0x000076100b517816 */ /* 0x040fe40000000051 */
[----:B------:R-:W-:-:S03]  /*166b0*/  PRMT R80, R11, 0x7632, R80 ;  /* 0x000076320b507816 */ /* 0x000fc60000000050 */
[----:B------:R-:W4:Y:S01]  /*166c0*/  MUFU.EX2 R11, R39 ;  /* 0x00000027000b7308 */ /* 0x000f220000000800 */
[C---:B-1----:R-:W-:Y:S01]  /*166d0*/  FADD.FTZ R7, R8.reuse, R2 ;  /* 0x0000000208077221 */ /* 0x042fe20000010000 */
[----:B------:R-:W-:Y:S01]  /*166e0*/  F2FP.PACK_AB R109, R8, R9 ;  /* 0x00000009086d723e */ /* 0x000fe200000000ff */
[----:B---3--:R-:W-:-:S05]  /*166f0*/  FADD.FTZ R2, R22, R6 ;  /* 0x0000000616027221 */ /* 0x008fca0000010000 */
[----:B------:R-:W1:Y:S01]  /*16700*/  MUFU.EX2 R8, R42 ;  /* 0x0000002a00087308 */ /* 0x000e620000000800 */
[C---:B------:R-:W-:Y:S01]  /*16710*/  FADD.FTZ R13, R17.reuse, R2 ;  /* 0x00000002110d7221 */ /* 0x040fe20000010000 */
[----:B------:R-:W-:Y:S01]  /*16720*/  F2FP.PACK_AB R22, R17, R22 ;  /* 0x000000161116723e */ /* 0x000fe200000000ff */
[----:B------:R-:W-:Y:S01]  /*16730*/  IMAD.MOV.U32 R185, RZ, RZ, R220 ;  /* 0x000000ffffb97224 */ /* 0x000fe200078e00dc */
[----:B------:R-:W-:Y:S02]  /*16740*/  F2FP.PACK_AB R23, R10, R16 ;  /* 0x000000100a17723e */ /* 0x000fe400000000ff */
[----:B------:R-:W-:Y:S01]  /*16750*/  F2FP.PACK_AB R24, R24, R37 ;  /* 0x000000251818723e */ /* 0x000fe200000000ff */
[----:B----4-:R-:W-:-:S03]  /*16760*/  FADD.FTZ R2, R11, R7 ;  /* 0x000000070b027221 */ /* 0x010fc60000010000 */
[C---:B------:R-:W-:Y:S02]  /*16770*/  PRMT R50, R24.reuse, 0x7632, R50 ;  /* 0x0000763218327816 */ /* 0x040fe40000000032 */
[----:B------:R-:W-:Y:S01]  /*16780*/  PRMT R46, R24, 0x7610, R46 ;  /* 0x00007610182e7816 */ /* 0x000fe2000000002e */
[C---:B-1----:R-:W-:Y:S01]  /*16790*/  FADD.FTZ R24, R8.reuse, R2 ;  /* 0x0000000208187221 */ /* 0x042fe20000010000 */
[----:B------:R-:W-:-:S03]  /*167a0*/  F2FP.PACK_AB R108, R8, R11 ;  /* 0x0000000b086c723e */ /* 0x000fc600000000ff */
[----:B------:R-:W-:Y:S01]  /*167b0*/  @!P6 HADD2 R63, -R46.H0_H0, -RZ.H0_H0 ;  /* 0xa00000ff2e3fe230 */ /* 0x000fe20000000900 */
[----:B------:R-:W-:-:S04]  /*167c0*/  PRMT R221, R46, 0x5410, R50 ;  /* 0x000054102edd7816 */ /* 0x000fc80000000032 */
[----:B------:R-:W-:Y:S02]  /*167d0*/  @!P6 PRMT R46, R63, 0x5410, RZ ;  /* 0x000054103f2ee816 */ /* 0x000fe400000000ff */
[----:B--2---:R-:W-:-:S04]  /*167e0*/  IADD3 R0, R235, -0x1, RZ ;  /* 0xffffffffeb007810 */ /* 0x004fc80007ffe0ff */
[----:B------:R-:W-:-:S04]  /*167f0*/  LOP3.LUT R167, R29, R0, RZ, 0x3c, !PT ;  /* 0x000000001da77212 */ /* 0x000fc800078e3cff */
[----:B------:R-:W-:-:S05]  /*16800*/  LOP3.LUT R0, R167, R183, RZ, 0x3c, !PT ;  /* 0x000000b7a7007212 */ /* 0x000fca00078e3cff */
[----:B------:R-:W-:-:S05]  /*16810*/  IMAD.WIDE.U32 R16, R0, -0x326172a9, RZ ;  /* 0xcd9e8d5700107825 */ /* 0x000fca00078e00ff */
[----:B------:R-:W-:Y:S02]  /*16820*/  LOP3.LUT R0, R17, R185, R244, 0x96, !PT ;  /* 0x000000b911007212 */ /* 0x000fe400078e96f4 */
[----:B------:R-:W-:-:S03]  /*16830*/  LOP3.LUT R2, R213, R31, R16, 0x96, !PT ;  /* 0x0000001fd5027212 */ /* 0x000fc600078e9610 */
[----:B------:R-:W-:-:S04]  /*16840*/  IMAD.WIDE.U32 R6, R0, -0x2daee0ad, RZ ;  /* 0xd2511f5300067825 */ /* 0x000fc800078e00ff */
[----:B------:R-:W-:Y:S01]  /*16850*/  IMAD.WIDE.U32 R8, R2, -0x2daee0ad, RZ ;  /* 0xd2511f5302087825 */ /* 0x000fe200078e00ff */
[----:B------:R-:W-:-:S05]  /*16860*/  LOP3.LUT R0, R7, R32, R40, 0x96, !PT ;  /* 0x0000002007007212 */ /* 0x000fca00078e9628 */
[----:B------:R-:W-:Y:S01]  /*16870*/  IMAD.WIDE.U32 R14, R0, -0x326172a9, RZ ;  /* 0xcd9e8d57000e7825 */ /* 0x000fe200078e00ff */
[----:B------:R-:W-:-:S05]  /*16880*/  LOP3.LUT R0, R9, R209, R6, 0x96, !PT ;  /* 0x000000d109007212 */ /* 0x000fca00078e9606 */
        /* <DEDUP_REMOVED lines=9> */
[----:B------:R-:W-:-:S04]  /*16920*/  LOP3.LUT R0, R7, R251, R8, 0x96, !PT ;  /* 0x000000fb07007212 */ /* 0x000fc800078e9608 */
[----:B------:R-:W-:-:S04]  /*16930*/  LOP3.LUT R2, R0, 0xff, RZ, 0xc0, !PT ;  /* 0x000000ff00027812 */ /* 0x000fc800078ec0ff */
[----:B------:R-:W-:Y:S02]  /*16940*/  ISETP.GE.U32.AND P6, PT, R198, R2, PT ;  /* 0x00000002c600720c */ /* 0x000fe40003fc6070 */
[----:B------:R-:W-:Y:S01]  /*16950*/  LOP3.LUT R2, R0, 0xffff, RZ, 0xc0, !PT ;  /* 0x0000ffff00027812 */ /* 0x000fe200078ec0ff */
[----:B------:R-:W-:-:S03]  /*16960*/  @!P5 HADD2 R62, -R50.H0_H0, -RZ.H0_H0 ;  /* 0xa00000ff323ed230 */ /* 0x000fc60000000900 */
[----:B------:R-:W-:-:S04]  /*16970*/  SHF.R.U32.HI R2, RZ, 0x8, R2 ;  /* 0x00000008ff027819 */ /* 0x000fc80000011602 */
[----:B------:R-:W-:Y:S01]  /*16980*/  LOP3.LUT R2, R2, 0xffff, RZ, 0xc0, !PT ;  /* 0x0000ffff02027812 */ /* 0x000fe200078ec0ff */
[----:B------:R-:W-:Y:S01]  /*16990*/  @!P4 HADD2 R66, -R75.H0_H0, -RZ.H0_H0 ;  /* 0xa00000ff4b42c230 */ /* 0x000fe20000000900 */
[----:B------:R-:W-:Y:S01]  /*169a0*/  @!P5 PRMT R50, R62, 0x5410, RZ ;  /* 0x000054103e32d816 */ /* 0x000fe200000000ff */
[----:B------:R-:W1:Y:S01]  /*169b0*/  MUFU.EX2 R25, R191 ;  /* 0x000000bf00197308 */ /* 0x000e620000000800 */
[----:B------:R-:W-:Y:S02]  /*169c0*/  ISETP.GE.U32.AND P5, PT, R198, R2, PT ;  /* 0x00000002c600720c */ /* 0x000fe40003fa6070 */
[--C-:B------:R-:W-:Y:S02]  /*169d0*/  SHF.R.U32.HI R2, RZ, 0x10, R0.reuse ;  /* 0x00000010ff027819 */ /* 0x100fe40000011600 */
[----:B------:R-:W-:Y:S01]  /*169e0*/  SHF.R.U32.HI R0, RZ, 0x18, R0 ;  /* 0x00000018ff007819 */ /* 0x000fe20000011600 */
[----:B------:R-:W-:Y:S01]  /*169f0*/  @!P2 HADD2 R106, -R81.H0_H0, -RZ.H0_H0 ;  /* 0xa00000ff516aa230 */ /* 0x000fe20000000900 */
[----:B------:R-:W-:Y:S01]  /*16a00*/  PRMT R220, R75, 0x5410, R84 ;  /* 0x000054104bdc7816 */ /* 0x000fe20000000054 */
[----:B------:R-:W2:Y:S01]  /*16a10*/  MUFU.EX2 R8, R187 ;  /* 0x000000bb00087308 */ /* 0x000ea20000000800 */
[----:B------:R-:W-:-:S02]  /*16a20*/  @!P4 PRMT R75, R66, 0x5410, RZ ;  /* 0x00005410424bc816 */ /* 0x000fc400000000ff */
[----:B------:R-:W-:Y:S02]  /*16a30*/  LOP3.LUT R10, R9, R192, R10, 0x96, !PT ;  /* 0x000000c0090a7212 */ /* 0x000fe400078e960a */
[----:B------:R-:W-:-:S03]  /*16a40*/  ISETP.GE.U32.AND P4, PT, R198, R0, PT ;  /* 0x00000000c600720c */ /* 0x000fc60003f86070 */
[----:B------:R-:W3:Y:S01]  /*16a50*/  MUFU.EX2 R15, R200 ;  /* 0x000000c8000f7308 */ /* 0x000ee20000000800 */
[----:B------:R-:W-:Y:S01]  /*16a60*/  LOP3.LUT R0, R6, 0xff, RZ, 0xc0, !PT ;  /* 0x000000ff06007812 */ /* 0x000fe200078ec0ff */
[----:B------:R-:W-:Y:S01]  /*16a70*/  @!P1 HADD2 R91, -R80.H0_H0, -RZ.H0_H0 ;  /* 0xa00000ff505b9230 */ /* 0x000fe20000000900 */
[----:B------:R-:W-:Y:S02]  /*16a80*/  PRMT R201, R81, 0x5410, R80 ;  /* 0x0000541051c97816 */ /* 0x000fe40000000050 */
[----:B------:R-:W-:-:S03]  /*16a90*/  @!P2 PRMT R81, R106, 0x5410, RZ ;  /* 0x000054106a51a816 */ /* 0x000fc600000000ff */
[----:B------:R-:W4:Y:S01]  /*16aa0*/  MUFU.EX2 R9, R188 ;  /* 0x000000bc00097308 */ /* 0x000f220000000800 */
[----:B------:R-:W-:Y:S01]  /*16ab0*/  ISETP.GE.U32.AND P2, PT, R198, R0, PT ;  /* 0x00000000c600720c */ /* 0x000fe20003f46070 */
[----:B------:R-:W-:Y:S01]  /*16ac0*/  @!P3 HADD2 R65, -R84.H0_H0, -RZ.H0_H0 ;  /* 0xa00000ff5441b230 */ /* 0x000fe20000000900 */
[----:B------:R-:W-:Y:S02]  /*16ad0*/  SHF.R.U32.HI R0, RZ, 0x18, R6 ;  /* 0x00000018ff007819 */ /* 0x000fe40000011606 */
[----:B------:R-:W-:Y:S02]  /*16ae0*/  LOP3.LUT R2, R2, 0xff, RZ, 0xc0, !PT ;  /* 0x000000ff02027812 */ /* 0x000fe400078ec0ff */
[----:B------:R-:W-:Y:S02]  /*16af0*/  @!P1 PRMT R80, R91, 0x5410, RZ ;  /* 0x000054105b509816 */ /* 0x000fe400000000ff */
[----:B------:R-:W-:Y:S01]  /*16b00*/  ISETP.GE.U32.AND P1, PT, R198, R0, PT ;  /* 0x00000000c600720c */ /* 0x000fe20003f26070 */
[----:B-1----:R-:W-:Y:S01]  /*16b10*/  FADD.FTZ R0, R25, R18 ;  /* 0x0000001219007221 */ /* 0x002fe20000010000 */
[----:B------:R-:W-:-:S02]  /*16b20*/  @!P3 PRMT R84, R65, 0x5410, RZ ;  /* 0x000054104154b816 */ /* 0x000fc400000000ff */
[----:B------:R-:W-:Y:S02]  /*16b30*/  LOP3.LUT R5, R6, 0xffff, RZ, 0xc0, !PT ;  /* 0x0000ffff06057812 */ /* 0x000fe400078ec0ff */
[----:B------:R-:W-:Y:S02]  /*16b40*/  PRMT R66, R19, 0x7610, R66 ;  /* 0x0000761013427816 */ /* 0x000fe40000000042 */
[----:B------:R-:W-:Y:S01]  /*16b50*/  ISETP.GE.U32.AND P3, PT, R198, R2, PT ;  /* 0x00000002c600720c */ /* 0x000fe20003f66070 */
[----:B--2---:R-:W-:Y:S01]  /*16b60*/  FADD.FTZ R2, R8, R13 ;  /* 0x0000000d08027221 */ /* 0x004fe20000010000 */
[----:B------:R-:W-:Y:S01]  /*16b70*/  SHF.R.U32.HI R6, RZ, 0x10, R6 ;  /* 0x00000010ff067819 */ /* 0x000fe20000011606 */
[----:B---3--:R-:W-:Y:S01]  /*16b80*/  FADD.FTZ R11, R15, R0 ;  /* 0x000000000f0b7221 */ /* 0x008fe20000010000 */
[----:B------:R-:W-:Y:S01]  /*16b90*/  PRMT R65, R19, 0x7632, R65 ;  /* 0x0000763213417816 */ /* 0x000fe20000000041 */
[----:B------:R-:W-:Y:S01]  /*16ba0*/  @!P6 HADD2 R124, -R66.H0_H0, -RZ.H0_H0 ;  /* 0xa00000ff427ce230 */ /* 0x000fe20000000900 */
[----:B------:R-:W-:Y:S01]  /*16bb0*/  LOP3.LUT R0, R6, 0xff, RZ, 0xc0, !PT ;  /* 0x000000ff06007812 */ /* 0x000fe200078ec0ff */
[----:B----4-:R-:W-:Y:S01]  /*16bc0*/  FADD.FTZ R13, R9, R2 ;  /* 0x00000002090d7221 */ /* 0x010fe20000010000 */
[----:B------:R-:W-:Y:S01]  /*16bd0*/  PRMT R64, R20, 0x7632, R64 ;  /* 0x0000763214407816 */ /* 0x000fe20000000040 */
[----:B------:R-:W-:Y:S01]  /*16be0*/  IMAD.WIDE.U32 R6, R10, -0x2daee0ad, RZ ;  /* 0xd2511f530a067825 */ /* 0x000fe200078e00ff */
[----:B------:R-:W-:Y:S01]  /*16bf0*/  SHF.R.U32.HI R2, RZ, 0x8, R5 ;  /* 0x00000008ff027819 */ /* 0x000fe20000011605 */
[----:B------:R-:W-:Y:S01]  /*16c00*/  @!P5 HADD2 R130, -R65.H0_H0, -RZ.H0_H0 ;  /* 0xa00000ff4182d230 */ /* 0x000fe20000000900 */
[----:B------:R-:W-:Y:S01]  /*16c10*/  PRMT R235, R66, 0x5410, R65 ;  /* 0x0000541042eb7816 */ /* 0x000fe20000000041 */
[----:B------:R-:W-:Y:S01]  /*16c20*/  @!P4 HADD2 R131, -R64.H0_H0, -RZ.H0_H0 ;  /* 0xa00000ff4083c230 */ /* 0x000fe20000000900 */
[----:B------:R-:W-:-:S02]  /*16c30*/  @!P6 PRMT R66, R124, 0x5410, RZ ;  /* 0x000054107c42e816 */ /* 0x000fc400000000ff */
[----:B------:R-:W-:Y:S02]  /*16c40*/  PRMT R63, R20, 0x7610, R63 ;  /* 0x00007610143f7816 */ /* 0x000fe4000000003f */
[----:B------:R-:W-:Y:S02]  /*16c50*/  ISETP.GE.U32.AND P6, PT, R198, R0, PT ;  /* 0x00000000c600720c */ /* 0x000fe40003fc6070 */
[----:B------:R-:W-:Y:S02]  /*16c60*/  LOP3.LUT R2, R2, 0xffff, RZ, 0xc0, !PT ;  /* 0x0000ffff02027812 */ /* 0x000fe400078ec0ff */
[----:B------:R-:W-:Y:S02]  /*16c70*/  LOP3.LUT R5, R6, 0xff, RZ, 0xc0, !PT ;  /* 0x000000ff06057812 */ /* 0x000fe400078ec0ff */
[----:B------:R-:W-:Y:S02]  /*16c80*/  LOP3.LUT R0, R7, R249, R14, 0x96, !PT ;  /* 0x000000f907007212 */ /* 0x000fe400078e960e */
[----:B------:R-:W1:Y:S01]  /*16c90*/  MUFU.EX2 R14, R141 ;  /* 0x0000008d000e7308 */ /* 0x000e620000000800 */
[----:B------:R-:W-:-:S02]  /*16ca0*/  @!P5 PRMT R65, R130, 0x5410, RZ ;  /* 0x000054108241d816 */ /* 0x000fc400000000ff */
[----:B------:R-:W-:Y:S02]  /*16cb0*/  PRMT R200, R63, 0x5410, R64 ;  /* 0x000054103fc87816 */ /* 0x000fe40000000040 */
[C---:B------:R-:W-:Y:S02]  /*16cc0*/  ISETP.GE.U32.AND P5, PT, R198.reuse, R2, PT ;  /* 0x00000002c600720c */ /* 0x040fe40003fa6070 */
[----:B------:R-:W-:Y:S02]  /*16cd0*/  @!P4 PRMT R64, R131, 0x5410, RZ ;  /* 0x000054108340c816 */ /* 0x000fe400000000ff */
[----:B------:R-:W-:Y:S02]  /*16ce0*/  ISETP.GE.U32.AND P4, PT, R198, R5, PT ;  /* 0x00000005c600720c */ /* 0x000fe40003f86070 */
[----:B------:R-:W-:Y:S01]  /*16cf0*/  LOP3.LUT R2, R0, 0xffff, RZ, 0xc0, !PT ;  /* 0x0000ffff00027812 */ /* 0x000fe200078ec0ff */
[----:B------:R-:W2:Y:S01]  /*16d00*/  MUFU.EX2 R5, R147 ;  /* 0x0000009300057308 */ /* 0x000ea20000000800 */
[----:B------:R-:W-:-:S02]  /*16d10*/  @!P3 HADD2 R134, -R63.H0_H0, -RZ.H0_H0 ;  /* 0xa00000ff3f86b230 */ /* 0x000fc40000000900 */
[----:B------:R-:W-:-:S04]  /*16d20*/  SHF.R.U32.HI R2, RZ, 0x8, R2 ;  /* 0x00000008ff027819 */ /* 0x000fc80000011602 */
[----:B------:R-:W-:Y:S02]  /*16d30*/  LOP3.LUT R2, R2, 0xffff, RZ, 0xc0, !PT ;  /* 0x0000ffff02027812 */ /* 0x000fe400078ec0ff */
[----:B------:R-:W-:Y:S02]  /*16d40*/  @!P3 PRMT R63, R134, 0x5410, RZ ;  /* 0x00005410863fb816 */ /* 0x000fe400000000ff */
[----:B------:R-:W-:Y:S02]  /*16d50*/  PRMT R62, R22, 0x7610, R62 ;  /* 0x00007610163e7816 */ /* 0x000fe4000000003e */
[----:B------:R-:W-:Y:S01]  /*16d60*/  ISETP.GE.U32.AND P3, PT, R198, R2, PT ;  /* 0x00000002c600720c */ /* 0x000fe20003f66070 */
[----:B-1----:R-:W-:Y:S01]  /*16d70*/  FADD.FTZ R2, R14, R21 ;  /* 0x000000150e027221 */ /* 0x002fe20000010000 */
[----:B------:R-:W-:Y:S01]  /*16d80*/  PRMT R61, R22, 0x7632, R61 ;  /* 0x00007632163d7816 */ /* 0x000fe2000000003d */
[----:B------:R-:W-:Y:S02]  /*16d90*/  @!P2 HADD2 R135, -R62.H0_H0, -RZ.H0_H0 ;  /* 0xa00000ff3e87a230 */ /* 0x000fe40000000900 */
[----:B--2---:R-:W-:Y:S01]  /*16da0*/  FADD.FTZ R10, R5, R2 ;  /* 0x00000002050a7221 */ /* 0x004fe20000010000 */
[----:B------:R-:W-:-:S02]  /*16db0*/  LOP3.LUT R2, R0, 0xff, RZ, 0xc0, !PT ;  /* 0x000000ff00027812 */ /* 0x000fc400078ec0ff */
[----:B------:R-:W-:Y:S02]  /*16dc0*/  PRMT R191, R62, 0x5410, R61 ;  /* 0x000054103ebf7816 */ /* 0x000fe4000000003d */
[----:B------:R-:W-:Y:S02]  /*16dd0*/  @!P2 PRMT R62, R135, 0x5410, RZ ;  /* 0x00005410873ea816 */ /* 0x000fe400000000ff */
[----:B------:R-:W-:Y:S02]  /*16de0*/  ISETP.GE.U32.AND P2, PT, R198, R2, PT ;  /* 0x00000002c600720c */ /* 0x000fe40003f46070 */
[C---:B------:R-:W-:Y:S02]  /*16df0*/  PRMT R60, R23.reuse, 0x7632, R60 ;  /* 0x00007632173c7816 */ /* 0x040fe4000000003c */
[----:B------:R-:W-:Y:S02]  /*16e00*/  PRMT R59, R23, 0x7610, R59 ;  /* 0x00007610173b7816 */ /* 0x000fe4000000003b */
[----:B------:R-:W-:Y:S01]  /*16e10*/  F2FP.PACK_AB R9, R9, R8 ;  /* 0x000000080909723e */ /* 0x000fe200000000ff */
[----:B------:R-:W-:Y:S01]  /*16e20*/  @!P1 HADD2 R137, -R60.H0_H0, -RZ.H0_H0 ;  /* 0xa00000ff3c899230 */ /* 0x000fe20000000900 */
[----:B------:R-:W-:-:S02]  /*16e30*/  LOP3.LUT R8, R6, 0xffff, RZ, 0xc0, !PT ;  /* 0x0000ffff06087812 */ /* 0x000fc400078ec0ff */
[----:B------:R-:W-:Y:S02]  /*16e40*/  SHF.R.U32.HI R2, RZ, 0x18, R0 ;  /* 0x00000018ff027819 */ /* 0x000fe40000011600 */
[----:B------:R-:W-:Y:S02]  /*16e50*/  SHF.R.U32.HI R7, RZ, 0x10, R6 ;  /* 0x00000010ff077819 */ /* 0x000fe40000011606 */
[----:B------:R-:W-:Y:S01]  /*16e60*/  SHF.R.U32.HI R0, RZ, 0x10, R0 ;  /* 0x00000010ff007819 */ /* 0x000fe20000011600 */
[----:B------:R-:W-:Y:S01]  /*16e70*/  @!P6 HADD2 R140, -R59.H0_H0, -RZ.H0_H0 ;  /* 0xa00000ff3b8ce230 */ /* 0x000fe20000000900 */
[----:B------:R-:W-:Y:S01]  /*16e80*/  SHF.R.U32.HI R6, RZ, 0x18, R6 ;  /* 0x00000018ff067819 */ /* 0x000fe20000011606 */
[----:B------:R1:W-:Y:S01]  /*16e90*/  MUFU.EX2 R20, R190 ;  /* 0x000000be00147308 */ /* 0x0003e20000000800 */
[----:B------:R-:W-:Y:S01]  /*16ea0*/  PRMT R58, R9, 0x7610, R58 ;  /* 0x00007610093a7816 */ /* 0x000fe2000000003a */
[----:B------:R-:W-:Y:S01]  /*16eb0*/  @!P5 HADD2 R136, -R61.H0_H0, -RZ.H0_H0 ;  /* 0xa00000ff3d88d230 */ /* 0x000fe20000000900 */
[----:B------:R-:W-:-:S02]  /*16ec0*/  LOP3.LUT R0, R0, 0xff, RZ, 0xc0, !PT ;  /* 0x000000ff00007812 */ /* 0x000fc400078ec0ff */
[----:B------:R-:W-:Y:S01]  /*16ed0*/  PRMT R57, R9, 0x7632, R57 ;  /* 0x0000763209397816 */ /* 0x000fe20000000039 */
[----:B------:R-:W-:Y:S01]  /*16ee0*/  @!P2 HADD2 R150, -R58.H0_H0, -RZ.H0_H0 ;  /* 0xa00000ff3a96a230 */ /* 0x000fe20000000900 */
[----:B------:R-:W-:Y:S02]  /*16ef0*/  @!P5 PRMT R61, R136, 0x5410, RZ ;  /* 0x00005410883dd816 */ /* 0x000fe400000000ff */
[C---:B------:R-:W-:Y:S02]  /*16f00*/  ISETP.GE.U32.AND P5, PT, R198.reuse, R2, PT ;  /* 0x00000002c600720c */ /* 0x040fe40003fa6070 */
[----:B-1----:R-:W-:Y:S02]  /*16f10*/  PRMT R190, R59, 0x5410, R60 ;  /* 0x000054103bbe7816 */ /* 0x002fe4000000003c */
[----:B------:R-:W-:Y:S02]  /*16f20*/  @!P1 PRMT R60, R137, 0x5410, RZ ;  /* 0x00005410893c9816 */ /* 0x000fe400000000ff */
[----:B------:R-:W-:-:S02]  /*16f30*/  ISETP.GE.U32.AND P1, PT, R198, R6, PT ;  /* 0x00000006c600720c */ /* 0x000fc40003f26070 */
[----:B------:R-:W-:Y:S01]  /*16f40*/  @!P6 PRMT R59, R140, 0x5410, RZ ;  /* 0x000054108c3be816 */ /* 0x000fe200000000ff */
[----:B------:R-:W1:Y:S01]  /*16f50*/  MUFU.EX2 R6, R100 ;  /* 0x0000006400067308 */ /* 0x000e620000000800 */
[----:B------:R-:W-:Y:S02]  /*16f60*/  ISETP.GE.U32.AND P6, PT, R198, R0, PT ;  /* 0x00000000c600720c */ /* 0x000fe40003fc6070 */
[----:B------:R-:W-:Y:S02]  /*16f70*/  LOP3.LUT R0, R7, 0xff, RZ, 0xc0, !PT ;  /* 0x000000ff07007812 */ /* 0x000fe400078ec0ff */
[----:B------:R-:W-:Y:S02]  /*16f80*/  PRMT R184, R58, 0x5410, R57 ;  /* 0x000054103ab87816 */ /* 0x000fe40000000039 */
[----:B------:R-:W-:Y:S01]  /*16f90*/  @!P2 PRMT R58, R150, 0x5410, RZ ;  /* 0x00005410963aa816 */ /* 0x000fe200000000ff */
[----:B------:R-:W2:Y:S01]  /*16fa0*/  MUFU.EX2 R2, R119 ;  /* 0x0000007700027308 */ /* 0x000ea20000000800 */
[----:B------:R-:W-:-:S02]  /*16fb0*/  ISETP.GE.U32.AND P2, PT, R198, R0, PT ;  /* 0x00000000c600720c */ /* 0x000fc40003f46070 */
[----:B------:R-:W-:Y:S01]  /*16fc0*/  SHF.R.U32.HI R0, RZ, 0x8, R8 ;  /* 0x00000008ff007819 */ /* 0x000fe20000011608 */
[----:B------:R-:W-:-:S04]  /*16fd0*/  @!P3 HADD2 R146, -R57.H0_H0, -RZ.H0_H0 ;  /* 0xa00000ff3992b230 */ /* 0x000fc80000000900 */
[----:B------:R-:W3:Y:S01]  /*16fe0*/  MUFU.EX2 R19, R189 ;  /* 0x000000bd00137308 */ /* 0x000ee20000000800 */
[----:B------:R-:W-:Y:S02]  /*16ff0*/  F2FP.PACK_AB R107, R15, R25 ;  /* 0x000000190f6b723e */ /* 0x000fe400000000ff */
[----:B------:R-:W-:-:S05]  /*17000*/  LOP3.LUT R0, R0, 0xffff, RZ, 0xc0, !PT ;  /* 0x0000ffff00007812 */ /* 0x000fca00078ec0ff */
[----:B------:R-:W-:Y:S01]  /*17010*/  MUFU.EX2 R15, R153 ;  /* 0x00000099000f7308 */ /* 0x000fe20000000800 */
[----:B------:R-:W-:Y:S02]  /*17020*/  @!P3 PRMT R57, R146, 0x5410, RZ ;  /* 0x000054109239b816 */ /* 0x000fe400000000ff */
[----:B------:R-:W-:-:S05]  /*17030*/  F2FP.PACK_AB R5, R5, R14 ;  /* 0x0000000e0505723e */ /* 0x000fca00000000ff */
[----:B------:R-:W-:Y:S01]  /*17040*/  MUFU.EX2 R21, R166 ;  /* 0x000000a600157308 */ /* 0x000fe20000000800 */
[----:B------:R-:W-:Y:S01]  /*17050*/  ISETP.GE.U32.AND P3, PT, R198, R0, PT ;  /* 0x00000000c600720c */ /* 0x000fe20003f66070 */
[----:B-1----:R-:W-:-:S06]  /*17060*/  FADD.FTZ R0, R6, R24 ;  /* 0x0000001806007221 */ /* 0x002fcc0000010000 */
[----:B------:R-:W1:Y:S01]  /*17070*/  MUFU.EX2 R9, R120 ;  /* 0x0000007800097308 */ /* 0x000e620000000800 */
[----:B------:R-:W-:-:S07]  /*17080*/  PRMT R56, R5, 0x7610, R56 ;  /* 0x0000761005387816 */ /* 0x000fce0000000038 */
[----:B------:R-:W4:Y:S01]  /*17090*/  MUFU.EX2 R18, R203 ;  /* 0x000000cb00127308 */ /* 0x000f220000000800 */
[----:B------:R-:W-:Y:S01]  /*170a0*/  PRMT R55, R5, 0x7632, R55 ;  /* 0x0000763205377816 */ /* 0x000fe20000000037 */
[----:B--2---:R-:W-:-:S06]  /*170b0*/  FADD.FTZ R5, R2, R0 ;  /* 0x0000000002057221 */ /* 0x004fcc0000010000 */
[----:B------:R-:W2:Y:S01]  /*170c0*/  MUFU.EX2 R8, R121 ;  /* 0x0000007900087308 */ /* 0x000ea20000000800 */
[----:B---3--:R-:W-:-:S07]  /*170d0*/  F2FP.PACK_AB R0, R20, R19 ;  /* 0x000000131400723e */ /* 0x008fce00000000ff */
[----:B------:R-:W3:Y:S01]  /*170e0*/  MUFU.EX2 R14, R204 ;  /* 0x000000cc000e7308 */ /* 0x000ee20000000800 */
[----:B------:R-:W-:Y:S02]  /*170f0*/  F2FP.PACK_AB R100, R2, R6 ;  /* 0x000000060264723e */ /* 0x000fe400000000ff */
[----:B------:R-:W-:-:S05]  /*17100*/  PRMT R54, R0, 0x7610, R54 ;  /* 0x0000761000367816 */ /* 0x000fca0000000036 */
[----:B------:R-:W3:Y:S01]  /*17110*/  MUFU.EX2 R7, R205 ;  /* 0x000000cd00077308 */ /* 0x000ee20000000800 */
[----:B------:R-:W-:Y:S01]  /*17120*/  PRMT R53, R0, 0x7632, R53 ;  /* 0x0000763200357816 */ /* 0x000fe20000000035 */
[----:B-1----:R-:W-:Y:S01]  /*17130*/  FADD.FTZ R5, R9, R5 ;  /* 0x0000000509057221 */ /* 0x002fe20000010000 */
[----:B------:R-:W-:Y:S01]  /*17140*/  F2FP.PACK_AB R0, R21, R15 ;  /* 0x0000000f1500723e */ /* 0x000fe200000000ff */
[----:B----4-:R-:W-:-:S04]  /*17150*/  FADD.FTZ R2, R18, R11 ;  /* 0x0000000b12027221 */ /* 0x010fc80000010000 */
[----:B------:R-:W1:Y:S01]  /*17160*/  MUFU.EX2 R6, R208 ;  /* 0x000000d000067308 */ /* 0x000e620000000800 */
[C---:B------:R-:W-:Y:S02]  /*17170*/  PRMT R52, R0.reuse, 0x7610, R52 ;  /* 0x0000761000347816 */ /* 0x040fe40000000034 */
[----:B------:R-:W-:Y:S01]  /*17180*/  PRMT R43, R0, 0x7632, R43 ;  /* 0x00007632002b7816 */ /* 0x000fe2000000002b */
[----:B--2---:R-:W-:Y:S02]  /*17190*/  FADD.FTZ R0, R8, R5 ;  /* 0x0000000508007221 */ /* 0x004fe40000010000 */
[----:B---3--:R-:W-:-:S03]  /*171a0*/  FADD.FTZ R2, R14, R2 ;  /* 0x000000020e027221 */ /* 0x008fc60000010000 */
[----:B------:R2:W-:Y:S01]  /*171b0*/  STL [R1+0x144], R0 ;  /* 0x0001440001007387 */ /* 0x0005e20000100800 */
[----:B------:R-:W-:Y:S01]  /*171c0*/  @!P2 HADD2 R172, -R52.H0_H0, -RZ.H0_H0 ;  /* 0xa00000ff34aca230 */ /* 0x000fe20000000900 */
[----:B------:R-:W-:Y:S01]  /*171d0*/  PRMT R203, R52, 0x5410, R43 ;  /* 0x0000541034cb7816 */ /* 0x000fe2000000002b */
[----:B------:R-:W-:-:S03]  /*171e0*/  IMAD.MOV.U32 R119, RZ, RZ, R33 ;  /* 0x000000ffff777224 */ /* 0x000fc600078e0021 */
[----:B------:R-:W-:Y:S01]  /*171f0*/  @!P2 PRMT R52, R172, 0x5410, RZ ;  /* 0x00005410ac34a816 */ /* 0x000fe200000000ff */
[----:B------:R-:W-:Y:S02]  /*17200*/  IMAD.MOV.U32 R172, RZ, RZ, R32 ;  /* 0x000000ffffac7224 */ /* 0x000fe400078e0020 */
[----:B--2---:R-:W-:-:S04]  /*17210*/  FADD.FTZ R0, R7, R2 ;  /* 0x0000000207007221 */ /* 0x004fc80000010000 */
[----:B-1----:R-:W-:-:S05]  /*17220*/  FADD.FTZ R0, R6, R0 ;  /* 0x0000000006007221 */ /* 0x002fca0000010000 */
[----:B------:R1:W-:Y:S04]  /*17230*/  STL [R1+0x140], R0 ;  /* 0x0001400001007387 */ /* 0x0003e80000100800 */
[----:B------:R-:W2:Y:S01]  /*17240*/  LDL.LU.64 R32, [R1+0x28] ;  /* 0x0000280001207983 */ /* 0x000ea20000300a00 */
[----:B------:R-:W-:-:S03]  /*17250*/  IMAD.MOV.U32 R166, RZ, RZ, R31 ;  /* 0x000000ffffa67224 */ /* 0x000fc600078e001f */
[----:B------:R-:W3:Y:S04]  /*17260*/  LDL.LU.64 R30, [R1+0x20] ;  /* 0x00002000011e7983 */ /* 0x000ee80000300a00 */
[----:B------:R-:W4:Y:S01]  /*17270*/  LDL.LU.64 R28, [R1] ;  /* 0x00000000011c7983 */ /* 0x000f220000300a00 */
[-C--:B------:R-:W-:Y:S01]  /*17280*/  FMUL.FTZ R2, R155, R4.reuse ;  /* 0x000000049b027220 */ /* 0x080fe20000410000 */
[----:B------:R-:W-:Y:S01]  /*17290*/  @!P6 HADD2 R152, -R56.H0_H0, -RZ.H0_H0 ;  /* 0xa00000ff3898e230 */ /* 0x000fe20000000900 */
[----:B------:R-:W-:Y:S01]  /*172a0*/  FMUL.FTZ R121, R77, R3 ;  /* 0x000000034d797220 */ /* 0x000fe20000410000 */
[----:B------:R-:W-:Y:S01]  /*172b0*/  F2FP.PACK_AB R91, R8, R9 ;  /* 0x00000009085b723e */ /* 0x000fe200000000ff */
[----:B------:R-:W-:Y:S02]  /*172c0*/  IMAD.MOV.U32 R77, RZ, RZ, R2 ;  /* 0x000000ffff4d7224 */ /* 0x000fe400078e0002 */
[----:B------:R-:W-:Y:S01]  /*172d0*/  FMUL.FTZ R8, R154, R4 ;  /* 0x000000049a087220 */ /* 0x000fe20000410000 */
[----:B------:R-:W-:Y:S01]  /*172e0*/  PRMT R252, R56, 0x5410, R55 ;  /* 0x0000541038fc7816 */ /* 0x000fe20000000037 */
[----:B------:R-:W-:Y:S01]  /*172f0*/  IMAD.MOV.U32 R154, RZ, RZ, R209 ;  /* 0x000000ffff9a7224 */ /* 0x000fe200078e00d1 */
[----:B------:R-:W-:Y:S01]  /*17300*/  F2FP.PACK_AB R106, R6, R7 ;  /* 0x00000007066a723e */ /* 0x000fe200000000ff */
[----:B------:R-:W-:-:S02]  /*17310*/  FMUL.FTZ R209, R161, R3 ;  /* 0x00000003a1d17220 */ /* 0x000fc40000410000 */
[----:B-1----:R-:W-:Y:S01]  /*17320*/  FADD.FTZ R0, R19, R13 ;  /* 0x0000000d13007221 */ /* 0x002fe20000010000 */
[----:B------:R-:W-:Y:S01]  /*17330*/  @!P6 PRMT R56, R152, 0x5410, RZ ;  /* 0x000054109838e816 */ /* 0x000fe200000000ff */
[----:B------:R-:W-:Y:S02]  /*17340*/  IMAD.MOV.U32 R118, RZ, RZ, R217 ;  /* 0x000000ffff767224 */ /* 0x000fe400078e00d9 */
[----:B------:R-:W-:Y:S02]  /*17350*/  IMAD.MOV.U32 R124, RZ, RZ, R216 ;  /* 0x000000ffff7c7224 */ /* 0x000fe400078e00d8 */
[----:B------:R-:W-:Y:S02]  /*17360*/  IMAD.MOV.U32 R153, RZ, RZ, R240 ;  /* 0x000000ffff997224 */ /* 0x000fe400078e00f0 */
[----:B------:R-:W-:Y:S02]  /*17370*/  FMUL.FTZ R208, R160, R3 ;  /* 0x00000003a0d07220 */ /* 0x000fe40000410000 */
        /* <DEDUP_REMOVED lines=32> */
[----:B------:R-:W-:Y:S02]  /*17580*/  FADD.FTZ R0, R20, R0 ;  /* 0x0000000014007221 */ /* 0x000fe40000010000 */
[-C--:B------:R-:W-:Y:S02]  /*17590*/  FMUL.FTZ R222, R170, R4.reuse ;  /* 0x00000004aade7220 */ /* 0x080fe40000410000 */
[-C--:B------:R-:W-:Y:S01]  /*175a0*/  FMUL.FTZ R170, R126, R4.reuse ;  /* 0x000000047eaa7220 */ /* 0x080fe20000410000 */
[----:B------:R3:W-:Y:S01]  /*175b0*/  STL [R1+0x130], R0 ;  /* 0x0001300001007387 */ /* 0x0007e20000100800 */
[----:B------:R-:W-:Y:S02]  /*175c0*/  FMUL.FTZ R105, R171, R4 ;  /* 0x00000004ab697220 */ /* 0x000fe40000410000 */
[----:B------:R-:W-:-:S02]  /*175d0*/  IMAD.MOV.U32 R148, RZ, RZ, R170 ;  /* 0x000000ffff947224 */ /* 0x000fc400078e00aa */
[----:B------:R-:W-:Y:S02]  /*175e0*/  IMAD.MOV.U32 R149, RZ, RZ, R7 ;  /* 0x000000ffff957224 */ /* 0x000fe400078e0007 */
[----:B------:R-:W-:Y:S02]  /*175f0*/  IMAD.MOV.U32 R165, RZ, RZ, R6 ;  /* 0x000000ffffa57224 */ /* 0x000fe400078e0006 */
[----:B------:R-:W-:Y:S02]  /*17600*/  IMAD.MOV.U32 R170, RZ, RZ, R186 ;  /* 0x000000ffffaa7224 */ /* 0x000fe400078e00ba */
[----:B------:R-:W-:Y:S02]  /*17610*/  IMAD.MOV.U32 R171, RZ, RZ, R187 ;  /* 0x000000ffffab7224 */ /* 0x000fe400078e00bb */
[----:B------:R-:W-:Y:S02]  /*17620*/  IMAD.MOV.U32 R186, RZ, RZ, R40 ;  /* 0x000000ffffba7224 */ /* 0x000fe400078e0028 */
[----:B------:R-:W-:Y:S01]  /*17630*/  IMAD.MOV.U32 R187, RZ, RZ, R41 ;  /* 0x000000ffffbb7224 */ /* 0x000fe200078e0029 */
[----:B------:R-:W-:-:S02]  /*17640*/  @!P5 HADD2 R151, -R55.H0_H0, -RZ.H0_H0 ;  /* 0xa00000ff3797d230 */ /* 0x000fc40000000900 */
[----:B------:R-:W-:Y:S02]  /*17650*/  @!P4 HADD2 R162, -R54.H0_H0, -RZ.H0_H0 ;  /* 0xa00000ff36a2c230 */ /* 0x000fe40000000900 */
[----:B------:R-:W-:Y:S02]  /*17660*/  @!P3 HADD2 R157, -R53.H0_H0, -RZ.H0_H0 ;  /* 0xa00000ff359db230 */ /* 0x000fe40000000900 */
[----:B------:R-:W-:Y:S01]  /*17670*/  @!P1 HADD2 R169, -R43.H0_H0, -RZ.H0_H0 ;  /* 0xa00000ff2ba99230 */ /* 0x000fe20000000900 */
[-C--:B------:R-:W-:Y:S01]  /*17680*/  FMUL.FTZ R5, R139, R4.reuse ;  /* 0x000000048b057220 */ /* 0x080fe20000410000 */
[----:B------:R-:W-:Y:S01]  /*17690*/  PRMT R250, R54, 0x5410, R53 ;  /* 0x0000541036fa7816 */ /* 0x000fe20000000035 */
[----:B------:R-:W-:Y:S01]  /*176a0*/  IMAD.MOV.U32 R130, RZ, RZ, R192 ;  /* 0x000000ffff827224 */ /* 0x000fe200078e00c0 */
[----:B------:R-:W-:Y:S01]  /*176b0*/  @!P5 PRMT R55, R151, 0x5410, RZ ;  /* 0x000054109737d816 */ /* 0x000fe200000000ff */
        /* <DEDUP_REMOVED lines=21> */
[----:B------:R-:W-:Y:S02]  /*17810*/  FMUL.FTZ R169, R99, R4 ;  /* 0x0000000463a97220 */ /* 0x000fe40000410000 */
[----:B------:R-:W-:Y:S02]  /*17820*/  IMAD.MOV.U32 R76, RZ, RZ, R5 ;  /* 0x000000ffff4c7224 */ /* 0x000fe400078e0005 */
[----:B------:R-:W-:Y:S02]  /*17830*/  IMAD.MOV.U32 R164, RZ, RZ, R9 ;  /* 0x000000ffffa47224 */ /* 0x000fe400078e0009 */
[----:B------:R-:W-:Y:S01]  /*17840*/  FADD.FTZ R10, R15, R10 ;  /* 0x0000000a0f0a7221 */ /* 0x000fe20000010000 */
[----:B------:R-:W-:-:S02]  /*17850*/  PRMT R42, R156, 0x7610, R42 ;  /* 0x000076109c2a7816 */ /* 0x000fc4000000002a */
[----:B------:R-:W-:Y:S01]  /*17860*/  PRMT R39, R156, 0x7632, R39 ;  /* 0x000076329c277816 */ /* 0x000fe20000000027 */
[----:B------:R-:W-:Y:S01]  /*17870*/  FADD.FTZ R156, R21, R10 ;  /* 0x0000000a159c7221 */ /* 0x000fe20000010000 */
[----:B--2---:R-:W-:-:S05]  /*17880*/  LOP3.LUT R2, R177, R185, R32, 0x96, !PT ;  /* 0x000000b9b1027212 */ /* 0x004fca00078e9620 */
[----:B------:R-:W-:-:S05]  /*17890*/  IMAD.WIDE.U32 R2, R2, -0x2daee0ad, RZ ;  /* 0xd2511f5302027825 */ /* 0x000fca00078e00ff */
[----:B---3--:R-:W-:Y:S02]  /*178a0*/  LOP3.LUT R0, R3, R172, R30, 0x96, !PT ;  /* 0x000000ac03007212 */ /* 0x008fe400078e961e */
[----:B----4-:R-:W-:-:S03]  /*178b0*/  LOP3.LUT R3, R29, R166, R176, 0x96, !PT ;  /* 0x000000a61d037212 */ /* 0x010fc600078e96b0 */
        /* <DEDUP_REMOVED lines=9> */
[----:B------:R-:W-:Y:S02]  /*17950*/  IMAD.MOV.U32 R0, RZ, RZ, R8 ;  /* 0x000000ffff007224 */ /* 0x000fe400078e0008 */
[----:B------:R-:W-:Y:S01]  /*17960*/  IMAD.WIDE.U32 R8, R3, -0x2daee0ad, RZ ;  /* 0xd2511f5303087825 */ /* 0x000fe200078e00ff */
[----:B------:R-:W-:-:S04]  /*17970*/  LOP3.LUT R5, R7, R130, R2, 0x96, !PT ;  /* 0x0000008207057212 */ /* 0x000fc800078e9602 */
[----:B------:R-:W-:Y:S01]  /*17980*/  LOP3.LUT R2, R9, R137, R4, 0x96, !PT ;  /* 0x0000008909027212 */ /* 0x000fe200078e9604 */
[----:B------:R-:W-:-:S04]  /*17990*/  IMAD.MOV.U32 R4, RZ, RZ, R0 ;  /* 0x000000ffff047224 */ /* 0x000fc800078e0000 */
[----:B------:R-:W-:-:S05]  /*179a0*/  IMAD.WIDE.U32 R2, R2, -0x326172a9, RZ ;  /* 0xcd9e8d5702027825 */ /* 0x000fca00078e00ff */
[----:B------:R-:W-:Y:S01]  /*179b0*/  LOP3.LUT R0, R3, R251, R6, 0x96, !PT ;  /* 0x000000fb03007212 */ /* 0x000fe200078e9606 */
[----:B------:R-:W-:-:S03]  /*179c0*/  IMAD.MOV.U32 R6, RZ, RZ, R4 ;  /* 0x000000ffff067224 */ /* 0x000fc600078e0004 */
[----:B------:R-:W-:-:S04]  /*179d0*/  LOP3.LUT R4, R0, 0xff, RZ, 0xc0, !PT ;  /* 0x000000ff00047812 */ /* 0x000fc800078ec0ff */
[----:B------:R-:W-:Y:S01]  /*179e0*/  ISETP.GE.U32.AND P1, PT, R198, R4, PT ;  /* 0x00000004c600720c */ /* 0x000fe20003f26070 */
[----:B------:R-:W-:Y:S02]  /*179f0*/  IMAD.MOV.U32 R7, RZ, RZ, R210 ;  /* 0x000000ffff077224 */ /* 0x000fe400078e00d2 */
[----:B------:R-:W2:Y:S01]  /*17a00*/  LDL.LU R210, [R1+0x22c] ;  /* 0x00022c0001d27983 */ /* 0x000ea20000300800 */
[----:B------:R-:W-:-:S03]  /*17a10*/  IMAD.MOV.U32 R4, RZ, RZ, R207 ;  /* 0x000000ffff047224 */ /* 0x000fc600078e00cf */
[----:B------:R-:W3:Y:S04]  /*17a20*/  LDL.LU R207, [R1+0x228] ;  /* 0x0002280001cf7983 */ /* 0x000ee80000300800 */
[----:B------:R1:W-:Y:S02]  /*17a30*/  STL [R1+0x134], R156 ;  /* 0x0001349c01007387 */ /* 0x0003e40000100800 */
[----:B------:R-:W-:Y:S01]  /*17a40*/  @!P1 HADD2 R70, -R42.H0_H0, -RZ.H0_H0 ;  /* 0xa00000ff2a469230 */ /* 0x000fe20000000900 */
[----:B-1----:R-:W-:Y:S02]  /*17a50*/  IMAD.MOV.U32 R156, RZ, RZ, R6 ;  /* 0x000000ffff9c7224 */ /* 0x002fe400078e0006 */
[----:B------:R-:W-:Y:S01]  /*17a60*/  IMAD.MOV.U32 R6, RZ, RZ, R77 ;  /* 0x000000ffff067224 */ /* 0x000fe200078e004d */
[----:B------:R-:W-:-:S02]  /*17a70*/  PRMT R77, R42, 0x5410, R39 ;  /* 0x000054102a4d7816 */ /* 0x000fc40000000027 */
[----:B------:R-:W-:Y:S01]  /*17a80*/  @!P1 PRMT R42, R70, 0x5410, RZ ;  /* 0x00005410462a9816 */ /* 0x000fe200000000ff */
[----:B------:R-:W-:Y:S01]  /*17a90*/  IMAD.MOV.U32 R70, RZ, RZ, R4 ;  /* 0x000000ffff467224 */ /* 0x000fe200078e0004 */
[----:B------:R-:W-:-:S04]  /*17aa0*/  LOP3.LUT R4, R0, 0xffff, RZ, 0xc0, !PT ;  /* 0x0000ffff00047812 */ /* 0x000fc800078ec0ff */
[----:B------:R-:W-:-:S04]  /*17ab0*/  SHF.R.U32.HI R4, RZ, 0x8, R4 ;  /* 0x00000008ff047819 */ /* 0x000fc80000011604 */
[----:B------:R-:W-:-:S04]  /*17ac0*/  LOP3.LUT R4, R4, 0xffff, RZ, 0xc0, !PT ;  /* 0x0000ffff04047812 */ /* 0x000fc800078ec0ff */
[----:B------:R-:W-:Y:S01]  /*17ad0*/  ISETP.GE.U32.AND P1, PT, R198, R4, PT ;  /* 0x00000004c600720c */ /* 0x000fe20003f26070 */
[----:B------:R-:W-:Y:S01]  /*17ae0*/  IMAD.MOV.U32 R4, RZ, RZ, R206 ;  /* 0x000000ffff047224 */ /* 0x000fe200078e00ce */
[----:B------:R-:W-:Y:S01]  /*17af0*/  PRMT R38, R174, 0x7610, R38 ;  /* 0x00007610ae267816 */ /* 0x000fe20000000026 */
[----:B------:R-:W3:Y:S10]  /*17b00*/  LDL.LU R206, [R1+0x224] ;  /* 0x0002240001ce7983 */ /* 0x000ef40000300800 */
[----:B------:R-:W-:-:S05]  /*17b10*/  @!P1 HADD2 R71, -R39.H0_H0, -RZ.H0_H0 ;  /* 0xa00000ff27479230 */ /* 0x000fca0000000900 */
[----:B------:R-:W-:Y:S01]  /*17b20*/  @!P1 PRMT R39, R71, 0x5410, RZ ;  /* 0x0000541047279816 */ /* 0x000fe200000000ff */
[----:B------:R-:W-:Y:S01]  /*17b30*/  IMAD.MOV.U32 R71, RZ, RZ, R4 ;  /* 0x000000ffff477224 */ /* 0x000fe200078e0004 */
[--C-:B------:R-:W-:Y:S02]  /*17b40*/  SHF.R.U32.HI R4, RZ, 0x18, R0.reuse ;  /* 0x00000018ff047819 */ /* 0x100fe40000011600 */
[----:B------:R-:W-:-:S04]  /*17b50*/  SHF.R.U32.HI R0, RZ, 0x10, R0 ;  /* 0x00000010ff007819 */ /* 0x000fc80000011600 */
[----:B------:R-:W-:-:S04]  /*17b60*/  LOP3.LUT R0, R0, 0xff, RZ, 0xc0, !PT ;  /* 0x000000ff00007812 */ /* 0x000fc800078ec0ff */
[C---:B------:R-:W-:Y:S02]  /*17b70*/  ISETP.GE.U32.AND P2, PT, R198.reuse, R0, PT ;  /* 0x00000000c600720c */ /* 0x040fe40003f46070 */
[----:B------:R-:W-:Y:S02]  /*17b80*/  ISETP.GE.U32.AND P1, PT, R198, R4, PT ;  /* 0x00000004c600720c */ /* 0x000fe40003f26070 */
[----:B------:R-:W-:Y:S01]  /*17b90*/  PRMT R37, R174, 0x7632, R37 ;  /* 0x00007632ae257816 */ /* 0x000fe20000000025 */
[----:B------:R-:W-:Y:S02]  /*17ba0*/  IMAD.MOV.U32 R0, RZ, RZ, R49 ;  /* 0x000000ffff007224 */ /* 0x000fe400078e0031 */
[----:B------:R-:W-:Y:S01]  /*17bb0*/  IMAD.MOV.U32 R174, RZ, RZ, R76 ;  /* 0x000000ffffae7224 */ /* 0x000fe200078e004c */
[----:B------:R-:W-:-:S05]  /*17bc0*/  PRMT R76, R38, 0x5410, R37 ;  /* 0x00005410264c7816 */ /* 0x000fca0000000025 */
[----:B------:R-:W-:Y:S02]  /*17bd0*/  @!P2 HADD2 R73, -R38.H0_H0, -RZ.H0_H0 ;  /* 0xa00000ff2649a230 */ /* 0x000fe40000000900 */
[----:B------:R-:W-:-:S03]  /*17be0*/  @!P1 HADD2 R72, -R37.H0_H0, -RZ.H0_H0 ;  /* 0xa00000ff25489230 */ /* 0x000fc60000000900 */
[----:B------:R-:W-:Y:S01]  /*17bf0*/  @!P2 PRMT R38, R73, 0x5410, RZ ;  /* 0x000054104926a816 */ /* 0x000fe200000000ff */
[----:B------:R-:W-:Y:S01]  /*17c00*/  IMAD.MOV.U32 R73, RZ, RZ, R0 ;  /* 0x000000ffff497224 */ /* 0x000fe200078e0000 */
[----:B------:R-:W-:Y:S02]  /*17c10*/  LOP3.LUT R0, R2, 0xff, RZ, 0xc0, !PT ;  /* 0x000000ff02007812 */ /* 0x000fe400078ec0ff */
[----:B------:R-:W-:Y:S02]  /*17c20*/  @!P1 PRMT R37, R72, 0x5410, RZ ;  /* 0x0000541048259816 */ /* 0x000fe400000000ff */
[----:B------:R-:W-:Y:S02]  /*17c30*/  ISETP.GE.U32.AND P1, PT, R198, R0, PT ;  /* 0x00000000c600720c */ /* 0x000fe40003f26070 */
[C---:B------:R-:W-:Y:S02]  /*17c40*/  PRMT R36, R163.reuse, 0x7610, R36 ;  /* 0x00007610a3247816 */ /* 0x040fe40000000024 */
[----:B------:R-:W-:Y:S01]  /*17c50*/  PRMT R35, R163, 0x7632, R35 ;  /* 0x00007632a3237816 */ /* 0x000fe20000000023 */
[----:B------:R-:W-:-:S02]  /*17c60*/  IMAD.MOV.U32 R0, RZ, RZ, R194 ;  /* 0x000000ffff007224 */ /* 0x000fc400078e00c2 */
[----:B------:R-:W-:Y:S01]  /*17c70*/  IMAD.MOV.U32 R163, RZ, RZ, R73 ;  /* 0x000000ffffa37224 */ /* 0x000fe200078e0049 */
[----:B------:R-:W-:-:S05]  /*17c80*/  PRMT R73, R36, 0x5410, R35 ;  /* 0x0000541024497816 */ /* 0x000fca0000000023 */
[----:B------:R-:W-:-:S05]  /*17c90*/  @!P1 HADD2 R82, -R36.H0_H0, -RZ.H0_H0 ;  /* 0xa00000ff24529230 */ /* 0x000fca0000000900 */
[----:B------:R-:W-:Y:S01]  /*17ca0*/  @!P1 PRMT R36, R82, 0x5410, RZ ;  /* 0x0000541052249816 */ /* 0x000fe200000000ff */
[----:B------:R-:W-:Y:S01]  /*17cb0*/  IMAD.MOV.U32 R82, RZ, RZ, R0 ;  /* 0x000000ffff527224 */ /* 0x000fe200078e0000 */
[----:B------:R-:W-:-:S04]  /*17cc0*/  LOP3.LUT R0, R2, 0xffff, RZ, 0xc0, !PT ;  /* 0x0000ffff02007812 */ /* 0x000fc800078ec0ff */
[----:B------:R-:W-:-:S04]  /*17cd0*/  SHF.R.U32.HI R0, RZ, 0x8, R0 ;  /* 0x00000008ff007819 */ /* 0x000fc80000011600 */
[----:B------:R-:W-:-:S04]  /*17ce0*/  LOP3.LUT R0, R0, 0xffff, RZ, 0xc0, !PT ;  /* 0x0000ffff00007812 */ /* 0x000fc800078ec0ff */
[----:B------:R-:W-:Y:S01]  /*17cf0*/  ISETP.GE.U32.AND P1, PT, R198, R0, PT ;  /* 0x00000000c600720c */ /* 0x000fe20003f26070 */
[----:B------:R-:W-:-:S12]  /*17d00*/  IMAD.MOV.U32 R0, RZ, RZ, R12 ;  /* 0x000000ffff007224 */ /* 0x000fd800078e000c */
[----:B------:R-:W-:-:S05]  /*17d10*/  @!P1 HADD2 R83, -R35.H0_H0, -RZ.H0_H0 ;  /* 0xa00000ff23539230 */ /* 0x000fca0000000900 */
[----:B------:R-:W-:Y:S01]  /*17d20*/  @!P1 PRMT R35, R83, 0x5410, RZ ;  /* 0x0000541053239816 */ /* 0x000fe200000000ff */
[----:B------:R-:W-:Y:S01]  /*17d30*/  IMAD.MOV.U32 R83, RZ, RZ, R0 ;  /* 0x000000ffff537224 */ /* 0x000fe200078e0000 */
[----:B------:R-:W-:-:S04]  /*17d40*/  SHF.R.U32.HI R0, RZ, 0x10, R2 ;  /* 0x00000010ff007819 */ /* 0x000fc80000011602 */
[----:B------:R-:W-:Y:S02]  /*17d50*/  LOP3.LUT R0, R0, 0xff, RZ, 0xc0, !PT ;  /* 0x000000ff00007812 */ /* 0x000fe400078ec0ff */
[----:B------:R-:W-:Y:S02]  /*17d60*/  SHF.R.U32.HI R2, RZ, 0x18, R2 ;  /* 0x00000018ff027819 */ /* 0x000fe40000011602 */
[C---:B------:R-:W-:Y:S02]  /*17d70*/  ISETP.GE.U32.AND P2, PT, R198.reuse, R0, PT ;  /* 0x00000000c600720c */ /* 0x040fe40003f46070 */
[----:B------:R-:W-:Y:S02]  /*17d80*/  ISETP.GE.U32.AND P1, PT, R198, R2, PT ;  /* 0x00000002c600720c */ /* 0x000fe40003f26070 */
[----:B------:R-:W-:Y:S01]  /*17d90*/  PRMT R34, R173, 0x7610, R34 ;  /* 0x00007610ad227816 */ /* 0x000fe20000000022 */
[----:B------:R-:W-:Y:S01]  /*17da0*/  IMAD.WIDE.U32 R2, R5, -0x2daee0ad, RZ ;  /* 0xd2511f5305027825 */ /* 0x000fe200078e00ff */
[----:B------:R-:W-:-:S02]  /*17db0*/  F2FP.PACK_AB R114, R26, R27 ;  /* 0x0000001b1a72723e */ /* 0x000fc400000000ff */
[----:B------:R-:W-:Y:S01]  /*17dc0*/  PRMT R27, R173, 0x7632, R27 ;  /* 0x00007632ad1b7816 */ /* 0x000fe2000000001b */
[----:B------:R-:W-:Y:S01]  /*17dd0*/  IMAD.MOV.U32 R72, RZ, RZ, R192 ;  /* 0x000000ffff487224 */ /* 0x000fe200078e00c0 */
[----:B------:R-:W-:Y:S01]  /*17de0*/  LOP3.LUT R0, R3, R249, R8, 0x96, !PT ;  /* 0x000000f903007212 */ /* 0x000fe200078e9608 */
[----:B------:R-:W-:Y:S02]  /*17df0*/  IMAD.MOV.U32 R4, RZ, RZ, R48 ;  /* 0x000000ffff047224 */ /* 0x000fe400078e0030 */
[----:B------:R-:W-:Y:S01]  /*17e00*/  @!P2 HADD2 R86, -R34.H0_H0, -RZ.H0_H0 ;  /* 0xa00000ff2256a230 */ /* 0x000fe20000000900 */
[----:B------:R-:W-:Y:S01]  /*17e10*/  IMAD.MOV.U32 R173, RZ, RZ, R72 ;  /* 0x000000ffffad7224 */ /* 0x000fe200078e0048 */
[----:B------:R-:W-:Y:S01]  /*17e20*/  PRMT R72, R34, 0x5410, R27 ;  /* 0x0000541022487816 */ /* 0x000fe2000000001b */
[----:B------:R-:W-:Y:S01]  /*17e30*/  @!P1 HADD2 R87, -R27.H0_H0, -RZ.H0_H0 ;  /* 0xa00000ff1b579230 */ /* 0x000fe20000000900 */
[C---:B------:R-:W-:Y:S02]  /*17e40*/  PRMT R26, R168.reuse, 0x7610, R26 ;  /* 0x00007610a81a7816 */ /* 0x040fe4000000001a */
[----:B------:R-:W-:-:S02]  /*17e50*/  PRMT R25, R168, 0x7632, R25 ;  /* 0x00007632a8197816 */ /* 0x000fc40000000019 */
[C---:B------:R-:W-:Y:S02]  /*17e60*/  PRMT R23, R45.reuse, 0x7632, R23 ;  /* 0x000076322d177816 */ /* 0x040fe40000000017 */
[----:B------:R-:W-:Y:S01]  /*17e70*/  PRMT R24, R45, 0x7610, R24 ;  /* 0x000076102d187816 */ /* 0x000fe20000000018 */
[----:B------:R-:W-:Y:S01]  /*17e80*/  IMAD.MOV.U32 R5, RZ, RZ, R153 ;  /* 0x000000ffff057224 */ /* 0x000fe200078e0099 */
[----:B------:R-:W-:Y:S01]  /*17e90*/  @!P2 PRMT R34, R86, 0x5410, RZ ;  /* 0x000054105622a816 */ /* 0x000fe200000000ff */
[----:B------:R-:W-:Y:S01]  /*17ea0*/  IMAD.MOV.U32 R86, RZ, RZ, R4 ;  /* 0x000000ffff567224 */ /* 0x000fe200078e0004 */
[----:B------:R-:W-:Y:S01]  /*17eb0*/  LOP3.LUT R4, R0, 0xff, RZ, 0xc0, !PT ;  /* 0x000000ff00047812 */ /* 0x000fe200078ec0ff */
[----:B------:R-:W4:Y:S01]  /*17ec0*/  LDL.LU R48, [R1+0x220] ;  /* 0x0002200001307983 */ /* 0x000f220000300800 */
[----:B------:R-:W-:Y:S02]  /*17ed0*/  @!P1 PRMT R27, R87, 0x5410, RZ ;  /* 0x00005410571b9816 */ /* 0x000fe400000000ff */
[----:B------:R-:W-:Y:S01]  /*17ee0*/  ISETP.GE.U32.AND P1, PT, R198, R4, PT ;  /* 0x00000004c600720c */ /* 0x000fe20003f26070 */
[----:B------:R-:W4:Y:S01]  /*17ef0*/  LDL.LU R49, [R1+0x21c] ;  /* 0x00021c0001317983 */ /* 0x000f220000300800 */
[----:B------:R-:W-:Y:S01]  /*17f00*/  LOP3.LUT R4, R0, 0xffff, RZ, 0xc0, !PT ;  /* 0x0000ffff00047812 */ /* 0x000fe200078ec0ff */
[----:B------:R-:W-:Y:S01]  /*17f10*/  IMAD.MOV.U32 R87, RZ, RZ, R154 ;  /* 0x000000ffff577224 */ /* 0x000fe200078e009a */
[----:B------:R-:W-:Y:S01]  /*17f20*/  PRMT R153, R24, 0x5410, R23 ;  /* 0x0000541018997816 */ /* 0x000fe20000000017 */
[----:B------:R-:W2:Y:S01]  /*17f30*/  LDL.LU R192, [R1+0x218] ;  /* 0x0002180001c07983 */ /* 0x000ea20000300800 */
[----:B------:R-:W-:-:S02]  /*17f40*/  SHF.R.U32.HI R4, RZ, 0x8, R4 ;  /* 0x00000008ff047819 */ /* 0x000fc40000011604 */
[----:B------:R-:W-:Y:S01]  /*17f50*/  PRMT R154, R26, 0x5410, R25 ;  /* 0x000054101a9a7816 */ /* 0x000fe20000000019 */
[----:B------:R-:W2:Y:S01]  /*17f60*/  LDL.LU R194, [R1+0x214] ;  /* 0x0002140001c27983 */ /* 0x000ea20000300800 */
[----:B------:R-:W-:-:S03]  /*17f70*/  LOP3.LUT R4, R4, 0xffff, RZ, 0xc0, !PT ;  /* 0x0000ffff04047812 */ /* 0x000fc600078ec0ff */
[----:B------:R-:W-:Y:S01]  /*17f80*/  @!P1 HADD2 R88, -R26.H0_H0, -RZ.H0_H0 ;  /* 0xa00000ff1a589230 */ /* 0x000fe20000000900 */
[----:B------:R-:W-:Y:S01]  /*17f90*/  PRMT R22, R44, 0x7610, R22 ;  /* 0x000076102c167816 */ /* 0x000fe20000000016 */
[----:B------:R-:W2:Y:S03]  /*17fa0*/  LDL.LU R12, [R1+0x210] ;  /* 0x00021000010c7983 */ /* 0x000ea60000300800 */
[----:B------:R-:W-:Y:S02]  /*17fb0*/  @!P1 PRMT R26, R88, 0x5410, RZ ;  /* 0x00005410581a9816 */ /* 0x000fe400000000ff */
[----:B------:R-:W-:Y:S02]  /*17fc0*/  ISETP.GE.U32.AND P1, PT, R198, R4, PT ;  /* 0x00000004c600720c */ /* 0x000fe40003f26070 */
[--C-:B------:R-:W-:Y:S02]  /*17fd0*/  SHF.R.U32.HI R4, RZ, 0x10, R0.reuse ;  /* 0x00000010ff047819 */ /* 0x100fe40000011600 */
[----:B------:R-:W-:-:S09]  /*17fe0*/  SHF.R.U32.HI R0, RZ, 0x18, R0 ;  /* 0x00000018ff007819 */ /* 0x000fd20000011600 */
[----:B------:R-:W-:-:S05]  /*17ff0*/  @!P1 HADD2 R89, -R25.H0_H0, -RZ.H0_H0 ;  /* 0xa00000ff19599230 */ /* 0x000fca0000000900 */
[----:B------:R-:W-:Y:S02]  /*18000*/  @!P1 PRMT R25, R89, 0x5410, RZ ;  /* 0x0000541059199816 */ /* 0x000fe400000000ff */
[----:B------:R-:W-:Y:S02]  /*18010*/  ISETP.GE.U32.AND P1, PT, R198, R0, PT ;  /* 0x00000000c600720c */ /* 0x000fe40003f26070 */
[----:B------:R-:W-:-:S11]  /*18020*/  LOP3.LUT R0, R2, 0xff, RZ, 0xc0, !PT ;  /* 0x000000ff02007812 */ /* 0x000fd600078ec0ff */
[----:B------:R-:W-:-:S05]  /*18030*/  @!P1 HADD2 R93, -R23.H0_H0, -RZ.H0_H0 ;  /* 0xa00000ff175d9230 */ /* 0x000fca0000000900 */
[----:B------:R-:W-:Y:S02]  /*18040*/  @!P1 PRMT R23, R93, 0x5410, RZ ;  /* 0x000054105d179816 */ /* 0x000fe400000000ff */
[----:B------:R-:W-:Y:S01]  /*18050*/  ISETP.GE.U32.AND P1, PT, R198, R0, PT ;  /* 0x00000000c600720c */ /* 0x000fe20003f26070 */
[----:B------:R-:W-:Y:S02]  /*18060*/  IMAD.MOV.U32 R93, RZ, RZ, R5 ;  /* 0x000000ffff5d7224 */ /* 0x000fe400078e0005 */
[----:B------:R-:W-:Y:S01]  /*18070*/  IMAD.MOV.U32 R5, RZ, RZ, R87 ;  /* 0x000000ffff057224 */ /* 0x000fe200078e0057 */
[----:B------:R-:W-:Y:S01]  /*18080*/  LOP3.LUT R0, R2, 0xffff, RZ, 0xc0, !PT ;  /* 0x0000ffff02007812 */ /* 0x000fe200078ec0ff */
[----:B------:R-:W-:Y:S02]  /*18090*/  IMAD.MOV.U32 R87, RZ, RZ, R173 ;  /* 0x000000ffff577224 */ /* 0x000fe400078e00ad */
[----:B------:R-:W-:Y:S02]  /*180a0*/  IMAD.MOV.U32 R173, RZ, RZ, R83 ;  /* 0x000000ffffad7224 */ /* 0x000fe400078e0053 */
[----:B------:R-:W-:-:S02]  /*180b0*/  IMAD.MOV.U32 R83, RZ, RZ, R82 ;  /* 0x000000ffff537224 */ /* 0x000fc400078e0052 */
[----:B------:R-:W-:Y:S01]  /*180c0*/  IMAD.MOV.U32 R82, RZ, RZ, R163 ;  /* 0x000000ffff527224 */ /* 0x000fe200078e00a3 */
[----:B------:R-:W-:Y:S01]  /*180d0*/  SHF.R.U32.HI R0, RZ, 0x8, R0 ;  /* 0x00000008ff007819 */ /* 0x000fe20000011600 */
[----:B------:R-:W-:Y:S02]  /*180e0*/  IMAD.MOV.U32 R163, RZ, RZ, R174 ;  /* 0x000000ffffa37224 */ /* 0x000fe400078e00ae */
[----:B------:R-:W-:Y:S01]  /*180f0*/  IMAD.MOV.U32 R174, RZ, RZ, R71 ;  /* 0x000000ffffae7224 */ /* 0x000fe200078e0047 */
[----:B------:R-:W-:Y:S01]  /*18100*/  @!P1 HADD2 R98, -R22.H0_H0, -RZ.H0_H0 ;  /* 0xa00000ff16629230 */ /* 0x000fe20000000900 */
[----:B------:R-:W-:Y:S01]  /*18110*/  IMAD.MOV.U32 R71, RZ, RZ, R70 ;  /* 0x000000ffff477224 */ /* 0x000fe200078e0046 */
[----:B------:R-:W-:Y:S01]  /*18120*/  PRMT R21, R44, 0x7632, R21 ;  /* 0x000076322c157816 */ /* 0x000fe20000000015 */
[----:B------:R-:W-:Y:S01]  /*18130*/  IMAD.MOV.U32 R70, RZ, RZ, R156 ;  /* 0x000000ffff467224 */ /* 0x000fe200078e009c */
[----:B------:R-:W-:Y:S01]  /*18140*/  LOP3.LUT R0, R0, 0xffff, RZ, 0xc0, !PT ;  /* 0x0000ffff00007812 */ /* 0x000fe200078ec0ff */
[----:B------:R-:W-:-:S02]  /*18150*/  IMAD.MOV.U32 R156, RZ, RZ, R6 ;  /* 0x000000ffff9c7224 */ /* 0x000fc400078e0006 */
[----:B------:R-:W-:Y:S02]  /*18160*/  IMAD.MOV.U32 R6, RZ, RZ, R7 ;  /* 0x000000ffff067224 */ /* 0x000fe400078e0007 */
[----:B------:R-:W-:Y:S01]  /*18170*/  IMAD.MOV.U32 R7, RZ, RZ, R152 ;  /* 0x000000ffff077224 */ /* 0x000fe200078e0098 */
[----:B------:R-:W-:Y:S02]  /*18180*/  PRMT R152, R22, 0x5410, R21 ;  /* 0x0000541016987816 */ /* 0x000fe40000000015 */
[----:B------:R-:W-:Y:S02]  /*18190*/  @!P1 PRMT R22, R98, 0x5410, RZ ;  /* 0x0000541062169816 */ /* 0x000fe400000000ff */
[----:B------:R-:W-:Y:S02]  /*181a0*/  ISETP.GE.U32.AND P1, PT, R198, R0, PT ;  /* 0x00000000c600720c */ /* 0x000fe40003f26070 */
[----:B------:R-:W-:-:S04]  /*181b0*/  SHF.R.U32.HI R0, RZ, 0x10, R2 ;  /* 0x00000010ff007819 */ /* 0x000fc80000011602 */
[----:B------:R-:W-:Y:S02]  /*181c0*/  LOP3.LUT R0, R0, 0xff, RZ, 0xc0, !PT ;  /* 0x000000ff00007812 */ /* 0x000fe400078ec0ff */
[----:B------:R-:W-:Y:S02]  /*181d0*/  LOP3.LUT R4, R4, 0xff, RZ, 0xc0, !PT ;  /* 0x000000ff04047812 */ /* 0x000fe400078ec0ff */
[C---:B------:R-:W-:Y:S02]  /*181e0*/  ISETP.GE.U32.AND P3, PT, R198.reuse, R0, PT ;  /* 0x00000000c600720c */ /* 0x040fe40003f66070 */
[----:B------:R-:W-:Y:S01]  /*181f0*/  LOP3.LUT R0, R17, R185, R32, 0x96, !PT ;  /* 0x000000b911007212 */ /* 0x000fe200078e9620 */
[----:B------:R-:W-:Y:S01]  /*18200*/  IMAD.MOV.U32 R98, RZ, RZ, R5 ;  /* 0x000000ffff627224 */ /* 0x000fe200078e0005 */
[----:B------:R-:W-:Y:S01]  /*18210*/  ISETP.GE.U32.AND P2, PT, R198, R4, PT ;  /* 0x00000004c600720c */ /* 0x000fe20003f46070 */
[----:B------:R-:W-:Y:S02]  /*18220*/  IMAD.MOV.U32 R88, RZ, RZ, R173 ;  /* 0x000000ffff587224 */ /* 0x000fe400078e00ad */
[----:B------:R-:W-:Y:S01]  /*18230*/  IMAD.MOV.U32 R168, RZ, RZ, R83 ;  /* 0x000000ffffa87224 */ /* 0x000fe200078e0053 */
[----:B------:R-:W-:Y:S01]  /*18240*/  LOP3.LUT R3, R29, R166, R16, 0x96, !PT ;  /* 0x000000a61d037212 */ /* 0x000fe200078e9610 */
[----:B------:R-:W-:Y:S01]  /*18250*/  IMAD.WIDE.U32 R4, R0, -0x2daee0ad, RZ ;  /* 0xd2511f5300047825 */ /* 0x000fe200078e00ff */
[C---:B------:R-:W-:Y:S01]  /*18260*/  PRMT R20, R125.reuse, 0x7610, R20 ;  /* 0x000076107d147816 */ /* 0x040fe20000000014 */
[----:B------:R-:W-:Y:S01]  /*18270*/  @!P1 HADD2 R99, -R21.H0_H0, -RZ.H0_H0 ;  /* 0xa00000ff15639230 */ /* 0x000fe20000000900 */
[----:B------:R-:W-:Y:S01]  /*18280*/  PRMT R19, R125, 0x7632, R19 ;  /* 0x000076327d137816 */ /* 0x000fe20000000013 */
[----:B------:R-:W-:Y:S01]  /*18290*/  IMAD.MOV.U32 R173, RZ, RZ, R82 ;  /* 0x000000ffffad7224 */ /* 0x000fe200078e0052 */
[----:B------:R-:W-:Y:S01]  /*182a0*/  LOP3.LUT R0, R5, R172, R30, 0x96, !PT ;  /* 0x000000ac05007212 */ /* 0x000fe200078e961e */
[----:B------:R-:W-:Y:S01]  /*182b0*/  IMAD.MOV.U32 R82, RZ, RZ, R174 ;  /* 0x000000ffff527224 */ /* 0x000fe200078e00ae */
[----:B------:R-:W2:Y:S01]  /*182c0*/  LDL.LU.64 R32, [R1+0x208] ;  /* 0x0002080001207983 */ /* 0x000ea20000300a00 */
[----:B------:R-:W-:-:S02]  /*182d0*/  IMAD.MOV.U32 R83, RZ, RZ, R163 ;  /* 0x000000ffff537224 */ /* 0x000fc400078e00a3 */
[----:B------:R-:W-:Y:S02]  /*182e0*/  IMAD.MOV.U32 R174, RZ, RZ, R71 ;  /* 0x000000ffffae7224 */ /* 0x000fe400078e0047 */
[----:B------:R-:W-:Y:S01]  /*182f0*/  IMAD.WIDE.U32 R8, R3, -0x2daee0ad, RZ ;  /* 0xd2511f5303087825 */ /* 0x000fe200078e00ff */
[----:B------:R-:W-:-:S03]  /*18300*/  @!P2 HADD2 R92, -R24.H0_H0, -RZ.H0_H0 ;  /* 0xa00000ff185ca230 */ /* 0x000fc60000000900 */
[----:B------:R-:W-:Y:S01]  /*18310*/  IMAD.MOV.U32 R89, RZ, RZ, R88 ;  /* 0x000000ffff597224 */ /* 0x000fe200078e0058 */
[----:B------:R-:W-:Y:S01]  /*18320*/  @!P3 HADD2 R110, -R20.H0_H0, -RZ.H0_H0 ;  /* 0xa00000ff146eb230 */ /* 0x000fe20000000900 */
[----:B------:R-:W-:Y:S01]  /*18330*/  IMAD.MOV.U32 R163, RZ, RZ, R70 ;  /* 0x000000ffffa37224 */ /* 0x000fe200078e0046 */
[----:B------:R-:W-:Y:S01]  /*18340*/  @!P1 PRMT R21, R99, 0x5410, RZ ;  /* 0x0000541063159816 */ /* 0x000fe200000000ff */
[----:B------:R-:W-:Y:S01]  /*18350*/  IMAD.MOV.U32 R71, RZ, RZ, R156 ;  /* 0x000000ffff477224 */ /* 0x000fe200078e009c */
[----:B------:R-:W3:Y:S01]  /*18360*/  LDL.LU.64 R30, [R1+0x200] ;  /* 0x00020000011e7983 */ /* 0x000ee20000300a00 */
[----:B------:R-:W-:Y:S02]  /*18370*/  IMAD.MOV.U32 R70, RZ, RZ, R6 ;  /* 0x000000ffff467224 */ /* 0x000fe400078e0006 */
[----:B------:R-:W-:Y:S02]  /*18380*/  IMAD.MOV.U32 R156, RZ, RZ, R7 ;  /* 0x000000ffff9c7224 */ /* 0x000fe400078e0007 */
[----:B------:R-:W-:Y:S01]  /*18390*/  IMAD.WIDE.U32 R6, R0, -0x326172a9, RZ ;  /* 0xcd9e8d5700067825 */ /* 0x000fe200078e00ff */
[----:B------:R-:W-:-:S04]  /*183a0*/  LOP3.LUT R3, R9, R98, R4, 0x96, !PT ;  /* 0x0000006209037212 */ /* 0x000fc800078e9604 */
[----:B------:R-:W-:Y:S01]  /*183b0*/  LOP3.LUT R0, R7, R93, R28, 0x96, !PT ;  /* 0x0000005d07007212 */ /* 0x000fe200078e961c */
[----:B------:R-:W-:Y:S01]  /*183c0*/  IMAD.MOV.U32 R88, RZ, RZ, R173 ;  /* 0x000000ffff587224 */ /* 0x000fe200078e00ad */
[----:B------:R-:W-:Y:S01]  /*183d0*/  @!P2 PRMT R24, R92, 0x5410, RZ ;  /* 0x000054105c18a816 */ /* 0x000fe200000000ff */
[----:B------:R-:W3:Y:S02]  /*183e0*/  LDL.LU.64 R28, [R1+0x1f8] ;  /* 0x0001f800011c7983 */ /* 0x000ee40000300a00 */
[----:B------:R-:W-:-:S05]  /*183f0*/  IMAD.WIDE.U32 R4, R0, -0x2daee0ad, RZ ;  /* 0xd2511f5300047825 */ /* 0x000fca00078e00ff */
[----:B------:R-:W-:Y:S01]  /*18400*/  LOP3.LUT R5, R5, R161, R8, 0x96, !PT ;  /* 0x000000a105057212 */ /* 0x000fe200078e9608 */
[----:B------:R-:W-:-:S04]  /*18410*/  IMAD.WIDE.U32 R8, R3, -0x326172a9, RZ ;  /* 0xcd9e8d5703087825 */ /* 0x000fc800078e00ff */
[----:B------:R-:W-:Y:S01]  /*18420*/  IMAD.MOV.U32 R92, RZ, RZ, R83 ;  /* 0x000000ffff5c7224 */ /* 0x000fe200078e0053 */
[----:B------:R-:W-:Y:S01]  /*18430*/  LOP3.LUT R0, R9, R119, R6, 0x96, !PT ;  /* 0x0000007709007212 */ /* 0x000fe200078e9606 */
[----:B------:R-:W-:Y:S01]  /*18440*/  IMAD.MOV.U32 R83, RZ, RZ, R71 ;  /* 0x000000ffff537224 */ /* 0x000fe200078e0047 */
[----:B------:R-:W-:Y:S01]  /*18450*/  SHF.R.U32.HI R6, RZ, 0x18, R2 ;  /* 0x00000018ff067819 */ /* 0x000fe20000011602 */
[----:B------:R-:W-:Y:S02]  /*18460*/  IMAD.MOV.U32 R71, RZ, RZ, R156 ;  /* 0x000000ffff477224 */ /* 0x000fe400078e009c */
[----:B------:R-:W-:Y:S01]  /*18470*/  IMAD.MOV.U32 R156, RZ, RZ, R160 ;  /* 0x000000ffff9c7224 */ /* 0x000fe200078e00a0 */
[----:B------:R-:W-:Y:S01]  /*18480*/  ISETP.GE.U32.AND P2, PT, R198, R6, PT ;  /* 0x00000006c600720c */ /* 0x000fe20003f46070 */
[----:B------:R-:W-:Y:S01]  /*18490*/  IMAD.MOV.U32 R99, RZ, RZ, R88 ;  /* 0x000000ffff637224 */ /* 0x000fe200078e0058 */
[----:B------:R-:W-:Y:S01]  /*184a0*/  PRMT R160, R20, 0x5410, R19 ;  /* 0x0000541014a07816 */ /* 0x000fe20000000013 */
[----:B------:R-:W-:Y:S01]  /*184b0*/  IMAD.MOV.U32 R88, RZ, RZ, R87 ;  /* 0x000000ffff587224 */ /* 0x000fe200078e0057 */
[----:B------:R-:W-:Y:S01]  /*184c0*/  @!P3 PRMT R20, R110, 0x5410, RZ ;  /* 0x000054106e14b816 */ /* 0x000fe200000000ff */
[----:B------:R-:W-:Y:S01]  /*184d0*/  IMAD.MOV.U32 R87, RZ, RZ, R86 ;  /* 0x000000ffff577224 */ /* 0x000fe200078e0056 */
[----:B------:R-:W3:Y:S01]  /*184e0*/  LDL R110, [R1+0x16c] ;  /* 0x00016c00016e7983 */ /* 0x000ee20000100800 */
[----:B------:R-:W-:-:S03]  /*184f0*/  IMAD.MOV.U32 R86, RZ, RZ, R164 ;  /* 0x000000ffff567224 */ /* 0x000fc600078e00a4 */
[----:B------:R-:W3:Y:S03]  /*18500*/  LDL.LU R164, [R1+0xf4] ;  /* 0x0000f40001a47983 */ /* 0x000ee60000300800 */
[----:B------:R-:W-:-:S05]  /*18510*/  @!P2 HADD2 R112, -R19.H0_H0, -RZ.H0_H0 ;  /* 0xa00000ff1370a230 */ /* 0x000fca0000000900 */
[----:B------:R-:W-:Y:S02]  /*18520*/  @!P2 PRMT R19, R112, 0x5410, RZ ;  /* 0x000054107013a816 */ /* 0x000fe400000000ff */
[----:B------:R-:W3:Y:S01]  /*18530*/  LDL.LU R112, [R1+0xf0] ;  /* 0x0000f00001707983 */ /* 0x000ee20000300800 */
[----:B------:R-:W-:-:S05]  /*18540*/  IMAD.WIDE.U32 R44, R0, -0x2daee0ad, RZ ;  /* 0xd2511f53002c7825 */ /* 0x000fca00078e00ff */
[----:B------:R-:W-:Y:S01]  /*18550*/  LOP3.LUT R3, R45, R137, R4, 0x96, !PT ;  /* 0x000000892d037212 */ /* 0x000fe200078e9604 */
[----:B------:R-:W-:-:S04]  /*18560*/  IMAD.WIDE.U32 R4, R5, -0x326172a9, RZ ;  /* 0xcd9e8d5705047825 */ /* 0x000fc800078e00ff */
[----:B------:R-:W-:-:S05]  /*18570*/  IMAD.WIDE.U32 R2, R3, -0x326172a9, RZ ;  /* 0xcd9e8d5703027825 */ /* 0x000fca00078e00ff */
[----:B------:R-:W-:-:S04]  /*18580*/  LOP3.LUT R0, R3, R251, R4, 0x96, !PT ;  /* 0x000000fb03007212 */ /* 0x000fc800078e9604 */
[----:B------:R-:W-:-:S04]  /*18590*/  LOP3.LUT R4, R0, 0xff, RZ, 0xc0, !PT ;  /* 0x000000ff00047812 */ /* 0x000fc800078ec0ff */
[----:B------:R-:W-:Y:S02]  /*185a0*/  ISETP.GE.U32.AND P1, PT, R198, R4, PT ;  /* 0x00000004c600720c */ /* 0x000fe40003f26070 */
[----:B------:R-:W-:Y:S02]  /*185b0*/  F2FP.PACK_AB R101, R14, R18 ;  /* 0x000000120e65723e */ /* 0x000fe400000000ff */
[----:B------:R-:W-:Y:S02]  /*185c0*/  LOP3.LUT R4, R0, 0xffff, RZ, 0xc0, !PT ;  /* 0x0000ffff00047812 */ /* 0x000fe400078ec0ff */
[C---:B------:R-:W-:Y:S02]  /*185d0*/  PRMT R18, R109.reuse, 0x7610, R18 ;  /* 0x000076106d127816 */ /* 0x040fe40000000012 */
[----:B------:R-:W-:Y:S02]  /*185e0*/  SHF.R.U32.HI R4, RZ, 0x8, R4 ;  /* 0x00000008ff047819 */ /* 0x000fe40000011604 */
[----:B------:R-:W-:-:S03]  /*185f0*/  PRMT R17, R109, 0x7632, R17 ;  /* 0x000076326d117816 */ /* 0x000fc60000000011 */
[----:B------:R-:W-:Y:S01]  /*18600*/  @!P1 HADD2 R111, -R18.H0_H0, -RZ.H0_H0 ;  /* 0xa00000ff126f9230 */ /* 0x000fe20000000900 */
[----:B------:R-:W-:Y:S01]  /*18610*/  LOP3.LUT R4, R4, 0xffff, RZ, 0xc0, !PT ;  /* 0x0000ffff04047812 */ /* 0x000fe200078ec0ff */
[----:B------:R-:W-:Y:S01]  /*18620*/  IMAD.MOV.U32 R173, RZ, RZ, R163 ;  /* 0x000000ffffad7224 */ /* 0x000fe200078e00a3 */
[----:B------:R-:W-:Y:S02]  /*18630*/  PRMT R163, R18, 0x5410, R17 ;  /* 0x0000541012a37816 */ /* 0x000fe40000000011 */
        /* <DEDUP_REMOVED lines=9> */
[----:B------:R-:W-:Y:S01]  /*186d0*/  PRMT R16, R114, 0x7610, R16 ;  /* 0x0000761072107816 */ /* 0x000fe20000000010 */
[----:B------:R-:W-:Y:S01]  /*186e0*/  IMAD.MOV.U32 R98, RZ, RZ, R149 ;  /* 0x000000ffff627224 */ /* 0x000fe200078e0095 */
[----:B------:R-:W-:Y:S01]  /*186f0*/  LOP3.LUT R0, R2, 0xff, RZ, 0xc0, !PT ;  /* 0x000000ff02007812 */ /* 0x000fe200078ec0ff */
[----:B------:R-:W-:Y:S01]  /*18700*/  IMAD.MOV.U32 R149, RZ, RZ, R162 ;  /* 0x000000ffff957224 */ /* 0x000fe200078e00a2 */
[----:B------:R-:W-:-:S05]  /*18710*/  PRMT R162, R16, 0x5410, R15 ;  /* 0x0000541010a27816 */ /* 0x000fca000000000f */
        /* <DEDUP_REMOVED lines=8> */
[----:B------:R-:W-:-:S03]  /*187a0*/  LOP3.LUT R0, R0, 0xffff, RZ, 0xc0, !PT ;  /* 0x0000ffff00007812 */ /* 0x000fc600078ec0ff */
[----:B------:R-:W-:Y:S01]  /*187b0*/  @!P1 HADD2 R122, -R14.H0_H0, -RZ.H0_H0 ;  /* 0xa00000ff0e7a9230 */ /* 0x000fe20000000900 */
[----:B------:R-:W-:-:S04]  /*187c0*/  PRMT R161, R14, 0x5410, R13 ;  /* 0x000054100ea17816 */ /* 0x000fc8000000000d */
[----:B------:R-:W-:Y:S02]  /*187d0*/  @!P1 PRMT R14, R122, 0x5410, RZ ;  /* 0x000054107a0e9816 */ /* 0x000fe400000000ff */
[----:B------:R-:W-:Y:S02]  /*187e0*/  ISETP.GE.U32.AND P1, PT, R198, R0, PT ;  /* 0x00000000c600720c */ /* 0x000fe40003f26070 */
[----:B------:R-:W-:-:S04]  /*187f0*/  LOP3.LUT R4, R4, 0xff, RZ, 0xc0, !PT ;  /* 0x000000ff04047812 */ /* 0x000fc800078ec0ff */
[----:B------:R-:W-:Y:S02]  /*18800*/  ISETP.GE.U32.AND P2, PT, R198, R4, PT ;  /* 0x00000004c600720c */ /* 0x000fe40003f46070 */
[--C-:B------:R-:W-:Y:S02]  /*18810*/  SHF.R.U32.HI R0, RZ, 0x10, R2.reuse ;  /* 0x00000010ff007819 */ /* 0x100fe40000011602 */
[----:B------:R-:W-:-:S03]  /*18820*/  SHF.R.U32.HI R2, RZ, 0x18, R2 ;  /* 0x00000018ff027819 */ /* 0x000fc60000011602 */
[----:B------:R-:W-:Y:S01]  /*18830*/  @!P1 HADD2 R123, -R13.H0_H0, -RZ.H0_H0 ;  /* 0xa00000ff0d7b9230 */ /* 0x000fe20000000900 */
[----:B------:R-:W-:-:S04]  /*18840*/  LOP3.LUT R5, R5, R130, R8, 0x96, !PT ;  /* 0x0000008205057212 */ /* 0x000fc800078e9608 */
[----:B------:R-:W-:Y:S02]  /*18850*/  @!P1 PRMT R13, R123, 0x5410, RZ ;  /* 0x000054107b0d9816 */ /* 0x000fe400000000ff */
[----:B------:R-:W-:Y:S01]  /*18860*/  ISETP.GE.U32.AND P1, PT, R198, R2, PT ;  /* 0x00000002c600720c */ /* 0x000fe20003f26070 */
[----:B------:R-:W-:Y:S01]  /*18870*/  @!P2 HADD2 R117, -R16.H0_H0, -RZ.H0_H0 ;  /* 0xa00000ff1075a230 */ /* 0x000fe20000000900 */
[----:B------:R-:W-:Y:S01]  /*18880*/  LOP3.LUT R0, R0, 0xff, RZ, 0xc0, !PT ;  /* 0x000000ff00007812 */ /* 0x000fe200078ec0ff */
[----:B------:R-:W-:Y:S01]  /*18890*/  IMAD.WIDE.U32 R2, R5, -0x2daee0ad, RZ ;  /* 0xd2511f5305027825 */ /* 0x000fe200078e00ff */
[----:B------:R-:W-:Y:S02]  /*188a0*/  PRMT R10, R107, 0x7632, R10 ;  /* 0x000076326b0a7816 */ /* 0x000fe4000000000a */
[----:B------:R-:W-:Y:S02]  /*188b0*/  @!P2 PRMT R16, R117, 0x5410, RZ ;  /* 0x000054107510a816 */ /* 0x000fe400000000ff */
[----:B------:R-:W-:-:S02]  /*188c0*/  ISETP.GE.U32.AND P2, PT, R198, R0, PT ;  /* 0x00000000c600720c */ /* 0x000fc40003f46070 */
[----:B------:R-:W-:Y:S02]  /*188d0*/  LOP3.LUT R0, R3, R249, R44, 0x96, !PT ;  /* 0x000000f903007212 */ /* 0x000fe400078e962c */
[----:B------:R-:W-:Y:S01]  /*188e0*/  PRMT R11, R107, 0x7610, R11 ;  /* 0x000076106b0b7816 */ /* 0x000fe2000000000b */
[----:B------:R-:W-:Y:S01]  /*188f0*/  @!P1 HADD2 R127, -R10.H0_H0, -RZ.H0_H0 ;  /* 0xa00000ff0a7f9230 */ /* 0x000fe20000000900 */
[----:B------:R-:W-:Y:S02]  /*18900*/  LOP3.LUT R4, R0, 0xff, RZ, 0xc0, !PT ;  /* 0x000000ff00047812 */ /* 0x000fe400078ec0ff */
[----:B------:R-:W-:Y:S02]  /*18910*/  PRMT R107, R11, 0x5410, R10 ;  /* 0x000054100b6b7816 */ /* 0x000fe4000000000a */
[----:B------:R-:W-:Y:S02]  /*18920*/  @!P1 PRMT R10, R127, 0x5410, RZ ;  /* 0x000054107f0a9816 */ /* 0x000fe400000000ff */
[----:B------:R-:W-:-:S02]  /*18930*/  ISETP.GE.U32.AND P1, PT, R198, R4, PT ;  /* 0x00000004c600720c */ /* 0x000fc40003f26070 */
        /* <DEDUP_REMOVED lines=20> */
[----:B------:R-:W-:-:S05]  /*18a80*/  @!P1 HADD2 R132, -R6.H0_H0, -RZ.H0_H0 ;  /* 0xa00000ff06849230 */ /* 0x000fca0000000900 */
[----:B------:R-:W-:Y:S02]  /*18a90*/  @!P1 PRMT R6, R132, 0x5410, RZ ;  /* 0x0000541084069816 */ /* 0x000fe400000000ff */
[----:B------:R-:W-:Y:S01]  /*18aa0*/  ISETP.GE.U32.AND P1, PT, R198, R0, PT ;  /* 0x00000000c600720c */ /* 0x000fe20003f26070 */
[----:B------:R-:W-:Y:S01]  /*18ab0*/  @!P2 HADD2 R126, -R11.H0_H0, -RZ.H0_H0 ;  /* 0xa00000ff0b7ea230 */ /* 0x000fe20000000900 */
[----:B------:R-:W-:Y:S02]  /*18ac0*/  LOP3.LUT R0, R2, 0xffff, RZ, 0xc0, !PT ;  /* 0x0000ffff02007812 */ /* 0x000fe400078ec0ff */
[----:B------:R-:W-:Y:S02]  /*18ad0*/  LOP3.LUT R4, R4, 0xff, RZ, 0xc0, !PT ;  /* 0x000000ff04047812 */ /* 0x000fe400078ec0ff */
[----:B------:R-:W-:Y:S02]  /*18ae0*/  PRMT R5, R91, 0x7610, R5 ;  /* 0x000076105b057816 */ /* 0x000fe40000000005 */
[----:B------:R-:W-:-:S02]  /*18af0*/  @!P2 PRMT R11, R126, 0x5410, RZ ;  /* 0x000054107e0ba816 */ /* 0x000fc400000000ff */
[----:B------:R-:W-:Y:S02]  /*18b00*/  SHF.R.U32.HI R0, RZ, 0x8, R0 ;  /* 0x00000008ff007819 */ /* 0x000fe40000011600 */
[----:B------:R-:W-:Y:S01]  /*18b10*/  ISETP.GE.U32.AND P2, PT, R198, R4, PT ;  /* 0x00000004c600720c */ /* 0x000fe20003f46070 */
[----:B------:R-:W-:Y:S01]  /*18b20*/  @!P1 HADD2 R138, -R5.H0_H0, -RZ.H0_H0 ;  /* 0xa00000ff058a9230 */ /* 0x000fe20000000900 */
[----:B------:R-:W-:Y:S02]  /*18b30*/  PRMT R4, R91, 0x7632, R4 ;  /* 0x000076325b047816 */ /* 0x000fe40000000004 */
[----:B------:R-:W-:Y:S01]  /*18b40*/  LOP3.LUT R0, R0, 0xffff, RZ, 0xc0, !PT ;  /* 0x0000ffff00007812 */ /* 0x000fe200078ec0ff */
[----:B------:R-:W-:Y:S01]  /*18b50*/  IMAD.MOV.U32 R111, RZ, RZ, R93 ;  /* 0x000000ffff6f7224 */ /* 0x000fe200078e005d */
[----:B------:R-:W-:Y:S01]  /*18b60*/  PRMT R101, R5, 0x5410, R4 ;  /* 0x0000541005657816 */ /* 0x000fe20000000004 */
[----:B------:R-:W-:Y:S01]  /*18b70*/  IMAD.MOV.U32 R93, RZ, RZ, R92 ;  /* 0x000000ffff5d7224 */ /* 0x000fe200078e005c */
[----:B------:R-:W-:Y:S01]  /*18b80*/  @!P1 PRMT R5, R138, 0x5410, RZ ;  /* 0x000054108a059816 */ /* 0x000fe200000000ff */
[----:B------:R-:W-:Y:S01]  /*18b90*/  IMAD.MOV.U32 R92, RZ, RZ, R89 ;  /* 0x000000ffff5c7224 */ /* 0x000fe200078e0059 */
[----:B------:R-:W-:Y:S01]  /*18ba0*/  ISETP.GE.U32.AND P1, PT, R198, R0, PT ;  /* 0x00000000c600720c */ /* 0x000fe20003f26070 */
[----:B----4-:R-:W-:Y:S01]  /*18bb0*/  ST.E.U16 [R48.64+-0x100], R90 ;  /* 0xffff005a30007985 */ /* 0x010fe2000c101504 */
[----:B------:R-:W-:-:S03]  /*18bc0*/  IMAD.MOV.U32 R89, RZ, RZ, R148 ;  /* 0x000000ffff597224 */ /* 0x000fc600078e0094 */
[----:B------:R-:W-:Y:S01]  /*18bd0*/  ST.E.U16 [R48.64+-0xfe], R85 ;  /* 0xffff025530007985 */ /* 0x000fe2000c101504 */
[----:B------:R-:W-:-:S03]  /*18be0*/  IMAD.MOV.U32 R148, RZ, RZ, R165 ;  /* 0x000000ffff947224 */ /* 0x000fc600078e00a5 */
[----:B--2---:R-:W-:Y:S04]  /*18bf0*/  ST.E.U16 [R32.64+-0x100], R78 ;  /* 0xffff004e20007985 */ /* 0x004fe8000c101504 */
[----:B------:R-:W-:Y:S01]  /*18c00*/  ST.E.U16 [R32.64+-0xfe], R79 ;  /* 0xffff024f20007985 */ /* 0x000fe2000c101504 */
[----:B------:R-:W-:-:S03]  /*18c10*/  IMAD.MOV.U32 R109, RZ, RZ, R125 ;  /* 0x000000ffff6d7224 */ /* 0x000fc600078e007d */
[----:B---3--:R-:W-:Y:S04]  /*18c20*/  ST.E.U16 [R30.64+-0x100], R42 ;  /* 0xffff002a1e007985 */ /* 0x008fe8000c101504 */
[----:B------:R-:W-:Y:S01]  /*18c30*/  ST.E.U16 [R30.64+-0xfe], R39 ;  /* 0xffff02271e007985 */ /* 0x000fe2000c101504 */
[----:B------:R-:W-:Y:S01]  /*18c40*/  IMAD.MOV.U32 R125, RZ, RZ, R93 ;  /* 0x000000ffff7d7224 */ /* 0x000fe200078e005d */
[----:B------:R-:W-:Y:S02]  /*18c50*/  SHF.R.U32.HI R0, RZ, 0x10, R2 ;  /* 0x00000010ff007819 */ /* 0x000fe40000011602 */
[----:B------:R-:W-:Y:S04]  /*18c60*/  ST.E.U16 [R28.64+-0x100], R38 ;  /* 0xffff00261c007985 */ /* 0x000fe8000c101504 */
[----:B------:R-:W-:Y:S04]  /*18c70*/  ST.E.U16 [R28.64+-0xfe], R37 ;  /* 0xffff02251c007985 */ /* 0x000fe8000c101504 */
[----:B------:R-:W-:Y:S04]  /*18c80*/  ST.E.U16 [R48.64+-0xf0], R74 ;  /* 0xffff104a30007985 */ /* 0x000fe8000c101504 */
[----:B------:R-:W-:Y:S04]  /*18c90*/  ST.E.U16 [R48.64+-0xee], R69 ;  /* 0xffff124530007985 */ /* 0x000fe8000c101504 */
[----:B------:R-:W-:Y:S04]  /*18ca0*/  ST.E.U16 [R32.64+-0xf0], R67 ;  /* 0xffff104320007985 */ /* 0x000fe8000c101504 */
[----:B------:R-:W-:Y:S04]  /*18cb0*/  ST.E.U16 [R32.64+-0xee], R68 ;  /* 0xffff124420007985 */ /* 0x000fe8000c101504 */
[----:B------:R-:W-:Y:S01]  /*18cc0*/  ST.E.U16 [R30.64+-0xf0], R36 ;  /* 0xffff10241e007985 */ /* 0x000fe2000c101504 */
[----:B------:R-:W-:-:S03]  /*18cd0*/  IMAD.WIDE.U32 R164, R164, -0x326172a9, RZ ;  /* 0xcd9e8d57a4a47825 */ /* 0x000fc600078e00ff */
[----:B------:R-:W-:Y:S04]  /*18ce0*/  ST.E.U16 [R30.64+-0xee], R35 ;  /* 0xffff12231e007985 */ /* 0x000fe8000c101504 */
[----:B------:R1:W-:Y:S01]  /*18cf0*/  ST.E.U16 [R28.64+-0xee], R27 ;  /* 0xffff121b1c007985 */ /* 0x0003e2000c101504 */
[----:B------:R-:W-:Y:S01]  /*18d00*/  LOP3.LUT R3, R177, R185, R164, 0x96, !PT ;  /* 0x000000b9b1037212 */ /* 0x000fe200078e96a4 */
[----:B------:R-:W-:Y:S01]  /*18d10*/  IMAD.MOV.U32 R93, RZ, RZ, R168 ;  /* 0x000000ffff5d7224 */ /* 0x000fe200078e00a8 */
[----:B------:R-:W-:Y:S01]  /*18d20*/  @!P2 HADD2 R133, -R7.H0_H0, -RZ.H0_H0 ;  /* 0xa00000ff0785a230 */ /* 0x000fe20000000900 */
[----:B------:R-:W-:Y:S01]  /*18d30*/  IMAD.MOV.U32 R168, RZ, RZ, R83 ;  /* 0x000000ffffa87224 */ /* 0x000fe200078e0053 */
[----:B------:R-:W-:Y:S01]  /*18d40*/  @!P1 HADD2 R139, -R4.H0_H0, -RZ.H0_H0 ;  /* 0xa00000ff048b9230 */ /* 0x000fe20000000900 */
[----:B------:R-:W-:Y:S01]  /*18d50*/  IMAD.MOV.U32 R83, RZ, RZ, R174 ;  /* 0x000000ffff537224 */ /* 0x000fe200078e00ae */
[----:B------:R-:W-:Y:S01]  /*18d60*/  LOP3.LUT R0, R0, 0xff, RZ, 0xc0, !PT ;  /* 0x000000ff00007812 */ /* 0x000fe200078ec0ff */
[----:B------:R-:W-:Y:S01]  /*18d70*/  IMAD.MOV.U32 R174, RZ, RZ, R71 ;  /* 0x000000ffffae7224 */ /* 0x000fe200078e0047 */
[----:B------:R-:W-:Y:S01]  /*18d80*/  SHF.R.U32.HI R2, RZ, 0x18, R2 ;  /* 0x00000018ff027819 */ /* 0x000fe20000011602 */
[----:B------:R2:W-:Y:S01]  /*18d90*/  ST.E.U16 [R28.64+-0xf0], R34 ;  /* 0xffff10221c007985 */ /* 0x0005e2000c101504 */
[----:B------:R-:W-:-:S02]  /*18da0*/  @!P2 PRMT R7, R133, 0x5410, RZ ;  /* 0x000054108507a816 */ /* 0x000fc400000000ff */
[----:B------:R-:W-:Y:S01]  /*18db0*/  @!P1 PRMT R4, R139, 0x5410, RZ ;  /* 0x000054108b049816 */ /* 0x000fe200000000ff */
[----:B------:R-:W-:Y:S01]  /*18dc0*/  ST.E.U16 [R48.64+-0xe0], R51 ;  /* 0xffff203330007985 */ /* 0x000fe2000c101504 */
[C---:B------:R-:W-:Y:S02]  /*18dd0*/  ISETP.GE.U32.AND P2, PT, R198.reuse, R0, PT ;  /* 0x00000000c600720c */ /* 0x040fe40003f46070 */
[----:B------:R-:W-:Y:S02]  /*18de0*/  ISETP.GE.U32.AND P1, PT, R198, R2, PT ;  /* 0x00000002c600720c */ /* 0x000fe40003f26070 */
[----:B-1----:R-:W-:Y:S01]  /*18df0*/  LOP3.LUT R27, R110, R165, RZ, 0x3c, !PT ;  /* 0x000000a56e1b7212 */ /* 0x002fe200078e3cff */
[----:B------:R-:W-:Y:S02]  /*18e00*/  IMAD.MOV.U32 R110, RZ, RZ, R99 ;  /* 0x000000ffff6e7224 */ /* 0x000fe400078e0063 */
[----:B------:R-:W-:Y:S02]  /*18e10*/  IMAD.MOV.U32 R99, RZ, RZ, R92 ;  /* 0x000000ffff637224 */ /* 0x000fe400078e005c */
[----:B------:R-:W-:-:S02]  /*18e20*/  IMAD.MOV.U32 R92, RZ, RZ, R173 ;  /* 0x000000ffff5c7224 */ /* 0x000fc400078e00ad */
[----:B------:R-:W-:Y:S02]  /*18e30*/  IMAD.MOV.U32 R173, RZ, RZ, R82 ;  /* 0x000000ffffad7224 */ /* 0x000fe400078e0052 */
[----:B------:R-:W-:Y:S02]  /*18e40*/  IMAD.MOV.U32 R82, RZ, RZ, R70 ;  /* 0x000000ffff527224 */ /* 0x000fe400078e0046 */
[----:B------:R-:W-:Y:S01]  /*18e50*/  IMAD.WIDE.U32 R70, R27, -0x2daee0ad, RZ ;  /* 0xd2511f531b467825 */ /* 0x000fe200078e00ff */
[----:B------:R-:W-:Y:S03]  /*18e60*/  ST.E.U16 [R48.64+-0xde], R47 ;  /* 0xffff222f30007985 */ /* 0x000fe6000c101504 */
[----:B--2---:R-:W-:Y:S01]  /*18e70*/  IMAD.WIDE.U32 R34, R3, -0x2daee0ad, RZ ;  /* 0xd2511f5303227825 */ /* 0x004fe200078e00ff */
[----:B------:R1:W-:Y:S01]  /*18e80*/  ST.E.U16 [R32.64+-0xe0], R46 ;  /* 0xffff202e20007985 */ /* 0x0003e2000c101504 */
[----:B------:R-:W-:-:S03]  /*18e90*/  LOP3.LUT R27, R71, R112, R182, 0x96, !PT ;  /* 0x00000070471b7212 */ /* 0x000fc600078e96b6 */
[----:B------:R-:W-:Y:S01]  /*18ea0*/  ST.E.U16 [R32.64+-0xde], R50 ;  /* 0xffff223220007985 */ /* 0x000fe2000c101504 */
[----:B------:R-:W-:Y:S02]  /*18eb0*/  LOP3.LUT R34, R41, R113, R34, 0x96, !PT ;  /* 0x0000007129227212 */ /* 0x000fe400078e9622 */
[----:B------:R-:W-:Y:S01]  /*18ec0*/  LOP3.LUT R3, R35, R172, R70, 0x96, !PT ;  /* 0x000000ac23037212 */ /* 0x000fe200078e9646 */
[----:B------:R2:W-:Y:S04]  /*18ed0*/  ST.E.U16 [R30.64+-0xe0], R26 ;  /* 0xffff201a1e007985 */ /* 0x0005e8000c101504 */
[----:B------:R3:W-:Y:S01]  /*18ee0*/  ST.E.U16 [R30.64+-0xde], R25 ;  /* 0xffff22191e007985 */ /* 0x0007e2000c101504 */
[----:B------:R-:W-:-:S03]  /*18ef0*/  IMAD.WIDE.U32 R68, R27, -0x326172a9, RZ ;  /* 0xcd9e8d571b447825 */ /* 0x000fc600078e00ff */
[----:B------:R4:W-:Y:S04]  /*18f00*/  ST.E.U16 [R28.64+-0xe0], R24 ;  /* 0xffff20181c007985 */ /* 0x0009e8000c101504 */
[----:B------:R3:W-:Y:S04]  /*18f10*/  ST.E.U16 [R28.64+-0xde], R23 ;  /* 0xffff22171c007985 */ /* 0x0007e8000c101504 */
[----:B------:R-:W-:Y:S04]  /*18f20*/  ST.E.U16 [R48.64+-0xd0], R75 ;  /* 0xffff304b30007985 */ /* 0x000fe8000c101504 */
[----:B------:R-:W-:Y:S01]  /*18f30*/  ST.E.U16 [R48.64+-0xce], R84 ;  /* 0xffff325430007985 */ /* 0x000fe2000c101504 */
[----:B-1----:R-:W-:-:S03]  /*18f40*/  IMAD.WIDE.U32 R46, R34, -0x326172a9, RZ ;  /* 0xcd9e8d57222e7825 */ /* 0x002fc600078e00ff */
[----:B------:R-:W-:Y:S01]  /*18f50*/  ST.E.U16 [R32.64+-0xd0], R81 ;  /* 0xffff305120007985 */ /* 0x000fe2000c101504 */
[----:B------:R-:W-:-:S03]  /*18f60*/  PRMT R2, R106, 0x7610, R2 ;  /* 0x000076106a027816 */ /* 0x000fc60000000002 */
[----:B------:R-:W-:Y:S01]  /*18f70*/  ST.E.U16 [R32.64+-0xce], R80 ;  /* 0xffff325020007985 */ /* 0x000fe2000c101504 */
[----:B--2---:R-:W-:Y:S01]  /*18f80*/  IMAD.WIDE.U32 R26, R3, -0x326172a9, RZ ;  /* 0xcd9e8d57031a7825 */ /* 0x004fe200078e00ff */
[----:B------:R-:W-:Y:S02]  /*18f90*/  PRMT R0, R106, 0x7632, R0 ;  /* 0x000076326a007816 */ /* 0x000fe40000000000 */
[----:B------:R-:W-:Y:S04]  /*18fa0*/  ST.E.U16 [R30.64+-0xd0], R22 ;  /* 0xffff30161e007985 */ /* 0x000fe8000c101504 */
[----:B------:R-:W-:Y:S04]  /*18fb0*/  ST.E.U16 [R30.64+-0xce], R21 ;  /* 0xffff32151e007985 */ /* 0x000fe8000c101504 */
[----:B------:R-:W-:Y:S04]  /*18fc0*/  ST.E.U16 [R28.64+-0xd0], R20 ;  /* 0xffff30141c007985 */ /* 0x000fe8000c101504 */
[----:B------:R-:W-:Y:S04]  /*18fd0*/  ST.E.U16 [R28.64+-0xce], R19 ;  /* 0xffff32131c007985 */ /* 0x000fe8000c101504 */
[----:B------:R-:W-:Y:S04]  /*18fe0*/  ST.E.U16 [R48.64+-0xc0], R66 ;  /* 0xffff404230007985 */ /* 0x000fe8000c101504 */
[----:B------:R-:W-:Y:S01]  /*18ff0*/  ST.E.U16 [R48.64+-0xbe], R65 ;  /* 0xffff424130007985 */ /* 0x000fe2000c101504 */
[----:B---3--:R-:W-:-:S03]  /*19000*/  LOP3.LUT R25, R27, R111, R68, 0x96, !PT ;  /* 0x0000006f1b197212 */ /* 0x008fc600078e9644 */
[----:B------:R-:W-:Y:S01]  /*19010*/  ST.E.U16 [R32.64+-0xc0], R63 ;  /* 0xffff403f20007985 */ /* 0x000fe2000c101504 */
[----:B------:R-:W-:-:S03]  /*19020*/  LOP3.LUT R3, R47, R119, R26, 0x96, !PT ;  /* 0x000000772f037212 */ /* 0x000fc600078e961a */
[----:B------:R-:W-:Y:S01]  /*19030*/  ST.E.U16 [R32.64+-0xbe], R64 ;  /* 0xffff424020007985 */ /* 0x000fe2000c101504 */
[----:B------:R-:W-:-:S03]  /*19040*/  @!P2 HADD2 R143, -R2.H0_H0, -RZ.H0_H0 ;  /* 0xa00000ff028fa230 */ /* 0x000fc60000000900 */
[----:B------:R-:W-:Y:S01]  /*19050*/  ST.E.U16 [R30.64+-0xc0], R18 ;  /* 0xffff40121e007985 */ /* 0x000fe2000c101504 */
[----:B------:R-:W-:-:S03]  /*19060*/  @!P1 HADD2 R142, -R0.H0_H0, -RZ.H0_H0 ;  /* 0xa00000ff008e9230 */ /* 0x000fc60000000900 */
[----:B------:R-:W-:Y:S04]  /*19070*/  ST.E.U16 [R30.64+-0xbe], R17 ;  /* 0xffff42111e007985 */ /* 0x000fe8000c101504 */
[----:B------:R-:W-:Y:S04]  /*19080*/  ST.E.U16 [R28.64+-0xc0], R16 ;  /* 0xffff40101c007985 */ /* 0x000fe8000c101504 */
[----:B------:R-:W-:Y:S04]  /*19090*/  ST.E.U16 [R28.64+-0xbe], R15 ;  /* 0xffff420f1c007985 */ /* 0x000fe8000c101504 */
[----:B------:R-:W-:Y:S04]  /*190a0*/  ST.E.U16 [R48.64+-0xb0], R62 ;  /* 0xffff503e30007985 */ /* 0x000fe8000c101504 */
[----:B------:R-:W-:Y:S04]  /*190b0*/  ST.E.U16 [R48.64+-0xae], R61 ;  /* 0xffff523d30007985 */ /* 0x000fe8000c101504 */
[----:B------:R-:W-:Y:S04]  /*190c0*/  ST.E.U16 [R32.64+-0xb0], R59 ;  /* 0xffff503b20007985 */ /* 0x000fe8000c101504 */
[----:B------:R-:W-:Y:S01]  /*190d0*/  ST.E.U16 [R32.64+-0xae], R60 ;  /* 0xffff523c20007985 */ /* 0x000fe2000c101504 */
[----:B------:R-:W-:-:S03]  /*190e0*/  PRMT R100, R2, 0x5410, R0 ;  /* 0x0000541002647816 */ /* 0x000fc60000000000 */
[----:B------:R-:W-:Y:S01]  /*190f0*/  ST.E.U16 [R30.64+-0xb0], R14 ;  /* 0xffff500e1e007985 */ /* 0x000fe2000c101504 */
[----:B------:R-:W-:-:S03]  /*19100*/  IMAD.MOV.U32 R114, RZ, RZ, R109 ;  /* 0x000000ffff727224 */ /* 0x000fc600078e006d */
[----:B------:R-:W-:Y:S01]  /*19110*/  ST.E.U16 [R30.64+-0xae], R13 ;  /* 0xffff520d1e007985 */ /* 0x000fe2000c101504 */
[----:B----4-:R-:W-:-:S03]  /*19120*/  IMAD.WIDE.U32 R24, R25, -0x2daee0ad, RZ ;  /* 0xd2511f5319187825 */ /* 0x010fc600078e00ff */
[----:B------:R-:W-:Y:S01]  /*19130*/  ST.E.U16 [R28.64+-0xb0], R11 ;  /* 0xffff500b1c007985 */ /* 0x000fe2000c101504 */
[----:B------:R-:W-:-:S03]  /*19140*/  IMAD.WIDE.U32 R50, R3, -0x2daee0ad, RZ ;  /* 0xd2511f5303327825 */ /* 0x000fc600078e00ff */
[----:B------:R-:W-:Y:S01]  /*19150*/  ST.E.U16 [R28.64+-0xae], R10 ;  /* 0xffff520a1c007985 */ /* 0x000fe2000c101504 */
[----:B------:R-:W-:-:S03]  /*19160*/  @!P2 PRMT R2, R143, 0x5410, RZ ;  /* 0x000054108f02a816 */ /* 0x000fc600000000ff */
[----:B------:R-:W-:Y:S01]  /*19170*/  ST.E.U16 [R48.64+-0xa0], R58 ;  /* 0xffff603a30007985 */ /* 0x000fe2000c101504 */
[----:B------:R-:W-:-:S03]  /*19180*/  @!P1 PRMT R0, R142, 0x5410, RZ ;  /* 0x000054108e009816 */ /* 0x000fc600000000ff */
        /* <DEDUP_REMOVED lines=13> */
[----:B------:R-:W-:Y:S04]  /*19260*/  ST.E.U16 [R30.64+-0x90], R5 ;  /* 0xffff70051e007985 */ /* 0x000fe8000c101504 */
[----:B------:R-:W-:Y:S04]  /*19270*/  ST.E.U16 [R30.64+-0x8e], R4 ;  /* 0xffff72041e007985 */ /* 0x000fe8000c101504 */
[----:B------:R1:W-:Y:S04]  /*19280*/  ST.E.U16 [R28.64+-0x90], R2 ;  /* 0xffff70021c007985 */ /* 0x0003e8000c101504 */
[----:B------:R2:W-:Y:S04]  /*19290*/  ST.E.U16 [R28.64+-0x8e], R0 ;  /* 0xffff72001c007985 */ /* 0x0005e8000c101504 */
[----:B------:R-:W3:Y:S04]  /*192a0*/  LDSM.16.MT88.4 R36, [R192+0x9000] ;  /* 0x00900000c024783b */ /* 0x000ee80000004200 */
[----:B------:R-:W4:Y:S01]  /*192b0*/  LDSM.16.MT88.4 R32, [R194+0x9000] ;  /* 0x00900000c220783b */ /* 0x000f220000004200 */
[----:B------:R-:W-:-:S02]  /*192c0*/  IMAD.MOV.U32 R109, RZ, RZ, R93 ;  /* 0x000000ffff6d7224 */ /* 0x000fc400078e005d */
[----:B-1----:R-:W-:Y:S01]  /*192d0*/  IMAD.WIDE.U32 R2, R3, -0x326172a9, RZ ;  /* 0xcd9e8d5703027825 */ /* 0x002fe200078e00ff */
[----:B------:R-:W1:Y:S03]  /*192e0*/  LDSM.16.MT88.4 R24, [R192+0xa000] ;  /* 0x00a00000c018783b */ /* 0x000e660000004200 */
[----:B--2---:R-:W-:Y:S01]  /*192f0*/  IMAD.WIDE.U32 R28, R23, -0x326172a9, RZ ;  /* 0xcd9e8d57171c7825 */ /* 0x004fe200078e00ff */
[----:B------:R-:W-:Y:S01]  /*19300*/  SHF.R.U32.HI R4, RZ, 0x10, R2 ;  /* 0x00000010ff047819 */ /* 0x000fe20000011602 */
[----:B------:R-:W2:Y:S03]  /*19310*/  LDSM.16.MT88.4 R16, [R194+0xa000] ;  /* 0x00a00000c210783b */ /* 0x000ea60000004200 */
[----:B------:R-:W-:Y:S01]  /*19320*/  LOP3.LUT R0, R3, R251, R28, 0x96, !PT ;  /* 0x000000fb03007212 */ /* 0x000fe200078e961c */
[----:B------:R-:W-:Y:S01]  /*19330*/  IMAD.MOV.U32 R112, RZ, RZ, R173 ;  /* 0x000000ffff707224 */ /* 0x000fe200078e00ad */
[C---:B------:R-:W-:Y:S01]  /*19340*/  LOP3.LUT R3, R2.reuse, 0xffff, RZ, 0xc0, !PT ;  /* 0x0000ffff02037812 */ /* 0x040fe200078ec0ff */
[----:B------:R-:W-:Y:S01]  /*19350*/  IMAD.MOV.U32 R93, RZ, RZ, R83 ;  /* 0x000000ffff5d7224 */ /* 0x000fe200078e0053 */
[----:B------:R-:W-:Y:S01]  /*19360*/  LOP3.LUT R7, R2, 0xff, RZ, 0xc0, !PT ;  /* 0x000000ff02077812 */ /* 0x000fe200078ec0ff */
[----:B------:R-:W1:Y:S01]  /*19370*/  LDSM.16.MT88.4 R20, [R192+0xb000] ;  /* 0x00b00000c014783b */ /* 0x000e620000004200 */
[----:B------:R-:W-:-:S02]  /*19380*/  SHF.R.U32.HI R6, RZ, 0x8, R3 ;  /* 0x00000008ff067819 */ /* 0x000fc40000011603 */
[----:B------:R-:W-:Y:S01]  /*19390*/  SHF.R.U32.HI R5, RZ, 0x18, R2 ;  /* 0x00000018ff057819 */ /* 0x000fe20000011602 */
[----:B------:R-:W1:Y:S01]  /*193a0*/  LDSM.16.MT88.4 R52, [R194+0xb000] ;  /* 0x00b00000c234783b */ /* 0x000e620000004200 */
[----:B------:R-:W-:Y:S02]  /*193b0*/  LOP3.LUT R3, R4, 0xff, RZ, 0xc0, !PT ;  /* 0x000000ff04037812 */ /* 0x000fe400078ec0ff */
[----:B------:R-:W-:Y:S02]  /*193c0*/  LOP3.LUT R2, R0, 0xffff, RZ, 0xc0, !PT ;  /* 0x0000ffff00027812 */ /* 0x000fe400078ec0ff */
[----:B------:R-:W-:Y:S02]  /*193d0*/  SHF.R.U32.HI R4, RZ, 0x10, R0 ;  /* 0x00000010ff047819 */ /* 0x000fe40000011600 */
[----:B------:R-:W-:Y:S02]  /*193e0*/  PRMT R7, R7, 0x5410, R6 ;  /* 0x0000541007077816 */ /* 0x000fe40000000006 */
[----:B------:R-:W-:-:S02]  /*193f0*/  PRMT R3, R3, 0x5410, R5 ;  /* 0x0000541003037816 */ /* 0x000fc40000000005 */
[----:B------:R-:W-:Y:S02]  /*19400*/  LOP3.LUT R6, R0, 0xff, RZ, 0xc0, !PT ;  /* 0x000000ff00067812 */ /* 0x000fe400078ec0ff */
[----:B------:R-:W-:Y:S02]  /*19410*/  SHF.R.U32.HI R2, RZ, 0x8, R2 ;  /* 0x00000008ff027819 */ /* 0x000fe40000011602 */
[----:B------:R-:W-:Y:S02]  /*19420*/  SHF.R.U32.HI R5, RZ, 0x18, R0 ;  /* 0x00000018ff057819 */ /* 0x000fe40000011600 */
[----:B------:R-:W-:Y:S02]  /*19430*/  LOP3.LUT R4, R4, 0xff, RZ, 0xc0, !PT ;  /* 0x000000ff04047812 */ /* 0x000fe400078ec0ff */
[----:B------:R-:W-:Y:S02]  /*19440*/  PRMT R0, R6, 0x5410, R2 ;  /* 0x0000541006007816 */ /* 0x000fe40000000002 */
[----:B------:R-:W-:Y:S01]  /*19450*/  PRMT R5, R4, 0x5410, R5 ;  /* 0x0000541004057816 */ /* 0x000fe20000000005 */
[----:B------:R-:W-:-:S02]  /*19460*/  HSET2.LE.AND R2, R7, R12, PT ;  /* 0x0000000c07027233 */ /* 0x000fc40003803000 */
[--C-:B------:R-:W-:Y:S02]  /*19470*/  HSET2.LE.AND R0, R0, R12.reuse, PT ;  /* 0x0000000c00007233 */ /* 0x100fe40003803000 */
[--C-:B------:R-:W-:Y:S02]  /*19480*/  HSET2.LE.AND R3, R3, R12.reuse, PT ;  /* 0x0000000c03037233 */ /* 0x100fe40003803000 */
[----:B------:R-:W-:Y:S01]  /*19490*/  HSET2.LE.AND R5, R5, R12, PT ;  /* 0x0000000c05057233 */ /* 0x000fe20003803000 */
[----:B------:R-:W-:Y:S02]  /*194a0*/  LOP3.LUT R4, R77, R0, RZ, 0xc0, !PT ;  /* 0x000000004d047212 */ /* 0x000fe400078ec0ff */
[----:B------:R-:W-:Y:S02]  /*194b0*/  LOP3.LUT R6, R73, R2, RZ, 0xc0, !PT ;  /* 0x0000000249067212 */ /* 0x000fe400078ec0ff */
[----:B------:R-:W-:Y:S02]  /*194c0*/  LOP3.LUT R7, R72, R3, RZ, 0xc0, !PT ;  /* 0x0000000348077212 */ /* 0x000fe400078ec0ff */
[----:B------:R-:W-:Y:S01]  /*194d0*/  LOP3.LUT R5, R76, R5, RZ, 0xc0, !PT ;  /* 0x000000054c057212 */ /* 0x000fe200078ec0ff */
[----:B------:R-:W-:-:S02]  /*194e0*/  IMAD.MOV.U32 R173, RZ, RZ, R174 ;  /* 0x000000ffffad7224 */ /* 0x000fc400078e00ae */
[----:B------:R-:W-:Y:S02]  /*194f0*/  IMAD.MOV.U32 R83, RZ, RZ, R156 ;  /* 0x000000ffff537224 */ /* 0x000fe400078e009c */
[----:B------:R-:W-:Y:S02]  /*19500*/  IMAD.MOV.U32 R156, RZ, RZ, R135 ;  /* 0x000000ffff9c7224 */ /* 0x000fe400078e0087 */
[----:B------:R-:W-:Y:S02]  /*19510*/  IMAD.MOV.U32 R174, RZ, RZ, R134 ;  /* 0x000000ffffae7224 */ /* 0x000fe400078e0086 */
[----:B---3--:R-:W-:Y:S07]  /*19520*/  HMMA.16816.F32 R132, R4, R36, R204 ;  /* 0x000000240484723c */ /* 0x008fee00000018cc */
        /* <DEDUP_REMOVED lines=21> */
[----:B----4-:R-:W-:Y:S01]  /*19680*/  HMMA.16816.F32 R136, R4, R32, R212 ;  /* 0x000000200488723c */ /* 0x010fe200000018d4 */
[----:B------:R-:W-:Y:S01]  /*19690*/  LOP3.LUT R2, R95, R172, R186, 0x96, !PT ;  /* 0x000000ac5f027212 */ /* 0x000fe200078e96ba */
[----:B------:R-:W-:Y:S01]  /*196a0*/  IMAD.MOV.U32 R74, RZ, RZ, R112 ;  /* 0x000000ffff4a7224 */ /* 0x000fe200078e0070 */
[----:B------:R-:W3:Y:S04]  /*196b0*/  LDL.LU R95, [R1+0x5c] ;  /* 0x00005c00015f7983 */ /* 0x000ee80000300800 */
[----:B------:R-:W-:Y:S01]  /*196c0*/  IMAD.MOV.U32 R215, RZ, RZ, R113 ;  /* 0x000000ffffd77224 */ /* 0x000fe200078e0071 */
[----:B------:R-:W4:Y:S01]  /*196d0*/  LDL.LU R64, [R1+0x80] ;  /* 0x0000800001407983 */ /* 0x000f220000300800 */
[----:B------:R-:W-:-:S02]  /*196e0*/  IMAD.MOV.U32 R122, RZ, RZ, R148 ;  /* 0x000000ffff7a7224 */ /* 0x000fc400078e0094 */
[----:B------:R-:W-:Y:S01]  /*196f0*/  IMAD.MOV.U32 R61, RZ, RZ, R93 ;  /* 0x000000ffff3d7224 */ /* 0x000fe200078e005d */
[----:B------:R-:W-:Y:S01]  /*19700*/  LOP3.LUT R0, R97, R215, R94, 0x96, !PT ;  /* 0x000000d761007212 */ /* 0x000fe200078e965e */
[----:B------:R-:W-:Y:S01]  /*19710*/  IMAD.MOV.U32 R94, RZ, RZ, R82 ;  /* 0x000000ffff5e7224 */ /* 0x000fe200078e0052 */
[----:B------:R-:W4:Y:S01]  /*19720*/  LDL.LU R65, [R1+0x84] ;  /* 0x0000840001417983 */ /* 0x000f220000300800 */
[----:B------:R-:W-:Y:S02]  /*19730*/  IMAD.MOV.U32 R67, RZ, RZ, R125 ;  /* 0x000000ffff437224 */ /* 0x000fe400078e007d */
[----:B------:R-:W-:Y:S01]  /*19740*/  IMAD.MOV.U32 R148, RZ, RZ, R124 ;  /* 0x000000ffff947224 */ /* 0x000fe200078e007c */
[----:B------:R-:W3:Y:S01]  /*19750*/  LDL.LU R82, [R1+0x68] ;  /* 0x0000680001527983 */ /* 0x000ee20000300800 */
[----:B------:R-:W-:Y:S01]  /*19760*/  IMAD.MOV.U32 R93, RZ, RZ, R83 ;  /* 0x000000ffff5d7224 */ /* 0x000fe200078e0053 */
[----:B------:R-:W-:Y:S02]  /*19770*/  HMMA.16816.F32 R124, R4, R34, R216 ;  /* 0x00000022047c723c */ /* 0x000fe400000018d8 */
[----:B------:R-:W3:Y:S04]  /*19780*/  LDL.LU R83, [R1+0x6c] ;  /* 0x00006c0001537983 */ /* 0x000ee80000300800 */
[----:B------:R-:W3:Y:S01]  /*19790*/  LDL.LU R72, [R1+0x70] ;  /* 0x0000700001487983 */ /* 0x000ee20000300800 */
[----:B------:R-:W-:-:S02]  /*197a0*/  IMAD.MOV.U32 R217, RZ, RZ, R74 ;  /* 0x000000ffffd97224 */ /* 0x000fc400078e004a */
[----:B------:R-:W-:Y:S01]  /*197b0*/  IMAD.MOV.U32 R74, RZ, RZ, R222 ;  /* 0x000000ffff4a7224 */ /* 0x000fe200078e00de */
[----:B------:R-:W3:Y:S04]  /*197c0*/  LDL.LU R73, [R1+0x74] ;  /* 0x0000740001497983 */ /* 0x000ee80000300800 */
[----:B------:R-:W3:Y:S01]  /*197d0*/  LDL.LU R222, [R1+0x1f0] ;  /* 0x0001f00001de7983 */ /* 0x000ee20000300800 */
[----:B------:R-:W-:Y:S02]  /*197e0*/  IMAD.MOV.U32 R208, RZ, RZ, R116 ;  /* 0x000000ffffd07224 */ /* 0x000fe400078e0074 */
[----:B------:R-:W-:-:S04]  /*197f0*/  IMAD.WIDE.U32 R2, R2, -0x326172a9, RZ ;  /* 0xcd9e8d5702027825 */ /* 0x000fc800078e00ff */
[----:B------:R-:W-:Y:S01]  /*19800*/  IMAD.WIDE.U32 R44, R0, -0x326172a9, RZ ;  /* 0xcd9e8d57002c7825 */ /* 0x000fe200078e00ff */
[----:B------:R-:W-:-:S04]  /*19810*/  LOP3.LUT R3, R3, R210, R208, 0x96, !PT ;  /* 0x000000d203037212 */ /* 0x000fc800078e96d0 */
[----:B------:R-:W-:Y:S01]  /*19820*/  LOP3.LUT R0, R45, R211, R2, 0x96, !PT ;  /* 0x000000d32d007212 */ /* 0x000fe200078e9602 */
[----:B------:R-:W-:Y:S02]  /*19830*/  IMAD.MOV.U32 R204, RZ, RZ, R114 ;  /* 0x000000ffffcc7224 */ /* 0x000fe400078e0072 */
        /* <DEDUP_REMOVED lines=27> */
[----:B------:R-:W-:Y:S02]  /*199f0*/  IMAD.MOV.U32 R142, RZ, RZ, R109 ;  /* 0x000000ffff8e7224 */ /* 0x000fe400078e006d */
[----:B------:R-:W-:Y:S01]  /*19a00*/  IMAD.MOV.U32 R143, RZ, RZ, R110 ;  /* 0x000000ffff8f7224 */ /* 0x000fe200078e006e */
[----:B------:R-:W-:Y:S01]  /*19a10*/  LOP3.LUT R8, R180, R0, RZ, 0xc0, !PT ;  /* 0x00000000b4087212 */ /* 0x000fe200078ec0ff */
[----:B------:R-:W-:Y:S01]  /*19a20*/  IMAD.MOV.U32 R216, RZ, RZ, R67 ;  /* 0x000000ffffd87224 */ /* 0x000fe200078e0043 */
[----:B------:R-:W-:Y:S01]  /*19a30*/  LOP3.LUT R9, R179, R2, RZ, 0xc0, !PT ;  /* 0x00000002b3097212 */ /* 0x000fe200078ec0ff */
[----:B------:R-:W-:Y:S01]  /*19a40*/  IMAD.MOV.U32 R75, RZ, RZ, R105 ;  /* 0x000000ffff4b7224 */ /* 0x000fe200078e0069 */
[----:B------:R-:W-:Y:S01]  /*19a50*/  LOP3.LUT R10, R178, R3, RZ, 0xc0, !PT ;  /* 0x00000003b20a7212 */ /* 0x000fe200078ec0ff */
[----:B------:R-:W-:Y:S01]  /*19a60*/  IMAD.MOV.U32 R66, RZ, RZ, R174 ;  /* 0x000000ffff427224 */ /* 0x000fe200078e00ae */
[----:B------:R1:W5:Y:S01]  /*19a70*/  LDL.LU R105, [R1+0x1ec] ;  /* 0x0001ec0001697983 */ /* 0x0003620000300800 */
[----:B------:R-:W-:Y:S01]  /*19a80*/  IMAD.MOV.U32 R67, RZ, RZ, R156 ;  /* 0x000000ffff437224 */ /* 0x000fe200078e009c */
[----:B------:R-:W-:Y:S01]  /*19a90*/  LOP3.LUT R11, R175, R11, RZ, 0xc0, !PT ;  /* 0x0000000baf0b7212 */ /* 0x000fe200078ec0ff */
[----:B------:R-:W-:-:S02]  /*19aa0*/  IMAD.MOV.U32 R56, RZ, RZ, R104 ;  /* 0x000000ffff387224 */ /* 0x000fc400078e0068 */
[----:B------:R-:W-:Y:S01]  /*19ab0*/  IMAD.MOV.U32 R218, RZ, RZ, R142 ;  /* 0x000000ffffda7224 */ /* 0x000fe200078e008e */
[----:B------:R1:W5:Y:S01]  /*19ac0*/  LDL.LU R104, [R1+0x1e8] ;  /* 0x0001e80001687983 */ /* 0x0003620000300800 */
[----:B------:R-:W-:Y:S02]  /*19ad0*/  IMAD.MOV.U32 R219, RZ, RZ, R143 ;  /* 0x000000ffffdb7224 */ /* 0x000fe400078e008f */
[----:B------:R-:W-:Y:S02]  /*19ae0*/  IMAD.MOV.U32 R81, RZ, RZ, R144 ;  /* 0x000000ffff517224 */ /* 0x000fe400078e0090 */
[----:B------:R-:W-:Y:S02]  /*19af0*/  IMAD.MOV.U32 R57, RZ, RZ, R233 ;  /* 0x000000ffff397224 */ /* 0x000fe400078e00e9 */
[----:B------:R-:W-:Y:S01]  /*19b00*/  IMAD.MOV.U32 R80, RZ, RZ, R145 ;  /* 0x000000ffff507224 */ /* 0x000fe200078e0091 */
[----:B------:R1:W5:Y:S01]  /*19b10*/  LDL.LU R233, [R1+0x1e4] ;  /* 0x0001e40001e97983 */ /* 0x0003620000300800 */
        /* <DEDUP_REMOVED lines=8> */
[----:B------:R-:W-:-:S02]  /*19ba0*/  IMAD.MOV.U32 R141, RZ, RZ, R202 ;  /* 0x000000ffff8d7224 */ /* 0x000fc400078e00ca */
[----:B------:R-:W-:Y:S02]  /*19bb0*/  IMAD.MOV.U32 R142, RZ, RZ, R199 ;  /* 0x000000ffff8e7224 */ /* 0x000fe400078e00c7 */
[----:B------:R-:W-:Y:S02]  /*19bc0*/  IMAD.MOV.U32 R143, RZ, RZ, R157 ;  /* 0x000000ffff8f7224 */ /* 0x000fe400078e009d */
[----:B------:R-:W-:Y:S02]  /*19bd0*/  IMAD.MOV.U32 R156, RZ, RZ, R197 ;  /* 0x000000ffff9c7224 */ /* 0x000fe400078e00c5 */
[----:B------:R-:W-:Y:S01]  /*19be0*/  IMAD.MOV.U32 R157, RZ, RZ, R196 ;  /* 0x000000ffff9d7224 */ /* 0x000fe200078e00c4 */
[----:B------:R-:W-:Y:S01]  /*19bf0*/  LOP3.LUT R2, R29, R206, R46, 0x96, !PT ;  /* 0x000000ce1d027212 */ /* 0x000fe200078e962e */
        /* <DEDUP_REMOVED lines=13> */
[----:B------:R-:W-:Y:S01]  /*19cd0*/  IMAD.WIDE.U32 R2, R2, -0x2daee0ad, RZ ;  /* 0xd2511f5302027825 */ /* 0x000fe200078e00ff */
[----:B------:R-:W-:Y:S03]  /*19ce0*/  LDSM.16.MT88.4 R28, [R192+0xb400] ;  /* 0x00b40000c01c783b */ /* 0x000fe60000004200 */
[----:B------:R-:W-:Y:S01]  /*19cf0*/  IMAD.MOV.U32 R92, RZ, RZ, R173 ;  /* 0x000000ffff5c7224 */ /* 0x000fe200078e00ad */
[----:B------:R-:W-:Y:S01]  /*19d00*/  LOP3.LUT R0, R3, R249, R50, 0x96, !PT ;  /* 0x000000f903007212 */ /* 0x000fe200078e9632 */
[----:B------:R-:W-:Y:S01]  /*19d10*/  IMAD.MOV.U32 R149, RZ, RZ, R118 ;  /* 0x000000ffff957224 */ /* 0x000fe200078e0076 */
[----:B-1----:R-:W-:Y:S01]  /*19d20*/  HMMA.16816.F32 R108, R4, R26, R228 ;  /* 0x0000001a046c723c */ /* 0x002fe200000018e4 */
[----:B------:R-:W-:-:S07]  /*19d30*/  LOP3.LUT R3, R2, 0xffff, RZ, 0xc0, !PT ;  /* 0x0000ffff02037812 */ /* 0x000fce00078ec0ff */
[C---:B------:R-:W-:Y:S08]  /*19d40*/  HMMA.16816.F32 R116, R4.reuse, R24, R224 ;  /* 0x000000180474723c */ /* 0x040ff000000018e0 */
[C---:B--2---:R-:W-:Y:S08]  /*19d50*/  HMMA.16816.F32 R88, R4.reuse, R16, R236 ;  /* 0x000000100458723c */ /* 0x044ff000000018ec */
[C---:B------:R-:W-:Y:S08]  /*19d60*/  HMMA.16816.F32 R84, R4.reuse, R18, R240 ;  /* 0x000000120454723c */ /* 0x040ff000000018f0 */
[C---:B------:R-:W-:Y:S08]  /*19d70*/  HMMA.16816.F32 R96, R4.reuse, R20, R244 ;  /* 0x000000140460723c */ /* 0x040ff000000018f4 */
[----:B------:R-:W-:Y:S01]  /*19d80*/  HMMA.16816.F32 R120, R4, R22, R120 ;  /* 0x000000160478723c */ /* 0x000fe20000001878 */
[----:B------:R-:W-:-:S02]  /*19d90*/  LOP3.LUT R13, R2, 0xff, RZ, 0xc0, !PT ;  /* 0x000000ff020d7812 */ /* 0x000fc400078ec0ff */
[----:B------:R-:W-:Y:S02]  /*19da0*/  SHF.R.U32.HI R14, RZ, 0x10, R2 ;  /* 0x00000010ff0e7819 */ /* 0x000fe40000011602 */
[----:B------:R-:W-:-:S04]  /*19db0*/  SHF.R.U32.HI R3, RZ, 0x8, R3 ;  /* 0x00000008ff037819 */ /* 0x000fc80000011603 */
[----:B------:R-:W-:Y:S01]  /*19dc0*/  PRMT R3, R13, 0x5410, R3 ;  /* 0x000054100d037816 */ /* 0x000fe20000000003 */
[----:B------:R-:W-:Y:S02]  /*19dd0*/  IMAD.MOV.U32 R76, RZ, RZ, R176 ;  /* 0x000000ffff4c7224 */ /* 0x000fe400078e00b0 */
[----:B------:R-:W-:Y:S02]  /*19de0*/  IMAD.MOV.U32 R77, RZ, RZ, R177 ;  /* 0x000000ffff4d7224 */ /* 0x000fe400078e00b1 */
[----:B------:R-:W-:Y:S01]  /*19df0*/  IMAD.MOV.U32 R60, RZ, RZ, R106 ;  /* 0x000000ffff3c7224 */ /* 0x000fe200078e006a */
[----:B------:R-:W-:Y:S01]  /*19e00*/  HSET2.LE.AND R3, R3, R12, PT ;  /* 0x0000000c03037233 */ /* 0x000fe20003803000 */
[C---:B------:R-:W-:Y:S08]  /*19e10*/  HMMA.16816.F32 R112, R8.reuse, R16, R112 ;  /* 0x000000100870723c */ /* 0x040ff00000001870 */
[C---:B------:R-:W-:Y:S01]  /*19e20*/  HMMA.16816.F32 R60, R8.reuse, R32, R60 ;  /* 0x00000020083c723c */ /* 0x040fe2000000183c */
[----:B------:R-:W-:Y:S07]  /*19e30*/  LDSM.16.MT88.4 R32, [R194+0xa400] ;  /* 0x00a40000c220783b */ /* 0x000fee0000004200 */
[C---:B------:R-:W-:Y:S08]  /*19e40*/  HMMA.16816.F32 R76, R8.reuse, R26, R76 ;  /* 0x0000001a084c723c */ /* 0x040ff0000000184c */
[C---:B----4-:R-:W-:Y:S08]  /*19e50*/  HMMA.16816.F32 R64, R8.reuse, R38, R64 ;  /* 0x000000260840723c */ /* 0x050ff00000001840 */
[----:B---3--:R-:W-:Y:S01]  /*19e60*/  HMMA.16816.F32 R72, R8, R36, R72 ;  /* 0x000000240848723c */ /* 0x008fe20000001848 */
[----:B------:R-:W-:-:S02]  /*19e70*/  IMAD.MOV.U32 R140, RZ, RZ, R222 ;  /* 0x000000ffff8c7224 */ /* 0x000fc400078e00de */
[----:B------:R1:W5:Y:S05]  /*19e80*/  LDL.LU R222, [R1+0x1d8] ;  /* 0x0001d80001de7983 */ /* 0x00036a0000300800 */
[----:B------:R-:W-:Y:S01]  /*19e90*/  HMMA.16816.F32 R36, R8, R24, R216 ;  /* 0x000000180824723c */ /* 0x000fe200000018d8 */
[----:B------:R1:W5:Y:S04]  /*19ea0*/  LDL.LU R202, [R1+0x1d4] ;  /* 0x0001d40001ca7983 */ /* 0x0003680000300800 */
[----:B------:R1:W5:Y:S02]  /*19eb0*/  LDL.LU R199, [R1+0x1d0] ;  /* 0x0001d00001c77983 */ /* 0x0003640000300800 */
[----:B------:R-:W-:-:S02]  /*19ec0*/  IMAD.MOV.U32 R216, RZ, RZ, R195 ;  /* 0x000000ffffd87224 */ /* 0x000fc400078e00c3 */
[----:B------:R1:W5:Y:S01]  /*19ed0*/  LDL.LU R197, [R1+0x1cc] ;  /* 0x0001cc0001c57983 */ /* 0x0003620000300800 */
[----:B------:R-:W-:-:S03]  /*19ee0*/  IMAD.MOV.U32 R217, RZ, RZ, R193 ;  /* 0x000000ffffd97224 */ /* 0x000fc600078e00c1 */
[----:B------:R1:W5:Y:S04]  /*19ef0*/  LDL.LU R196, [R1+0x1c8] ;  /* 0x0001c80001c47983 */ /* 0x0003680000300800 */
[----:B------:R1:W5:Y:S04]  /*19f00*/  LDL.LU R195, [R1+0x1c4] ;  /* 0x0001c40001c37983 */ /* 0x0003680000300800 */
[----:B------:R1:W5:Y:S01]  /*19f10*/  LDL.LU R193, [R1+0x1c0] ;  /* 0x0001c00001c17983 */ /* 0x0003620000300800 */
[C---:B------:R-:W-:Y:S08]  /*19f20*/  HMMA.16816.F32 R92, R4.reuse, R52, R92 ;  /* 0x00000034045c723c */ /* 0x040ff0000000185c */
[----:B------:R-:W-:Y:S01]  /*19f30*/  HMMA.16816.F32 R80, R4, R54, R80 ;  /* 0x000000360450723c */ /* 0x000fe20000001850 */
[----:B------:R-:W2:Y:S06]  /*19f40*/  LDSM.16.MT88.4 R24, [R192+0x9400] ;  /* 0x00940000c018783b */ /* 0x000eac0000004200 */
[----:B------:R-:W-:-:S02]  /*19f50*/  LOP3.LUT R4, R0, 0xffff, RZ, 0xc0, !PT ;  /* 0x0000ffff00047812 */ /* 0x000fc400078ec0ff */
[--C-:B------:R-:W-:Y:S02]  /*19f60*/  SHF.R.U32.HI R5, RZ, 0x10, R0.reuse ;  /* 0x00000010ff057819 */ /* 0x100fe40000011600 */
[----:B------:R-:W-:Y:S02]  /*19f70*/  LOP3.LUT R7, R0, 0xff, RZ, 0xc0, !PT ;  /* 0x000000ff00077812 */ /* 0x000fe400078ec0ff */
[----:B------:R-:W-:Y:S02]  /*19f80*/  SHF.R.U32.HI R6, RZ, 0x18, R0 ;  /* 0x00000018ff067819 */ /* 0x000fe40000011600 */
[----:B------:R-:W-:Y:S02]  /*19f90*/  SHF.R.U32.HI R0, RZ, 0x8, R4 ;  /* 0x00000008ff007819 */ /* 0x000fe40000011604 */
[----:B------:R-:W-:Y:S02]  /*19fa0*/  LOP3.LUT R4, R5, 0xff, RZ, 0xc0, !PT ;  /* 0x000000ff05047812 */ /* 0x000fe400078ec0ff */
[----:B------:R-:W-:-:S02]  /*19fb0*/  SHF.R.U32.HI R5, RZ, 0x18, R2 ;  /* 0x00000018ff057819 */ /* 0x000fc40000011602 */
[----:B------:R-:W-:Y:S02]  /*19fc0*/  PRMT R2, R4, 0x5410, R6 ;  /* 0x0000541004027816 */ /* 0x000fe40000000006 */
[----:B------:R-:W-:Y:S02]  /*19fd0*/  PRMT R0, R7, 0x5410, R0 ;  /* 0x0000541007007816 */ /* 0x000fe40000000000 */
[----:B------:R-:W-:Y:S01]  /*19fe0*/  LOP3.LUT R7, R14, 0xff, RZ, 0xc0, !PT ;  /* 0x000000ff0e077812 */ /* 0x000fe200078ec0ff */
[--C-:B------:R-:W-:Y:S01]  /*19ff0*/  HSET2.LE.AND R2, R2, R12.reuse, PT ;  /* 0x0000000c02027233 */ /* 0x100fe20003803000 */
[----:B------:R-:W-:Y:S02]  /*1a000*/  IMAD.MOV.U32 R218, RZ, RZ, R155 ;  /* 0x000000ffffda7224 */ /* 0x000fe400078e009b */
[----:B------:R-:W-:Y:S01]  /*1a010*/  PRMT R7, R7, 0x5410, R5 ;  /* 0x0000541007077816 */ /* 0x000fe20000000005 */
[----:B------:R-:W-:Y:S01]  /*1a020*/  IMAD.MOV.U32 R219, RZ, RZ, R169 ;  /* 0x000000ffffdb7224 */ /* 0x000fe200078e00a9 */
[----:B------:R-:W-:Y:S01]  /*1a030*/  LOP3.LUT R5, R153, R2, RZ, 0xc0, !PT ;  /* 0x0000000299057212 */ /* 0x000fe200078ec0ff */
[----:B------:R-:W-:Y:S01]  /*1a040*/  HSET2.LE.AND R0, R0, R12, PT ;  /* 0x0000000c00007233 */ /* 0x000fe20003803000 */
[----:B------:R-:W-:-:S02]  /*1a050*/  LOP3.LUT R2, R41, R206, R44, 0x96, !PT ;  /* 0x000000ce29027212 */ /* 0x000fc400078e962c */
[----:B------:R-:W-:Y:S01]  /*1a060*/  LOP3.LUT R6, R152, R3, RZ, 0xc0, !PT ;  /* 0x0000000398067212 */ /* 0x000fe200078ec0ff */
[C---:B------:R-:W-:Y:S01]  /*1a070*/  HMMA.16816.F32 R140, R8.reuse, R18, R140 ;  /* 0x00000012088c723c */ /* 0x040fe2000000188c */
[----:B------:R-:W-:Y:S01]  /*1a080*/  LOP3.LUT R4, R154, R0, RZ, 0xc0, !PT ;  /* 0x000000009a047212 */ /* 0x000fe200078ec0ff */
[----:B------:R-:W-:Y:S01]  /*1a090*/  IMAD.WIDE.U32 R2, R2, -0x2daee0ad, RZ ;  /* 0xd2511f5302027825 */ /* 0x000fe200078e00ff */
[----:B------:R-:W3:Y:S05]  /*1a0a0*/  LDSM.16.MT88.4 R16, [R194+0x9400] ;  /* 0x00940000c210783b */ /* 0x000eea0000004200 */
[----:B------:R-:W-:Y:S01]  /*1a0b0*/  HMMA.16816.F32 R144, R8, R20, R144 ;  /* 0x000000140890723c */ /* 0x000fe20000001890 */
[----:B------:R-:W-:-:S07]  /*1a0c0*/  LOP3.LUT R0, R3, R249, R42, 0x96, !PT ;  /* 0x000000f903007212 */ /* 0x000fce00078e962a */
[C---:B------:R-:W-:Y:S01]  /*1a0d0*/  HMMA.16816.F32 R148, R8.reuse, R22, R148 ;  /* 0x000000160894723c */ /* 0x040fe20000001894 */
[----:B------:R-:W4:Y:S07]  /*1a0e0*/  LDSM.16.MT88.4 R20, [R192+0xa400] ;  /* 0x00a40000c014783b */ /* 0x000f2e0000004200 */
[C---:B------:R-:W-:Y:S01]  /*1a0f0*/  HMMA.16816.F32 R156, R8.reuse, R52, R156 ;  /* 0x00000034089c723c */ /* 0x040fe2000000189c */
[----:B------:R-:W-:Y:S01]  /*1a100*/  LOP3.LUT R3, R2, 0xffff, RZ, 0xc0, !PT ;  /* 0x0000ffff02037812 */ /* 0x000fe200078ec0ff */
[----:B------:R-:W-:Y:S01]  /*1a110*/  IMAD.MOV.U32 R227, RZ, RZ, R183 ;  /* 0x000000ffffe37224 */ /* 0x000fe200078e00b7 */
[----:B------:R-:W-:Y:S01]  /*1a120*/  HSET2.LE.AND R7, R7, R12, PT ;  /* 0x0000000c07077233 */ /* 0x000fe20003803000 */
[----:B------:R-:W-:Y:S01]  /*1a130*/  IMAD.MOV.U32 R212, RZ, RZ, R186 ;  /* 0x000000ffffd47224 */ /* 0x000fe200078e00ba */
[----:B------:R-:W-:Y:S03]  /*1a140*/  LDSM.16.MT88.4 R44, [R192+0x9800] ;  /* 0x00980000c02c783b */ /* 0x000fe60000004200 */
        /* <DEDUP_REMOVED lines=11> */
[----:B------:R-:W-:Y:S02]  /*1a200*/  PRMT R0, R15, 0x5410, R3 ;  /* 0x000054100f007816 */ /* 0x000fe40000000003 */
[----:B------:R-:W-:-:S03]  /*1a210*/  SHF.R.U32.HI R11, RZ, 0x10, R2 ;  /* 0x00000010ff0b7819 */ /* 0x000fc60000011602 */
[--C-:B------:R-:W-:Y:S01]  /*1a220*/  HSET2.LE.AND R0, R0, R12.reuse, PT ;  /* 0x0000000c00007233 */ /* 0x100fe20003803000 */
[----:B------:R-:W-:Y:S02]  /*1a230*/  SHF.R.U32.HI R13, RZ, 0x18, R2 ;  /* 0x00000018ff0d7819 */ /* 0x000fe40000011602 */
[----:B------:R-:W-:Y:S02]  /*1a240*/  PRMT R2, R8, 0x5410, R14 ;  /* 0x0000541008027816 */ /* 0x000fe4000000000e */
[----:B------:R-:W-:Y:S02]  /*1a250*/  LOP3.LUT R8, R234, R0, RZ, 0xc0, !PT ;  /* 0x00000000ea087212 */ /* 0x000fe400078ec0ff */
[----:B------:R-:W-:Y:S01]  /*1a260*/  LOP3.LUT R0, R167, R227, RZ, 0x3c, !PT ;  /* 0x000000e3a7007212 */ /* 0x000fe200078e3cff */
[----:B------:R-:W-:Y:S01]  /*1a270*/  HSET2.LE.AND R2, R2, R12, PT ;  /* 0x0000000c02027233 */ /* 0x000fe20003803000 */
[----:B------:R-:W-:Y:S01]  /*1a280*/  IMAD.MOV.U32 R219, RZ, RZ, R166 ;  /* 0x000000ffffdb7224 */ /* 0x000fe200078e00a6 */
[----:B------:R-:W-:Y:S01]  /*1a290*/  LOP3.LUT R7, R160, R7, RZ, 0xc0, !PT ;  /* 0x00000007a0077212 */ /* 0x000fe200078ec0ff */
[----:B------:R-:W-:-:S02]  /*1a2a0*/  IMAD.MOV.U32 R218, RZ, RZ, R185 ;  /* 0x000000ffffda7224 */ /* 0x000fc400078e00b9 */
[----:B------:R-:W-:Y:S01]  /*1a2b0*/  IMAD.WIDE.U32 R14, R0, -0x326172a9, RZ ;  /* 0xcd9e8d57000e7825 */ /* 0x000fe200078e00ff */
[----:B------:R-:W-:Y:S01]  /*1a2c0*/  HSET2.LE.AND R3, R9, R12, PT ;  /* 0x0000000c09037233 */ /* 0x000fe20003803000 */
[----:B------:R-:W-:-:S03]  /*1a2d0*/  LOP3.LUT R9, R221, R2, RZ, 0xc0, !PT ;  /* 0x00000002dd097212 */ /* 0x000fc600078ec0ff */
[----:B------:R-:W-:Y:S02]  /*1a2e0*/  LOP3.LUT R2, R15, R218, R164, 0x96, !PT ;  /* 0x000000da0f027212 */ /* 0x000fe400078e96a4 */
[----:B------:R-:W-:Y:S01]  /*1a2f0*/  LOP3.LUT R0, R69, R219, R14, 0x96, !PT ;  /* 0x000000db45007212 */ /* 0x000fe200078e960e */
[----:B------:R-:W-:Y:S02]  /*1a300*/  IMAD.MOV.U32 R213, RZ, RZ, R187 ;  /* 0x000000ffffd57224 */ /* 0x000fe400078e00bb */
[----:B------:R-:W-:Y:S01]  /*1a310*/  IMAD.MOV.U32 R166, RZ, RZ, R184 ;  /* 0x000000ffffa67224 */ /* 0x000fe200078e00b8 */
[----:B--2---:R-:W-:Y:S01]  /*1a320*/  HMMA.16816.F32 R132, R4, R24, R132 ;  /* 0x000000180484723c */ /* 0x004fe20000001884 */
[----:B------:R-:W-:Y:S01]  /*1a330*/  IMAD.MOV.U32 R214, RZ, RZ, R172 ;  /* 0x000000ffffd67224 */ /* 0x000fe200078e00ac */
[----:B------:R-:W-:Y:S01]  /*1a340*/  LOP3.LUT R10, R220, R3, RZ, 0xc0, !PT ;  /* 0x00000003dc0a7212 */ /* 0x000fe200078ec0ff */
[----:B------:R-:W-:Y:S02]  /*1a350*/  IMAD.MOV.U32 R216, RZ, RZ, R170 ;  /* 0x000000ffffd87224 */ /* 0x000fe400078e00aa */
[----:B------:R-:W-:-:S02]  /*1a360*/  IMAD.MOV.U32 R217, RZ, RZ, R171 ;  /* 0x000000ffffd97224 */ /* 0x000fc400078e00ab */
[----:B------:R-:W-:Y:S01]  /*1a370*/  IMAD.MOV.U32 R106, RZ, RZ, R181 ;  /* 0x000000ffff6a7224 */ /* 0x000fe200078e00b5 */
[----:B------:R-:W-:Y:S01]  /*1a380*/  HMMA.16816.F32 R184, R4, R30, R120 ;  /* 0x0000001e04b8723c */ /* 0x000fe20000001878 */
[----:B------:R-:W-:Y:S02]  /*1a390*/  IMAD.MOV.U32 R226, RZ, RZ, R182 ;  /* 0x000000ffffe27224 */ /* 0x000fe400078e00b6 */
[----:B------:R-:W-:-:S05]  /*1a3a0*/  IMAD.WIDE.U32 R2, R2, -0x2daee0ad, RZ ;  /* 0xd2511f5302027825 */ /* 0x000fca00078e00ff */
[----:B------:R-:W-:Y:S01]  /*1a3b0*/  HMMA.16816.F32 R128, R4, R26, R128 ;  /* 0x0000001a0480723c */ /* 0x000fe20000001880 */
[----:B------:R-:W-:-:S07]  /*1a3c0*/  LOP3.LUT R3, R3, R214, R70, 0x96, !PT ;  /* 0x000000d603037212 */ /* 0x000fce00078e9646 */
[C---:B---3--:R-:W-:Y:S08]  /*1a3d0*/  HMMA.16816.F32 R136, R4.reuse, R16, R136 ;  /* 0x000000100488723c */ /* 0x048ff00000001888 */
[C---:B------:R-:W-:Y:S08]  /*1a3e0*/  HMMA.16816.F32 R124, R4.reuse, R18, R124 ;  /* 0x00000012047c723c */ /* 0x040ff0000000187c */
[C---:B----4-:R-:W-:Y:S08]  /*1a3f0*/  HMMA.16816.F32 R116, R4.reuse, R20, R116 ;  /* 0x000000140474723c */ /* 0x050ff00000001874 */
[C---:B------:R-:W-:Y:S08]  /*1a400*/  HMMA.16816.F32 R108, R4.reuse, R22, R108 ;  /* 0x00000016046c723c */ /* 0x040ff0000000186c */
[C---:B------:R-:W-:Y:S08]  /*1a410*/  HMMA.16816.F32 R88, R4.reuse, R32, R88 ;  /* 0x000000200458723c */ /* 0x040ff00000001858 */
[C---:B------:R-:W-:Y:S08]  /*1a420*/  HMMA.16816.F32 R168, R4.reuse, R34, R84 ;  /* 0x0000002204a8723c */ /* 0x040ff00000001854 */
[C---:B------:R-:W-:Y:S08]  /*1a430*/  HMMA.16816.F32 R180, R4.reuse, R28, R96 ;  /* 0x0000001c04b4723c */ /* 0x040ff00000001860 */
[C---:B-1----:R-:W-:Y:S08]  /*1a440*/  HMMA.16816.F32 R172, R4.reuse, R52, R92 ;  /* 0x0000003404ac723c */ /* 0x042ff0000000185c */
[----:B------:R-:W-:Y:S07]  /*1a450*/  HMMA.16816.F32 R120, R4, R54, R80 ;  /* 0x000000360478723c */ /* 0x000fee0000001850 */
[----:B------:R-:W-:Y:S01]  /*1a460*/  IMAD.WIDE.U32 R4, R0, -0x2daee0ad, RZ ;  /* 0xd2511f5300047825 */ /* 0x000fe200078e00ff */
[----:B------:R-:W-:-:S04]  /*1a470*/  LOP3.LUT R11, R11, 0xff, RZ, 0xc0, !PT ;  /* 0x000000ff0b0b7812 */ /* 0x000fc800078ec0ff */
[----:B------:R-:W-:Y:S01]  /*1a480*/  LOP3.LUT R0, R5, R215, R2, 0x96, !PT ;  /* 0x000000d705007212 */ /* 0x000fe200078e9602 */
[----:B------:R-:W-:Y:S01]  /*1a490*/  IMAD.WIDE.U32 R2, R3, -0x326172a9, RZ ;  /* 0xcd9e8d5703027825 */ /* 0x000fe200078e00ff */
[----:B------:R-:W-:-:S03]  /*1a4a0*/  PRMT R11, R11, 0x5410, R13 ;  /* 0x000054100b0b7816 */ /* 0x000fc6000000000d */
[----:B------:R-:W-:Y:S01]  /*1a4b0*/  IMAD.WIDE.U32 R42, R0, -0x326172a9, RZ ;  /* 0xcd9e8d57002a7825 */ /* 0x000fe200078e00ff */
[----:B------:R-:W-:Y:S01]  /*1a4c0*/  LOP3.LUT R3, R3, R210, R68, 0x96, !PT ;  /* 0x000000d203037212 */ /* 0x000fe200078e9644 */
[----:B------:R-:W-:-:S03]  /*1a4d0*/  HSET2.LE.AND R11, R11, R12, PT ;  /* 0x0000000c0b0b7233 */ /* 0x000fc60003803000 */
[----:B------:R-:W-:Y:S01]  /*1a4e0*/  LOP3.LUT R0, R43, R211, R2, 0x96, !PT ;  /* 0x000000d32b007212 */ /* 0x000fe200078e9602 */
[----:B------:R-:W-:Y:S01]  /*1a4f0*/  IMAD.WIDE.U32 R2, R3, -0x2daee0ad, RZ ;  /* 0xd2511f5303027825 */ /* 0x000fe200078e00ff */
[----:B------:R-:W-:-:S03]  /*1a500*/  LOP3.LUT R11, R201, R11, RZ, 0xc0, !PT ;  /* 0x0000000bc90b7212 */ /* 0x000fc600078ec0ff */
[----:B------:R-:W-:Y:S01]  /*1a510*/  IMAD.WIDE.U32 R40, R0, -0x2daee0ad, RZ ;  /* 0xd2511f5300287825 */ /* 0x000fe200078e00ff */
[----:B------:R-:W-:-:S04]  /*1a520*/  LOP3.LUT R0, R3, R204, R4, 0x96, !PT ;  /* 0x000000cc03007212 */ /* 0x000fc800078e9604 */
[----:B------:R-:W-:Y:S01]  /*1a530*/  LOP3.LUT R2, R41, R205, R2, 0x96, !PT ;  /* 0x000000cd29027212 */ /* 0x000fe200078e9602 */
[----:B------:R-:W-:Y:S04]  /*1a540*/  HMMA.16816.F32 R68, R8, R32, R112 ;  /* 0x000000200844723c */ /* 0x000fe80000001870 */
[----:B------:R-:W-:-:S04]  /*1a550*/  IMAD.WIDE.U32 R2, R2, -0x326172a9, RZ ;  /* 0xcd9e8d5702027825 */ /* 0x000fc800078e00ff */
[----:B------:R-:W-:Y:S01]  /*1a560*/  IMAD.WIDE.U32 R32, R0, -0x326172a9, RZ ;  /* 0xcd9e8d5700207825 */ /* 0x000fe200078e00ff */
[----:B------:R-:W-:-:S04]  /*1a570*/  SHF.R.U32.HI R5, RZ, 0x10, R2 ;  /* 0x00000010ff057819 */ /* 0x000fc80000011602 */
[----:B------:R-:W-:Y:S02]  /*1a580*/  LOP3.LUT R0, R3, R251, R32, 0x96, !PT ;  /* 0x000000fb03007212 */ /* 0x000fe400078e9620 */
[----:B------:R-:W-:Y:S02]  /*1a590*/  LOP3.LUT R3, R2, 0xffff, RZ, 0xc0, !PT ;  /* 0x0000ffff02037812 */ /* 0x000fe400078ec0ff */
[----:B------:R-:W-:Y:S01]  /*1a5a0*/  LOP3.LUT R4, R0, 0xffff, RZ, 0xc0, !PT ;  /* 0x0000ffff00047812 */ /* 0x000fe200078ec0ff */
[----:B------:R-:W-:Y:S01]  /*1a5b0*/  HMMA.16816.F32 R92, R8, R16, R60 ;  /* 0x00000010085c723c */ /* 0x000fe2000000183c */
[----:B------:R-:W-:Y:S02]  /*1a5c0*/  SHF.R.U32.HI R6, RZ, 0x10, R0 ;  /* 0x00000010ff067819 */ /* 0x000fe40000011600 */
[----:B------:R-:W-:Y:S02]  /*1a5d0*/  LOP3.LUT R13, R2, 0xff, RZ, 0xc0, !PT ;  /* 0x000000ff020d7812 */ /* 0x000fe400078ec0ff */
[----:B------:R-:W-:-:S02]  /*1a5e0*/  SHF.R.U32.HI R7, RZ, 0x18, R2 ;  /* 0x00000018ff077819 */ /* 0x000fc40000011602 */
[----:B------:R-:W-:Y:S02]  /*1a5f0*/  LOP3.LUT R17, R0, 0xff, RZ, 0xc0, !PT ;  /* 0x000000ff00117812 */ /* 0x000fe400078ec0ff */
[----:B------:R-:W-:Y:S02]  /*1a600*/  SHF.R.U32.HI R16, RZ, 0x18, R0 ;  /* 0x00000018ff107819 */ /* 0x000fe40000011600 */
[----:B------:R-:W-:Y:S02]  /*1a610*/  SHF.R.U32.HI R2, RZ, 0x8, R3 ;  /* 0x00000008ff027819 */ /* 0x000fe40000011603 */
[----:B------:R-:W-:Y:S02]  /*1a620*/  LOP3.LUT R0, R5, 0xff, RZ, 0xc0, !PT ;  /* 0x000000ff05007812 */ /* 0x000fe400078ec0ff */
[----:B------:R-:W-:Y:S02]  /*1a630*/  SHF.R.U32.HI R3, RZ, 0x8, R4 ;  /* 0x00000008ff037819 */ /* 0x000fe40000011604 */
[----:B------:R-:W-:-:S02]  /*1a640*/  LOP3.LUT R4, R6, 0xff, RZ, 0xc0, !PT ;  /* 0x000000ff06047812 */ /* 0x000fc400078ec0ff */
[----:B------:R-:W-:Y:S02]  /*1a650*/  PRMT R5, R13, 0x5410, R2 ;  /* 0x000054100d057816 */ /* 0x000fe40000000002 */
[----:B------:R-:W-:Y:S02]  /*1a660*/  PRMT R7, R0, 0x5410, R7 ;  /* 0x0000541000077816 */ /* 0x000fe40000000007 */
[----:B------:R-:W-:Y:S02]  /*1a670*/  PRMT R0, R17, 0x5410, R3 ;  /* 0x0000541011007816 */ /* 0x000fe40000000003 */
[----:B------:R-:W-:-:S03]  /*1a680*/  PRMT R2, R4, 0x5410, R16 ;  /* 0x0000541004027816 */ /* 0x000fc60000000010 */
[--C-:B------:R-:W-:Y:S02]  /*1a690*/  HSET2.LE.AND R0, R0, R12.reuse, PT ;  /* 0x0000000c00007233 */ /* 0x100fe40003803000 */
[--C-:B------:R-:W-:Y:S02]  /*1a6a0*/  HSET2.LE.AND R2, R2, R12.reuse, PT ;  /* 0x0000000c02027233 */ /* 0x100fe40003803000 */
[----:B------:R-:W-:Y:S01]  /*1a6b0*/  HSET2.LE.AND R3, R5, R12, PT ;  /* 0x0000000c05037233 */ /* 0x000fe20003803000 */
[----:B------:R-:W-:Y:S02]  /*1a6c0*/  LOP3.LUT R4, R163, R0, RZ, 0xc0, !PT ;  /* 0x00000000a3047212 */ /* 0x000fe400078ec0ff */
[----:B------:R-:W-:Y:S02]  /*1a6d0*/  LOP3.LUT R5, R162, R2, RZ, 0xc0, !PT ;  /* 0x00000002a2057212 */ /* 0x000fe400078ec0ff */
[----:B------:R-:W-:Y:S02]  /*1a6e0*/  LOP3.LUT R2, R15, R218, R216, 0x96, !PT ;  /* 0x000000da0f027212 */ /* 0x000fe400078e96d8 */
[----:B------:R-:W-:Y:S01]  /*1a6f0*/  LOP3.LUT R0, R209, R219, R14, 0x96, !PT ;  /* 0x000000dbd1007212 */ /* 0x000fe200078e960e */
[----:B------:R-:W-:Y:S01]  /*1a700*/  HMMA.16816.F32 R176, R8, R24, R72 ;  /* 0x0000001808b0723c */ /* 0x000fe20000001848 */
[----:B------:R-:W-:Y:S01]  /*1a710*/  LOP3.LUT R6, R161, R3, RZ, 0xc0, !PT ;  /* 0x00000003a1067212 */ /* 0x000fe200078ec0ff */
[----:B------:R-:W-:-:S06]  /*1a720*/  IMAD.WIDE.U32 R2, R2, -0x2daee0ad, RZ ;  /* 0xd2511f5302027825 */ /* 0x000fcc00078e00ff */
[C---:B------:R-:W-:Y:S01]  /*1a730*/  HMMA.16816.F32 R96, R8.reuse, R26, R64 ;  /* 0x0000001a0860723c */ /* 0x040fe20000001840 */
[----:B------:R-:W-:Y:S01]  /*1a740*/  LOP3.LUT R3, R3, R214, R212, 0x96, !PT ;  /* 0x000000d603037212 */ /* 0x000fe200078e96d4 */
[----:B------:R-:W1:Y:S06]  /*1a750*/  LDSM.16.MT88.4 R24, [R192+0xa800] ;  /* 0x00a80000c018783b */ /* 0x000e6c0000004200 */
[C---:B------:R-:W-:Y:S01]  /*1a760*/  HMMA.16816.F32 R84, R8.reuse, R18, R56 ;  /* 0x000000120854723c */ /* 0x040fe20000001838 */
[----:B------:R-:W-:Y:S07]  /*1a770*/  LDSM.16.MT88.4 R16, [R192+0xb800] ;  /* 0x00b80000c010783b */ /* 0x000fee0000004200 */
[C---:B------:R-:W-:Y:S08]  /*1a780*/  HMMA.16816.F32 R72, R8.reuse, R52, R156 ;  /* 0x000000340848723c */ /* 0x040ff0000000189c */
[C---:B------:R-:W-:Y:S01]  /*1a790*/  HMMA.16816.F32 R80, R8.reuse, R20, R36 ;  /* 0x000000140850723c */ /* 0x040fe20000001824 */
[----:B------:R-:W-:Y:S07]  /*1a7a0*/  LDSM.16.MT88.4 R36, [R194+0x9800] ;  /* 0x00980000c224783b */ /* 0x000fee0000004200 */
[C---:B------:R-:W-:Y:S01]  /*1a7b0*/  HMMA.16816.F32 R76, R8.reuse, R22, R76 ;  /* 0x00000016084c723c */ /* 0x040fe2000000184c */
[----:B------:R-:W2:Y:S07]  /*1a7c0*/  LDSM.16.MT88.4 R20, [R194+0xa800] ;  /* 0x00a80000c214783b */ /* 0x000eae0000004200 */
[C---:B------:R-:W-:Y:S01]  /*1a7d0*/  HMMA.16816.F32 R60, R8.reuse, R30, R148 ;  /* 0x0000001e083c723c */ /* 0x040fe20000001894 */
[----:B------:R-:W-:Y:S01]  /*1a7e0*/  HSET2.LE.AND R7, R7, R12, PT ;  /* 0x0000000c07077233 */ /* 0x000fe20003803000 */
[----:B------:R-:W-:Y:S01]  /*1a7f0*/  IMAD.MOV.U32 R207, RZ, RZ, R166 ;  /* 0x000000ffffcf7224 */ /* 0x000fe200078e00a6 */
[----:B------:R-:W-:Y:S05]  /*1a800*/  LDSM.16.MT88.4 R156, [R192+0x9c00] ;  /* 0x009c0000c09c783b */ /* 0x000fea0000004200 */
[C---:B------:R-:W-:Y:S08]  /*1a810*/  HMMA.16816.F32 R64, R8.reuse, R34, R140 ;  /* 0x000000220840723c */ /* 0x040ff0000000188c */
[C---:B------:R-:W-:Y:S01]  /*1a820*/  HMMA.16816.F32 R56, R8.reuse, R28, R144 ;  /* 0x0000001c0838723c */ /* 0x040fe20000001890 */
[----:B------:R-:W3:Y:S07]  /*1a830*/  LDSM.16.MT88.4 R28, [R194+0xb800] ;  /* 0x00b80000c21c783b */ /* 0x000eee0000004200 */
[----:B------:R-:W-:Y:S01]  /*1a840*/  HMMA.16816.F32 R52, R8, R54, R152 ;  /* 0x000000360834723c */ /* 0x000fe20000001898 */
[----:B------:R-:W-:Y:S01]  /*1a850*/  LOP3.LUT R7, R107, R7, RZ, 0xc0, !PT ;  /* 0x000000076b077212 */ /* 0x000fe200078ec0ff */
[----:B------:R-:W-:Y:S05]  /*1a860*/  LDSM.16.MT88.4 R140, [R194+0x9c00] ;  /* 0x009c0000c28c783b */ /* 0x000fea0000004200 */
        /* <DEDUP_REMOVED lines=15> */
[--C-:B------:R-:W-:Y:S02]  /*1a960*/  SHF.R.U32.HI R8, RZ, 0x10, R0.reuse ;  /* 0x00000010ff087819 */ /* 0x100fe40000011600 */
[----:B------:R-:W-:Y:S02]  /*1a970*/  LOP3.LUT R10, R0, 0xff, RZ, 0xc0, !PT ;  /* 0x000000ff000a7812 */ /* 0x000fe400078ec0ff */
[----:B------:R-:W-:-:S02]  /*1a980*/  SHF.R.U32.HI R9, RZ, 0x18, R0 ;  /* 0x00000018ff097819 */ /* 0x000fc40000011600 */
[----:B------:R-:W-:Y:S02]  /*1a990*/  SHF.R.U32.HI R0, RZ, 0x8, R3 ;  /* 0x00000008ff007819 */ /* 0x000fe40000011603 */
[----:B------:R-:W-:Y:S02]  /*1a9a0*/  LOP3.LUT R3, R8, 0xff, RZ, 0xc0, !PT ;  /* 0x000000ff08037812 */ /* 0x000fe400078ec0ff */
[----:B------:R-:W-:Y:S02]  /*1a9b0*/  LOP3.LUT R14, R2, 0xff, RZ, 0xc0, !PT ;  /* 0x000000ff020e7812 */ /* 0x000fe400078ec0ff */
[--C-:B------:R-:W-:Y:S02]  /*1a9c0*/  SHF.R.U32.HI R13, RZ, 0x10, R2.reuse ;  /* 0x00000010ff0d7819 */ /* 0x100fe40000011602 */
[----:B------:R-:W-:Y:S02]  /*1a9d0*/  SHF.R.U32.HI R32, RZ, 0x18, R2 ;  /* 0x00000018ff207819 */ /* 0x000fe40000011602 */
[----:B------:R-:W-:-:S02]  /*1a9e0*/  PRMT R2, R3, 0x5410, R9 ;  /* 0x0000541003027816 */ /* 0x000fc40000000009 */
[----:B------:R-:W-:-:S03]  /*1a9f0*/  SHF.R.U32.HI R11, RZ, 0x8, R11 ;  /* 0x00000008ff0b7819 */ /* 0x000fc6000001160b */
[--C-:B------:R-:W-:Y:S01]  /*1aa00*/  HSET2.LE.AND R2, R2, R12.reuse, PT ;  /* 0x0000000c02027233 */ /* 0x100fe20003803000 */
[----:B------:R-:W-:Y:S02]  /*1aa10*/  PRMT R8, R14, 0x5410, R11 ;  /* 0x000054100e087816 */ /* 0x000fe4000000000b */
[----:B------:R-:W-:Y:S02]  /*1aa20*/  PRMT R0, R10, 0x5410, R0 ;  /* 0x000054100a007816 */ /* 0x000fe40000000000 */
[----:B------:R-:W-:Y:S01]  /*1aa30*/  LOP3.LUT R9, R200, R2, RZ, 0xc0, !PT ;  /* 0x00000002c8097212 */ /* 0x000fe200078ec0ff */
[--C-:B------:R-:W-:Y:S01]  /*1aa40*/  HSET2.LE.AND R3, R8, R12.reuse, PT ;  /* 0x0000000c08037233 */ /* 0x100fe20003803000 */
[----:B------:R-:W-:Y:S01]  /*1aa50*/  LOP3.LUT R2, R33, R206, R42, 0x96, !PT ;  /* 0x000000ce21027212 */ /* 0x000fe200078e962a */
[----:B------:R-:W-:-:S03]  /*1aa60*/  HSET2.LE.AND R0, R0, R12, PT ;  /* 0x0000000c00007233 */ /* 0x000fc60003803000 */
[----:B------:R-:W-:Y:S01]  /*1aa70*/  LOP3.LUT R10, R191, R3, RZ, 0xc0, !PT ;  /* 0x00000003bf0a7212 */ /* 0x000fe200078ec0ff */
[----:B------:R-:W-:Y:S01]  /*1aa80*/  IMAD.WIDE.U32 R2, R2, -0x2daee0ad, RZ ;  /* 0xd2511f5302027825 */ /* 0x000fe200078e00ff */
[----:B------:R-:W-:Y:S01]  /*1aa90*/  LOP3.LUT R8, R235, R0, RZ, 0xc0, !PT ;  /* 0x00000000eb087212 */ /* 0x000fe200078ec0ff */
[----:B------:R-:W-:Y:S01]  /*1aaa0*/  HMMA.16816.F32 R164, R4, R44, R132 ;  /* 0x0000002c04a4723c */ /* 0x000fe20000001884 */
[----:B------:R-:W-:Y:S02]  /*1aab0*/  LOP3.LUT R11, R13, 0xff, RZ, 0xc0, !PT ;  /* 0x000000ff0d0b7812 */ /* 0x000fe400078ec0ff */
[----:B------:R-:W-:Y:S02]  /*1aac0*/  LOP3.LUT R0, R3, R249, R40, 0x96, !PT ;  /* 0x000000f903007212 */ /* 0x000fe400078e9628 */
[----:B------:R-:W-:-:S03]  /*1aad0*/  PRMT R11, R11, 0x5410, R32 ;  /* 0x000054100b0b7816 */ /* 0x000fc60000000020 */
[----:B-1----:R-:W-:Y:S01]  /*1aae0*/  HMMA.16816.F32 R132, R4, R24, R116 ;  /* 0x000000180484723c */ /* 0x002fe20000001874 */
[----:B------:R-:W-:-:S07]  /*1aaf0*/  LOP3.LUT R13, R0, 0xff, RZ, 0xc0, !PT ;  /* 0x000000ff000d7812 */ /* 0x000fce00078ec0ff */
[----:B------:R-:W-:Y:S01]  /*1ab00*/  HMMA.16816.F32 R160, R4, R46, R128 ;  /* 0x0000002e04a0723c */ /* 0x000fe20000001880 */
[----:B------:R-:W-:-:S07]  /*1ab10*/  HSET2.LE.AND R11, R11, R12, PT ;  /* 0x0000000c0b0b7233 */ /* 0x000fce0003803000 */
[C---:B--2---:R-:W-:Y:S08]  /*1ab20*/  HMMA.16816.F32 R116, R4.reuse, R20, R88 ;  /* 0x000000140474723c */ /* 0x044ff00000001858 */
[----:B------:R-:W-:Y:S01]  /*1ab30*/  HMMA.16816.F32 R112, R4, R22, R168 ;  /* 0x000000160470723c */ /* 0x000fe200000018a8 */
[----:B------:R-:W-:-:S07]  /*1ab40*/  LOP3.LUT R3, R2, 0xffff, RZ, 0xc0, !PT ;  /* 0x0000ffff02037812 */ /* 0x000fce00078ec0ff */
[C---:B------:R-:W-:Y:S08]  /*1ab50*/  HMMA.16816.F32 R148, R4.reuse, R36, R136 ;  /* 0x000000240494723c */ /* 0x040ff00000001888 */
[C---:B------:R-:W-:Y:S08]  /*1ab60*/  HMMA.16816.F32 R144, R4.reuse, R38, R124 ;  /* 0x000000260490723c */ /* 0x040ff0000000187c */
[C---:B------:R-:W-:Y:S08]  /*1ab70*/  HMMA.16816.F32 R128, R4.reuse, R26, R108 ;  /* 0x0000001a0480723c */ /* 0x040ff0000000186c */
[C---:B------:R-:W-:Y:S08]  /*1ab80*/  HMMA.16816.F32 R88, R4.reuse, R16, R180 ;  /* 0x000000100458723c */ /* 0x040ff000000018b4 */
[C---:B------:R-:W-:Y:S08]  /*1ab90*/  HMMA.16816.F32 R168, R4.reuse, R18, R184 ;  /* 0x0000001204a8723c */ /* 0x040ff000000018b8 */
[C---:B---3--:R-:W-:Y:S08]  /*1aba0*/  HMMA.16816.F32 R172, R4.reuse, R28, R172 ;  /* 0x0000001c04ac723c */ /* 0x048ff000000018ac */
[----:B------:R-:W-:Y:S01]  /*1abb0*/  HMMA.16816.F32 R120, R4, R30, R120 ;  /* 0x0000001e0478723c */ /* 0x000fe20000001878 */
[----:B------:R-:W-:Y:S01]  /*1abc0*/  SHF.R.U32.HI R14, RZ, 0x10, R2 ;  /* 0x00000010ff0e7819 */ /* 0x000fe20000011602 */
[----:B------:R-:W-:Y:S01]  /*1abd0*/  LDSM.16.MT88.4 R124, [R192+0xac00] ;  /* 0x00ac0000c07c783b */ /* 0x000fe20000004200 */
[----:B------:R-:W-:-:S02]  /*1abe0*/  LOP3.LUT R11, R190, R11, RZ, 0xc0, !PT ;  /* 0x0000000bbe0b7212 */ /* 0x000fc400078ec0ff */
[----:B------:R-:W-:Y:S01]  /*1abf0*/  SHF.R.U32.HI R3, RZ, 0x8, R3 ;  /* 0x00000008ff037819 */ /* 0x000fe20000011603 */
[----:B------:R-:W-:Y:S01]  /*1ac00*/  LDSM.16.MT88.4 R108, [R194+0xac00] ;  /* 0x00ac0000c26c783b */ /* 0x000fe20000004200 */
[----:B------:R-:W-:Y:S02]  /*1ac10*/  LOP3.LUT R4, R0, 0xffff, RZ, 0xc0, !PT ;  /* 0x0000ffff00047812 */ /* 0x000fe400078ec0ff */
[--C-:B------:R-:W-:Y:S02]  /*1ac20*/  SHF.R.U32.HI R5, RZ, 0x10, R0.reuse ;  /* 0x00000010ff057819 */ /* 0x100fe40000011600 */
[----:B------:R-:W-:Y:S02]  /*1ac30*/  SHF.R.U32.HI R7, RZ, 0x18, R0 ;  /* 0x00000018ff077819 */ /* 0x000fe40000011600 */
[----:B------:R-:W-:Y:S02]  /*1ac40*/  SHF.R.U32.HI R0, RZ, 0x8, R4 ;  /* 0x00000008ff007819 */ /* 0x000fe40000011604 */
[----:B------:R-:W-:-:S02]  /*1ac50*/  LOP3.LUT R4, R5, 0xff, RZ, 0xc0, !PT ;  /* 0x000000ff05047812 */ /* 0x000fc400078ec0ff */
[----:B------:R-:W-:Y:S02]  /*1ac60*/  LOP3.LUT R6, R2, 0xff, RZ, 0xc0, !PT ;  /* 0x000000ff02067812 */ /* 0x000fe400078ec0ff */
[----:B------:R-:W-:Y:S02]  /*1ac70*/  SHF.R.U32.HI R5, RZ, 0x18, R2 ;  /* 0x00000018ff057819 */ /* 0x000fe40000011602 */
[----:B------:R-:W-:Y:S02]  /*1ac80*/  PRMT R2, R4, 0x5410, R7 ;  /* 0x0000541004027816 */ /* 0x000fe40000000007 */
[----:B------:R-:W-:-:S03]  /*1ac90*/  PRMT R3, R6, 0x5410, R3 ;  /* 0x0000541006037816 */ /* 0x000fc60000000003 */
[--C-:B------:R-:W-:Y:S01]  /*1aca0*/  HSET2.LE.AND R2, R2, R12.reuse, PT ;  /* 0x0000000c02027233 */ /* 0x100fe20003803000 */
[----:B------:R-:W-:Y:S01]  /*1acb0*/  HMMA.16816.F32 R136, R8, R24, R80 ;  /* 0x000000180888723c */ /* 0x000fe20000001850 */
[----:B------:R-:W1:Y:S01]  /*1acc0*/  LDSM.16.MT88.4 R80, [R192+0xbc00] ;  /* 0x00bc0000c050783b */ /* 0x000e620000004200 */
[----:B------:R-:W-:Y:S01]  /*1acd0*/  PRMT R0, R13, 0x5410, R0 ;  /* 0x000054100d007816 */ /* 0x000fe20000000000 */
[----:B------:R-:W-:Y:S01]  /*1ace0*/  HSET2.LE.AND R3, R3, R12, PT ;  /* 0x0000000c03037233 */ /* 0x000fe20003803000 */
[----:B------:R-:W-:-:S04]  /*1acf0*/  LOP3.LUT R4, R14, 0xff, RZ, 0xc0, !PT ;  /* 0x000000ff0e047812 */ /* 0x000fc800078ec0ff */
[----:B------:R-:W-:Y:S01]  /*1ad00*/  HMMA.16816.F32 R152, R8, R36, R92 ;  /* 0x000000240898723c */ /* 0x000fe2000000185c */
[----:B------:R-:W-:Y:S01]  /*1ad10*/  HSET2.LE.AND R0, R0, R12, PT ;  /* 0x0000000c00007233 */ /* 0x000fe20003803000 */
[----:B------:R-:W-:-:S05]  /*1ad20*/  PRMT R4, R4, 0x5410, R5 ;  /* 0x0000541004047816 */ /* 0x000fca0000000005 */
[----:B------:R-:W-:Y:S01]  /*1ad30*/  LOP3.LUT R93, R188, R2, RZ, 0xc0, !PT ;  /* 0x00000002bc5d7212 */ /* 0x000fe200078ec0ff */
[----:B------:R-:W-:Y:S01]  /*1ad40*/  HMMA.16816.F32 R56, R8, R16, R56 ;  /* 0x000000100838723c */ /* 0x000fe20000001838 */
[----:B------:R-:W-:-:S07]  /*1ad50*/  LOP3.LUT R2, R15, R206, R50, 0x96, !PT ;  /* 0x000000ce0f027212 */ /* 0x000fce00078e9632 */
[----:B------:R-:W-:Y:S01]  /*1ad60*/  HMMA.16816.F32 R60, R8, R18, R60 ;  /* 0x00000012083c723c */ /* 0x000fe2000000183c */
[----:B------:R-:W2:Y:S01]  /*1ad70*/  LDSM.16.MT88.4 R16, [R194+0xbc00] ;  /* 0x00bc0000c210783b */ /* 0x000ea20000004200 */
[----:B------:R-:W-:Y:S01]  /*1ad80*/  LOP3.LUT R94, R101, R3, RZ, 0xc0, !PT ;  /* 0x00000003655e7212 */ /* 0x000fe200078ec0ff */
[----:B------:R-:W-:Y:S01]  /*1ad90*/  IMAD.WIDE.U32 R2, R2, -0x2daee0ad, RZ ;  /* 0xd2511f5302027825 */ /* 0x000fe200078e00ff */
[----:B------:R-:W-:Y:S01]  /*1ada0*/  HSET2.LE.AND R4, R4, R12, PT ;  /* 0x0000000c04047233 */ /* 0x000fe20003803000 */
[----:B------:R-:W-:-:S03]  /*1adb0*/  LOP3.LUT R92, R189, R0, RZ, 0xc0, !PT ;  /* 0x00000000bd5c7212 */ /* 0x000fc600078ec0ff */
[----:B------:R-:W-:Y:S02]  /*1adc0*/  LOP3.LUT R0, R3, R249, R34, 0x96, !PT ;  /* 0x000000f903007212 */ /* 0x000fe400078e9622 */
[----:B------:R-:W-:Y:S02]  /*1add0*/  LOP3.LUT R3, R2, 0xffff, RZ, 0xc0, !PT ;  /* 0x0000ffff02037812 */ /* 0x000fe400078ec0ff */
[----:B------:R-:W-:Y:S01]  /*1ade0*/  LOP3.LUT R95, R100, R4, RZ, 0xc0, !PT ;  /* 0x00000004645f7212 */ /* 0x000fe200078ec0ff */
[----:B------:R-:W-:Y:S01]  /*1adf0*/  HMMA.16816.F32 R176, R8, R44, R176 ;  /* 0x0000002c08b0723c */ /* 0x000fe200000018b0 */
[----:B------:R-:W-:Y:S02]  /*1ae00*/  LOP3.LUT R4, R0, 0xffff, RZ, 0xc0, !PT ;  /* 0x0000ffff00047812 */ /* 0x000fe400078ec0ff */
[----:B------:R-:W-:Y:S02]  /*1ae10*/  SHF.R.U32.HI R6, RZ, 0x8, R3 ;  /* 0x00000008ff067819 */ /* 0x000fe40000011603 */
[----:B------:R-:W-:-:S02]  /*1ae20*/  SHF.R.U32.HI R5, RZ, 0x10, R0 ;  /* 0x00000010ff057819 */ /* 0x000fc40000011600 */
[----:B------:R-:W-:Y:S01]  /*1ae30*/  SHF.R.U32.HI R3, RZ, 0x10, R2 ;  /* 0x00000010ff037819 */ /* 0x000fe20000011602 */
[----:B------:R-:W-:Y:S01]  /*1ae40*/  HMMA.16816.F32 R36, R8, R38, R84 ;  /* 0x000000260824723c */ /* 0x000fe20000001854 */
[----:B------:R-:W-:Y:S02]  /*1ae50*/  LOP3.LUT R7, R2, 0xff, RZ, 0xc0, !PT ;  /* 0x000000ff02077812 */ /* 0x000fe400078ec0ff */
[----:B------:R-:W-:-:S05]  /*1ae60*/  LOP3.LUT R5, R5, 0xff, RZ, 0xc0, !PT ;  /* 0x000000ff05057812 */ /* 0x000fca00078ec0ff */
[----:B------:R-:W-:Y:S01]  /*1ae70*/  HMMA.16816.F32 R44, R8, R46, R96 ;  /* 0x0000002e082c723c */ /* 0x000fe20000001860 */
[----:B------:R-:W-:-:S07]  /*1ae80*/  PRMT R6, R7, 0x5410, R6 ;  /* 0x0000541007067816 */ /* 0x000fce0000000006 */
[C---:B------:R-:W-:Y:S08]  /*1ae90*/  HMMA.16816.F32 R24, R8.reuse, R26, R76 ;  /* 0x0000001a0818723c */ /* 0x040ff0000000184c */
[C---:B------:R-:W-:Y:S08]  /*1aea0*/  HMMA.16816.F32 R68, R8.reuse, R20, R68 ;  /* 0x000000140844723c */ /* 0x040ff00000001844 */
[C---:B------:R-:W-:Y:S08]  /*1aeb0*/  HMMA.16816.F32 R64, R8.reuse, R22, R64 ;  /* 0x000000160840723c */ /* 0x040ff00000001840 */
[C---:B------:R-:W-:Y:S08]  /*1aec0*/  HMMA.16816.F32 R84, R8.reuse, R28, R72 ;  /* 0x0000001c0854723c */ /* 0x040ff00000001848 */
[----:B------:R-:W-:Y:S07]  /*1aed0*/  HMMA.16816.F32 R52, R8, R30, R52 ;  /* 0x0000001e0834723c */ /* 0x000fee0000001834 */
[----:B------:R-:W-:-:S02]  /*1aee0*/  LOP3.LUT R9, R0, 0xff, RZ, 0xc0, !PT ;  /* 0x000000ff00097812 */ /* 0x000fc400078ec0ff */
[----:B------:R-:W-:Y:S02]  /*1aef0*/  SHF.R.U32.HI R8, RZ, 0x18, R0 ;  /* 0x00000018ff087819 */ /* 0x000fe40000011600 */
[----:B------:R-:W-:Y:S02]  /*1af00*/  SHF.R.U32.HI R0, RZ, 0x8, R4 ;  /* 0x00000008ff007819 */ /* 0x000fe40000011604 */
[----:B------:R-:W-:Y:S02]  /*1af10*/  SHF.R.U32.HI R10, RZ, 0x18, R2 ;  /* 0x00000018ff0a7819 */ /* 0x000fe40000011602 */
[----:B------:R-:W-:Y:S02]  /*1af20*/  LOP3.LUT R4, R3, 0xff, RZ, 0xc0, !PT ;  /* 0x000000ff03047812 */ /* 0x000fe400078ec0ff */
[----:B------:R-:W-:Y:S02]  /*1af30*/  PRMT R0, R9, 0x5410, R0 ;  /* 0x0000541009007816 */ /* 0x000fe40000000000 */
[----:B------:R-:W-:-:S02]  /*1af40*/  PRMT R2, R5, 0x5410, R8 ;  /* 0x0000541005027816 */ /* 0x000fc40000000008 */
        /* <DEDUP_REMOVED lines=20> */
[----:B--2---:R-:W-:Y:S01]  /*1b090*/  HMMA.16816.F32 R88, R92, R16, R172 ;  /* 0x000000105c58723c */ /* 0x004fe200000018ac */
[----:B------:R-:W-:-:S07]  /*1b0a0*/  IMAD.MOV.U32 R234, RZ, RZ, R248 ;  /* 0x000000ffffea7224 */ /* 0x000fce00078e00f8 */
[----:B------:R-:W-:Y:S01]  /*1b0b0*/  HMMA.16816.F32 R92, R92, R18, R120 ;  /* 0x000000125c5c723c */ /* 0x000fe20000001878 */
[----:B------:R-:W-:-:S07]  /*1b0c0*/  @P0 IADD3 R212, R106, -0x4, RZ ;  /* 0xfffffffc6ad40810 */ /* 0x000fce0007ffe0ff */
[----:B------:R-:W-:Y:S01]  /*1b0d0*/  HMMA.16816.F32 R120, R96, R108, R68 ;  /* 0x0000006c6078723c */ /* 0x000fe20000001844 */
[----:B------:R-:W-:-:S07]  /*1b0e0*/  IADD3.X R201, R49, -0x1, RZ, P1, !PT ;  /* 0xffffffff31c97810 */ /* 0x000fce0000ffe4ff */
        /* <DEDUP_REMOVED lines=11> */
[----:B------:R-:W-:Y:S07]  /*1b1a0*/  @!UPT UIADD3 URZ, URZ, URZ, URZ ;  /* 0x0000003f3f3ff290 */ /* 0x000fee000fffe03f */
[----:B------:R-:W-:Y:S11]  /*1b1b0*/  @P0 BRA `(.L_x_596) ;  /* 0x0000001000000947 */ /* 0x000ff60003800000 */
.L_x_587:
[----:B-1--4-:R-:W-:-:S07]  /*1b1c0*/  IADD3 R212, R234, -0x1, RZ ;  /* 0xffffffffead47810 */ /* 0x012fce0007ffe0ff */
.L_x_596:
[----:B------:R-:W-:Y:S05]  /*1b1d0*/  BSYNC B2 ;  /* 0x0000000000027941 */ /* 0x000fea0003800000 */
.L_x_586:
[----:B------:R-:W-:-:S13]  /*1b1e0*/  ISETP.GE.AND P0, PT, R212, RZ, PT ;  /* 0x000000ffd400720c */ /* 0x000fda0003f06270 */
[----:B------:R-:W-:Y:S05]  /*1b1f0*/  @!P0 BRA `(.L_x_597) ;  /* 0x0000793000008947 */ /* 0x000fea0003800000 */
[----:B------:R-:W2:Y:S01]  /*1b200*/  LDL.LU R5, [R1+0x4c] ;  /* 0x00004c0001057983 */ /* 0x000ea20000300800 */
[----:B------:R-:W-:Y:S01]  /*1b210*/  IMAD.MOV.U32 R106, RZ, RZ, R103 ;  /* 0x000000ffff6a7224 */ /* 0x000fe200078e0067 */
[----:B-----5:R-:W-:Y:S01]  /*1b220*/  MOV R101, R105 ;  /* 0x0000006900657202 */ /* 0x020fe20000000f00 */
[----:B------:R-:W-:Y:S01]  /*1b230*/  IMAD.MOV.U32 R100, RZ, RZ, R104 ;  /* 0x000000ffff647224 */ /* 0x000fe200078e0068 */
[----:B------:R-:W-:Y:S01]  /*1b240*/  MOV R107, R102 ;  /* 0x00000066006b7202 */ /* 0x000fe20000000f00 */
[C---:B--2---:R-:W-:Y:S01]  /*1b250*/  IMAD.SHL.U32 R2, R5.reuse, 0x8, RZ ;  /* 0x0000000805027824 */ /* 0x044fe200078e00ff */
[----:B------:R-:W-:Y:S01]  /*1b260*/  SHF.R.S32.HI R3, RZ, 0x1f, R5 ;  /* 0x0000001fff037819 */ /* 0x000fe20000011405 */
[C---:B------:R-:W-:Y:S02]  /*1b270*/  IMAD R0, R5.reuse, 0x48, RZ ;  /* 0x0000004805007824 */ /* 0x040fe400078e02ff */
[C-C-:B------:R-:W-:Y:S02]  /*1b280*/  IMAD R4, R5.reuse, 0x38, R2.reuse ;  /* 0x0000003805047824 */ /* 0x140fe400078e0202 */
[----:B------:R-:W-:Y:S01]  /*1b290*/  IMAD.WIDE.U32 R8, R5, 0x70, RZ ;  /* 0x0000007005087825 */ /* 0x000fe200078e00ff */
[----:B------:R-:W-:-:S02]  /*1b2a0*/  SHF.R.S32.HI R5, RZ, 0x1f, R2 ;  /* 0x0000001fff057819 */ /* 0x000fc40000011402 */
[----:B------:R-:W-:Y:S01]  /*1b2b0*/  IADD3 R4, R4, 0x1, RZ ;  /* 0x0000000104047810 */ /* 0x000fe20007ffe0ff */
[----:B------:R-:W-:Y:S01]  /*1b2c0*/  IMAD R6, R3, 0x70, RZ ;  /* 0x0000007003067824 */ /* 0x000fe200078e02ff */
[C---:B------:R-:W-:Y:S01]  /*1b2d0*/  SHF.L.U64.HI R5, R2.reuse, 0x1, R5 ;  /* 0x0000000102057819 */ /* 0x040fe20000010205 */
[----:B------:R-:W-:Y:S01]  /*1b2e0*/  STL.64 [R1+0x138], R8 ;  /* 0x0001380801007387 */ /* 0x000fe20000100a00 */
[----:B------:R-:W-:Y:S01]  /*1b2f0*/  SHF.R.S32.HI R3, RZ, 0x1f, R0 ;  /* 0x0000001fff037819 */ /* 0x000fe20000011400 */
[----:B------:R-:W-:Y:S01]  /*1b300*/  IMAD.SHL.U32 R7, R2, 0x2, RZ ;  /* 0x0000000202077824 */ /* 0x000fe200078e00ff */
[----:B------:R-:W-:Y:S01]  /*1b310*/  SHF.R.S32.HI R2, RZ, 0x1f, R4 ;  /* 0x0000001fff027819 */ /* 0x000fe20000011404 */
[----:B------:R1:W-:Y:S03]  /*1b320*/  STL [R1+0x164], R5 ;  /* 0x0001640501007387 */ /* 0x0003e60000100800 */
[----:B------:R-:W-:Y:S01]  /*1b330*/  SHF.L.U64.HI R2, R4, 0x1, R2 ;  /* 0x0000000104027819 */ /* 0x000fe20000010202 */
[----:B------:R-:W-:Y:S01]  /*1b340*/  STL [R1+0x160], R7 ;  /* 0x0001600701007387 */ /* 0x000fe20000100800 */
[C---:B-1----:R-:W-:Y:S01]  /*1b350*/  SHF.L.U64.HI R5, R0.reuse, 0x1, R3 ;  /* 0x0000000100057819 */ /* 0x042fe20000010203 */
[----:B------:R-:W-:Y:S01]  /*1b360*/  IMAD.IADD R3, R9, 0x1, R6 ;  /* 0x0000000109037824 */ /* 0x000fe200078e0206 */
[----:B------:R-:W-:-:S03]  /*1b370*/  SHF.L.U32 R0, R0, 0x1, RZ ;  /* 0x0000000100007819 */ /* 0x000fc600000006ff */
[----:B------:R-:W-:Y:S04]  /*1b380*/  STL [R1+0x15c], R5 ;  /* 0x00015c0501007387 */ /* 0x000fe80000100800 */
[----:B------:R1:W-:Y:S04]  /*1b390*/  STL [R1+0x158], R0 ;  /* 0x0001580001007387 */ /* 0x0003e80000100800 */
[----:B------:R2:W-:Y:S01]  /*1b3a0*/  STL [R1+0x154], R3 ;  /* 0x0001540301007387 */ /* 0x0005e20000100800 */
[----:B-1----:R-:W-:-:S05]  /*1b3b0*/  SHF.L.U32 R0, R4, 0x1, RZ ;  /* 0x0000000104007819 */ /* 0x002fca00000006ff */
[----:B------:R2:W-:Y:S04]  /*1b3c0*/  STL [R1+0x14c], R0 ;  /* 0x00014c0001007387 */ /* 0x0005e80000100800 */
[----:B------:R2:W-:Y:S02]  /*1b3d0*/  STL [R1+0x150], R2 ;  /* 0x0001500201007387 */ /* 0x0005e40000100800 */
.L_x_600:
[----:B--2---:R-:W2:Y:S01]  /*1b3e0*/  LDL R2, [R1+0x168] ;  /* 0x0001680001027983 */ /* 0x004ea20000100800 */
[----:B------:R-:W-:Y:S04]  /*1b3f0*/  DEPBAR.LE SB0, 0x0 ;  /* 0x000080000000791a */ /* 0x000fe80000000000 */
[----:B------:R-:W2:Y:S01]  /*1b400*/  LDL R3, [R1+0x110] ;  /* 0x0001100001037983 */ /* 0x000ea20000100800 */
[----:B------:R-:W-:Y:S01]  /*1b410*/  WARPSYNC 0xffffffff ;  /* 0xffffffff00007948 */ /* 0x000fe20003800000 */
[----:B------:R-:W-:Y:S01]  /*1b420*/  SHF.R.S32.HI R5, RZ, 0x1f, R212 ;  /* 0x0000001fff057819 */ /* 0x000fe200000114d4 */
[----:B------:R-:W-:Y:S02]  /*1b430*/  BSSY B0, `(.L_x_598) ;  /* 0x0000107000007945 */ /* 0x000fe40003800000 */
[----:B------:R-:W3:Y:S05]  /*1b440*/  LDL.64 R6, [R1+0x120] ;  /* 0x0001200001067983 */ /* 0x000eea0000100a00 */
[----:B------:R-:W4:Y:S05]  /*1b450*/  LDL R4, [R1+0x1b8] ;  /* 0x0001b80001047983 */ /* 0x000f2a0000100800 */
[----:B------:R-:W5:Y:S05]  /*1b460*/  LDL R0, [R1+0x1bc] ;  /* 0x0001bc0001007983 */ /* 0x000f6a0000100800 */
[----:B------:R-:W5:Y:S05]  /*1b470*/  LDL.64 R10, [R1+0x180] ;  /* 0x00018000010a7983 */ /* 0x000f6a0000100a00 */
[----:B------:R-:W5:Y:S05]  /*1b480*/  LDL.64 R8, [R1+0x188] ;  /* 0x0001880001087983 */ /* 0x000f6a0000100a00 */
[----:B------:R-:W-:Y:S01]  /*1b490*/  BAR.SYNC.DEFER_BLOCKING 0x0 ;  /* 0x0000000000007b1d */ /* 0x000fe20000010000 */
[-C--:B--2---:R-:W-:Y:S02]  /*1b4a0*/  ISETP.GE.AND P5, PT, R2, R3.reuse, PT ;  /* 0x000000030200720c */ /* 0x084fe40003fa6270 */
[----:B---3--:R-:W-:Y:S02]  /*1b4b0*/  SHF.L.U64.HI R2, R6, 0x6, R7 ;  /* 0x0000000606027819 */ /* 0x008fe40000010207 */
[-C--:B----4-:R-:W-:Y:S03]  /*1b4c0*/  ISETP.GE.AND P4, PT, R4, R3.reuse, PT ;  /* 0x000000030400720c */ /* 0x090fe60003f86270 */
[----:B------:R-:W-:Y:S06]  /*1b4d0*/  IMAD R4, R2, R212, RZ ;  /* 0x000000d402047224 */ /* 0x000fec00078e02ff */
[----:B------:R-:W-:Y:S01]  /*1b4e0*/  @P5 STS [R202+0x9000], RZ ;  /* 0x009000ffca005388 */ /* 0x000fe20000000800 */
[----:B-----5:R-:W-:Y:S01]  /*1b4f0*/  ISETP.GE.AND P3, PT, R0, R3, PT ;  /* 0x000000030000720c */ /* 0x020fe20003f66270 */
[----:B------:R-:W-:Y:S03]  /*1b500*/  IMAD.SHL.U32 R0, R6, 0x40, RZ ;  /* 0x0000004006007824 */ /* 0x000fe600078e00ff */
[----:B------:R-:W-:Y:S01]  /*1b510*/  @P5 STS [R202+0x9004], RZ ;  /* 0x009004ffca005388 */ /* 0x000fe20000000800 */
[----:B------:R-:W-:Y:S02]  /*1b520*/  IMAD.MOV.U32 R3, RZ, RZ, R11 ;  /* 0x000000ffff037224 */ /* 0x000fe400078e000b */
[-C--:B------:R-:W-:Y:S02]  /*1b530*/  IMAD R4, R5, R0.reuse, R4 ;  /* 0x0000000005047224 */ /* 0x080fe400078e0204 */
[----:B------:R-:W-:Y:S01]  /*1b540*/  @P5 STS.64 [R202+0x9008], RZ ;  /* 0x009008ffca005388 */ /* 0x000fe20000000a00 */
[----:B------:R-:W-:Y:S04]  /*1b550*/  IMAD.MOV.U32 R2, RZ, RZ, R8 ;  /* 0x000000ffff027224 */ /* 0x000fe800078e0008 */
[----:B------:R-:W-:Y:S04]  /*1b560*/  IMAD.WIDE.U32 R2, R212, R0, R2 ;  /* 0x00000000d4027225 */ /* 0x000fe800078e0002 */
[----:B------:R-:W-:Y:S01]  /*1b570*/  IMAD.IADD R3, R3, 0x1, R4 ;  /* 0x0000000103037824 */ /* 0x000fe200078e0204 */
[CC--:B------:R-:W-:Y:S02]  /*1b580*/  @!P5 LEA R16, P1, R2.reuse, R232.reuse, 0x1 ;  /* 0x000000e80210d211 */ /* 0x0c0fe400078208ff */
[CC--:B------:R-:W-:Y:S02]  /*1b590*/  @!P4 LEA R12, P0, R2.reuse, R232.reuse, 0x1 ;  /* 0x000000e8020cc211 */ /* 0x0c0fe400078008ff */
[CCC-:B------:R-:W-:Y:S02]  /*1b5a0*/  @!P5 LEA.HI.X R17, R2.reuse, R233.reuse, R3.reuse, 0x1, P1 ;  /* 0x000000e90211d211 */ /* 0x1c0fe400008f0c03 */
[CCC-:B------:R-:W-:Y:S02]  /*1b5b0*/  @!P4 LEA.HI.X R13, R2.reuse, R233.reuse, R3.reuse, 0x1, P0 ;  /* 0x000000e9020dc211 */ /* 0x1c0fe400000f0c03 */
[----:B------:R-:W-:Y:S01]  /*1b5c0*/  @!P3 LEA R10, P2, R2, R232, 0x1 ;  /* 0x000000e8020ab211 */ /* 0x000fe200078408ff */
[----:B------:R-:W-:Y:S01]  /*1b5d0*/  @!PT LDS RZ, [RZ] ;  /* 0x00000000fffff984 */ /* 0x000fe20000000800 */
[----:B------:R-:W-:Y:S01]  /*1b5e0*/  @!PT LDS RZ, [RZ] ;  /* 0x00000000fffff984 */ /* 0x000fe20000000800 */
[----:B------:R-:W-:Y:S01]  /*1b5f0*/  @!PT LDS RZ, [RZ] ;  /* 0x00000000fffff984 */ /* 0x000fe20000000800 */
[----:B------:R1:W-:Y:S01]  /*1b600*/  @!P5 LDGSTS.E.BYPASS.LTC128B.128 [R202+0x9000], [R16.64] ;  /* 0x0900000010cadfae */ /* 0x0003e2000b901d44 */
[----:B------:R-:W-:Y:S02]  /*1b610*/  LEA R0, P6, R6, R2, 0x5 ;  /* 0x0000000206007211 */ /* 0x000fe400078c28ff */
[----:B------:R-:W-:Y:S02]  /*1b620*/  @!P3 LEA.HI.X R11, R2, R233, R3, 0x1, P2 ;  /* 0x000000e9020bb211 */ /* 0x000fe400010f0c03 */
[----:B------:R-:W-:Y:S01]  /*1b630*/  @P4 STS.128 [R202+0xa000], RZ ;  /* 0x00a000ffca004388 */ /* 0x000fe20000000c00 */
[----:B------:R-:W-:Y:S02]  /*1b640*/  LEA.HI.X R4, R6, R3, R7, 0x5, P6 ;  /* 0x0000000306047211 */ /* 0x000fe400030f2c07 */
[CC--:B------:R-:W-:Y:S02]  /*1b650*/  @!P5 LEA R14, P6, R0.reuse, R232.reuse, 0x1 ;  /* 0x000000e8000ed211 */ /* 0x0c0fe400078c08ff */
[----:B------:R-:W-:Y:S01]  /*1b660*/  @!PT LDS RZ, [RZ] ;  /* 0x00000000fffff984 */ /* 0x000fe20000000800 */
[----:B------:R-:W-:Y:S01]  /*1b670*/  @!PT LDS RZ, [RZ] ;  /* 0x00000000fffff984 */ /* 0x000fe20000000800 */
[----:B------:R-:W-:Y:S01]  /*1b680*/  @!PT LDS RZ, [RZ] ;  /* 0x00000000fffff984 */ /* 0x000fe20000000800 */
[----:B------:R2:W-:Y:S01]  /*1b690*/  @!P4 LDGSTS.E.BYPASS.LTC128B.128 [R202+0xa000], [R12.64+0x40] ;  /* 0x0a0000400ccacfae */ /* 0x0005e2000b901d44 */
[CC--:B------:R-:W-:Y:S02]  /*1b6a0*/  @!P4 LEA R8, P1, R0.reuse, R232.reuse, 0x1 ;  /* 0x000000e80008c211 */ /* 0x0c0fe400078208ff */
[CCC-:B------:R-:W-:Y:S02]  /*1b6b0*/  @!P5 LEA.HI.X R15, R0.reuse, R233.reuse, R4.reuse, 0x1, P6 ;  /* 0x000000e9000fd211 */ /* 0x1c0fe400030f0c04 */
[----:B------:R-:W-:Y:S01]  /*1b6c0*/  @P3 STS.128 [R202+0xb000], RZ ;  /* 0x00b000ffca003388 */ /* 0x000fe20000000c00 */
[CCC-:B------:R-:W-:Y:S02]  /*1b6d0*/  @!P4 LEA.HI.X R9, R0.reuse, R233.reuse, R4.reuse, 0x1, P1 ;  /* 0x000000e90009c211 */ /* 0x1c0fe400008f0c04 */
[C---:B------:R-:W-:Y:S02]  /*1b6e0*/  @!P3 LEA R6, P0, R0.reuse, R232, 0x1 ;  /* 0x000000e80006b211 */ /* 0x040fe400078008ff */
[----:B------:R-:W-:Y:S01]  /*1b6f0*/  @!PT LDS RZ, [RZ] ;  /* 0x00000000fffff984 */ /* 0x000fe20000000800 */
[----:B------:R-:W-:Y:S01]  /*1b700*/  @!PT LDS RZ, [RZ] ;  /* 0x00000000fffff984 */ /* 0x000fe20000000800 */
[----:B------:R-:W-:Y:S01]  /*1b710*/  @!PT LDS RZ, [RZ] ;  /* 0x00000000fffff984 */ /* 0x000fe20000000800 */
[----:B------:R3:W-:Y:S02]  /*1b720*/  @!P3 LDGSTS.E.BYPASS.LTC128B.128 [R202+0xb000], [R10.64+0x80] ;  /* 0x0b0000800acabfae */ /* 0x0007e4000b901d44 */
[----:B------:R-:W-:Y:S02]  /*1b730*/  @!P3 LEA.HI.X R7, R0, R233, R4, 0x1, P0 ;  /* 0x000000e90007b211 */ /* 0x000fe400000f0c04 */
[----:B------:R-:W-:Y:S01]  /*1b740*/  ISETP.GE.AND P0, PT, R212, 0x1, PT ;  /* 0x00000001d400780c */ /* 0x000fe20003f06270 */
[----:B------:R-:W-:Y:S05]  /*1b750*/  @P5 STS.128 [R202+0x9800], RZ ;  /* 0x009800ffca005388 */ /* 0x000fea0000000c00 */
[----:B------:R-:W-:Y:S01]  /*1b760*/  @!PT LDS RZ, [RZ] ;  /* 0x00000000fffff984 */ /* 0x000fe20000000800 */
[----:B------:R-:W-:Y:S01]  /*1b770*/  @!PT LDS RZ, [RZ] ;  /* 0x00000000fffff984 */ /* 0x000fe20000000800 */
[----:B------:R-:W-:Y:S01]  /*1b780*/  @!PT LDS RZ, [RZ] ;  /* 0x00000000fffff984 */ /* 0x000fe20000000800 */
[----:B------:R2:W-:Y:S05]  /*1b790*/  @!P5 LDGSTS.E.BYPASS.LTC128B.128 [R202+0x9800], [R14.64] ;  /* 0x098000000ecadfae */ /* 0x0005ea000b901d44 */
[----:B------:R-:W-:Y:S05]  /*1b7a0*/  @P4 STS.128 [R202+0xa800], RZ ;  /* 0x00a800ffca004388 */ /* 0x000fea0000000c00 */
[----:B------:R-:W-:Y:S01]  /*1b7b0*/  @!PT LDS RZ, [RZ] ;  /* 0x00000000fffff984 */ /* 0x000fe20000000800 */
[----:B------:R-:W-:Y:S01]  /*1b7c0*/  @!PT LDS RZ, [RZ] ;  /* 0x00000000fffff984 */ /* 0x000fe20000000800 */
[----:B------:R-:W-:Y:S01]  /*1b7d0*/  @!PT LDS RZ, [RZ] ;  /* 0x00000000fffff984 */ /* 0x000fe20000000800 */
[----:B------:R3:W-:Y:S05]  /*1b7e0*/  @!P4 LDGSTS.E.BYPASS.LTC128B.128 [R202+0xa800], [R8.64+0x40] ;  /* 0x0a80004008cacfae */ /* 0x0007ea000b901d44 */
[----:B------:R-:W-:Y:S05]  /*1b7f0*/  @P3 STS.128 [R202+0xb800], RZ ;  /* 0x00b800ffca003388 */ /* 0x000fea0000000c00 */
[----:B------:R-:W-:Y:S01]  /*1b800*/  @!PT LDS RZ, [RZ] ;  /* 0x00000000fffff984 */ /* 0x000fe20000000800 */
[----:B------:R-:W-:Y:S01]  /*1b810*/  @!PT LDS RZ, [RZ] ;  /* 0x00000000fffff984 */ /* 0x000fe20000000800 */
[----:B------:R-:W-:Y:S01]  /*1b820*/  @!PT LDS RZ, [RZ] ;  /* 0x00000000fffff984 */ /* 0x000fe20000000800 */
[----:B------:R4:W-:Y:S05]  /*1b830*/  @!P3 LDGSTS.E.BYPASS.LTC128B.128 [R202+0xb800], [R6.64+0x80] ;  /* 0x0b80008006cabfae */ /* 0x0009ea000b901d44 */
[----:B------:R-:W-:Y:S05]  /*1b840*/  LDSM.16.M88.4 R64, [R196] ;  /* 0x00000000c440783b */ /* 0x000fea0000000200 */
[----:B-1----:R-:W4:Y:S05]  /*1b850*/  LDSM.16.M88.4 R16, [R193+0x6000] ;  /* 0x00600000c110783b */ /* 0x002f2a0000000200 */
[----:B------:R-:W3:Y:S05]  /*1b860*/  LDSM.16.M88.4 R60, [R196+0x1000] ;  /* 0x00100000c43c783b */ /* 0x000eea0000000200 */
[----:B------:R-:W1:Y:S05]  /*1b870*/  LDSM.16.M88.4 R32, [R193+0x6400] ;  /* 0x00640000c120783b */ /* 0x000e6a0000000200 */
[----:B------:R-:W0:Y:S05]  /*1b880*/  LDGDEPBAR ;  /* 0x00000000000079af */ /* 0x000e2a0000000000 */
[----:B------:R-:W5:Y:S05]  /*1b890*/  LDSM.16.M88.4 R48, [R193+0x6800] ;  /* 0x00680000c130783b */ /* 0x000f6a0000000200 */
[----:B------:R-:W1:Y:S05]  /*1b8a0*/  LDSM.16.M88.4 R172, [R193+0x6c00] ;  /* 0x006c0000c1ac783b */ /* 0x000e6a0000000200 */
[----:B------:R-:W-:Y:S05]  /*1b8b0*/  LDSM.16.M88.4 R176, [R197] ;  /* 0x00000000c5b0783b */ /* 0x000fea0000000200 */
[----:B------:R-:W-:Y:S01]  /*1b8c0*/  LDSM.16.M88.4 R180, [R197+0x1000] ;  /* 0x00100000c5b4783b */ /* 0x000fe20000000200 */
[-C--:B----4-:R-:W-:Y:S08]  /*1b8d0*/  HMMA.16816.F32 R4, R64, R16.reuse, RZ ;  /* 0x000000104004723c */ /* 0x090ff000000018ff */
[C---:B---3--:R-:W-:Y:S08]  /*1b8e0*/  HMMA.16816.F32 R8, R60.reuse, R16, RZ ;  /* 0x000000103c08723c */ /* 0x048ff000000018ff */
[-C--:B--2---:R-:W-:Y:S08]  /*1b8f0*/  HMMA.16816.F32 R12, R60, R18.reuse, RZ ;  /* 0x000000123c0c723c */ /* 0x084ff000000018ff */
[C---:B------:R-:W-:Y:S08]  /*1b900*/  HMMA.16816.F32 R16, R64.reuse, R18, RZ ;  /* 0x000000124010723c */ /* 0x040ff000000018ff */
[-C--:B-1----:R-:W-:Y:S08]  /*1b910*/  HMMA.16816.F32 R20, R64, R32.reuse, RZ ;  /* 0x000000204014723c */ /* 0x082ff000000018ff */
        /* <DEDUP_REMOVED lines=12> */
[-C--:B-1----:R-:W-:Y:S08]  /*1b9e0*/  HMMA.16816.F32 R4, R176, R172.reuse, R4 ;  /* 0x000000acb004723c */ /* 0x082ff00000001804 */
[C---:B------:R-:W-:Y:S08]  /*1b9f0*/  HMMA.16816.F32 R8, R180.reuse, R172, R8 ;  /* 0x000000acb408723c */ /* 0x040ff00000001808 */
[-C--:B------:R-:W-:Y:S08]  /*1ba00*/  HMMA.16816.F32 R12, R180, R174.reuse, R12 ;  /* 0x000000aeb40c723c */ /* 0x080ff0000000180c */
[C---:B------:R-:W-:Y:S01]  /*1ba10*/  HMMA.16816.F32 R16, R176.reuse, R174, R16 ;  /* 0x000000aeb010723c */ /* 0x040fe20000001810 */
        /* <DEDUP_REMOVED lines=13> */
[-C--:B------:R-:W-:Y:S01]  /*1baf0*/  HMMA.16816.F32 R60, R180, R174.reuse, R60 ;  /* 0x000000aeb43c723c */ /* 0x080fe2000000183c */
[----:B------:R-:W-:Y:S07]  /*1bb00*/  LDSM.16.M88.4 R180, [R196+0x3000] ;  /* 0x00300000c4b4783b */ /* 0x000fee0000000200 */
[----:B------:R-:W-:Y:S01]  /*1bb10*/  HMMA.16816.F32 R64, R176, R174, R64 ;  /* 0x000000aeb040723c */ /* 0x000fe20000001840 */
[----:B------:R-:W-:Y:S05]  /*1bb20*/  LDSM.16.M88.4 R172, [R196+0x2000] ;  /* 0x00200000c4ac783b */ /* 0x000fea0000000200 */
[----:B------:R-:W1:Y:S02]  /*1bb30*/  LDSM.16.M88.4 R176, [R193+0x7000] ;  /* 0x00700000c1b0783b */ /* 0x000e640000000200 */
        /* <DEDUP_REMOVED lines=80> */
[----:B------:R-:W1:Y:S01]  /*1c040*/  LDSM.16.M88.4 R176, [R195+0x8c00] ;  /* 0x008c0000c3b0783b */ /* 0x000e620000000200 */
[----:B------:R-:W-:Y:S04]  /*1c050*/  DEPBAR.LE SB0, 0x0 ;  /* 0x000080000000791a */ /* 0x000fe80000000000 */
[----:B------:R-:W-:Y:S02]  /*1c060*/  BAR.SYNC.DEFER_BLOCKING 0x0 ;  /* 0x0000000000007b1d */ /* 0x000fe40000010000 */
[-C--:B-1----:R-:W-:Y:S08]  /*1c070*/  HMMA.16816.F32 R52, R172, R176.reuse, R52 ;  /* 0x000000b0ac34723c */ /* 0x082ff00000001834 */
[C---:B------:R-:W-:Y:S08]  /*1c080*/  HMMA.16816.F32 R56, R180.reuse, R176, R56 ;  /* 0x000000b0b438723c */ /* 0x040ff00000001838 */
[-C--:B------:R-:W-:Y:S08]  /*1c090*/  HMMA.16816.F32 R60, R180, R178.reuse, R60 ;  /* 0x000000b2b43c723c */ /* 0x080ff0000000183c */
[----:B------:R-:W-:Y:S01]  /*1c0a0*/  HMMA.16816.F32 R64, R172, R178, R64 ;  /* 0x000000b2ac40723c */ /* 0x000fe20000001840 */
[----:B------:R-:W-:Y:S07]  /*1c0b0*/  @!UPT UIADD3 URZ, URZ, URZ, URZ ;  /* 0x0000003f3f3ff290 */ /* 0x000fee000fffe03f */
[----:B------:R-:W-:-:S11]  /*1c0c0*/  @!P0 BRA `(.L_x_599) ;  /* 0x000003d000008947 */ /* 0x000fd60003800000 */
[----:B------:R-:W2:Y:S01]  /*1c0d0*/  LDL R105, [R1+0x174] ;  /* 0x0001740001697983 */ /* 0x000ea20000100800 */
[----:B------:R-:W-:Y:S03]  /*1c0e0*/  IADD3 R0, R212, -0x1, RZ ;  /* 0xffffffffd4007810 */ /* 0x000fe60007ffe0ff */
[----:B------:R-:W3:Y:S01]  /*1c0f0*/  LDL.64 R188, [R1+0x178] ;  /* 0x0001780001bc7983 */ /* 0x000ee20000100a00 */
[----:B------:R-:W-:Y:S03]  /*1c100*/  SHF.R.S32.HI R103, RZ, 0x1f, R0 ;  /* 0x0000001fff677819 */ /* 0x000fe60000011400 */
[----:B------:R-:W4:Y:S04]  /*1c110*/  LDL.64 R186, [R1+0x198] ;  /* 0x0001980001ba7983 */ /* 0x000f280000100a00 */
[----:B------:R-:W5:Y:S04]  /*1c120*/  LDL R102, [R1+0x170] ;  /* 0x0001700001667983 */ /* 0x000f680000100800 */
[----:B------:R-:W4:Y:S04]  /*1c130*/  LDL R104, [R1+0x190] ;  /* 0x0001900001687983 */ /* 0x000f280000100800 */
[----:B------:R-:W4:Y:S04]  /*1c140*/  LDL R184, [R1+0x194] ;  /* 0x0001940001b87983 */ /* 0x000f280000100800 */
[----:B------:R1:W-:Y:S04]  /*1c150*/  @P5 STS [R202+0x6000], RZ ;  /* 0x006000ffca005388 */ /* 0x0003e80000000800 */
[----:B------:R1:W-:Y:S04]  /*1c160*/  @P5 STS [R202+0x6004], RZ ;  /* 0x006004ffca005388 */ /* 0x0003e80000000800 */
[----:B------:R1:W-:Y:S01]  /*1c170*/  @P5 STS.64 [R202+0x6008], RZ ;  /* 0x006008ffca005388 */ /* 0x0003e20000000a00 */
[----:B--2---:R-:W-:Y:S02]  /*1c180*/  IMAD R2, R105, R0, RZ ;  /* 0x0000000069027224 */ /* 0x004fe400078e02ff */
[----:B---3--:R-:W-:Y:S02]  /*1c190*/  IMAD.MOV.U32 R3, RZ, RZ, R189 ;  /* 0x000000ffff037224 */ /* 0x008fe400078e00bd */
[-C--:B-----5:R-:W-:Y:S02]  /*1c1a0*/  IMAD R103, R103, R102.reuse, R2 ;  /* 0x0000006667677224 */ /* 0x0a0fe400078e0202 */
[----:B----4-:R-:W-:Y:S04]  /*1c1b0*/  IMAD.MOV.U32 R2, RZ, RZ, R186 ;  /* 0x000000ffff027224 */ /* 0x010fe800078e00ba */
[----:B------:R-:W-:Y:S04]  /*1c1c0*/  IMAD.WIDE.U32 R2, R0, R102, R2 ;  /* 0x0000006600027225 */ /* 0x000fe800078e0002 */
[----:B------:R-:W-:Y:S01]  /*1c1d0*/  IMAD.IADD R0, R3, 0x1, R103 ;  /* 0x0000000103007824 */ /* 0x000fe200078e0267 */
[CC--:B------:R-:W-:Y:S04]  /*1c1e0*/  @!P5 LEA R102, P0, R2.reuse, R222.reuse, 0x1 ;  /* 0x000000de0266d211 */ /* 0x0c0fe800078008ff */
[CCC-:B------:R-:W-:Y:S05]  /*1c1f0*/  @!P5 LEA.HI.X R103, R2.reuse, R223.reuse, R0.reuse, 0x1, P0 ;  /* 0x000000df0267d211 */ /* 0x1c0fea00000f0c00 */
[----:B------:R-:W-:Y:S01]  /*1c200*/  @!PT LDS RZ, [RZ] ;  /* 0x00000000fffff984 */ /* 0x000fe20000000800 */
[----:B------:R-:W-:Y:S01]  /*1c210*/  @!PT LDS RZ, [RZ] ;  /* 0x00000000fffff984 */ /* 0x000fe20000000800 */
[----:B------:R-:W-:Y:S01]  /*1c220*/  @!PT LDS RZ, [RZ] ;  /* 0x00000000fffff984 */ /* 0x000fe20000000800 */
[----:B------:R2:W-:Y:S04]  /*1c230*/  @!P5 LDGSTS.E.BYPASS.LTC128B.128 [R202+0x6000], [R102.64] ;  /* 0x0600000066cadfae */ /* 0x0005e8000b901d44 */
[----:B------:R1:W-:Y:S01]  /*1c240*/  @P4 STS.128 [R202+0x7000], RZ ;  /* 0x007000ffca004388 */ /* 0x0003e20000000c00 */
[CC--:B--2---:R-:W-:Y:S04]  /*1c250*/  @!P4 LEA R102, P0, R2.reuse, R222.reuse, 0x1 ;  /* 0x000000de0266c211 */ /* 0x0c4fe800078008ff */
[CCC-:B------:R-:W-:Y:S05]  /*1c260*/  @!P4 LEA.HI.X R103, R2.reuse, R223.reuse, R0.reuse, 0x1, P0 ;  /* 0x000000df0267c211 */ /* 0x1c0fea00000f0c00 */
[----:B------:R-:W-:Y:S01]  /*1c270*/  @!PT LDS RZ, [RZ] ;  /* 0x00000000fffff984 */ /* 0x000fe20000000800 */
[----:B------:R-:W-:Y:S01]  /*1c280*/  @!PT LDS RZ, [RZ] ;  /* 0x00000000fffff984 */ /* 0x000fe20000000800 */
[----:B------:R-:W-:Y:S01]  /*1c290*/  @!PT LDS RZ, [RZ] ;  /* 0x00000000fffff984 */ /* 0x000fe20000000800 */
[----:B------:R2:W-:Y:S04]  /*1c2a0*/  @!P4 LDGSTS.E.BYPASS.LTC128B.128 [R202+0x7000], [R102.64+0x40] ;  /* 0x0700004066cacfae */ /* 0x0005e8000b901d44 */
[----:B------:R1:W-:Y:S01]  /*1c2b0*/  @P3 STS.128 [R202+0x8000], RZ ;  /* 0x008000ffca003388 */ /* 0x0003e20000000c00 */
[C---:B--2---:R-:W-:Y:S04]  /*1c2c0*/  @!P3 LEA R102, P0, R2.reuse, R222, 0x1 ;  /* 0x000000de0266b211 */ /* 0x044fe800078008ff */
[-CC-:B------:R-:W-:Y:S02]  /*1c2d0*/  @!P3 LEA.HI.X R103, R2, R223.reuse, R0.reuse, 0x1, P0 ;  /* 0x000000df0267b211 */ /* 0x180fe400000f0c00 */
[----:B------:R-:W-:Y:S03]  /*1c2e0*/  IADD3 R2, P1, R104, R2, RZ ;  /* 0x0000000268027210 */ /* 0x000fe60007f3e0ff */
[----:B------:R-:W-:Y:S01]  /*1c2f0*/  @!PT LDS RZ, [RZ] ;  /* 0x00000000fffff984 */ /* 0x000fe20000000800 */
[----:B------:R-:W-:Y:S01]  /*1c300*/  @!PT LDS RZ, [RZ] ;  /* 0x00000000fffff984 */ /* 0x000fe20000000800 */
[----:B------:R-:W-:Y:S01]  /*1c310*/  @!PT LDS RZ, [RZ] ;  /* 0x00000000fffff984 */ /* 0x000fe20000000800 */
[----:B------:R2:W-:Y:S01]  /*1c320*/  @!P3 LDGSTS.E.BYPASS.LTC128B.128 [R202+0x8000], [R102.64+0x80] ;  /* 0x0800008066cabfae */ /* 0x0005e2000b901d44 */
[-C--:B------:R-:W-:Y:S01]  /*1c330*/  @!P5 LEA R104, P0, R2, R222.reuse, 0x1 ;  /* 0x000000de0268d211 */ /* 0x080fe200078008ff */
[----:B------:R-:W-:Y:S02]  /*1c340*/  IMAD.X R0, R184, 0x1, R0, P1 ;  /* 0x00000001b8007824 */ /* 0x000fe400008e0600 */
[----:B------:R1:W-:Y:S03]  /*1c350*/  @P5 STS.128 [R202+0x6800], RZ ;  /* 0x006800ffca005388 */ /* 0x0003e60000000c00 */
        /* <DEDUP_REMOVED lines=14> */
[----:B------:R-:W-:Y:S05]  /*1c440*/  @!P3 LEA.HI.X R103, R2, R223, R0, 0x1, P0 ;  /* 0x000000df0267b211 */ /* 0x000fea00000f0c00 */
[----:B------:R-:W-:Y:S01]  /*1c450*/  @!PT LDS RZ, [RZ] ;  /* 0x00000000fffff984 */ /* 0x000fe20000000800 */
[----:B------:R-:W-:Y:S01]  /*1c460*/  @!PT LDS RZ, [RZ] ;  /* 0x00000000fffff984 */ /* 0x000fe20000000800 */
[----:B------:R-:W-:Y:S01]  /*1c470*/  @!PT LDS RZ, [RZ] ;  /* 0x00000000fffff984 */ /* 0x000fe20000000800 */
[----:B------:R1:W-:Y:S04]  /*1c480*/  @!P3 LDGSTS.E.BYPASS.LTC128B.128 [R202+0x8800], [R102.64+0x80] ;  /* 0x0880008066cabfae */ /* 0x0003e8000b901d44 */
[----:B------:R-:W0:Y:S02]  /*1c490*/  LDGDEPBAR ;  /* 0x00000000000079af */ /* 0x000e240000000000 */
.L_x_599:
[----:B------:R-:W-:Y:S05]  /*1c4a0*/  BSYNC B0 ;  /* 0x0000000000007941 */ /* 0x000fea0003800000 */
.L_x_598:
[----:B------:R-:W-:Y:S01]  /*1c4b0*/  IMAD.U32 R2, RZ, RZ, UR6 ;  /* 0x00000006ff027e24 */ /* 0x000fe2000f8e00ff */
[----:B-1----:R-:W1:Y:S01]  /*1c4c0*/  S2R R102, SR_TID.X ;  /* 0x0000000000667919 */ /* 0x002e620000002100 */
[----:B------:R-:W-:Y:S07]  /*1c4d0*/  IMAD.U32 R3, RZ, RZ, UR7 ;  /* 0x00000007ff037e24 */ /* 0x000fee000f8e00ff */
[----:B------:R2:W3:Y:S01]  /*1c4e0*/  LD.E R0, [R2.64+0xdc] ;  /* 0x0000dc0402007980 */ /* 0x0004e2000c101900 */
[----:B-1----:R-:W-:Y:S05]  /*1c4f0*/  IMAD.SHL.U32 R102, R102, 0x2, RZ ;  /* 0x0000000266667824 */ /* 0x002fea00078e00ff */
[----:B------:R-:W-:Y:S05]  /*1c500*/  LOP3.LUT R102, R102, 0x6, RZ, 0xc0, !PT ;  /* 0x0000000666667812 */ /* 0x000fea00078ec0ff */
[----:B--2---:R-:W-:Y:S04]  /*1c510*/  IMAD R2, R212, 0x40, R102 ;  /* 0x00000040d4027824 */ /* 0x004fe800078e0266 */
[----:B------:R-:W1:Y:S01]  /*1c520*/  I2F R103, R2 ;  /* 0x0000000200677306 */ /* 0x000e620000201400 */
        /* <DEDUP_REMOVED lines=9> */
[C---:B------:R-:W-:Y:S03]  /*1c5c0*/  IADD3 R105, R2.reuse, 0x20, RZ ;  /* 0x0000002002697810 */ /* 0x040fe60007ffe0ff */
[----:B------:R-:W4:Y:S01]  /*1c5d0*/  I2F R3, R3 ;  /* 0x0000000300037306 */ /* 0x000f220000201400 */
[CC--:B-1----:R-:W-:Y:S02]  /*1c5e0*/  FFMA.FTZ R10, R103.reuse, R199.reuse, R10 ;  /* 0x000000c7670a7223 */ /* 0x0c2fe4000001000a */
[CC--:B------:R-:W-:Y:S02]  /*1c5f0*/  FFMA.FTZ R4, R103.reuse, R199.reuse, R4 ;  /* 0x000000c767047223 */ /* 0x0c0fe40000010004 */
[CC--:B------:R-:W-:Y:S05]  /*1c600*/  FFMA.FTZ R6, R103.reuse, R199.reuse, R6 ;  /* 0x000000c767067223 */ /* 0x0c0fea0000010006 */
[----:B------:R-:W1:Y:S01]  /*1c610*/  I2F R104, R104 ;  /* 0x0000006800687306 */ /* 0x000e620000201400 */
[-C--:B------:R-:W-:Y:S01]  /*1c620*/  FFMA.FTZ R8, R103, R199.reuse, R8 ;  /* 0x000000c767087223 */ /* 0x080fe20000010008 */
[----:B------:R-:W-:Y:S01]  /*1c630*/  IADD3 R103, R2, 0x28, RZ ;  /* 0x0000002802677810 */ /* 0x000fe20007ffe0ff */
[CC--:B--2---:R-:W-:Y:S02]  /*1c640*/  FFMA.FTZ R14, R102.reuse, R199.reuse, R14 ;  /* 0x000000c7660e7223 */ /* 0x0c4fe4000001000e */
[CC--:B------:R-:W-:Y:S02]  /*1c650*/  FFMA.FTZ R16, R102.reuse, R199.reuse, R16 ;  /* 0x000000c766107223 */ /* 0x0c0fe40000010010 */
[CC--:B------:R-:W-:Y:S03]  /*1c660*/  FFMA.FTZ R18, R102.reuse, R199.reuse, R18 ;  /* 0x000000c766127223 */ /* 0x0c0fe60000010012 */
[----:B------:R-:W2:Y:S01]  /*1c670*/  I2F R172, R172 ;  /* 0x000000ac00ac7306 */ /* 0x000ea20000201400 */
[-C--:B------:R-:W-:Y:S01]  /*1c680*/  FFMA.FTZ R12, R102, R199.reuse, R12 ;  /* 0x000000c7660c7223 */ /* 0x080fe2000001000c */
[C---:B------:R-:W-:Y:S01]  /*1c690*/  IADD3 R102, R2.reuse, 0x29, RZ ;  /* 0x0000002902667810 */ /* 0x040fe20007ffe0ff */
[CC--:B----4-:R-:W-:Y:S02]  /*1c6a0*/  FFMA.FTZ R11, R3.reuse, R199.reuse, R11 ;  /* 0x000000c7030b7223 */ /* 0x0d0fe4000001000b */
[CC--:B------:R-:W-:Y:S02]  /*1c6b0*/  FFMA.FTZ R5, R3.reuse, R199.reuse, R5 ;  /* 0x000000c703057223 */ /* 0x0c0fe40000010005 */
[CC--:B------:R-:W-:Y:S03]  /*1c6c0*/  FFMA.FTZ R7, R3.reuse, R199.reuse, R7 ;  /* 0x000000c703077223 */ /* 0x0c0fe60000010007 */
[----:B------:R-:W4:Y:S01]  /*1c6d0*/  I2F R173, R173 ;  /* 0x000000ad00ad7306 */ /* 0x000f220000201400 */
[-C--:B------:R-:W-:Y:S01]  /*1c6e0*/  FFMA.FTZ R9, R3, R199.reuse, R9 ;  /* 0x000000c703097223 */ /* 0x080fe20000010009 */
[----:B------:R-:W-:Y:S01]  /*1c6f0*/  IADD3 R3, R2, 0x30, RZ ;  /* 0x0000003002037810 */ /* 0x000fe20007ffe0ff */
[CC--:B-1----:R-:W-:Y:S02]  /*1c700*/  FFMA.FTZ R37, R104.reuse, R199.reuse, R37 ;  /* 0x000000c768257223 */ /* 0x0c2fe40000010025 */
[CC--:B------:R-:W-:Y:S02]  /*1c710*/  FFMA.FTZ R39, R104.reuse, R199.reuse, R39 ;  /* 0x000000c768277223 */ /* 0x0c0fe40000010027 */
[CC--:B------:R-:W-:Y:S03]  /*1c720*/  FFMA.FTZ R43, R104.reuse, R199.reuse, R43 ;  /* 0x000000c7682b7223 */ /* 0x0c0fe6000001002b */
[----:B------:R-:W1:Y:S01]  /*1c730*/  I2F R175, R175 ;  /* 0x000000af00af7306 */ /* 0x000e620000201400 */
[-C--:B------:R-:W-:Y:S01]  /*1c740*/  FFMA.FTZ R41, R104, R199.reuse, R41 ;  /* 0x000000c768297223 */ /* 0x080fe20000010029 */
[----:B------:R-:W-:Y:S01]  /*1c750*/  FMNMX.FTZ R104, R10, R100, !PT ;  /* 0x000000640a687209 */ /* 0x000fe20007810000 */
[CC--:B--2---:R-:W-:Y:S03]  /*1c760*/  FFMA.FTZ R17, R172.reuse, R199.reuse, R17 ;  /* 0x000000c7ac117223 */ /* 0x0c4fe60000010011 */
[----:B------:R-:W-:Y:S01]  /*1c770*/  FMNMX.FTZ R104, R11, R104, !PT ;  /* 0x000000680b687209 */ /* 0x000fe20007810000 */
[CC--:B------:R-:W-:Y:S02]  /*1c780*/  FFMA.FTZ R19, R172.reuse, R199.reuse, R19 ;  /* 0x000000c7ac137223 */ /* 0x0c0fe40000010013 */
[-C--:B------:R-:W-:Y:S01]  /*1c790*/  FFMA.FTZ R15, R172, R199.reuse, R15 ;  /* 0x000000c7ac0f7223 */ /* 0x080fe2000001000f */
[----:B------:R-:W-:Y:S01]  /*1c7a0*/  FMNMX.FTZ R104, R14, R104, !PT ;  /* 0x000000680e687209 */ /* 0x000fe20007810000 */
[----:B------:R-:W2:Y:S01]  /*1c7b0*/  I2F R176, R176 ;  /* 0x000000b000b07306 */ /* 0x000ea20000201400 */
[-C--:B------:R-:W-:Y:S01]  /*1c7c0*/  FFMA.FTZ R13, R172, R199.reuse, R13 ;  /* 0x000000c7ac0d7223 */ /* 0x080fe2000001000d */
[----:B------:R-:W-:Y:S01]  /*1c7d0*/  IADD3 R172, R2, 0x39, RZ ;  /* 0x0000003902ac7810 */ /* 0x000fe20007ffe0ff */
[-C--:B----4-:R-:W-:Y:S01]  /*1c7e0*/  FFMA.FTZ R26, R173, R199.reuse, R26 ;  /* 0x000000c7ad1a7223 */ /* 0x090fe2000001001a */
[----:B------:R-:W-:Y:S01]  /*1c7f0*/  FMNMX.FTZ R104, R15, R104, !PT ;  /* 0x000000680f687209 */ /* 0x000fe20007810000 */
[CC--:B------:R-:W-:Y:S02]  /*1c800*/  FFMA.FTZ R20, R173.reuse, R199.reuse, R20 ;  /* 0x000000c7ad147223 */ /* 0x0c0fe40000010014 */
[CC--:B------:R-:W-:Y:S01]  /*1c810*/  FFMA.FTZ R22, R173.reuse, R199.reuse, R22 ;  /* 0x000000c7ad167223 */ /* 0x0c0fe20000010016 */
[----:B------:R-:W-:Y:S01]  /*1c820*/  FMNMX.FTZ R104, R26, R104, !PT ;  /* 0x000000681a687209 */ /* 0x000fe20007810000 */
[-C--:B------:R-:W-:Y:S01]  /*1c830*/  FFMA.FTZ R24, R173, R199.reuse, R24 ;  /* 0x000000c7ad187223 */ /* 0x080fe20000010018 */
[C---:B------:R-:W-:Y:S01]  /*1c840*/  IADD3 R173, R2.reuse, 0x31, RZ ;  /* 0x0000003102ad7810 */ /* 0x040fe20007ffe0ff */
[----:B------:R-:W4:Y:S01]  /*1c850*/  I2F R102, R102 ;  /* 0x0000006600667306 */ /* 0x000f220000201400 */
[CC--:B-1----:R-:W-:Y:S02]  /*1c860*/  FFMA.FTZ R30, R175.reuse, R199.reuse, R30 ;  /* 0x000000c7af1e7223 */ /* 0x0c2fe4000001001e */
[CC--:B------:R-:W-:Y:S02]  /*1c870*/  FFMA.FTZ R32, R175.reuse, R199.reuse, R32 ;  /* 0x000000c7af207223 */ /* 0x0c0fe40000010020 */
[CC--:B------:R-:W-:Y:S02]  /*1c880*/  FFMA.FTZ R34, R175.reuse, R199.reuse, R34 ;  /* 0x000000c7af227223 */ /* 0x0c0fe40000010022 */
[----:B------:R-:W-:Y:S01]  /*1c890*/  FFMA.FTZ R28, R175, R199, R28 ;  /* 0x000000c7af1c7223 */ /* 0x000fe2000001001c */
[----:B------:R-:W-:Y:S02]  /*1c8a0*/  IADD3 R175, R2, 0x38, RZ ;  /* 0x0000003802af7810 */ /* 0x000fe40007ffe0ff */
[----:B------:R-:W1:Y:S01]  /*1c8b0*/  I2F R174, R174 ;  /* 0x000000ae00ae7306 */ /* 0x000e620000201400 */
[----:B------:R-:W-:Y:S01]  /*1c8c0*/  FMNMX.FTZ R2, R4, R101, !PT ;  /* 0x0000006504027209 */ /* 0x000fe20007810000 */
[CC--:B--2---:R-:W-:Y:S03]  /*1c8d0*/  FFMA.FTZ R27, R176.reuse, R199.reuse, R27 ;  /* 0x000000c7b01b7223 */ /* 0x0c4fe6000001001b */
[----:B------:R-:W-:Y:S01]  /*1c8e0*/  FMNMX.FTZ R2, R5, R2, !PT ;  /* 0x0000000205027209 */ /* 0x000fe20007810000 */
[CC--:B------:R-:W-:Y:S01]  /*1c8f0*/  FFMA.FTZ R21, R176.reuse, R199.reuse, R21 ;  /* 0x000000c7b0157223 */ /* 0x0c0fe20000010015 */
[----:B------:R-:W-:Y:S01]  /*1c900*/  FMNMX.FTZ R104, R27, R104, !PT ;  /* 0x000000681b687209 */ /* 0x000fe20007810000 */
[-C--:B------:R-:W-:Y:S01]  /*1c910*/  FFMA.FTZ R25, R176, R199.reuse, R25 ;  /* 0x000000c7b0197223 */ /* 0x080fe20000010019 */
[----:B------:R-:W-:Y:S01]  /*1c920*/  FMNMX.FTZ R2, R16, R2, !PT ;  /* 0x0000000210027209 */ /* 0x000fe20007810000 */
[----:B------:R-:W2:Y:S01]  /*1c930*/  I2F R105, R105 ;  /* 0x0000006900697306 */ /* 0x000ea20000201400 */
[----:B------:R-:W-:Y:S01]  /*1c940*/  FMNMX.FTZ R104, R30, R104, !PT ;  /* 0x000000681e687209 */ /* 0x000fe20007810000 */
[-C--:B------:R-:W-:Y:S02]  /*1c950*/  FFMA.FTZ R23, R176, R199.reuse, R23 ;  /* 0x000000c7b0177223 */ /* 0x080fe40000010017 */
[CC--:B----4-:R-:W-:Y:S02]  /*1c960*/  FFMA.FTZ R49, R102.reuse, R199.reuse, R49 ;  /* 0x000000c766317223 */ /* 0x0d0fe40000010031 */
[CC--:B------:R-:W-:Y:S02]  /*1c970*/  FFMA.FTZ R51, R102.reuse, R199.reuse, R51 ;  /* 0x000000c766337223 */ /* 0x0c0fe40000010033 */
[CC--:B------:R-:W-:Y:S02]  /*1c980*/  FFMA.FTZ R47, R102.reuse, R199.reuse, R47 ;  /* 0x000000c7662f7223 */ /* 0x0c0fe4000001002f */
[----:B------:R-:W4:Y:S01]  /*1c990*/  I2F R103, R103 ;  /* 0x0000006700677306 */ /* 0x000f220000201400 */
[-C--:B------:R-:W-:Y:S01]  /*1c9a0*/  FFMA.FTZ R45, R102, R199.reuse, R45 ;  /* 0x000000c7662d7223 */ /* 0x080fe2000001002d */
[----:B------:R-:W-:Y:S01]  /*1c9b0*/  FMNMX.FTZ R102, R17, R2, !PT ;  /* 0x0000000211667209 */ /* 0x000fe20007810000 */
[----:B-1----:R-:W-:Y:S01]  /*1c9c0*/  FFMA.FTZ R31, R174, R199, R31 ;  /* 0x000000c7ae1f7223 */ /* 0x002fe2000001001f */
[----:B------:R-:W-:Y:S01]  /*1c9d0*/  FMNMX.FTZ R2, R8, R107, !PT ;  /* 0x0000006b08027209 */ /* 0x000fe20007810000 */
[-C--:B------:R-:W-:Y:S01]  /*1c9e0*/  FFMA.FTZ R33, R174, R199.reuse, R33 ;  /* 0x000000c7ae217223 */ /* 0x080fe20000010021 */
[----:B------:R-:W-:Y:S01]  /*1c9f0*/  FMNMX.FTZ R102, R20, R102, !PT ;  /* 0x0000006614667209 */ /* 0x000fe20007810000 */
[CC--:B------:R-:W-:Y:S01]  /*1ca00*/  FFMA.FTZ R29, R174.reuse, R199.reuse, R29 ;  /* 0x000000c7ae1d7223 */ /* 0x0c0fe2000001001d */
[----:B------:R-:W-:Y:S01]  /*1ca10*/  FMNMX.FTZ R104, R31, R104, !PT ;  /* 0x000000681f687209 */ /* 0x000fe20007810000 */
[-C--:B------:R-:W-:Y:S01]  /*1ca20*/  FFMA.FTZ R35, R174, R199.reuse, R35 ;  /* 0x000000c7ae237223 */ /* 0x080fe20000010023 */
[----:B------:R-:W-:Y:S01]  /*1ca30*/  FMNMX.FTZ R102, R21, R102, !PT ;  /* 0x0000006615667209 */ /* 0x000fe20007810000 */
[----:B------:R-:W1:Y:S01]  /*1ca40*/  I2F R3, R3 ;  /* 0x0000000300037306 */ /* 0x000e620000201400 */
[----:B------:R-:W-:Y:S02]  /*1ca50*/  FMNMX.FTZ R2, R9, R2, !PT ;  /* 0x0000000209027209 */ /* 0x000fe40007810000 */
[----:B------:R-:W-:Y:S01]  /*1ca60*/  FMNMX.FTZ R102, R32, R102, !PT ;  /* 0x0000006620667209 */ /* 0x000fe20007810000 */
[CC--:B--2---:R-:W-:Y:S01]  /*1ca70*/  FFMA.FTZ R42, R105.reuse, R199.reuse, R42 ;  /* 0x000000c7692a7223 */ /* 0x0c4fe2000001002a */
[----:B------:R-:W-:Y:S01]  /*1ca80*/  FMNMX.FTZ R2, R12, R2, !PT ;  /* 0x000000020c027209 */ /* 0x000fe20007810000 */
[-C--:B------:R-:W-:Y:S01]  /*1ca90*/  FFMA.FTZ R36, R105, R199.reuse, R36 ;  /* 0x000000c769247223 */ /* 0x080fe20000010024 */
[----:B------:R-:W-:Y:S01]  /*1caa0*/  FMNMX.FTZ R102, R33, R102, !PT ;  /* 0x0000006621667209 */ /* 0x000fe20007810000 */
[CC--:B------:R-:W-:Y:S01]  /*1cab0*/  FFMA.FTZ R40, R105.reuse, R199.reuse, R40 ;  /* 0x000000c769287223 */ /* 0x0c0fe20000010028 */
[----:B------:R-:W-:Y:S01]  /*1cac0*/  FMNMX.FTZ R104, R42, R104, !PT ;  /* 0x000000682a687209 */ /* 0x000fe20007810000 */
[----:B------:R-:W2:Y:S01]  /*1cad0*/  I2F R173, R173 ;  /* 0x000000ad00ad7306 */ /* 0x000ea20000201400 */
[----:B------:R-:W-:Y:S01]  /*1cae0*/  FMNMX.FTZ R102, R36, R102, !PT ;  /* 0x0000006624667209 */ /* 0x000fe20007810000 */
[-C--:B------:R-:W-:Y:S01]  /*1caf0*/  FFMA.FTZ R38, R105, R199.reuse, R38 ;  /* 0x000000c769267223 */ /* 0x080fe20000010026 */
[----:B------:R-:W-:Y:S01]  /*1cb00*/  FMNMX.FTZ R104, R43, R104, !PT ;  /* 0x000000682b687209 */ /* 0x000fe20007810000 */
[-C--:B----4-:R-:W-:Y:S01]  /*1cb10*/  FFMA.FTZ R46, R103, R199.reuse, R46 ;  /* 0x000000c7672e7223 */ /* 0x090fe2000001002e */
[----:B------:R-:W-:Y:S01]  /*1cb20*/  FMNMX.FTZ R102, R37, R102, !PT ;  /* 0x0000006625667209 */ /* 0x000fe20007810000 */
[-C--:B------:R-:W-:Y:S01]  /*1cb30*/  FFMA.FTZ R48, R103, R199.reuse, R48 ;  /* 0x000000c767307223 */ /* 0x080fe20000010030 */
[----:B------:R-:W-:Y:S01]  /*1cb40*/  FMNMX.FTZ R2, R13, R2, !PT ;  /* 0x000000020d027209 */ /* 0x000fe20007810000 */
[CC--:B------:R-:W-:Y:S01]  /*1cb50*/  FFMA.FTZ R44, R103.reuse, R199.reuse, R44 ;  /* 0x000000c7672c7223 */ /* 0x0c0fe2000001002c */
[----:B------:R-:W-:Y:S01]  /*1cb60*/  FMNMX.FTZ R104, R46, R104, !PT ;  /* 0x000000682e687209 */ /* 0x000fe20007810000 */
[----:B------:R-:W4:Y:S01]  /*1cb70*/  I2F R175, R175 ;  /* 0x000000af00af7306 */ /* 0x000f220000201400 */
[----:B------:R-:W-:Y:S01]  /*1cb80*/  FMNMX.FTZ R102, R48, R102, !PT ;  /* 0x0000006630667209 */ /* 0x000fe20007810000 */
[-C--:B------:R-:W-:Y:S01]  /*1cb90*/  FFMA.FTZ R50, R103, R199.reuse, R50 ;  /* 0x000000c767327223 */ /* 0x080fe20000010032 */
[----:B------:R-:W-:Y:S01]  /*1cba0*/  FMNMX.FTZ R104, R47, R104, !PT ;  /* 0x000000682f687209 */ /* 0x000fe20007810000 */
[CC--:B-1----:R-:W-:Y:S01]  /*1cbb0*/  FFMA.FTZ R58, R3.reuse, R199.reuse, R58 ;  /* 0x000000c7033a7223 */ /* 0x0c2fe2000001003a */
[----:B------:R-:W-:Y:S01]  /*1cbc0*/  FMNMX.FTZ R2, R24, R2, !PT ;  /* 0x0000000218027209 */ /* 0x000fe20007810000 */
[-C--:B------:R-:W-:Y:S01]  /*1cbd0*/  FFMA.FTZ R52, R3, R199.reuse, R52 ;  /* 0x000000c703347223 */ /* 0x080fe20000010034 */
[----:B------:R-:W-:Y:S01]  /*1cbe0*/  FMNMX.FTZ R102, R49, R102, !PT ;  /* 0x0000006631667209 */ /* 0x000fe20007810000 */
[-C--:B------:R-:W-:Y:S01]  /*1cbf0*/  FFMA.FTZ R54, R3, R199.reuse, R54 ;  /* 0x000000c703367223 */ /* 0x080fe20000010036 */
[----:B------:R-:W-:Y:S01]  /*1cc00*/  FMNMX.FTZ R104, R58, R104, !PT ;  /* 0x000000683a687209 */ /* 0x000fe20007810000 */
[----:B------:R-:W1:Y:S01]  /*1cc10*/  I2F R172, R172 ;  /* 0x000000ac00ac7306 */ /* 0x000e620000201400 */
[----:B------:R-:W-:Y:S01]  /*1cc20*/  FMNMX.FTZ R2, R25, R2, !PT ;  /* 0x0000000219027209 */ /* 0x000fe20007810000 */
[-C--:B------:R-:W-:Y:S01]  /*1cc30*/  FFMA.FTZ R56, R3, R199.reuse, R56 ;  /* 0x000000c703387223 */ /* 0x080fe20000010038 */
[----:B------:R-:W-:Y:S01]  /*1cc40*/  FMNMX.FTZ R3, R6, R106, !PT ;  /* 0x0000006a06037209 */ /* 0x000fe20007810000 */
[CC--:B--2---:R-:W-:Y:S01]  /*1cc50*/  FFMA.FTZ R59, R173.reuse, R199.reuse, R59 ;  /* 0x000000c7ad3b7223 */ /* 0x0c4fe2000001003b */
[----:B------:R-:W-:Y:S01]  /*1cc60*/  FMNMX.FTZ R102, R52, R102, !PT ;  /* 0x0000006634667209 */ /* 0x000fe20007810000 */
[----:B------:R-:W-:Y:S01]  /*1cc70*/  FFMA.FTZ R53, R173, R199, R53 ;  /* 0x000000c7ad357223 */ /* 0x000fe20000010035 */
[----:B------:R-:W-:Y:S01]  /*1cc80*/  FMNMX.FTZ R3, R7, R3, !PT ;  /* 0x0000000307037209 */ /* 0x000fe20007810000 */
[-C--:B------:R-:W-:Y:S01]  /*1cc90*/  FFMA.FTZ R57, R173, R199.reuse, R57 ;  /* 0x000000c7ad397223 */ /* 0x080fe20000010039 */
[----:B------:R-:W-:Y:S01]  /*1cca0*/  FMNMX.FTZ R104, R59, R104, !PT ;  /* 0x000000683b687209 */ /* 0x000fe20007810000 */
[----:B------:R-:W-:Y:S01]  /*1ccb0*/  FFMA.FTZ R55, R173, R199, R55 ;  /* 0x000000c7ad377223 */ /* 0x000fe20000010037 */
[----:B------:R-:W-:Y:S02]  /*1ccc0*/  FMNMX.FTZ R3, R18, R3, !PT ;  /* 0x0000000312037209 */ /* 0x000fe40007810000 */
[----:B------:R-:W-:Y:S01]  /*1ccd0*/  FMNMX.FTZ R2, R28, R2, !PT ;  /* 0x000000021c027209 */ /* 0x000fe20007810000 */
[----:B----4-:R-:W-:Y:S01]  /*1cce0*/  FFMA.FTZ R62, R175, R199, R62 ;  /* 0x000000c7af3e7223 */ /* 0x010fe2000001003e */
[----:B------:R-:W-:Y:S01]  /*1ccf0*/  FMNMX.FTZ R3, R19, R3, !PT ;  /* 0x0000000313037209 */ /* 0x000fe20007810000 */
[-C--:B------:R-:W-:Y:S01]  /*1cd00*/  FFMA.FTZ R64, R175, R199.reuse, R64 ;  /* 0x000000c7af407223 */ /* 0x080fe20000010040 */
[----:B------:R-:W-:Y:S01]  /*1cd10*/  FMNMX.FTZ R102, R53, R102, !PT ;  /* 0x0000006635667209 */ /* 0x000fe20007810000 */
[C---:B------:R-:W-:Y:S01]  /*1cd20*/  FFMA.FTZ R60, R175.reuse, R199, R60 ;  /* 0x000000c7af3c7223 */ /* 0x040fe2000001003c */
[----:B------:R-:W-:Y:S01]  /*1cd30*/  FMNMX.FTZ R3, R22, R3, !PT ;  /* 0x0000000316037209 */ /* 0x000fe20007810000 */
[----:B------:R-:W-:Y:S01]  /*1cd40*/  FFMA.FTZ R66, R175, R199, R66 ;  /* 0x000000c7af427223 */ /* 0x000fe20000010042 */
[----:B------:R-:W-:Y:S02]  /*1cd50*/  FMNMX.FTZ R104, R62, R104, !PT ;  /* 0x000000683e687209 */ /* 0x000fe40007810000 */
[----:B------:R-:W-:Y:S01]  /*1cd60*/  FMNMX.FTZ R3, R23, R3, !PT ;  /* 0x0000000317037209 */ /* 0x000fe20007810000 */
[CC--:B-1----:R-:W-:Y:S01]  /*1cd70*/  FFMA.FTZ R63, R172.reuse, R199.reuse, R63 ;  /* 0x000000c7ac3f7223 */ /* 0x0c2fe2000001003f */
[----:B------:R-:W-:Y:S01]  /*1cd80*/  FMNMX.FTZ R2, R29, R2, !PT ;  /* 0x000000021d027209 */ /* 0x000fe20007810000 */
[----:B------:R-:W-:Y:S01]  /*1cd90*/  FFMA.FTZ R65, R172, R199, R65 ;  /* 0x000000c7ac417223 */ /* 0x000fe20000010041 */
[----:B------:R-:W-:Y:S01]  /*1cda0*/  FMNMX.FTZ R3, R34, R3, !PT ;  /* 0x0000000322037209 */ /* 0x000fe20007810000 */
[CC--:B------:R-:W-:Y:S01]  /*1cdb0*/  FFMA.FTZ R61, R172.reuse, R199.reuse, R61 ;  /* 0x000000c7ac3d7223 */ /* 0x0c0fe2000001003d */
[----:B------:R-:W-:Y:S01]  /*1cdc0*/  FMNMX.FTZ R104, R63, R104, !PT ;  /* 0x000000683f687209 */ /* 0x000fe20007810000 */
[----:B------:R-:W-:Y:S01]  /*1cdd0*/  FFMA.FTZ R67, R172, R199, R67 ;  /* 0x000000c7ac437223 */ /* 0x000fe20000010043 */
        /* <DEDUP_REMOVED lines=22> */
[----:B------:R-:W2:Y:S08]  /*1cf40*/  SHFL.BFLY PT, R173, R105, 0x2, 0x1f ;  /* 0x0c401f0069ad7f89 */ /* 0x000eb000000e0000 */
[----:B------:R-:W4:Y:S01]  /*1cf50*/  SHFL.BFLY PT, R102, R2, 0x2, 0x1f ;  /* 0x0c401f0002667f89 */ /* 0x000f2200000e0000 */
[----:B-1----:R-:W-:Y:S07]  /*1cf60*/  FMNMX.FTZ R104, R104, R103, !PT ;  /* 0x0000006768687209 */ /* 0x002fee0007810000 */
[----:B------:R-:W1:Y:S01]  /*1cf70*/  SHFL.BFLY PT, R172, R3, 0x2, 0x1f ;  /* 0x0c401f0003ac7f89 */ /* 0x000e6200000e0000 */
[----:B------:R-:W-:Y:S02]  /*1cf80*/  FSETP.NEU.FTZ.AND P0, PT, R104, -INF , PT ;  /* 0xff8000006800780b */ /* 0x000fe40003f1d000 */
[----:B--2---:R-:W-:Y:S05]  /*1cf90*/  FMNMX.FTZ R105, R105, R173, !PT ;  /* 0x000000ad69697209 */ /* 0x004fea0007810000 */
[----:B------:R-:W2:Y:S01]  /*1cfa0*/  SHFL.BFLY PT, R173, R105, 0x1, 0x1f ;  /* 0x0c201f0069ad7f89 */ /* 0x000ea200000e0000 */
[----:B----4-:R-:W-:Y:S01]  /*1cfb0*/  FMNMX.FTZ R102, R2, R102, !PT ;  /* 0x0000006602667209 */ /* 0x010fe20007810000 */
[----:B------:R-:W-:Y:S01]  /*1cfc0*/  FADD.FTZ R2, -R104, R100 ;  /* 0x0000006468027221 */ /* 0x000fe20000010100 */
[----:B-1----:R-:W-:Y:S05]  /*1cfd0*/  FMNMX.FTZ R3, R3, R172, !PT ;  /* 0x000000ac03037209 */ /* 0x002fea0007810000 */
[----:B------:R-:W1:Y:S01]  /*1cfe0*/  SHFL.BFLY PT, R172, R102, 0x1, 0x1f ;  /* 0x0c201f0066ac7f89 */ /* 0x000e6200000e0000 */
[----:B---3--:R-:W-:Y:S04]  /*1cff0*/  FMUL.FTZ R2, R0, R2 ;  /* 0x0000000200027220 */ /* 0x008fe80000410000 */
[----:B------:R-:W3:Y:S03]  /*1d000*/  MUFU.EX2 R100, R2 ;  /* 0x0000000200647308 */ /* 0x000ee60000000800 */
[----:B------:R-:W4:Y:S01]  /*1d010*/  SHFL.BFLY PT, R174, R3, 0x1, 0x1f ;  /* 0x0c201f0003ae7f89 */ /* 0x000f2200000e0000 */
[----:B--2---:R-:W-:Y:S02]  /*1d020*/  FMNMX.FTZ R105, R105, R173, !PT ;  /* 0x000000ad69697209 */ /* 0x004fe40007810000 */
[----:B-1----:R-:W-:Y:S01]  /*1d030*/  FMNMX.FTZ R102, R102, R172, !PT ;  /* 0x000000ac66667209 */ /* 0x002fe20007810000 */
[C---:B---3--:R-:W-:Y:S02]  /*1d040*/  FMUL.FTZ R74, R100.reuse, R74 ;  /* 0x0000004a644a7220 */ /* 0x048fe40000410000 */
[C---:B------:R-:W-:Y:S01]  /*1d050*/  FMUL.FTZ R75, R100.reuse, R75 ;  /* 0x0000004b644b7220 */ /* 0x040fe20000410000 */
[----:B----4-:R-:W-:Y:S01]  /*1d060*/  FMNMX.FTZ R103, R3, R174, !PT ;  /* 0x000000ae03677209 */ /* 0x010fe20007810000 */
[----:B------:R-:W-:Y:S02]  /*1d070*/  FADD.FTZ R2, -R105, R101 ;  /* 0x0000006569027221 */ /* 0x000fe40000010100 */
[----:B------:R-:W-:Y:S02]  /*1d080*/  FMUL.FTZ R78, R100, R78 ;  /* 0x0000004e644e7220 */ /* 0x000fe40000410000 */
[C---:B------:R-:W-:Y:S02]  /*1d090*/  FMUL.FTZ R3, R0.reuse, R2 ;  /* 0x0000000200037220 */ /* 0x040fe40000410000 */
[----:B------:R-:W-:Y:S02]  /*1d0a0*/  FADD.FTZ R2, -R103, R106 ;  /* 0x0000006a67027221 */ /* 0x000fe40000010100 */
[C---:B------:R-:W-:Y:S02]  /*1d0b0*/  FMUL.FTZ R106, R0.reuse, R104 ;  /* 0x00000068006a7220 */ /* 0x040fe40000410000 */
[----:B------:R-:W-:Y:S01]  /*1d0c0*/  FMUL.FTZ R2, R0, R2 ;  /* 0x0000000200027220 */ /* 0x000fe20000410000 */
[----:B------:R-:W1:Y:S01]  /*1d0d0*/  MUFU.EX2 R3, R3 ;  /* 0x0000000300037308 */ /* 0x000e620000000800 */
[----:B------:R-:W-:Y:S01]  /*1d0e0*/  FMUL.FTZ R79, R100, R79 ;  /* 0x0000004f644f7220 */ /* 0x000fe20000410000 */
[----:B------:R-:W-:Y:S01]  /*1d0f0*/  FSEL R106, R106, RZ, P0 ;  /* 0x000000ff6a6a7208 */ /* 0x000fe20000000000 */
[C---:B------:R-:W-:Y:S01]  /*1d100*/  FMUL.FTZ R90, R100.reuse, R90 ;  /* 0x0000005a645a7220 */ /* 0x040fe20000410000 */
[----:B------:R-:W-:Y:S01]  /*1d110*/  FSETP.NEU.FTZ.AND P0, PT, R105, -INF , PT ;  /* 0xff8000006900780b */ /* 0x000fe20003f1d000 */
[----:B------:R-:W-:Y:S02]  /*1d120*/  FMUL.FTZ R91, R100, R91 ;  /* 0x0000005b645b7220 */ /* 0x000fe40000410000 */
[-CC-:B------:R-:W-:Y:S02]  /*1d130*/  FFMA.FTZ R10, R10, R0.reuse, -R106.reuse ;  /* 0x000000000a0a7223 */ /* 0x180fe4000001086a */
[-CC-:B------:R-:W-:Y:S01]  /*1d140*/  FFMA.FTZ R14, R14, R0.reuse, -R106.reuse ;  /* 0x000000000e0e7223 */ /* 0x180fe2000001086a */
[----:B------:R2:W3:Y:S01]  /*1d150*/  MUFU.EX2 R101, R2 ;  /* 0x0000000200657308 */ /* 0x0004e20000000800 */
[-CC-:B------:R-:W-:Y:S02]  /*1d160*/  FFMA.FTZ R11, R11, R0.reuse, -R106.reuse ;  /* 0x000000000b0b7223 */ /* 0x180fe4000001086a */
[-CC-:B------:R-:W-:Y:S02]  /*1d170*/  FFMA.FTZ R15, R15, R0.reuse, -R106.reuse ;  /* 0x000000000f0f7223 */ /* 0x180fe4000001086a */
[-CC-:B------:R-:W-:Y:S02]  /*1d180*/  FFMA.FTZ R26, R26, R0.reuse, -R106.reuse ;  /* 0x000000001a1a7223 */ /* 0x180fe4000001086a */
[-CC-:B------:R-:W-:Y:S02]  /*1d190*/  FFMA.FTZ R208, R30, R0.reuse, -R106.reuse ;  /* 0x000000001ed07223 */ /* 0x180fe4000001086a */
[-CC-:B------:R-:W-:Y:S01]  /*1d1a0*/  FFMA.FTZ R211, R31, R0.reuse, -R106.reuse ;  /* 0x000000001fd37223 */ /* 0x180fe2000001086a */
[----:B------:R4:W-:Y:S01]  /*1d1b0*/  MUFU.EX2 R174, R10 ;  /* 0x0000000a00ae7308 */ /* 0x0009e20000000800 */
        /* <DEDUP_REMOVED lines=8> */
[----:B--2---:R-:W-:Y:S02]  /*1d240*/  FADD.FTZ R2, -R102, R107 ;  /* 0x0000006b66027221 */ /* 0x004fe40000010100 */
[----:B------:R-:W-:Y:S02]  /*1d250*/  FMUL.FTZ R107, R0, R105 ;  /* 0x00000069006b7220 */ /* 0x000fe40000410000 */
[----:B------:R-:W-:Y:S01]  /*1d260*/  FFMA.FTZ R246, R63, R0, -R106 ;  /* 0x000000003ff67223 */ /* 0x000fe2000001086a */
[----:B------:R-:W-:Y:S01]  /*1d270*/  MUFU.EX2 R172, R11 ;  /* 0x0000000b00ac7308 */ /* 0x000fe20000000800 */
[C---:B------:R-:W-:Y:S01]  /*1d280*/  FMUL.FTZ R62, R100.reuse, R114 ;  /* 0x00000072643e7220 */ /* 0x040fe20000410000 */
[----:B------:R-:W-:Y:S01]  /*1d290*/  FSEL R107, R107, RZ, P0 ;  /* 0x000000ff6b6b7208 */ /* 0x000fe20000000000 */
[----:B------:R-:W-:Y:S01]  /*1d2a0*/  FMUL.FTZ R63, R100, R115 ;  /* 0x00000073643f7220 */ /* 0x000fe20000410000 */
[----:B------:R-:W-:Y:S01]  /*1d2b0*/  FSETP.NEU.FTZ.AND P0, PT, R103, -INF , PT ;  /* 0xff8000006700780b */ /* 0x000fe20003f1d000 */
[----:B----4-:R-:W-:Y:S02]  /*1d2c0*/  FMUL.FTZ R10, R0, R103 ;  /* 0x00000067000a7220 */ /* 0x010fe40000410000 */
[-CC-:B------:R-:W-:Y:S02]  /*1d2d0*/  FFMA.FTZ R4, R4, R0.reuse, -R107.reuse ;  /* 0x0000000004047223 */ /* 0x180fe4000001086b */
[-CC-:B------:R-:W-:Y:S01]  /*1d2e0*/  FFMA.FTZ R5, R5, R0.reuse, -R107.reuse ;  /* 0x0000000005057223 */ /* 0x180fe2000001086b */
[----:B------:R-:W-:Y:S01]  /*1d2f0*/  FSEL R10, R10, RZ, P0 ;  /* 0x000000ff0a0a7208 */ /* 0x000fe20000000000 */
[----:B------:R2:W-:Y:S01]  /*1d300*/  MUFU.EX2 R178, R4 ;  /* 0x0000000400b27308 */ /* 0x0005e20000000800 */
[----:B------:R-:W-:Y:S01]  /*1d310*/  FSETP.NEU.FTZ.AND P0, PT, R102, -INF , PT ;  /* 0xff8000006600780b */ /* 0x000fe20003f1d000 */
[-CC-:B------:R-:W-:Y:S02]  /*1d320*/  FFMA.FTZ R16, R16, R0.reuse, -R107.reuse ;  /* 0x0000000010107223 */ /* 0x180fe4000001086b */
[-CC-:B------:R-:W-:Y:S02]  /*1d330*/  FFMA.FTZ R7, R7, R0.reuse, -R10.reuse ;  /* 0x0000000007077223 */ /* 0x180fe4000001080a */
[-CC-:B------:R-:W-:Y:S02]  /*1d340*/  FFMA.FTZ R6, R6, R0.reuse, -R10.reuse ;  /* 0x0000000006067223 */ /* 0x180fe4000001080a */
[-CC-:B------:R-:W-:Y:S02]  /*1d350*/  FFMA.FTZ R18, R18, R0.reuse, -R10.reuse ;  /* 0x0000000012127223 */ /* 0x180fe4000001080a */
[----:B------:R4:W-:Y:S01]  /*1d360*/  MUFU.EX2 R177, R7 ;  /* 0x0000000700b17308 */ /* 0x0009e20000000800 */
[----:B------:R-:W-:Y:S02]  /*1d370*/  FFMA.FTZ R19, R19, R0, -R10 ;  /* 0x0000000013137223 */ /* 0x000fe4000001080a */
[----:B-----5:R-:W-:Y:S02]  /*1d380*/  FMUL.FTZ R14, R100, R162 ;  /* 0x000000a2640e7220 */ /* 0x020fe40000410000 */
[----:B------:R-:W-:Y:S02]  /*1d390*/  FMUL.FTZ R2, R0, R2 ;  /* 0x0000000200027220 */ /* 0x000fe40000410000 */
[-CC-:B------:R-:W-:Y:S02]  /*1d3a0*/  FFMA.FTZ R17, R17, R0.reuse, -R107.reuse ;  /* 0x0000000011117223 */ /* 0x180fe4000001086b */
[-CC-:B------:R-:W-:Y:S01]  /*1d3b0*/  FFMA.FTZ R206, R32, R0.reuse, -R107.reuse ;  /* 0x0000000020ce7223 */ /* 0x180fe2000001086b */
[----:B------:R5:W-:Y:S01]  /*1d3c0*/  MUFU.EX2 R173, R5 ;  /* 0x0000000500ad7308 */ /* 0x000be20000000800 */
[-CC-:B------:R-:W-:Y:S02]  /*1d3d0*/  FFMA.FTZ R210, R33, R0.reuse, -R107.reuse ;  /* 0x0000000021d27223 */ /* 0x180fe4000001086b */
[--C-:B------:R-:W-:Y:S02]  /*1d3e0*/  FFMA.FTZ R213, R36, R0, -R107.reuse ;  /* 0x0000000024d57223 */ /* 0x100fe4000001086b */
[----:B--2---:R-:W-:Y:S02]  /*1d3f0*/  FMUL.FTZ R4, R0, R102 ;  /* 0x0000006600047220 */ /* 0x004fe40000410000 */
[-CC-:B------:R-:W-:Y:S02]  /*1d400*/  FFMA.FTZ R216, R37, R0.reuse, -R107.reuse ;  /* 0x0000000025d87223 */ /* 0x180fe4000001086b */
[-CC-:B------:R-:W-:Y:S01]  /*1d410*/  FFMA.FTZ R224, R48, R0.reuse, -R107.reuse ;  /* 0x0000000030e07223 */ /* 0x180fe2000001086b */
[----:B------:R-:W-:Y:S01]  /*1d420*/  FSEL R4, R4, RZ, P0 ;  /* 0x000000ff04047208 */ /* 0x000fe20000000000 */
[----:B------:R2:W-:Y:S01]  /*1d430*/  MUFU.EX2 R186, R6 ;  /* 0x0000000600ba7308 */ /* 0x0005e20000000800 */
[-CC-:B------:R-:W-:Y:S01]  /*1d440*/  FFMA.FTZ R227, R49, R0.reuse, -R107.reuse ;  /* 0x0000000031e37223 */ /* 0x180fe2000001086b */
[----:B----4-:R-:W4:Y:S02]  /*1d450*/  LDL.LU R7, [R1+0x140] ;  /* 0x0001400001077983 */ /* 0x010f240000300800 */
[-CC-:B------:R-:W-:Y:S02]  /*1d460*/  FFMA.FTZ R8, R8, R0.reuse, -R4.reuse ;  /* 0x0000000008087223 */ /* 0x180fe40000010804 */
[-C--:B------:R-:W-:Y:S01]  /*1d470*/  FFMA.FTZ R9, R9, R0.reuse, -R4 ;  /* 0x0000000009097223 */ /* 0x080fe20000010804 */
[----:B------:R-:W4:Y:S01]  /*1d480*/  LDL R162, [R1+0x148] ;  /* 0x0001480001a27983 */ /* 0x000f220000100800 */
[-CC-:B------:R-:W-:Y:S02]  /*1d490*/  FFMA.FTZ R236, R52, R0.reuse, -R107.reuse ;  /* 0x0000000034ec7223 */ /* 0x180fe4000001086b */
[----:B------:R1:W-:Y:S01]  /*1d4a0*/  MUFU.EX2 R184, R8 ;  /* 0x0000000800b87308 */ /* 0x0003e20000000800 */
[-CC-:B------:R-:W-:Y:S02]  /*1d4b0*/  FFMA.FTZ R239, R53, R0.reuse, -R107.reuse ;  /* 0x0000000035ef7223 */ /* 0x180fe4000001086b */
[-C--:B-----5:R-:W-:Y:S02]  /*1d4c0*/  FFMA.FTZ R5, R27, R0.reuse, -R106 ;  /* 0x000000001b057223 */ /* 0x0a0fe4000001086a */
[-CC-:B------:R-:W-:Y:S02]  /*1d4d0*/  FFMA.FTZ R241, R64, R0.reuse, -R107.reuse ;  /* 0x0000000040f17223 */ /* 0x180fe4000001086b */
[-CC-:B------:R-:W-:Y:S02]  /*1d4e0*/  FFMA.FTZ R242, R65, R0.reuse, -R107.reuse ;  /* 0x0000000041f27223 */ /* 0x180fe4000001086b */
[-C--:B------:R-:W-:Y:S01]  /*1d4f0*/  FFMA.FTZ R12, R12, R0.reuse, -R4 ;  /* 0x000000000c0c7223 */ /* 0x080fe20000010804 */
[----:B------:R5:W-:Y:S01]  /*1d500*/  MUFU.EX2 R188, R16 ;  /* 0x0000001000bc7308 */ /* 0x000be20000000800 */
[-CC-:B------:R-:W-:Y:S02]  /*1d510*/  FFMA.FTZ R189, R22, R0.reuse, -R10.reuse ;  /* 0x0000000016bd7223 */ /* 0x180fe4000001080a */
[-CC-:B------:R-:W-:Y:S02]  /*1d520*/  FFMA.FTZ R191, R23, R0.reuse, -R10.reuse ;  /* 0x0000000017bf7223 */ /* 0x180fe4000001080a */
[-CC-:B--2---:R-:W-:Y:S02]  /*1d530*/  FFMA.FTZ R6, R20, R0.reuse, -R107.reuse ;  /* 0x0000000014067223 */ /* 0x184fe4000001086b */
[-CC-:B------:R-:W-:Y:S02]  /*1d540*/  FFMA.FTZ R207, R34, R0.reuse, -R10.reuse ;  /* 0x0000000022cf7223 */ /* 0x180fe4000001080a */
[-CC-:B------:R-:W-:Y:S01]  /*1d550*/  FFMA.FTZ R209, R35, R0.reuse, -R10.reuse ;  /* 0x0000000023d17223 */ /* 0x180fe2000001080a */
[----:B------:R-:W-:Y:S01]  /*1d560*/  MUFU.EX2 R176, R9 ;  /* 0x0000000900b07308 */ /* 0x000fe20000000800 */
[-CC-:B------:R-:W-:Y:S02]  /*1d570*/  FFMA.FTZ R214, R38, R0.reuse, -R10.reuse ;  /* 0x0000000026d67223 */ /* 0x180fe4000001080a */
[-CC-:B------:R-:W-:Y:S02]  /*1d580*/  FFMA.FTZ R218, R39, R0.reuse, -R10.reuse ;  /* 0x0000000027da7223 */ /* 0x180fe4000001080a */
[-C--:B-1----:R-:W-:Y:S02]  /*1d590*/  FFMA.FTZ R8, R21, R0.reuse, -R107 ;  /* 0x0000000015087223 */ /* 0x082fe4000001086b */
[-CC-:B------:R-:W-:Y:S02]  /*1d5a0*/  FFMA.FTZ R221, R50, R0.reuse, -R10.reuse ;  /* 0x0000000032dd7223 */ /* 0x180fe4000001080a */
[-CC-:B------:R-:W-:Y:S01]  /*1d5b0*/  FFMA.FTZ R226, R51, R0.reuse, -R10.reuse ;  /* 0x0000000033e27223 */ /* 0x180fe2000001080a */
[----:B------:R3:W-:Y:S01]  /*1d5c0*/  MUFU.EX2 R185, R18 ;  /* 0x0000001200b97308 */ /* 0x0007e20000000800 */
[-CC-:B------:R-:W-:Y:S02]  /*1d5d0*/  FFMA.FTZ R234, R54, R0.reuse, -R10.reuse ;  /* 0x0000000036ea7223 */ /* 0x180fe4000001080a */
[-CC-:B------:R-:W-:Y:S02]  /*1d5e0*/  FFMA.FTZ R235, R55, R0.reuse, -R10.reuse ;  /* 0x0000000037eb7223 */ /* 0x180fe4000001080a */
[-CC-:B------:R-:W-:Y:S02]  /*1d5f0*/  FFMA.FTZ R247, R66, R0.reuse, -R10.reuse ;  /* 0x0000000042f77223 */ /* 0x180fe4000001080a */
[-C--:B------:R-:W-:Y:S02]  /*1d600*/  FFMA.FTZ R248, R67, R0.reuse, -R10 ;  /* 0x0000000043f87223 */ /* 0x080fe4000001080a */
        /* <DEDUP_REMOVED lines=15> */
[----:B------:R-:W-:Y:S02]  /*1d700*/  FFMA.FTZ R245, R61, R0, -R4 ;  /* 0x000000003df57223 */ /* 0x000fe40000010804 */
[----:B-----5:R-:W-:Y:S02]  /*1d710*/  FMUL.FTZ R16, R3, R156 ;  /* 0x0000009c03107220 */ /* 0x020fe40000410000 */
[C---:B---3--:R-:W-:Y:S02]  /*1d720*/  FMUL.FTZ R18, R101.reuse, R158 ;  /* 0x0000009e65127220 */ /* 0x048fe40000410000 */
[C---:B-1----:R-:W-:Y:S01]  /*1d730*/  FMUL.FTZ R19, R101.reuse, R159 ;  /* 0x0000009f65137220 */ /* 0x042fe20000410000 */
[----:B------:R1:W-:Y:S01]  /*1d740*/  MUFU.EX2 R182, R17 ;  /* 0x0000001100b67308 */ /* 0x0003e20000000800 */
[C---:B------:R-:W-:Y:S02]  /*1d750*/  FMUL.FTZ R10, R100.reuse, R166 ;  /* 0x000000a6640a7220 */ /* 0x040fe40000410000 */
[C---:B------:R-:W-:Y:S02]  /*1d760*/  FMUL.FTZ R11, R100.reuse, R167 ;  /* 0x000000a7640b7220 */ /* 0x040fe40000410000 */
[C---:B--2---:R-:W-:Y:S02]  /*1d770*/  FMUL.FTZ R15, R100.reuse, R163 ;  /* 0x000000a3640f7220 */ /* 0x044fe40000410000 */
        /* <DEDUP_REMOVED lines=13> */
[----:B------:R-:W-:Y:S01]  /*1d850*/  FMUL.FTZ R95, R100, R95 ;  /* 0x0000005f645f7220 */ /* 0x000fe20000410000 */
[----:B------:R3:W-:Y:S01]  /*1d860*/  MUFU.EX2 R130, R5 ;  /* 0x0000000500827308 */ /* 0x0007e20000000800 */
[----:B------:R-:W-:Y:S02]  /*1d870*/  FMUL.FTZ R22, R101, R154 ;  /* 0x0000009a65167220 */ /* 0x000fe40000410000 */
[----:B------:R-:W-:Y:S02]  /*1d880*/  FMUL.FTZ R4, R3, R168 ;  /* 0x000000a803047220 */ /* 0x000fe40000410000 */
[C---:B------:R-:W-:Y:S02]  /*1d890*/  FMUL.FTZ R35, R101.reuse, R143 ;  /* 0x0000008f65237220 */ /* 0x040fe40000410000 */
[C---:B------:R-:W-:Y:S02]  /*1d8a0*/  FMUL.FTZ R34, R101.reuse, R142 ;  /* 0x0000008e65227220 */ /* 0x040fe40000410000 */
[----:B------:R-:W-:Y:S01]  /*1d8b0*/  FMUL.FTZ R39, R101, R139 ;  /* 0x0000008b65277220 */ /* 0x000fe20000410000 */
[----:B------:R-:W-:Y:S01]  /*1d8c0*/  MUFU.EX2 R180, R12 ;  /* 0x0000000c00b47308 */ /* 0x000fe20000000800 */
[C---:B------:R-:W-:Y:S02]  /*1d8d0*/  FMUL.FTZ R52, R3.reuse, R120 ;  /* 0x0000007803347220 */ /* 0x040fe40000410000 */
[----:B------:R-:W-:Y:S02]  /*1d8e0*/  IMAD.SHL.U32 R146, R212, 0x2, RZ ;  /* 0x00000002d4927824 */ /* 0x000fe400078e00ff */
[C---:B------:R-:W-:Y:S02]  /*1d8f0*/  FMUL.FTZ R36, R3.reuse, R136 ;  /* 0x0000008803247220 */ /* 0x040fe40000410000 */
[C---:B------:R-:W-:Y:S02]  /*1d900*/  FMUL.FTZ R37, R3.reuse, R137 ;  /* 0x0000008903257220 */ /* 0x040fe40000410000 */
[C---:B------:R-:W-:Y:S01]  /*1d910*/  FMUL.FTZ R32, R3.reuse, R140 ;  /* 0x0000008c03207220 */ /* 0x040fe20000410000 */
[----:B------:R5:W-:Y:S01]  /*1d920*/  MUFU.EX2 R120, R6 ;  /* 0x0000000600787308 */ /* 0x000be20000000800 */
[C---:B------:R-:W-:Y:S02]  /*1d930*/  FMUL.FTZ R33, R3.reuse, R141 ;  /* 0x0000008d03217220 */ /* 0x040fe40000410000 */
[C---:B-1----:R-:W-:Y:S02]  /*1d940*/  FMUL.FTZ R17, R3.reuse, R157 ;  /* 0x0000009d03117220 */ /* 0x042fe40000410000 */
[C---:B---3--:R-:W-:Y:S02]  /*1d950*/  FMUL.FTZ R5, R3.reuse, R169 ;  /* 0x000000a903057220 */ /* 0x048fe40000410000 */
        /* <DEDUP_REMOVED lines=17> */
[----:B------:R-:W-:Y:S02]  /*1da70*/  FMUL.FTZ R97, R3, R97 ;  /* 0x0000006103617220 */ /* 0x000fe40000410000 */
[C---:B------:R-:W-:Y:S02]  /*1da80*/  FMUL.FTZ R55, R101.reuse, R123 ;  /* 0x0000007b65377220 */ /* 0x040fe40000410000 */
[C---:B------:R-:W-:Y:S01]  /*1da90*/  FMUL.FTZ R66, R101.reuse, R110 ;  /* 0x0000006e65427220 */ /* 0x040fe20000410000 */
[----:B------:R3:W-:Y:S01]  /*1daa0*/  MUFU.EX2 R123, R208 ;  /* 0x000000d0007b7308 */ /* 0x0007e20000000800 */
[C---:B------:R-:W-:Y:S02]  /*1dab0*/  FMUL.FTZ R67, R101.reuse, R111 ;  /* 0x0000006f65437220 */ /* 0x040fe40000410000 */
[C---:B--2---:R-:W-:Y:S02]  /*1dac0*/  FMUL.FTZ R40, R2.reuse, R132 ;  /* 0x0000008402287220 */ /* 0x044fe40000410000 */
[C---:B------:R-:W-:Y:S02]  /*1dad0*/  FMUL.FTZ R23, R101.reuse, R155 ;  /* 0x0000009b65177220 */ /* 0x040fe40000410000 */
[C---:B------:R-:W-:Y:S02]  /*1dae0*/  FMUL.FTZ R54, R101.reuse, R122 ;  /* 0x0000007a65367220 */ /* 0x040fe40000410000 */
[C---:B-----5:R-:W-:Y:S01]  /*1daf0*/  FMUL.FTZ R6, R101.reuse, R170 ;  /* 0x000000aa65067220 */ /* 0x060fe20000410000 */
        /* <DEDUP_REMOVED lines=24> */
[----:B-1----:R-:W-:Y:S01]  /*1dc80*/  F2FP.PACK_AB R145, R118, R119 ;  /* 0x000000777691723e */ /* 0x002fe200000000ff */
[C---:B------:R-:W-:Y:S02]  /*1dc90*/  FMUL.FTZ R12, R2.reuse, R160 ;  /* 0x000000a0020c7220 */ /* 0x040fe40000410000 */
[C---:B------:R-:W-:Y:S02]  /*1dca0*/  FMUL.FTZ R57, R2.reuse, R117 ;  /* 0x0000007502397220 */ /* 0x040fe40000410000 */
[----:B------:R-:W-:Y:S01]  /*1dcb0*/  MUFU.EX2 R117, R207 ;  /* 0x000000cf00757308 */ /* 0x000fe20000000800 */
        /* <DEDUP_REMOVED lines=9> */
[----:B----4-:R-:W-:Y:S01]  /*1dd50*/  FFMA.FTZ R106, R100, R7, R174 ;  /* 0x00000007646a7223 */ /* 0x010fe200000100ae */
[----:B------:R-:W-:Y:S01]  /*1dd60*/  F2FP.PACK_AB R174, R172, R174 ;  /* 0x000000aeacae723e */ /* 0x000fe200000000ff */
[----:B------:R-:W2:Y:S01]  /*1dd70*/  LDL.LU R7, [R1+0x130] ;  /* 0x0001300001077983 */ /* 0x000ea20000300800 */
[----:B------:R-:W-:Y:S03]  /*1dd80*/  IMAD.WIDE.U32 R166, R162, -0x326172a9, RZ ;  /* 0xcd9e8d57a2a67825 */ /* 0x000fe600078e00ff */
[----:B------:R-:W4:Y:S01]  /*1dd90*/  LDL.64 R114, [R1+0x128] ;  /* 0x0001280001727983 */ /* 0x000f220000100a00 */
[----:B------:R-:W-:Y:S02]  /*1dda0*/  FADD.FTZ R106, R172, R106 ;  /* 0x0000006aac6a7221 */ /* 0x000fe40000010000 */
[----:B------:R-:W-:Y:S03]  /*1ddb0*/  IMAD.MOV.U32 R152, RZ, RZ, R162 ;  /* 0x000000ffff987224 */ /* 0x000fe600078e00a2 */
[----:B------:R-:W5:Y:S01]  /*1ddc0*/  LDL R0, [R1+0x1a4] ;  /* 0x0001a40001007983 */ /* 0x000f620000100800 */
[----:B------:R-:W-:Y:S01]  /*1ddd0*/  FADD.FTZ R106, R187, R106 ;  /* 0x0000006abb6a7221 */ /* 0x000fe20000010000 */
[----:B------:R-:W-:Y:S02]  /*1dde0*/  F2FP.PACK_AB R187, R183, R187 ;  /* 0x000000bbb7bb723e */ /* 0x000fe400000000ff */
[----:B------:R-:W5:Y:S04]  /*1ddf0*/  LDL R156, [R1+0x16c] ;  /* 0x00016c00019c7983 */ /* 0x000f680000100800 */
[----:B------:R-:W5:Y:S04]  /*1de00*/  LDL.LU R9, [R1+0x134] ;  /* 0x0001340001097983 */ /* 0x000f680000300800 */
[----:B------:R-:W5:Y:S04]  /*1de10*/  LDL R158, [R1+0xfc] ;  /* 0x0000fc00019e7983 */ /* 0x000f680000100800 */
[----:B------:R-:W5:Y:S04]  /*1de20*/  LDL R159, [R1+0x100] ;  /* 0x00010000019f7983 */ /* 0x000f680000100800 */
[----:B------:R-:W5:Y:S04]  /*1de30*/  LDL.LU R100, [R1+0x144] ;  /* 0x0001440001647983 */ /* 0x000f680000300800 */
[----:B------:R-:W5:Y:S04]  /*1de40*/  LDL R154, [R1+0x118] ;  /* 0x00011800019a7983 */ /* 0x000f680000100800 */
[----:B------:R-:W5:Y:S04]  /*1de50*/  LDL R168, [R1+0x11c] ;  /* 0x00011c0001a87983 */ /* 0x000f680000100800 */
[----:B------:R-:W5:Y:S04]  /*1de60*/  LDL R143, [R1+0x10c] ;  /* 0x00010c00018f7983 */ /* 0x000f680000100800 */
[----:B------:R-:W5:Y:S04]  /*1de70*/  LDL R142, [R1+0x114] ;  /* 0x00011400018e7983 */ /* 0x000f680000100800 */
[----:B------:R-:W5:Y:S04]  /*1de80*/  LDL R139, [R1+0xf8] ;  /* 0x0000f800018b7983 */ /* 0x000f680000100800 */
[----:B---3--:R-:W3:Y:S04]  /*1de90*/  LDL R208, [R1+0x104] ;  /* 0x0001040001d07983 */ /* 0x008ee80000100800 */
[----:B------:R1:W3:Y:S04]  /*1dea0*/  LDL.S16 R122, [R1+0x7c] ;  /* 0x00007c00017a7983 */ /* 0x0002e80000100600 */
[----:B------:R1:W3:Y:S01]  /*1deb0*/  LDL.S16 R140, [R1+0x78] ;  /* 0x00007800018c7983 */ /* 0x0002e20000100600 */
[----:B--2---:R-:W-:Y:S02]  /*1dec0*/  FFMA.FTZ R107, R3, R7, R178 ;  /* 0x00000007036b7223 */ /* 0x004fe400000100b2 */
[----:B------:R-:W-:Y:S01]  /*1ded0*/  FMUL.FTZ R7, R101, R171 ;  /* 0x000000ab65077220 */ /* 0x000fe20000410000 */
[----:B----4-:R-:W-:Y:S01]  /*1dee0*/  LOP3.LUT R3, R115, R146, RZ, 0x3c, !PT ;  /* 0x0000009273037212 */ /* 0x010fe200078e3cff */
[----:B------:R-:W-:Y:S01]  /*1def0*/  FADD.FTZ R107, R173, R107 ;  /* 0x0000006bad6b7221 */ /* 0x000fe20000010000 */
[----:B------:R-:W-:Y:S01]  /*1df00*/  IADD3 R134, R115, -0x4498517b, RZ ;  /* 0xbb67ae8573867810 */ /* 0x000fe20007ffe0ff */
[----:B------:R-:W-:Y:S02]  /*1df10*/  IMAD.MOV.U32 R161, RZ, RZ, R115 ;  /* 0x000000ffffa17224 */ /* 0x000fe400078e0073 */
[----:B------:R-:W-:Y:S02]  /*1df20*/  FADD.FTZ R115, R183, R106 ;  /* 0x0000006ab7737221 */ /* 0x000fe40000010000 */
[----:B-----5:R-:W-:Y:S01]  /*1df30*/  IMAD.WIDE.U32 R136, R0, -0x2daee0ad, RZ ;  /* 0xd2511f5300887825 */ /* 0x020fe200078e00ff */
[----:B------:R-:W-:Y:S03]  /*1df40*/  LOP3.LUT R0, R156, R167, RZ, 0x3c, !PT ;  /* 0x000000a79c007212 */ /* 0x000fe600078e3cff */
[----:B------:R-:W-:Y:S01]  /*1df50*/  FADD.FTZ R107, R188, R107 ;  /* 0x0000006bbc6b7221 */ /* 0x000fe20000010000 */
[----:B------:R-:W-:Y:S01]  /*1df60*/  LOP3.LUT R3, R3, R137, RZ, 0x3c, !PT ;  /* 0x0000008903037212 */ /* 0x000fe200078e3cff */
[----:B------:R-:W-:Y:S01]  /*1df70*/  IMAD.MOV.U32 R160, RZ, RZ, R114 ;  /* 0x000000ffffa07224 */ /* 0x000fe200078e0072 */
[----:B------:R-:W-:Y:S01]  /*1df80*/  F2FP.PACK_AB R188, R182, R188 ;  /* 0x000000bcb6bc723e */ /* 0x000fe200000000ff */
[----:B------:R-:W-:Y:S01]  /*1df90*/  IMAD.WIDE.U32 R150, R0, -0x2daee0ad, RZ ;  /* 0xd2511f5300967825 */ /* 0x000fe200078e00ff */
[----:B------:R-:W2:Y:S03]  /*1dfa0*/  MUFU.EX2 R114, R211 ;  /* 0x000000d300727308 */ /* 0x000ea60000000800 */
[----:B------:R-:W-:Y:S01]  /*1dfb0*/  IMAD.WIDE.U32 R110, R3, -0x326172a9, RZ ;  /* 0xcd9e8d57036e7825 */ /* 0x000fe200078e00ff */
[----:B------:R-:W-:Y:S02]  /*1dfc0*/  LOP3.LUT R132, R151, R134, R136, 0x96, !PT ;  /* 0x0000008697847212 */ /* 0x000fe400078e9688 */
[----:B------:R-:W-:Y:S01]  /*1dfd0*/  F2FP.PACK_AB R3, R173, R178 ;  /* 0x000000b2ad03723e */ /* 0x000fe200000000ff */
[----:B------:R-:W-:Y:S01]  /*1dfe0*/  FFMA.FTZ R108, R101, R9, R186 ;  /* 0x00000009656c7223 */ /* 0x000fe200000100ba */
[----:B------:R-:W-:Y:S01]  /*1dff0*/  F2FP.PACK_AB R186, R177, R186 ;  /* 0x000000bab1ba723e */ /* 0x000fe200000000ff */
[----:B------:R-:W-:Y:S01]  /*1e000*/  IMAD.WIDE.U32 R132, R132, -0x326172a9, RZ ;  /* 0xcd9e8d5784847825 */ /* 0x000fe200078e00ff */
[----:B------:R-:W4:Y:S03]  /*1e010*/  MUFU.EX2 R0, R8 ;  /* 0x0000000800007308 */ /* 0x000f260000000800 */
[----:B------:R-:W-:Y:S01]  /*1e020*/  FFMA.FTZ R101, R2, R100, R184 ;  /* 0x0000006402657223 */ /* 0x000fe200000100b8 */
[----:B------:R-:W-:Y:S01]  /*1e030*/  LOP3.LUT R100, R111, R154, R166, 0x96, !PT ;  /* 0x0000009a6f647212 */ /* 0x000fe200078e96a6 */
[----:B------:R-:W-:Y:S02]  /*1e040*/  FADD.FTZ R112, R177, R108 ;  /* 0x0000006cb1707221 */ /* 0x000fe40000010000 */
[----:B------:R-:W-:Y:S01]  /*1e050*/  FADD.FTZ R113, R176, R101 ;  /* 0x00000065b0717221 */ /* 0x000fe20000010000 */
[----:B------:R-:W-:Y:S01]  /*1e060*/  LOP3.LUT R108, R133, R168, R110, 0x96, !PT ;  /* 0x000000a8856c7212 */ /* 0x000fe200078e966e */
[----:B------:R-:W-:Y:S04]  /*1e070*/  IMAD.WIDE.U32 R100, R100, -0x2daee0ad, RZ ;  /* 0xd2511f5364647825 */ /* 0x000fe800078e00ff */
[----:B------:R-:W-:Y:S01]  /*1e080*/  FADD.FTZ R116, R182, R107 ;  /* 0x0000006bb6747221 */ /* 0x000fe20000010000 */
[----:B------:R-:W-:Y:S01]  /*1e090*/  LOP3.LUT R106, R101, R143, R150, 0x96, !PT ;  /* 0x0000008f656a7212 */ /* 0x000fe200078e9696 */
[----:B------:R-:W-:Y:S01]  /*1e0a0*/  IMAD.WIDE.U32 R108, R108, -0x2daee0ad, RZ ;  /* 0xd2511f536c6c7825 */ /* 0x000fe200078e00ff */
[----:B--2---:R-:W-:Y:S03]  /*1e0b0*/  F2FP.PACK_AB R189, R114, R123 ;  /* 0x0000007b72bd723e */ /* 0x004fe600000000ff */
[----:B------:R-:W-:Y:S01]  /*1e0c0*/  IMAD.WIDE.U32 R106, R106, -0x326172a9, RZ ;  /* 0xcd9e8d576a6a7825 */ /* 0x000fe200078e00ff */
[----:B------:R-:W-:Y:S02]  /*1e0d0*/  LOP3.LUT R101, R109, R142, R100, 0x96, !PT ;  /* 0x0000008e6d657212 */ /* 0x000fe400078e9664 */
[----:B------:R-:W-:Y:S01]  /*1e0e0*/  F2FP.PACK_AB R109, R179, R185 ;  /* 0x000000b9b36d723e */ /* 0x000fe200000000ff */
[----:B------:R-:W-:Y:S01]  /*1e0f0*/  FADD.FTZ R100, R185, R112 ;  /* 0x00000070b9647221 */ /* 0x000fe20000010000 */
[----:B------:R-:W-:Y:S01]  /*1e100*/  LOP3.LUT R112, R107, R139, R132, 0x96, !PT ;  /* 0x0000008b6b707212 */ /* 0x000fe200078e9684 */
[----:B------:R-:W-:Y:S01]  /*1e110*/  IMAD.MOV.U32 R203, RZ, RZ, R142 ;  /* 0x000000ffffcb7224 */ /* 0x000fe200078e008e */
[----:B------:R-:W-:Y:S01]  /*1e120*/  F2FP.PACK_AB R107, R175, R180 ;  /* 0x000000b4af6b723e */ /* 0x000fe200000000ff */
[----:B------:R-:W-:Y:S01]  /*1e130*/  FADD.FTZ R121, R179, R100 ;  /* 0x00000064b3797221 */ /* 0x000fe20000010000 */
[----:B----4-:R-:W-:Y:S01]  /*1e140*/  F2FP.PACK_AB R151, R0, R120 ;  /* 0x000000780097723e */ /* 0x010fe200000000ff */
[----:B------:R-:W-:Y:S02]  /*1e150*/  FADD.FTZ R100, R180, R113 ;  /* 0x00000071b4647221 */ /* 0x000fe40000010000 */
[----:B------:R-:W2:Y:S01]  /*1e160*/  LDL R180, [R1+0x108] ;  /* 0x0001080001b47983 */ /* 0x000ea20000100800 */
[----:B------:R-:W-:Y:S04]  /*1e170*/  IMAD.WIDE.U32 R112, R112, -0x2daee0ad, RZ ;  /* 0xd2511f5370707825 */ /* 0x000fe800078e00ff */
[----:B------:R-:W-:Y:S02]  /*1e180*/  FADD.FTZ R135, R175, R100 ;  /* 0x00000064af877221 */ /* 0x000fe40000010000 */
[----:B------:R-:W-:Y:S04]  /*1e190*/  IMAD.WIDE.U32 R100, R101, -0x326172a9, RZ ;  /* 0xcd9e8d5765647825 */ /* 0x000fe800078e00ff */
[C---:B------:R-:W-:Y:S01]  /*1e1a0*/  FMUL.FTZ R8, R2.reuse, R164 ;  /* 0x000000a402087220 */ /* 0x040fe20000410000 */
[----:B---3--:R-:W-:Y:S01]  /*1e1b0*/  LOP3.LUT R106, R101, R208, R106, 0x96, !PT ;  /* 0x000000d0656a7212 */ /* 0x008fe200078e966a */
[----:B------:R-:W-:Y:S01]  /*1e1c0*/  FMUL.FTZ R9, R2, R165 ;  /* 0x000000a502097220 */ /* 0x000fe20000410000 */
[----:B------:R-:W-:Y:S01]  /*1e1d0*/  F2FP.PACK_AB R2, R176, R184 ;  /* 0x000000b8b002723e */ /* 0x000fe200000000ff */
[----:B------:R-:W-:Y:S02]  /*1e1e0*/  FADD.FTZ R101, R120, R116 ;  /* 0x0000007478657221 */ /* 0x000fe40000010000 */
[----:B------:R-:W-:Y:S01]  /*1e1f0*/  IMAD.WIDE.U32 R178, R106, -0x2daee0ad, RZ ;  /* 0xd2511f536ab27825 */ /* 0x000fe200078e00ff */
[----:B------:R-:W3:Y:S03]  /*1e200*/  MUFU.EX2 R120, R216 ;  /* 0x000000d800787308 */ /* 0x000ee60000000800 */
[----:B------:R-:W-:Y:S01]  /*1e210*/  FADD.FTZ R131, R0, R101 ;  /* 0x0000006500837221 */ /* 0x000fe20000010000 */
[----:B------:R-:W-:Y:S01]  /*1e220*/  LOP3.LUT R128, R179, R158, R112, 0x96, !PT ;  /* 0x0000009eb3807212 */ /* 0x000fe200078e9670 */
[----:B------:R-:W-:Y:S01]  /*1e230*/  FADD.FTZ R106, R119, R121 ;  /* 0x00000079776a7221 */ /* 0x000fe20000010000 */
[----:B------:R-:W-:Y:S01]  /*1e240*/  IADD3 R112, R152, 0x4, RZ ;  /* 0x0000000498707810 */ /* 0x000fe20007ffe0ff */
[----:B------:R-:W-:Y:S02]  /*1e250*/  IMAD.MOV.U32 R175, RZ, RZ, R139 ;  /* 0x000000ffffaf7224 */ /* 0x000fe400078e008b */
[----:B------:R-:W-:Y:S01]  /*1e260*/  IMAD.WIDE.U32 R128, R128, -0x326172a9, RZ ;  /* 0xcd9e8d5780807825 */ /* 0x000fe200078e00ff */
[----:B------:R-:W-:Y:S03]  /*1e270*/  MUFU.EX2 R101, R204 ;  /* 0x000000cc00657308 */ /* 0x000fe60000000800 */
[----:B------:R-:W-:Y:S01]  /*1e280*/  FADD.FTZ R118, R118, R106 ;  /* 0x0000006a76767221 */ /* 0x000fe20000010000 */
[----:B------:R-:W-:Y:S01]  /*1e290*/  F2FP.PACK_AB R106, R124, R125 ;  /* 0x0000007d7c6a723e */ /* 0x000fe200000000ff */
[----:B------:R-:W-:Y:S02]  /*1e2a0*/  IMAD.MOV.U32 R211, RZ, RZ, R143 ;  /* 0x000000ffffd37224 */ /* 0x000fe400078e008f */
[----:B------:R-:W-:Y:S03]  /*1e2b0*/  FADD.FTZ R118, R117, R118 ;  /* 0x0000007675767221 */ /* 0x000fe60000010000 */
[----:B------:R-:W-:Y:S01]  /*1e2c0*/  MUFU.EX2 R116, R209 ;  /* 0x000000d100747308 */ /* 0x000fe20000000800 */
[----:B---3--:R-:W-:Y:S09]  /*1e2d0*/  F2FP.PACK_AB R169, R120, R126 ;  /* 0x0000007e78a9723e */ /* 0x008ff200000000ff */
[----:B------:R-:W-:Y:S01]  /*1e2e0*/  MUFU.EX2 R121, R220 ;  /* 0x000000dc00797308 */ /* 0x000fe20000000800 */
[----:B--2---:R-:W-:Y:S01]  /*1e2f0*/  LOP3.LUT R108, R113, R180, R108, 0x96, !PT ;  /* 0x000000b4716c7212 */ /* 0x004fe200078e966c */
[----:B------:R-:W-:Y:S04]  /*1e300*/  IMAD.WIDE.U32 R112, R112, -0x326172a9, RZ ;  /* 0xcd9e8d5770707825 */ /* 0x000fe800078e00ff */
[----:B------:R-:W-:Y:S01]  /*1e310*/  IMAD.WIDE.U32 R162, R108, -0x326172a9, RZ ;  /* 0xcd9e8d576ca27825 */ /* 0x000fe200078e00ff */
[----:B------:R-:W-:Y:S02]  /*1e320*/  LOP3.LUT R152, R156, R113, RZ, 0x3c, !PT ;  /* 0x000000719c987212 */ /* 0x000fe400078e3cff */
[----:B------:R-:W-:Y:S02]  /*1e330*/  LOP3.LUT R111, R111, R154, R112, 0x96, !PT ;  /* 0x0000009a6f6f7212 */ /* 0x000fe400078e9670 */
[----:B------:R-:W-:Y:S01]  /*1e340*/  LOP3.LUT R144, R163, R159, R100, 0x96, !PT ;  /* 0x0000009fa3907212 */ /* 0x000fe200078e9664 */
[----:B------:R-:W-:Y:S01]  /*1e350*/  FADD.FTZ R100, R181, R115 ;  /* 0x00000073b5647221 */ /* 0x000fe20000010000 */
[----:B------:R-:W-:Y:S01]  /*1e360*/  F2FP.PACK_AB R181, R130, R181 ;  /* 0x000000b582b5723e */ /* 0x000fe200000000ff */
[----:B------:R-:W2:Y:S01]  /*1e370*/  MUFU.EX2 R115, R210 ;  /* 0x000000d200737308 */ /* 0x000ea20000000800 */
[----:B------:R-:W-:Y:S04]  /*1e380*/  IMAD.WIDE.U32 R152, R152, -0x2daee0ad, RZ ;  /* 0xd2511f5398987825 */ /* 0x000fe800078e00ff */
[----:B------:R-:W-:Y:S01]  /*1e390*/  FADD.FTZ R130, R130, R100 ;  /* 0x0000006482827221 */ /* 0x000fe20000010000 */
[----:B------:R-:W-:Y:S02]  /*1e3a0*/  LOP3.LUT R100, R129, R251, R162, 0x96, !PT ;  /* 0x000000fb81647212 */ /* 0x000fe400078e96a2 */
[----:B------:R-:W-:Y:S02]  /*1e3b0*/  LOP3.LUT R134, R153, R134, R136, 0x96, !PT ;  /* 0x0000008699867212 */ /* 0x000fe400078e9688 */
[----:B------:R-:W-:Y:S04]  /*1e3c0*/  LOP3.LUT R0, R100, 0xff, RZ, 0xc0, !PT ;  /* 0x000000ff64007812 */ /* 0x000fe800078ec0ff */
[----:B------:R-:W-:Y:S02]  /*1e3d0*/  ISETP.GE.U32.AND P0, PT, R198, R0, PT ;  /* 0x00000000c600720c */ /* 0x000fe40003f06070 */
[C---:B------:R-:W-:Y:S04]  /*1e3e0*/  PRMT R0, R3.reuse, 0x7632, R0 ;  /* 0x0000763203007816 */ /* 0x040fe80000000000 */
[----:B------:R-:W-:Y:S02]  /*1e3f0*/  PRMT R119, R3, 0x5410, R0 ;  /* 0x0000541003777816 */ /* 0x000fe40000000000 */
[----:B--2---:R-:W-:Y:S05]  /*1e400*/  F2FP.PACK_AB R149, R115, R127 ;  /* 0x0000007f7395723e */ /* 0x004fea00000000ff */
[----:B------:R-:W-:Y:S05]  /*1e410*/  @!P0 HADD2 R122, -R3.H0_H0, -RZ.H0_H0 ;  /* 0xa00000ff037a8230 */ /* 0x000fea0000000900 */
[----:B------:R-:W-:Y:S01]  /*1e420*/  PRMT R108, R122, 0x7610, R108 ;  /* 0x000076107a6c7816 */ /* 0x000fe2000000006c */
[----:B------:R2:W-:Y:S03]  /*1e430*/  @!P0 STL.S16 [R1+0x7c], R122 ;  /* 0x00007c7a01008387 */ /* 0x0005e60000100600 */
[----:B------:R-:W-:Y:S01]  /*1e440*/  @!P0 PRMT R3, R108, 0x5410, RZ ;  /* 0x000054106c038816 */ /* 0x000fe200000000ff */
[----:B------:R1:W3:Y:S01]  /*1e450*/  LDL.S16 R155, [R1+0x74] ;  /* 0x00007400019b7983 */ /* 0x0002e20000100600 */
[----:B------:R-:W-:Y:S03]  /*1e460*/  MUFU.EX2 R108, R205 ;  /* 0x000000cd006c7308 */ /* 0x000fe60000000800 */
[----:B------:R1:W4:Y:S04]  /*1e470*/  LDL.S16 R148, [R1+0x70] ;  /* 0x0000700001947983 */ /* 0x0003280000100600 */
[----:B------:R5:W-:Y:S04]  /*1e480*/  ST.E.U16 [R200.64], R3 ;  /* 0x00000003c8007985 */ /* 0x000be8000c101504 */
[----:B------:R-:W4:Y:S01]  /*1e490*/  LDL R147, [R1+0x160] ;  /* 0x0001600001937983 */ /* 0x000f220000100800 */
[----:B--2---:R-:W2:Y:S01]  /*1e4a0*/  MUFU.EX2 R122, R219 ;  /* 0x000000db007a7308 */ /* 0x004ea20000000800 */
[----:B-----5:R-:W-:Y:S04]  /*1e4b0*/  LOP3.LUT R3, R100, 0xffff, RZ, 0xc0, !PT ;  /* 0x0000ffff64037812 */ /* 0x020fe800078ec0ff */
[----:B------:R-:W-:Y:S04]  /*1e4c0*/  SHF.R.U32.HI R3, RZ, 0x8, R3 ;  /* 0x00000008ff037819 */ /* 0x000fe80000011603 */
[----:B------:R-:W-:Y:S04]  /*1e4d0*/  LOP3.LUT R3, R3, 0xffff, RZ, 0xc0, !PT ;  /* 0x0000ffff03037812 */ /* 0x000fe800078ec0ff */
[C---:B------:R-:W-:Y:S02]  /*1e4e0*/  ISETP.GE.U32.AND P0, PT, R198.reuse, R3, PT ;  /* 0x00000003c600720c */ /* 0x040fe40003f06070 */
[--C-:B------:R-:W-:Y:S04]  /*1e4f0*/  SHF.R.U32.HI R3, RZ, 0x18, R100.reuse ;  /* 0x00000018ff037819 */ /* 0x100fe80000011664 */
[C---:B------:R-:W-:Y:S02]  /*1e500*/  ISETP.GE.U32.AND P1, PT, R198.reuse, R3, PT ;  /* 0x00000003c600720c */ /* 0x040fe40003f26070 */
[----:B------:R-:W-:Y:S04]  /*1e510*/  SHF.R.U32.HI R3, RZ, 0x10, R100 ;  /* 0x00000010ff037819 */ /* 0x000fe80000011664 */
[----:B------:R-:W-:Y:S01]  /*1e520*/  LOP3.LUT R3, R3, 0xff, RZ, 0xc0, !PT ;  /* 0x000000ff03037812 */ /* 0x000fe200078ec0ff */
[----:B------:R-:W-:Y:S03]  /*1e530*/  @!P0 HADD2 R140, -R0.H0_H0, -RZ.H0_H0 ;  /* 0xa00000ff008c8230 */ /* 0x000fe60000000900 */
[----:B------:R-:W-:Y:S01]  /*1e540*/  ISETP.GE.U32.AND P2, PT, R198, R3, PT ;  /* 0x00000003c600720c */ /* 0x000fe20003f46070 */
[----:B------:R-:W-:Y:S01]  /*1e550*/  FADD.FTZ R3, R123, R130 ;  /* 0x000000827b037221 */ /* 0x000fe20000010000 */
[----:B------:R-:W-:Y:S01]  /*1e560*/  PRMT R100, R140, 0x7610, R100 ;  /* 0x000076108c647816 */ /* 0x000fe20000000064 */
[----:B------:R-:W-:Y:S02]  /*1e570*/  @!P0 STL.S16 [R1+0x78], R140 ;  /* 0x0000788c01008387 */ /* 0x000fe40000100600 */
[--C-:B------:R-:W-:Y:S01]  /*1e580*/  FADD.FTZ R130, R114, R3.reuse ;  /* 0x0000000372827221 */ /* 0x100fe20000010000 */
[----:B------:R-:W-:Y:S01]  /*1e590*/  @!P0 PRMT R0, R100, 0x5410, RZ ;  /* 0x0000541064008816 */ /* 0x000fe200000000ff */
[----:B------:R-:W5:Y:S01]  /*1e5a0*/  LDL R141, [R1+0x164] ;  /* 0x00016400018d7983 */ /* 0x000f620000100800 */
[----:B------:R-:W-:Y:S01]  /*1e5b0*/  PRMT R3, R186, 0x7610, R3 ;  /* 0x00007610ba037816 */ /* 0x000fe20000000003 */
[----:B------:R-:W-:Y:S02]  /*1e5c0*/  FADD.FTZ R100, R125, R135 ;  /* 0x000000877d647221 */ /* 0x000fe40000010000 */
[----:B------:R1:W-:Y:S01]  /*1e5d0*/  ST.E.U16 [R200.64+0x2], R0 ;  /* 0x00000200c8007985 */ /* 0x0003e2000c101504 */
[----:B------:R-:W-:Y:S01]  /*1e5e0*/  MUFU.EX2 R125, R214 ;  /* 0x000000d6007d7308 */ /* 0x000fe20000000800 */
[----:B------:R-:W-:Y:S09]  /*1e5f0*/  FADD.FTZ R113, R124, R100 ;  /* 0x000000647c717221 */ /* 0x000ff20000010000 */
[----:B------:R-:W2:Y:S01]  /*1e600*/  MUFU.EX2 R124, R218 ;  /* 0x000000da007c7308 */ /* 0x000ea20000000800 */
[----:B-1----:R-:W-:Y:S04]  /*1e610*/  IADD3 R0, R146, 0x1, RZ ;  /* 0x0000000192007810 */ /* 0x002fe80007ffe0ff */
[----:B------:R-:W-:Y:S02]  /*1e620*/  LOP3.LUT R100, R161, R0, RZ, 0x3c, !PT ;  /* 0x00000000a1647212 */ /* 0x000fe400078e3cff */
[----:B------:R-:W-:Y:S02]  /*1e630*/  PRMT R0, R186, 0x7632, R0 ;  /* 0x00007632ba007816 */ /* 0x000fe40000000000 */
[----:B------:R-:W-:Y:S01]  /*1e640*/  LOP3.LUT R140, R100, R137, RZ, 0x3c, !PT ;  /* 0x00000089648c7212 */ /* 0x000fe200078e3cff */
[----:B------:R-:W-:Y:S01]  /*1e650*/  FADD.FTZ R100, R127, R131 ;  /* 0x000000837f647221 */ /* 0x000fe20000010000 */
[----:B--2---:R-:W-:Y:S01]  /*1e660*/  F2FP.PACK_AB R186, R121, R122 ;  /* 0x0000007a79ba723e */ /* 0x004fe200000000ff */
[C---:B------:R-:W-:Y:S01]  /*1e670*/  FADD.FTZ R127, R116.reuse, R118 ;  /* 0x00000076747f7221 */ /* 0x040fe20000010000 */
[----:B------:R-:W-:Y:S01]  /*1e680*/  PRMT R118, R3, 0x5410, R0 ;  /* 0x0000541003767816 */ /* 0x000fe20000000000 */
[----:B------:R-:W-:Y:S02]  /*1e690*/  FADD.FTZ R123, R115, R100 ;  /* 0x00000064737b7221 */ /* 0x000fe40000010000 */
[----:B------:R-:W-:Y:S01]  /*1e6a0*/  FADD.FTZ R100, R101, R113 ;  /* 0x0000007165647221 */ /* 0x000fe20000010000 */
[----:B------:R-:W-:Y:S02]  /*1e6b0*/  F2FP.PACK_AB R113, R116, R117 ;  /* 0x000000757471723e */ /* 0x000fe400000000ff */
[C---:B------:R-:W-:Y:S01]  /*1e6c0*/  F2FP.PACK_AB R101, R108.reuse, R101 ;  /* 0x000000656c65723e */ /* 0x040fe200000000ff */
[----:B------:R-:W-:Y:S02]  /*1e6d0*/  FADD.FTZ R136, R108, R100 ;  /* 0x000000646c887221 */ /* 0x000fe40000010000 */
[----:B------:R-:W1:Y:S01]  /*1e6e0*/  MUFU.EX2 R100, R215 ;  /* 0x000000d700647308 */ /* 0x000e620000000800 */
[----:B------:R-:W-:Y:S04]  /*1e6f0*/  FADD.FTZ R108, R122, R130 ;  /* 0x000000827a6c7221 */ /* 0x000fe80000010000 */
[----:B------:R-:W-:Y:S05]  /*1e700*/  FADD.FTZ R131, R121, R108 ;  /* 0x0000006c79837221 */ /* 0x000fea0000010000 */
[----:B------:R-:W-:Y:S01]  /*1e710*/  MUFU.EX2 R108, R225 ;  /* 0x000000e1006c7308 */ /* 0x000fe20000000800 */
[----:B---3--:R-:W-:Y:S02]  /*1e720*/  @!P2 HADD2 R155, -R3.H0_H0, -RZ.H0_H0 ;  /* 0xa00000ff039ba230 */ /* 0x008fe40000000900 */
[----:B----4-:R-:W-:Y:S03]  /*1e730*/  @!P1 HADD2 R148, -R0.H0_H0, -RZ.H0_H0 ;  /* 0xa00000ff00949230 */ /* 0x010fe60000000900 */
[----:B------:R-:W-:Y:S01]  /*1e740*/  PRMT R135, R155, 0x7610, R135 ;  /* 0x000076109b877816 */ /* 0x000fe20000000087 */
[----:B------:R-:W-:Y:S01]  /*1e750*/  @!P2 STL.S16 [R1+0x74], R155 ;  /* 0x0000749b0100a387 */ /* 0x000fe20000100600 */
[----:B------:R-:W-:Y:S03]  /*1e760*/  PRMT R138, R148, 0x7610, R138 ;  /* 0x00007610948a7816 */ /* 0x000fe6000000008a */
[----:B------:R-:W-:Y:S01]  /*1e770*/  @!P1 STL.S16 [R1+0x70], R148 ;  /* 0x0000709401009387 */ /* 0x000fe20000100600 */
[----:B------:R-:W-:Y:S01]  /*1e780*/  @!P2 PRMT R3, R135, 0x5410, RZ ;  /* 0x000054108703a816 */ /* 0x000fe200000000ff */
[----:B------:R-:W-:Y:S01]  /*1e790*/  IMAD.WIDE.U32 R134, R134, -0x326172a9, RZ ;  /* 0xcd9e8d5786867825 */ /* 0x000fe200078e00ff */
[----:B------:R-:W-:Y:S01]  /*1e7a0*/  IADD3 R114, P0, R200, R147, RZ ;  /* 0x00000093c8727210 */ /* 0x000fe20007f1e0ff */
[----:B------:R2:W3:Y:S01]  /*1e7b0*/  LDL.S16 R142, [R1+0xd8] ;  /* 0x0000d800018e7983 */ /* 0x0004e20000100600 */
[----:B------:R-:W-:Y:S02]  /*1e7c0*/  @!P1 PRMT R0, R138, 0x5410, RZ ;  /* 0x000054108a009816 */ /* 0x000fe400000000ff */
[----:B------:R-:W-:Y:S01]  /*1e7d0*/  LOP3.LUT R116, R135, R168, R110, 0x96, !PT ;  /* 0x000000a887747212 */ /* 0x000fe200078e966e */
[----:B------:R-:W-:Y:S01]  /*1e7e0*/  IMAD.WIDE.U32 R110, R111, -0x2daee0ad, RZ ;  /* 0xd2511f536f6e7825 */ /* 0x000fe200078e00ff */
[----:B------:R-:W4:Y:S03]  /*1e7f0*/  LDL.64 R146, [R1+0x138] ;  /* 0x0001380001927983 */ /* 0x000f260000100a00 */
[----:B------:R-:W-:Y:S01]  /*1e800*/  IMAD.WIDE.U32 R116, R116, -0x2daee0ad, RZ ;  /* 0xd2511f5374747825 */ /* 0x000fe200078e00ff */
[----:B------:R-:W-:Y:S02]  /*1e810*/  LOP3.LUT R122, R111, R211, R152, 0x96, !PT ;  /* 0x000000d36f7a7212 */ /* 0x000fe400078e9698 */
[----:B------:R-:W-:Y:S02]  /*1e820*/  F2FP.PACK_AB R111, R124, R125 ;  /* 0x0000007d7c6f723e */ /* 0x000fe400000000ff */
[----:B------:R-:W-:Y:S01]  /*1e830*/  LOP3.LUT R117, R117, R203, R110, 0x96, !PT ;  /* 0x000000cb75757212 */ /* 0x000fe200078e966e */
[----:B-1----:R-:W-:Y:S02]  /*1e840*/  FADD.FTZ R110, R100, R136 ;  /* 0x00000088646e7221 */ /* 0x002fe40000010000 */
[----:B-----5:R-:W-:Y:S02]  /*1e850*/  IMAD.X R115, R201, 0x1, R141, P0 ;  /* 0x00000001c9737824 */ /* 0x020fe400000e068d */
[----:B------:R-:W5:Y:S04]  /*1e860*/  LDL R141, [R1+0x154] ;  /* 0x00015400018d7983 */ /* 0x000f680000100800 */
[----:B------:R1:W-:Y:S04]  /*1e870*/  ST.E.U16 [R114.64+0x2], R0 ;  /* 0x0000020072007985 */ /* 0x0003e8000c101504 */
[----:B------:R2:W-:Y:S01]  /*1e880*/  ST.E.U16 [R114.64], R3 ;  /* 0x0000000372007985 */ /* 0x0005e2000c101504 */
[----:B-1----:R-:W1:Y:S01]  /*1e890*/  MUFU.EX2 R0, R217 ;  /* 0x000000d900007308 */ /* 0x002e620000000800 */
[----:B--2---:R-:W-:Y:S02]  /*1e8a0*/  FADD.FTZ R3, R126, R123 ;  /* 0x0000007b7e037221 */ /* 0x004fe40000010000 */
[----:B------:R-:W-:Y:S04]  /*1e8b0*/  IMAD.WIDE.U32 R122, R122, -0x326172a9, RZ ;  /* 0xcd9e8d577a7a7825 */ /* 0x000fe800078e00ff */
[----:B------:R-:W-:Y:S01]  /*1e8c0*/  FADD.FTZ R126, R120, R3 ;  /* 0x00000003787e7221 */ /* 0x000fe20000010000 */
[----:B------:R-:W-:Y:S01]  /*1e8d0*/  LOP3.LUT R120, R123, R175, R134, 0x96, !PT ;  /* 0x000000af7b787212 */ /* 0x000fe200078e9686 */
[----:B------:R-:W-:Y:S01]  /*1e8e0*/  FADD.FTZ R3, R125, R127 ;  /* 0x0000007f7d037221 */ /* 0x000fe20000010000 */
[----:B------:R-:W-:Y:S03]  /*1e8f0*/  MUFU.EX2 R123, R224 ;  /* 0x000000e0007b7308 */ /* 0x000fe60000000800 */
[----:B------:R-:W-:Y:S04]  /*1e900*/  IMAD.WIDE.U32 R120, R120, -0x2daee0ad, RZ ;  /* 0xd2511f5378787825 */ /* 0x000fe800078e00ff */
[----:B------:R-:W-:Y:S03]  /*1e910*/  FADD.FTZ R124, R124, R3 ;  /* 0x000000037c7c7221 */ /* 0x000fe60000010000 */
[----:B------:R-:W2:Y:S01]  /*1e920*/  MUFU.EX2 R3, R229 ;  /* 0x000000e500037308 */ /* 0x000ea20000000800 */
[C---:B-1----:R-:W-:Y:S01]  /*1e930*/  F2FP.PACK_AB R100, R0.reuse, R100 ;  /* 0x000000640064723e */ /* 0x042fe200000000ff */
[----:B------:R-:W-:Y:S01]  /*1e940*/  FADD.FTZ R125, R0, R110 ;  /* 0x0000006e007d7221 */ /* 0x000fe20000010000 */
[----:B------:R-:W-:Y:S01]  /*1e950*/  LOP3.LUT R110, R121, R180, R116, 0x96, !PT ;  /* 0x000000b4796e7212 */ /* 0x000fe200078e9674 */
[----:B------:R-:W-:Y:S04]  /*1e960*/  IMAD.WIDE.U32 R116, R117, -0x326172a9, RZ ;  /* 0xcd9e8d5775747825 */ /* 0x000fe800078e00ff */
[----:B------:R-:W-:Y:S01]  /*1e970*/  IMAD.WIDE.U32 R160, R110, -0x326172a9, RZ ;  /* 0xcd9e8d576ea07825 */ /* 0x000fe200078e00ff */
[----:B------:R-:W-:Y:S01]  /*1e980*/  LOP3.LUT R122, R117, R208, R122, 0x96, !PT ;  /* 0x000000d0757a7212 */ /* 0x000fe200078e967a */
[----:B------:R-:W1:Y:S03]  /*1e990*/  MUFU.EX2 R0, R227 ;  /* 0x000000e300007308 */ /* 0x000e660000000800 */
[----:B------:R-:W-:Y:S01]  /*1e9a0*/  LOP3.LUT R156, R161, R159, R116, 0x96, !PT ;  /* 0x0000009fa19c7212 */ /* 0x000fe200078e9674 */
[----:B------:R-:W-:Y:S04]  /*1e9b0*/  IMAD.WIDE.U32 R172, R122, -0x2daee0ad, RZ ;  /* 0xd2511f537aac7825 */ /* 0x000fe800078e00ff */
[----:B------:R-:W-:Y:S01]  /*1e9c0*/  FADD.FTZ R116, R108, R131 ;  /* 0x000000836c747221 */ /* 0x000fe20000010000 */
[----:B------:R-:W-:Y:S01]  /*1e9d0*/  LOP3.LUT R130, R173, R158, R120, 0x96, !PT ;  /* 0x0000009ead827212 */ /* 0x000fe200078e9678 */
[----:B------:R-:W1:Y:S01]  /*1e9e0*/  MUFU.EX2 R110, R221 ;  /* 0x000000dd006e7308 */ /* 0x000e620000000800 */
[C---:B--2---:R-:W-:Y:S03]  /*1e9f0*/  F2FP.PACK_AB R185, R3.reuse, R108 ;  /* 0x0000006c03b9723e */ /* 0x044fe600000000ff */
[----:B------:R-:W-:Y:S04]  /*1ea00*/  IMAD.WIDE.U32 R130, R130, -0x326172a9, RZ ;  /* 0xcd9e8d5782827825 */ /* 0x000fe800078e00ff */
[----:B------:R-:W-:Y:S01]  /*1ea10*/  FADD.FTZ R138, R3, R116 ;  /* 0x00000074038a7221 */ /* 0x000fe20000010000 */
[----:B------:R-:W-:Y:S01]  /*1ea20*/  LOP3.LUT R3, R131, R251, R160, 0x96, !PT ;  /* 0x000000fb83037212 */ /* 0x000fe200078e96a0 */
[----:B------:R-:W-:Y:S01]  /*1ea30*/  FADD.FTZ R116, R123, R126 ;  /* 0x0000007e7b747221 */ /* 0x000fe20000010000 */
[----:B------:R-:W2:Y:S01]  /*1ea40*/  MUFU.EX2 R108, R226 ;  /* 0x000000e2006c7308 */ /* 0x000ea20000000800 */
[C---:B-1----:R-:W-:Y:S02]  /*1ea50*/  F2FP.PACK_AB R167, R0.reuse, R123 ;  /* 0x0000007b00a7723e */ /* 0x042fe400000000ff */
[----:B------:R-:W-:Y:S01]  /*1ea60*/  FADD.FTZ R139, R0, R116 ;  /* 0x00000074008b7221 */ /* 0x000fe20000010000 */
[----:B------:R-:W-:Y:S04]  /*1ea70*/  LOP3.LUT R0, R3, 0xff, RZ, 0xc0, !PT ;  /* 0x000000ff03007812 */ /* 0x000fe800078ec0ff */
[----:B------:R-:W-:Y:S02]  /*1ea80*/  ISETP.GE.U32.AND P1, PT, R198, R0, PT ;  /* 0x00000000c600720c */ /* 0x000fe40003f26070 */
[----:B------:R-:W-:Y:S01]  /*1ea90*/  PRMT R0, R2, 0x7632, R0 ;  /* 0x0000763202007816 */ /* 0x000fe20000000000 */
[----:B------:R-:W-:Y:S03]  /*1eaa0*/  FADD.FTZ R120, R110, R124 ;  /* 0x0000007c6e787221 */ /* 0x000fe60000010000 */
[----:B------:R-:W-:Y:S02]  /*1eab0*/  PRMT R127, R2, 0x5410, R0 ;  /* 0x00005410027f7816 */ /* 0x000fe40000000000 */
[C---:B--2---:R-:W-:Y:S01]  /*1eac0*/  F2FP.PACK_AB R179, R108.reuse, R110 ;  /* 0x0000006e6cb3723e */ /* 0x044fe200000000ff */
[----:B------:R-:W-:Y:S01]  /*1ead0*/  FADD.FTZ R143, R108, R120 ;  /* 0x000000786c8f7221 */ /* 0x000fe20000010000 */
[----:B------:R-:W-:Y:S10]  /*1eae0*/  MUFU.EX2 R110, R228 ;  /* 0x000000e4006e7308 */ /* 0x000ff40000000800 */
[----:B------:R-:W-:Y:S01]  /*1eaf0*/  MUFU.EX2 R108, R230 ;  /* 0x000000e6006c7308 */ /* 0x000fe20000000800 */
[----:B---3--:R-:W-:Y:S01]  /*1eb00*/  @!P1 HADD2 R142, -R2.H0_H0, -RZ.H0_H0 ;  /* 0xa00000ff028e9230 */ /* 0x008fe20000000900 */
[----:B----4-:R-:W-:Y:S04]  /*1eb10*/  IADD3 R116, P0, R146, R114, RZ ;  /* 0x0000007292747210 */ /* 0x010fe80007f1e0ff */
[----:B------:R-:W-:Y:S01]  /*1eb20*/  @!P1 STL.S16 [R1+0xd8], R142 ;  /* 0x0000d88e01009387 */ /* 0x000fe20000100600 */
[----:B------:R-:W-:Y:S03]  /*1eb30*/  PRMT R121, R142, 0x7610, R121 ;  /* 0x000076108e797816 */ /* 0x000fe60000000079 */
[----:B------:R1:W2:Y:S01]  /*1eb40*/  LDL.S16 R123, [R1+0xbc] ;  /* 0x0000bc00017b7983 */ /* 0x0002a20000100600 */
[----:B------:R-:W-:Y:S03]  /*1eb50*/  @!P1 PRMT R2, R121, 0x5410, RZ ;  /* 0x0000541079029816 */ /* 0x000fe600000000ff */
[----:B------:R1:W3:Y:S04]  /*1eb60*/  LDL.S16 R126, [R1+0xe8] ;  /* 0x0000e800017e7983 */ /* 0x0002e80000100600 */
[----:B------:R-:W4:Y:S04]  /*1eb70*/  LDL R122, [R1+0x14c] ;  /* 0x00014c00017a7983 */ /* 0x000f280000100800 */
[----:B------:R-:W4:Y:S04]  /*1eb80*/  LDL R136, [R1+0x150] ;  /* 0x0001500001887983 */ /* 0x000f280000100800 */
[----:B------:R-:W4:Y:S04]  /*1eb90*/  LDL R121, [R1+0x158] ;  /* 0x0001580001797983 */ /* 0x000f280000100800 */
[----:B------:R-:W4:Y:S04]  /*1eba0*/  LDL R124, [R1+0x15c] ;  /* 0x00015c00017c7983 */ /* 0x000f280000100800 */
[----:B------:R1:W4:Y:S01]  /*1ebb0*/  LDL.S16 R146, [R1+0xd4] ;  /* 0x0000d40001927983 */ /* 0x0003220000100600 */
[----:B-----5:R-:W-:Y:S02]  /*1ebc0*/  IMAD.X R117, R141, 0x1, R115, P0 ;  /* 0x000000018d757824 */ /* 0x020fe400000e0673 */
[----:B------:R-:W-:Y:S03]  /*1ebd0*/  IMAD.WIDE.U32 R140, R140, -0x326172a9, RZ ;  /* 0xcd9e8d578c8c7825 */ /* 0x000fe600078e00ff */
[----:B------:R5:W-:Y:S02]  /*1ebe0*/  ST.E.U16 [R116.64], R2 ;  /* 0x0000000274007985 */ /* 0x000be4000c101504 */
[CC--:B------:R-:W-:Y:S02]  /*1ebf0*/  LOP3.LUT R148, R141.reuse, R154.reuse, R166, 0x96, !PT ;  /* 0x0000009a8d947212 */ /* 0x0c0fe400078e96a6 */
[----:B------:R-:W-:Y:S02]  /*1ec00*/  LOP3.LUT R155, R141, R154, R112, 0x96, !PT ;  /* 0x0000009a8d9b7212 */ /* 0x000fe400078e9670 */
[----:B-----5:R-:W-:Y:S02]  /*1ec10*/  LOP3.LUT R2, R3, 0xffff, RZ, 0xc0, !PT ;  /* 0x0000ffff03027812 */ /* 0x020fe400078ec0ff */
[----:B------:R-:W-:Y:S02]  /*1ec20*/  LOP3.LUT R116, R128, 0xff, RZ, 0xc0, !PT ;  /* 0x000000ff80747812 */ /* 0x000fe400078ec0ff */
[----:B------:R-:W-:Y:S02]  /*1ec30*/  SHF.R.U32.HI R2, RZ, 0x8, R2 ;  /* 0x00000008ff027819 */ /* 0x000fe40000011602 */
[----:B------:R-:W-:Y:S02]  /*1ec40*/  ISETP.GE.U32.AND P6, PT, R198, R116, PT ;  /* 0x00000074c600720c */ /* 0x000fe40003fc6070 */
[----:B------:R-:W-:Y:S02]  /*1ec50*/  LOP3.LUT R2, R2, 0xffff, RZ, 0xc0, !PT ;  /* 0x0000ffff02027812 */ /* 0x000fe400078ec0ff */
[----:B------:R-:W-:Y:S02]  /*1ec60*/  SHF.R.U32.HI R116, RZ, 0x18, R128 ;  /* 0x00000018ff747819 */ /* 0x000fe40000011680 */
[C---:B------:R-:W-:Y:S02]  /*1ec70*/  ISETP.GE.U32.AND P0, PT, R198.reuse, R2, PT ;  /* 0x00000002c600720c */ /* 0x040fe40003f06070 */
[--C-:B------:R-:W-:Y:S02]  /*1ec80*/  SHF.R.U32.HI R2, RZ, 0x10, R3.reuse ;  /* 0x00000010ff027819 */ /* 0x100fe40000011603 */
[----:B------:R-:W-:Y:S02]  /*1ec90*/  ISETP.GE.U32.AND P3, PT, R198, R116, PT ;  /* 0x00000074c600720c */ /* 0x000fe40003f66070 */
[----:B------:R-:W-:Y:S02]  /*1eca0*/  LOP3.LUT R116, R2, 0xff, RZ, 0xc0, !PT ;  /* 0x000000ff02747812 */ /* 0x000fe400078ec0ff */
[----:B------:R-:W-:Y:S02]  /*1ecb0*/  LOP3.LUT R2, R128, 0xffff, RZ, 0xc0, !PT ;  /* 0x0000ffff80027812 */ /* 0x000fe400078ec0ff */
[C---:B------:R-:W-:Y:S02]  /*1ecc0*/  ISETP.GE.U32.AND P2, PT, R198.reuse, R116, PT ;  /* 0x00000074c600720c */ /* 0x040fe40003f46070 */
[----:B------:R-:W-:Y:S01]  /*1ecd0*/  SHF.R.U32.HI R3, RZ, 0x18, R3 ;  /* 0x00000018ff037819 */ /* 0x000fe20000011603 */
[----:B------:R-:W-:Y:S01]  /*1ece0*/  MUFU.EX2 R116, R240 ;  /* 0x000000f000747308 */ /* 0x000fe20000000800 */
[----:B------:R-:W-:Y:S02]  /*1ecf0*/  SHF.R.U32.HI R2, RZ, 0x8, R2 ;  /* 0x00000008ff027819 */ /* 0x000fe40000011602 */
[----:B------:R-:W-:Y:S02]  /*1ed00*/  ISETP.GE.U32.AND P1, PT, R198, R3, PT ;  /* 0x00000003c600720c */ /* 0x000fe40003f26070 */
[----:B------:R-:W-:Y:S02]  /*1ed10*/  LOP3.LUT R3, R2, 0xffff, RZ, 0xc0, !PT ;  /* 0x0000ffff02037812 */ /* 0x000fe400078ec0ff */
[----:B------:R-:W-:Y:S02]  /*1ed20*/  PRMT R2, R174, 0x7610, R2 ;  /* 0x00007610ae027816 */ /* 0x000fe40000000002 */
[----:B------:R-:W-:Y:S04]  /*1ed30*/  SHF.R.U32.HI R117, RZ, 0x10, R128 ;  /* 0x00000010ff757819 */ /* 0x000fe80000011680 */
[----:B------:R-:W-:Y:S02]  /*1ed40*/  LOP3.LUT R120, R117, 0xff, RZ, 0xc0, !PT ;  /* 0x000000ff75787812 */ /* 0x000fe400078ec0ff */
[----:B------:R-:W5:Y:S02]  /*1ed50*/  MUFU.EX2 R117, R238 ;  /* 0x000000ee00757308 */ /* 0x000f640000000800 */
[----:B------:R-:W-:Y:S02]  /*1ed60*/  ISETP.GE.U32.AND P4, PT, R198, R120, PT ;  /* 0x00000078c600720c */ /* 0x000fe40003f86070 */
[----:B-----5:R-:W-:Y:S01]  /*1ed70*/  F2FP.PACK_AB R184, R116, R117 ;  /* 0x0000007574b8723e */ /* 0x020fe200000000ff */
[----:B--2---:R-:W-:Y:S02]  /*1ed80*/  @!P0 HADD2 R123, -R0.H0_H0, -RZ.H0_H0 ;  /* 0xa00000ff007b8230 */ /* 0x004fe40000000900 */
[----:B---3--:R-:W-:Y:S03]  /*1ed90*/  @!P2 HADD2 R126, -R2.H0_H0, -RZ.H0_H0 ;  /* 0xa00000ff027ea230 */ /* 0x008fe60000000900 */
[----:B------:R-:W-:Y:S01]  /*1eda0*/  PRMT R120, R123, 0x7610, R120 ;  /* 0x000076107b787816 */ /* 0x000fe20000000078 */
[----:B------:R2:W-:Y:S01]  /*1edb0*/  @!P0 STL.S16 [R1+0xbc], R123 ;  /* 0x0000bc7b01008387 */ /* 0x0005e20000100600 */
[----:B----4-:R-:W-:Y:S02]  /*1edc0*/  IADD3 R122, P5, R200, R122, RZ ;  /* 0x0000007ac87a7210 */ /* 0x010fe40007fbe0ff */
[----:B------:R-:W-:Y:S01]  /*1edd0*/  @!P0 PRMT R0, R120, 0x5410, RZ ;  /* 0x0000541078008816 */ /* 0x000fe200000000ff */
[----:B------:R-:W-:Y:S01]  /*1ede0*/  @!P2 STL.S16 [R1+0xe8], R126 ;  /* 0x0000e87e0100a387 */ /* 0x000fe20000100600 */
[----:B------:R-:W-:Y:S03]  /*1edf0*/  PRMT R137, R126, 0x7610, R137 ;  /* 0x000076107e897816 */ /* 0x000fe60000000089 */
[----:B------:R1:W3:Y:S01]  /*1ee00*/  LDL.S16 R147, [R1+0xdc] ;  /* 0x0000dc0001937983 */ /* 0x0002e20000100600 */
[----:B------:R-:W-:Y:S03]  /*1ee10*/  IADD3 R120, P0, R200, R121, RZ ;  /* 0x00000079c8787210 */ /* 0x000fe60007f1e0ff */
[----:B------:R1:W4:Y:S02]  /*1ee20*/  LDL.S16 R154, [R1+0xf4] ;  /* 0x0000f400019a7983 */ /* 0x0003240000100600 */
[C---:B------:R-:W-:Y:S02]  /*1ee30*/  IMAD.X R121, R201.reuse, 0x1, R124, P0 ;  /* 0x00000001c9797824 */ /* 0x040fe400000e067c */
[----:B------:R-:W-:Y:S02]  /*1ee40*/  FADD.FTZ R124, R110, R125 ;  /* 0x0000007d6e7c7221 */ /* 0x000fe40000010000 */
[----:B------:R-:W-:Y:S02]  /*1ee50*/  MUFU.EX2 R125, R235 ;  /* 0x000000eb007d7308 */ /* 0x000fe40000000800 */
[----:B------:R-:W-:Y:S02]  /*1ee60*/  FADD.FTZ R142, R108, R124 ;  /* 0x0000007c6c8e7221 */ /* 0x000fe40000010000 */
[----:B--2---:R-:W-:Y:S01]  /*1ee70*/  IMAD.X R123, R201, 0x1, R136, P5 ;  /* 0x00000001c97b7824 */ /* 0x004fe200028e0688 */
[----:B------:R-:W-:Y:S02]  /*1ee80*/  ISETP.GE.U32.AND P5, PT, R198, R3, PT ;  /* 0x00000003c600720c */ /* 0x000fe40003fa6070 */
[----:B------:R-:W-:Y:S03]  /*1ee90*/  F2FP.PACK_AB R3, R108, R110 ;  /* 0x0000006e6c03723e */ /* 0x000fe600000000ff */
[----:B------:R-:W-:Y:S01]  /*1eea0*/  MUFU.EX2 R136, R236 ;  /* 0x000000ec00887308 */ /* 0x000fe20000000800 */
[----:B------:R-:W-:Y:S01]  /*1eeb0*/  SHF.R.U32.HI R110, RZ, 0x18, R130 ;  /* 0x00000018ff6e7819 */ /* 0x000fe20000011682 */
[----:B------:R2:W-:Y:S03]  /*1eec0*/  ST.E.U16 [R122.64], R0 ;  /* 0x000000007a007985 */ /* 0x0005e6000c101504 */
[----:B------:R-:W-:Y:S02]  /*1eed0*/  ISETP.GE.U32.AND P0, PT, R198, R110, PT ;  /* 0x0000006ec600720c */ /* 0x000fe40003f06070 */
[----:B------:R-:W-:Y:S03]  /*1eee0*/  PRMT R110, R188, 0x7632, R110 ;  /* 0x00007632bc6e7816 */ /* 0x000fe6000000006e */
[----:B------:R-:W5:Y:S01]  /*1eef0*/  MUFU.EX2 R108, R239 ;  /* 0x000000ef006c7308 */ /* 0x000f620000000800 */
[----:B--2---:R-:W-:Y:S04]  /*1ef00*/  PRMT R0, R174, 0x7632, R0 ;  /* 0x00007632ae007816 */ /* 0x004fe80000000000 */
[----:B------:R-:W-:Y:S01]  /*1ef10*/  PRMT R126, R2, 0x5410, R0 ;  /* 0x00005410027e7816 */ /* 0x000fe20000000000 */
[----:B------:R-:W-:Y:S01]  /*1ef20*/  @!P1 HADD2 R146, -R0.H0_H0, -RZ.H0_H0 ;  /* 0xa00000ff00929230 */ /* 0x000fe20000000900 */
[----:B------:R-:W-:Y:S02]  /*1ef30*/  @!P2 PRMT R2, R137, 0x5410, RZ ;  /* 0x000054108902a816 */ /* 0x000fe400000000ff */
[----:B-----5:R-:W-:Y:S01]  /*1ef40*/  F2FP.PACK_AB R161, R108, R136 ;  /* 0x000000886ca1723e */ /* 0x020fe200000000ff */
[----:B------:R-:W2:Y:S01]  /*1ef50*/  MUFU.EX2 R137, R234 ;  /* 0x000000ea00897308 */ /* 0x000ea20000000800 */
[----:B------:R-:W-:Y:S01]  /*1ef60*/  PRMT R124, R146, 0x7610, R124 ;  /* 0x00007610927c7816 */ /* 0x000fe2000000007c */
[----:B------:R5:W-:Y:S03]  /*1ef70*/  ST.E.U16 [R120.64], R2 ;  /* 0x0000000278007985 */ /* 0x000be6000c101504 */
[----:B------:R-:W-:Y:S01]  /*1ef80*/  @!P1 PRMT R0, R124, 0x5410, RZ ;  /* 0x000054107c009816 */ /* 0x000fe200000000ff */
[----:B------:R1:W-:Y:S04]  /*1ef90*/  @!P1 STL.S16 [R1+0xd4], R146 ;  /* 0x0000d49201009387 */ /* 0x0003e80000100600 */
[----:B------:R1:W4:Y:S01]  /*1efa0*/  LDL.S16 R206, [R1+0xf0] ;  /* 0x0000f00001ce7983 */ /* 0x0003220000100600 */
[----:B------:R-:W1:Y:S03]  /*1efb0*/  MUFU.EX2 R124, R231 ;  /* 0x000000e7007c7308 */ /* 0x000e660000000800 */
[----:B------:R1:W4:Y:S04]  /*1efc0*/  LDL.S16 R153, [R1+0xec] ;  /* 0x0000ec0001997983 */ /* 0x0003280000100600 */
[----:B------:R3:W-:Y:S01]  /*1efd0*/  ST.E.U16 [R120.64+0x2], R0 ;  /* 0x0000020078007985 */ /* 0x0007e2000c101504 */
[----:B--2---:R-:W-:Y:S02]  /*1efe0*/  F2FP.PACK_AB R163, R125, R137 ;  /* 0x000000897da3723e */ /* 0x004fe400000000ff */
[----:B-----5:R-:W-:Y:S04]  /*1eff0*/  LOP3.LUT R2, R130, 0xff, RZ, 0xc0, !PT ;  /* 0x000000ff82027812 */ /* 0x020fe800078ec0ff */
[----:B------:R-:W-:Y:S02]  /*1f000*/  ISETP.GE.U32.AND P2, PT, R198, R2, PT ;  /* 0x00000002c600720c */ /* 0x000fe40003f46070 */
[----:B------:R-:W-:Y:S04]  /*1f010*/  SHF.R.U32.HI R2, RZ, 0x10, R130 ;  /* 0x00000010ff027819 */ /* 0x000fe80000011682 */
[----:B------:R-:W-:Y:S01]  /*1f020*/  LOP3.LUT R112, R2, 0xff, RZ, 0xc0, !PT ;  /* 0x000000ff02707812 */ /* 0x000fe200078ec0ff */
[----:B------:R-:W-:Y:S03]  /*1f030*/  FADD.FTZ R2, R117, R138 ;  /* 0x0000008a75027221 */ /* 0x000fe60000010000 */
[----:B------:R-:W-:Y:S01]  /*1f040*/  ISETP.GE.U32.AND P1, PT, R198, R112, PT ;  /* 0x00000070c600720c */ /* 0x000fe20003f26070 */
[--C-:B-1----:R-:W-:Y:S01]  /*1f050*/  FADD.FTZ R146, R116, R2.reuse ;  /* 0x0000000274927221 */ /* 0x102fe20000010000 */
[----:B------:R-:W-:Y:S01]  /*1f060*/  PRMT R2, R188, 0x7610, R2 ;  /* 0x00007610bc027816 */ /* 0x000fe20000000002 */
[----:B------:R-:W-:Y:S01]  /*1f070*/  FADD.FTZ R116, R136, R139 ;  /* 0x0000008b88747221 */ /* 0x000fe20000010000 */
[----:B------:R-:W-:Y:S01]  /*1f080*/  LOP3.LUT R112, R130, 0xffff, RZ, 0xc0, !PT ;  /* 0x0000ffff82707812 */ /* 0x000fe200078ec0ff */
[----:B------:R-:W-:Y:S01]  /*1f090*/  IMAD.WIDE.U32 R138, R144, -0x2daee0ad, RZ ;  /* 0xd2511f53908a7825 */ /* 0x000fe200078e00ff */
[----:B------:R-:W-:Y:S02]  /*1f0a0*/  PRMT R117, R2, 0x5410, R110 ;  /* 0x0000541002757816 */ /* 0x000fe4000000006e */
[----:B------:R-:W-:Y:S04]  /*1f0b0*/  SHF.R.U32.HI R112, RZ, 0x8, R112 ;  /* 0x00000008ff707819 */ /* 0x000fe80000011670 */
[----:B------:R-:W-:Y:S01]  /*1f0c0*/  LOP3.LUT R112, R112, 0xffff, RZ, 0xc0, !PT ;  /* 0x0000ffff70707812 */ /* 0x000fe200078ec0ff */
[----:B---3--:R-:W-:Y:S02]  /*1f0d0*/  @!P6 HADD2 R147, -R2.H0_H0, -RZ.H0_H0 ;  /* 0xa00000ff0293e230 */ /* 0x008fe40000000900 */
[----:B----4-:R-:W-:Y:S03]  /*1f0e0*/  @!P5 HADD2 R154, -R110.H0_H0, -RZ.H0_H0 ;  /* 0xa00000ff6e9ad230 */ /* 0x010fe60000000900 */
[----:B------:R-:W-:Y:S01]  /*1f0f0*/  PRMT R157, R147, 0x7610, R157 ;  /* 0x00007610939d7816 */ /* 0x000fe2000000009d */
[----:B------:R1:W-:Y:S03]  /*1f100*/  @!P6 STL.S16 [R1+0xdc], R147 ;  /* 0x0000dc930100e387 */ /* 0x0003e60000100600 */
[----:B------:R-:W-:Y:S02]  /*1f110*/  @!P6 PRMT R2, R157, 0x5410, RZ ;  /* 0x000054109d02e816 */ /* 0x000fe400000000ff */
[----:B------:R-:W-:Y:S01]  /*1f120*/  PRMT R166, R154, 0x7610, R166 ;  /* 0x000076109aa67816 */ /* 0x000fe200000000a6 */
[----:B------:R2:W3:Y:S01]  /*1f130*/  LDL.S16 R157, [R1+0xe4] ;  /* 0x0000e400019d7983 */ /* 0x0004e20000100600 */
[----:B------:R-:W-:Y:S02]  /*1f140*/  ISETP.GE.U32.AND P6, PT, R198, R112, PT ;  /* 0x00000070c600720c */ /* 0x000fe40003fc6070 */
[----:B------:R-:W-:Y:S01]  /*1f150*/  @!P5 PRMT R110, R166, 0x5410, RZ ;  /* 0x00005410a66ed816 */ /* 0x000fe200000000ff */
[----:B------:R4:W-:Y:S01]  /*1f160*/  @!P5 STL.S16 [R1+0xf4], R154 ;  /* 0x0000f49a0100d387 */ /* 0x0009e20000100600 */
[-C--:B------:R-:W-:Y:S03]  /*1f170*/  LOP3.LUT R112, R139, R249.reuse, R178, 0x96, !PT ;  /* 0x000000f98b707212 */ /* 0x080fe600078e96b2 */
[----:B------:R2:W5:Y:S01]  /*1f180*/  LDL.S16 R177, [R1+0xe0] ;  /* 0x0000e00001b17983 */ /* 0x0005620000100600 */
[----:B------:R-:W-:Y:S03]  /*1f190*/  LOP3.LUT R0, R112, 0xff, RZ, 0xc0, !PT ;  /* 0x000000ff70007812 */ /* 0x000fe600078ec0ff */
[----:B------:R2:W2:Y:S01]  /*1f1a0*/  LDL.S16 R182, [R1+0xd0] ;  /* 0x0000d00001b67983 */ /* 0x0004a20000100600 */
[----:B------:R-:W-:Y:S02]  /*1f1b0*/  ISETP.GE.U32.AND P5, PT, R198, R0, PT ;  /* 0x00000000c600720c */ /* 0x000fe40003fa6070 */
[----:B------:R-:W-:Y:S01]  /*1f1c0*/  LOP3.LUT R0, R112, 0xffff, RZ, 0xc0, !PT ;  /* 0x0000ffff70007812 */ /* 0x000fe200078ec0ff */
[----:B------:R2:W2:Y:S03]  /*1f1d0*/  LDL.S16 R166, [R1+0xcc] ;  /* 0x0000cc0001a67983 */ /* 0x0004a60000100600 */
[----:B------:R-:W-:Y:S01]  /*1f1e0*/  SHF.R.U32.HI R0, RZ, 0x8, R0 ;  /* 0x00000008ff007819 */ /* 0x000fe20000011600 */
[----:B-1----:R-:W-:Y:S01]  /*1f1f0*/  FADD.FTZ R147, R108, R116 ;  /* 0x000000746c937221 */ /* 0x002fe20000010000 */
[----:B------:R1:W-:Y:S01]  /*1f200*/  ST.E.U16 [R200.64+0x10], R2 ;  /* 0x00001002c8007985 */ /* 0x0003e2000c101504 */
[----:B------:R-:W-:Y:S01]  /*1f210*/  FADD.FTZ R108, R137, R143 ;  /* 0x0000008f896c7221 */ /* 0x000fe20000010000 */
[----:B------:R-:W1:Y:S02]  /*1f220*/  MUFU.EX2 R116, R237 ;  /* 0x000000ed00747308 */ /* 0x000e640000000800 */
[----:B------:R-:W-:Y:S01]  /*1f230*/  ST.E.U16 [R200.64+0x12], R110 ;  /* 0x0000126ec8007985 */ /* 0x000fe2000c101504 */
[--C-:B----4-:R-:W-:Y:S01]  /*1f240*/  FADD.FTZ R154, R125, R108.reuse ;  /* 0x0000006c7d9a7221 */ /* 0x110fe20000010000 */
[----:B------:R-:W-:Y:S01]  /*1f250*/  PRMT R108, R109, 0x7632, R108 ;  /* 0x000076326d6c7816 */ /* 0x000fe2000000006c */
[----:B------:R-:W-:Y:S01]  /*1f260*/  FADD.FTZ R125, R124, R142 ;  /* 0x0000008e7c7d7221 */ /* 0x000fe20000010000 */
[----:B-1----:R-:W-:Y:S02]  /*1f270*/  LOP3.LUT R2, R0, 0xffff, RZ, 0xc0, !PT ;  /* 0x0000ffff00027812 */ /* 0x002fe400078ec0ff */
[----:B------:R-:W-:Y:S02]  /*1f280*/  F2FP.PACK_AB R0, R116, R124 ;  /* 0x0000007c7400723e */ /* 0x000fe400000000ff */
[--C-:B------:R-:W-:Y:S02]  /*1f290*/  SHF.R.U32.HI R124, RZ, 0x18, R112.reuse ;  /* 0x00000018ff7c7819 */ /* 0x100fe40000011670 */
[----:B------:R-:W-:Y:S01]  /*1f2a0*/  SHF.R.U32.HI R112, RZ, 0x10, R112 ;  /* 0x00000010ff707819 */ /* 0x000fe20000011670 */
[----:B------:R-:W-:Y:S03]  /*1f2b0*/  @!P4 HADD2 R206, -R109.H0_H0, -RZ.H0_H0 ;  /* 0xa00000ff6dcec230 */ /* 0x000fe60000000900 */
[----:B------:R-:W-:Y:S01]  /*1f2c0*/  LOP3.LUT R112, R112, 0xff, RZ, 0xc0, !PT ;  /* 0x000000ff70707812 */ /* 0x000fe200078ec0ff */
[----:B------:R-:W-:Y:S01]  /*1f2d0*/  @!P3 HADD2 R153, -R108.H0_H0, -RZ.H0_H0 ;  /* 0xa00000ff6c99b230 */ /* 0x000fe20000000900 */
[----:B------:R-:W-:Y:S01]  /*1f2e0*/  PRMT R183, R206, 0x7610, R183 ;  /* 0x00007610ceb77816 */ /* 0x000fe200000000b7 */
[----:B------:R-:W-:Y:S03]  /*1f2f0*/  @!P4 STL.S16 [R1+0xf0], R206 ;  /* 0x0000f0ce0100c387 */ /* 0x000fe60000100600 */
[----:B------:R-:W-:Y:S01]  /*1f300*/  PRMT R136, R153, 0x7610, R136 ;  /* 0x0000761099887816 */ /* 0x000fe20000000088 */
[----:B------:R1:W-:Y:S02]  /*1f310*/  @!P3 STL.S16 [R1+0xec], R153 ;  /* 0x0000ec990100b387 */ /* 0x0003e40000100600 */
[----:B-1----:R-:W-:Y:S01]  /*1f320*/  FADD.FTZ R153, R116, R125 ;  /* 0x0000007d74997221 */ /* 0x002fe20000010000 */
[----:B------:R-:W-:Y:S02]  /*1f330*/  PRMT R116, R109, 0x5410, R108 ;  /* 0x000054106d747816 */ /* 0x000fe4000000006c */
[----:B------:R-:W-:Y:S02]  /*1f340*/  @!P4 PRMT R109, R183, 0x5410, RZ ;  /* 0x00005410b76dc816 */ /* 0x000fe400000000ff */
[----:B------:R-:W-:Y:S02]  /*1f350*/  ISETP.GE.U32.AND P4, PT, R198, R2, PT ;  /* 0x00000002c600720c */ /* 0x000fe40003f86070 */
[C---:B------:R-:W-:Y:S01]  /*1f360*/  PRMT R2, R107.reuse, 0x7632, R2 ;  /* 0x000076326b027816 */ /* 0x040fe20000000002 */
[----:B------:R1:W-:Y:S01]  /*1f370*/  ST.E.U16 [R114.64+0x10], R109 ;  /* 0x0000106d72007985 */ /* 0x0003e2000c101504 */
[----:B------:R-:W-:Y:S02]  /*1f380*/  @!P3 PRMT R108, R136, 0x5410, RZ ;  /* 0x00005410886cb816 */ /* 0x000fe400000000ff */
[----:B------:R-:W-:Y:S02]  /*1f390*/  ISETP.GE.U32.AND P3, PT, R198, R124, PT ;  /* 0x0000007cc600720c */ /* 0x000fe40003f66070 */
[----:B------:R-:W-:Y:S01]  /*1f3a0*/  PRMT R125, R107, 0x5410, R2 ;  /* 0x000054106b7d7816 */ /* 0x000fe20000000002 */
[----:B------:R4:W-:Y:S01]  /*1f3b0*/  ST.E.U16 [R114.64+0x12], R108 ;  /* 0x0000126c72007985 */ /* 0x0009e2000c101504 */
[C---:B-1----:R-:W-:Y:S02]  /*1f3c0*/  PRMT R109, R187.reuse, 0x7610, R109 ;  /* 0x00007610bb6d7816 */ /* 0x042fe4000000006d */
[----:B----4-:R-:W-:Y:S01]  /*1f3d0*/  PRMT R108, R187, 0x7632, R108 ;  /* 0x00007632bb6c7816 */ /* 0x010fe2000000006c */
[----:B---3--:R-:W-:Y:S05]  /*1f3e0*/  @!P2 HADD2 R157, -R107.H0_H0, -RZ.H0_H0 ;  /* 0xa00000ff6b9da230 */ /* 0x008fea0000000900 */
[----:B------:R-:W-:Y:S01]  /*1f3f0*/  PRMT R142, R157, 0x7610, R142 ;  /* 0x000076109d8e7816 */ /* 0x000fe2000000008e */
[----:B------:R1:W-:Y:S01]  /*1f400*/  @!P2 STL.S16 [R1+0xe4], R157 ;  /* 0x0000e49d0100a387 */ /* 0x0003e20000100600 */
[----:B-----5:R-:W-:Y:S02]  /*1f410*/  @!P6 HADD2 R177, -R2.H0_H0, -RZ.H0_H0 ;  /* 0xa00000ff02b1e230 */ /* 0x020fe40000000900 */
[----:B------:R-:W-:Y:S01]  /*1f420*/  @!P2 PRMT R107, R142, 0x5410, RZ ;  /* 0x000054108e6ba816 */ /* 0x000fe200000000ff */
[----:B------:R3:W4:Y:S01]  /*1f430*/  LDL.S16 R136, [R1+0xc8] ;  /* 0x0000c80001887983 */ /* 0x0007220000100600 */
[----:B------:R-:W-:Y:S01]  /*1f440*/  ISETP.GE.U32.AND P2, PT, R198, R112, PT ;  /* 0x00000070c600720c */ /* 0x000fe20003f46070 */
[----:B--2---:R-:W-:Y:S01]  /*1f450*/  @!P1 HADD2 R182, -R109.H0_H0, -RZ.H0_H0 ;  /* 0xa00000ff6db69230 */ /* 0x004fe20000000900 */
[----:B------:R-:W-:Y:S01]  /*1f460*/  PRMT R124, R177, 0x7610, R124 ;  /* 0x00007610b17c7816 */ /* 0x000fe2000000007c */
[----:B------:R2:W-:Y:S01]  /*1f470*/  @!P6 STL.S16 [R1+0xe0], R177 ;  /* 0x0000e0b10100e387 */ /* 0x0005e20000100600 */
[----:B------:R-:W-:Y:S02]  /*1f480*/  @!P0 HADD2 R166, -R108.H0_H0, -RZ.H0_H0 ;  /* 0xa00000ff6ca68230 */ /* 0x000fe40000000900 */
[----:B------:R-:W-:Y:S01]  /*1f490*/  @!P6 PRMT R2, R124, 0x5410, RZ ;  /* 0x000054107c02e816 */ /* 0x000fe200000000ff */
[----:B------:R3:W5:Y:S01]  /*1f4a0*/  LDL.S16 R142, [R1+0xc0] ;  /* 0x0000c000018e7983 */ /* 0x0007620000100600 */
[----:B------:R-:W-:Y:S02]  /*1f4b0*/  PRMT R144, R182, 0x7610, R144 ;  /* 0x00007610b6907816 */ /* 0x000fe40000000090 */
[----:B------:R-:W-:Y:S01]  /*1f4c0*/  PRMT R137, R166, 0x7610, R137 ;  /* 0x00007610a6897816 */ /* 0x000fe20000000089 */
[----:B------:R3:W-:Y:S01]  /*1f4d0*/  ST.E.U16 [R122.64+0xe], R107 ;  /* 0x00000e6b7a007985 */ /* 0x0007e2000c101504 */
[----:B------:R-:W-:Y:S02]  /*1f4e0*/  PRMT R124, R109, 0x5410, R108 ;  /* 0x000054106d7c7816 */ /* 0x000fe4000000006c */
[----:B------:R-:W-:Y:S01]  /*1f4f0*/  @!P0 PRMT R108, R137, 0x5410, RZ ;  /* 0x00005410896c8816 */ /* 0x000fe200000000ff */
[----:B------:R3:W-:Y:S01]  /*1f500*/  ST.E.U16 [R122.64+0x10], R2 ;  /* 0x000010027a007985 */ /* 0x0007e2000c101504 */
[----:B------:R-:W-:Y:S03]  /*1f510*/  @!P1 PRMT R109, R144, 0x5410, RZ ;  /* 0x00005410906d9816 */ /* 0x000fe600000000ff */
[----:B------:R3:W-:Y:S01]  /*1f520*/  ST.E.U16 [R120.64+0x12], R108 ;  /* 0x0000126c78007985 */ /* 0x0007e2000c101504 */
[----:B-1----:R-:W-:Y:S03]  /*1f530*/  IMAD.WIDE.U32 R156, R156, -0x2daee0ad, RZ ;  /* 0xd2511f539c9c7825 */ /* 0x002fe600078e00ff */
[----:B------:R1:W-:Y:S02]  /*1f540*/  ST.E.U16 [R120.64+0x10], R109 ;  /* 0x0000106d78007985 */ /* 0x0003e4000c101504 */
[----:B------:R-:W-:Y:S02]  /*1f550*/  LOP3.LUT R110, R157, R249, R172, 0x96, !PT ;  /* 0x000000f99d6e7212 */ /* 0x000fe400078e96ac */
[----:B--2---:R2:W2:Y:S02]  /*1f560*/  LDL.S16 R177, [R1+0xc4] ;  /* 0x0000c40001b17983 */ /* 0x0044a40000100600 */
[----:B------:R-:W-:Y:S02]  /*1f570*/  LOP3.LUT R112, R110, 0xff, RZ, 0xc0, !PT ;  /* 0x000000ff6e707812 */ /* 0x000fe400078ec0ff */
[----:B------:R-:W-:Y:S02]  /*1f580*/  @!P1 STL.S16 [R1+0xd0], R182 ;  /* 0x0000d0b601009387 */ /* 0x000fe40000100600 */
[----:B------:R-:W-:Y:S02]  /*1f590*/  ISETP.GE.U32.AND P6, PT, R198, R112, PT ;  /* 0x00000070c600720c */ /* 0x000fe40003fc6070 */
[----:B------:R-:W-:Y:S01]  /*1f5a0*/  LOP3.LUT R112, R110, 0xffff, RZ, 0xc0, !PT ;  /* 0x0000ffff6e707812 */ /* 0x000fe200078ec0ff */
[----:B------:R1:W-:Y:S01]  /*1f5b0*/  @!P0 STL.S16 [R1+0xcc], R166 ;  /* 0x0000cca601008387 */ /* 0x0003e20000100600 */
[C---:B---3--:R-:W-:Y:S02]  /*1f5c0*/  PRMT R107, R151.reuse, 0x7610, R107 ;  /* 0x00007610976b7816 */ /* 0x048fe4000000006b */
[----:B------:R-:W-:Y:S02]  /*1f5d0*/  SHF.R.U32.HI R112, RZ, 0x8, R112 ;  /* 0x00000008ff707819 */ /* 0x000fe40000011670 */
[----:B------:R-:W-:Y:S02]  /*1f5e0*/  SHF.R.U32.HI R2, RZ, 0x18, R110 ;  /* 0x00000018ff027819 */ /* 0x000fe4000001166e */
[----:B------:R-:W-:Y:S02]  /*1f5f0*/  LOP3.LUT R112, R112, 0xffff, RZ, 0xc0, !PT ;  /* 0x0000ffff70707812 */ /* 0x000fe400078ec0ff */
[C---:B------:R-:W-:Y:S02]  /*1f600*/  ISETP.GE.U32.AND P0, PT, R198.reuse, R2, PT ;  /* 0x00000002c600720c */ /* 0x040fe40003f06070 */
[----:B------:R-:W-:Y:S02]  /*1f610*/  PRMT R2, R151, 0x7632, R2 ;  /* 0x0000763297027816 */ /* 0x000fe40000000002 */
[----:B------:R-:W-:Y:S02]  /*1f620*/  PRMT R108, R145, 0x7610, R108 ;  /* 0x00007610916c7816 */ /* 0x000fe4000000006c */
[----:B------:R-:W-:Y:S02]  /*1f630*/  ISETP.GE.U32.AND P1, PT, R198, R112, PT ;  /* 0x00000070c600720c */ /* 0x000fe40003f26070 */
[----:B-1----:R-:W-:Y:S02]  /*1f640*/  LOP3.LUT R109, R138, 0xff, RZ, 0xc0, !PT ;  /* 0x000000ff8a6d7812 */ /* 0x002fe400078ec0ff */
[----:B------:R-:W-:Y:S04]  /*1f650*/  SHF.R.U32.HI R110, RZ, 0x10, R110 ;  /* 0x00000010ff6e7819 */ /* 0x000fe8000001166e */
[----:B------:R-:W-:Y:S01]  /*1f660*/  LOP3.LUT R110, R110, 0xff, RZ, 0xc0, !PT ;  /* 0x000000ff6e6e7812 */ /* 0x000fe200078ec0ff */
[----:B------:R1:W3:Y:S01]  /*1f670*/  LDL.S16 R166, [R1+0xb8] ;  /* 0x0000b80001a67983 */ /* 0x0002e20000100600 */
[----:B----4-:R-:W-:Y:S05]  /*1f680*/  @!P5 HADD2 R136, -R107.H0_H0, -RZ.H0_H0 ;  /* 0xa00000ff6b88d230 */ /* 0x010fea0000000900 */
[----:B------:R-:W-:Y:S01]  /*1f690*/  PRMT R112, R136, 0x7610, R112 ;  /* 0x0000761088707816 */ /* 0x000fe20000000070 */
[----:B------:R4:W-:Y:S01]  /*1f6a0*/  @!P5 STL.S16 [R1+0xc8], R136 ;  /* 0x0000c8880100d387 */ /* 0x0009e20000100600 */
[----:B-----5:R-:W-:Y:S03]  /*1f6b0*/  @!P2 HADD2 R142, -R108.H0_H0, -RZ.H0_H0 ;  /* 0xa00000ff6c8ea230 */ /* 0x020fe60000000900 */
[----:B------:R1:W5:Y:S02]  /*1f6c0*/  LDL.S16 R144, [R1+0xb4] ;  /* 0x0000b40001907983 */ /* 0x0003640000100600 */
[----:B------:R-:W-:Y:S02]  /*1f6d0*/  PRMT R176, R142, 0x7610, R176 ;  /* 0x000076108eb07816 */ /* 0x000fe400000000b0 */
[----:B------:R1:W5:Y:S01]  /*1f6e0*/  LDL.S16 R137, [R1+0xb0] ;  /* 0x0000b00001897983 */ /* 0x0003620000100600 */
[----:B--2---:R-:W-:Y:S01]  /*1f6f0*/  @!P4 HADD2 R177, -R2.H0_H0, -RZ.H0_H0 ;  /* 0xa00000ff02b1c230 */ /* 0x004fe20000000900 */
[----:B----4-:R-:W-:Y:S02]  /*1f700*/  PRMT R136, R107, 0x5410, R2 ;  /* 0x000054106b887816 */ /* 0x010fe40000000002 */
[----:B------:R-:W-:Y:S02]  /*1f710*/  @!P5 PRMT R107, R112, 0x5410, RZ ;  /* 0x00005410706bd816 */ /* 0x000fe400000000ff */
[----:B------:R-:W-:Y:S01]  /*1f720*/  @!P4 STL.S16 [R1+0xc4], R177 ;  /* 0x0000c4b10100c387 */ /* 0x000fe20000100600 */
[C---:B------:R-:W-:Y:S02]  /*1f730*/  ISETP.GE.U32.AND P5, PT, R198.reuse, R109, PT ;  /* 0x0000006dc600720c */ /* 0x040fe40003fa6070 */
[--C-:B------:R-:W-:Y:S01]  /*1f740*/  SHF.R.U32.HI R109, RZ, 0x10, R138.reuse ;  /* 0x00000010ff6d7819 */ /* 0x100fe2000001168a */
[----:B------:R2:W-:Y:S01]  /*1f750*/  @!P2 STL.S16 [R1+0xc0], R142 ;  /* 0x0000c08e0100a387 */ /* 0x0005e20000100600 */
[----:B------:R-:W-:Y:S02]  /*1f760*/  PRMT R141, R177, 0x7610, R141 ;  /* 0x00007610b18d7816 */ /* 0x000fe4000000008d */
[----:B------:R-:W-:Y:S01]  /*1f770*/  LOP3.LUT R112, R109, 0xff, RZ, 0xc0, !PT ;  /* 0x000000ff6d707812 */ /* 0x000fe200078ec0ff */
[----:B------:R4:W-:Y:S01]  /*1f780*/  ST.E.U16 [R200.64+0x20], R107 ;  /* 0x0000206bc8007985 */ /* 0x0009e2000c101504 */
[----:B------:R-:W-:Y:S02]  /*1f790*/  PRMT R109, R145, 0x7632, R109 ;  /* 0x00007632916d7816 */ /* 0x000fe4000000006d */
[----:B------:R-:W-:Y:S01]  /*1f7a0*/  @!P4 PRMT R2, R141, 0x5410, RZ ;  /* 0x000054108d02c816 */ /* 0x000fe200000000ff */
[----:B------:R1:W5:Y:S01]  /*1f7b0*/  LDL.S16 R145, [R1+0xac] ;  /* 0x0000ac0001917983 */ /* 0x0003620000100600 */
[----:B------:R-:W-:Y:S01]  /*1f7c0*/  ISETP.GE.U32.AND P4, PT, R198, R112, PT ;  /* 0x00000070c600720c */ /* 0x000fe20003f86070 */
[----:B------:R-:W-:Y:S01]  /*1f7d0*/  MUFU.EX2 R141, R243 ;  /* 0x000000f3008d7308 */ /* 0x000fe20000000800 */
[----:B------:R-:W-:Y:S01]  /*1f7e0*/  SHF.R.U32.HI R112, RZ, 0x18, R138 ;  /* 0x00000018ff707819 */ /* 0x000fe2000001168a */
[----:B------:R1:W-:Y:S01]  /*1f7f0*/  ST.E.U16 [R200.64+0x22], R2 ;  /* 0x00002202c8007985 */ /* 0x0003e2000c101504 */
[----:B---3--:R-:W-:Y:S01]  /*1f800*/  @!P3 HADD2 R166, -R109.H0_H0, -RZ.H0_H0 ;  /* 0xa00000ff6da6b230 */ /* 0x008fe20000000900 */
[----:B--2---:R-:W-:Y:S02]  /*1f810*/  PRMT R142, R108, 0x5410, R109 ;  /* 0x000054106c8e7816 */ /* 0x004fe4000000006d */
[----:B------:R-:W-:Y:S02]  /*1f820*/  @!P2 PRMT R108, R176, 0x5410, RZ ;  /* 0x00005410b06ca816 */ /* 0x000fe400000000ff */
[----:B------:R-:W-:Y:S01]  /*1f830*/  PRMT R165, R166, 0x7610, R165 ;  /* 0x00007610a6a57816 */ /* 0x000fe200000000a5 */
[----:B------:R2:W-:Y:S01]  /*1f840*/  @!P3 STL.S16 [R1+0xb8], R166 ;  /* 0x0000b8a60100b387 */ /* 0x0005e20000100600 */
[----:B----4-:R-:W-:Y:S02]  /*1f850*/  LOP3.LUT R107, R138, 0xffff, RZ, 0xc0, !PT ;  /* 0x0000ffff8a6b7812 */ /* 0x010fe400078ec0ff */
[----:B------:R-:W-:Y:S01]  /*1f860*/  @!P3 PRMT R109, R165, 0x5410, RZ ;  /* 0x00005410a56db816 */ /* 0x000fe200000000ff */
[----:B------:R3:W-:Y:S01]  /*1f870*/  ST.E.U16 [R114.64+0x20], R108 ;  /* 0x0000206c72007985 */ /* 0x0007e2000c101504 */
[----:B------:R-:W-:Y:S02]  /*1f880*/  ISETP.GE.U32.AND P2, PT, R198, R110, PT ;  /* 0x0000006ec600720c */ /* 0x000fe40003f46070 */
[----:B------:R-:W-:Y:S01]  /*1f890*/  SHF.R.U32.HI R107, RZ, 0x8, R107 ;  /* 0x00000008ff6b7819 */ /* 0x000fe2000001166b */
[----:B------:R4:W4:Y:S01]  /*1f8a0*/  LDL.S16 R165, [R1+0xa8] ;  /* 0x0000a80001a57983 */ /* 0x0009220000100600 */
[----:B-1----:R-:W-:Y:S01]  /*1f8b0*/  PRMT R2, R106, 0x7632, R2 ;  /* 0x000076326a027816 */ /* 0x002fe20000000002 */
[----:B------:R-:W1:Y:S01]  /*1f8c0*/  MUFU.EX2 R110, R246 ;  /* 0x000000f6006e7308 */ /* 0x000e620000000800 */
[----:B------:R-:W-:Y:S01]  /*1f8d0*/  LOP3.LUT R107, R107, 0xffff, RZ, 0xc0, !PT ;  /* 0x0000ffff6b6b7812 */ /* 0x000fe200078ec0ff */
[----:B------:R-:W-:Y:S01]  /*1f8e0*/  ST.E.U16 [R114.64+0x22], R109 ;  /* 0x0000226d72007985 */ /* 0x000fe2000c101504 */
[----:B------:R-:W-:Y:S03]  /*1f8f0*/  ISETP.GE.U32.AND P3, PT, R198, R112, PT ;  /* 0x00000070c600720c */ /* 0x000fe60003f66070 */
[----:B--2---:R2:W2:Y:S01]  /*1f900*/  LDL.S16 R166, [R1+0xa0] ;  /* 0x0000a00001a67983 */ /* 0x0044a20000100600 */
[----:B---3--:R-:W-:Y:S02]  /*1f910*/  LOP3.LUT R108, R156, 0xff, RZ, 0xc0, !PT ;  /* 0x000000ff9c6c7812 */ /* 0x008fe400078ec0ff */
[----:B-1----:R-:W-:Y:S01]  /*1f920*/  F2FP.PACK_AB R173, R110, R141 ;  /* 0x0000008d6ead723e */ /* 0x002fe200000000ff */
[----:B-----5:R-:W-:Y:S02]  /*1f930*/  @!P6 HADD2 R144, -R106.H0_H0, -RZ.H0_H0 ;  /* 0xa00000ff6a90e230 */ /* 0x020fe40000000900 */
[----:B------:R-:W-:Y:S03]  /*1f940*/  @!P1 HADD2 R137, -R2.H0_H0, -RZ.H0_H0 ;  /* 0xa00000ff02899230 */ /* 0x000fe60000000900 */
[----:B------:R-:W-:Y:S01]  /*1f950*/  PRMT R143, R144, 0x7610, R143 ;  /* 0x00007610908f7816 */ /* 0x000fe2000000008f */
[----:B------:R1:W-:Y:S01]  /*1f960*/  @!P6 STL.S16 [R1+0xb4], R144 ;  /* 0x0000b4900100e387 */ /* 0x0003e20000100600 */
[----:B------:R-:W-:Y:S03]  /*1f970*/  PRMT R112, R137, 0x7610, R112 ;  /* 0x0000761089707816 */ /* 0x000fe60000000070 */
[----:B------:R3:W-:Y:S01]  /*1f980*/  @!P1 STL.S16 [R1+0xb0], R137 ;  /* 0x0000b08901009387 */ /* 0x0007e20000100600 */
[----:B-1----:R-:W-:Y:S02]  /*1f990*/  PRMT R144, R106, 0x5410, R2 ;  /* 0x000054106a907816 */ /* 0x002fe40000000002 */
[----:B------:R-:W-:Y:S02]  /*1f9a0*/  @!P6 PRMT R106, R143, 0x5410, RZ ;  /* 0x000054108f6ae816 */ /* 0x000fe400000000ff */
[----:B------:R-:W-:Y:S01]  /*1f9b0*/  ISETP.GE.U32.AND P6, PT, R198, R107, PT ;  /* 0x0000006bc600720c */ /* 0x000fe20003fc6070 */
[----:B---3--:R-:W1:Y:S01]  /*1f9c0*/  MUFU.EX2 R137, R241 ;  /* 0x000000f100897308 */ /* 0x008e620000000800 */
[----:B------:R-:W-:Y:S01]  /*1f9d0*/  PRMT R107, R181, 0x7610, R107 ;  /* 0x00007610b56b7816 */ /* 0x000fe2000000006b */
[----:B------:R-:W-:Y:S01]  /*1f9e0*/  ST.E.U16 [R122.64+0x1e], R106 ;  /* 0x00001e6a7a007985 */ /* 0x000fe2000c101504 */
[----:B------:R-:W-:Y:S02]  /*1f9f0*/  LOP3.LUT R143, R156, 0xffff, RZ, 0xc0, !PT ;  /* 0x0000ffff9c8f7812 */ /* 0x000fe400078ec0ff */
[----:B------:R-:W-:Y:S01]  /*1fa00*/  @!P1 PRMT R2, R112, 0x5410, RZ ;  /* 0x0000541070029816 */ /* 0x000fe200000000ff */
[----:B------:R-:W-:Y:S01]  /*1fa10*/  @!P2 HADD2 R145, -R107.H0_H0, -RZ.H0_H0 ;  /* 0xa00000ff6b91a230 */ /* 0x000fe20000000900 */
[----:B------:R-:W-:Y:S02]  /*1fa20*/  SHF.R.U32.HI R143, RZ, 0x8, R143 ;  /* 0x00000008ff8f7819 */ /* 0x000fe4000001168f */
[----:B------:R-:W-:Y:S01]  /*1fa30*/  ISETP.GE.U32.AND P1, PT, R198, R108, PT ;  /* 0x0000006cc600720c */ /* 0x000fe20003f26070 */
[----:B------:R-:W-:Y:S01]  /*1fa40*/  ST.E.U16 [R122.64+0x20], R2 ;  /* 0x000020027a007985 */ /* 0x000fe2000c101504 */
[----:B------:R-:W-:Y:S01]  /*1fa50*/  LOP3.LUT R109, R143, 0xffff, RZ, 0xc0, !PT ;  /* 0x0000ffff8f6d7812 */ /* 0x000fe200078ec0ff */
[----:B------:R-:W-:Y:S01]  /*1fa60*/  FADD.FTZ R143, R141, R146 ;  /* 0x000000928d8f7221 */ /* 0x000fe20000010000 */
[----:B------:R-:W-:Y:S01]  /*1fa70*/  PRMT R174, R145, 0x7610, R174 ;  /* 0x0000761091ae7816 */ /* 0x000fe200000000ae */
[----:B------:R3:W-:Y:S01]  /*1fa80*/  @!P2 STL.S16 [R1+0xac], R145 ;  /* 0x0000ac910100a387 */ /* 0x0007e20000100600 */
[----:B------:R-:W-:Y:S01]  /*1fa90*/  PRMT R108, R181, 0x7632, R108 ;  /* 0x00007632b56c7816 */ /* 0x000fe2000000006c */
[----:B------:R-:W-:Y:S01]  /*1faa0*/  FADD.FTZ R110, R110, R143 ;  /* 0x0000008f6e6e7221 */ /* 0x000fe20000010000 */
[----:B------:R-:W5:Y:S04]  /*1fab0*/  MUFU.EX2 R112, R242 ;  /* 0x000000f200707308 */ /* 0x000f680000000800 */
[----:B------:R2:W-:Y:S01]  /*1fac0*/  STL [R1+0x140], R110 ;  /* 0x0001406e01007387 */ /* 0x0005e20000100800 */
[----:B-1----:R-:W-:Y:S01]  /*1fad0*/  FADD.FTZ R146, R137, R147 ;  /* 0x0000009389927221 */ /* 0x002fe20000010000 */
[----:B---3--:R-:W-:Y:S02]  /*1fae0*/  PRMT R145, R107, 0x5410, R108 ;  /* 0x000054106b917816 */ /* 0x008fe4000000006c */
[----:B------:R-:W-:Y:S02]  /*1faf0*/  @!P2 PRMT R107, R174, 0x5410, RZ ;  /* 0x00005410ae6ba816 */ /* 0x000fe400000000ff */
[----:B------:R-:W-:Y:S02]  /*1fb00*/  ISETP.GE.U32.AND P2, PT, R198, R109, PT ;  /* 0x0000006dc600720c */ /* 0x000fe40003f46070 */
[----:B------:R-:W-:Y:S01]  /*1fb10*/  PRMT R109, R149, 0x7610, R109 ;  /* 0x00007610956d7816 */ /* 0x000fe2000000006d */
[----:B------:R1:W-:Y:S01]  /*1fb20*/  ST.E.U16 [R120.64+0x20], R107 ;  /* 0x0000206b78007985 */ /* 0x0003e2000c101504 */
[C---:B-----5:R-:W-:Y:S01]  /*1fb30*/  F2FP.PACK_AB R171, R112.reuse, R137 ;  /* 0x0000008970ab723e */ /* 0x060fe200000000ff */
[----:B--2---:R-:W-:Y:S01]  /*1fb40*/  @!P0 HADD2 R166, -R108.H0_H0, -RZ.H0_H0 ;  /* 0xa00000ff6ca68230 */ /* 0x004fe20000000900 */
[----:B------:R-:W-:Y:S01]  /*1fb50*/  SHF.R.U32.HI R110, RZ, 0x10, R156 ;  /* 0x00000010ff6e7819 */ /* 0x000fe2000001169c */
[----:B----4-:R-:W-:Y:S01]  /*1fb60*/  @!P5 HADD2 R165, -R109.H0_H0, -RZ.H0_H0 ;  /* 0xa00000ff6da5d230 */ /* 0x010fe20000000900 */
[----:B------:R-:W-:Y:S01]  /*1fb70*/  FADD.FTZ R112, R112, R146 ;  /* 0x0000009270707221 */ /* 0x000fe20000010000 */
[----:B------:R-:W-:Y:S01]  /*1fb80*/  MUFU.EX2 R137, R248 ;  /* 0x000000f800897308 */ /* 0x000fe20000000800 */
[----:B------:R-:W-:Y:S01]  /*1fb90*/  PRMT R143, R166, 0x7610, R143 ;  /* 0x00007610a68f7816 */ /* 0x000fe2000000008f */
[----:B------:R-:W-:Y:S01]  /*1fba0*/  @!P0 STL.S16 [R1+0xa0], R166 ;  /* 0x0000a0a601008387 */ /* 0x000fe20000100600 */
[----:B------:R-:W-:Y:S01]  /*1fbb0*/  PRMT R164, R165, 0x7610, R164 ;  /* 0x00007610a5a47816 */ /* 0x000fe200000000a4 */
[----:B------:R-:W-:Y:S01]  /*1fbc0*/  IMAD.WIDE.U32 R146, R148, -0x2daee0ad, RZ ;  /* 0xd2511f5394927825 */ /* 0x000fe200078e00ff */
[----:B------:R-:W-:Y:S01]  /*1fbd0*/  LOP3.LUT R141, R110, 0xff, RZ, 0xc0, !PT ;  /* 0x000000ff6e8d7812 */ /* 0x000fe200078ec0ff */
[----:B------:R2:W-:Y:S01]  /*1fbe0*/  @!P5 STL.S16 [R1+0xa8], R165 ;  /* 0x0000a8a50100d387 */ /* 0x0005e20000100600 */
[----:B------:R-:W-:Y:S02]  /*1fbf0*/  PRMT R110, R149, 0x7632, R110 ;  /* 0x00007632956e7816 */ /* 0x000fe4000000006e */
[----:B------:R-:W-:Y:S02]  /*1fc00*/  @!P0 PRMT R108, R143, 0x5410, RZ ;  /* 0x000054108f6c8816 */ /* 0x000fe400000000ff */
[----:B------:R-:W-:Y:S02]  /*1fc10*/  SHF.R.U32.HI R143, RZ, 0x18, R156 ;  /* 0x00000018ff8f7819 */ /* 0x000fe4000001169c */
[----:B------:R-:W-:Y:S01]  /*1fc20*/  LOP3.LUT R150, R147, R211, R150, 0x96, !PT ;  /* 0x000000d393967212 */ /* 0x000fe200078e9696 */
[----:B------:R-:W-:Y:S01]  /*1fc30*/  ST.E.U16 [R120.64+0x22], R108 ;  /* 0x0000226c78007985 */ /* 0x000fe2000c101504 */
[-C--:B------:R-:W-:Y:S02]  /*1fc40*/  LOP3.LUT R148, R133, R168.reuse, R140, 0x96, !PT ;  /* 0x000000a885947212 */ /* 0x080fe400078e968c */
[----:B------:R-:W-:Y:S01]  /*1fc50*/  ISETP.GE.U32.AND P0, PT, R198, R141, PT ;  /* 0x0000008dc600720c */ /* 0x000fe20003f06070 */
[----:B------:R-:W-:Y:S01]  /*1fc60*/  IMAD.WIDE.U32 R150, R150, -0x326172a9, RZ ;  /* 0xcd9e8d5796967825 */ /* 0x000fe200078e00ff */
[----:B------:R-:W-:Y:S02]  /*1fc70*/  PRMT R141, R109, 0x5410, R110 ;  /* 0x000054106d8d7816 */ /* 0x000fe4000000006e */
[----:B------:R-:W-:Y:S01]  /*1fc80*/  @!P5 PRMT R109, R164, 0x5410, RZ ;  /* 0x00005410a46dd816 */ /* 0x000fe200000000ff */
[----:B------:R-:W-:Y:S01]  /*1fc90*/  IMAD.WIDE.U32 R148, R148, -0x2daee0ad, RZ ;  /* 0xd2511f5394947825 */ /* 0x000fe200078e00ff */
[----:B------:R-:W-:Y:S02]  /*1fca0*/  ISETP.GE.U32.AND P5, PT, R198, R143, PT ;  /* 0x0000008fc600720c */ /* 0x000fe40003fa6070 */
[----:B------:R-:W-:Y:S01]  /*1fcb0*/  LOP3.LUT R143, R135, R168, R140, 0x96, !PT ;  /* 0x000000a8878f7212 */ /* 0x000fe200078e968c */
[----:B------:R3:W-:Y:S01]  /*1fcc0*/  ST.E.U16 [R200.64+0x30], R109 ;  /* 0x0000306dc8007985 */ /* 0x0007e2000c101504 */
[----:B------:R-:W-:Y:S01]  /*1fcd0*/  LOP3.LUT R133, R149, R203, R146, 0x96, !PT ;  /* 0x000000cb95857212 */ /* 0x000fe200078e9692 */
[----:B------:R-:W4:Y:S01]  /*1fce0*/  MUFU.EX2 R140, R247 ;  /* 0x000000f7008c7308 */ /* 0x000f220000000800 */
[----:B------:R-:W-:Y:S02]  /*1fcf0*/  LOP3.LUT R146, R151, R175, R132, 0x96, !PT ;  /* 0x000000af97927212 */ /* 0x000fe400078e9684 */
[----:B-1----:R-:W-:Y:S01]  /*1fd00*/  PRMT R107, R189, 0x7610, R107 ;  /* 0x00007610bd6b7816 */ /* 0x002fe2000000006b */
[----:B--2---:R1:W2:Y:S01]  /*1fd10*/  LDL.S16 R165, [R1+0xa4] ;  /* 0x0000a40001a57983 */ /* 0x0042a20000100600 */
[----:B------:R-:W-:Y:S03]  /*1fd20*/  IMAD.WIDE.U32 R132, R133, -0x326172a9, RZ ;  /* 0xcd9e8d5785847825 */ /* 0x000fe600078e00ff */
[----:B------:R5:W-:Y:S01]  /*1fd30*/  STL [R1+0x130], R112 ;  /* 0x0001307001007387 */ /* 0x000be20000100800 */
[----:B------:R-:W-:Y:S01]  /*1fd40*/  IMAD.WIDE.U32 R146, R146, -0x2daee0ad, RZ ;  /* 0xd2511f5392927825 */ /* 0x000fe200078e00ff */
[----:B------:R-:W-:Y:S01]  /*1fd50*/  LOP3.LUT R150, R133, R208, R150, 0x96, !PT ;  /* 0x000000d085967212 */ /* 0x000fe200078e9696 */
[----:B------:R-:W1:Y:S01]  /*1fd60*/  MUFU.EX2 R135, R244 ;  /* 0x000000f400877308 */ /* 0x000e620000000800 */
[----:B------:R1:W2:Y:S02]  /*1fd70*/  LDL.S16 R181, [R1+0x9c] ;  /* 0x00009c0001b57983 */ /* 0x0002a40000100600 */
[----:B------:R-:W-:Y:S01]  /*1fd80*/  LOP3.LUT R148, R147, R180, R148, 0x96, !PT ;  /* 0x000000b493947212 */ /* 0x000fe200078e9694 */
[----:B------:R-:W-:Y:S01]  /*1fd90*/  IMAD.WIDE.U32 R182, R150, -0x2daee0ad, RZ ;  /* 0xd2511f5396b67825 */ /* 0x000fe200078e00ff */
[----:B------:R2:W2:Y:S03]  /*1fda0*/  LDL.S16 R174, [R1+0x98] ;  /* 0x0000980001ae7983 */ /* 0x0004a60000100600 */
[----:B------:R-:W-:Y:S01]  /*1fdb0*/  IMAD.WIDE.U32 R176, R148, -0x326172a9, RZ ;  /* 0xcd9e8d5794b07825 */ /* 0x000fe200078e00ff */
[----:B------:R-:W-:Y:S03]  /*1fdc0*/  LOP3.LUT R164, R183, R158, R146, 0x96, !PT ;  /* 0x0000009eb7a47212 */ /* 0x000fe600078e9692 */
[----:B------:R-:W-:Y:S01]  /*1fdd0*/  IMAD.WIDE.U32 R148, R155, -0x2daee0ad, RZ ;  /* 0xd2511f539b947825 */ /* 0x000fe200078e00ff */
[----:B------:R-:W-:Y:S02]  /*1fde0*/  LOP3.LUT R168, R177, R159, R132, 0x96, !PT ;  /* 0x0000009fb1a87212 */ /* 0x000fe400078e9684 */
[----:B----4-:R-:W-:Y:S01]  /*1fdf0*/  F2FP.PACK_AB R170, R137, R140 ;  /* 0x0000008c89aa723e */ /* 0x010fe200000000ff */
[----:B------:R-:W-:Y:S01]  /*1fe00*/  FADD.FTZ R132, R140, R154 ;  /* 0x0000009a8c847221 */ /* 0x000fe20000010000 */
[----:B------:R-:W-:Y:S02]  /*1fe10*/  LOP3.LUT R150, R149, R211, R152, 0x96, !PT ;  /* 0x000000d395967212 */ /* 0x000fe400078e9698 */
[----:B---3--:R-:W-:Y:S01]  /*1fe20*/  PRMT R109, R169, 0x7610, R109 ;  /* 0x00007610a96d7816 */ /* 0x008fe2000000006d */
[----:B------:R-:W-:Y:S01]  /*1fe30*/  FADD.FTZ R140, R137, R132 ;  /* 0x00000084898c7221 */ /* 0x000fe20000010000 */
[----:B-----5:R-:W3:Y:S01]  /*1fe40*/  MUFU.EX2 R112, R245 ;  /* 0x000000f500707308 */ /* 0x020ee20000000800 */
[----:B------:R-:W-:Y:S04]  /*1fe50*/  IMAD.WIDE.U32 R150, R150, -0x326172a9, RZ ;  /* 0xcd9e8d5796967825 */ /* 0x000fe800078e00ff */
[----:B-1----:R-:W-:Y:S01]  /*1fe60*/  FADD.FTZ R133, R135, R153 ;  /* 0x0000009987857221 */ /* 0x002fe20000010000 */
[----:B---3--:R-:W-:Y:S01]  /*1fe70*/  F2FP.PACK_AB R137, R112, R135 ;  /* 0x000000877089723e */ /* 0x008fe200000000ff */
[----:B--2---:R-:W-:Y:S05]  /*1fe80*/  @!P6 HADD2 R165, -R110.H0_H0, -RZ.H0_H0 ;  /* 0xa00000ff6ea5e230 */ /* 0x004fea0000000900 */
[----:B------:R-:W-:Y:S01]  /*1fe90*/  PRMT R147, R165, 0x7610, R147 ;  /* 0x00007610a5937816 */ /* 0x000fe20000000093 */
[----:B------:R1:W-:Y:S01]  /*1fea0*/  @!P6 STL.S16 [R1+0xa4], R165 ;  /* 0x0000a4a50100e387 */ /* 0x0003e20000100600 */
[----:B------:R-:W-:Y:S02]  /*1feb0*/  @!P4 HADD2 R181, -R113.H0_H0, -RZ.H0_H0 ;  /* 0xa00000ff71b5c230 */ /* 0x000fe40000000900 */
[----:B------:R-:W-:Y:S01]  /*1fec0*/  @!P6 PRMT R110, R147, 0x5410, RZ ;  /* 0x00005410936ee816 */ /* 0x000fe200000000ff */
[----:B------:R2:W-:Y:S02]  /*1fed0*/  STL [R1+0x134], R140 ;  /* 0x0001348c01007387 */ /* 0x0005e40000100800 */
[----:B------:R-:W-:Y:S02]  /*1fee0*/  PRMT R146, R181, 0x7610, R146 ;  /* 0x00007610b5927816 */ /* 0x000fe40000000092 */
[----:B------:R-:W-:Y:S01]  /*1fef0*/  ST.E.U16 [R200.64+0x32], R110 ;  /* 0x0000326ec8007985 */ /* 0x000fe2000c101504 */
[----:B-1----:R-:W-:Y:S04]  /*1ff00*/  IMAD.WIDE.U32 R164, R164, -0x326172a9, RZ ;  /* 0xcd9e8d57a4a47825 */ /* 0x002fe800078e00ff */
[----:B--2---:R-:W-:Y:S01]  /*1ff10*/  FADD.FTZ R140, R112, R133 ;  /* 0x00000085708c7221 */ /* 0x004fe20000010000 */
[----:B------:R-:W-:Y:S02]  /*1ff20*/  PRMT R112, R113, 0x7632, R112 ;  /* 0x0000763271707816 */ /* 0x000fe40000000070 */
[----:B------:R-:W-:Y:S02]  /*1ff30*/  LOP3.LUT R132, R165, R251, R176, 0x96, !PT ;  /* 0x000000fba5847212 */ /* 0x000fe400078e96b0 */
[----:B------:R1:W-:Y:S01]  /*1ff40*/  STL [R1+0x144], R140 ;  /* 0x0001448c01007387 */ /* 0x0003e20000100800 */
[----:B------:R-:W-:Y:S01]  /*1ff50*/  @!P3 HADD2 R174, -R112.H0_H0, -RZ.H0_H0 ;  /* 0xa00000ff70aeb230 */ /* 0x000fe20000000900 */
[----:B------:R-:W-:Y:S02]  /*1ff60*/  SHF.R.U32.HI R2, RZ, 0x18, R132 ;  /* 0x00000018ff027819 */ /* 0x000fe40000011684 */
[----:B------:R-:W-:Y:S01]  /*1ff70*/  LOP3.LUT R106, R132, 0xff, RZ, 0xc0, !PT ;  /* 0x000000ff846a7812 */ /* 0x000fe200078ec0ff */
[----:B------:R2:W3:Y:S01]  /*1ff80*/  LDL.S16 R166, [R1+0x94] ;  /* 0x0000940001a67983 */ /* 0x0004e20000100600 */
[----:B------:R-:W-:Y:S02]  /*1ff90*/  PRMT R135, R174, 0x7610, R135 ;  /* 0x00007610ae877816 */ /* 0x000fe40000000087 */
[----:B------:R-:W-:Y:S01]  /*1ffa0*/  ISETP.GE.U32.AND P6, PT, R198, R106, PT ;  /* 0x0000006ac600720c */ /* 0x000fe20003fc6070 */
[----:B------:R4:W-:Y:S01]  /*1ffb0*/  @!P4 STL.S16 [R1+0x9c], R181 ;  /* 0x00009cb50100c387 */ /* 0x0009e20000100600 */
[----:B------:R-:W-:Y:S03]  /*1ffc0*/  LOP3.LUT R106, R132, 0xffff, RZ, 0xc0, !PT ;  /* 0x0000ffff846a7812 */ /* 0x000fe600078ec0ff */
[----:B------:R5:W-:Y:S01]  /*1ffd0*/  @!P3 STL.S16 [R1+0x98], R174 ;  /* 0x000098ae0100b387 */ /* 0x000be20000100600 */
[----:B------:R-:W-:Y:S03]  /*1ffe0*/  SHF.R.U32.HI R106, RZ, 0x8, R106 ;  /* 0x00000008ff6a7819 */ /* 0x000fe6000001166a */
[----:B------:R2:W2:Y:S01]  /*1fff0*/  LDL.S16 R207, [R1+0x90] ;  /* 0x0000900001cf7983 */ /* 0x0004a20000100600 */
[----:B------:R-:W-:Y:S03]  /*20000*/  LOP3.LUT R106, R106, 0xffff, RZ, 0xc0, !PT ;  /* 0x0000ffff6a6a7812 */ /* 0x000fe600078ec0ff */
[----:B------:R2:W2:Y:S01]  /*20010*/  LDL.S16 R206, [R1+0x8c] ;  /* 0x00008c0001ce7983 */ /* 0x0004a20000100600 */
[----:B-1----:R-:W-:Y:S02]  /*20020*/  PRMT R140, R113, 0x5410, R112 ;  /* 0x00005410718c7816 */ /* 0x002fe40000000070 */
[----:B------:R-:W-:Y:S01]  /*20030*/  @!P4 PRMT R113, R146, 0x5410, RZ ;  /* 0x000054109271c816 */ /* 0x000fe200000000ff */
[----:B------:R-:W-:Y:S01]  /*20040*/  IMAD.WIDE.U32 R146, R143, -0x2daee0ad, RZ ;  /* 0xd2511f538f927825 */ /* 0x000fe200078e00ff */
[----:B------:R-:W-:Y:S02]  /*20050*/  @!P3 PRMT R112, R135, 0x5410, RZ ;  /* 0x000054108770b816 */ /* 0x000fe400000000ff */
[C---:B------:R-:W-:Y:S01]  /*20060*/  ISETP.GE.U32.AND P3, PT, R198.reuse, R2, PT ;  /* 0x00000002c600720c */ /* 0x040fe20003f66070 */
[----:B------:R-:W-:Y:S01]  /*20070*/  ST.E.U16 [R114.64+0x30], R113 ;  /* 0x0000307172007985 */ /* 0x000fe2000c101504 */
[----:B------:R-:W-:Y:S02]  /*20080*/  LOP3.LUT R135, R147, R203, R148, 0x96, !PT ;  /* 0x000000cb93877212 */ /* 0x000fe400078e9694 */
[----:B------:R-:W-:Y:S01]  /*20090*/  LOP3.LUT R148, R151, R175, R134, 0x96, !PT ;  /* 0x000000af97947212 */ /* 0x000fe200078e9686 */
[----:B------:R1:W2:Y:S01]  /*200a0*/  LDL.S16 R203, [R1+0x88] ;  /* 0x0000880001cb7983 */ /* 0x0002a20000100600 */
[----:B------:R-:W-:Y:S01]  /*200b0*/  PRMT R2, R101, 0x7632, R2 ;  /* 0x0000763265027816 */ /* 0x000fe20000000002 */
[----:B------:R-:W-:Y:S01]  /*200c0*/  IMAD.WIDE.U32 R134, R135, -0x326172a9, RZ ;  /* 0xcd9e8d5787867825 */ /* 0x000fe200078e00ff */
[----:B------:R-:W-:Y:S01]  /*200d0*/  ISETP.GE.U32.AND P4, PT, R198, R106, PT ;  /* 0x0000006ac600720c */ /* 0x000fe20003f86070 */
[----:B------:R-:W-:Y:S01]  /*200e0*/  ST.E.U16 [R114.64+0x32], R112 ;  /* 0x0000327072007985 */ /* 0x000fe2000c101504 */
[----:B------:R-:W-:Y:S01]  /*200f0*/  PRMT R143, R101, 0x5410, R2 ;  /* 0x00005410658f7816 */ /* 0x000fe20000000002 */
[----:B------:R-:W-:Y:S01]  /*20100*/  IMAD.WIDE.U32 R148, R148, -0x2daee0ad, RZ ;  /* 0xd2511f5394947825 */ /* 0x000fe200078e00ff */
[----:B------:R-:W-:Y:S02]  /*20110*/  LOP3.LUT R150, R135, R208, R150, 0x96, !PT ;  /* 0x000000d087967212 */ /* 0x000fe400078e9696 */
[----:B------:R-:W-:Y:S02]  /*20120*/  SHF.R.U32.HI R106, RZ, 0x10, R132 ;  /* 0x00000010ff6a7819 */ /* 0x000fe40000011684 */
[----:B------:R-:W-:Y:S01]  /*20130*/  LOP3.LUT R146, R149, R180, R146, 0x96, !PT ;  /* 0x000000b495927212 */ /* 0x000fe200078e9692 */
[----:B----4-:R-:W-:Y:S01]  /*20140*/  IMAD.WIDE.U32 R180, R150, -0x2daee0ad, RZ ;  /* 0xd2511f5396b47825 */ /* 0x010fe200078e00ff */
[----:B------:R-:W-:Y:S03]  /*20150*/  LOP3.LUT R106, R106, 0xff, RZ, 0xc0, !PT ;  /* 0x000000ff6a6a7812 */ /* 0x000fe600078ec0ff */
[----:B-----5:R-:W-:Y:S01]  /*20160*/  IMAD.WIDE.U32 R174, R146, -0x326172a9, RZ ;  /* 0xcd9e8d5792ae7825 */ /* 0x020fe200078e00ff */
[----:B------:R-:W-:Y:S01]  /*20170*/  LOP3.LUT R158, R181, R158, R148, 0x96, !PT ;  /* 0x0000009eb59e7212 */ /* 0x000fe200078e9694 */
[----:B---3--:R-:W-:Y:S05]  /*20180*/  @!P1 HADD2 R166, -R101.H0_H0, -RZ.H0_H0 ;  /* 0xa00000ff65a69230 */ /* 0x008fea0000000900 */
[----:B------:R3:W-:Y:S01]  /*20190*/  @!P1 STL.S16 [R1+0x94], R166 ;  /* 0x000094a601009387 */ /* 0x0007e20000100600 */
[----:B------:R-:W-:Y:S03]  /*201a0*/  PRMT R205, R166, 0x7610, R205 ;  /* 0x00007610a6cd7816 */ /* 0x000fe600000000cd */
[----:B------:R1:W4:Y:S01]  /*201b0*/  LDL.S16 R150, [R1+0x84] ;  /* 0x0000840001967983 */ /* 0x0003220000100600 */
[----:B------:R-:W-:Y:S01]  /*201c0*/  @!P1 PRMT R101, R205, 0x5410, RZ ;  /* 0x00005410cd659816 */ /* 0x000fe200000000ff */
[----:B--2---:R-:W-:Y:S02]  /*201d0*/  @!P2 HADD2 R207, -R2.H0_H0, -RZ.H0_H0 ;  /* 0xa00000ff02cfa230 */ /* 0x004fe40000000900 */
[----:B------:R1:W2:Y:S01]  /*201e0*/  LDL.S16 R205, [R1+0x80] ;  /* 0x0000800001cd7983 */ /* 0x0002a20000100600 */
[----:B------:R-:W-:Y:S01]  /*201f0*/  ISETP.GE.U32.AND P1, PT, R198, R106, PT ;  /* 0x0000006ac600720c */ /* 0x000fe20003f26070 */
[----:B------:R-:W-:Y:S02]  /*20200*/  @!P0 HADD2 R206, -R107.H0_H0, -RZ.H0_H0 ;  /* 0xa00000ff6bce8230 */ /* 0x000fe40000000900 */
[----:B------:R-:W-:Y:S01]  /*20210*/  @!P2 STL.S16 [R1+0x90], R207 ;  /* 0x000090cf0100a387 */ /* 0x000fe20000100600 */
[----:B------:R-:W-:Y:S02]  /*20220*/  PRMT R146, R207, 0x7610, R146 ;  /* 0x00007610cf927816 */ /* 0x000fe40000000092 */
[----:B------:R-:W-:Y:S01]  /*20230*/  PRMT R106, R189, 0x7632, R106 ;  /* 0x00007632bd6a7816 */ /* 0x000fe2000000006a */
[----:B------:R5:W-:Y:S01]  /*20240*/  @!P0 STL.S16 [R1+0x8c], R206 ;  /* 0x00008cce01008387 */ /* 0x000be20000100600 */
[----:B------:R-:W-:Y:S02]  /*20250*/  PRMT R149, R206, 0x7610, R149 ;  /* 0x00007610ce957816 */ /* 0x000fe40000000095 */
[----:B------:R-:W-:Y:S01]  /*20260*/  @!P2 PRMT R2, R146, 0x5410, RZ ;  /* 0x000054109202a816 */ /* 0x000fe200000000ff */
[----:B------:R1:W-:Y:S01]  /*20270*/  ST.E.U16 [R122.64+0x2e], R101 ;  /* 0x00002e657a007985 */ /* 0x0003e2000c101504 */
[----:B------:R-:W-:Y:S02]  /*20280*/  PRMT R146, R107, 0x5410, R106 ;  /* 0x000054106b927816 */ /* 0x000fe4000000006a */
[----:B------:R-:W-:Y:S01]  /*20290*/  @!P0 PRMT R107, R149, 0x5410, RZ ;  /* 0x00005410956b8816 */ /* 0x000fe200000000ff */
[----:B------:R-:W-:Y:S01]  /*202a0*/  ST.E.U16 [R122.64+0x30], R2 ;  /* 0x000030027a007985 */ /* 0x000fe2000c101504 */
[----:B---3--:R-:W-:Y:S01]  /*202b0*/  LOP3.LUT R166, R175, R159, R134, 0x96, !PT ;  /* 0x0000009fafa67212 */ /* 0x008fe200078e9686 */
[----:B------:R-:W-:Y:S01]  /*202c0*/  @!P5 HADD2 R203, -R106.H0_H0, -RZ.H0_H0 ;  /* 0xa00000ff6acbd230 */ /* 0x000fe20000000900 */
[----:B------:R-:W-:Y:S01]  /*202d0*/  IMAD.WIDE.U32 R158, R158, -0x326172a9, RZ ;  /* 0xcd9e8d579e9e7825 */ /* 0x000fe200078e00ff */
[----:B------:R3:W3:Y:S03]  /*202e0*/  LDL.S16 R149, [R1+0x6c] ;  /* 0x00006c0001957983 */ /* 0x0006e60000100600 */
[----:B------:R-:W-:Y:S01]  /*202f0*/  PRMT R110, R203, 0x7610, R110 ;  /* 0x00007610cb6e7816 */ /* 0x000fe2000000006e */
[----:B------:R1:W-:Y:S01]  /*20300*/  @!P5 STL.S16 [R1+0x88], R203 ;  /* 0x000088cb0100d387 */ /* 0x0003e20000100600 */
[----:B------:R-:W-:Y:S02]  /*20310*/  LOP3.LUT R132, R159, R251, R174, 0x96, !PT ;  /* 0x000000fb9f847212 */ /* 0x000fe400078e96ae */
[----:B------:R-:W-:Y:S01]  /*20320*/  @!P5 PRMT R106, R110, 0x5410, RZ ;  /* 0x000054106e6ad816 */ /* 0x000fe200000000ff */
[----:B------:R1:W-:Y:S01]  /*20330*/  ST.E.U16 [R120.64+0x30], R107 ;  /* 0x0000306b78007985 */ /* 0x0003e2000c101504 */
[----:B------:R-:W-:Y:S02]  /*20340*/  LOP3.LUT R108, R132, 0xff, RZ, 0xc0, !PT ;  /* 0x000000ff846c7812 */ /* 0x000fe400078ec0ff */
[----:B------:R-:W-:Y:S01]  /*20350*/  SHF.R.U32.HI R110, RZ, 0x10, R132 ;  /* 0x00000010ff6e7819 */ /* 0x000fe20000011684 */
[----:B------:R-:W-:Y:S01]  /*20360*/  ST.E.U16 [R120.64+0x32], R106 ;  /* 0x0000326a78007985 */ /* 0x000fe2000c101504 */
[----:B------:R-:W-:Y:S02]  /*20370*/  ISETP.GE.U32.AND P2, PT, R198, R108, PT ;  /* 0x0000006cc600720c */ /* 0x000fe40003f46070 */
[----:B------:R-:W-:Y:S01]  /*20380*/  LOP3.LUT R108, R164, 0xff, RZ, 0xc0, !PT ;  /* 0x000000ffa46c7812 */ /* 0x000fe200078ec0ff */
[----:B-----5:R2:W5:Y:S01]  /*20390*/  LDL.S16 R206, [R1+0x68] ;  /* 0x0000680001ce7983 */ /* 0x0205620000100600 */
[----:B------:R-:W-:Y:S02]  /*203a0*/  LOP3.LUT R110, R110, 0xff, RZ, 0xc0, !PT ;  /* 0x000000ff6e6e7812 */ /* 0x000fe400078ec0ff */
[----:B------:R-:W-:Y:S02]  /*203b0*/  ISETP.GE.U32.AND P0, PT, R198, R108, PT ;  /* 0x0000006cc600720c */ /* 0x000fe40003f06070 */
[----:B------:R-:W-:Y:S02]  /*203c0*/  LOP3.LUT R108, R164, 0xffff, RZ, 0xc0, !PT ;  /* 0x0000ffffa46c7812 */ /* 0x000fe400078ec0ff */
[----:B-1----:R-:W-:Y:S02]  /*203d0*/  LOP3.LUT R101, R132, 0xffff, RZ, 0xc0, !PT ;  /* 0x0000ffff84657812 */ /* 0x002fe400078ec0ff */
[----:B------:R-:W-:Y:S02]  /*203e0*/  SHF.R.U32.HI R108, RZ, 0x8, R108 ;  /* 0x00000008ff6c7819 */ /* 0x000fe4000001166c */
[----:B------:R-:W-:Y:S01]  /*203f0*/  SHF.R.U32.HI R101, RZ, 0x8, R101 ;  /* 0x00000008ff657819 */ /* 0x000fe20000011665 */
[----:B------:R1:W5:Y:S01]  /*20400*/  LDL.S16 R203, [R1+0x64] ;  /* 0x0000640001cb7983 */ /* 0x0003620000100600 */
[----:B------:R-:W-:Y:S02]  /*20410*/  LOP3.LUT R108, R108, 0xffff, RZ, 0xc0, !PT ;  /* 0x0000ffff6c6c7812 */ /* 0x000fe400078ec0ff */
[----:B------:R-:W-:Y:S02]  /*20420*/  LOP3.LUT R2, R101, 0xffff, RZ, 0xc0, !PT ;  /* 0x0000ffff65027812 */ /* 0x000fe400078ec0ff */
[----:B------:R-:W-:Y:S02]  /*20430*/  ISETP.GE.U32.AND P5, PT, R198, R108, PT ;  /* 0x0000006cc600720c */ /* 0x000fe40003fa6070 */
[----:B------:R-:W-:Y:S02]  /*20440*/  PRMT R108, R169, 0x7632, R108 ;  /* 0x00007632a96c7816 */ /* 0x000fe4000000006c */
[----:B------:R-:W-:Y:S02]  /*20450*/  SHF.R.U32.HI R132, RZ, 0x18, R132 ;  /* 0x00000018ff847819 */ /* 0x000fe40000011684 */
[----:B------:R-:W-:Y:S01]  /*20460*/  PRMT R107, R167, 0x7610, R107 ;  /* 0x00007610a76b7816 */ /* 0x000fe2000000006b */
[----:B----4-:R-:W-:Y:S02]  /*20470*/  @!P6 HADD2 R150, -R109.H0_H0, -RZ.H0_H0 ;  /* 0xa00000ff6d96e230 */ /* 0x010fe40000000900 */
[----:B--2---:R-:W-:Y:S03]  /*20480*/  @!P4 HADD2 R205, -R108.H0_H0, -RZ.H0_H0 ;  /* 0xa00000ff6ccdc230 */ /* 0x004fe60000000900 */
[----:B------:R2:W-:Y:S01]  /*20490*/  @!P6 STL.S16 [R1+0x84], R150 ;  /* 0x000084960100e387 */ /* 0x0005e20000100600 */
[----:B------:R-:W-:Y:S02]  /*204a0*/  PRMT R154, R150, 0x7610, R154 ;  /* 0x00007610969a7816 */ /* 0x000fe4000000009a */
[----:B------:R-:W-:Y:S01]  /*204b0*/  PRMT R147, R205, 0x7610, R147 ;  /* 0x00007610cd937816 */ /* 0x000fe20000000093 */
[----:B---3--:R-:W-:Y:S05]  /*204c0*/  @!P1 HADD2 R149, -R111.H0_H0, -RZ.H0_H0 ;  /* 0xa00000ff6f959230 */ /* 0x008fea0000000900 */
[----:B------:R-:W-:Y:S02]  /*204d0*/  PRMT R101, R149, 0x7610, R101 ;  /* 0x0000761095657816 */ /* 0x000fe40000000065 */
[----:B--2---:R-:W-:Y:S02]  /*204e0*/  PRMT R150, R109, 0x5410, R108 ;  /* 0x000054106d967816 */ /* 0x004fe4000000006c */
[----:B------:R-:W-:Y:S02]  /*204f0*/  @!P6 PRMT R109, R154, 0x5410, RZ ;  /* 0x000054109a6de816 */ /* 0x000fe400000000ff */
[----:B------:R1:W2:Y:S01]  /*20500*/  LDL.S16 R154, [R1+0x60] ;  /* 0x00006000019a7983 */ /* 0x0002a20000100600 */
[----:B------:R-:W-:Y:S02]  /*20510*/  @!P4 PRMT R108, R147, 0x5410, RZ ;  /* 0x00005410936cc816 */ /* 0x000fe400000000ff */
[C---:B------:R-:W-:Y:S01]  /*20520*/  ISETP.GE.U32.AND P6, PT, R198.reuse, R110, PT ;  /* 0x0000006ec600720c */ /* 0x040fe20003fc6070 */
[----:B------:R3:W-:Y:S01]  /*20530*/  @!P4 STL.S16 [R1+0x80], R205 ;  /* 0x000080cd0100c387 */ /* 0x0007e20000100600 */
[----:B------:R-:W-:Y:S02]  /*20540*/  PRMT R110, R111, 0x7632, R110 ;  /* 0x000076326f6e7816 */ /* 0x000fe4000000006e */
[----:B------:R-:W-:Y:S01]  /*20550*/  ISETP.GE.U32.AND P4, PT, R198, R2, PT ;  /* 0x00000002c600720c */ /* 0x000fe20003f86070 */
[----:B------:R1:W4:Y:S01]  /*20560*/  LDL.S16 R147, [R1+0x5c] ;  /* 0x00005c0001937983 */ /* 0x0003220000100600 */
[----:B------:R-:W-:Y:S01]  /*20570*/  SHF.R.U32.HI R2, RZ, 0x10, R164 ;  /* 0x00000010ff027819 */ /* 0x000fe200000116a4 */
[----:B-----5:R-:W-:Y:S02]  /*20580*/  @!P3 HADD2 R206, -R110.H0_H0, -RZ.H0_H0 ;  /* 0xa00000ff6eceb230 */ /* 0x020fe40000000900 */
[----:B------:R5:W-:Y:S01]  /*20590*/  @!P1 STL.S16 [R1+0x6c], R149 ;  /* 0x00006c9501009387 */ /* 0x000be20000100600 */
[----:B------:R-:W-:Y:S02]  /*205a0*/  LOP3.LUT R2, R2, 0xff, RZ, 0xc0, !PT ;  /* 0x000000ff02027812 */ /* 0x000fe400078ec0ff */
[----:B------:R-:W-:Y:S01]  /*205b0*/  PRMT R191, R206, 0x7610, R191 ;  /* 0x00007610cebf7816 */ /* 0x000fe200000000bf */
[----:B------:R1:W4:Y:S01]  /*205c0*/  LDL.S16 R169, [R1+0x58] ;  /* 0x0000580001a97983 */ /* 0x0003220000100600 */
[----:B------:R-:W-:Y:S03]  /*205d0*/  @!P2 HADD2 R203, -R100.H0_H0, -RZ.H0_H0 ;  /* 0xa00000ff64cba230 */ /* 0x000fe60000000900 */
[----:B------:R-:W-:Y:S02]  /*205e0*/  ST.E.U16 [R200.64+0x40], R109 ;  /* 0x0000406dc8007985 */ /* 0x000fe4000c101504 */
[----:B------:R-:W-:Y:S02]  /*205f0*/  PRMT R106, R203, 0x7610, R106 ;  /* 0x00007610cb6a7816 */ /* 0x000fe4000000006a */
[----:B------:R1:W-:Y:S04]  /*20600*/  ST.E.U16 [R200.64+0x42], R108 ;  /* 0x0000426cc8007985 */ /* 0x0003e8000c101504 */
[----:B---3--:R3:W3:Y:S04]  /*20610*/  LDL.S16 R205, [R1+0x48] ;  /* 0x0000480001cd7983 */ /* 0x0086e80000100600 */
[----:B------:R-:W-:Y:S04]  /*20620*/  @!P3 STL.S16 [R1+0x68], R206 ;  /* 0x000068ce0100b387 */ /* 0x000fe80000100600 */
[----:B------:R-:W-:Y:S01]  /*20630*/  @!P2 STL.S16 [R1+0x64], R203 ;  /* 0x000064cb0100a387 */ /* 0x000fe20000100600 */
[----:B-----5:R-:W-:Y:S02]  /*20640*/  PRMT R149, R111, 0x5410, R110 ;  /* 0x000054106f957816 */ /* 0x020fe4000000006e */
[----:B------:R-:W-:Y:S02]  /*20650*/  @!P1 PRMT R111, R101, 0x5410, RZ ;  /* 0x00005410656f9816 */ /* 0x000fe400000000ff */
[----:B------:R-:W-:Y:S02]  /*20660*/  ISETP.GE.U32.AND P1, PT, R198, R2, PT ;  /* 0x00000002c600720c */ /* 0x000fe40003f26070 */
[----:B------:R-:W-:Y:S01]  /*20670*/  PRMT R2, R100, 0x7632, R2 ;  /* 0x0000763264027816 */ /* 0x000fe20000000002 */
[----:B------:R-:W-:Y:S01]  /*20680*/  ST.E.U16 [R114.64+0x40], R111 ;  /* 0x0000406f72007985 */ /* 0x000fe2000c101504 */
[----:B------:R-:W-:Y:S02]  /*20690*/  SHF.R.U32.HI R101, RZ, 0x18, R164 ;  /* 0x00000018ff657819 */ /* 0x000fe400000116a4 */
[----:B------:R-:W-:Y:S02]  /*206a0*/  @!P3 PRMT R110, R191, 0x5410, RZ ;  /* 0x00005410bf6eb816 */ /* 0x000fe400000000ff */
[----:B------:R-:W-:Y:S02]  /*206b0*/  ISETP.GE.U32.AND P3, PT, R198, R101, PT ;  /* 0x00000065c600720c */ /* 0x000fe40003f66070 */
[----:B------:R-:W-:Y:S01]  /*206c0*/  PRMT R101, R186, 0x7610, R101 ;  /* 0x00007610ba657816 */ /* 0x000fe20000000065 */
[----:B------:R5:W-:Y:S01]  /*206d0*/  ST.E.U16 [R114.64+0x42], R110 ;  /* 0x0000426e72007985 */ /* 0x000be2000c101504 */
[--C-:B-1----:R-:W-:Y:S04]  /*206e0*/  SHF.R.U32.HI R108, RZ, 0x10, R158.reuse ;  /* 0x00000010ff6c7819 */ /* 0x102fe8000001169e */
[----:B------:R-:W-:Y:S02]  /*206f0*/  LOP3.LUT R108, R108, 0xff, RZ, 0xc0, !PT ;  /* 0x000000ff6c6c7812 */ /* 0x000fe400078ec0ff */
[----:B-----5:R-:W-:Y:S01]  /*20700*/  SHF.R.U32.HI R110, RZ, 0x18, R158 ;  /* 0x00000018ff6e7819 */ /* 0x020fe2000001169e */
[----:B--2---:R-:W-:Y:S05]  /*20710*/  @!P4 HADD2 R154, -R2.H0_H0, -RZ.H0_H0 ;  /* 0xa00000ff029ac230 */ /* 0x004fea0000000900 */
[----:B------:R1:W-:Y:S01]  /*20720*/  @!P4 STL.S16 [R1+0x60], R154 ;  /* 0x0000609a0100c387 */ /* 0x0003e20000100600 */
[----:B------:R-:W-:Y:S01]  /*20730*/  PRMT R153, R154, 0x7610, R153 ;  /* 0x000076109a997816 */ /* 0x000fe20000000099 */
[----:B----4-:R-:W-:Y:S02]  /*20740*/  @!P6 HADD2 R147, -R101.H0_H0, -RZ.H0_H0 ;  /* 0xa00000ff6593e230 */ /* 0x010fe40000000900 */
[----:B------:R2:W4:Y:S04]  /*20750*/  LDL.S16 R203, [R1+0x54] ;  /* 0x0000540001cb7983 */ /* 0x0005280000100600 */
[----:B------:R2:W5:Y:S01]  /*20760*/  LDL.S16 R191, [R1+0x50] ;  /* 0x0000500001bf7983 */ /* 0x0005620000100600 */
[----:B------:R-:W-:Y:S01]  /*20770*/  PRMT R109, R147, 0x7610, R109 ;  /* 0x00007610936d7816 */ /* 0x000fe2000000006d */
[----:B------:R-:W-:Y:S02]  /*20780*/  @!P0 HADD2 R169, -R107.H0_H0, -RZ.H0_H0 ;  /* 0xa00000ff6ba98230 */ /* 0x000fe40000000900 */
[----:B------:R2:W-:Y:S03]  /*20790*/  @!P6 STL.S16 [R1+0x5c], R147 ;  /* 0x00005c930100e387 */ /* 0x0005e60000100600 */
[----:B------:R-:W-:Y:S02]  /*207a0*/  PRMT R204, R169, 0x7610, R204 ;  /* 0x00007610a9cc7816 */ /* 0x000fe400000000cc */
[----:B-1----:R-:W-:Y:S02]  /*207b0*/  PRMT R154, R100, 0x5410, R2 ;  /* 0x00005410649a7816 */ /* 0x002fe40000000002 */
[----:B------:R-:W-:Y:S02]  /*207c0*/  @!P2 PRMT R100, R106, 0x5410, RZ ;  /* 0x000054106a64a816 */ /* 0x000fe400000000ff */
[----:B------:R-:W-:Y:S02]  /*207d0*/  ISETP.GE.U32.AND P2, PT, R198, R132, PT ;  /* 0x00000084c600720c */ /* 0x000fe40003f46070 */
[----:B------:R-:W-:Y:S01]  /*207e0*/  LOP3.LUT R106, R158, 0xff, RZ, 0xc0, !PT ;  /* 0x000000ff9e6a7812 */ /* 0x000fe200078ec0ff */
[----:B------:R1:W-:Y:S01]  /*207f0*/  ST.E.U16 [R122.64+0x3e], R100 ;  /* 0x00003e647a007985 */ /* 0x0003e2000c101504 */
[----:B------:R-:W-:Y:S02]  /*20800*/  @!P4 PRMT R2, R153, 0x5410, RZ ;  /* 0x000054109902c816 */ /* 0x000fe400000000ff */
[----:B------:R-:W-:Y:S01]  /*20810*/  ISETP.GE.U32.AND P4, PT, R198, R106, PT ;  /* 0x0000006ac600720c */ /* 0x000fe20003f86070 */
[----:B--2---:R2:W2:Y:S01]  /*20820*/  LDL.S16 R147, [R1+0x4c] ;  /* 0x00004c0001937983 */ /* 0x0044a20000100600 */
[----:B------:R-:W-:Y:S03]  /*20830*/  PRMT R106, R186, 0x7632, R106 ;  /* 0x00007632ba6a7816 */ /* 0x000fe6000000006a */
[----:B------:R-:W-:Y:S01]  /*20840*/  ST.E.U16 [R122.64+0x40], R2 ;  /* 0x000040027a007985 */ /* 0x000fe2000c101504 */
[----:B------:R-:W-:Y:S01]  /*20850*/  PRMT R153, R101, 0x5410, R106 ;  /* 0x0000541065997816 */ /* 0x000fe2000000006a */
[----:B---3--:R-:W-:Y:S01]  /*20860*/  @!P2 HADD2 R205, -R106.H0_H0, -RZ.H0_H0 ;  /* 0xa00000ff6acda230 */ /* 0x008fe20000000900 */
[----:B------:R-:W-:Y:S02]  /*20870*/  @!P6 PRMT R101, R109, 0x5410, RZ ;  /* 0x000054106d65e816 */ /* 0x000fe400000000ff */
[----:B------:R-:W-:Y:S02]  /*20880*/  ISETP.GE.U32.AND P6, PT, R198, R108, PT ;  /* 0x0000006cc600720c */ /* 0x000fe40003fc6070 */
[----:B------:R-:W-:Y:S01]  /*20890*/  @!P2 STL.S16 [R1+0x48], R205 ;  /* 0x000048cd0100a387 */ /* 0x000fe20000100600 */
[----:B------:R-:W-:Y:S02]  /*208a0*/  PRMT R108, R167, 0x7632, R108 ;  /* 0x00007632a76c7816 */ /* 0x000fe4000000006c */
[----:B------:R-:W-:Y:S01]  /*208b0*/  PRMT R148, R205, 0x7610, R148 ;  /* 0x00007610cd947816 */ /* 0x000fe20000000094 */
[----:B------:R3:W-:Y:S01]  /*208c0*/  @!P0 STL.S16 [R1+0x58], R169 ;  /* 0x000058a901008387 */ /* 0x0007e20000100600 */
[----:B------:R-:W-:Y:S02]  /*208d0*/  LOP3.LUT R109, R158, 0xffff, RZ, 0xc0, !PT ;  /* 0x0000ffff9e6d7812 */ /* 0x000fe400078ec0ff */
[----:B------:R-:W-:Y:S01]  /*208e0*/  @!P2 PRMT R106, R148, 0x5410, RZ ;  /* 0x00005410946aa816 */ /* 0x000fe200000000ff */
[----:B------:R2:W2:Y:S01]  /*208f0*/  LDL.S16 R167, [R1+0x44] ;  /* 0x0000440001a77983 */ /* 0x0004a20000100600 */
[----:B------:R-:W-:Y:S02]  /*20900*/  PRMT R148, R107, 0x5410, R108 ;  /* 0x000054106b947816 */ /* 0x000fe4000000006c */
[----:B------:R-:W-:Y:S01]  /*20910*/  @!P0 PRMT R107, R204, 0x5410, RZ ;  /* 0x00005410cc6b8816 */ /* 0x000fe200000000ff */
[----:B------:R3:W-:Y:S01]  /*20920*/  ST.E.U16 [R120.64+0x40], R101 ;  /* 0x0000406578007985 */ /* 0x0007e2000c101504 */
[----:B-1----:R-:W-:Y:S02]  /*20930*/  PRMT R100, R179, 0x7632, R100 ;  /* 0x00007632b3647816 */ /* 0x002fe40000000064 */
[----:B------:R-:W-:Y:S01]  /*20940*/  SHF.R.U32.HI R109, RZ, 0x8, R109 ;  /* 0x00000008ff6d7819 */ /* 0x000fe2000001166d */
[----:B------:R1:W-:Y:S01]  /*20950*/  ST.E.U16 [R120.64+0x42], R106 ;  /* 0x0000426a78007985 */ /* 0x0003e2000c101504 */
[C---:B------:R-:W-:Y:S02]  /*20960*/  ISETP.GE.U32.AND P2, PT, R198.reuse, R110, PT ;  /* 0x0000006ec600720c */ /* 0x040fe40003f46070 */
[----:B------:R-:W-:Y:S01]  /*20970*/  LOP3.LUT R109, R109, 0xffff, RZ, 0xc0, !PT ;  /* 0x0000ffff6d6d7812 */ /* 0x000fe200078ec0ff */
[----:B------:R2:W-:Y:S03]  /*20980*/  ST.E.U16 [R200.64+0x50], R107 ;  /* 0x0000506bc8007985 */ /* 0x0005e6000c101504 */
[----:B------:R-:W-:Y:S01]  /*20990*/  ISETP.GE.U32.AND P0, PT, R198, R109, PT ;  /* 0x0000006dc600720c */ /* 0x000fe20003f06070 */
[----:B---3--:R-:W-:Y:S05]  /*209a0*/  IMAD.WIDE.U32 R168, R168, -0x2daee0ad, RZ ;  /* 0xd2511f53a8a87825 */ /* 0x008fea00078e00ff */
[----:B------:R-:W-:Y:S04]  /*209b0*/  LOP3.LUT R109, R169, R249, R182, 0x96, !PT ;  /* 0x000000f9a96d7212 */ /* 0x000fe800078e96b6 */
[----:B------:R-:W-:Y:S02]  /*209c0*/  LOP3.LUT R2, R109, 0xff, RZ, 0xc0, !PT ;  /* 0x000000ff6d027812 */ /* 0x000fe400078ec0ff */
[----:B------:R-:W-:Y:S02]  /*209d0*/  PRMT R101, R179, 0x7610, R101 ;  /* 0x00007610b3657816 */ /* 0x000fe40000000065 */
[----:B-1----:R-:W-:Y:S01]  /*209e0*/  SHF.R.U32.HI R106, RZ, 0x18, R109 ;  /* 0x00000018ff6a7819 */ /* 0x002fe2000001166d */
[----:B----4-:R-:W-:Y:S02]  /*209f0*/  @!P5 HADD2 R203, -R108.H0_H0, -RZ.H0_H0 ;  /* 0xa00000ff6ccbd230 */ /* 0x010fe40000000900 */
[----:B-----5:R-:W-:Y:S03]  /*20a00*/  @!P1 HADD2 R191, -R101.H0_H0, -RZ.H0_H0 ;  /* 0xa00000ff65bf9230 */ /* 0x020fe60000000900 */
[----:B------:R-:W-:Y:S01]  /*20a10*/  @!P5 STL.S16 [R1+0x54], R203 ;  /* 0x000054cb0100d387 */ /* 0x000fe20000100600 */
[----:B------:R-:W-:Y:S03]  /*20a20*/  PRMT R190, R203, 0x7610, R190 ;  /* 0x00007610cbbe7816 */ /* 0x000fe600000000be */
[----:B------:R1:W3:Y:S01]  /*20a30*/  LDL.S16 R204, [R1+0x40] ;  /* 0x0000400001cc7983 */ /* 0x0002e20000100600 */
[----:B------:R-:W-:Y:S02]  /*20a40*/  @!P5 PRMT R108, R190, 0x5410, RZ ;  /* 0x00005410be6cd816 */ /* 0x000fe400000000ff */
[----:B------:R-:W-:Y:S01]  /*20a50*/  PRMT R189, R191, 0x7610, R189 ;  /* 0x00007610bfbd7816 */ /* 0x000fe200000000bd */
[----:B------:R1:W4:Y:S01]  /*20a60*/  LDL.S16 R190, [R1+0x3c] ;  /* 0x00003c0001be7983 */ /* 0x0003220000100600 */
[----:B------:R-:W-:Y:S02]  /*20a70*/  ISETP.GE.U32.AND P5, PT, R198, R2, PT ;  /* 0x00000002c600720c */ /* 0x000fe40003fa6070 */
[----:B------:R-:W-:Y:S01]  /*20a80*/  LOP3.LUT R2, R109, 0xffff, RZ, 0xc0, !PT ;  /* 0x0000ffff6d027812 */ /* 0x000fe200078ec0ff */
[----:B------:R-:W-:Y:S01]  /*20a90*/  @!P1 STL.S16 [R1+0x50], R191 ;  /* 0x000050bf01009387 */ /* 0x000fe20000100600 */
[----:B------:R-:W-:Y:S02]  /*20aa0*/  SHF.R.U32.HI R109, RZ, 0x10, R109 ;  /* 0x00000010ff6d7819 */ /* 0x000fe4000001166d */
[----:B------:R-:W-:Y:S01]  /*20ab0*/  SHF.R.U32.HI R2, RZ, 0x8, R2 ;  /* 0x00000008ff027819 */ /* 0x000fe20000011602 */
[----:B------:R-:W-:Y:S01]  /*20ac0*/  ST.E.U16 [R200.64+0x52], R108 ;  /* 0x0000526cc8007985 */ /* 0x000fe2000c101504 */
[----:B------:R-:W-:Y:S02]  /*20ad0*/  LOP3.LUT R109, R109, 0xff, RZ, 0xc0, !PT ;  /* 0x000000ff6d6d7812 */ /* 0x000fe400078ec0ff */
[----:B------:R-:W-:Y:S01]  /*20ae0*/  LOP3.LUT R2, R2, 0xffff, RZ, 0xc0, !PT ;  /* 0x0000ffff02027812 */ /* 0x000fe200078ec0ff */
[----:B--2---:R-:W-:Y:S05]  /*20af0*/  @!P3 HADD2 R147, -R100.H0_H0, -RZ.H0_H0 ;  /* 0xa00000ff6493b230 */ /* 0x004fea0000000900 */
[----:B------:R2:W-:Y:S01]  /*20b00*/  @!P3 STL.S16 [R1+0x4c], R147 ;  /* 0x00004c930100b387 */ /* 0x0005e20000100600 */
[----:B------:R-:W-:Y:S01]  /*20b10*/  PRMT R151, R147, 0x7610, R151 ;  /* 0x0000761093977816 */ /* 0x000fe20000000097 */
[----:B------:R-:W-:Y:S05]  /*20b20*/  @!P4 HADD2 R167, -R3.H0_H0, -RZ.H0_H0 ;  /* 0xa00000ff03a7c230 */ /* 0x000fea0000000900 */
[----:B------:R-:W-:Y:S02]  /*20b30*/  PRMT R107, R167, 0x7610, R107 ;  /* 0x00007610a76b7816 */ /* 0x000fe4000000006b */
[----:B--2---:R-:W-:Y:S02]  /*20b40*/  PRMT R147, R101, 0x5410, R100 ;  /* 0x0000541065937816 */ /* 0x004fe40000000064 */
[----:B------:R-:W-:Y:S02]  /*20b50*/  @!P1 PRMT R101, R189, 0x5410, RZ ;  /* 0x00005410bd659816 */ /* 0x000fe400000000ff */
[----:B------:R1:W2:Y:S01]  /*20b60*/  LDL.S16 R189, [R1+0x38] ;  /* 0x0000380001bd7983 */ /* 0x0002a20000100600 */
[C---:B------:R-:W-:Y:S02]  /*20b70*/  ISETP.GE.U32.AND P1, PT, R198.reuse, R2, PT ;  /* 0x00000002c600720c */ /* 0x040fe40003f26070 */
[----:B------:R-:W-:Y:S01]  /*20b80*/  PRMT R2, R3, 0x7632, R2 ;  /* 0x0000763203027816 */ /* 0x000fe20000000002 */
[----:B------:R5:W-:Y:S01]  /*20b90*/  ST.E.U16 [R114.64+0x50], R101 ;  /* 0x0000506572007985 */ /* 0x000be2000c101504 */
[----:B------:R-:W-:Y:S02]  /*20ba0*/  @!P3 PRMT R100, R151, 0x5410, RZ ;  /* 0x000054109764b816 */ /* 0x000fe400000000ff */
[----:B------:R-:W-:Y:S01]  /*20bb0*/  PRMT R151, R3, 0x5410, R2 ;  /* 0x0000541003977816 */ /* 0x000fe20000000002 */
[----:B------:R1:W-:Y:S01]  /*20bc0*/  @!P4 STL.S16 [R1+0x44], R167 ;  /* 0x000044a70100c387 */ /* 0x0003e20000100600 */
[----:B------:R-:W-:Y:S02]  /*20bd0*/  @!P4 PRMT R3, R107, 0x5410, RZ ;  /* 0x000054106b03c816 */ /* 0x000fe400000000ff */
[C---:B------:R-:W-:Y:S01]  /*20be0*/  ISETP.GE.U32.AND P3, PT, R198.reuse, R106, PT ;  /* 0x0000006ac600720c */ /* 0x040fe20003f66070 */
[----:B------:R2:W2:Y:S01]  /*20bf0*/  LDL.S16 R203, [R1+0x34] ;  /* 0x0000340001cb7983 */ /* 0x0004a20000100600 */
[----:B------:R-:W-:Y:S03]  /*20c00*/  ISETP.GE.U32.AND P4, PT, R198, R109, PT ;  /* 0x0000006dc600720c */ /* 0x000fe60003f86070 */
[----:B------:R2:W2:Y:S04]  /*20c10*/  LDL.S16 R191, [R1+0x30] ;  /* 0x0000300001bf7983 */ /* 0x0004a80000100600 */
[----:B------:R1:W-:Y:S04]  /*20c20*/  ST.E.U16 [R114.64+0x52], R100 ;  /* 0x0000526472007985 */ /* 0x0003e8000c101504 */
[----:B------:R1:W-:Y:S01]  /*20c30*/  ST.E.U16 [R122.64+0x4e], R3 ;  /* 0x00004e037a007985 */ /* 0x0003e2000c101504 */
[----:B-----5:R-:W-:Y:S01]  /*20c40*/  PRMT R101, R185, 0x7610, R101 ;  /* 0x00007610b9657816 */ /* 0x020fe20000000065 */
[----:B-1----:R-:W-:Y:S05]  /*20c50*/  IMAD.WIDE.U32 R166, R166, -0x2daee0ad, RZ ;  /* 0xd2511f53a6a67825 */ /* 0x002fea00078e00ff */
[----:B------:R-:W-:Y:S02]  /*20c60*/  LOP3.LUT R106, R167, R249, R180, 0x96, !PT ;  /* 0x000000f9a76a7212 */ /* 0x000fe400078e96b4 */
[----:B------:R-:W-:Y:S02]  /*20c70*/  SHF.R.U32.HI R179, RZ, 0x10, R166 ;  /* 0x00000010ffb37819 */ /* 0x000fe400000116a6 */
[----:B------:R-:W-:Y:S02]  /*20c80*/  LOP3.LUT R107, R106, 0xff, RZ, 0xc0, !PT ;  /* 0x000000ff6a6b7812 */ /* 0x000fe400078ec0ff */
[----:B------:R-:W-:Y:S02]  /*20c90*/  LOP3.LUT R179, R179, 0xff, RZ, 0xc0, !PT ;  /* 0x000000ffb3b37812 */ /* 0x000fe400078ec0ff */
[----:B------:R-:W-:Y:S02]  /*20ca0*/  PRMT R100, R185, 0x7632, R100 ;  /* 0x00007632b9647816 */ /* 0x000fe40000000064 */
[----:B------:R-:W-:Y:S04]  /*20cb0*/  LOP3.LUT R3, R168, 0xffff, RZ, 0xc0, !PT ;  /* 0x0000ffffa8037812 */ /* 0x000fe800078ec0ff */
[----:B------:R-:W-:Y:S01]  /*20cc0*/  SHF.R.U32.HI R3, RZ, 0x8, R3 ;  /* 0x00000008ff037819 */ /* 0x000fe20000011603 */
[----:B---3--:R-:W-:Y:S02]  /*20cd0*/  @!P0 HADD2 R204, -R2.H0_H0, -RZ.H0_H0 ;  /* 0xa00000ff02cc8230 */ /* 0x008fe40000000900 */
[----:B----4-:R-:W-:Y:S03]  /*20ce0*/  @!P6 HADD2 R190, -R101.H0_H0, -RZ.H0_H0 ;  /* 0xa00000ff65bee230 */ /* 0x010fe60000000900 */
[----:B------:R-:W-:Y:S01]  /*20cf0*/  @!P0 STL.S16 [R1+0x40], R204 ;  /* 0x000040cc01008387 */ /* 0x000fe20000100600 */
[----:B------:R-:W-:Y:S03]  /*20d00*/  PRMT R152, R204, 0x7610, R152 ;  /* 0x00007610cc987816 */ /* 0x000fe60000000098 */
[----:B------:R1:W-:Y:S01]  /*20d10*/  @!P6 STL.S16 [R1+0x3c], R190 ;  /* 0x00003cbe0100e387 */ /* 0x0003e20000100600 */
[----:B------:R-:W-:Y:S02]  /*20d20*/  PRMT R155, R190, 0x7610, R155 ;  /* 0x00007610be9b7816 */ /* 0x000fe4000000009b */
[----:B------:R-:W-:Y:S02]  /*20d30*/  @!P0 PRMT R2, R152, 0x5410, RZ ;  /* 0x0000541098028816 */ /* 0x000fe400000000ff */
[----:B------:R-:W-:Y:S02]  /*20d40*/  PRMT R152, R101, 0x5410, R100 ;  /* 0x0000541065987816 */ /* 0x000fe40000000064 */
[----:B------:R-:W-:Y:S01]  /*20d50*/  @!P6 PRMT R101, R155, 0x5410, RZ ;  /* 0x000054109b65e816 */ /* 0x000fe200000000ff */
[----:B------:R3:W-:Y:S01]  /*20d60*/  ST.E.U16 [R122.64+0x50], R2 ;  /* 0x000050027a007985 */ /* 0x0007e2000c101504 */
[----:B------:R-:W-:Y:S02]  /*20d70*/  ISETP.GE.U32.AND P0, PT, R198, R107, PT ;  /* 0x0000006bc600720c */ /* 0x000fe40003f06070 */
[----:B------:R-:W-:Y:S01]  /*20d80*/  LOP3.LUT R107, R168, 0xff, RZ, 0xc0, !PT ;  /* 0x000000ffa86b7812 */ /* 0x000fe200078ec0ff */
[----:B------:R4:W5:Y:S03]  /*20d90*/  LDL.S16 R155, [R1+0x28] ;  /* 0x00002800019b7983 */ /* 0x0009660000100600 */
[----:B------:R-:W-:Y:S01]  /*20da0*/  ISETP.GE.U32.AND P6, PT, R198, R107, PT ;  /* 0x0000006bc600720c */ /* 0x000fe20003fc6070 */
[----:B------:R4:W-:Y:S04]  /*20db0*/  ST.E.U16 [R120.64+0x50], R101 ;  /* 0x0000506578007985 */ /* 0x0009e8000c101504 */
[----:B-1----:R1:W5:Y:S01]  /*20dc0*/  LDL.S16 R190, [R1+0x2c] ;  /* 0x00002c0001be7983 */ /* 0x0023620000100600 */
[----:B---3--:R-:W-:Y:S02]  /*20dd0*/  LOP3.LUT R2, R3, 0xffff, RZ, 0xc0, !PT ;  /* 0x0000ffff03027812 */ /* 0x008fe400078ec0ff */
[----:B------:R-:W-:Y:S02]  /*20de0*/  PRMT R3, R161, 0x7610, R3 ;  /* 0x00007610a1037816 */ /* 0x000fe40000000003 */
[----:B----4-:R-:W-:Y:S04]  /*20df0*/  LOP3.LUT R101, R106, 0xffff, RZ, 0xc0, !PT ;  /* 0x0000ffff6a657812 */ /* 0x010fe800078ec0ff */
[----:B------:R-:W-:Y:S01]  /*20e00*/  SHF.R.U32.HI R101, RZ, 0x8, R101 ;  /* 0x00000008ff657819 */ /* 0x000fe20000011665 */
[----:B--2---:R-:W-:Y:S05]  /*20e10*/  @!P2 HADD2 R189, -R100.H0_H0, -RZ.H0_H0 ;  /* 0xa00000ff64bda230 */ /* 0x004fea0000000900 */
[----:B------:R2:W-:Y:S01]  /*20e20*/  @!P2 STL.S16 [R1+0x38], R189 ;  /* 0x000038bd0100a387 */ /* 0x0005e20000100600 */
[----:B------:R-:W-:Y:S04]  /*20e30*/  PRMT R107, R189, 0x7610, R107 ;  /* 0x00007610bd6b7816 */ /* 0x000fe8000000006b */
[----:B------:R-:W-:Y:S02]  /*20e40*/  @!P2 PRMT R100, R107, 0x5410, RZ ;  /* 0x000054106b64a816 */ /* 0x000fe400000000ff */
[----:B------:R-:W-:Y:S01]  /*20e50*/  ISETP.GE.U32.AND P2, PT, R198, R2, PT ;  /* 0x00000002c600720c */ /* 0x000fe20003f46070 */
[----:B------:R-:W-:Y:S01]  /*20e60*/  @!P5 HADD2 R203, -R3.H0_H0, -RZ.H0_H0 ;  /* 0xa00000ff03cbd230 */ /* 0x000fe20000000900 */
[----:B------:R-:W-:Y:S01]  /*20e70*/  PRMT R2, R161, 0x7632, R2 ;  /* 0x00007632a1027816 */ /* 0x000fe20000000002 */
[----:B------:R3:W-:Y:S01]  /*20e80*/  ST.E.U16 [R120.64+0x52], R100 ;  /* 0x0000526478007985 */ /* 0x0007e2000c101504 */
[----:B------:R-:W-:Y:S02]  /*20e90*/  SHF.R.U32.HI R107, RZ, 0x10, R106 ;  /* 0x00000010ff6b7819 */ /* 0x000fe4000001166a */
[----:B------:R-:W-:Y:S01]  /*20ea0*/  PRMT R109, R203, 0x7610, R109 ;  /* 0x00007610cb6d7816 */ /* 0x000fe2000000006d */
[----:B------:R-:W-:Y:S01]  /*20eb0*/  @!P1 HADD2 R191, -R2.H0_H0, -RZ.H0_H0 ;  /* 0xa00000ff02bf9230 */ /* 0x000fe20000000900 */
[----:B------:R-:W-:Y:S02]  /*20ec0*/  LOP3.LUT R107, R107, 0xff, RZ, 0xc0, !PT ;  /* 0x000000ff6b6b7812 */ /* 0x000fe400078ec0ff */
[----:B------:R-:W-:Y:S02]  /*20ed0*/  PRMT R161, R3, 0x5410, R2 ;  /* 0x0000541003a17816 */ /* 0x000fe40000000002 */
[----:B------:R-:W-:Y:S02]  /*20ee0*/  @!P5 PRMT R3, R109, 0x5410, RZ ;  /* 0x000054106d03d816 */ /* 0x000fe400000000ff */
[----:B------:R-:W-:Y:S02]  /*20ef0*/  PRMT R132, R191, 0x7610, R132 ;  /* 0x00007610bf847816 */ /* 0x000fe40000000084 */
[----:B------:R-:W-:Y:S01]  /*20f00*/  LOP3.LUT R109, R129, R251, R162, 0x96, !PT ;  /* 0x000000fb816d7212 */ /* 0x000fe200078e96a2 */
[----:B------:R4:W-:Y:S01]  /*20f10*/  ST.E.U16 [R200.64+0x60], R3 ;  /* 0x00006003c8007985 */ /* 0x0009e2000c101504 */
[----:B------:R-:W-:Y:S02]  /*20f20*/  @!P1 PRMT R2, R132, 0x5410, RZ ;  /* 0x0000541084029816 */ /* 0x000fe400000000ff */
[----:B------:R-:W-:Y:S01]  /*20f30*/  SHF.R.U32.HI R106, RZ, 0x18, R106 ;  /* 0x00000018ff6a7819 */ /* 0x000fe2000001166a */
[----:B--2---:R1:W2:Y:S04]  /*20f40*/  LDL.S16 R189, [R1+0x24] ;  /* 0x0000240001bd7983 */ /* 0x0042a80000100600 */
[----:B------:R-:W-:Y:S01]  /*20f50*/  @!P5 STL.S16 [R1+0x34], R203 ;  /* 0x000034cb0100d387 */ /* 0x000fe20000100600 */
[C---:B------:R-:W-:Y:S02]  /*20f60*/  ISETP.GE.U32.AND P5, PT, R198.reuse, R107, PT ;  /* 0x0000006bc600720c */ /* 0x040fe40003fa6070 */
[----:B------:R-:W-:Y:S01]  /*20f70*/  LOP3.LUT R107, R101, 0xffff, RZ, 0xc0, !PT ;  /* 0x0000ffff656b7812 */ /* 0x000fe200078ec0ff */
[----:B------:R-:W-:Y:S01]  /*20f80*/  @!P1 STL.S16 [R1+0x30], R191 ;  /* 0x000030bf01009387 */ /* 0x000fe20000100600 */
[C---:B------:R-:W-:Y:S02]  /*20f90*/  PRMT R101, R163.reuse, 0x7610, R101 ;  /* 0x00007610a3657816 */ /* 0x040fe40000000065 */
[----:B---3--:R-:W-:Y:S01]  /*20fa0*/  PRMT R100, R163, 0x7632, R100 ;  /* 0x00007632a3647816 */ /* 0x008fe20000000064 */
[----:B------:R1:W3:Y:S01]  /*20fb0*/  LDL.S16 R185, [R1+0x14] ;  /* 0x0000140001b97983 */ /* 0x0002e20000100600 */
[----:B------:R-:W-:Y:S02]  /*20fc0*/  ISETP.GE.U32.AND P1, PT, R198, R107, PT ;  /* 0x0000006bc600720c */ /* 0x000fe40003f26070 */
[----:B------:R-:W-:Y:S01]  /*20fd0*/  PRMT R107, R171, 0x7632, R107 ;  /* 0x00007632ab6b7816 */ /* 0x000fe2000000006b */
[----:B------:R1:W3:Y:S04]  /*20fe0*/  LDL.S16 R162, [R1+0x20] ;  /* 0x0000200001a27983 */ /* 0x0002e80000100600 */
[----:B------:R1:W3:Y:S01]  /*20ff0*/  LDL.S16 R132, [R1+0x1c] ;  /* 0x00001c0001847983 */ /* 0x0002e20000100600 */
[C---:B----4-:R-:W-:Y:S03]  /*21000*/  PRMT R3, R0.reuse, 0x7632, R3 ;  /* 0x0000763200037816 */ /* 0x050fe60000000003 */
[----:B------:R4:W-:Y:S01]  /*21010*/  ST.E.U16 [R200.64+0x62], R2 ;  /* 0x00006202c8007985 */ /* 0x0009e2000c101504 */
[----:B------:R-:W-:Y:S02]  /*21020*/  PRMT R163, R0, 0x5410, R3 ;  /* 0x0000541000a37816 */ /* 0x000fe40000000003 */
[----:B----4-:R-:W-:Y:S01]  /*21030*/  SHF.R.U32.HI R2, RZ, 0x18, R168 ;  /* 0x00000018ff027819 */ /* 0x010fe200000116a8 */
[----:B-----5:R-:W-:Y:S05]  /*21040*/  @!P3 HADD2 R155, -R100.H0_H0, -RZ.H0_H0 ;  /* 0xa00000ff649bb230 */ /* 0x020fea0000000900 */
[----:B------:R-:W-:Y:S01]  /*21050*/  PRMT R108, R155, 0x7610, R108 ;  /* 0x000076109b6c7816 */ /* 0x000fe2000000006c */
[----:B------:R-:W-:Y:S05]  /*21060*/  @!P4 HADD2 R190, -R101.H0_H0, -RZ.H0_H0 ;  /* 0xa00000ff65bec230 */ /* 0x000fea0000000900 */
[----:B------:R-:W-:Y:S01]  /*21070*/  @!P4 STL.S16 [R1+0x2c], R190 ;  /* 0x00002cbe0100c387 */ /* 0x000fe20000100600 */
[----:B------:R-:W-:Y:S03]  /*21080*/  PRMT R111, R190, 0x7610, R111 ;  /* 0x00007610be6f7816 */ /* 0x000fe6000000006f */
[----:B------:R4:W-:Y:S02]  /*21090*/  @!P3 STL.S16 [R1+0x28], R155 ;  /* 0x0000289b0100b387 */ /* 0x0009e40000100600 */
[----:B----4-:R-:W-:Y:S02]  /*210a0*/  PRMT R155, R101, 0x5410, R100 ;  /* 0x00005410659b7816 */ /* 0x010fe40000000064 */
[----:B------:R-:W-:Y:S02]  /*210b0*/  @!P4 PRMT R101, R111, 0x5410, RZ ;  /* 0x000054106f65c816 */ /* 0x000fe400000000ff */
[----:B------:R1:W4:Y:S01]  /*210c0*/  LDL.S16 R111, [R1+0x18] ;  /* 0x00001800016f7983 */ /* 0x0003220000100600 */
[----:B------:R-:W-:Y:S02]  /*210d0*/  @!P3 PRMT R100, R108, 0x5410, RZ ;  /* 0x000054106c64b816 */ /* 0x000fe400000000ff */
[----:B------:R-:W-:Y:S01]  /*210e0*/  ISETP.GE.U32.AND P4, PT, R198, R2, PT ;  /* 0x00000002c600720c */ /* 0x000fe20003f86070 */
[----:B------:R-:W-:Y:S01]  /*210f0*/  ST.E.U16 [R114.64+0x60], R101 ;  /* 0x0000606572007985 */ /* 0x000fe2000c101504 */
[----:B------:R-:W-:Y:S03]  /*21100*/  LOP3.LUT R2, R166, 0xff, RZ, 0xc0, !PT ;  /* 0x000000ffa6027812 */ /* 0x000fe600078ec0ff */
[----:B------:R5:W-:Y:S01]  /*21110*/  ST.E.U16 [R114.64+0x62], R100 ;  /* 0x0000626472007985 */ /* 0x000be2000c101504 */
[----:B------:R-:W-:Y:S02]  /*21120*/  ISETP.GE.U32.AND P3, PT, R198, R2, PT ;  /* 0x00000002c600720c */ /* 0x000fe40003f66070 */
[----:B------:R-:W-:Y:S01]  /*21130*/  PRMT R2, R184, 0x7610, R2 ;  /* 0x00007610b8027816 */ /* 0x000fe20000000002 */
[----:B--2---:R-:W-:Y:S05]  /*21140*/  @!P0 HADD2 R189, -R0.H0_H0, -RZ.H0_H0 ;  /* 0xa00000ff00bd8230 */ /* 0x004fea0000000900 */
[----:B------:R-:W-:Y:S01]  /*21150*/  @!P0 STL.S16 [R1+0x24], R189 ;  /* 0x000024bd01008387 */ /* 0x000fe20000100600 */
[----:B------:R-:W-:Y:S03]  /*21160*/  PRMT R186, R189, 0x7610, R186 ;  /* 0x00007610bdba7816 */ /* 0x000fe600000000ba */
[----:B------:R1:W2:Y:S01]  /*21170*/  LDL.S16 R108, [R1+0x10] ;  /* 0x00001000016c7983 */ /* 0x0002a20000100600 */
[----:B------:R-:W-:Y:S01]  /*21180*/  @!P0 PRMT R0, R186, 0x5410, RZ ;  /* 0x00005410ba008816 */ /* 0x000fe200000000ff */
[----:B---3--:R-:W-:Y:S01]  /*21190*/  @!P1 HADD2 R185, -R3.H0_H0, -RZ.H0_H0 ;  /* 0xa00000ff03b99230 */ /* 0x008fe20000000900 */
[----:B------:R-:W-:Y:S03]  /*211a0*/  ISETP.GE.U32.AND P0, PT, R198, R106, PT ;  /* 0x0000006ac600720c */ /* 0x000fe60003f06070 */
[----:B------:R3:W-:Y:S01]  /*211b0*/  ST.E.U16 [R122.64+0x5e], R0 ;  /* 0x00005e007a007985 */ /* 0x0007e2000c101504 */
[----:B-----5:R-:W-:Y:S01]  /*211c0*/  PRMT R100, R171, 0x7610, R100 ;  /* 0x00007610ab647816 */ /* 0x020fe20000000064 */
[----:B------:R-:W-:Y:S01]  /*211d0*/  @!P5 HADD2 R162, -R2.H0_H0, -RZ.H0_H0 ;  /* 0xa00000ff02a2d230 */ /* 0x000fe20000000900 */
[----:B------:R-:W-:Y:S01]  /*211e0*/  PRMT R133, R185, 0x7610, R133 ;  /* 0x00007610b9857816 */ /* 0x000fe20000000085 */
[----:B------:R-:W-:Y:S01]  /*211f0*/  @!P1 STL.S16 [R1+0x14], R185 ;  /* 0x000014b901009387 */ /* 0x000fe20000100600 */
[----:B------:R-:W-:Y:S01]  /*21200*/  LOP3.LUT R101, R166, 0xffff, RZ, 0xc0, !PT ;  /* 0x0000ffffa6657812 */ /* 0x000fe200078ec0ff */
[----:B------:R-:W-:Y:S01]  /*21210*/  @!P6 HADD2 R132, -R100.H0_H0, -RZ.H0_H0 ;  /* 0xa00000ff6484e230 */ /* 0x000fe20000000900 */
[----:B------:R-:W-:Y:S01]  /*21220*/  @!P1 PRMT R3, R133, 0x5410, RZ ;  /* 0x0000541085039816 */ /* 0x000fe200000000ff */
[----:B------:R5:W-:Y:S01]  /*21230*/  @!P5 STL.S16 [R1+0x20], R162 ;  /* 0x000020a20100d387 */ /* 0x000be20000100600 */
[----:B------:R-:W-:Y:S02]  /*21240*/  PRMT R110, R162, 0x7610, R110 ;  /* 0x00007610a26e7816 */ /* 0x000fe4000000006e */
[----:B------:R-:W-:Y:S01]  /*21250*/  SHF.R.U32.HI R101, RZ, 0x8, R101 ;  /* 0x00000008ff657819 */ /* 0x000fe20000011665 */
[----:B------:R1:W-:Y:S01]  /*21260*/  @!P6 STL.S16 [R1+0x1c], R132 ;  /* 0x00001c840100e387 */ /* 0x0003e20000100600 */
[----:B------:R-:W-:Y:S02]  /*21270*/  PRMT R187, R132, 0x7610, R187 ;  /* 0x0000761084bb7816 */ /* 0x000fe400000000bb */
[----:B------:R-:W-:Y:S01]  /*21280*/  LOP3.LUT R101, R101, 0xffff, RZ, 0xc0, !PT ;  /* 0x0000ffff65657812 */ /* 0x000fe200078ec0ff */
[----:B------:R1:W-:Y:S01]  /*21290*/  ST.E.U16 [R122.64+0x60], R3 ;  /* 0x000060037a007985 */ /* 0x0003e2000c101504 */
[----:B------:R-:W-:Y:S02]  /*212a0*/  SHF.R.U32.HI R106, RZ, 0x10, R168 ;  /* 0x00000010ff6a7819 */ /* 0x000fe400000116a8 */
[----:B------:R-:W-:Y:S02]  /*212b0*/  LOP3.LUT R133, R128, 0xff, RZ, 0xc0, !PT ;  /* 0x000000ff80857812 */ /* 0x000fe400078ec0ff */
[----:B------:R-:W-:Y:S04]  /*212c0*/  LOP3.LUT R106, R106, 0xff, RZ, 0xc0, !PT ;  /* 0x000000ff6a6a7812 */ /* 0x000fe800078ec0ff */
[----:B------:R-:W-:Y:S02]  /*212d0*/  ISETP.GE.U32.AND P1, PT, R198, R106, PT ;  /* 0x0000006ac600720c */ /* 0x000fe40003f26070 */
[----:B---3--:R-:W-:Y:S02]  /*212e0*/  PRMT R0, R184, 0x7632, R0 ;  /* 0x00007632b8007816 */ /* 0x008fe40000000000 */
[----:B------:R-:W-:Y:S02]  /*212f0*/  PRMT R106, R170, 0x7610, R106 ;  /* 0x00007610aa6a7816 */ /* 0x000fe4000000006a */
[----:B-----5:R-:W-:Y:S02]  /*21300*/  PRMT R162, R2, 0x5410, R0 ;  /* 0x0000541002a27816 */ /* 0x020fe40000000000 */
[----:B------:R-:W-:Y:S02]  /*21310*/  @!P5 PRMT R2, R110, 0x5410, RZ ;  /* 0x000054106e02d816 */ /* 0x000fe400000000ff */
[----:B------:R-:W-:Y:S02]  /*21320*/  ISETP.GE.U32.AND P5, PT, R198, R101, PT ;  /* 0x00000065c600720c */ /* 0x000fe40003fa6070 */
[----:B------:R-:W-:Y:S01]  /*21330*/  SHF.R.U32.HI R101, RZ, 0x10, R166 ;  /* 0x00000010ff657819 */ /* 0x000fe200000116a6 */
[----:B------:R3:W-:Y:S01]  /*21340*/  ST.E.U16 [R120.64+0x60], R2 ;  /* 0x0000600278007985 */ /* 0x0007e2000c101504 */
[----:B-1----:R-:W-:Y:S02]  /*21350*/  SHF.R.U32.HI R132, RZ, 0x18, R128 ;  /* 0x00000018ff847819 */ /* 0x002fe40000011680 */
[----:B------:R-:W-:Y:S02]  /*21360*/  LOP3.LUT R101, R101, 0xff, RZ, 0xc0, !PT ;  /* 0x000000ff65657812 */ /* 0x000fe400078ec0ff */
[----:B------:R-:W-:Y:S02]  /*21370*/  LOP3.LUT R110, R128, 0xffff, RZ, 0xc0, !PT ;  /* 0x0000ffff806e7812 */ /* 0x000fe400078ec0ff */
[----:B------:R-:W-:Y:S02]  /*21380*/  PRMT R3, R173, 0x7632, R3 ;  /* 0x00007632ad037816 */ /* 0x000fe40000000003 */
[----:B------:R-:W-:Y:S02]  /*21390*/  SHF.R.U32.HI R129, RZ, 0x10, R130 ;  /* 0x00000010ff817819 */ /* 0x000fe40000011682 */
[----:B---3--:R-:W-:Y:S01]  /*213a0*/  PRMT R2, R137, 0x7610, R2 ;  /* 0x0000761089027816 */ /* 0x008fe20000000002 */
[----:B----4-:R-:W-:Y:S05]  /*213b0*/  @!P2 HADD2 R111, -R107.H0_H0, -RZ.H0_H0 ;  /* 0xa00000ff6b6fa230 */ /* 0x010fea0000000900 */
[----:B------:R1:W-:Y:S01]  /*213c0*/  @!P2 STL.S16 [R1+0x18], R111 ;  /* 0x0000186f0100a387 */ /* 0x0003e20000100600 */
[----:B------:R-:W-:Y:S03]  /*213d0*/  PRMT R135, R111, 0x7610, R135 ;  /* 0x000076106f877816 */ /* 0x000fe60000000087 */
[----:B------:R3:W4:Y:S04]  /*213e0*/  LDL.S16 R185, [R1+0x8] ;  /* 0x0000080001b97983 */ /* 0x0007280000100600 */
[----:B------:R3:W5:Y:S04]  /*213f0*/  LDL.S16 R186, [R1+0xc] ;  /* 0x00000c0001ba7983 */ /* 0x0007680000100600 */
[----:B------:R3:W3:Y:S04]  /*21400*/  LDL.S16 R184, [R1+0x4] ;  /* 0x0000040001b87983 */ /* 0x0006e80000100600 */
[----:B------:R3:W3:Y:S01]  /*21410*/  LDL.S16 R171, [R1] ;  /* 0x0000000001ab7983 */ /* 0x0006e20000100600 */
[----:B--2---:R-:W-:Y:S01]  /*21420*/  @!P0 HADD2 R108, -R0.H0_H0, -RZ.H0_H0 ;  /* 0xa00000ff006c8230 */ /* 0x004fe20000000900 */
[----:B-1----:R-:W-:Y:S04]  /*21430*/  SHF.R.U32.HI R111, RZ, 0x10, R128 ;  /* 0x00000010ff6f7819 */ /* 0x002fe80000011680 */
[----:B------:R1:W-:Y:S01]  /*21440*/  @!P0 STL.S16 [R1+0x10], R108 ;  /* 0x0000106c01008387 */ /* 0x0003e20000100600 */
[----:B------:R-:W-:Y:S04]  /*21450*/  PRMT R188, R108, 0x7610, R188 ;  /* 0x000076106cbc7816 */ /* 0x000fe800000000bc */
[----:B------:R-:W-:Y:S02]  /*21460*/  @!P0 PRMT R0, R188, 0x5410, RZ ;  /* 0x00005410bc008816 */ /* 0x000fe400000000ff */
[----:B------:R-:W-:Y:S02]  /*21470*/  ISETP.GE.U32.AND P0, PT, R198, R101, PT ;  /* 0x00000065c600720c */ /* 0x000fe40003f06070 */
[----:B------:R-:W-:Y:S01]  /*21480*/  SHF.R.U32.HI R101, RZ, 0x18, R166 ;  /* 0x00000018ff657819 */ /* 0x000fe200000116a6 */
[----:B------:R2:W-:Y:S01]  /*21490*/  ST.E.U16 [R120.64+0x62], R0 ;  /* 0x0000620078007985 */ /* 0x0005e2000c101504 */
[----:B-1----:R-:W-:Y:S02]  /*214a0*/  LOP3.LUT R108, R131, R251, R160, 0x96, !PT ;  /* 0x000000fb836c7212 */ /* 0x002fe400078e96a0 */
[----:B------:R-:W-:Y:S02]  /*214b0*/  PRMT R160, R100, 0x5410, R107 ;  /* 0x0000541064a07816 */ /* 0x000fe4000000006b */
[----:B------:R-:W-:Y:S02]  /*214c0*/  @!P2 PRMT R107, R135, 0x5410, RZ ;  /* 0x00005410876ba816 */ /* 0x000fe400000000ff */
[----:B------:R-:W-:Y:S02]  /*214d0*/  @!P6 PRMT R100, R187, 0x5410, RZ ;  /* 0x00005410bb64e816 */ /* 0x000fe400000000ff */
[----:B------:R-:W-:Y:S01]  /*214e0*/  ISETP.GE.U32.AND P6, PT, R198, R101, PT ;  /* 0x00000065c600720c */ /* 0x000fe20003fc6070 */
[----:B------:R1:W-:Y:S01]  /*214f0*/  ST.E.U16 [R200.64+0x72], R107 ;  /* 0x0000726bc8007985 */ /* 0x0003e2000c101504 */
[----:B------:R-:W-:Y:S02]  /*21500*/  PRMT R101, R170, 0x7632, R101 ;  /* 0x00007632aa657816 */ /* 0x000fe40000000065 */
[----:B--2---:R-:W-:Y:S01]  /*21510*/  PRMT R0, R137, 0x7632, R0 ;  /* 0x0000763289007816 */ /* 0x004fe20000000000 */
[----:B------:R2:W-:Y:S01]  /*21520*/  ST.E.U16 [R200.64+0x70], R100 ;  /* 0x00007064c8007985 */ /* 0x0005e2000c101504 */
[----:B------:R-:W-:Y:S07]  /*21530*/  PRMT R170, R198, 0x7054, R198 ;  /* 0x00007054c6aa7816 */ /* 0x000fee00000000c6 */
[----:B------:R-:W-:Y:S01]  /*21540*/  @!P6 HADD2 R250, -R3.H0_H0, -RZ.H0_H0 ;  /* 0xa00000ff03fae230 */ /* 0x000fe20000000900 */
[----:B-1----:R-:W-:Y:S02]  /*21550*/  PRMT R107, R106, 0x5410, R101 ;  /* 0x000054106a6b7816 */ /* 0x002fe40000000065 */
[----:B--2---:R-:W-:Y:S05]  /*21560*/  PRMT R100, R173, 0x7610, R100 ;  /* 0x00007610ad647816 */ /* 0x004fea0000000064 */
[----:B------:R-:W-:Y:S02]  /*21570*/  @!P0 HADD2 R252, -R100.H0_H0, -RZ.H0_H0 ;  /* 0xa00000ff64fc8230 */ /* 0x000fe40000000900 */
[----:B----4-:R-:W-:Y:S02]  /*21580*/  @!P4 HADD2 R185, -R101.H0_H0, -RZ.H0_H0 ;  /* 0xa00000ff65b9c230 */ /* 0x010fe40000000900 */
[----:B-----5:R-:W-:Y:S03]  /*21590*/  @!P1 HADD2 R186, -R106.H0_H0, -RZ.H0_H0 ;  /* 0xa00000ff6aba9230 */ /* 0x020fe60000000900 */
[----:B------:R-:W-:Y:S01]  /*215a0*/  PRMT R134, R185, 0x7610, R134 ;  /* 0x00007610b9867816 */ /* 0x000fe20000000086 */
[----:B---3--:R-:W-:Y:S03]  /*215b0*/  @!P3 HADD2 R184, -R2.H0_H0, -RZ.H0_H0 ;  /* 0xa00000ff02b8b230 */ /* 0x008fe60000000900 */
[----:B------:R-:W-:Y:S01]  /*215c0*/  @!P4 PRMT R101, R134, 0x5410, RZ ;  /* 0x000054108665c816 */ /* 0x000fe200000000ff */
[----:B------:R-:W-:Y:S01]  /*215d0*/  @!P1 STL.S16 [R1+0xc], R186 ;  /* 0x00000cba01009387 */ /* 0x000fe20000100600 */
[----:B------:R-:W-:Y:S01]  /*215e0*/  PRMT R128, R186, 0x7610, R128 ;  /* 0x00007610ba807816 */ /* 0x000fe20000000080 */
[----:B------:R-:W-:Y:S01]  /*215f0*/  @!P5 HADD2 R171, -R0.H0_H0, -RZ.H0_H0 ;  /* 0xa00000ff00abd230 */ /* 0x000fe20000000900 */
[----:B------:R-:W-:Y:S01]  /*21600*/  PRMT R113, R184, 0x7610, R113 ;  /* 0x00007610b8717816 */ /* 0x000fe20000000071 */
[----:B------:R1:W-:Y:S01]  /*21610*/  ST.E.U16 [R114.64+0x72], R101 ;  /* 0x0000726572007985 */ /* 0x0003e2000c101504 */
[----:B------:R-:W-:Y:S02]  /*21620*/  @!P1 PRMT R106, R128, 0x5410, RZ ;  /* 0x00005410806a9816 */ /* 0x000fe400000000ff */
[----:B------:R-:W-:Y:S01]  /*21630*/  PRMT R112, R171, 0x7610, R112 ;  /* 0x00007610ab707816 */ /* 0x000fe20000000070 */
[----:B------:R-:W-:Y:S01]  /*21640*/  @!P4 STL.S16 [R1+0x8], R185 ;  /* 0x000008b90100c387 */ /* 0x000fe20000100600 */
[C---:B------:R-:W-:Y:S02]  /*21650*/  LOP3.LUT R128, R130.reuse, 0xffff, RZ, 0xc0, !PT ;  /* 0x0000ffff82807812 */ /* 0x040fe400078ec0ff */
[----:B------:R-:W-:Y:S01]  /*21660*/  LOP3.LUT R131, R130, 0xff, RZ, 0xc0, !PT ;  /* 0x000000ff82837812 */ /* 0x000fe200078ec0ff */
[----:B------:R2:W-:Y:S01]  /*21670*/  ST.E.U16 [R114.64+0x70], R106 ;  /* 0x0000706a72007985 */ /* 0x0005e2000c101504 */
[----:B------:R-:W-:Y:S02]  /*21680*/  SHF.R.U32.HI R130, RZ, 0x18, R130 ;  /* 0x00000018ff827819 */ /* 0x000fe40000011682 */
[----:B------:R-:W-:Y:S01]  /*21690*/  ISETP.GT.AND P1, PT, R212, RZ, PT ;  /* 0x000000ffd400720c */ /* 0x000fe20003f24270 */
[----:B------:R-:W-:Y:S04]  /*216a0*/  @!P3 STL.S16 [R1+0x4], R184 ;  /* 0x000004b80100b387 */ /* 0x000fe80000100600 */
[----:B------:R3:W-:Y:S01]  /*216b0*/  @!P5 STL.S16 [R1], R171 ;  /* 0x000000ab0100d387 */ /* 0x0007e20000100600 */
[----:B-1----:R-:W-:Y:S02]  /*216c0*/  PRMT R101, R2, 0x5410, R0 ;  /* 0x0000541002657816 */ /* 0x002fe40000000000 */
[----:B------:R-:W-:Y:S02]  /*216d0*/  @!P3 PRMT R2, R113, 0x5410, RZ ;  /* 0x000054107102b816 */ /* 0x000fe400000000ff */
[----:B------:R-:W-:Y:S03]  /*216e0*/  @!P5 PRMT R0, R112, 0x5410, RZ ;  /* 0x000054107000d816 */ /* 0x000fe600000000ff */
[----:B------:R1:W-:Y:S01]  /*216f0*/  ST.E.U16 [R122.64+0x6e], R2 ;  /* 0x00006e027a007985 */ /* 0x0003e2000c101504 */
[----:B--2---:R-:W-:Y:S03]  /*21700*/  LOP3.LUT R106, R111, 0xff, RZ, 0xc0, !PT ;  /* 0x000000ff6f6a7812 */ /* 0x004fe600078ec0ff */
[----:B------:R2:W-:Y:S01]  /*21710*/  ST.E.U16 [R122.64+0x70], R0 ;  /* 0x000070007a007985 */ /* 0x0005e2000c101504 */
[----:B---3--:R-:W-:Y:S02]  /*21720*/  SHF.R.U32.HI R171, RZ, 0x10, R156 ;  /* 0x00000010ffab7819 */ /* 0x008fe4000001169c */
[----:B-1----:R-:W-:Y:S02]  /*21730*/  PRMT R2, R100, 0x5410, R3 ;  /* 0x0000541064027816 */ /* 0x002fe40000000003 */
[----:B------:R-:W-:Y:S02]  /*21740*/  @!P0 PRMT R100, R252, 0x5410, RZ ;  /* 0x00005410fc648816 */ /* 0x000fe400000000ff */
[----:B------:R-:W-:Y:S02]  /*21750*/  @!P6 PRMT R3, R250, 0x5410, RZ ;  /* 0x00005410fa03e816 */ /* 0x000fe400000000ff */
[----:B--2---:R-:W-:Y:S01]  /*21760*/  LOP3.LUT R0, R109, 0xffff, RZ, 0xc0, !PT ;  /* 0x0000ffff6d007812 */ /* 0x004fe200078ec0ff */
[----:B------:R1:W-:Y:S01]  /*21770*/  ST.E.U16 [R120.64+0x70], R100 ;  /* 0x0000706478007985 */ /* 0x0003e2000c101504 */
[----:B------:R-:W-:Y:S02]  /*21780*/  IADD3 R200, P0, R200, -0x80, RZ ;  /* 0xffffff80c8c87810 */ /* 0x000fe40007f1e0ff */
[----:B------:R-:W-:Y:S01]  /*21790*/  SHF.R.U32.HI R0, RZ, 0x8, R0 ;  /* 0x00000008ff007819 */ /* 0x000fe20000011600 */
[----:B------:R2:W-:Y:S01]  /*217a0*/  ST.E.U16 [R120.64+0x72], R3 ;  /* 0x0000720378007985 */ /* 0x0005e2000c101504 */
[----:B------:R-:W-:Y:S03]  /*217b0*/  IADD3.X R201, R201, -0x1, RZ, P0, !PT ;  /* 0xffffffffc9c97810 */ /* 0x000fe600007fe4ff */
[----:B------:R-:W3:Y:S08]  /*217c0*/  LDSM.16.MT88.4 R112, [R192+0x9000] ;  /* 0x00900000c070783b */ /* 0x000ef00000004200 */
[----:B------:R-:W-:Y:S08]  /*217d0*/  LDSM.16.MT88.4 R184, [R192+0xbc00] ;  /* 0x00bc0000c0b8783b */ /* 0x000ff00000004200 */
[----:B------:R-:W-:Y:S01]  /*217e0*/  LDSM.16.MT88.4 R188, [R194+0xbc00] ;  /* 0x00bc0000c2bc783b */ /* 0x000fe20000004200 */
[----:B-1----:R-:W-:Y:S02]  /*217f0*/  SHF.R.U32.HI R100, RZ, 0x10, R109 ;  /* 0x00000010ff647819 */ /* 0x002fe4000001166d */
[----:B--2---:R-:W-:Y:S02]  /*21800*/  SHF.R.U32.HI R3, RZ, 0x8, R110 ;  /* 0x00000008ff037819 */ /* 0x004fe4000001166e */
[----:B------:R-:W-:Y:S02]  /*21810*/  LOP3.LUT R110, R109, 0xff, RZ, 0xc0, !PT ;  /* 0x000000ff6d6e7812 */ /* 0x000fe400078ec0ff */
[----:B------:R-:W-:Y:S02]  /*21820*/  PRMT R121, R133, 0x5410, R3 ;  /* 0x0000541085797816 */ /* 0x000fe40000000003 */
[----:B------:R-:W-:Y:S02]  /*21830*/  LOP3.LUT R3, R100, 0xff, RZ, 0xc0, !PT ;  /* 0x000000ff64037812 */ /* 0x000fe400078ec0ff */
[----:B------:R-:W-:Y:S02]  /*21840*/  PRMT R111, R110, 0x5410, R0 ;  /* 0x000054106e6f7816 */ /* 0x000fe40000000000 */
[----:B------:R-:W-:Y:S02]  /*21850*/  LOP3.LUT R0, R108, 0xffff, RZ, 0xc0, !PT ;  /* 0x0000ffff6c007812 */ /* 0x000fe400078ec0ff */
[----:B------:R-:W-:Y:S02]  /*21860*/  SHF.R.U32.HI R109, RZ, 0x18, R109 ;  /* 0x00000018ff6d7819 */ /* 0x000fe4000001166d */
[----:B------:R-:W-:Y:S02]  /*21870*/  PRMT R120, R106, 0x5410, R132 ;  /* 0x000054106a787816 */ /* 0x000fe40000000084 */
[----:B------:R-:W-:Y:S01]  /*21880*/  LOP3.LUT R106, R108, 0xff, RZ, 0xc0, !PT ;  /* 0x000000ff6c6a7812 */ /* 0x000fe200078ec0ff */
[----:B------:R-:W-:Y:S01]  /*21890*/  LDSM.16.MT88.4 R132, [R192+0xb000] ;  /* 0x00b00000c084783b */ /* 0x000fe20000004200 */
[----:B------:R-:W-:Y:S02]  /*218a0*/  PRMT R109, R3, 0x5410, R109 ;  /* 0x00005410036d7816 */ /* 0x000fe4000000006d */
[----:B------:R-:W-:Y:S02]  /*218b0*/  SHF.R.U32.HI R3, RZ, 0x8, R0 ;  /* 0x00000008ff037819 */ /* 0x000fe40000011600 */
[----:B------:R-:W-:Y:S01]  /*218c0*/  SHF.R.U32.HI R0, RZ, 0x10, R108 ;  /* 0x00000010ff007819 */ /* 0x000fe2000001166c */
[--C-:B------:R-:W-:Y:S01]  /*218d0*/  HSET2.LE.AND R109, R109, R170.reuse, PT ;  /* 0x000000aa6d6d7233 */ /* 0x100fe20003803000 */
[----:B------:R-:W-:Y:S02]  /*218e0*/  SHF.R.U32.HI R110, RZ, 0x8, R128 ;  /* 0x00000008ff6e7819 */ /* 0x000fe40000011680 */
[----:B------:R-:W-:Y:S02]  /*218f0*/  LOP3.LUT R100, R129, 0xff, RZ, 0xc0, !PT ;  /* 0x000000ff81647812 */ /* 0x000fe400078ec0ff */
[----:B------:R-:W-:Y:S02]  /*21900*/  PRMT R106, R106, 0x5410, R3 ;  /* 0x000054106a6a7816 */ /* 0x000fe40000000003 */
[----:B------:R-:W-:Y:S01]  /*21910*/  SHF.R.U32.HI R3, RZ, 0x18, R108 ;  /* 0x00000018ff037819 */ /* 0x000fe2000001166c */
[--C-:B------:R-:W-:Y:S01]  /*21920*/  HSET2.LE.AND R108, R111, R170.reuse, PT ;  /* 0x000000aa6f6c7233 */ /* 0x100fe20003803000 */
[----:B------:R-:W-:Y:S01]  /*21930*/  LOP3.LUT R0, R0, 0xff, RZ, 0xc0, !PT ;  /* 0x000000ff00007812 */ /* 0x000fe200078ec0ff */
[--C-:B------:R-:W-:Y:S01]  /*21940*/  HSET2.LE.AND R111, R120, R170.reuse, PT ;  /* 0x000000aa786f7233 */ /* 0x100fe20003803000 */
[----:B------:R-:W-:Y:S01]  /*21950*/  PRMT R128, R131, 0x5410, R110 ;  /* 0x0000541083807816 */ /* 0x000fe2000000006e */
[--C-:B------:R-:W-:Y:S01]  /*21960*/  HSET2.LE.AND R110, R121, R170.reuse, PT ;  /* 0x000000aa796e7233 */ /* 0x100fe20003803000 */
[----:B------:R-:W-:Y:S01]  /*21970*/  PRMT R100, R100, 0x5410, R130 ;  /* 0x0000541064647816 */ /* 0x000fe20000000082 */
[----:B------:R-:W1:Y:S01]  /*21980*/  LDSM.16.MT88.4 R120, [R194+0x9000] ;  /* 0x00900000c278783b */ /* 0x000e620000004200 */
[----:B------:R-:W-:Y:S02]  /*21990*/  PRMT R0, R0, 0x5410, R3 ;  /* 0x0000541000007816 */ /* 0x000fe40000000003 */
        /* <DEDUP_REMOVED lines=8> */
[----:B------:R-:W-:Y:S01]  /*21a20*/  LDSM.16.MT88.4 R128, [R194+0xa000] ;  /* 0x00a00000c280783b */ /* 0x000fe20000004200 */
[----:B------:R-:W-:Y:S02]  /*21a30*/  LOP3.LUT R118, R125, R118, RZ, 0xc0, !PT ;  /* 0x000000767d767212 */ /* 0x000fe400078ec0ff */
[----:B------:R-:W-:Y:S02]  /*21a40*/  LOP3.LUT R117, R126, R117, RZ, 0xc0, !PT ;  /* 0x000000757e757212 */ /* 0x000fe400078ec0ff */
[-C--:B---3--:R-:W-:Y:S01]  /*21a50*/  HMMA.16816.F32 R4, R108, R112.reuse, R4 ;  /* 0x000000706c04723c */ /* 0x088fe20000001804 */
[----:B------:R-:W-:Y:S02]  /*21a60*/  LOP3.LUT R116, R127, R116, RZ, 0xc0, !PT ;  /* 0x000000747f747212 */ /* 0x000fe400078ec0ff */
[----:B------:R-:W-:Y:S02]  /*21a70*/  LOP3.LUT R119, R124, R119, RZ, 0xc0, !PT ;  /* 0x000000777c777212 */ /* 0x000fe400078ec0ff */
[----:B------:R-:W2:Y:S01]  /*21a80*/  LDSM.16.MT88.4 R124, [R192+0xa000] ;  /* 0x00a00000c07c783b */ /* 0x000ea20000004200 */
[----:B------:R-:W-:Y:S02]  /*21a90*/  LOP3.LUT R106, R138, 0xffff, RZ, 0xc0, !PT ;  /* 0x0000ffff8a6a7812 */ /* 0x000fe400078ec0ff */
[-C--:B------:R-:W-:Y:S02]  /*21aa0*/  LOP3.LUT R3, R139, R249.reuse, R178, 0x96, !PT ;  /* 0x000000f98b037212 */ /* 0x080fe400078e96b2 */
[C---:B------:R-:W-:Y:S02]  /*21ab0*/  HMMA.16816.F32 R8, R116.reuse, R112, R8 ;  /* 0x000000707408723c */ /* 0x040fe40000001808 */
[----:B------:R-:W-:Y:S02]  /*21ac0*/  LOP3.LUT R100, R156, 0xffff, RZ, 0xc0, !PT ;  /* 0x0000ffff9c647812 */ /* 0x000fe400078ec0ff */
[----:B------:R-:W-:Y:S02]  /*21ad0*/  LOP3.LUT R0, R157, R249, R172, 0x96, !PT ;  /* 0x000000f99d007212 */ /* 0x000fe400078e96ac */
[----:B------:R-:W-:Y:S02]  /*21ae0*/  SHF.R.U32.HI R157, RZ, 0x18, R156 ;  /* 0x00000018ff9d7819 */ /* 0x000fe4000001169c */
[-C--:B------:R-:W-:Y:S08]  /*21af0*/  HMMA.16816.F32 R12, R116, R114.reuse, R12 ;  /* 0x00000072740c723c */ /* 0x080ff0000000180c */
[C---:B------:R-:W-:Y:S01]  /*21b00*/  HMMA.16816.F32 R16, R108.reuse, R114, R16 ;  /* 0x000000726c10723c */ /* 0x040fe20000001810 */
[----:B------:R-:W3:Y:S07]  /*21b10*/  LDSM.16.MT88.4 R112, [R194+0xb000] ;  /* 0x00b00000c270783b */ /* 0x000eee0000004200 */
[-C--:B-1----:R-:W-:Y:S08]  /*21b20*/  HMMA.16816.F32 R20, R108, R120.reuse, R20 ;  /* 0x000000786c14723c */ /* 0x082ff00000001814 */
[C---:B------:R-:W-:Y:S07]  /*21b30*/  HMMA.16816.F32 R24, R116.reuse, R120, R24 ;  /* 0x000000787418723c */ /* 0x040fee0000001818 */
[----:B------:R-:W-:Y:S01]  /*21b40*/  SHF.R.U32.HI R120, RZ, 0x8, R100 ;  /* 0x00000008ff787819 */ /* 0x000fe20000011664 */
[-C--:B------:R-:W-:Y:S01]  /*21b50*/  HMMA.16816.F32 R28, R116, R122.reuse, R28 ;  /* 0x0000007a741c723c */ /* 0x080fe2000000181c */
[C---:B------:R-:W-:Y:S07]  /*21b60*/  LOP3.LUT R121, R3.reuse, 0xff, RZ, 0xc0, !PT ;  /* 0x000000ff03797812 */ /* 0x040fee00078ec0ff */
[C---:B------:R-:W-:Y:S07]  /*21b70*/  HMMA.16816.F32 R32, R108.reuse, R122, R32 ;  /* 0x0000007a6c20723c */ /* 0x040fee0000001820 */
[----:B------:R-:W-:Y:S01]  /*21b80*/  SHF.R.U32.HI R123, RZ, 0x8, R106 ;  /* 0x00000008ff7b7819 */ /* 0x000fe2000001166a */
[-C--:B--2---:R-:W-:Y:S01]  /*21b90*/  HMMA.16816.F32 R36, R108, R124.reuse, R36 ;  /* 0x0000007c6c24723c */ /* 0x084fe20000001824 */
[----:B------:R-:W-:Y:S03]  /*21ba0*/  SHF.R.U32.HI R122, RZ, 0x10, R138 ;  /* 0x00000010ff7a7819 */ /* 0x000fe6000001168a */
[----:B------:R-:W-:Y:S02]  /*21bb0*/  LOP3.LUT R106, R3, 0xffff, RZ, 0xc0, !PT ;  /* 0x0000ffff036a7812 */ /* 0x000fe400078ec0ff */
[----:B------:R-:W-:Y:S02]  /*21bc0*/  LOP3.LUT R122, R122, 0xff, RZ, 0xc0, !PT ;  /* 0x000000ff7a7a7812 */ /* 0x000fe400078ec0ff */
[C---:B------:R-:W-:Y:S01]  /*21bd0*/  HMMA.16816.F32 R40, R116.reuse, R124, R40 ;  /* 0x0000007c7428723c */ /* 0x040fe20000001828 */
[----:B------:R-:W-:Y:S03]  /*21be0*/  SHF.R.U32.HI R100, RZ, 0x8, R106 ;  /* 0x00000008ff647819 */ /* 0x000fe6000001166a */
[----:B------:R-:W-:Y:S03]  /*21bf0*/  SHF.R.U32.HI R106, RZ, 0x10, R3 ;  /* 0x00000010ff6a7819 */ /* 0x000fe60000011603 */
[----:B------:R-:W-:Y:S01]  /*21c00*/  LOP3.LUT R125, R138, 0xff, RZ, 0xc0, !PT ;  /* 0x000000ff8a7d7812 */ /* 0x000fe200078ec0ff */
[-C--:B------:R-:W-:Y:S01]  /*21c10*/  HMMA.16816.F32 R44, R116, R126.reuse, R44 ;  /* 0x0000007e742c723c */ /* 0x080fe2000000182c */
[----:B------:R-:W-:Y:S03]  /*21c20*/  LOP3.LUT R124, R156, 0xff, RZ, 0xc0, !PT ;  /* 0x000000ff9c7c7812 */ /* 0x000fe600078ec0ff */
[----:B------:R-:W-:Y:S02]  /*21c30*/  PRMT R137, R125, 0x5410, R123 ;  /* 0x000054107d897816 */ /* 0x000fe4000000007b */
[----:B------:R-:W-:Y:S02]  /*21c40*/  PRMT R156, R124, 0x5410, R120 ;  /* 0x000054107c9c7816 */ /* 0x000fe40000000078 */
[C---:B------:R-:W-:Y:S01]  /*21c50*/  HMMA.16816.F32 R48, R108.reuse, R126, R48 ;  /* 0x0000007e6c30723c */ /* 0x040fe20000001830 */
[----:B------:R-:W1:Y:S03]  /*21c60*/  LDSM.16.MT88.4 R124, [R192+0x9400] ;  /* 0x00940000c07c783b */ /* 0x000e660000004200 */
[----:B------:R-:W-:Y:S02]  /*21c70*/  SHF.R.U32.HI R138, RZ, 0x18, R138 ;  /* 0x00000018ff8a7819 */ /* 0x000fe4000001168a */
[----:B------:R-:W-:Y:S02]  /*21c80*/  LOP3.LUT R106, R106, 0xff, RZ, 0xc0, !PT ;  /* 0x000000ff6a6a7812 */ /* 0x000fe400078ec0ff */
[-C--:B------:R-:W-:Y:S01]  /*21c90*/  HMMA.16816.F32 R52, R108, R128.reuse, R52 ;  /* 0x000000806c34723c */ /* 0x080fe20000001834 */
[----:B------:R-:W-:Y:S03]  /*21ca0*/  PRMT R123, R122, 0x5410, R138 ;  /* 0x000054107a7b7816 */ /* 0x000fe6000000008a */
[--C-:B------:R-:W-:Y:S01]  /*21cb0*/  HSET2.LE.AND R122, R137, R170.reuse, PT ;  /* 0x000000aa897a7233 */ /* 0x100fe20003803000 */
[----:B------:R-:W-:Y:S01]  /*21cc0*/  PRMT R120, R121, 0x5410, R100 ;  /* 0x0000541079787816 */ /* 0x000fe20000000064 */
[--C-:B------:R-:W-:Y:S01]  /*21cd0*/  HSET2.LE.AND R123, R123, R170.reuse, PT ;  /* 0x000000aa7b7b7233 */ /* 0x100fe20003803000 */
[--C-:B------:R-:W-:Y:S01]  /*21ce0*/  SHF.R.U32.HI R100, RZ, 0x10, R0.reuse ;  /* 0x00000010ff647819 */ /* 0x100fe20000011600 */
[C---:B------:R-:W-:Y:S01]  /*21cf0*/  HMMA.16816.F32 R56, R116.reuse, R128, R56 ;  /* 0x000000807438723c */ /* 0x040fe20000001838 */
[----:B------:R-:W-:Y:S03]  /*21d00*/  LOP3.LUT R122, R141, R122, RZ, 0xc0, !PT ;  /* 0x0000007a8d7a7212 */ /* 0x000fe600078ec0ff */
[----:B------:R-:W-:Y:S01]  /*21d10*/  LOP3.LUT R123, R140, R123, RZ, 0xc0, !PT ;  /* 0x0000007b8c7b7212 */ /* 0x000fe200078ec0ff */
[--C-:B------:R-:W-:Y:S01]  /*21d20*/  HSET2.LE.AND R120, R120, R170.reuse, PT ;  /* 0x000000aa78787233 */ /* 0x100fe20003803000 */
[----:B------:R-:W-:Y:S02]  /*21d30*/  LOP3.LUT R100, R100, 0xff, RZ, 0xc0, !PT ;  /* 0x000000ff64647812 */ /* 0x000fe400078ec0ff */
[-C--:B------:R-:W-:Y:S04]  /*21d40*/  HMMA.16816.F32 R60, R116, R130.reuse, R60 ;  /* 0x00000082743c723c */ /* 0x080fe8000000183c */
[----:B------:R-:W-:Y:S02]  /*21d50*/  LOP3.LUT R120, R136, R120, RZ, 0xc0, !PT ;  /* 0x0000007888787212 */ /* 0x000fe400078ec0ff */
[----:B------:R-:W-:Y:S02]  /*21d60*/  LDSM.16.MT88.4 R136, [R192+0xb400] ;  /* 0x00b40000c088783b */ /* 0x000fe40000004200 */
[C---:B------:R-:W-:Y:S06]  /*21d70*/  HMMA.16816.F32 R64, R108.reuse, R130, R64 ;  /* 0x000000826c40723c */ /* 0x040fec0000001840 */
[----:B------:R-:W2:Y:S02]  /*21d80*/  LDSM.16.MT88.4 R128, [R194+0x9400] ;  /* 0x00940000c280783b */ /* 0x000ea40000004200 */
[-C--:B------:R-:W-:Y:S08]  /*21d90*/  HMMA.16816.F32 R68, R108, R132.reuse, R68 ;  /* 0x000000846c44723c */ /* 0x080ff00000001844 */
[C---:B------:R-:W-:Y:S08]  /*21da0*/  HMMA.16816.F32 R72, R116.reuse, R132, R72 ;  /* 0x000000847448723c */ /* 0x040ff00000001848 */
[-C--:B------:R-:W-:Y:S08]  /*21db0*/  HMMA.16816.F32 R76, R116, R134.reuse, R76 ;  /* 0x00000086744c723c */ /* 0x080ff0000000184c */
[C---:B------:R-:W-:Y:S01]  /*21dc0*/  HMMA.16816.F32 R80, R108.reuse, R134, R80 ;  /* 0x000000866c50723c */ /* 0x040fe20000001850 */
[----:B------:R-:W4:Y:S07]  /*21dd0*/  LDSM.16.MT88.4 R132, [R192+0xa400] ;  /* 0x00a40000c084783b */ /* 0x000f2e0000004200 */
[-C--:B---3--:R-:W-:Y:S08]  /*21de0*/  HMMA.16816.F32 R84, R108, R112.reuse, R84 ;  /* 0x000000706c54723c */ /* 0x088ff00000001854 */
[C---:B------:R-:W-:Y:S07]  /*21df0*/  HMMA.16816.F32 R88, R116.reuse, R112, R88 ;  /* 0x000000707458723c */ /* 0x040fee0000001858 */
[----:B------:R-:W-:Y:S01]  /*21e00*/  SHF.R.U32.HI R113, RZ, 0x18, R3 ;  /* 0x00000018ff717819 */ /* 0x000fe20000011603 */
[-C--:B------:R-:W-:Y:S01]  /*21e10*/  HMMA.16816.F32 R92, R116, R114.reuse, R92 ;  /* 0x00000072745c723c */ /* 0x080fe2000000185c */
[----:B------:R-:W-:Y:S01]  /*21e20*/  LOP3.LUT R3, R0, 0xffff, RZ, 0xc0, !PT ;  /* 0x0000ffff00037812 */ /* 0x000fe200078ec0ff */
[----:B------:R-:W3:Y:S02]  /*21e30*/  LDSM.16.MT88.4 R116, [R194+0xa400] ;  /* 0x00a40000c274783b */ /* 0x000ee40000004200 */
[----:B------:R-:W-:Y:S02]  /*21e40*/  PRMT R106, R106, 0x5410, R113 ;  /* 0x000054106a6a7816 */ /* 0x000fe40000000071 */
[----:B------:R-:W-:Y:S02]  /*21e50*/  LOP3.LUT R112, R0, 0xff, RZ, 0xc0, !PT ;  /* 0x000000ff00707812 */ /* 0x000fe400078ec0ff */
[----:B------:R-:W-:Y:S01]  /*21e60*/  HMMA.16816.F32 R96, R108, R114, R96 ;  /* 0x000000726c60723c */ /* 0x000fe20000001860 */
[----:B------:R-:W-:Y:S03]  /*21e70*/  SHF.R.U32.HI R3, RZ, 0x8, R3 ;  /* 0x00000008ff037819 */ /* 0x000fe60000011603 */
[----:B------:R-:W-:Y:S01]  /*21e80*/  SHF.R.U32.HI R0, RZ, 0x18, R0 ;  /* 0x00000018ff007819 */ /* 0x000fe20000011600 */
[--C-:B------:R-:W-:Y:S01]  /*21e90*/  HSET2.LE.AND R121, R106, R170.reuse, PT ;  /* 0x000000aa6a797233 */ /* 0x100fe20003803000 */
[----:B------:R-:W-:Y:S01]  /*21ea0*/  PRMT R112, R112, 0x5410, R3 ;  /* 0x0000541070707816 */ /* 0x000fe20000000003 */
[--C-:B------:R-:W-:Y:S01]  /*21eb0*/  HSET2.LE.AND R110, R156, R170.reuse, PT ;  /* 0x000000aa9c6e7233 */ /* 0x100fe20003803000 */
[----:B------:R-:W-:Y:S04]  /*21ec0*/  LOP3.LUT R3, R171, 0xff, RZ, 0xc0, !PT ;  /* 0x000000ffab037812 */ /* 0x000fe800078ec0ff */
[----:B------:R-:W-:Y:S02]  /*21ed0*/  PRMT R111, R3, 0x5410, R157 ;  /* 0x00005410036f7816 */ /* 0x000fe4000000009d */
[----:B------:R-:W-:Y:S01]  /*21ee0*/  PRMT R100, R100, 0x5410, R0 ;  /* 0x0000541064647816 */ /* 0x000fe20000000000 */
[--C-:B------:R-:W-:Y:S01]  /*21ef0*/  HSET2.LE.AND R0, R112, R170.reuse, PT ;  /* 0x000000aa70007233 */ /* 0x100fe20003803000 */
[----:B------:R-:W-:Y:S01]  /*21f00*/  LOP3.LUT R121, R142, R121, RZ, 0xc0, !PT ;  /* 0x000000798e797212 */ /* 0x000fe200078ec0ff */
[--C-:B------:R-:W-:Y:S01]  /*21f10*/  HSET2.LE.AND R111, R111, R170.reuse, PT ;  /* 0x000000aa6f6f7233 */ /* 0x100fe20003803000 */
[----:B------:R-:W5:Y:S01]  /*21f20*/  LDSM.16.MT88.4 R112, [R194+0xb400] ;  /* 0x00b40000c270783b */ /* 0x000f620000004200 */
[--C-:B------:R-:W-:Y:S01]  /*21f30*/  HSET2.LE.AND R109, R100, R170.reuse, PT ;  /* 0x000000aa646d7233 */ /* 0x100fe20003803000 */
[----:B------:R-:W-:Y:S02]  /*21f40*/  LOP3.LUT R110, R143, R110, RZ, 0xc0, !PT ;  /* 0x0000006e8f6e7212 */ /* 0x000fe400078ec0ff */
[----:B------:R-:W-:Y:S01]  /*21f50*/  LOP3.LUT R3, R159, R251, R174, 0x96, !PT ;  /* 0x000000fb9f037212 */ /* 0x000fe200078e96ae */
[-C--:B-1----:R-:W-:Y:S01]  /*21f60*/  HMMA.16816.F32 R4, R120, R124.reuse, R4 ;  /* 0x0000007c7804723c */ /* 0x082fe20000001804 */
[----:B------:R-:W-:Y:S02]  /*21f70*/  LOP3.LUT R108, R144, R0, RZ, 0xc0, !PT ;  /* 0x00000000906c7212 */ /* 0x000fe400078ec0ff */
[----:B------:R-:W-:Y:S02]  /*21f80*/  LOP3.LUT R109, R145, R109, RZ, 0xc0, !PT ;  /* 0x0000006d916d7212 */ /* 0x000fe400078ec0ff */
[----:B------:R-:W-:Y:S02]  /*21f90*/  LOP3.LUT R111, R146, R111, RZ, 0xc0, !PT ;  /* 0x0000006f926f7212 */ /* 0x000fe400078ec0ff */
[----:B------:R-:W-:Y:S02]  /*21fa0*/  LOP3.LUT R0, R165, R251, R176, 0x96, !PT ;  /* 0x000000fba5007212 */ /* 0x000fe400078e96b0 */
[----:B------:R-:W-:Y:S03]  /*21fb0*/  SHF.R.U32.HI R106, RZ, 0x10, R164 ;  /* 0x00000010ff6a7819 */ /* 0x000fe600000116a4 */
[C---:B------:R-:W-:Y:S01]  /*21fc0*/  HMMA.16816.F32 R8, R108.reuse, R124, R8 ;  /* 0x0000007c6c08723c */ /* 0x040fe20000001808 */
[----:B------:R-:W-:Y:S02]  /*21fd0*/  LOP3.LUT R100, R0, 0xffff, RZ, 0xc0, !PT ;  /* 0x0000ffff00647812 */ /* 0x000fe400078ec0ff */
[----:B------:R-:W-:Y:S02]  /*21fe0*/  LOP3.LUT R106, R106, 0xff, RZ, 0xc0, !PT ;  /* 0x000000ff6a6a7812 */ /* 0x000fe400078ec0ff */
[----:B------:R-:W-:Y:S02]  /*21ff0*/  SHF.R.U32.HI R100, RZ, 0x8, R100 ;  /* 0x00000008ff647819 */ /* 0x000fe40000011664 */
[----:B------:R-:W-:Y:S01]  /*22000*/  LOP3.LUT R124, R0, 0xff, RZ, 0xc0, !PT ;  /* 0x000000ff007c7812 */ /* 0x000fe200078ec0ff */
[-C--:B------:R-:W-:Y:S01]  /*22010*/  HMMA.16816.F32 R12, R108, R126.reuse, R12 ;  /* 0x0000007e6c0c723c */ /* 0x080fe2000000180c */
[----:B------:R-:W-:Y:S07]  /*22020*/  SHF.R.U32.HI R125, RZ, 0x10, R0 ;  /* 0x00000010ff7d7819 */ /* 0x000fee0000011600 */
[C---:B------:R-:W-:Y:S07]  /*22030*/  HMMA.16816.F32 R16, R120.reuse, R126, R16 ;  /* 0x0000007e7810723c */ /* 0x040fee0000001810 */
[--C-:B------:R-:W-:Y:S01]  /*22040*/  SHF.R.U32.HI R127, RZ, 0x10, R158.reuse ;  /* 0x00000010ff7f7819 */ /* 0x100fe2000001169e */
[-C--:B--2---:R-:W-:Y:S01]  /*22050*/  HMMA.16816.F32 R20, R120, R128.reuse, R20 ;  /* 0x000000807814723c */ /* 0x084fe20000001814 */
[C---:B------:R-:W-:Y:S07]  /*22060*/  LOP3.LUT R126, R158.reuse, 0xffff, RZ, 0xc0, !PT ;  /* 0x0000ffff9e7e7812 */ /* 0x040fee00078ec0ff */
[C---:B------:R-:W-:Y:S07]  /*22070*/  HMMA.16816.F32 R24, R108.reuse, R128, R24 ;  /* 0x000000806c18723c */ /* 0x040fee0000001818 */
[----:B------:R-:W-:Y:S01]  /*22080*/  LOP3.LUT R129, R158, 0xff, RZ, 0xc0, !PT ;  /* 0x000000ff9e817812 */ /* 0x000fe200078ec0ff */
[-C--:B------:R-:W-:Y:S01]  /*22090*/  HMMA.16816.F32 R28, R108, R130.reuse, R28 ;  /* 0x000000826c1c723c */ /* 0x080fe2000000181c */
[----:B------:R-:W-:Y:S03]  /*220a0*/  LOP3.LUT R128, R3, 0xff, RZ, 0xc0, !PT ;  /* 0x000000ff03807812 */ /* 0x000fe600078ec0ff */
[----:B------:R-:W-:Y:S04]  /*220b0*/  SHF.R.U32.HI R158, RZ, 0x18, R158 ;  /* 0x00000018ff9e7819 */ /* 0x000fe8000001169e */
[C---:B------:R-:W-:Y:S08]  /*220c0*/  HMMA.16816.F32 R32, R120.reuse, R130, R32 ;  /* 0x000000827820723c */ /* 0x040ff00000001820 */
[-C--:B----4-:R-:W-:Y:S08]  /*220d0*/  HMMA.16816.F32 R36, R120, R132.reuse, R36 ;  /* 0x000000847824723c */ /* 0x090ff00000001824 */
[C---:B------:R-:W-:Y:S08]  /*220e0*/  HMMA.16816.F32 R40, R108.reuse, R132, R40 ;  /* 0x000000846c28723c */ /* 0x040ff00000001828 */
[-C--:B------:R-:W-:Y:S08]  /*220f0*/  HMMA.16816.F32 R44, R108, R134.reuse, R44 ;  /* 0x000000866c2c723c */ /* 0x080ff0000000182c */
[C---:B------:R-:W-:Y:S01]  /*22100*/  HMMA.16816.F32 R48, R120.reuse, R134, R48 ;  /* 0x000000867830723c */ /* 0x040fe20000001830 */
[----:B------:R-:W-:Y:S07]  /*22110*/  LDSM.16.MT88.4 R132, [R194+0xa800] ;  /* 0x00a80000c284783b */ /* 0x000fee0000004200 */
[-C--:B---3--:R-:W-:Y:S08]  /*22120*/  HMMA.16816.F32 R52, R120, R116.reuse, R52 ;  /* 0x000000747834723c */ /* 0x088ff00000001834 */
[C---:B------:R-:W-:Y:S07]  /*22130*/  HMMA.16816.F32 R56, R108.reuse, R116, R56 ;  /* 0x000000746c38723c */ /* 0x040fee0000001838 */
[C---:B------:R-:W-:Y:S01]  /*22140*/  LOP3.LUT R117, R164.reuse, 0xff, RZ, 0xc0, !PT ;  /* 0x000000ffa4757812 */ /* 0x040fe200078ec0ff */
[-C--:B------:R-:W-:Y:S01]  /*22150*/  HMMA.16816.F32 R60, R108, R118.reuse, R60 ;  /* 0x000000766c3c723c */ /* 0x080fe2000000183c */
[----:B------:R-:W-:Y:S03]  /*22160*/  LOP3.LUT R116, R164, 0xffff, RZ, 0xc0, !PT ;  /* 0x0000ffffa4747812 */ /* 0x000fe600078ec0ff */
[----:B------:R-:W-:Y:S02]  /*22170*/  SHF.R.U32.HI R164, RZ, 0x18, R164 ;  /* 0x00000018ffa47819 */ /* 0x000fe400000116a4 */
[----:B------:R-:W-:Y:S02]  /*22180*/  SHF.R.U32.HI R116, RZ, 0x8, R116 ;  /* 0x00000008ff747819 */ /* 0x000fe40000011674 */
[C---:B------:R-:W-:Y:S01]  /*22190*/  HMMA.16816.F32 R64, R120.reuse, R118, R64 ;  /* 0x000000767840723c */ /* 0x040fe20000001840 */
[----:B------:R-:W-:Y:S03]  /*221a0*/  PRMT R164, R106, 0x5410, R164 ;  /* 0x000054106aa47816 */ /* 0x000fe600000000a4 */
[----:B------:R-:W-:Y:S02]  /*221b0*/  PRMT R140, R117, 0x5410, R116 ;  /* 0x00005410758c7816 */ /* 0x000fe40000000074 */
[----:B------:R-:W1:Y:S01]  /*221c0*/  LDSM.16.MT88.4 R116, [R192+0x9800] ;  /* 0x00980000c074783b */ /* 0x000e620000004200 */
[----:B------:R-:W-:Y:S01]  /*221d0*/  SHF.R.U32.HI R106, RZ, 0x18, R0 ;  /* 0x00000018ff6a7819 */ /* 0x000fe20000011600 */
[-C--:B------:R-:W-:Y:S01]  /*221e0*/  HMMA.16816.F32 R68, R120, R136.reuse, R68 ;  /* 0x000000887844723c */ /* 0x080fe20000001844 */
[----:B------:R-:W-:Y:S04]  /*221f0*/  LOP3.LUT R0, R3, 0xffff, RZ, 0xc0, !PT ;  /* 0x0000ffff03007812 */ /* 0x000fe800078ec0ff */
[----:B------:R-:W-:Y:S03]  /*22200*/  SHF.R.U32.HI R0, RZ, 0x8, R0 ;  /* 0x00000008ff007819 */ /* 0x000fe60000011600 */
[C---:B------:R-:W-:Y:S07]  /*22210*/  HMMA.16816.F32 R72, R108.reuse, R136, R72 ;  /* 0x000000886c48723c */ /* 0x040fee0000001848 */
[----:B------:R-:W-:Y:S01]  /*22220*/  PRMT R136, R124, 0x5410, R100 ;  /* 0x000054107c887816 */ /* 0x000fe20000000064 */
[-C--:B------:R-:W-:Y:S01]  /*22230*/  HMMA.16816.F32 R76, R108, R138.reuse, R76 ;  /* 0x0000008a6c4c723c */ /* 0x080fe2000000184c */
[----:B------:R-:W-:Y:S04]  /*22240*/  LOP3.LUT R100, R125, 0xff, RZ, 0xc0, !PT ;  /* 0x000000ff7d647812 */ /* 0x000fe800078ec0ff */
[----:B------:R-:W-:Y:S03]  /*22250*/  PRMT R100, R100, 0x5410, R106 ;  /* 0x0000541064647816 */ /* 0x000fe6000000006a */
[C---:B------:R-:W-:Y:S08]  /*22260*/  HMMA.16816.F32 R80, R120.reuse, R138, R80 ;  /* 0x0000008a7850723c */ /* 0x040ff00000001850 */
[-C--:B-----5:R-:W-:Y:S08]  /*22270*/  HMMA.16816.F32 R84, R120, R112.reuse, R84 ;  /* 0x000000707854723c */ /* 0x0a0ff00000001854 */
[C---:B------:R-:W-:Y:S07]  /*22280*/  HMMA.16816.F32 R88, R108.reuse, R112, R88 ;  /* 0x000000706c58723c */ /* 0x040fee0000001858 */
[----:B------:R-:W-:Y:S01]  /*22290*/  LOP3.LUT R112, R127, 0xff, RZ, 0xc0, !PT ;  /* 0x000000ff7f707812 */ /* 0x000fe200078ec0ff */
[-C--:B------:R-:W-:Y:S01]  /*222a0*/  HMMA.16816.F32 R92, R108, R114.reuse, R92 ;  /* 0x000000726c5c723c */ /* 0x080fe2000000185c */
[----:B------:R-:W-:Y:S02]  /*222b0*/  SHF.R.U32.HI R113, RZ, 0x8, R126 ;  /* 0x00000008ff717819 */ /* 0x000fe4000001167e */
[----:B------:R-:W2:Y:S01]  /*222c0*/  LDSM.16.MT88.4 R124, [R194+0x9800] ;  /* 0x00980000c27c783b */ /* 0x000ea20000004200 */
[----:B------:R-:W-:Y:S02]  /*222d0*/  PRMT R158, R112, 0x5410, R158 ;  /* 0x00005410709e7816 */ /* 0x000fe4000000009e */
[----:B------:R-:W-:Y:S01]  /*222e0*/  PRMT R112, R128, 0x5410, R0 ;  /* 0x0000541080707816 */ /* 0x000fe20000000000 */
[--C-:B------:R-:W-:Y:S01]  /*222f0*/  HSET2.LE.AND R108, R136, R170.reuse, PT ;  /* 0x000000aa886c7233 */ /* 0x100fe20003803000 */
[----:B------:R-:W-:Y:S01]  /*22300*/  HMMA.16816.F32 R96, R120, R114, R96 ;  /* 0x000000727860723c */ /* 0x000fe20000001860 */
[--C-:B------:R-:W-:Y:S02]  /*22310*/  SHF.R.U32.HI R0, RZ, 0x10, R3.reuse ;  /* 0x00000010ff007819 */ /* 0x100fe40000011603 */
[----:B------:R-:W-:Y:S01]  /*22320*/  LDSM.16.MT88.4 R136, [R192+0xb800] ;  /* 0x00b80000c088783b */ /* 0x000fe20000004200 */
[----:B------:R-:W-:Y:S01]  /*22330*/  SHF.R.U32.HI R3, RZ, 0x18, R3 ;  /* 0x00000018ff037819 */ /* 0x000fe20000011603 */
[--C-:B------:R-:W-:Y:S01]  /*22340*/  HSET2.LE.AND R110, R140, R170.reuse, PT ;  /* 0x000000aa8c6e7233 */ /* 0x100fe20003803000 */
[----:B------:R-:W-:Y:S01]  /*22350*/  LOP3.LUT R0, R0, 0xff, RZ, 0xc0, !PT ;  /* 0x000000ff00007812 */ /* 0x000fe200078ec0ff */
[--C-:B------:R-:W-:Y:S01]  /*22360*/  HSET2.LE.AND R109, R100, R170.reuse, PT ;  /* 0x000000aa646d7233 */ /* 0x100fe20003803000 */
[----:B------:R-:W-:Y:S01]  /*22370*/  PRMT R106, R129, 0x5410, R113 ;  /* 0x00005410816a7816 */ /* 0x000fe20000000071 */
[--C-:B------:R-:W-:Y:S02]  /*22380*/  HSET2.LE.AND R111, R164, R170.reuse, PT ;  /* 0x000000aaa46f7233 */ /* 0x100fe40003803000 */
[----:B------:R-:W3:Y:S01]  /*22390*/  LDSM.16.MT88.4 R128, [R192+0xa800] ;  /* 0x00a80000c080783b */ /* 0x000ee20000004200 */
        /* <DEDUP_REMOVED lines=9> */
[----:B------:R-:W4:Y:S01]  /*22430*/  LDSM.16.MT88.4 R120, [R194+0xb800] ;  /* 0x00b80000c278783b */ /* 0x000f220000004200 */
[-C--:B------:R-:W-:Y:S02]  /*22440*/  LOP3.LUT R3, R169, R249.reuse, R182, 0x96, !PT ;  /* 0x000000f9a9037212 */ /* 0x080fe400078e96b6 */
[----:B------:R-:W-:Y:S02]  /*22450*/  LOP3.LUT R0, R167, R249, R180, 0x96, !PT ;  /* 0x000000f9a7007212 */ /* 0x000fe400078e96b4 */
[----:B------:R-:W-:Y:S01]  /*22460*/  LOP3.LUT R112, R154, R112, RZ, 0xc0, !PT ;  /* 0x000000709a707212 */ /* 0x000fe200078ec0ff */
[-C--:B-1----:R-:W-:Y:S01]  /*22470*/  HMMA.16816.F32 R4, R108, R116.reuse, R4 ;  /* 0x000000746c04723c */ /* 0x082fe20000001804 */
[----:B------:R-:W-:Y:S01]  /*22480*/  LOP3.LUT R113, R153, R113, RZ, 0xc0, !PT ;  /* 0x0000007199717212 */ /* 0x000fe200078ec0ff */
[----:B------:R-:W1:Y:S01]  /*22490*/  LDSM.16.MT88.4 R156, [R192+0x9c00] ;  /* 0x009c0000c09c783b */ /* 0x000e620000004200 */
[----:B------:R-:W-:Y:S02]  /*224a0*/  LOP3.LUT R114, R151, R114, RZ, 0xc0, !PT ;  /* 0x0000007297727212 */ /* 0x000fe400078ec0ff */
[----:B------:R-:W-:Y:S02]  /*224b0*/  LOP3.LUT R115, R152, R115, RZ, 0xc0, !PT ;  /* 0x0000007398737212 */ /* 0x000fe400078ec0ff */
[----:B------:R-:W-:Y:S02]  /*224c0*/  LOP3.LUT R100, R168, 0xffff, RZ, 0xc0, !PT ;  /* 0x0000ffffa8647812 */ /* 0x000fe400078ec0ff */
[----:B------:R-:W-:Y:S01]  /*224d0*/  SHF.R.U32.HI R106, RZ, 0x10, R168 ;  /* 0x00000010ff6a7819 */ /* 0x000fe200000116a8 */
[----:B------:R-:W5:Y:S02]  /*224e0*/  LDSM.16.MT88.4 R140, [R194+0x9c00] ;  /* 0x009c0000c28c783b */ /* 0x000f640000004200 */
[C---:B------:R-:W-:Y:S01]  /*224f0*/  HMMA.16816.F32 R8, R112.reuse, R116, R8 ;  /* 0x000000747008723c */ /* 0x040fe20000001808 */
[----:B------:R-:W-:Y:S05]  /*22500*/  LOP3.LUT R106, R106, 0xff, RZ, 0xc0, !PT ;  /* 0x000000ff6a6a7812 */ /* 0x000fea00078ec0ff */
[----:B------:R-:W-:Y:S01]  /*22510*/  LDSM.16.MT88.4 R180, [R194+0xac00] ;  /* 0x00ac0000c2b4783b */ /* 0x000fe20000004200 */
[----:B------:R-:W-:Y:S01]  /*22520*/  LOP3.LUT R116, R166, 0xffff, RZ, 0xc0, !PT ;  /* 0x0000ffffa6747812 */ /* 0x000fe200078ec0ff */
[-C--:B------:R-:W-:Y:S01]  /*22530*/  HMMA.16816.F32 R12, R112, R118.reuse, R12 ;  /* 0x00000076700c723c */ /* 0x080fe2000000180c */
[----:B------:R-:W-:Y:S03]  /*22540*/  SHF.R.U32.HI R117, RZ, 0x8, R100 ;  /* 0x00000008ff757819 */ /* 0x000fe60000011664 */
[----:B------:R-:W-:Y:S02]  /*22550*/  SHF.R.U32.HI R100, RZ, 0x8, R116 ;  /* 0x00000008ff647819 */ /* 0x000fe40000011674 */
[----:B------:R-:W-:Y:S02]  /*22560*/  SHF.R.U32.HI R116, RZ, 0x10, R0 ;  /* 0x00000010ff747819 */ /* 0x000fe40000011600 */
[C---:B------:R-:W-:Y:S07]  /*22570*/  HMMA.16816.F32 R16, R108.reuse, R118, R16 ;  /* 0x000000766c10723c */ /* 0x040fee0000001810 */
[----:B------:R-:W-:Y:S01]  /*22580*/  LOP3.LUT R119, R168, 0xff, RZ, 0xc0, !PT ;  /* 0x000000ffa8777812 */ /* 0x000fe200078ec0ff */
[-C--:B--2---:R-:W-:Y:S01]  /*22590*/  HMMA.16816.F32 R20, R108, R124.reuse, R20 ;  /* 0x0000007c6c14723c */ /* 0x084fe20000001814 */
[----:B------:R-:W-:Y:S03]  /*225a0*/  SHF.R.U32.HI R168, RZ, 0x18, R168 ;  /* 0x00000018ffa87819 */ /* 0x000fe600000116a8 */
[----:B------:R-:W-:Y:S02]  /*225b0*/  LOP3.LUT R118, R166, 0xff, RZ, 0xc0, !PT ;  /* 0x000000ffa6767812 */ /* 0x000fe400078ec0ff */
[----:B------:R-:W-:Y:S02]  /*225c0*/  PRMT R168, R106, 0x5410, R168 ;  /* 0x000054106aa87816 */ /* 0x000fe400000000a8 */
[C---:B------:R-:W-:Y:S01]  /*225d0*/  HMMA.16816.F32 R24, R112.reuse, R124, R24 ;  /* 0x0000007c7018723c */ /* 0x040fe20000001818 */
[----:B------:R-:W-:Y:S03]  /*225e0*/  PRMT R178, R118, 0x5410, R100 ;  /* 0x0000541076b27816 */ /* 0x000fe60000000064 */
[--C-:B------:R-:W-:Y:S01]  /*225f0*/  HSET2.LE.AND R175, R168, R170.reuse, PT ;  /* 0x000000aaa8af7233 */ /* 0x100fe20003803000 */
[----:B------:R-:W-:Y:S01]  /*22600*/  LOP3.LUT R100, R3, 0xffff, RZ, 0xc0, !PT ;  /* 0x0000ffff03647812 */ /* 0x000fe200078ec0ff */
[--C-:B------:R-:W-:Y:S01]  /*22610*/  HSET2.LE.AND R178, R178, R170.reuse, PT ;  /* 0x000000aab2b27233 */ /* 0x100fe20003803000 */
[----:B------:R-:W-:Y:S01]  /*22620*/  SHF.R.U32.HI R106, RZ, 0x10, R3 ;  /* 0x00000010ff6a7819 */ /* 0x000fe20000011603 */
[-C--:B------:R-:W-:Y:S01]  /*22630*/  HMMA.16816.F32 R28, R112, R126.reuse, R28 ;  /* 0x0000007e701c723c */ /* 0x080fe2000000181c */
[----:B------:R-:W-:Y:S03]  /*22640*/  PRMT R174, R119, 0x5410, R117 ;  /* 0x0000541077ae7816 */ /* 0x000fe60000000075 */
[----:B------:R-:W-:Y:S02]  /*22650*/  LOP3.LUT R118, R3, 0xff, RZ, 0xc0, !PT ;  /* 0x000000ff03767812 */ /* 0x000fe400078ec0ff */
[----:B------:R-:W-:Y:S01]  /*22660*/  SHF.R.U32.HI R117, RZ, 0x18, R3 ;  /* 0x00000018ff757819 */ /* 0x000fe20000011603 */
[--C-:B------:R-:W-:Y:S01]  /*22670*/  HSET2.LE.AND R174, R174, R170.reuse, PT ;  /* 0x000000aaaeae7233 */ /* 0x100fe20003803000 */
[C---:B------:R-:W-:Y:S01]  /*22680*/  HMMA.16816.F32 R32, R108.reuse, R126, R32 ;  /* 0x0000007e6c20723c */ /* 0x040fe20000001820 */
[----:B------:R-:W2:Y:S03]  /*22690*/  LDSM.16.MT88.4 R124, [R192+0xac00] ;  /* 0x00ac0000c07c783b */ /* 0x000ea60000004200 */
[----:B------:R-:W-:Y:S02]  /*226a0*/  SHF.R.U32.HI R100, RZ, 0x8, R100 ;  /* 0x00000008ff647819 */ /* 0x000fe40000011664 */
[----:B------:R-:W-:Y:S02]  /*226b0*/  LOP3.LUT R106, R106, 0xff, RZ, 0xc0, !PT ;  /* 0x000000ff6a6a7812 */ /* 0x000fe400078ec0ff */
[-C--:B---3--:R-:W-:Y:S01]  /*226c0*/  HMMA.16816.F32 R36, R108, R128.reuse, R36 ;  /* 0x000000806c24723c */ /* 0x088fe20000001824 */
[----:B------:R-:W-:Y:S03]  /*226d0*/  LOP3.LUT R3, R0, 0xffff, RZ, 0xc0, !PT ;  /* 0x0000ffff00037812 */ /* 0x000fe600078ec0ff */
[----:B------:R-:W-:Y:S02]  /*226e0*/  PRMT R100, R118, 0x5410, R100 ;  /* 0x0000541076647816 */ /* 0x000fe40000000064 */
[----:B------:R-:W-:Y:S02]  /*226f0*/  PRMT R106, R106, 0x5410, R117 ;  /* 0x000054106a6a7816 */ /* 0x000fe40000000075 */
[C---:B------:R-:W-:Y:S01]  /*22700*/  HMMA.16816.F32 R40, R112.reuse, R128, R40 ;  /* 0x000000807028723c */ /* 0x040fe20000001828 */
[----:B------:R-:W-:Y:S03]  /*22710*/  SHF.R.U32.HI R166, RZ, 0x18, R166 ;  /* 0x00000018ffa67819 */ /* 0x000fe600000116a6 */
[----:B------:R-:W-:Y:S01]  /*22720*/  SHF.R.U32.HI R119, RZ, 0x18, R0 ;  /* 0x00000018ff777819 */ /* 0x000fe20000011600 */
[--C-:B------:R-:W-:Y:S01]  /*22730*/  HSET2.LE.AND R172, R100, R170.reuse, PT ;  /* 0x000000aa64ac7233 */ /* 0x100fe20003803000 */
[----:B------:R-:W-:Y:S01]  /*22740*/  IMAD.MOV.U32 R100, RZ, RZ, R104 ;  /* 0x000000ffff647224 */ /* 0x000fe200078e0068 */
[----:B------:R-:W-:Y:S01]  /*22750*/  SHF.R.U32.HI R3, RZ, 0x8, R3 ;  /* 0x00000008ff037819 */ /* 0x000fe20000011603 */
[-C--:B------:R-:W-:Y:S01]  /*22760*/  HMMA.16816.F32 R44, R112, R130.reuse, R44 ;  /* 0x00000082702c723c */ /* 0x080fe2000000182c */
[--C-:B------:R-:W-:Y:S03]  /*22770*/  HSET2.LE.AND R173, R106, R170.reuse, PT ;  /* 0x000000aa6aad7233 */ /* 0x100fe60003803000 */
[----:B------:R-:W-:Y:S01]  /*22780*/  PRMT R179, R179, 0x5410, R166 ;  /* 0x00005410b3b37816 */ /* 0x000fe200000000a6 */
[----:B------:R-:W-:Y:S01]  /*22790*/  IMAD.MOV.U32 R106, RZ, RZ, R103 ;  /* 0x000000ffff6a7224 */ /* 0x000fe200078e0067 */
[----:B------:R-:W-:Y:S02]  /*227a0*/  LOP3.LUT R172, R161, R172, RZ, 0xc0, !PT ;  /* 0x000000aca1ac7212 */ /* 0x000fe400078ec0ff */
[C---:B------:R-:W-:Y:S01]  /*227b0*/  HMMA.16816.F32 R48, R108.reuse, R130, R48 ;  /* 0x000000826c30723c */ /* 0x040fe20000001830 */
[----:B------:R-:W-:Y:S03]  /*227c0*/  LOP3.LUT R173, R155, R173, RZ, 0xc0, !PT ;  /* 0x000000ad9bad7212 */ /* 0x000fe600078ec0ff */
[----:B------:R-:W-:Y:S01]  /*227d0*/  LOP3.LUT R174, R160, R174, RZ, 0xc0, !PT ;  /* 0x000000aea0ae7212 */ /* 0x000fe200078ec0ff */
[--C-:B------:R-:W-:Y:S01]  /*227e0*/  HSET2.LE.AND R179, R179, R170.reuse, PT ;  /* 0x000000aab3b37233 */ /* 0x100fe20003803000 */
[----:B------:R-:W-:Y:S01]  /*227f0*/  LOP3.LUT R175, R107, R175, RZ, 0xc0, !PT ;  /* 0x000000af6baf7212 */ /* 0x000fe200078ec0ff */
[----:B------:R-:W-:Y:S01]  /*22800*/  IMAD.MOV.U32 R107, RZ, RZ, R102 ;  /* 0x000000ffff6b7224 */ /* 0x000fe200078e0066 */
[-C--:B------:R-:W-:Y:S01]  /*22810*/  HMMA.16816.F32 R52, R108, R132.reuse, R52 ;  /* 0x000000846c34723c */ /* 0x080fe20000001834 */
[----:B------:R-:W-:Y:S03]  /*22820*/  LOP3.LUT R178, R101, R178, RZ, 0xc0, !PT ;  /* 0x000000b265b27212 */ /* 0x000fe600078ec0ff */
[----:B------:R-:W-:Y:S01]  /*22830*/  LOP3.LUT R179, R2, R179, RZ, 0xc0, !PT ;  /* 0x000000b302b37212 */ /* 0x000fe200078ec0ff */
[----:B------:R-:W-:Y:S03]  /*22840*/  IMAD.MOV.U32 R101, RZ, RZ, R105 ;  /* 0x000000ffff657224 */ /* 0x000fe600078e0069 */
        /* <DEDUP_REMOVED lines=8> */
[C---:B------:R-:W-:Y:S07]  /*228d0*/  HMMA.16816.F32 R88, R112.reuse, R120, R88 ;  /* 0x000000787058723c */ /* 0x040fee0000001858 */
[----:B------:R-:W-:Y:S01]  /*228e0*/  LOP3.LUT R120, R0, 0xff, RZ, 0xc0, !PT ;  /* 0x000000ff00787812 */ /* 0x000fe200078ec0ff */
[-C--:B------:R-:W-:Y:S01]  /*228f0*/  HMMA.16816.F32 R92, R112, R122.reuse, R92 ;  /* 0x0000007a705c723c */ /* 0x080fe2000000185c */
[----:B------:R-:W-:Y:S03]  /*22900*/  LOP3.LUT R0, R116, 0xff, RZ, 0xc0, !PT ;  /* 0x000000ff74007812 */ /* 0x000fe600078ec0ff */
[----:B------:R-:W-:Y:S02]  /*22910*/  PRMT R3, R120, 0x5410, R3 ;  /* 0x0000541078037816 */ /* 0x000fe40000000003 */
[----:B------:R-:W-:Y:S02]  /*22920*/  PRMT R0, R0, 0x5410, R119 ;  /* 0x0000541000007816 */ /* 0x000fe40000000077 */
[----:B------:R-:W-:Y:S01]  /*22930*/  HMMA.16816.F32 R96, R108, R122, R96 ;  /* 0x0000007a6c60723c */ /* 0x000fe20000001860 */
[--C-:B------:R-:W-:Y:S03]  /*22940*/  HSET2.LE.AND R176, R3, R170.reuse, PT ;  /* 0x000000aa03b07233 */ /* 0x100fe60003803000 */
[----:B------:R-:W-:Y:S01]  /*22950*/  HSET2.LE.AND R177, R0, R170, PT ;  /* 0x000000aa00b17233 */ /* 0x000fe20003803000 */
[----:B------:R-:W-:Y:S02]  /*22960*/  IADD3 R0, R212, -0x1, RZ ;  /* 0xffffffffd4007810 */ /* 0x000fe40007ffe0ff */
[----:B------:R-:W-:Y:S01]  /*22970*/  LOP3.LUT R176, R163, R176, RZ, 0xc0, !PT ;  /* 0x000000b0a3b07212 */ /* 0x000fe200078ec0ff */
[-C--:B-1----:R-:W-:Y:S01]  /*22980*/  HMMA.16816.F32 R168, R172, R156.reuse, R4 ;  /* 0x0000009caca8723c */ /* 0x082fe20000001804 */
[----:B------:R-:W-:Y:S03]  /*22990*/  LOP3.LUT R177, R162, R177, RZ, 0xc0, !PT ;  /* 0x000000b1a2b17212 */ /* 0x000fe600078ec0ff */
[----:B------:R-:W-:Y:S04]  /*229a0*/  IMAD.MOV.U32 R212, RZ, RZ, R0 ;  /* 0x000000ffffd47224 */ /* 0x000fe800078e0000 */
[C---:B------:R-:W-:Y:S08]  /*229b0*/  HMMA.16816.F32 R164, R176.reuse, R156, R8 ;  /* 0x0000009cb0a4723c */ /* 0x040ff00000001808 */
[-C--:B------:R-:W-:Y:S08]  /*229c0*/  HMMA.16816.F32 R160, R176, R158.reuse, R12 ;  /* 0x0000009eb0a0723c */ /* 0x080ff0000000180c */
[C---:B------:R-:W-:Y:S08]  /*229d0*/  HMMA.16816.F32 R156, R172.reuse, R158, R16 ;  /* 0x0000009eac9c723c */ /* 0x040ff00000001810 */
[-C--:B-----5:R-:W-:Y:S08]  /*229e0*/  HMMA.16816.F32 R152, R172, R140.reuse, R20 ;  /* 0x0000008cac98723c */ /* 0x0a0ff00000001814 */
[C---:B------:R-:W-:Y:S08]  /*229f0*/  HMMA.16816.F32 R148, R176.reuse, R140, R24 ;  /* 0x0000008cb094723c */ /* 0x040ff00000001818 */
[-C--:B------:R-:W-:Y:S08]  /*22a00*/  HMMA.16816.F32 R144, R176, R142.reuse, R28 ;  /* 0x0000008eb090723c */ /* 0x080ff0000000181c */
        /* <DEDUP_REMOVED lines=18> */
.L_x_597:
[----:B------:R-:W-:Y:S01]  /*22b30*/  MOV R4, UR6 ;  /* 0x0000000600047c02 */ /* 0x000fe20008000f00 */
[----:B------:R-:W-:-:S02]  /*22b40*/  IMAD.U32 R2, RZ, RZ, UR6 ;  /* 0x00000006ff027e24 */ /* 0x000fc4000f8e00ff */
[----:B------:R-:W-:Y:S02]  /*22b50*/  IMAD.U32 R3, RZ, RZ, UR7 ;  /* 0x00000007ff037e24 */ /* 0x000fe4000f8e00ff */
[----:B------:R-:W-:-:S03]  /*22b60*/  IMAD.U32 R5, RZ, RZ, UR7 ;  /* 0x00000007ff057e24 */ /* 0x000fc6000f8e00ff */
[----:B-----5:R1:W5:Y:S04]  /*22b70*/  LD.E R53, [R2.64+0xd8] ;  /* 0x0000d80402357980 */ /* 0x020368000c101900 */
[----:B------:R1:W5:Y:S01]  /*22b80*/  LD.E R4, [R4.64+0x17c] ;  /* 0x00017c0404047980 */ /* 0x000362000c101900 */
[----:B------:R-:W-:Y:S02]  /*22b90*/  MOV R8, 0x1f ;  /* 0x0000001f00087802 */ /* 0x000fe40000000f00 */
[----:B------:R-:W-:Y:S01]  /*22ba0*/  MOV R7, 0xffffffff ;  /* 0xffffffff00077802 */ /* 0x000fe20000000f00 */
[----:B------:R-:W-:Y:S05]  /*22bb0*/  BRA.DIV ~URZ, `(.L_x_601) ;  /* 0x00002e827f007947 */ /* 0x000fea000b800000 */
[----:B------:R-:W2:Y:S04]  /*22bc0*/  LDL R0, [R1+0x130] ;  /* 0x0001300001007983 */ /* 0x000ea80000100800 */
[----:B-12---:R1:W2:Y:S02]  /*22bd0*/  SHFL.BFLY PT, R5, R0, 0x2, 0x1f ;  /* 0x0c401f0000057f89 */ /* 0x0062a400000e0000 */
.L_x_630:
[----:B-1----:R-:W3:Y:S02]  /*22be0*/  LDL.LU R0, [R1+0x130] ;  /* 0x0001300001007983 */ /* 0x002ee40000300800 */
[----:B--23--:R-:W-:Y:S01]  /*22bf0*/  FADD.FTZ R5, R5, R0 ;  /* 0x0000000005057221 */ /* 0x00cfe20000010000 */
[----:B------:R-:W-:Y:S05]  /*22c00*/  BRA.DIV ~URZ, `(.L_x_602) ;  /* 0x00002e927f007947 */ /* 0x000fea000b800000 */
[----:B------:R-:W2:Y:S04]  /*22c10*/  LDL.LU R7, [R1+0x134] ;  /* 0x0001340001077983 */ /* 0x000ea80000300800 */
[----:B------:R-:W3:Y:S04]  /*22c20*/  LDL.LU R3, [R1+0x144] ;  /* 0x0001440001037983 */ /* 0x000ee80000300800 */
[----:B------:R-:W4:Y:S04]  /*22c30*/  LDL.LU R10, [R1+0x140] ;  /* 0x00014000010a7983 */ /* 0x000f280000300800 */
[----:B------:R-:W1:Y:S02]  /*22c40*/  SHFL.BFLY PT, R8, R5, 0x1, 0x1f ;  /* 0x0c201f0005087f89 */ /* 0x000e6400000e0000 */
[----:B-1----:R-:W-:-:S02]  /*22c50*/  FADD.FTZ R57, R5, R8 ;  /* 0x0000000805397221 */ /* 0x002fc40000010000 */
[----:B--2---:R-:W1:Y:S04]  /*22c60*/  SHFL.BFLY PT, R2, R7, 0x2, 0x1f ;  /* 0x0c401f0007027f89 */ /* 0x004e6800000e0000 */
[----:B---3--:R-:W2:Y:S04]  /*22c70*/  SHFL.BFLY PT, R0, R3, 0x2, 0x1f ;  /* 0x0c401f0003007f89 */ /* 0x008ea800000e0000 */
[----:B----4-:R-:W3:Y:S01]  /*22c80*/  SHFL.BFLY PT, R6, R10, 0x2, 0x1f ;  /* 0x0c401f000a067f89 */ /* 0x010ee200000e0000 */
[----:B-1----:R-:W-:Y:S02]  /*22c90*/  FADD.FTZ R2, R2, R7 ;  /* 0x0000000702027221 */ /* 0x002fe40000010000 */
[----:B--2---:R-:W-:-:S03]  /*22ca0*/  FADD.FTZ R0, R0, R3 ;  /* 0x0000000300007221 */ /* 0x004fc60000010000 */
[----:B------:R-:W1:Y:S01]  /*22cb0*/  SHFL.BFLY PT, R7, R2, 0x1, 0x1f ;  /* 0x0c201f0002077f89 */ /* 0x000e6200000e0000 */
[----:B---3--:R-:W-:-:S03]  /*22cc0*/  FADD.FTZ R6, R6, R10 ;  /* 0x0000000a06067221 */ /* 0x008fc60000010000 */
[----:B------:R-:W2:Y:S04]  /*22cd0*/  SHFL.BFLY PT, R3, R0, 0x1, 0x1f ;  /* 0x0c201f0000037f89 */ /* 0x000ea800000e0000 */
[----:B------:R3:W4:Y:S01]  /*22ce0*/  SHFL.BFLY PT, R9, R6, 0x1, 0x1f ;  /* 0x0c201f0006097f89 */ /* 0x00072200000e0000 */
[----:B-1----:R-:W-:Y:S02]  /*22cf0*/  FADD.FTZ R56, R2, R7 ;  /* 0x0000000702387221 */ /* 0x002fe40000010000 */
[----:B--2---:R-:W-:Y:S02]  /*22d00*/  FADD.FTZ R55, R0, R3 ;  /* 0x0000000300377221 */ /* 0x004fe40000010000 */
.L_x_631:
[----:B------:R-:W2:Y:S01]  /*22d10*/  LDL R58, [R1+0x1a0] ;  /* 0x0001a000013a7983 */ /* 0x000ea20000100800 */
[----:B------:R-:W-:Y:S01]  /*22d20*/  FSETP.NE.FTZ.AND P5, PT, R57, RZ, PT ;  /* 0x000000ff3900720b */ /* 0x000fe20003fb5000 */
[----:B----4-:R-:W-:Y:S01]  /*22d30*/  FADD.FTZ R54, R9, R6 ;  /* 0x0000000609367221 */ /* 0x010fe20000010000 */
[----:B------:R-:W-:Y:S01]  /*22d40*/  MOV R0, 0x3f800000 ;  /* 0x3f80000000007802 */ /* 0x000fe20000000f00 */
[----:B------:R-:W1:Y:S01]  /*22d50*/  S2R R67, SR_TID.X ;  /* 0x0000000000437919 */ /* 0x000e620000002100 */
[----:B------:R-:W-:-:S02]  /*22d60*/  FSETP.NE.FTZ.AND P3, PT, R55, RZ, PT ;  /* 0x000000ff3700720b */ /* 0x000fc40003f75000 */
[----:B------:R-:W-:Y:S02]  /*22d70*/  MOV R2, 0x3f800000 ;  /* 0x3f80000000027802 */ /* 0x000fe40000000f00 */
[----:B------:R-:W-:Y:S02]  /*22d80*/  FSETP.NE.FTZ.AND P2, PT, R54, RZ, PT ;  /* 0x000000ff3600720b */ /* 0x000fe40003f55000 */
[----:B------:R-:W-:Y:S02]  /*22d90*/  FSETP.NE.FTZ.AND P4, PT, R56, RZ, PT ;  /* 0x000000ff3800720b */ /* 0x000fe40003f95000 */
[----:B------:R-:W-:Y:S01]  /*22da0*/  MOV R3, 0x3f800000 ;  /* 0x3f80000000037802 */ /* 0x000fe20000000f00 */
[----:B------:R-:W4:Y:S08]  /*22db0*/  @P5 MUFU.RCP R0, R57 ;  /* 0x0000003900005308 */ /* 0x000f300000001000 */
[----:B------:R-:W3:Y:S01]  /*22dc0*/  @P3 MUFU.RCP R2, R55 ;  /* 0x0000003700023308 */ /* 0x000ee20000001000 */
[----:B-1----:R-:W-:Y:S01]  /*22dd0*/  SHF.R.S32.HI R65, RZ, 0x1f, R67 ;  /* 0x0000001fff417819 */ /* 0x002fe20000011443 */
[----:B----45:R-:W-:-:S06]  /*22de0*/  FMUL.FTZ R0, R4, R0 ;  /* 0x0000000004007220 */ /* 0x030fcc0000410000 */
[----:B------:R-:W1:Y:S01]  /*22df0*/  @P4 MUFU.RCP R3, R56 ;  /* 0x0000003800034308 */ /* 0x000e620000001000 */
[CC--:B------:R-:W-:Y:S01]  /*22e00*/  LEA.HI R64, R65.reuse, R67.reuse, RZ, 0x2 ;  /* 0x0000004341407211 */ /* 0x0c0fe200078f10ff */
[C---:B------:R-:W-:Y:S01]  /*22e10*/  FMUL.FTZ R168, R0.reuse, R168 ;  /* 0x000000a800a87220 */ /* 0x040fe20000410000 */
[----:B------:R-:W-:Y:S01]  /*22e20*/  LEA.HI R65, R65, R67, RZ, 0x5 ;  /* 0x0000004341417211 */ /* 0x000fe200078f28ff */
[C---:B------:R-:W-:Y:S01]  /*22e30*/  FMUL.FTZ R18, R0.reuse, R169 ;  /* 0x000000a900127220 */ /* 0x040fe20000410000 */
[----:B------:R-:W-:Y:S01]  /*22e40*/  SHF.R.S32.HI R66, RZ, 0x2, R64 ;  /* 0x00000002ff427819 */ /* 0x000fe20000011440 */
        /* <DEDUP_REMOVED lines=32> */
[----:B------:R-:W-:Y:S01]  /*23050*/  MOV R0, 0x3f800000 ;  /* 0x3f80000000007802 */ /* 0x000fe20000000f00 */
[----:B---3--:R-:W-:Y:S01]  /*23060*/  FMUL.FTZ R2, R4, R2 ;  /* 0x0000000204027220 */ /* 0x008fe20000410000 */
[----:B------:R-:W-:Y:S01]  /*23070*/  F2FP.PACK_AB R26, R26, R84 ;  /* 0x000000541a1a723e */ /* 0x000fe200000000ff */
[----:B-1----:R-:W-:Y:S01]  /*23080*/  FMUL.FTZ R3, R4, R3 ;  /* 0x0000000304037220 */ /* 0x002fe20000410000 */
[----:B------:R-:W-:Y:S01]  /*23090*/  F2FP.PACK_AB R21, R21, R96 ;  /* 0x000000601515723e */ /* 0x000fe200000000ff */
[C---:B------:R-:W-:Y:S01]  /*230a0*/  FMUL.FTZ R164, R2.reuse, R164 ;  /* 0x000000a402a47220 */ /* 0x040fe20000410000 */
[----:B------:R-:W1:Y:S01]  /*230b0*/  @P2 MUFU.RCP R0, R54 ;  /* 0x0000003600002308 */ /* 0x000e620000001000 */
        /* <DEDUP_REMOVED lines=33> */
[----:B------:R-:W-:Y:S01]  /*232d0*/  SHF.R.S32.HI R2, RZ, 0x1f, R66 ;  /* 0x0000001fff027819 */ /* 0x000fe20000011442 */
[----:B-1----:R-:W-:Y:S01]  /*232e0*/  FMUL.FTZ R0, R4, R0 ;  /* 0x0000000004007220 */ /* 0x002fe20000410000 */
[----:B------:R-:W-:Y:S01]  /*232f0*/  SHF.R.S32.HI R4, RZ, 0x5, R65 ;  /* 0x00000005ff047819 */ /* 0x000fe20000011441 */
[----:B------:R-:W-:Y:S01]  /*23300*/  FMUL.FTZ R170, R3, R170 ;  /* 0x000000aa03aa7220 */ /* 0x000fe20000410000 */
[----:B------:R-:W-:Y:S01]  /*23310*/  LEA.HI R2, R2, R66, RZ, 0x3 ;  /* 0x0000004202027211 */ /* 0x000fe200078f18ff */
[----:B------:R-:W-:Y:S01]  /*23320*/  FMUL.FTZ R166, R0, R166 ;  /* 0x000000a600a67220 */ /* 0x000fe20000410000 */
        /* <DEDUP_REMOVED lines=33> */
[C---:B------:R-:W-:Y:S02]  /*23540*/  FMUL.FTZ R12, R0.reuse, R91 ;  /* 0x0000005b000c7220 */ /* 0x040fe40000410000 */
[C---:B------:R-:W-:Y:S02]  /*23550*/  FMUL.FTZ R94, R0.reuse, R94 ;  /* 0x0000005e005e7220 */ /* 0x040fe40000410000 */
[----:B------:R-:W-:Y:S01]  /*23560*/  FMUL.FTZ R95, R0, R95 ;  /* 0x0000005f005f7220 */ /* 0x000fe20000410000 */
[----:B------:R-:W-:Y:S01]  /*23570*/  LEA.HI R0, R2, R2, RZ, 0x1 ;  /* 0x0000000202007211 */ /* 0x000fe200078f08ff */
[C---:B------:R-:W-:Y:S01]  /*23580*/  FMUL.FTZ R17, R3.reuse, R171 ;  /* 0x000000ab03117220 */ /* 0x040fe20000410000 */
[----:B------:R-:W-:Y:S01]  /*23590*/  F2FP.PACK_AB R12, R12, R90 ;  /* 0x0000005a0c0c723e */ /* 0x000fe200000000ff */
[C---:B------:R-:W-:Y:S01]  /*235a0*/  FMUL.FTZ R158, R3.reuse, R158 ;  /* 0x0000009e039e7220 */ /* 0x040fe20000410000 */
[----:B------:R-:W-:Y:S01]  /*235b0*/  SHF.R.S32.HI R11, RZ, 0x1, R0 ;  /* 0x00000001ff0b7819 */ /* 0x000fe20000011400 */
[C---:B------:R-:W-:Y:S01]  /*235c0*/  FMUL.FTZ R22, R3.reuse, R159 ;  /* 0x0000009f03167220 */ /* 0x040fe20000410000 */
[----:B------:R-:W-:Y:S01]  /*235d0*/  LOP3.LUT R0, R0, 0x3fffffe, RZ, 0xc0, !PT ;  /* 0x03fffffe00007812 */ /* 0x000fe200078ec0ff */
[----:B------:R-:W-:Y:S01]  /*235e0*/  FMUL.FTZ R154, R3, R154 ;  /* 0x0000009a039a7220 */ /* 0x000fe20000410000 */
[----:B------:R-:W-:Y:S01]  /*235f0*/  SHF.L.U32 R5, R11, 0x6, RZ ;  /* 0x000000060b057819 */ /* 0x000fe200000006ff */
[C---:B------:R-:W-:Y:S01]  /*23600*/  FMUL.FTZ R50, R3.reuse, R155 ;  /* 0x0000009b03327220 */ /* 0x040fe20000410000 */
[----:B------:R-:W-:Y:S01]  /*23610*/  IADD3 R0, R2, -R0, RZ ;  /* 0x8000000002007210 */ /* 0x000fe20007ffe0ff */
[----:B------:R-:W-:Y:S01]  /*23620*/  FMUL.FTZ R142, R3, R142 ;  /* 0x0000008e038e7220 */ /* 0x000fe20000410000 */
[----:B------:R-:W-:Y:S01]  /*23630*/  LOP3.LUT R2, R5, 0xc0, RZ, 0xc0, !PT ;  /* 0x000000c005027812 */ /* 0x000fe200078ec0ff */
[----:B------:R-:W-:Y:S01]  /*23640*/  FMUL.FTZ R47, R3, R143 ;  /* 0x0000008f032f7220 */ /* 0x000fe20000410000 */
[----:B------:R-:W-:Y:S01]  /*23650*/  LOP3.LUT P0, RZ, R11, 0x2, RZ, 0xc0, !PT ;  /* 0x000000020bff7812 */ /* 0x000fe2000780c0ff */
[C---:B------:R-:W-:Y:S01]  /*23660*/  FMUL.FTZ R138, R3.reuse, R138 ;  /* 0x0000008a038a7220 */ /* 0x040fe20000410000 */
[----:B------:R-:W-:Y:S01]  /*23670*/  LEA.HI R2, R2, R2, RZ, 0x1d ;  /* 0x0000000202027211 */ /* 0x000fe200078fe8ff */
[----:B------:R-:W-:Y:S01]  /*23680*/  FMUL.FTZ R44, R3, R139 ;  /* 0x0000008b032c7220 */ /* 0x000fe20000410000 */
[----:B------:R-:W-:Y:S01]  /*23690*/  F2FP.PACK_AB R17, R17, R170 ;  /* 0x000000aa1111723e */ /* 0x000fe200000000ff */
[C---:B------:R-:W-:Y:S01]  /*236a0*/  FMUL.FTZ R126, R3.reuse, R126 ;  /* 0x0000007e037e7220 */ /* 0x040fe20000410000 */
[----:B------:R-:W-:Y:S01]  /*236b0*/  F2FP.PACK_AB R22, R22, R158 ;  /* 0x0000009e1616723e */ /* 0x000fe200000000ff */
        /* <DEDUP_REMOVED lines=22> */
[----:B------:R-:W-:Y:S02]  /*23820*/  LOP3.LUT R3, R64, 0xfffffffc, RZ, 0xc0, !PT ;  /* 0xfffffffc40037812 */ /* 0x000fe400078ec0ff */
[----:B------:R-:W-:-:S02]  /*23830*/  F2FP.PACK_AB R25, R25, R86 ;  /* 0x000000561919723e */ /* 0x000fc400000000ff */
[----:B------:R-:W-:Y:S02]  /*23840*/  IADD3 R3, -R3, R67, RZ ;  /* 0x0000004303037210 */ /* 0x000fe40007ffe1ff */
[----:B------:R-:W-:Y:S02]  /*23850*/  F2FP.PACK_AB R20, R20, R98 ;  /* 0x000000621414723e */ /* 0x000fe400000000ff */
[----:B------:R-:W-:-:S04]  /*23860*/  LEA R3, R4, R3, 0x8 ;  /* 0x0000000304037211 */ /* 0x000fc800078e40ff */
[----:B------:R-:W-:Y:S02]  /*23870*/  LEA R0, R0, R3, 0x4 ;  /* 0x0000000300007211 */ /* 0x000fe400078e20ff */
[----:B------:R-:W-:Y:S02]  /*23880*/  LOP3.LUT R3, R11, 0x1, RZ, 0xc0, !PT ;  /* 0x000000010b037812 */ /* 0x000fe400078ec0ff */
[----:B------:R-:W-:Y:S02]  /*23890*/  LEA R0, R0, R2, 0x1 ;  /* 0x0000000200007211 */ /* 0x000fe400078e08ff */
[----:B------:R-:W-:Y:S02]  /*238a0*/  ISETP.NE.U32.AND P1, PT, R3, 0x1, PT ;  /* 0x000000010300780c */ /* 0x000fe40003f25070 */
[----:B------:R-:W-:Y:S02]  /*238b0*/  SHF.L.U32 R0, R0, 0x1, RZ ;  /* 0x0000000100007819 */ /* 0x000fe400000006ff */
[----:B------:R-:W-:-:S02]  /*238c0*/  MOV R3, 0x20 ;  /* 0x0000002000037802 */ /* 0x000fc40000000f00 */
[C---:B------:R-:W-:Y:S01]  /*238d0*/  IADD3 R2, R0.reuse, -0x10, RZ ;  /* 0xfffffff000027810 */ /* 0x040fe20007ffe0ff */
[----:B------:R-:W-:Y:S01]  /*238e0*/  STS [R0], R18 ;  /* 0x0000001200007388 */ /* 0x000fe20000000800 */
[----:B------:R-:W-:Y:S02]  /*238f0*/  SEL R3, R3, 0xffffffe0, !P0 ;  /* 0xffffffe003037807 */ /* 0x000fe40004000000 */
[----:B------:R-:W-:Y:S01]  /*23900*/  F2FP.PACK_AB R11, R95, R94 ;  /* 0x0000005e5f0b723e */ /* 0x000fe200000000ff */
[----:B------:R-:W-:Y:S01]  /*23910*/  STS [R0+0x200], R17 ;  /* 0x0002001100007388 */ /* 0x000fe20000000800 */
[C---:B------:R-:W-:Y:S02]  /*23920*/  IADD3 R4, R0.reuse, R3, RZ ;  /* 0x0000000300047210 */ /* 0x040fe40007ffe0ff */
[----:B------:R-:W-:-:S04]  /*23930*/  @P1 IADD3 R2, R0, 0x10, RZ ;  /* 0x0000001000021810 */ /* 0x000fc80007ffe0ff */
        /* <DEDUP_REMOVED lines=9> */
[----:B------:R-:W-:Y:S01]  /*239d0*/  STS [R3], R48 ;  /* 0x0000003003007388 */ /* 0x000fe20000000800 */
[----:B--2---:R-:W-:-:S03]  /*239e0*/  ISETP.NE.AND P0, PT, R58, -0x1, PT ;  /* 0xffffffff3a00780c */ /* 0x004fc60003f05270 */
        /* <DEDUP_REMOVED lines=26> */
[----:B------:R2:W-:Y:S01]  /*23b90*/  STS [R0+0x5200], R6 ;  /* 0x0052000600007388 */ /* 0x0005e20000000800 */
[----:B-1----:R-:W-:-:S03]  /*23ba0*/  MOV R7, UR7 ;  /* 0x0000000700077c02 */ /* 0x002fc60008000f00 */
[----:B------:R-:W-:Y:S04]  /*23bb0*/  STS [R2+0x5000], R27 ;  /* 0x0050001b02007388 */ /* 0x000fe80000000800 */
[----:B------:R1:W-:Y:S04]  /*23bc0*/  STS [R2+0x5200], R5 ;  /* 0x0052000502007388 */ /* 0x0003e80000000800 */
[----:B------:R-:W-:Y:S04]  /*23bd0*/  STS [R4+0x4000], R26 ;  /* 0x0040001a04007388 */ /* 0x000fe80000000800 */
[----:B------:R-:W-:Y:S04]  /*23be0*/  STS [R4+0x4200], R25 ;  /* 0x0042001904007388 */ /* 0x000fe80000000800 */
[----:B------:R-:W-:Y:S04]  /*23bf0*/  STS [R3+0x4000], R21 ;  /* 0x0040001503007388 */ /* 0x000fe80000000800 */
[----:B------:R3:W-:Y:S01]  /*23c00*/  STS [R3+0x4200], R20 ;  /* 0x0042001403007388 */ /* 0x0007e20000000800 */
[----:B--2---:R-:W-:-:S03]  /*23c10*/  MOV R6, UR6 ;  /* 0x0000000600067c02 */ /* 0x004fc60008000f00 */
[----:B------:R-:W-:Y:S04]  /*23c20*/  STS [R4+0x5000], R28 ;  /* 0x0050001c04007388 */ /* 0x000fe80000000800 */
[----:B------:R2:W-:Y:S04]  /*23c30*/  STS [R4+0x5200], R12 ;  /* 0x0052000c04007388 */ /* 0x0005e80000000800 */
[----:B------:R-:W-:Y:S04]  /*23c40*/  STS [R3+0x5000], R19 ;  /* 0x0050001303007388 */ /* 0x000fe80000000800 */
[----:B------:R4:W-:Y:S01]  /*23c50*/  STS [R3+0x5200], R11 ;  /* 0x0052000b03007388 */ /* 0x0009e20000000800 */
[----:B-1----:R-:W-:-:S02]  /*23c60*/  MOV R5, UR7 ;  /* 0x0000000700057c02 */ /* 0x002fc40008000f00 */
[----:B------:R-:W-:Y:S02]  /*23c70*/  MOV R2, UR6 ;  /* 0x0000000600027c02 */ /* 0x000fe40008000f00 */
[----:B------:R-:W-:Y:S02]  /*23c80*/  MOV R8, UR6 ;  /* 0x0000000600087c02 */ /* 0x000fe40008000f00 */
[----:B------:R-:W-:Y:S01]  /*23c90*/  MOV R9, UR7 ;  /* 0x0000000700097c02 */ /* 0x000fe20008000f00 */
[----:B------:R-:W1:Y:S01]  /*23ca0*/  S2R R100, SR_CTAID.Y ;  /* 0x0000000000647919 */ /* 0x000e620000002600 */
[----:B------:R-:W-:-:S03]  /*23cb0*/  MOV R10, UR6 ;  /* 0x00000006000a7c02 */ /* 0x000fc60008000f00 */
[----:B---3--:R3:W5:Y:S04]  /*23cc0*/  LD.E.64 R20, [R6.64+0x90] ;  /* 0x0000900406147980 */ /* 0x008768000c101b00 */
[----:B--2---:R3:W2:Y:S01]  /*23cd0*/  @P0 LD.E.64 R12, [R6.64+0x88] ;  /* 0x00008804060c0980 */ /* 0x0046a2000c101b00 */
[----:B------:R-:W-:-:S05]  /*23ce0*/  MOV R4, UR6 ;  /* 0x0000000600047c02 */ /* 0x000fca0008000f00 */
[----:B------:R1:W2:Y:S01]  /*23cf0*/  LD.E.U16 R0, [R4.64+0x1c8] ;  /* 0x0001c80404007980 */ /* 0x0002a2000c101500 */
[----:B----4-:R-:W-:-:S06]  /*23d00*/  MOV R3, UR7 ;  /* 0x0000000700037c02 */ /* 0x010fcc0008000f00 */
[----:B------:R-:W4:Y:S01]  /*23d10*/  @!P0 LD.E.64 R2, [R2.64+0x80] ;  /* 0x0000800402028980 */ /* 0x000f22000c101b00 */
[----:B------:R-:W-:Y:S02]  /*23d20*/  MOV R11, UR7 ;  /* 0x00000007000b7c02 */ /* 0x000fe40008000f00 */
[----:B------:R-:W-:-:S03]  /*23d30*/  MOV R37, 0x7f800000 ;  /* 0x7f80000000257802 */ /* 0x000fc60000000f00 */
[----:B------:R1:W5:Y:S01]  /*23d40*/  LD.E.64 R18, [R10.64+0x70] ;  /* 0x000070040a127980 */ /* 0x000362000c101b00 */
[----:B---3--:R-:W3:Y:S08]  /*23d50*/  @P4 MUFU.LG2 R7, R56 ;  /* 0x0000003800074308 */ /* 0x008ef00000000c00 */
[----:B------:R-:W3:Y:S08]  /*23d60*/  @P3 MUFU.LG2 R6, R55 ;  /* 0x0000003700063308 */ /* 0x000ef00000000c00 */
[----:B-1----:R-:W-:Y:S01]  /*23d70*/  @P2 MUFU.LG2 R10, R54 ;  /* 0x00000036000a2308 */ /* 0x002fe20000000c00 */
[----:B---3--:R-:W-:Y:S01]  /*23d80*/  @P4 FMUL.FTZ R7, R7, 0.69314718246459960938 ;  /* 0x3f31721807074820 */ /* 0x008fe20000410000 */
[----:B------:R-:W-:-:S03]  /*23d90*/  MOV R38, 0x7f800000 ;  /* 0x7f80000000267802 */ /* 0x000fc60000000f00 */
[C---:B------:R-:W-:Y:S01]  /*23da0*/  @P4 FFMA.FTZ R38, R53.reuse, R103, R7 ;  /* 0x0000006735264223 */ /* 0x040fe20000010007 */
[----:B------:R-:W-:Y:S01]  /*23db0*/  BSSY B1, `(.L_x_603) ;  /* 0x000002a000017945 */ /* 0x000fe20003800000 */
[----:B------:R-:W-:Y:S01]  /*23dc0*/  @P3 FMUL.FTZ R6, R6, 0.69314718246459960938 ;  /* 0x3f31721806063820 */ /* 0x000fe20000410000 */
[----:B------:R-:W-:Y:S02]  /*23dd0*/  MOV R22, 0x7f800000 ;  /* 0x7f80000000167802 */ /* 0x000fe40000000f00 */
[----:B------:R-:W-:Y:S01]  /*23de0*/  MOV R17, 0x7f800000 ;  /* 0x7f80000000117802 */ /* 0x000fe20000000f00 */
[----:B------:R-:W-:Y:S01]  /*23df0*/  @P3 FFMA.FTZ R17, R53, R102, R6 ;  /* 0x0000006635113223 */ /* 0x000fe20000010006 */
[----:B------:R-:W-:Y:S01]  /*23e00*/  PLOP3.LUT P4, PT, PT, PT, PT, 0x8, 0x0 ;  /* 0x000000000000781c */ /* 0x000fe20003f8e170 */
[-C--:B--2---:R-:W-:Y:S02]  /*23e10*/  @P0 IMAD R14, R13, R58.reuse, RZ ;  /* 0x0000003a0d0e0224 */ /* 0x084fe400078e02ff */
[----:B------:R-:W-:-:S02]  /*23e20*/  @P0 IMAD.WIDE.U32 R4, R12, R58, RZ ;  /* 0x0000003a0c040225 */ /* 0x000fc400078e00ff */
[----:B------:R1:W5:Y:S02]  /*23e30*/  @!P0 LD.E.64 R12, [R8.64+0x88] ;  /* 0x00008804080c8980 */ /* 0x000364000c101b00 */
[----:B-1----:R-:W1:Y:S01]  /*23e40*/  @P5 MUFU.LG2 R8, R57 ;  /* 0x0000003900085308 */ /* 0x002e620000000c00 */
[----:B------:R-:W-:Y:S02]  /*23e50*/  @P0 MOV R23, R4 ;  /* 0x0000000400170202 */ /* 0x000fe40000000f00 */
[----:B------:R-:W-:Y:S01]  /*23e60*/  PRMT R4, R0, 0x7771, RZ ;  /* 0x0000777100047816 */ /* 0x000fe200000000ff */
[----:B-1----:R-:W-:-:S04]  /*23e70*/  @P5 FMUL.FTZ R8, R8, 0.69314718246459960938 ;  /* 0x3f31721808085820 */ /* 0x002fc80000410000 */
[----:B------:R-:W-:Y:S01]  /*23e80*/  @P5 FFMA.FTZ R37, R53, R105, R8 ;  /* 0x0000006935255223 */ /* 0x000fe20000010008 */
[----:B------:R-:W-:-:S04]  /*23e90*/  PRMT R8, R0, 0x7770, RZ ;  /* 0x0000777000087816 */ /* 0x000fc800000000ff */
[----:B------:R-:W-:-:S04]  /*23ea0*/  ISETP.NE.AND P1, PT, R8, RZ, PT ;  /* 0x000000ff0800720c */ /* 0x000fc80003f25270 */
[----:B------:R-:W-:Y:S01]  /*23eb0*/  ISETP.NE.OR P5, PT, R4, RZ, !P1 ;  /* 0x000000ff0400720c */ /* 0x000fe20004fa5670 */
[----:B----4-:R-:W-:Y:S01]  /*23ec0*/  @!P0 IMAD R3, R3, R100, RZ ;  /* 0x0000006403038224 */ /* 0x010fe200078e02ff */
[----:B------:R-:W-:Y:S01]  /*23ed0*/  @!P0 SHF.R.S32.HI R9, RZ, 0x1f, R100 ;  /* 0x0000001fff098819 */ /* 0x000fe20000011464 */
[----:B------:R-:W-:-:S04]  /*23ee0*/  @P2 FMUL.FTZ R0, R10, 0.69314718246459960938 ;  /* 0x3f3172180a002820 */ /* 0x000fc80000410000 */
[C---:B------:R-:W-:Y:S02]  /*23ef0*/  @!P0 IMAD R7, R2.reuse, R9, R3 ;  /* 0x0000000902078224 */ /* 0x040fe400078e0203 */
[----:B------:R-:W-:Y:S01]  /*23f00*/  @!P0 IMAD.WIDE.U32 R2, R2, R100, RZ ;  /* 0x0000006402028225 */ /* 0x000fe200078e00ff */
[----:B------:R-:W-:Y:S01]  /*23f10*/  @P0 IADD3 R36, R5, R14, RZ ;  /* 0x0000000e05240210 */ /* 0x000fe20007ffe0ff */
[----:B------:R-:W-:Y:S02]  /*23f20*/  CS2R R8, SRZ ;  /* 0x0000000000087805 */ /* 0x000fe4000001ff00 */
[--C-:B------:R-:W-:Y:S01]  /*23f30*/  @P2 FFMA.FTZ R22, R53, R104, R0.reuse ;  /* 0x0000006835162223 */ /* 0x100fe20000010000 */
[----:B------:R-:W-:Y:S02]  /*23f40*/  @!P0 IADD3 R36, R3, R7, RZ ;  /* 0x0000000703248210 */ /* 0x000fe40007ffe0ff */
[----:B------:R-:W-:Y:S02]  /*23f50*/  @!P0 MOV R23, R2 ;  /* 0x0000000200178202 */ /* 0x000fe40000000f00 */
[----:B------:R-:W-:Y:S01]  /*23f60*/  PRMT R0, R4, 0x7610, R0 ;  /* 0x0000761004007816 */ /* 0x000fe20000000000 */
[----:B------:R-:W-:Y:S05]  /*23f70*/  @P5 BRA `(.L_x_604) ;  /* 0x000000d000005947 */ /* 0x000fea0003800000 */
[----:B------:R-:W-:Y:S01]  /*23f80*/  ISETP.NE.AND P0, PT, R58, -0x1, PT ;  /* 0xffffffff3a00780c */ /* 0x000fe20003f05270 */
[----:B------:R-:W-:-:S12]  /*23f90*/  BSSY B0, `(.L_x_605) ;  /* 0x0000007000007945 */ /* 0x000fd80003800000 */
[----:B------:R-:W-:Y:S05]  /*23fa0*/  @P0 BRA `(.L_x_606) ;  /* 0x0000005000000947 */ /* 0x000fea0003800000 */
[----:B------:R-:W-:Y:S02]  /*23fb0*/  MOV R2, UR6 ;  /* 0x0000000600027c02 */ /* 0x000fe40008000f00 */
[----:B------:R-:W-:-:S05]  /*23fc0*/  MOV R3, UR7 ;  /* 0x0000000700037c02 */ /* 0x000fca0008000f00 */
[----:B------:R-:W2:Y:S02]  /*23fd0*/  LD.E R2, [R2.64+0xb4] ;  /* 0x0000b40402027980 */ /* 0x000ea4000c101900 */
[----:B--2---:R-:W-:-:S05]  /*23fe0*/  IMAD R58, R2, R100, RZ ;  /* 0x00000064023a7224 */ /* 0x004fca00078e02ff */
[----:B------:R1:W-:Y:S02]  /*23ff0*/  STL [R1+0x1a0], R58 ;  /* 0x0001a03a01007387 */ /* 0x0003e40000100800 */
.L_x_606:
[----:B------:R-:W-:Y:S05]  /*24000*/  BSYNC B0 ;  /* 0x0000000000007941 */ /* 0x000fea0003800000 */
.L_x_605:
[----:B------:R-:W-:Y:S01]  /*24010*/  PLOP3.LUT P4, PT, PT, PT, PT, 0x80, 0x0 ;  /* 0x000000000000781c */ /* 0x000fe20003f8f070 */
[--C-:B------:R-:W-:Y:S01]  /*24020*/  IMAD.MOV.U32 R8, RZ, RZ, R58.reuse ;  /* 0x000000ffff087224 */ /* 0x100fe200078e003a */
[----:B------:R-:W-:Y:S02]  /*24030*/  SHF.R.S32.HI R9, RZ, 0x1f, R58 ;  /* 0x0000001fff097819 */ /* 0x000fe4000001143a */
[----:B------:R-:W-:-:S04]  /*24040*/  PRMT R0, RZ, 0x7610, R0 ;  /* 0x00007610ff007816 */ /* 0x000fc80000000000 */
.L_x_604:
[----:B------:R-:W-:Y:S05]  /*24050*/  BSYNC B1 ;  /* 0x0000000000017941 */ /* 0x000fea0003800000 */
.L_x_603:
[----:B------:R-:W-:Y:S02]  /*24060*/  LOP3.LUT P0, RZ, R0, 0xff, RZ, 0xc0, !PT ;  /* 0x000000ff00ff7812 */ /* 0x000fe4000780c0ff */
[----:B------:R-:W-:Y:S02]  /*24070*/  MOV R2, UR6 ;  /* 0x0000000600027c02 */ /* 0x000fe40008000f00 */
[----:B------:R-:W-:-:S05]  /*24080*/  MOV R3, UR7 ;  /* 0x0000000700037c02 */ /* 0x000fca0008000f00 */
[----:B------:R2:W5:Y:S04]  /*24090*/  LD.E.64 R10, [R2.64+0xa0] ;  /* 0x0000a004020a7980 */ /* 0x000568000c101b00 */
[----:B------:R-:W3:Y:S01]  /*240a0*/  @P0 LD.E.64 R14, [R2.64+0xb0] ;  /* 0x0000b004020e0980 */ /* 0x000ee2000c101b00 */
[----:B------:R-:W-:Y:S01]  /*240b0*/  @P0 MOV R0, 0x1 ;  /* 0x0000000100000802 */ /* 0x000fe20000000f00 */
[----:B---3--:R-:W-:Y:S01]  /*240c0*/  @P0 IMAD R6, R15, R14, RZ ;  /* 0x0000000e0f060224 */ /* 0x008fe200078e02ff */
[----:B------:R-:W-:Y:S05]  /*240d0*/  @P0 BRA `(.L_x_607) ;  /* 0x0000009000000947 */ /* 0x000fea0003800000 */
[----:B--2---:R-:W-:Y:S02]  /*240e0*/  MOV R2, UR6 ;  /* 0x0000000600027c02 */ /* 0x004fe40008000f00 */
[----:B------:R-:W-:-:S05]  /*240f0*/  MOV R3, UR7 ;  /* 0x0000000700037c02 */ /* 0x000fca0008000f00 */
[----:B------:R-:W2:Y:S01]  /*24100*/  @P1 LD.E R6, [R2.64+0xd4] ;  /* 0x0000d40402061980 */ /* 0x000ea2000c101900 */
[----:B------:R-:W-:Y:S01]  /*24110*/  IMAD.U32 R4, RZ, RZ, UR6 ;  /* 0x00000006ff047e24 */ /* 0x000fe2000f8e00ff */
[----:B------:R-:W-:-:S05]  /*24120*/  MOV R5, UR7 ;  /* 0x0000000700057c02 */ /* 0x000fca0008000f00 */
[----:B------:R-:W2:Y:S04]  /*24130*/  LD.E R4, [R4.64+0x60] ;  /* 0x0000600404047980 */ /* 0x000ea8000c101900 */
[----:B------:R-:W2:Y:S01]  /*24140*/  @!P1 LD.E R6, [R2.64+0xb4] ;  /* 0x0000b40402069980 */ /* 0x000ea2000c101900 */
[----:B------:R-:W-:Y:S02]  /*24150*/  IMAD.MOV.U32 R14, RZ, RZ, 0x1 ;  /* 0x00000001ff0e7424 */ /* 0x000fe400078e00ff */
[----:B--2---:R-:W-:Y:S02]  /*24160*/  IMAD R0, R6, R4, RZ ;  /* 0x0000000406007224 */ /* 0x004fe400078e02ff */
.L_x_607:
[----:B--2---:R-:W-:Y:S01]  /*24170*/  WARPSYNC 0xffffffff ;  /* 0xffffffff00007948 */ /* 0x004fe20003800000 */
[----:B------:R-:W-:Y:S01]  /*24180*/  BAR.SYNC.DEFER_BLOCKING 0x0 ;  /* 0x0000000000007b1d */ /* 0x000fe20000010000 */
[----:B------:R-:W-:Y:S01]  /*24190*/  LOP3.LUT R4, R65, 0xffffffe0, RZ, 0xc0, !PT ;  /* 0xffffffe041047812 */ /* 0x000fe200078ec0ff */
[----:B------:R-:W-:-:S04]  /*241a0*/  IMAD R0, R100, R0, RZ ;  /* 0x0000000064007224 */ /* 0x000fc800078e02ff */
[----:B------:R-:W2:Y:S01]  /*241b0*/  S2R R81, SR_CTAID.X ;  /* 0x0000000000517919 */ /* 0x000ea20000002500 */
[----:B------:R-:W-:Y:S01]  /*241c0*/  IMAD.IADD R4, R67, 0x1, -R4 ;  /* 0x0000000143047824 */ /* 0x000fe200078e0a04 */
[----:B------:R-:W-:Y:S01]  /*241d0*/  SEL R0, R0, RZ, !P4 ;  /* 0x000000ff00007207 */ /* 0x000fe20006000000 */
[----:B------:R-:W-:Y:S01]  /*241e0*/  BSSY B0, `(.L_x_608) ;  /* 0x0000045000007945 */ /* 0x000fe20003800000 */
[----:B------:R-:W3:Y:S02]  /*241f0*/  S2R R80, SR_CTAID.Z ;  /* 0x0000000000507919 */ /* 0x000ee40000002700 */
[----:B------:R-:W-:Y:S02]  /*24200*/  LOP3.LUT P2, RZ, R4, 0x3, RZ, 0xc0, !PT ;  /* 0x0000000304ff7812 */ /* 0x000fe4000784c0ff */
[----:B------:R4:W1:Y:S04]  /*24210*/  LDS.128 R32, [R202] ;  /* 0x00000000ca207984 */ /* 0x0008680000000c00 */
[----:B------:R4:W1:Y:S01]  /*24220*/  LDS.128 R48, [R202+0x800] ;  /* 0x00080000ca307984 */ /* 0x0008620000000c00 */
[----:B--2---:R-:W-:-:S03]  /*24230*/  IMAD R3, R81, R14, RZ ;  /* 0x0000000e51037224 */ /* 0x004fc600078e02ff */
[----:B------:R4:W2:Y:S01]  /*24240*/  LDS.128 R60, [R202+0x1000] ;  /* 0x00100000ca3c7984 */ /* 0x0008a20000000c00 */
[----:B---3--:R-:W-:-:S03]  /*24250*/  IMAD R2, R80, R6, R0 ;  /* 0x0000000650027224 */ /* 0x008fc600078e0200 */
[----:B------:R4:W3:Y:S01]  /*24260*/  LDS.128 R76, [R202+0x1800] ;  /* 0x00180000ca4c7984 */ /* 0x0008e20000000c00 */
[----:B------:R-:W-:-:S03]  /*24270*/  IMAD.SHL.U32 R0, R3, 0x80, RZ ;  /* 0x0000008003007824 */ /* 0x000fc600078e00ff */
[----:B------:R4:W1:Y:S02]  /*24280*/  LDS.128 R28, [R202+0x2000] ;  /* 0x00200000ca1c7984 */ /* 0x0008640000000c00 */
[----:B------:R-:W-:Y:S02]  /*24290*/  IADD3 R6, P1, P0, R0, R8, R2 ;  /* 0x0000000800067210 */ /* 0x000fe4000783e002 */
[----:B------:R4:W1:Y:S01]  /*242a0*/  LDS.128 R44, [R202+0x2800] ;  /* 0x00280000ca2c7984 */ /* 0x0008620000000c00 */
[----:B------:R-:W-:Y:S02]  /*242b0*/  SHF.R.S32.HI R3, RZ, 0x1f, R0 ;  /* 0x0000001fff037819 */ /* 0x000fe40000011400 */
[----:B------:R-:W-:Y:S01]  /*242c0*/  SHF.R.S32.HI R0, RZ, 0x1f, R2 ;  /* 0x0000001fff007819 */ /* 0x000fe20000011402 */
[----:B-1----:R4:W1:Y:S03]  /*242d0*/  LDS.128 R56, [R202+0x3000] ;  /* 0x00300000ca387984 */ /* 0x0028660000000c00 */
[----:B------:R-:W-:Y:S01]  /*242e0*/  IADD3.X R7, R3, R9, R0, P1, P0 ;  /* 0x0000000903077210 */ /* 0x000fe20000fe0400 */
[----:B------:R4:W1:Y:S04]  /*242f0*/  LDS.128 R72, [R202+0x3800] ;  /* 0x00380000ca487984 */ /* 0x0008680000000c00 */
[----:B------:R4:W1:Y:S04]  /*24300*/  LDS.128 R24, [R202+0x4000] ;  /* 0x00400000ca187984 */ /* 0x0008680000000c00 */
[----:B------:R4:W1:Y:S04]  /*24310*/  LDS.128 R40, [R202+0x4800] ;  /* 0x00480000ca287984 */ /* 0x0008680000000c00 */
[----:B------:R4:W1:Y:S04]  /*24320*/  LDS.128 R52, [R202+0x5000] ;  /* 0x00500000ca347984 */ /* 0x0008680000000c00 */
[----:B------:R4:W1:Y:S01]  /*24330*/  LDS.128 R68, [R202+0x5800] ;  /* 0x00580000ca447984 */ /* 0x0008620000000c00 */
[----:B------:R-:W-:Y:S05]  /*24340*/  @P2 BRA `(.L_x_609) ;  /* 0x000002e000002947 */ /* 0x000fea0003800000 */
[----:B----4-:R-:W4:Y:S04]  /*24350*/  LDL.LU R5, [R1+0x1b0] ;  /* 0x0001b00001057983 */ /* 0x010f280000300800 */
[----:B------:R-:W3:Y:S02]  /*24360*/  S2R R4, SR_TID.X ;  /* 0x0000000000047919 */ /* 0x000ee40000002100 */
        /* <DEDUP_REMOVED lines=13> */
[C---:B------:R-:W-:Y:S02]  /*24440*/  IADD3 R3, R0.reuse, 0x8, RZ ;  /* 0x0000000800037810 */ /* 0x040fe40007ffe0ff */
[C---:B------:R-:W-:Y:S02]  /*24450*/  IADD3 R2, R0.reuse, 0x40, RZ ;  /* 0x0000004000027810 */ /* 0x040fe40007ffe0ff */
[C---:B------:R-:W-:Y:S02]  /*24460*/  IADD3 R4, R0.reuse, 0x48, RZ ;  /* 0x0000004800047810 */ /* 0x040fe40007ffe0ff */
[-C--:B----4-:R-:W-:Y:S02]  /*24470*/  ISETP.GE.AND P6, PT, R0, R5.reuse, PT ;  /* 0x000000050000720c */ /* 0x090fe40003fc6270 */
[-C--:B------:R-:W-:Y:S02]  /*24480*/  ISETP.GE.AND P5, PT, R3, R5.reuse, PT ;  /* 0x000000050300720c */ /* 0x080fe40003fa6270 */
[----:B------:R-:W-:-:S02]  /*24490*/  ISETP.GE.AND P4, PT, R2, R5, PT ;  /* 0x000000050200720c */ /* 0x000fc40003f86270 */
[----:B------:R-:W-:-:S07]  /*244a0*/  ISETP.GE.AND P3, PT, R4, R5, PT ;  /* 0x000000050400720c */ /* 0x000fce0003f66270 */
[-C--:B------:R-:W-:Y:S02]  /*244b0*/  @!P6 IMAD R0, R0, R14.reuse, RZ ;  /* 0x0000000e0000e224 */ /* 0x080fe400078e02ff */
[-C--:B------:R-:W-:Y:S02]  /*244c0*/  @!P5 IMAD R3, R3, R14.reuse, RZ ;  /* 0x0000000e0303d224 */ /* 0x080fe400078e02ff */
[----:B------:R-:W-:Y:S01]  /*244d0*/  @!P4 IMAD R15, R2, R14, RZ ;  /* 0x0000000e020fc224 */ /* 0x000fe200078e02ff */
[----:B------:R-:W-:Y:S01]  /*244e0*/  @!P6 IADD3 R5, P0, R0, R6, RZ ;  /* 0x000000060005e210 */ /* 0x000fe20007f1e0ff */
[----:B------:R-:W-:-:S03]  /*244f0*/  @!P3 IMAD R2, R4, R14, RZ ;  /* 0x0000000e0402b224 */ /* 0x000fc600078e02ff */
[----:B------:R-:W-:Y:S02]  /*24500*/  @!P6 LEA.HI.X.SX32 R9, R0, R7, 0x1, P0 ;  /* 0x000000070009e211 */ /* 0x000fe400000f0eff */
[----:B-----5:R-:W-:Y:S02]  /*24510*/  @!P6 LEA R8, P0, R5, R10, 0x2 ;  /* 0x0000000a0508e211 */ /* 0x020fe400078010ff */
[-C--:B------:R-:W-:Y:S02]  /*24520*/  @!P5 IADD3 R0, P2, R3, R6.reuse, RZ ;  /* 0x000000060300d210 */ /* 0x080fe40007f5e0ff */
[----:B------:R-:W-:Y:S02]  /*24530*/  @!P6 LEA.HI.X R9, R5, R11, R9, 0x2, P0 ;  /* 0x0000000b0509e211 */ /* 0x000fe400000f1409 */
[-C--:B------:R-:W-:Y:S02]  /*24540*/  @!P4 IADD3 R5, P1, R15, R6.reuse, RZ ;  /* 0x000000060f05c210 */ /* 0x080fe40007f3e0ff */
[----:B------:R-:W-:Y:S01]  /*24550*/  @!P3 IADD3 R14, P0, R2, R6, RZ ;  /* 0x00000006020eb210 */ /* 0x000fe20007f1e0ff */
[----:B------:R3:W-:Y:S01]  /*24560*/  @!P6 ST.E [R8.64], R37 ;  /* 0x000000250800e985 */ /* 0x0007e2000c101904 */
[----:B------:R-:W-:-:S02]  /*24570*/  @!P5 LEA.HI.X.SX32 R3, R3, R7, 0x1, P2 ;  /* 0x000000070303d211 */ /* 0x000fc400010f0eff */
[-C--:B------:R-:W-:Y:S02]  /*24580*/  @!P5 LEA R6, P2, R0, R10.reuse, 0x2 ;  /* 0x0000000a0006d211 */ /* 0x080fe400078410ff */
[-C--:B------:R-:W-:Y:S02]  /*24590*/  @!P4 LEA.HI.X.SX32 R16, R15, R7.reuse, 0x1, P1 ;  /* 0x000000070f10c211 */ /* 0x080fe400008f0eff */
[----:B------:R-:W-:Y:S02]  /*245a0*/  @!P3 LEA.HI.X.SX32 R15, R2, R7, 0x1, P0 ;  /* 0x00000007020fb211 */ /* 0x000fe400000f0eff */
[-C--:B------:R-:W-:Y:S02]  /*245b0*/  @!P4 LEA R4, P1, R5, R10.reuse, 0x2 ;  /* 0x0000000a0504c211 */ /* 0x080fe400078210ff */
[----:B------:R-:W-:Y:S02]  /*245c0*/  @!P3 LEA R2, P0, R14, R10, 0x2 ;  /* 0x0000000a0e02b211 */ /* 0x000fe400078010ff */
[----:B------:R-:W-:-:S02]  /*245d0*/  @!P5 LEA.HI.X R7, R0, R11, R3, 0x2, P2 ;  /* 0x0000000b0007d211 */ /* 0x000fc400010f1403 */
[-C--:B------:R-:W-:Y:S02]  /*245e0*/  @!P4 LEA.HI.X R5, R5, R11.reuse, R16, 0x2, P1 ;  /* 0x0000000b0505c211 */ /* 0x080fe400008f1410 */
[----:B------:R-:W-:Y:S01]  /*245f0*/  @!P3 LEA.HI.X R3, R14, R11, R15, 0x2, P0 ;  /* 0x0000000b0e03b211 */ /* 0x000fe200000f140f */
[----:B------:R3:W-:Y:S04]  /*24600*/  @!P5 ST.E [R6.64], R38 ;  /* 0x000000260600d985 */ /* 0x0007e8000c101904 */
[----:B------:R3:W-:Y:S04]  /*24610*/  @!P4 ST.E [R4.64], R17 ;  /* 0x000000110400c985 */ /* 0x0007e8000c101904 */
[----:B------:R3:W-:Y:S02]  /*24620*/  @!P3 ST.E [R2.64], R22 ;  /* 0x000000160200b985 */ /* 0x0007e4000c101904 */
.L_x_609:
[----:B------:R-:W-:Y:S05]  /*24630*/  BSYNC B0 ;  /* 0x0000000000007941 */ /* 0x000fea0003800000 */
.L_x_608:
[----:B---3--:R-:W3:Y:S04]  /*24640*/  LDL.LU R4, [R1+0x1b4] ;  /* 0x0001b40001047983 */ /* 0x008ee80000300800 */
[----:B----4-:R-:W4:Y:S04]  /*24650*/  LDL R17, [R1+0x168] ;  /* 0x0001680001117983 */ /* 0x010f280000100800 */
[----:B------:R2:W5:Y:S04]  /*24660*/  LDL.64 R38, [R1+0x1a8] ;  /* 0x0001a80001267983 */ /* 0x0005680000100a00 */
[----:B------:R2:W5:Y:S04]  /*24670*/  LDL R16, [R1+0x1b8] ;  /* 0x0001b80001107983 */ /* 0x0005680000100800 */
[----:B------:R2:W5:Y:S01]  /*24680*/  LDL R15, [R1+0x1bc] ;  /* 0x0001bc00010f7983 */ /* 0x0005620000100800 */
[----:B------:R-:W-:-:S02]  /*24690*/  IMAD.U32 R2, RZ, RZ, UR6 ;  /* 0x00000006ff027e24 */ /* 0x000fc4000f8e00ff */
[----:B------:R-:W-:-:S05]  /*246a0*/  IMAD.U32 R3, RZ, RZ, UR7 ;  /* 0x00000007ff037e24 */ /* 0x000fca000f8e00ff */
[----:B-----5:R4:W5:Y:S01]  /*246b0*/  LD.E R10, [R2.64+0xc0] ;  /* 0x0000c004020a7980 */ /* 0x020962000c101900 */
[----:B------:R-:W-:Y:S01]  /*246c0*/  BSSY B0, `(.L_x_610) ;  /* 0x0000019000007945 */ /* 0x000fe20003800000 */
[----:B---3--:R-:W-:Y:S01]  /*246d0*/  IMAD R14, R81, -0x80, R4 ;  /* 0xffffff80510e7824 */ /* 0x008fe200078e0204 */
[----:B----4-:R-:W-:Y:S02]  /*246e0*/  IADD3 R2, P0, R17, R23, RZ ;  /* 0x0000001711027210 */ /* 0x010fe40007f1e0ff */
[----:B------:R-:W-:-:S04]  /*246f0*/  SHF.R.S32.HI R0, RZ, 0x1f, R17 ;  /* 0x0000001fff007819 */ /* 0x000fc80000011411 */
[----:B------:R-:W-:Y:S02]  /*24700*/  IADD3.X R3, R0, R36, RZ, P0, !PT ;  /* 0x0000002400037210 */ /* 0x000fe400007fe4ff */
[----:B------:R-:W-:Y:S01]  /*24710*/  ISETP.GE.AND P0, PT, R66, R14, PT ;  /* 0x0000000e4200720c */ /* 0x000fe20003f06270 */
[-C--:B------:R-:W-:Y:S01]  /*24720*/  IMAD R0, R21, R80.reuse, RZ ;  /* 0x0000005015007224 */ /* 0x080fe200078e02ff */
[----:B------:R-:W-:Y:S01]  /*24730*/  SHF.R.S32.HI R4, RZ, 0x1f, R80 ;  /* 0x0000001fff047819 */ /* 0x000fe20000011450 */
[----:B------:R-:W-:-:S04]  /*24740*/  IMAD.WIDE.U32 R8, R20, R80, R2 ;  /* 0x0000005014087225 */ /* 0x000fc800078e0002 */
[----:B------:R-:W-:-:S05]  /*24750*/  IMAD R0, R20, R4, R0 ;  /* 0x0000000414007224 */ /* 0x000fca00078e0200 */
[----:B------:R-:W-:Y:S01]  /*24760*/  IADD3 R7, R9, R0, RZ ;  /* 0x0000000009077210 */ /* 0x000fe20007ffe0ff */
[----:B------:R-:W-:Y:S05]  /*24770*/  @P0 BRA `(.L_x_611) ;  /* 0x000000d000000947 */ /* 0x000fea0003800000 */
[----:B--2---:R-:W-:Y:S01]  /*24780*/  IMAD R0, R39, R12, RZ ;  /* 0x0000000c27007224 */ /* 0x004fe200078e02ff */
[-C--:B-----5:R-:W-:Y:S01]  /*24790*/  ISETP.GE.AND P3, PT, R17, R10.reuse, PT ;  /* 0x0000000a1100720c */ /* 0x0a0fe20003f66270 */
[----:B------:R-:W-:Y:S01]  /*247a0*/  IMAD.MOV.U32 R6, RZ, RZ, R8 ;  /* 0x000000ffff067224 */ /* 0x000fe200078e0008 */
[-C--:B------:R-:W-:Y:S01]  /*247b0*/  ISETP.GE.AND P2, PT, R16, R10.reuse, PT ;  /* 0x0000000a1000720c */ /* 0x080fe20003f46270 */
[C---:B------:R-:W-:Y:S01]  /*247c0*/  IMAD R0, R38.reuse, R13, R0 ;  /* 0x0000000d26007224 */ /* 0x040fe200078e0200 */
[----:B------:R-:W-:Y:S01]  /*247d0*/  ISETP.GE.AND P1, PT, R15, R10, PT ;  /* 0x0000000a0f00720c */ /* 0x000fe20003f26270 */
[----:B------:R-:W-:-:S04]  /*247e0*/  IMAD.WIDE.U32 R4, R38, R12, R6 ;  /* 0x0000000c26047225 */ /* 0x000fc800078e0006 */
[----:B------:R-:W-:Y:S01]  /*247f0*/  IMAD.IADD R0, R5, 0x1, R0 ;  /* 0x0000000105007824 */ /* 0x000fe200078e0200 */
[----:B------:R-:W-:-:S04]  /*24800*/  LEA R2, P0, R4, R18, 0x1 ;  /* 0x0000001204027211 */ /* 0x000fc800078008ff */
[----:B------:R-:W-:-:S05]  /*24810*/  LEA.HI.X R3, R4, R19, R0, 0x1, P0 ;  /* 0x0000001304037211 */ /* 0x000fca00000f0c00 */
[----:B------:R2:W-:Y:S04]  /*24820*/  @!P3 ST.E.128 [R2.64], R32 ;  /* 0x000000200200b985 */ /* 0x0005e8000c101d04 */
[----:B------:R2:W-:Y:S04]  /*24830*/  @!P2 ST.E.128 [R2.64+0x40], R28 ;  /* 0x0000401c0200a985 */ /* 0x0005e8000c101d04 */
[----:B-1----:R2:W-:Y:S02]  /*24840*/  @!P1 ST.E.128 [R2.64+0x80], R24 ;  /* 0x0000801802009985 */ /* 0x0025e4000c101d04 */
.L_x_611:
[----:B--2---:R-:W-:Y:S05]  /*24850*/  BSYNC B0 ;  /* 0x0000000000007941 */ /* 0x004fea0003800000 */
.L_x_610:
[----:B------:R-:W-:Y:S01]  /*24860*/  LEA.HI.SX32 R0, R64, 0x20, 0x1e ;  /* 0x0000002040007811 */ /* 0x000fe200078ff2ff */
[----:B------:R-:W-:Y:S03]  /*24870*/  BSSY B0, `(.L_x_612) ;  /* 0x0000013000007945 */ /* 0x000fe60003800000 */
[----:B------:R-:W-:-:S13]  /*24880*/  ISETP.GE.AND P0, PT, R0, R14, PT ;  /* 0x0000000e0000720c */ /* 0x000fda0003f06270 */
[----:B------:R-:W-:Y:S05]  /*24890*/  @P0 BRA `(.L_x_613) ;  /* 0x0000010000000947 */ /* 0x000fea0003800000 */
[----:B------:R-:W-:Y:S01]  /*248a0*/  IADD3 R11, P0, R38, 0x20, RZ ;  /* 0x00000020260b7810 */ /* 0x000fe20007f1e0ff */
[----:B------:R-:W-:Y:S01]  /*248b0*/  IMAD.MOV.U32 R2, RZ, RZ, R8 ;  /* 0x000000ffff027224 */ /* 0x000fe200078e0008 */
[----:B------:R-:W-:Y:S02]  /*248c0*/  MOV R3, R7 ;  /* 0x0000000700037202 */ /* 0x000fe40000000f00 */
[-C--:B-----5:R-:W-:Y:S01]  /*248d0*/  ISETP.GE.AND P2, PT, R17, R10.reuse, PT ;  /* 0x0000000a1100720c */ /* 0x0a0fe20003f46270 */
[----:B------:R-:W-:Y:S01]  /*248e0*/  IMAD.X R0, RZ, RZ, R39, P0 ;  /* 0x000000ffff007224 */ /* 0x000fe200000e0627 */
[-C--:B------:R-:W-:Y:S01]  /*248f0*/  ISETP.GE.AND P1, PT, R16, R10.reuse, PT ;  /* 0x0000000a1000720c */ /* 0x080fe20003f26270 */
[----:B------:R-:W-:Y:S01]  /*24900*/  IMAD.WIDE.U32 R4, R12, R11, R2 ;  /* 0x0000000b0c047225 */ /* 0x000fe200078e0002 */
[----:B------:R-:W-:-:S03]  /*24910*/  ISETP.GE.AND P0, PT, R15, R10, PT ;  /* 0x0000000a0f00720c */ /* 0x000fc60003f06270 */
[----:B------:R-:W-:Y:S01]  /*24920*/  IMAD R0, R0, R12, RZ ;  /* 0x0000000c00007224 */ /* 0x000fe200078e02ff */
[----:B------:R-:W-:-:S03]  /*24930*/  LEA R2, P3, R4, R18, 0x1 ;  /* 0x0000001204027211 */ /* 0x000fc600078608ff */
[----:B------:R-:W-:-:S04]  /*24940*/  IMAD R0, R13, R11, R0 ;  /* 0x0000000b0d007224 */ /* 0x000fc800078e0200 */
[----:B------:R-:W-:-:S05]  /*24950*/  IMAD.IADD R0, R5, 0x1, R0 ;  /* 0x0000000105007824 */ /* 0x000fca00078e0200 */
[----:B------:R-:W-:-:S05]  /*24960*/  LEA.HI.X R3, R4, R19, R0, 0x1, P3 ;  /* 0x0000001304037211 */ /* 0x000fca00018f0c00 */
[----:B------:R2:W-:Y:S04]  /*24970*/  @!P2 ST.E.128 [R2.64], R48 ;  /* 0x000000300200a985 */ /* 0x0005e8000c101d04 */
[----:B------:R2:W-:Y:S04]  /*24980*/  @!P1 ST.E.128 [R2.64+0x40], R44 ;  /* 0x0000402c02009985 */ /* 0x0005e8000c101d04 */
[----:B-1----:R2:W-:Y:S02]  /*24990*/  @!P0 ST.E.128 [R2.64+0x80], R40 ;  /* 0x0000802802008985 */ /* 0x0025e4000c101d04 */
.L_x_613:
[----:B------:R-:W-:Y:S05]  /*249a0*/  BSYNC B0 ;  /* 0x0000000000007941 */ /* 0x000fea0003800000 */
.L_x_612:
[----:B------:R-:W-:Y:S01]  /*249b0*/  LEA.HI.SX32 R0, R64, 0x40, 0x1e ;  /* 0x0000004040007811 */ /* 0x000fe200078ff2ff */
[----:B------:R-:W-:Y:S03]  /*249c0*/  BSSY B0, `(.L_x_614) ;  /* 0x0000013000007945 */ /* 0x000fe60003800000 */
[----:B------:R-:W-:-:S13]  /*249d0*/  ISETP.GE.AND P0, PT, R0, R14, PT ;  /* 0x0000000e0000720c */ /* 0x000fda0003f06270 */
[----:B------:R-:W-:Y:S05]  /*249e0*/  @P0 BRA `(.L_x_615) ;  /* 0x0000010000000947 */ /* 0x000fea0003800000 */
[----:B------:R-:W-:Y:S01]  /*249f0*/  IADD3 R11, P0, R38, 0x40, RZ ;  /* 0x00000040260b7810 */ /* 0x000fe20007f1e0ff */
[----:B--2---:R-:W-:Y:S01]  /*24a00*/  IMAD.MOV.U32 R2, RZ, RZ, R8 ;  /* 0x000000ffff027224 */ /* 0x004fe200078e0008 */
        /* <DEDUP_REMOVED lines=12> */
[----:B-1----:R2:W-:Y:S04]  /*24ad0*/  @!P1 ST.E.128 [R2.64+0x40], R56 ;  /* 0x0000403802009985 */ /* 0x0025e8000c101d04 */
[----:B------:R2:W-:Y:S02]  /*24ae0*/  @!P0 ST.E.128 [R2.64+0x80], R52 ;  /* 0x0000803402008985 */ /* 0x0005e4000c101d04 */
.L_x_615:
[----:B------:R-:W-:Y:S05]  /*24af0*/  BSYNC B0 ;  /* 0x0000000000007941 */ /* 0x000fea0003800000 */
.L_x_614:
[----:B------:R-:W-:Y:S01]  /*24b00*/  LEA.HI.SX32 R0, R64, 0x60, 0x1e ;  /* 0x0000006040007811 */ /* 0x000fe200078ff2ff */
[----:B--2---:R-:W-:Y:S01]  /*24b10*/  IMAD.MOV.U32 R3, RZ, RZ, 0x0 ;  /* 0x00000000ff037424 */ /* 0x004fe200078e00ff */
[----:B------:R-:W-:-:S02]  /*24b20*/  MOV R11, 0x70 ;  /* 0x00000070000b7802 */ /* 0x000fc40000000f00 */
[----:B------:R-:W-:-:S03]  /*24b30*/  ISETP.GE.AND P0, PT, R0, R14, PT ;  /* 0x0000000e0000720c */ /* 0x000fc60003f06270 */
[----:B------:R-:W-:-:S10]  /*24b40*/  IMAD.MOV.U32 R2, RZ, RZ, R11 ;  /* 0x000000ffff027224 */ /* 0x000fd400078e000b */
[----:B------:R-:W-:Y:S05]  /*24b50*/  @P0 RET.REL.NODEC R2 `(_ZN5flash16flash_fwd_kernelI23Flash_fwd_kernel_traitsILi96ELi128ELi64ELi4ELb0ELb0EN7cutlass6half_tE19Flash_kernel_traitsILi96ELi128ELi64ELi4ES3_EELb1ELb1ELb0ELb1ELb0ELb0ELb0ELb1EEEvNS_16Flash_fwd_paramsE) ;  /* 0xfffdb4a002000950 */ /* 0x000fea0003c3ffff */
[----:B------:R-:W-:Y:S01]  /*24b60*/  IADD3 R6, P0, R38, 0x60, RZ ;  /* 0x0000006026067810 */ /* 0x000fe20007f1e0ff */
[----:B------:R-:W-:Y:S01]  /*24b70*/  IMAD.MOV.U32 R2, RZ, RZ, R8 ;  /* 0x000000ffff027224 */ /* 0x000fe200078e0008 */
[----:B------:R-:W-:Y:S02]  /*24b80*/  MOV R3, R7 ;  /* 0x0000000700037202 */ /* 0x000fe40000000f00 */
[-C--:B-----5:R-:W-:Y:S01]  /*24b90*/  ISETP.GE.AND P1, PT, R17, R10.reuse, PT ;  /* 0x0000000a1100720c */ /* 0x0a0fe20003f26270 */
[----:B------:R-:W-:Y:S01]  /*24ba0*/  IMAD.X R0, RZ, RZ, R39, P0 ;  /* 0x000000ffff007224 */ /* 0x000fe200000e0627 */
[----:B------:R-:W-:Y:S01]  /*24bb0*/  ISETP.GE.AND P0, PT, R16, R10, PT ;  /* 0x0000000a1000720c */ /* 0x000fe20003f06270 */
[----:B------:R-:W-:-:S04]  /*24bc0*/  IMAD.WIDE.U32 R4, R12, R6, R2 ;  /* 0x000000060c047225 */ /* 0x000fc800078e0002 */
[----:B------:R-:W-:Y:S01]  /*24bd0*/  IMAD R0, R0, R12, RZ ;  /* 0x0000000c00007224 */ /* 0x000fe200078e02ff */
[----:B------:R-:W-:-:S03]  /*24be0*/  LEA R2, P2, R4, R18, 0x1 ;  /* 0x0000001204027211 */ /* 0x000fc600078408ff */
[----:B------:R-:W-:-:S04]  /*24bf0*/  IMAD R0, R13, R6, R0 ;  /* 0x000000060d007224 */ /* 0x000fc800078e0200 */
[----:B------:R-:W-:Y:S02]  /*24c00*/  IMAD.IADD R0, R5, 0x1, R0 ;  /* 0x0000000105007824 */ /* 0x000fe400078e0200 */
[----:B------:R-:W-:-:S03]  /*24c10*/  IMAD.MOV.U32 R5, RZ, RZ, 0x0 ;  /* 0x00000000ff057424 */ /* 0x000fc600078e00ff */
[----:B------:R-:W-:Y:S02]  /*24c20*/  LEA.HI.X R3, R4, R19, R0, 0x1, P2 ;  /* 0x0000001304037211 */ /* 0x000fe400010f0c00 */
[----:B------:R-:W-:-:S03]  /*24c30*/  MOV R4, R11 ;  /* 0x0000000b00047202 */ /* 0x000fc60000000f00 */
[----:B-1----:R1:W-:Y:S01]  /*24c40*/  @!P0 ST.E.128 [R2.64+0x40], R72 ;  /* 0x0000404802008985 */ /* 0x0023e2000c101d04 */
[----:B------:R-:W-:-:S03]  /*24c50*/  ISETP.GE.AND P0, PT, R15, R10, PT ;  /* 0x0000000a0f00720c */ /* 0x000fc60003f06270 */
[----:B------:R1:W-:Y:S10]  /*24c60*/  @!P1 ST.E.128 [R2.64], R76 ;  /* 0x0000004c02009985 */ /* 0x0003f4000c101d04 */
[----:B------:R-:W-:Y:S05]  /*24c70*/  @P0 RET.REL.NODEC R4 `(_ZN5flash16flash_fwd_kernelI23Flash_fwd_kernel_traitsILi96ELi128ELi64ELi4ELb0ELb0EN7cutlass6half_tE19Flash_kernel_traitsILi96ELi128ELi64ELi4ES3_EELb1ELb1ELb0ELb1ELb0ELb0ELb0ELb1EEEvNS_16Flash_fwd_paramsE) ;  /* 0xfffdb38004000950 */ /* 0x000fea0003c3ffff */
[----:B------:R2:W-:Y:S02]  /*24c80*/  ST.E.128 [R2.64+0x80], R68 ;  /* 0x0000804402007985 */ /* 0x0005e4000c101d04 */
[----:B-12---:R-:W-:-:S02]  /*24c90*/  MOV R2, R11 ;  /* 0x0000000b00027202 */ /* 0x006fc40000000f00 */
[----:B------:R-:W-:-:S04]  /*24ca0*/  MOV R3, 0x0 ;  /* 0x0000000000037802 */ /* 0x000fc80000000f00 */
[----:B------:R-:W-:Y:S05]  /*24cb0*/  RET.REL.NODEC R2 `(_ZN5flash16flash_fwd_kernelI23Flash_fwd_kernel_traitsILi96ELi128ELi64ELi4ELb0ELb0EN7cutlass6half_tE19Flash_kernel_traitsILi96ELi128ELi64ELi4ES3_EELb1ELb1ELb0ELb1ELb0ELb0ELb0ELb1EEEvNS_16Flash_fwd_paramsE) ;  /* 0xfffdb34002007950 */ /* 0x000fea0003c3ffff */
.L_x_565:
[----:B------:R-:W3:Y:S01]  /*24cc0*/  LDL R16, [R1+0x1a0] ;  /* 0x0001a00001107983 */ /* 0x000ee20000100800 */
[----:B------:R-:W-:Y:S01]  /*24cd0*/  MOV R8, UR6 ;  /* 0x0000000600087c02 */ /* 0x000fe20008000f00 */
[----:B------:R-:W-:Y:S01]  /*24ce0*/  IMAD.U32 R9, RZ, RZ, UR7 ;  /* 0x00000007ff097e24 */ /* 0x000fe2000f8e00ff */
[----:B------:R-:W-:Y:S01]  /*24cf0*/  MOV R6, UR6 ;  /* 0x0000000600067c02 */ /* 0x000fe20008000f00 */
[----:B------:R-:W-:Y:S02]  /*24d00*/  IMAD.U32 R2, RZ, RZ, UR6 ;  /* 0x00000006ff027e24 */ /* 0x000fe4000f8e00ff */
[----:B------:R-:W-:Y:S01]  /*24d10*/  IMAD.U32 R3, RZ, RZ, UR7 ;  /* 0x00000007ff037e24 */ /* 0x000fe2000f8e00ff */
[----:B------:R-:W4:Y:S01]  /*24d20*/  LD.E.U16 R0, [R8.64+0x1c8] ;  /* 0x0001c80408007980 */ /* 0x000f22000c101500 */
[----:B------:R-:W-:-:S03]  /*24d30*/  IMAD.U32 R7, RZ, RZ, UR7 ;  /* 0x00000007ff077e24 */ /* 0x000fc6000f8e00ff */
[----:B------:R-:W1:Y:S04]  /*24d40*/  S2R R13, SR_CTAID.Y ;  /* 0x00000000000d7919 */ /* 0x000e680000002600 */
[----:B------:R1:W5:Y:S04]  /*24d50*/  LD.E.64 R18, [R8.64+0x70] ;  /* 0x0000700408127980 */ /* 0x000368000c101b00 */
[----:B------:R2:W5:Y:S01]  /*24d60*/  LD.E.64 R14, [R6.64+0x90] ;  /* 0x00009004060e7980 */ /* 0x000562000c101b00 */
[----:B---3--:R-:W-:-:S13]  /*24d70*/  ISETP.NE.AND P0, PT, R16, -0x1, PT ;  /* 0xffffffff1000780c */ /* 0x008fda0003f05270 */
[----:B------:R3:W2:Y:S04]  /*24d80*/  @!P0 LD.E.64 R4, [R2.64+0x80] ;  /* 0x0000800402048980 */ /* 0x0006a8000c101b00 */
[----:B---3--:R-:W3:Y:S01]  /*24d90*/  LD.E.64 R2, [R6.64+0x88] ;  /* 0x0000880406027980 */ /* 0x008ee2000c101b00 */
[C---:B----4-:R-:W-:Y:S02]  /*24da0*/  PRMT R10, R0.reuse, 0x7770, RZ ;  /* 0x00007770000a7816 */ /* 0x050fe400000000ff */
[----:B------:R-:W-:Y:S02]  /*24db0*/  PRMT R0, R0, 0x7771, RZ ;  /* 0x0000777100007816 */ /* 0x000fe400000000ff */
[----:B------:R-:W-:-:S04]  /*24dc0*/  ISETP.NE.AND P1, PT, R10, RZ, PT ;  /* 0x000000ff0a00720c */ /* 0x000fc80003f25270 */
[----:B------:R-:W-:Y:S02]  /*24dd0*/  ISETP.NE.OR P3, PT, R0, RZ, !P1 ;  /* 0x000000ff0000720c */ /* 0x000fe40004f65670 */
[----:B-1----:R-:W-:Y:S01]  /*24de0*/  @!P0 SHF.R.S32.HI R9, RZ, 0x1f, R13 ;  /* 0x0000001fff098819 */ /* 0x002fe2000001140d */
[----:B------:R-:W-:Y:S01]  /*24df0*/  BSSY B1, `(.L_x_616) ;  /* 0x000001a000017945 */ /* 0x000fe20003800000 */
[----:B------:R-:W-:Y:S01]  /*24e00*/  PLOP3.LUT P2, PT, PT, PT, PT, 0x8, 0x0 ;  /* 0x000000000000781c */ /* 0x000fe20003f4e170 */
[----:B--2---:R-:W-:-:S04]  /*24e10*/  @!P0 IMAD R8, R5, R13, RZ ;  /* 0x0000000d05088224 */ /* 0x004fc800078e02ff */
[----:B------:R-:W-:Y:S02]  /*24e20*/  @!P0 IMAD R8, R4, R9, R8 ;  /* 0x0000000904088224 */ /* 0x000fe400078e0208 */
[-C--:B---3--:R-:W-:Y:S02]  /*24e30*/  @P0 IMAD R5, R3, R16.reuse, RZ ;  /* 0x0000001003050224 */ /* 0x088fe400078e02ff */
[----:B------:R-:W-:-:S05]  /*24e40*/  @P0 IMAD.WIDE.U32 R6, R2, R16, RZ ;  /* 0x0000001002060225 */ /* 0x000fca00078e00ff */
[----:B------:R-:W-:Y:S01]  /*24e50*/  @P0 IADD3 R12, R7, R5, RZ ;  /* 0x00000005070c0210 */ /* 0x000fe20007ffe0ff */
[----:B------:R-:W-:-:S04]  /*24e60*/  @!P0 IMAD.WIDE.U32 R4, R4, R13, RZ ;  /* 0x0000000d04048225 */ /* 0x000fc800078e00ff */
[----:B------:R-:W-:Y:S01]  /*24e70*/  @P0 IMAD.MOV.U32 R11, RZ, RZ, R6 ;  /* 0x000000ffff0b0224 */ /* 0x000fe200078e0006 */
[----:B------:R-:W-:Y:S01]  /*24e80*/  @!P0 IADD3 R12, R5, R8, RZ ;  /* 0x00000008050c8210 */ /* 0x000fe20007ffe0ff */
[----:B------:R-:W-:Y:S02]  /*24e90*/  @!P0 IMAD.MOV.U32 R11, RZ, RZ, R4 ;  /* 0x000000ffff0b8224 */ /* 0x000fe400078e0004 */
[----:B------:R-:W-:Y:S01]  /*24ea0*/  CS2R R4, SRZ ;  /* 0x0000000000047805 */ /* 0x000fe2000001ff00 */
        /* <DEDUP_REMOVED lines=9> */
.L_x_619:
[----:B------:R-:W-:Y:S05]  /*24f40*/  BSYNC B0 ;  /* 0x0000000000007941 */ /* 0x000fea0003800000 */
.L_x_618:
[----:B------:R-:W-:Y:S01]  /*24f50*/  PLOP3.LUT P2, PT, PT, PT, PT, 0x80, 0x0 ;  /* 0x000000000000781c */ /* 0x000fe20003f4f070 */
[--C-:B------:R-:W-:Y:S01]  /*24f60*/  IMAD.MOV.U32 R4, RZ, RZ, R16.reuse ;  /* 0x000000ffff047224 */ /* 0x100fe200078e0010 */
[----:B------:R-:W-:Y:S02]  /*24f70*/  SHF.R.S32.HI R5, RZ, 0x1f, R16 ;  /* 0x0000001fff057819 */ /* 0x000fe40000011410 */
[----:B------:R-:W-:-:S04]  /*24f80*/  PRMT R0, RZ, 0x7610, R0 ;  /* 0x00007610ff007816 */ /* 0x000fc80000000000 */
.L_x_617:
[----:B------:R-:W-:Y:S05]  /*24f90*/  BSYNC B1 ;  /* 0x0000000000017941 */ /* 0x000fea0003800000 */
.L_x_616:
[----:B------:R-:W-:Y:S02]  /*24fa0*/  LOP3.LUT P0, RZ, R0, 0xff, RZ, 0xc0, !PT ;  /* 0x000000ff00ff7812 */ /* 0x000fe4000780c0ff */
[----:B------:R-:W-:Y:S02]  /*24fb0*/  MOV R6, UR6 ;  /* 0x0000000600067c02 */ /* 0x000fe40008000f00 */
[----:B------:R-:W-:-:S05]  /*24fc0*/  MOV R7, UR7 ;  /* 0x0000000700077c02 */ /* 0x000fca0008000f00 */
[----:B------:R2:W5:Y:S04]  /*24fd0*/  LD.E.64 R20, [R6.64+0xa0] ;  /* 0x0000a00406147980 */ /* 0x000568000c101b00 */
[----:B------:R-:W3:Y:S01]  /*24fe0*/  @P0 LD.E.64 R24, [R6.64+0xb0] ;  /* 0x0000b00406180980 */ /* 0x000ee2000c101b00 */
[----:B------:R-:W-:Y:S01]  /*24ff0*/  BSSY B0, `(.L_x_620) ;  /* 0x000000d000007945 */ /* 0x000fe20003800000 */
        /* <DEDUP_REMOVED lines=12> */
.L_x_621:
[----:B--2---:R-:W-:Y:S05]  /*250c0*/  BSYNC B0 ;  /* 0x0000000000007941 */ /* 0x004fea0003800000 */
.L_x_620:
[----:B------:R-:W2:Y:S01]  /*250d0*/  LDL.LU R9, [R1+0x1b4] ;  /* 0x0001b40001097983 */ /* 0x000ea20000300800 */
[----:B------:R-:W-:Y:S02]  /*250e0*/  IMAD.U32 R6, RZ, RZ, UR6 ;  /* 0x00000006ff067e24 */ /* 0x000fe4000f8e00ff */
[----:B------:R-:W-:Y:S01]  /*250f0*/  IMAD.U32 R7, RZ, RZ, UR7 ;  /* 0x00000007ff077e24 */ /* 0x000fe2000f8e00ff */
[----:B------:R-:W3:Y:S04]  /*25100*/  S2R R25, SR_CTAID.Z ;  /* 0x0000000000197919 */ /* 0x000ee80000002700 */
[----:B-1----:R1:W5:Y:S01]  /*25110*/  LD.E R16, [R6.64+0xc0] ;  /* 0x0000c00406107980 */ /* 0x002362000c101900 */
[----:B------:R-:W-:Y:S03]  /*25120*/  BSSY B0, `(.L_x_622) ;  /* 0x000002a000007945 */ /* 0x000fe60003800000 */
[----:B------:R-:W4:Y:S01]  /*25130*/  S2R R23, SR_CTAID.X ;  /* 0x0000000000177919 */ /* 0x000f220000002500 */
[----:B-1----:R-:W-:Y:S01]  /*25140*/  IMAD R7, R13, R8, RZ ;  /* 0x000000080d077224 */ /* 0x002fe200078e02ff */
[----:B------:R-:W-:-:S02]  /*25150*/  LEA.HI R8, R42, R44, RZ, 0x2 ;  /* 0x0000002c2a087211 */ /* 0x000fc400078f10ff */
[----:B---3--:R-:W-:Y:S02]  /*25160*/  SHF.R.S32.HI R13, RZ, 0x1f, R25 ;  /* 0x0000001fff0d7819 */ /* 0x008fe40000011419 */
[----:B------:R-:W-:Y:S02]  /*25170*/  LOP3.LUT R6, R8, 0xfffffffc, RZ, 0xc0, !PT ;  /* 0xfffffffc08067812 */ /* 0x000fe400078ec0ff */
[----:B------:R-:W-:Y:S02]  /*25180*/  SEL R7, R7, RZ, !P2 ;  /* 0x000000ff07077207 */ /* 0x000fe40005000000 */
[----:B------:R-:W-:Y:S01]  /*25190*/  SHF.R.S32.HI R8, RZ, 0x2, R8 ;  /* 0x00000002ff087819 */ /* 0x000fe20000011408 */
[----:B------:R-:W-:Y:S02]  /*251a0*/  IMAD.IADD R26, R44, 0x1, -R6 ;  /* 0x000000012c1a7824 */ /* 0x000fe400078e0a06 */
[----:B------:R-:W-:Y:S02]  /*251b0*/  IMAD R7, R25, R0, R7 ;  /* 0x0000000019077224 */ /* 0x000fe400078e0207 */
[----:B------:R-:W-:-:S02]  /*251c0*/  IMAD.SHL.U32 R17, R26, 0x8, RZ ;  /* 0x000000081a117824 */ /* 0x000fc400078e00ff */
[----:B------:R-:W-:-:S03]  /*251d0*/  IMAD R0, R170, R24, RZ ;  /* 0x00000018aa007224 */ /* 0x000fc600078e02ff */
[C---:B------:R-:W-:Y:S02]  /*251e0*/  IADD3 R6, P0, R17.reuse, R11, RZ ;  /* 0x0000000b11067210 */ /* 0x040fe40007f1e0ff */
[----:B------:R-:W-:Y:S02]  /*251f0*/  SHF.R.S32.HI R10, RZ, 0x1f, R0 ;  /* 0x0000001fff0a7819 */ /* 0x000fe40000011400 */
[--C-:B------:R-:W-:Y:S02]  /*25200*/  IADD3 R28, P2, P1, R0, R4, R7.reuse ;  /* 0x00000004001c7210 */ /* 0x100fe4000795e007 */
[----:B------:R-:W-:Y:S02]  /*25210*/  SHF.R.S32.HI R0, RZ, 0x1f, R7 ;  /* 0x0000001fff007819 */ /* 0x000fe40000011407 */
[----:B------:R-:W-:Y:S02]  /*25220*/  LEA.HI.X.SX32 R7, R17, R12, 0x1, P0 ;  /* 0x0000000c11077211 */ /* 0x000fe400000f0eff */
[----:B------:R-:W-:-:S02]  /*25230*/  IADD3.X R27, R10, R5, R0, P2, P1 ;  /* 0x000000050a1b7210 */ /* 0x000fc400017e2400 */
[C---:B------:R-:W-:Y:S02]  /*25240*/  IADD3 R30, R17.reuse, 0x20, RZ ;  /* 0x00000020111e7810 */ /* 0x040fe40007ffe0ff */
[----:B------:R-:W-:Y:S01]  /*25250*/  IADD3 R29, R17, 0x40, RZ ;  /* 0x00000040111d7810 */ /* 0x000fe20007ffe0ff */
[----:B--2---:R-:W-:Y:S02]  /*25260*/  IMAD.IADD R22, R9, 0x1, -R170 ;  /* 0x0000000109167824 */ /* 0x004fe400078e0aaa */
[----:B-----5:R-:W-:-:S03]  /*25270*/  IMAD R9, R15, R25, RZ ;  /* 0x000000190f097224 */ /* 0x020fc600078e02ff */
[----:B------:R-:W-:Y:S01]  /*25280*/  ISETP.GE.AND P0, PT, R8, R22, PT ;  /* 0x000000160800720c */ /* 0x000fe20003f06270 */
[----:B------:R-:W-:Y:S01]  /*25290*/  IMAD R11, R14, R13, R9 ;  /* 0x0000000d0e0b7224 */ /* 0x000fe200078e0209 */
[----:B------:R-:W-:Y:S01]  /*252a0*/  SHF.R.S32.HI R9, RZ, 0x1f, R8 ;  /* 0x0000001fff097819 */ /* 0x000fe20000011408 */
[----:B------:R-:W-:-:S04]  /*252b0*/  IMAD.WIDE.U32 R14, R25, R14, R6 ;  /* 0x0000000e190e7225 */ /* 0x000fc800078e0006 */
[----:B----4-:R-:W-:-:S04]  /*252c0*/  IMAD.WIDE R4, R23, 0x80, R8 ;  /* 0x0000008017047825 */ /* 0x010fc800078e0208 */
[----:B------:R-:W-:Y:S02]  /*252d0*/  IMAD.IADD R7, R15, 0x1, R11 ;  /* 0x000000010f077824 */ /* 0x000fe400078e020b */
[----:B------:R-:W-:Y:S05]  /*252e0*/  @P0 BRA `(.L_x_623) ;  /* 0x000000d000000947 */ /* 0x000fea0003800000 */
[----:B------:R-:W-:Y:S01]  /*252f0*/  IMAD R0, R5, R2, RZ ;  /* 0x0000000205007224 */ /* 0x000fe200078e02ff */
[-C--:B------:R-:W-:Y:S01]  /*25300*/  ISETP.GE.AND P3, PT, R17, R16.reuse, PT ;  /* 0x000000101100720c */ /* 0x080fe20003f66270 */
        /* <DEDUP_REMOVED lines=8> */
[----:B------:R1:W-:Y:S04]  /*25390*/  @!P3 ST.E.128 [R10.64], RZ ;  /* 0x000000ff0a00b985 */ /* 0x0003e8000c101d04 */
[----:B------:R1:W-:Y:S04]  /*253a0*/  @!P2 ST.E.128 [R10.64+0x40], RZ ;  /* 0x000040ff0a00a985 */ /* 0x0003e8000c101d04 */
[----:B------:R1:W-:Y:S02]  /*253b0*/  @!P1 ST.E.128 [R10.64+0x80], RZ ;  /* 0x000080ff0a009985 */ /* 0x0003e4000c101d04 */
.L_x_623:
[----:B------:R-:W-:Y:S05]  /*253c0*/  BSYNC B0 ;  /* 0x0000000000007941 */ /* 0x000fea0003800000 */
.L_x_622:
[----:B------:R-:W-:Y:S01]  /*253d0*/  IADD3 R25, R8, 0x20, RZ ;  /* 0x0000002008197810 */ /* 0x000fe20007ffe0ff */
[----:B------:R-:W-:Y:S03]  /*253e0*/  BSSY B0, `(.L_x_624) ;  /* 0x0000013000007945 */ /* 0x000fe60003800000 */
[----:B------:R-:W-:-:S13]  /*253f0*/  ISETP.GE.AND P0, PT, R25, R22, PT ;  /* 0x000000161900720c */ /* 0x000fda0003f06270 */
[----:B------:R-:W-:Y:S05]  /*25400*/  @P0 BRA `(.L_x_625) ;  /* 0x0000010000000947 */ /* 0x000fea0003800000 */
[----:B------:R-:W-:Y:S01]  /*25410*/  IADD3 R0, P0, R4, 0x20, RZ ;  /* 0x0000002004007810 */ /* 0x000fe20007f1e0ff */
[----:B------:R-:W-:Y:S01]  /*25420*/  IMAD.MOV.U32 R12, RZ, RZ, R14 ;  /* 0x000000ffff0c7224 */ /* 0x000fe200078e000e */
[----:B------:R-:W-:Y:S02]  /*25430*/  MOV R13, R7 ;  /* 0x00000007000d7202 */ /* 0x000fe40000000f00 */
[-C--:B------:R-:W-:Y:S01]  /*25440*/  ISETP.GE.AND P2, PT, R17, R16.reuse, PT ;  /* 0x000000101100720c */ /* 0x080fe20003f46270 */
[----:B-1----:R-:W-:Y:S01]  /*25450*/  IMAD.X R10, RZ, RZ, R5, P0 ;  /* 0x000000ffff0a7224 */ /* 0x002fe200000e0605 */
[----:B------:R-:W-:Y:S01]  /*25460*/  ISETP.GE.AND P1, PT, R30, R16, PT ;  /* 0x000000101e00720c */ /* 0x000fe20003f26270 */
[----:B------:R-:W-:Y:S01]  /*25470*/  IMAD.WIDE.U32 R12, R2, R0, R12 ;  /* 0x00000000020c7225 */ /* 0x000fe200078e000c */
[----:B------:R-:W-:-:S03]  /*25480*/  ISETP.GE.AND P0, PT, R29, R16, PT ;  /* 0x000000101d00720c */ /* 0x000fc60003f06270 */
[----:B------:R-:W-:-:S04]  /*25490*/  IMAD R10, R10, R2, RZ ;  /* 0x000000020a0a7224 */ /* 0x000fc800078e02ff */
[----:B------:R-:W-:Y:S01]  /*254a0*/  IMAD R0, R3, R0, R10 ;  /* 0x0000000003007224 */ /* 0x000fe200078e020a */
[----:B------:R-:W-:-:S03]  /*254b0*/  LEA R10, P3, R12, R18, 0x1 ;  /* 0x000000120c0a7211 */ /* 0x000fc600078608ff */
[----:B------:R-:W-:-:S05]  /*254c0*/  IMAD.IADD R0, R13, 0x1, R0 ;  /* 0x000000010d007824 */ /* 0x000fca00078e0200 */
[----:B------:R-:W-:-:S05]  /*254d0*/  LEA.HI.X R11, R12, R19, R0, 0x1, P3 ;  /* 0x000000130c0b7211 */ /* 0x000fca00018f0c00 */
[----:B------:R1:W-:Y:S04]  /*254e0*/  @!P2 ST.E.128 [R10.64], RZ ;  /* 0x000000ff0a00a985 */ /* 0x0003e8000c101d04 */
[----:B------:R1:W-:Y:S04]  /*254f0*/  @!P1 ST.E.128 [R10.64+0x40], RZ ;  /* 0x000040ff0a009985 */ /* 0x0003e8000c101d04 */
[----:B------:R1:W-:Y:S02]  /*25500*/  @!P0 ST.E.128 [R10.64+0x80], RZ ;  /* 0x000080ff0a008985 */ /* 0x0003e4000c101d04 */
.L_x_625:
[----:B------:R-:W-:Y:S05]  /*25510*/  BSYNC B0 ;  /* 0x0000000000007941 */ /* 0x000fea0003800000 */
.L_x_624:
        /* <DEDUP_REMOVED lines=20> */
.L_x_627:
[----:B------:R-:W-:Y:S05]  /*25660*/  BSYNC B0 ;  /* 0x0000000000007941 */ /* 0x000fea0003800000 */
.L_x_626:
[----:B-1----:R-:W-:Y:S01]  /*25670*/  IADD3 R10, R8, 0x60, RZ ;  /* 0x00000060080a7810 */ /* 0x002fe20007ffe0ff */
[----:B------:R-:W-:Y:S03]  /*25680*/  BSSY B0, `(.L_x_628) ;  /* 0x0000013000007945 */ /* 0x000fe60003800000 */
[----:B------:R-:W-:-:S13]  /*25690*/  ISETP.GE.AND P0, PT, R10, R22, PT ;  /* 0x000000160a00720c */ /* 0x000fda0003f06270 */
[----:B------:R-:W-:Y:S05]  /*256a0*/  @P0 BRA `(.L_x_629) ;  /* 0x0000010000000947 */ /* 0x000fea0003800000 */
[----:B------:R-:W-:Y:S02]  /*256b0*/  IADD3 R0, P0, R4, 0x60, RZ ;  /* 0x0000006004007810 */ /* 0x000fe40007f1e0ff */
[-C--:B------:R-:W-:Y:S02]  /*256c0*/  ISETP.GE.AND P2, PT, R17, R16.reuse, PT ;  /* 0x000000101100720c */ /* 0x080fe40003f46270 */
[-C--:B------:R-:W-:Y:S01]  /*256d0*/  ISETP.GE.AND P1, PT, R30, R16.reuse, PT ;  /* 0x000000101e00720c */ /* 0x080fe20003f26270 */
[----:B------:R-:W-:Y:S01]  /*256e0*/  IMAD.X R4, RZ, RZ, R5, P0 ;  /* 0x000000ffff047224 */ /* 0x000fe200000e0605 */
[----:B------:R-:W-:Y:S02]  /*256f0*/  MOV R5, R7 ;  /* 0x0000000700057202 */ /* 0x000fe40000000f00 */
[----:B------:R-:W-:Y:S01]  /*25700*/  ISETP.GE.AND P0, PT, R29, R16, PT ;  /* 0x000000101d00720c */ /* 0x000fe20003f06270 */
[----:B------:R-:W-:Y:S02]  /*25710*/  IMAD R6, R4, R2, RZ ;  /* 0x0000000204067224 */ /* 0x000fe400078e02ff */
[----:B------:R-:W-:-:S04]  /*25720*/  IMAD.MOV.U32 R4, RZ, RZ, R14 ;  /* 0x000000ffff047224 */ /* 0x000fc800078e000e */
[----:B------:R-:W-:-:S04]  /*25730*/  IMAD.WIDE.U32 R4, R2, R0, R4 ;  /* 0x0000000002047225 */ /* 0x000fc800078e0004 */
[----:B------:R-:W-:Y:S01]  /*25740*/  IMAD R0, R3, R0, R6 ;  /* 0x0000000003007224 */ /* 0x000fe200078e0206 */
[----:B------:R-:W-:-:S03]  /*25750*/  LEA R2, P3, R4, R18, 0x1 ;  /* 0x0000001204027211 */ /* 0x000fc600078608ff */
[----:B------:R-:W-:-:S05]  /*25760*/  IMAD.IADD R0, R5, 0x1, R0 ;  /* 0x0000000105007824 */ /* 0x000fca00078e0200 */
[----:B------:R-:W-:-:S05]  /*25770*/  LEA.HI.X R3, R4, R19, R0, 0x1, P3 ;  /* 0x0000001304037211 */ /* 0x000fca00018f0c00 */
[----:B------:R1:W-:Y:S04]  /*25780*/  @!P2 ST.E.128 [R2.64], RZ ;  /* 0x000000ff0200a985 */ /* 0x0003e8000c101d04 */
[----:B------:R1:W-:Y:S04]  /*25790*/  @!P1 ST.E.128 [R2.64+0x40], RZ ;  /* 0x000040ff02009985 */ /* 0x0003e8000c101d04 */
[----:B------:R1:W-:Y:S02]  /*257a0*/  @!P0 ST.E.128 [R2.64+0x80], RZ ;  /* 0x000080ff02008985 */ /* 0x0003e4000c101d04 */
.L_x_629:
[----:B------:R-:W-:Y:S05]  /*257b0*/  BSYNC B0 ;  /* 0x0000000000007941 */ /* 0x000fea0003800000 */
.L_x_628:
[----:B------:R-:W-:Y:S02]  /*257c0*/  ISETP.NE.AND P6, PT, R26, RZ, PT ;  /* 0x000000ff1a00720c */ /* 0x000fe40003fc5270 */
[----:B------:R-:W-:-:S02]  /*257d0*/  MOV R11, 0x70 ;  /* 0x00000070000b7802 */ /* 0x000fc40000000f00 */
[-C--:B------:R-:W-:Y:S02]  /*257e0*/  ISETP.GE.OR P5, PT, R8, R22.reuse, P6 ;  /* 0x000000160800720c */ /* 0x080fe400037a6670 */
[-C--:B------:R-:W-:Y:S02]  /*257f0*/  ISETP.GE.OR P4, PT, R25, R22.reuse, P6 ;  /* 0x000000161900720c */ /* 0x080fe40003786670 */
[-C--:B------:R-:W-:Y:S02]  /*25800*/  ISETP.GE.OR P3, PT, R23, R22.reuse, P6 ;  /* 0x000000161700720c */ /* 0x080fe40003766670 */
[----:B------:R-:W-:-:S07]  /*25810*/  ISETP.GE.OR P6, PT, R10, R22, P6 ;  /* 0x000000160a00720c */ /* 0x000fce00037c6670 */
[-C--:B------:R-:W-:Y:S02]  /*25820*/  @!P5 IMAD R0, R8, R24.reuse, RZ ;  /* 0x000000180800d224 */ /* 0x080fe400078e02ff */
[-C--:B-1----:R-:W-:Y:S02]  /*25830*/  @!P4 IMAD R3, R25, R24.reuse, RZ ;  /* 0x000000181903c224 */ /* 0x082fe400078e02ff */
[----:B------:R-:W-:Y:S01]  /*25840*/  @!P3 IMAD R5, R23, R24, RZ ;  /* 0x000000181705b224 */ /* 0x000fe200078e02ff */
[CC--:B------:R-:W-:Y:S02]  /*25850*/  @!P5 IADD3 R2, P0, R0.reuse, R28.reuse, RZ ;  /* 0x0000001c0002d210 */ /* 0x0c0fe40007f1e0ff */
[----:B------:R-:W-:Y:S02]  /*25860*/  @!P4 IADD3 R8, P1, R3, R28, RZ ;  /* 0x0000001c0308c210 */ /* 0x000fe40007f3e0ff */
[----:B------:R-:W-:Y:S02]  /*25870*/  @!P5 LEA.HI.X.SX32 R4, R0, R27, 0x1, P0 ;  /* 0x0000001b0004d211 */ /* 0x000fe400000f0eff */
[----:B------:R-:W-:-:S02]  /*25880*/  @!P5 LEA R6, P2, R2, R20, 0x2 ;  /* 0x000000140206d211 */ /* 0x000fc400078410ff */
[----:B------:R-:W-:Y:S02]  /*25890*/  @!P3 IADD3 R0, P0, R5, R28, RZ ;  /* 0x0000001c0500b210 */ /* 0x000fe40007f1e0ff */
[----:B------:R-:W-:Y:S02]  /*258a0*/  @!P4 LEA.HI.X.SX32 R9, R3, R27, 0x1, P1 ;  /* 0x0000001b0309c211 */ /* 0x000fe400008f0eff */
[----:B------:R-:W-:Y:S02]  /*258b0*/  @!P5 LEA.HI.X R7, R2, R21, R4, 0x2, P2 ;  /* 0x000000150207d211 */ /* 0x000fe400010f1404 */
[-C--:B------:R-:W-:Y:S02]  /*258c0*/  @!P4 LEA R4, P1, R8, R20.reuse, 0x2 ;  /* 0x000000140804c211 */ /* 0x080fe400078210ff */
[----:B------:R-:W-:Y:S02]  /*258d0*/  @!P3 LEA.HI.X.SX32 R3, R5, R27, 0x1, P0 ;  /* 0x0000001b0503b211 */ /* 0x000fe400000f0eff */
[----:B------:R-:W-:-:S02]  /*258e0*/  @!P3 LEA R2, P0, R0, R20, 0x2 ;  /* 0x000000140002b211 */ /* 0x000fc400078010ff */
[-C--:B------:R-:W-:Y:S01]  /*258f0*/  @!P4 LEA.HI.X R5, R8, R21.reuse, R9, 0x2, P1 ;  /* 0x000000150805c211 */ /* 0x080fe200008f1409 */
[----:B------:R-:W-:Y:S01]  /*25900*/  @!P5 IMAD.MOV.U32 R9, RZ, RZ, 0x7f800000 ;  /* 0x7f800000ff09d424 */ /* 0x000fe200078e00ff */
[----:B------:R-:W-:Y:S01]  /*25910*/  @!P3 LEA.HI.X R3, R0, R21, R3, 0x2, P0 ;  /* 0x000000150003b211 */ /* 0x000fe200000f1403 */
[----:B------:R-:W-:Y:S02]  /*25920*/  @!P4 IMAD.MOV.U32 R8, RZ, RZ, 0x7f800000 ;  /* 0x7f800000ff08c424 */ /* 0x000fe400078e00ff */
[----:B------:R-:W-:Y:S01]  /*25930*/  @!P3 IMAD.MOV.U32 R0, RZ, RZ, 0x7f800000 ;  /* 0x7f800000ff00b424 */ /* 0x000fe200078e00ff */
[----:B------:R-:W-:Y:S04]  /*25940*/  @!P5 ST.E [R6.64], R9 ;  /* 0x000000090600d985 */ /* 0x000fe8000c101904 */
[----:B------:R-:W-:Y:S04]  /*25950*/  @!P4 ST.E [R4.64], R8 ;  /* 0x000000080400c985 */ /* 0x000fe8000c101904 */
[----:B------:R1:W-:Y:S02]  /*25960*/  @!P3 ST.E [R2.64], R0 ;  /* 0x000000000200b985 */ /* 0x0003e4000c101904 */
[----:B-1----:R-:W-:-:S02]  /*25970*/  IMAD.MOV.U32 R2, RZ, RZ, R11 ;  /* 0x000000ffff027224 */ /* 0x002fc400078e000b */
[----:B------:R-:W-:-:S04]  /*25980*/  IMAD.MOV.U32 R3, RZ, RZ, 0x0 ;  /* 0x00000000ff037424 */ /* 0x000fc800078e00ff */
[----:B------:R-:W-:Y:S05]  /*25990*/  @P6 RET.REL.NODEC R2 `(_ZN5flash16flash_fwd_kernelI23Flash_fwd_kernel_traitsILi96ELi128ELi64ELi4ELb0ELb0EN7cutlass6half_tE19Flash_kernel_traitsILi96ELi128ELi64ELi4ES3_EELb1ELb1ELb0ELb1ELb0ELb0ELb0ELb1EEEvNS_16Flash_fwd_paramsE) ;  /* 0xfffda66002006950 */ /* 0x000fea0003c3ffff */
[----:B------:R-:W-:-:S05]  /*259a0*/  IMAD R0, R10, R24, RZ ;  /* 0x000000180a007224 */ /* 0x000fca00078e02ff */
[----:B------:R-:W-:-:S04]  /*259b0*/  IADD3 R3, P0, R0, R28, RZ ;  /* 0x0000001c00037210 */ /* 0x000fc80007f1e0ff */
[----:B------:R-:W-:Y:S02]  /*259c0*/  LEA.HI.X.SX32 R0, R0, R27, 0x1, P0 ;  /* 0x0000001b00007211 */ /* 0x000fe400000f0eff */
[----:B------:R-:W-:-:S04]  /*259d0*/  LEA R2, P0, R3, R20, 0x2 ;  /* 0x0000001403027211 */ /* 0x000fc800078010ff */
[----:B------:R-:W-:Y:S01]  /*259e0*/  LEA.HI.X R3, R3, R21, R0, 0x2, P0 ;  /* 0x0000001503037211 */ /* 0x000fe200000f1400 */
[----:B------:R-:W-:-:S05]  /*259f0*/  IMAD.MOV.U32 R0, RZ, RZ, 0x7f800000 ;  /* 0x7f800000ff007424 */ /* 0x000fca00078e00ff */
[----:B------:R1:W-:Y:S02]  /*25a00*/  ST.E [R2.64], R0 ;  /* 0x0000000002007985 */ /* 0x0003e4000c101904 */
[----:B-1----:R-:W-:Y:S02]  /*25a10*/  IMAD.MOV.U32 R2, RZ, RZ, R11 ;  /* 0x000000ffff027224 */ /* 0x002fe400078e000b */
[----:B------:R-:W-:-:S04]  /*25a20*/  IMAD.MOV.U32 R3, RZ, RZ, 0x0 ;  /* 0x00000000ff037424 */ /* 0x000fc800078e00ff */
[----:B------:R-:W-:Y:S05]  /*25a30*/  RET.REL.NODEC R2 `(_ZN5flash16flash_fwd_kernelI23Flash_fwd_kernel_traitsILi96ELi128ELi64ELi4ELb0ELb0EN7cutlass6half_tE19Flash_kernel_traitsILi96ELi128ELi64ELi4ES3_EELb1ELb1ELb0ELb1ELb0ELb0ELb0ELb1EEEvNS_16Flash_fwd_paramsE) ;  /* 0xfffda5c002007950 */ /* 0x000fea0003c3ffff */
.L_x_601:
[----:B------:R2:W5:Y:S01]  /*25a40*/  LDL R0, [R1+0x130] ;  /* 0x0001300001007983 */ /* 0x0005620000100800 */
[----:B-1----:R-:W-:Y:S02]  /*25a50*/  MOV R3, 0x2 ;  /* 0x0000000200037802 */ /* 0x002fe40000000f00 */
[----:B------:R-:W-:Y:S02]  /*25a60*/  MOV R2, 0x25a80 ;  /* 0x00025a8000027802 */ /* 0x000fe40000000f00 */
[----:B--2--5:R-:W-:Y:S05]  /*25a70*/  CALL.REL.NOINC `($__internal_0_$__cuda_sm70_shflsync_bfly_p) ;  /* 0x0000027000007944 */ /* 0x024fea0003c00000 */
[----:B------:R-:W-:Y:S01]  /*25a80*/  MOV R5, R9 ;  /* 0x0000000900057202 */ /* 0x000fe20000000f00 */
[----:B------:R-:W-:Y:S05]  /*25a90*/  BRA `(.L_x_630) ;  /* 0xffffd14000007947 */ /* 0x000fea000383ffff */
.L_x_602:
[----:B------:R-:W-:Y:S01]  /*25aa0*/  IMAD.MOV.U32 R0, RZ, RZ, R5 ;  /* 0x000000ffff007224 */ /* 0x000fe200078e0005 */
[----:B------:R-:W-:Y:S02]  /*25ab0*/  MOV R3, 0x1 ;  /* 0x0000000100037802 */ /* 0x000fe40000000f00 */
[----:B------:R-:W-:Y:S02]  /*25ac0*/  MOV R2, 0x25ae0 ;  /* 0x00025ae000027802 */ /* 0x000fe40000000f00 */
[----:B-----5:R-:W-:Y:S05]  /*25ad0*/  CALL.REL.NOINC `($__internal_0_$__cuda_sm70_shflsync_bfly_p) ;  /* 0x0000021000007944 */ /* 0x020fea0003c00000 */
[----:B------:R1:W5:Y:S01]  /*25ae0*/  LDL R0, [R1+0x134] ;  /* 0x0001340001007983 */ /* 0x0003620000100800 */
[----:B------:R-:W-:Y:S01]  /*25af0*/  FADD.FTZ R57, R5, R9 ;  /* 0x0000000905397221 */ /* 0x000fe20000010000 */
[----:B------:R-:W-:Y:S02]  /*25b00*/  MOV R3, 0x2 ;  /* 0x0000000200037802 */ /* 0x000fe40000000f00 */
[----:B------:R-:W-:-:S02]  /*25b10*/  MOV R2, 0x25b30 ;  /* 0x00025b3000027802 */ /* 0x000fc40000000f00 */
[----:B-1---5:R-:W-:Y:S05]  /*25b20*/  CALL.REL.NOINC `($__internal_0_$__cuda_sm70_shflsync_bfly_p) ;  /* 0x000001c000007944 */ /* 0x022fea0003c00000 */
[----:B------:R-:W2:Y:S01]  /*25b30*/  LDL.LU R0, [R1+0x134] ;  /* 0x0001340001007983 */ /* 0x000ea20000300800 */
[----:B------:R-:W-:-:S02]  /*25b40*/  MOV R3, 0x1 ;  /* 0x0000000100037802 */ /* 0x000fc40000000f00 */
[----:B------:R-:W-:Y:S01]  /*25b50*/  MOV R2, 0x25b80 ;  /* 0x00025b8000027802 */ /* 0x000fe20000000f00 */
[----:B--2---:R-:W-:Y:S02]  /*25b60*/  FADD.FTZ R0, R0, R9 ;  /* 0x0000000900007221 */ /* 0x004fe40000010000 */
[----:B------:R-:W-:Y:S05]  /*25b70*/  CALL.REL.NOINC `($__internal_0_$__cuda_sm70_shflsync_bfly_p) ;  /* 0x0000017000007944 */ /* 0x000fea0003c00000 */
[----:B------:R-:W-:Y:S02]  /*25b80*/  FADD.FTZ R56, R0, R9 ;  /* 0x0000000900387221 */ /* 0x000fe40000010000 */
[----:B------:R1:W5:Y:S01]  /*25b90*/  LDL R0, [R1+0x144] ;  /* 0x0001440001007983 */ /* 0x0003620000100800 */
[----:B------:R-:W-:Y:S02]  /*25ba0*/  MOV R3, 0x2 ;  /* 0x0000000200037802 */ /* 0x000fe40000000f00 */
[----:B------:R-:W-:Y:S02]  /*25bb0*/  MOV R2, 0x25bd0 ;  /* 0x00025bd000027802 */ /* 0x000fe40000000f00 */
[----:B-1---5:R-:W-:Y:S05]  /*25bc0*/  CALL.REL.NOINC `($__internal_0_$__cuda_sm70_shflsync_bfly_p) ;  /* 0x0000012000007944 */ /* 0x022fea0003c00000 */
[----:B------:R-:W2:Y:S01]  /*25bd0*/  LDL.LU R0, [R1+0x144] ;  /* 0x0001440001007983 */ /* 0x000ea20000300800 */
[----:B------:R-:W-:Y:S02]  /*25be0*/  MOV R3, 0x1 ;  /* 0x0000000100037802 */ /* 0x000fe40000000f00 */
[----:B------:R-:W-:Y:S01]  /*25bf0*/  MOV R2, 0x25c30 ;  /* 0x00025c3000027802 */ /* 0x000fe20000000f00 */
[----:B--2---:R-:W-:-:S05]  /*25c00*/  FADD.FTZ R55, R0, R9 ;  /* 0x0000000900377221 */ /* 0x004fca0000010000 */
[----:B------:R-:W-:Y:S02]  /*25c10*/  MOV R0, R55 ;  /* 0x0000003700007202 */ /* 0x000fe40000000f00 */
[----:B------:R-:W-:Y:S05]  /*25c20*/  CALL.REL.NOINC `($__internal_0_$__cuda_sm70_shflsync_bfly_p) ;  /* 0x000000c000007944 */ /* 0x000fea0003c00000 */
[----:B------:R1:W5:Y:S01]  /*25c30*/  LDL R0, [R1+0x140] ;  /* 0x0001400001007983 */ /* 0x0003620000100800 */
[----:B------:R-:W-:Y:S01]  /*25c40*/  FADD.FTZ R55, R55, R9 ;  /* 0x0000000937377221 */ /* 0x000fe20000010000 */
        /* <DEDUP_REMOVED lines=9> */
[----:B------:R-:W-:Y:S05]  /*25ce0*/  BRA `(.L_x_631) ;  /* 0xffffd02000007947 */ /* 0x000fea000383ffff */
        .weak           $__internal_0_$__cuda_sm70_shflsync_bfly_p
        .type           $__internal_0_$__cuda_sm70_shflsync_bfly_p,@function
        .size           $__internal_0_$__cuda_sm70_shflsync_bfly_p,(.L_x_977 - $__internal_0_$__cuda_sm70_shflsync_bfly_p)
$__internal_0_$__cuda_sm70_shflsync_bfly_p:
[----:B------:R-:W-:Y:S04]  /*25cf0*/  WARPSYNC R7 ;  /* 0x0000000700007348 */ /* 0x000fe80003800000 */
[----:B------:R1:W2:Y:S02]  /*25d00*/  SHFL.BFLY PT, R9, R0, R3, R8 ;  /* 0x0c00000300097389 */ /* 0x0002a400000e0008 */
[----:B-1----:R-:W-:-:S04]  /*25d10*/  MOV R3, 0x0 ;  /* 0x0000000000037802 */ /* 0x002fc80000000f00 */
[----:B--2---:R-:W-:Y:S05]  /*25d20*/  RET.REL.NODEC R2 `(_ZN5flash16flash_fwd_kernelI23Flash_fwd_kernel_traitsILi96ELi128ELi64ELi4ELb0ELb0EN7cutlass6half_tE19Flash_kernel_traitsILi96ELi128ELi64ELi4ES3_EELb1ELb1ELb0ELb1ELb0ELb0ELb0ELb1EEEvNS_16Flash_fwd_paramsE) ;  /* 0xfffda2d002007950 */ /* 0x004fea0003c3ffff */
.L_x_632:
        /* <DEDUP_REMOVED lines=13> */
.L_x_977:


//--------------------- .text._ZN5flash16flash_fwd_kernelI23Flash_fwd_kernel_traitsILi96ELi128ELi64ELi4ELb0ELb0EN7cutlass6half_tE19Flash_kernel_traitsILi96ELi128ELi64ELi4ES3_EELb0ELb1ELb0ELb1ELb0ELb0ELb1ELb0EEEvNS_16Flash_fwd_paramsE --------------------------
	.section	.text._ZN5flash16flash_fwd_kernelI23Flash_fwd_kernel_traitsILi96ELi128ELi64ELi4ELb0ELb0EN7cutlass6half_tE19Flash_kernel_traitsILi96ELi128ELi64ELi4ES3_EELb0ELb1ELb0ELb1ELb0ELb0ELb1ELb0EEEvNS_16Flash_fwd_paramsE,"ax",@progbits
	.sectioninfo	@"SHI_REGISTERS=255"
	.align	128
        .global         _ZN5flash16flash_fwd_kernelI23Flash_fwd_kernel_traitsILi96ELi128ELi64ELi4ELb0ELb0EN7cutlass6half_tE19Flash_kernel_traitsILi96ELi128ELi64ELi4ES3_EELb0ELb1ELb0ELb1ELb0ELb0ELb1ELb0EEEvNS_16Flash_fwd_paramsE
        .type           _ZN5flash16flash_fwd_kernelI23Flash_fwd_kernel_traitsILi96ELi128ELi64ELi4ELb0ELb0EN7cutlass6half_tE19Flash_kernel_traitsILi96ELi128ELi64ELi4ES3_EELb0ELb1ELb0ELb1ELb0ELb0ELb1ELb0EEEvNS_16Flash_fwd_paramsE,@function
        .size           _ZN5flash16flash_fwd_kernelI23Flash_fwd_kernel_traitsILi96ELi128ELi64ELi4ELb0ELb0EN7cutlass6half_tE19Flash_kernel_traitsILi96ELi128ELi64ELi4ES3_EELb0ELb1ELb0ELb1ELb0ELb0ELb1ELb0EEEvNS_16Flash_fwd_paramsE,(.L_x_995 - _ZN5flash16flash_fwd_kernelI23Flash_fwd_kernel_traitsILi96ELi128ELi64ELi4ELb0ELb0EN7cutlass6half_tE19Flash_kernel_traitsILi96ELi128ELi64ELi4ES3_EELb0ELb1ELb0ELb1ELb0ELb0ELb1ELb0EEEvNS_16Flash_fwd_paramsE)
        .other          _ZN5flash16flash_fwd_kernelI23Flash_fwd_kernel_traitsILi96ELi128ELi64ELi4ELb0ELb0EN7cutlass6half_tE19Flash_kernel_traitsILi96ELi128ELi64ELi4ES3_EELb0ELb1ELb0ELb1ELb0ELb0ELb1ELb0EEEvNS_16Flash_fwd_paramsE,@"STO_CUDA_ENTRY STV_DEFAULT"
_ZN5flash16flash_fwd_kernelI23Flash_fwd_kernel_traitsILi96ELi128ELi64ELi4ELb0ELb0EN7cutlass6half_tE19Flash_kernel_traitsILi96ELi128ELi64ELi4ES3_EELb0ELb1ELb0ELb1ELb0ELb0ELb1ELb0EEEvNS_16Flash_fwd_paramsE:
.text._ZN5flash16flash_fwd_kernelI23Flash_fwd_kernel_traitsILi96ELi128ELi64ELi4ELb0ELb0EN7cutlass6half_tE19Flash_kernel_traitsILi96ELi128ELi64ELi4ES3_EELb0ELb1ELb0ELb1ELb0ELb0ELb1ELb0EEEvNS_16Flash_fwd_paramsE:
        /* <DEDUP_REMOVED lines=48> */
[----:B--234-:R-:W-:Y:S05]  /*0300*/  @!P0 BRA `(.L_x_633) ;  /* 0x0000007000008947 */ /* 0x01cfea0003800000 */
[----:B-1----:R-:W-:-:S13]  /*0310*/  PLOP3.LUT P0, PT, PT, PT, UP3, 0x80, 0x0 ;  /* 0x000000000000781c */ /* 0x002fda0003f0f038 */
[----:B------:R-:W2:Y:S04]  /*0320*/  @P0 LDG.E R0, [R2.64+0x4] ;  /* 0x0000041402000981 */ /* 0x000ea8000c1e1900 */
[----:B------:R-:W3:Y:S01]  /*0330*/  @!P0 LDG.E R2, [R2.64] ;  /* 0x0000001402028981 */ /* 0x000ee2000c1e1900 */
[----:B--2---:R-:W1:Y:S02]  /*0340*/  @P0 R2UR UR6, R0 ;  /* 0x00000000000603c2 */ /* 0x004e6400000e0000 */
[----:B-1----:R-:W-:-:S11]  /*0350*/  @UP3 UIADD3 UR6, UR6, -UR15, URZ ;  /* 0x8000000f06063290 */ /* 0x002fd6000fffe03f */
[----:B---3--:R1:W2:Y:S02]  /*0360*/  @!P0 R2UR UR6, R2 ;  /* 0x00000000020683c2 */ /* 0x0082a400000e0000 */
[----:B-12---:R-:W-:Y:S05]  /*0370*/  BRA `(.L_x_634) ;  /* 0x0000001000007947 */ /* 0x006fea0003800000 */
.L_x_633:
[----:B-1----:R-:W-:Y:S02]  /*0380*/  ULDC UR6, c[0x0][0x218] ;  /* 0x0000860000067ab9 */ /* 0x002fe40000000800 */
.L_x_634:
        /* <DEDUP_REMOVED lines=71> */
.L_x_636:
        /* <DEDUP_REMOVED lines=18> */
[----:B------:R-:W-:Y:S01]  /*0920*/  IMAD.HI.U32 R0, R3, R0, R2 ;  /* 0x0000000003007227 */ /* 0x000fe200078e0002 */
[----:B------:R-:W-:-:S05]  /*0930*/  MOV R3, R5 ;  /* 0x0000000500037202 */ /* 0x000fca0000000f00 */
        /* <DEDUP_REMOVED lines=8> */
[----:B------:R-:W-:-:S04]  /*09c0*/  @P3 IADD3 R0, R0, 0x1, RZ ;  /* 0x0000000100003810 */ /* 0x000fc80007ffe0ff */
        /* <DEDUP_REMOVED lines=15> */
.L_x_637:
[----:B------:R-:W-:Y:S01]  /*0ac0*/  SHF.R.S32.HI R10, RZ, 0x1f, R27 ;  /* 0x0000001fff0a7819 */ /* 0x000fe2000001141b */
[----:B------:R-:W1:Y:S01]  /*0ad0*/  S2R R16, SR_CTAID.Z ;  /* 0x0000000000107919 */ /* 0x000e620000002700 */
[----:B------:R-:W-:Y:S01]  /*0ae0*/  UIADD3 UR5, -UR25, UR12, URZ ;  /* 0x0000000c19057290 */ /* 0x000fe2000fffe13f */
[----:B------:R-:W-:Y:S01]  /*0af0*/  IMAD.MOV.U32 R28, RZ, RZ, 0x10 ;  /* 0x00000010ff1c7424 */ /* 0x000fe200078e00ff */
[CC--:B------:R-:W-:Y:S01]  /*0b00*/  LEA.HI R7, R10.reuse, R27.reuse, RZ, 0x2 ;  /* 0x0000001b0a077211 */ /* 0x0c0fe200078f10ff */
[----:B------:R-:W-:Y:S01]  /*0b10*/  IMAD.U32 R8, RZ, RZ, UR10 ;  /* 0x0000000aff087e24 */ /* 0x000fe2000f8e00ff */
[----:B------:R-:W-:Y:S01]  /*0b20*/  LEA.HI R26, R10, R27, RZ, 0x3 ;  /* 0x0000001b0a1a7211 */ /* 0x000fe200078f18ff */
[----:B------:R-:W-:Y:S01]  /*0b30*/  BSSY B0, `(.L_x_638) ;  /* 0x0000068000007945 */ /* 0x000fe20003800000 */
[----:B------:R-:W-:Y:S02]  /*0b40*/  LOP3.LUT R3, R7, 0xfffffffc, RZ, 0xc0, !PT ;  /* 0xfffffffc07037812 */ /* 0x000fe400078ec0ff */
[----:B------:R-:W-:-:S02]  /*0b50*/  SHF.R.S32.HI R25, RZ, 0x3, R26 ;  /* 0x00000003ff197819 */ /* 0x000fc4000001141a */
[-C--:B------:R-:W-:Y:S01]  /*0b60*/  LEA.HI R24, R10, R27.reuse, RZ, 0x4 ;  /* 0x0000001b0a187211 */ /* 0x080fe200078f20ff */
[----:B------:R-:W-:Y:S01]  /*0b70*/  IMAD.IADD R3, R27, 0x1, -R3 ;  /* 0x000000011b037824 */ /* 0x000fe200078e0a03 */
[----:B------:R-:W-:Y:S01]  /*0b80*/  SHF.R.S32.HI R4, RZ, 0x2, R7 ;  /* 0x00000002ff047819 */ /* 0x000fe20000011407 */
[----:B------:R-:W-:Y:S01]  /*0b90*/  IMAD.SHL.U32 R2, R25, 0x40, RZ ;  /* 0x0000004019027824 */ /* 0x000fe200078e00ff */
[----:B------:R-:W-:Y:S01]  /*0ba0*/  LOP3.LUT R6, R24, 0xfffffff0, RZ, 0xc0, !PT ;  /* 0xfffffff018067812 */ /* 0x000fe200078ec0ff */
[----:B------:R-:W-:Y:S01]  /*0bb0*/  IMAD.SHL.U32 R208, R3, 0x8, RZ ;  /* 0x0000000803d07824 */ /* 0x000fe200078e00ff */
[----:B------:R-:W-:Y:S02]  /*0bc0*/  LEA.HI R3, R7, R4, RZ, 0x1 ;  /* 0x0000000407037211 */ /* 0x000fe400078f08ff */
        /* <DEDUP_REMOVED lines=8> */
[--C-:B------:R-:W-:Y:S01]  /*0c50*/  SHF.R.S32.HI R10, RZ, 0x1, R20.reuse ;  /* 0x00000001ff0a7819 */ /* 0x100fe20000011414 */
[----:B------:R-:W-:Y:S01]  /*0c60*/  IMAD.IADD R3, R4, 0x1, -R3 ;  /* 0x0000000104037824 */ /* 0x000fe200078e0a03 */
[----:B------:R-:W-:-:S02]  /*0c70*/  SHF.R.S32.HI R6, RZ, 0x1f, R20 ;  /* 0x0000001fff067819 */ /* 0x000fc40000011414 */
[----:B------:R-:W-:Y:S02]  /*0c80*/  SHF.R.S32.HI R18, RZ, 0x5, R15 ;  /* 0x00000005ff127819 */ /* 0x000fe4000001140f */
        /* <DEDUP_REMOVED lines=19> */
[----:B------:R-:W-:Y:S01]  /*0dc0*/  ULDC.64 UR6, c[0x0][0x1a8] ;  /* 0x00006a0000067ab9 */ /* 0x000fe20000000a00 */
[----:B------:R-:W-:Y:S01]  /*0dd0*/  IMAD.WIDE.U32 R2, R4, c[0x0][0x1a0], R208 ;  /* 0x0000680004027a25 */ /* 0x000fe200078e00d0 */
[----:B------:R-:W-:Y:S01]  /*0de0*/  UIMAD UR6, UR23, UR6, URZ ;  /* 0x00000006170672a4 */ /* 0x000fe2000f8e023f */
[----:B------:R-:W-:-:S02]  /*0df0*/  LOP3.LUT P1, RZ, R23, 0x2, RZ, 0xc0, !PT ;  /* 0x0000000217ff7812 */ /* 0x000fc4000782c0ff */
[----:B------:R-:W-:Y:S01]  /*0e00*/  IMAD R11, R4, c[0x0][0x1a4], R11 ;  /* 0x00006900040b7a24 */ /* 0x000fe200078e020b */
[----:B------:R-:W-:Y:S01]  /*0e10*/  IADD3 R2, P0, R2, UR16, RZ ;  /* 0x0000001002027c10 */ /* 0x000fe2000ff1e0ff */
[C---:B------:R-:W-:Y:S01]  /*0e20*/  IMAD R12, R10.reuse, c[0x0][0x1b0], RZ ;  /* 0x00006c000a0c7a24 */ /* 0x040fe200078e02ff */
[----:B------:R-:W-:Y:S01]  /*0e30*/  UIMAD UR6, UR26, UR7, UR6 ;  /* 0x000000071a0672a4 */ /* 0x000fe2000f8e0206 */
[----:B------:R-:W-:Y:S01]  /*0e40*/  IMAD R10, R10, c[0x0][0x1b8], RZ ;  /* 0x00006e000a0a7a24 */ /* 0x000fe200078e02ff */
[----:B------:R-:W-:Y:S01]  /*0e50*/  IADD3.X R3, R3, UR4, R11, P0, !PT ;  /* 0x0000000403037c10 */ /* 0x000fe200087fe40b */
[----:B------:R-:W-:Y:S01]  /*0e60*/  IMAD.WIDE.U32 R34, R0, c[0x0][0x1b0], R6 ;  /* 0x00006c0000227a25 */ /* 0x000fe200078e0006 */
[----:B------:R-:W-:Y:S02]  /*0e70*/  ISETP.GE.AND P0, PT, R4, UR5, PT ;  /* 0x0000000504007c0c */ /* 0x000fe4000bf06270 */
[----:B------:R-:W-:Y:S01]  /*0e80*/  IADD3 R11, R17, UR6, RZ ;  /* 0x00000006110b7c10 */ /* 0x000fe2000fffe0ff */
[C---:B------:R-:W-:Y:S01]  /*0e90*/  IMAD R10, R0.reuse, c[0x0][0x1bc], R10 ;  /* 0x00006f00000a7a24 */ /* 0x040fe200078e020a */
[----:B------:R2:W-:Y:S01]  /*0ea0*/  STL.64 [R1+0x28], R34 ;  /* 0x0000282201007387 */ /* 0x0005e20000100a00 */
[----:B------:R-:W-:Y:S01]  /*0eb0*/  IMAD.WIDE.U32 R30, R0, c[0x0][0x1b8], R2 ;  /* 0x00006e00001e7a25 */ /* 0x000fe200078e0002 */
[----:B------:R-:W-:-:S03]  /*0ec0*/  SEL R2, R28, 0xfffffff0, !P1 ;  /* 0xfffffff01c027807 */ /* 0x000fc60004800000 */
[----:B------:R-:W-:Y:S01]  /*0ed0*/  IMAD R12, R0, c[0x0][0x1b4], R12 ;  /* 0x00006d00000c7a24 */ /* 0x000fe200078e020c */
[----:B------:R2:W-:Y:S01]  /*0ee0*/  STL.64 [R1+0x40], R30 ;  /* 0x0000401e01007387 */ /* 0x0005e20000100a00 */
[----:B------:R-:W-:Y:S01]  /*0ef0*/  IMAD.IADD R33, R31, 0x1, R10 ;  /* 0x000000011f217824 */ /* 0x000fe200078e020a */
[----:B------:R-:W-:Y:S01]  /*0f00*/  LOP3.LUT R0, R15, 0xffffffe0, RZ, 0xc0, !PT ;  /* 0xffffffe00f007812 */ /* 0x000fe200078ec0ff */
[----:B------:R-:W-:Y:S01]  /*0f10*/  IMAD.IADD R37, R35, 0x1, R12 ;  /* 0x0000000123257824 */ /* 0x000fe200078e020c */
[----:B------:R2:W-:Y:S01]  /*0f20*/  STL [R1+0x30], R206 ;  /* 0x000030ce01007387 */ /* 0x0005e20000100800 */
[----:B------:R-:W-:Y:S02]  /*0f30*/  IMAD.U32 R13, R14, 0x20, R13 ;  /* 0x000000200e0d7824 */ /* 0x000fe400078e000d */
[----:B------:R-:W-:Y:S01]  /*0f40*/  IMAD.WIDE R8, R8, 0x80, R4 ;  /* 0x0000008008087825 */ /* 0x000fe200078e0204 */
[----:B------:R2:W-:Y:S03]  /*0f50*/  STL [R1+0x34], R251 ;  /* 0x000034fb01007387 */ /* 0x0005e60000100800 */
[----:B------:R-:W-:Y:S01]  /*0f60*/  IMAD.IADD R21, R27, 0x1, -R0 ;  /* 0x000000011b157824 */ /* 0x000fe200078e0a00 */
[----:B------:R2:W-:Y:S01]  /*0f70*/  STL [R1+0x3c], R33 ;  /* 0x00003c2101007387 */ /* 0x0005e20000100800 */
[----:B------:R-:W-:-:S03]  /*0f80*/  IMAD.SHL.U32 R230, R13, 0x2, RZ ;  /* 0x000000020de67824 */ /* 0x000fc600078e00ff */
[----:B------:R2:W-:Y:S01]  /*0f90*/  STL [R1+0x24], R37 ;  /* 0x0000242501007387 */ /* 0x0005e20000100800 */
[----:B------:R-:W-:Y:S05]  /*0fa0*/  @P0 BRA `(.L_x_639) ;  /* 0x0000020000000947 */ /* 0x000fea0003800000 */
[----:B------:R-:W-:Y:S01]  /*0fb0*/  ISETP.GE.AND P4, PT, R208, c[0x0][0x220], PT ;  /* 0x00008800d0007a0c */ /* 0x000fe20003f86270 */
[----:B------:R-:W-:Y:S01]  /*0fc0*/  IMAD R0, R9, c[0x0][0x190], RZ ;  /* 0x0000640009007a24 */ /* 0x000fe200078e02ff */
[----:B------:R-:W-:Y:S01]  /*0fd0*/  ISETP.GE.AND P3, PT, R206, c[0x0][0x220], PT ;  /* 0x00008800ce007a0c */ /* 0x000fe20003f66270 */
[----:B------:R-:W-:Y:S01]  /*0fe0*/  IMAD.MOV.U32 R10, RZ, RZ, R16 ;  /* 0x000000ffff0a7224 */ /* 0x000fe200078e0010 */
[----:B------:R-:W-:Y:S01]  /*0ff0*/  ISETP.GE.AND P2, PT, R251, c[0x0][0x220], PT ;  /* 0x00008800fb007a0c */ /* 0x000fe20003f46270 */
[C---:B------:R-:W-:Y:S02]  /*1000*/  IMAD R0, R8.reuse, c[0x0][0x194], R0 ;  /* 0x0000650008007a24 */ /* 0x040fe400078e0200 */
        /* <DEDUP_REMOVED lines=26> */
.L_x_639:
[----:B------:R-:W-:Y:S05]  /*11b0*/  BSYNC B0 ;  /* 0x0000000000007941 */ /* 0x000fea0003800000 */
.L_x_638:
        /* <DEDUP_REMOVED lines=37> */
.L_x_641:
[----:B------:R-:W-:Y:S05]  /*1410*/  BSYNC B0 ;  /* 0x0000000000007941 */ /* 0x000fea0003800000 */
.L_x_640:
        /* <DEDUP_REMOVED lines=37> */
.L_x_643:
[----:B------:R-:W-:Y:S05]  /*1670*/  BSYNC B0 ;  /* 0x0000000000007941 */ /* 0x000fea0003800000 */
.L_x_642:
        /* <DEDUP_REMOVED lines=40> */
.L_x_645:
[----:B------:R-:W-:Y:S05]  /*1900*/  BSYNC B0 ;  /* 0x0000000000007941 */ /* 0x000fea0003800000 */
.L_x_644:
        /* <DEDUP_REMOVED lines=42> */
.L_x_647:
[----:B------:R-:W-:Y:S05]  /*1bb0*/  BSYNC B0 ;  /* 0x0000000000007941 */ /* 0x000fea0003800000 */
.L_x_646:
        /* <DEDUP_REMOVED lines=34> */
.L_x_649:
[----:B------:R-:W-:Y:S05]  /*1de0*/  BSYNC B0 ;  /* 0x0000000000007941 */ /* 0x000fea0003800000 */
.L_x_648:
        /* <DEDUP_REMOVED lines=11> */
[----:B-1----:R-:W-:Y:S01]  /*1ea0*/  SHF.R.S32.HI R9, RZ, 0x4, R24 ;  /* 0x00000004ff097819 */ /* 0x002fe20000011418 */
[----:B------:R-:W-:Y:S01]  /*1eb0*/  @UP1 UIMAD UR7, UR24, UR7, UR27 ;  /* 0x00000007180712a4 */ /* 0x000fe2000f8e021b */
[----:B------:R-:W-:Y:S01]  /*1ec0*/  ISETP.GE.AND P1, PT, R4, UR13, PT ;  /* 0x0000000d04007c0c */ /* 0x000fe2000bf26270 */
[----:B------:R-:W-:Y:S01]  /*1ed0*/  ULDC UR6, c[0x0][0x318] ;  /* 0x0000c60000067ab9 */ /* 0x000fe20000000800 */
[----:B------:R-:W-:Y:S01]  /*1ee0*/  SHF.R.S32.HI R3, RZ, 0x1f, R19 ;  /* 0x0000001fff037819 */ /* 0x000fe20000011413 */
[----:B------:R-:W-:Y:S01]  /*1ef0*/  @UP1 ULEA UR26, UP0, UR28, UR6, 0x2 ;  /* 0x000000061c1a1291 */ /* 0x000fe2000f80103f */
[----:B------:R-:W-:Y:S01]  /*1f00*/  LOP3.LUT R0, R20, 0x7fffffe, RZ, 0xc0, !PT ;  /* 0x07fffffe14007812 */ /* 0x000fe200078ec0ff */
[----:B------:R-:W-:Y:S01]  /*1f10*/  @UP1 UIADD3 UR7, UR29, UR7, URZ ;  /* 0x000000071d071290 */ /* 0x000fe2000fffe03f */
[----:B------:R-:W-:Y:S01]  /*1f20*/  LEA R10, R18, UR25, 0x4 ;  /* 0x00000019120a7c11 */ /* 0x000fe2000f8e20ff */
[----:B------:R-:W-:Y:S01]  /*1f30*/  ULDC UR6, c[0x0][0x31c] ;  /* 0x0000c70000067ab9 */ /* 0x000fe20000000800 */
[----:B------:R-:W-:-:S04]  /*1f40*/  DEPBAR.LE SB0, 0x0 ;  /* 0x000080000000791a */ /* 0x000fc80000000000 */
[----:B------:R-:W-:Y:S01]  /*1f50*/  @UP1 ULEA.HI.X UR27, UR28, UR6, UR7, 0x2, UP0 ;  /* 0x000000061c1b1291 */ /* 0x000fe200080f1407 */
[----:B------:R-:W-:Y:S01]  /*1f60*/  IMAD.U32 R6, RZ, RZ, UR26 ;  /* 0x0000001aff067e24 */ /* 0x000fe2000f8e00ff */
[----:B------:R-:W-:Y:S02]  /*1f70*/  LEA.HI R4, R24, R9, RZ, 0x1 ;  /* 0x0000000918047211 */ /* 0x000fe400078f08ff */
[----:B------:R-:W-:Y:S01]  /*1f80*/  LEA.HI R5, R3, R19, RZ, 0x3 ;  /* 0x0000001303057211 */ /* 0x000fe200078f18ff */
[----:B------:R-:W-:Y:S01]  /*1f90*/  IMAD.IADD R8, R19, 0x1, -R0 ;  /* 0x0000000113087824 */ /* 0x000fe200078e0a00 */
[----:B------:R-:W1:Y:S01]  /*1fa0*/  @P0 MUFU.RCP R12, c[0x0][0x238] ;  /* 0x00008e00000c0b08 */ /* 0x000e620000001000 */
[----:B------:R-:W-:Y:S01]  /*1fb0*/  IMAD.U32 R7, RZ, RZ, UR27 ;  /* 0x0000001bff077e24 */ /* 0x000fe2000f8e00ff */
[----:B------:R-:W-:-:S04]  /*1fc0*/  ULDC.64 UR6, c[0x0][0x1a0] ;  /* 0x0000680000067ab9 */ /* 0x000fc80000000a00 */
[----:B------:R3:W1:Y:S01]  /*1fd0*/  @P0 LDG.E R11, [R6.64] ;  /* 0x00000014060b0981 */ /* 0x000662000c1e1900 */
[----:B------:R-:W-:Y:S01]  /*1fe0*/  LOP3.LUT R3, R4, 0xfffffffe, RZ, 0xc0, !PT ;  /* 0xfffffffe04037812 */ /* 0x000fe200078ec0ff */
[----:B------:R-:W-:Y:S01]  /*1ff0*/  IMAD.SHL.U32 R5, R5, 0x20, RZ ;  /* 0x0000002005057824 */ /* 0x000fe200078e00ff */
[----:B------:R-:W-:Y:S01]  /*2000*/  USHF.L.U32 UR24, UR6, 0x6, URZ ;  /* 0x0000000606187899 */ /* 0x000fe2000800063f */
[----:B------:R-:W-:Y:S01]  /*2010*/  BAR.SYNC.DEFER_BLOCKING 0x0 ;  /* 0x0000000000007b1d */ /* 0x000fe20000010000 */
[----:B------:R-:W-:Y:S01]  /*2020*/  IMAD.MOV.U32 R14, RZ, RZ, R32 ;  /* 0x000000ffff0e7224 */ /* 0x000fe200078e0020 */
[----:B------:R-:W-:Y:S01]  /*2030*/  USHF.L.U64.HI UR23, UR6, UR4, UR7 ;  /* 0x0000000406177299 */ /* 0x000fe20008010207 */
[----:B------:R-:W-:Y:S02]  /*2040*/  IMAD.IADD R9, R9, 0x1, -R3 ;  /* 0x0000000109097824 */ /* 0x000fe400078e0a03 */
[----:B------:R-:W-:Y:S01]  /*2050*/  IMAD.MOV.U32 R15, RZ, RZ, R33 ;  /* 0x000000ffff0f7224 */ /* 0x000fe200078e0021 */
[----:B------:R-:W-:Y:S01]  /*2060*/  UIMAD UR4, UR23, UR14, URZ ;  /* 0x0000000e170472a4 */ /* 0x000fe2000f8e023f */
[----:B------:R-:W-:Y:S01]  /*2070*/  IMAD.MOV.U32 R14, RZ, RZ, R30 ;  /* 0x000000ffff0e7224 */ /* 0x000fe200078e001e */
[----:B------:R-:W-:Y:S01]  /*2080*/  BSSY B0, `(.L_x_650) ;  /* 0x0000055000007945 */ /* 0x000fe20003800000 */
[----:B------:R-:W-:Y:S01]  /*2090*/  IMAD.U32 R250, RZ, RZ, UR24 ;  /* 0x00000018fffa7e24 */ /* 0x000fe2000f8e00ff */
[----:B------:R-:W-:-:S03]  /*20a0*/  UIMAD UR19, UR19, UR24, UR4 ;  /* 0x00000018131372a4 */ /* 0x000fc6000f8e0204 */
[----:B------:R-:W-:Y:S01]  /*20b0*/  UMOV UR4, URZ ;  /* 0x0000003f00047c82 */ /* 0x000fe20008000000 */
[----:B---3--:R-:W-:Y:S02]  /*20c0*/  SHF.R.S32.HI R6, RZ, 0x1f, R21 ;  /* 0x0000001fff067819 */ /* 0x008fe40000011415 */
[----:B------:R-:W-:Y:S01]  /*20d0*/  LOP3.LUT R7, R26, 0xfffffff8, RZ, 0xc0, !PT ;  /* 0xfffffff81a077812 */ /* 0x000fe200078ec0ff */
[----:B------:R-:W-:Y:S01]  /*20e0*/  @P1 STS [R230+0x9000], RZ ;  /* 0x009000ffe6001388 */ /* 0x000fe20000000800 */
[----:B------:R-:W-:Y:S02]  /*20f0*/  LEA.HI R0, R6, R21, RZ, 0x2 ;  /* 0x0000001506007211 */ /* 0x000fe400078f10ff */
[----:B------:R-:W-:Y:S01]  /*2100*/  SHF.R.S32.HI R6, RZ, 0x1f, R18 ;  /* 0x0000001fff067819 */ /* 0x000fe20000011412 */
[C---:B------:R-:W-:Y:S01]  /*2110*/  IMAD.IADD R4, R27.reuse, 0x1, -R7 ;  /* 0x000000011b047824 */ /* 0x040fe200078e0a07 */
[----:B------:R-:W-:Y:S01]  /*2120*/  SHF.R.S32.HI R3, RZ, 0x2, R0 ;  /* 0x00000002ff037819 */ /* 0x000fe20000011400 */
[----:B------:R-:W-:Y:S01]  /*2130*/  @P1 STS [R230+0x9004], RZ ;  /* 0x009004ffe6001388 */ /* 0x000fe20000000800 */
[----:B------:R-:W-:Y:S01]  /*2140*/  LEA.HI R0, R6, R18, RZ, 0x2 ;  /* 0x0000001206007211 */ /* 0x000fe200078f10ff */
[----:B------:R-:W-:Y:S01]  /*2150*/  IMAD.SHL.U32 R27, R27, 0x2, RZ ;  /* 0x000000021b1b7824 */ /* 0x000fe200078e00ff */
[----:B------:R-:W-:Y:S01]  /*2160*/  IADD3 R10, R10, 0x1, R3 ;  /* 0x000000010a0a7810 */ /* 0x000fe20007ffe003 */
[----:B------:R-:W-:Y:S01]  /*2170*/  @P1 STS.64 [R230+0x9008], RZ ;  /* 0x009008ffe6001388 */ /* 0x000fe20000000a00 */
[----:B------:R-:W-:-:S02]  /*2180*/  LOP3.LUT R3, R0, 0xfffffffc, RZ, 0xc0, !PT ;  /* 0xfffffffc00037812 */ /* 0x000fc400078ec0ff */
[----:B------:R-:W-:Y:S01]  /*2190*/  LEA.HI R7, R4, R4, RZ, 0x1 ;  /* 0x0000000404077211 */ /* 0x000fe200078f08ff */
[----:B------:R-:W-:Y:S01]  /*21a0*/  @P1 STS.128 [R230+0xa000], RZ ;  /* 0x00a000ffe6001388 */ /* 0x000fe20000000c00 */
[----:B------:R-:W-:Y:S01]  /*21b0*/  LOP3.LUT R0, R5, 0xffffff00, RZ, 0xc0, !PT ;  /* 0xffffff0005007812 */ /* 0x000fe200078ec0ff */
[----:B------:R-:W-:Y:S01]  /*21c0*/  IMAD.IADD R3, R18, 0x1, -R3 ;  /* 0x0000000112037824 */ /* 0x000fe200078e0a03 */
[----:B------:R-:W-:Y:S01]  /*21d0*/  LOP3.LUT R6, R7, 0x7fffffe, RZ, 0xc0, !PT ;  /* 0x07fffffe07067812 */ /* 0x000fe200078ec0ff */
[----:B------:R-:W-:Y:S01]  /*21e0*/  IMAD.U32 R5, RZ, RZ, UR11 ;  /* 0x0000000bff057e24 */ /* 0x000fe2000f8e00ff */
[----:B------:R-:W-:Y:S01]  /*21f0*/  @P1 STS.128 [R230+0xb000], RZ ;  /* 0x00b000ffe6001388 */ /* 0x000fe20000000c00 */
[----:B------:R-:W-:Y:S02]  /*2200*/  LOP3.LUT R252, R27, 0x6, RZ, 0xc0, !PT ;  /* 0x000000061bfc7812 */ /* 0x000fe400078ec0ff */
[----:B------:R-:W-:Y:S01]  /*2210*/  IMAD.IADD R6, R4, 0x1, -R6 ;  /* 0x0000000104067824 */ /* 0x000fe200078e0a06 */
[----:B------:R1:W-:Y:S01]  /*2220*/  STL [R1+0x48], R3 ;  /* 0x0000480301007387 */ /* 0x0003e20000100800 */
[----:B------:R-:W-:-:S03]  /*2230*/  IMAD R4, R18, 0x200, R0 ;  /* 0x0000020012047824 */ /* 0x000fc600078e0200 */
[----:B------:R3:W-:Y:S01]  /*2240*/  STL.64 [R1+0x38], R14 ;  /* 0x0000380e01007387 */ /* 0x0007e20000100a00 */
[----:B-1----:R-:W-:Y:S01]  /*2250*/  @P0 FMUL.FTZ R3, R11, R12 ;  /* 0x0000000c0b030220 */ /* 0x002fe20000410000 */
[----:B------:R-:W-:Y:S01]  /*2260*/  IADD3 R12, R5, -UR12, R10 ;  /* 0x8000000c050c7c10 */ /* 0x000fe2000fffe00a */
[C---:B------:R-:W-:Y:S01]  /*2270*/  IMAD R11, R8.reuse, 0x20, R0 ;  /* 0x00000020080b7824 */ /* 0x040fe200078e0200 */
[----:B------:R-:W-:Y:S01]  /*2280*/  SHF.R.S32.HI R0, RZ, 0x1, R7 ;  /* 0x00000001ff007819 */ /* 0x000fe20000011407 */
[----:B------:R1:W5:Y:S01]  /*2290*/  @P0 R2UR UR25, R3 ;  /* 0x00000000031903c2 */ /* 0x00036200000e0000 */
[----:B------:R-:W-:Y:S01]  /*22a0*/  IMAD R10, R8, 0x20, R4 ;  /* 0x00000020080a7824 */ /* 0x000fe200078e0204 */
[----:B------:R-:W-:Y:S01]  /*22b0*/  IADD3 R112, R12, c[0x0][0x2e8], RZ ;  /* 0x0000ba000c707a10 */ /* 0x000fe20007ffe0ff */
[----:B------:R-:W-:Y:S01]  /*22c0*/  IMAD.SHL.U32 R4, R9, 0x8, RZ ;  /* 0x0000000809047824 */ /* 0x000fe200078e00ff */
[C---:B------:R-:W-:Y:S01]  /*22d0*/  LOP3.LUT P0, RZ, R0.reuse, 0x2, RZ, 0xc0, !PT ;  /* 0x0000000200ff7812 */ /* 0x040fe2000780c0ff */
[----:B------:R-:W-:-:S02]  /*22e0*/  IMAD.SHL.U32 R0, R0, 0x40, RZ ;  /* 0x0000004000007824 */ /* 0x000fc400078e00ff */
[----:B------:R-:W-:Y:S02]  /*22f0*/  IMAD.SHL.U32 R7, R25, 0x8, RZ ;  /* 0x0000000819077824 */ /* 0x000fe400078e00ff */
[----:B------:R-:W-:Y:S01]  /*2300*/  IMAD R8, R9, 0x8, R6 ;  /* 0x0000000809087824 */ /* 0x000fe200078e0206 */
[----:B------:R-:W-:Y:S01]  /*2310*/  LOP3.LUT R0, R0, 0xc0, RZ, 0xc0, !PT ;  /* 0x000000c000007812 */ /* 0x000fe200078ec0ff */
[----:B-1----:R-:W-:Y:S01]  /*2320*/  IMAD.SHL.U32 R3, R23, 0x40, RZ ;  /* 0x0000004017037824 */ /* 0x002fe200078e00ff */
[----:B-----5:R-:W-:-:S04]  /*2330*/  @UP1 UMOV UR4, UR25 ;  /* 0x0000001900041c82 */ /* 0x020fc80008000000 */
[----:B------:R-:W-:-:S04]  /*2340*/  LOP3.LUT R3, R3, 0xc0, RZ, 0xc0, !PT ;  /* 0x000000c003037812 */ /* 0x000fc800078ec0ff */
[----:B------:R-:W-:Y:S02]  /*2350*/  LOP3.LUT R4, R3, 0x8, R4, 0xf8, !PT ;  /* 0x0000000803047812 */ /* 0x000fe400078ef804 */
[----:B------:R-:W-:Y:S02]  /*2360*/  SHF.R.U32.HI R5, RZ, 0x3, R3 ;  /* 0x00000003ff057819 */ /* 0x000fe40000011603 */
[----:B------:R-:W-:Y:S01]  /*2370*/  LOP3.LUT R3, R0, 0x8, R7, 0xf8, !PT ;  /* 0x0000000800037812 */ /* 0x000fe200078ef807 */
[----:B------:R-:W-:Y:S01]  /*2380*/  IMAD.WIDE.U32 R6, R250, UR14, R14 ;  /* 0x0000000efa067c25 */ /* 0x000fe2000f8e000e */
[----:B------:R-:W-:Y:S02]  /*2390*/  SHF.R.U32.HI R0, RZ, 0x3, R0 ;  /* 0x00000003ff007819 */ /* 0x000fe40000011600 */
[----:B------:R-:W-:Y:S02]  /*23a0*/  LOP3.LUT R5, R4, R5, RZ, 0x3c, !PT ;  /* 0x0000000504057212 */ /* 0x000fe400078e3cff */
[----:B------:R-:W-:-:S02]  /*23b0*/  LOP3.LUT R3, R3, R0, RZ, 0x3c, !PT ;  /* 0x0000000003037212 */ /* 0x000fc400078e3cff */
[----:B------:R-:W-:Y:S01]  /*23c0*/  SEL R4, R28, 0xfffffff0, !P0 ;  /* 0xfffffff01c047807 */ /* 0x000fe20004000000 */
[----:B------:R-:W-:Y:S02]  /*23d0*/  IMAD.IADD R0, R5, 0x1, R10 ;  /* 0x0000000105007824 */ /* 0x000fe400078e020a */
[----:B------:R-:W-:Y:S01]  /*23e0*/  IMAD.U32 R3, R8, 0x20, R3 ;  /* 0x0000002008037824 */ /* 0x000fe200078e0003 */
[----:B------:R-:W-:Y:S01]  /*23f0*/  IADD3 R8, R7, UR19, RZ ;  /* 0x0000001307087c10 */ /* 0x000fe2000fffe0ff */
[----:B------:R-:W-:Y:S01]  /*2400*/  IMAD.IADD R5, R5, 0x1, R11 ;  /* 0x0000000105057824 */ /* 0x000fe200078e020b */
[----:B------:R-:W-:Y:S05]  /*2410*/  @P1 BRA `(.L_x_651) ;  /* 0x000001b000001947 */ /* 0x000fea0003800000 */
[----:B---3--:R-:W-:Y:S02]  /*2420*/  ISETP.GE.AND P3, PT, R208, c[0x0][0x220], PT ;  /* 0x00008800d0007a0c */ /* 0x008fe40003f66270 */
        /* <DEDUP_REMOVED lines=26> */
.L_x_651:
[----:B---3--:R-:W-:Y:S05]  /*25d0*/  BSYNC B0 ;  /* 0x0000000000007941 */ /* 0x008fea0003800000 */
.L_x_650:
        /* <DEDUP_REMOVED lines=36> */
.L_x_653:
[----:B------:R-:W-:Y:S05]  /*2820*/  BSYNC B0 ;  /* 0x0000000000007941 */ /* 0x000fea0003800000 */
.L_x_652:
[----:B------:R-:W-:Y:S01]  /*2830*/  IMAD.SHL.U32 R228, R0, 0x2, RZ ;  /* 0x0000000200e47824 */ /* 0x000fe200078e00ff */
[----:B------:R-:W-:Y:S01]  /*2840*/  IADD3 R6, R112, 0x48, RZ ;  /* 0x0000004870067810 */ /* 0x000fe20007ffe0ff */
[----:B------:R-:W-:Y:S01]  /*2850*/  IMAD.SHL.U32 R225, R3, 0x2, RZ ;  /* 0x0000000203e17824 */ /* 0x000fe200078e00ff */
[----:B------:R-:W0:Y:S01]  /*2860*/  LDGDEPBAR ;  /* 0x00000000000079af */ /* 0x000e220000000000 */
[----:B------:R-:W-:Y:S01]  /*2870*/  IMAD R229, R2, 0x2, R228 ;  /* 0x0000000202e57824 */ /* 0x000fe200078e02e4 */
[----:B------:R-:W-:Y:S01]  /*2880*/  UISETP.GE.AND UP0, UPT, UR8, 0x2, UPT ;  /* 0x000000020800788c */ /* 0x000fe2000bf06270 */
[----:B------:R-:W-:Y:S01]  /*2890*/  IMAD R227, R4, 0x2, R225 ;  /* 0x0000000204e37824 */ /* 0x000fe200078e02e1 */
[----:B------:R-:W-:Y:S01]  /*28a0*/  LDSM.16.M88.4 R20, [R228] ;  /* 0x00000000e414783b */ /* 0x000fe20000000200 */
[----:B------:R-:W-:Y:S01]  /*28b0*/  IMAD.U32 R0, RZ, RZ, UR14 ;  /* 0x0000000eff007e24 */ /* 0x000fe2000f8e00ff */
[----:B------:R-:W-:Y:S02]  /*28c0*/  IADD3 R4, R112, 0x40, RZ ;  /* 0x0000004070047810 */ /* 0x000fe40007ffe0ff */
[----:B-1----:R-:W1:Y:S01]  /*28d0*/  LDSM.16.M88.4 R12, [R225+0x6000] ;  /* 0x00600000e10c783b */ /* 0x002e620000000200 */
[----:B------:R-:W-:-:S03]  /*28e0*/  IMAD R0, R0, 0x40, R252 ;  /* 0x0000004000007824 */ /* 0x000fc600078e02fc */
[----:B------:R-:W5:Y:S01]  /*28f0*/  LDSM.16.M88.4 R16, [R228+0x1000] ;  /* 0x00100000e410783b */ /* 0x000f620000000200 */
[----:B------:R-:W-:Y:S01]  /*2900*/  I2F R166, R0 ;  /* 0x0000000000a67306 */ /* 0x000fe20000201400 */
[C---:B------:R-:W-:Y:S02]  /*2910*/  IADD3 R113, R0.reuse, 0x10, RZ ;  /* 0x0000001000717810 */ /* 0x040fe40007ffe0ff */
[----:B--2---:R-:W2:Y:S01]  /*2920*/  LDSM.16.M88.4 R32, [R225+0x6400] ;  /* 0x00640000e120783b */ /* 0x004ea20000000200 */
[C---:B------:R-:W-:Y:S02]  /*2930*/  IADD3 R141, R0.reuse, 0x20, RZ ;  /* 0x00000020008d7810 */ /* 0x040fe40007ffe0ff */
[C---:B------:R-:W-:Y:S01]  /*2940*/  IADD3 R142, R0.reuse, 0x21, RZ ;  /* 0x00000021008e7810 */ /* 0x040fe20007ffe0ff */
[----:B------:R-:W3:Y:S01]  /*2950*/  LDSM.16.M88.4 R28, [R225+0x6800] ;  /* 0x00680000e11c783b */ /* 0x000ee20000000200 */
[C---:B------:R-:W-:Y:S01]  /*2960*/  IADD3 R150, R0.reuse, 0x28, RZ ;  /* 0x0000002800967810 */ /* 0x040fe20007ffe0ff */
[----:B------:R-:W-:Y:S01]  /*2970*/  I2F R140, R113 ;  /* 0x00000071008c7306 */ /* 0x000fe20000201400 */
[C---:B------:R-:W-:Y:S01]  /*2980*/  IADD3 R157, R0.reuse, 0x29, RZ ;  /* 0x00000029009d7810 */ /* 0x040fe20007ffe0ff */
[----:B------:R-:W4:Y:S04]  /*2990*/  LDSM.16.M88.4 R24, [R225+0x6c00] ;  /* 0x006c0000e118783b */ /* 0x000f280000000200 */
[----:B------:R-:W-:Y:S02]  /*29a0*/  LDSM.16.M88.4 R8, [R229+0x1000] ;  /* 0x00100000e508783b */ /* 0x000fe40000000200 */
[----:B------:R-:W-:Y:S02]  /*29b0*/  I2F R158, R141 ;  /* 0x0000008d009e7306 */ /* 0x000fe40000201400 */
[----:B------:R-:W2:Y:S04]  /*29c0*/  LDSM.16.M88.4 R44, [R227+0x6400] ;  /* 0x00640000e32c783b */ /* 0x000ea80000000200 */
[----:B------:R-:W2:Y:S02]  /*29d0*/  LDSM.16.M88.4 R56, [R227+0x6800] ;  /* 0x00680000e338783b */ /* 0x000ea40000000200 */
[----:B------:R-:W-:Y:S02]  /*29e0*/  I2F R159, R142 ;  /* 0x0000008e009f7306 */ /* 0x000fe40000201400 */
[----:B------:R-:W2:Y:S04]  /*29f0*/  LDSM.16.M88.4 R48, [R227+0x6000] ;  /* 0x00600000e330783b */ /* 0x000ea80000000200 */
[----:B------:R-:W3:Y:S02]  /*2a00*/  LDSM.16.M88.4 R52, [R227+0x6c00] ;  /* 0x006c0000e334783b */ /* 0x000ee40000000200 */
[----:B------:R-:W-:Y:S01]  /*2a10*/  I2F R160, R150 ;  /* 0x0000009600a07306 */ /* 0x000fe20000201400 */
[-C--:B-1----:R-:W-:Y:S07]  /*2a20*/  HMMA.16816.F32 R100, R20, R12.reuse, RZ ;  /* 0x0000000c1464723c */ /* 0x082fee00000018ff */
[----:B------:R-:W-:Y:S01]  /*2a30*/  I2F R161, R157 ;  /* 0x0000009d00a17306 */ /* 0x000fe20000201400 */
[C---:B-----5:R-:W-:Y:S08]  /*2a40*/  HMMA.16816.F32 R60, R16.reuse, R12, RZ ;  /* 0x0000000c103c723c */ /* 0x060ff000000018ff */
[-C--:B------:R-:W-:Y:S08]  /*2a50*/  HMMA.16816.F32 R96, R16, R14.reuse, RZ ;  /* 0x0000000e1060723c */ /* 0x080ff000000018ff */
[----:B------:R-:W-:Y:S01]  /*2a60*/  HMMA.16816.F32 R104, R20, R14, RZ ;  /* 0x0000000e1468723c */ /* 0x000fe200000018ff */
[----:B------:R-:W1:Y:S07]  /*2a70*/  LDSM.16.M88.4 R12, [R229] ;  /* 0x00000000e50c783b */ /* 0x000e6e0000000200 */
[C---:B--2---:R-:W-:Y:S08]  /*2a80*/  HMMA.16816.F32 R40, R16.reuse, R32, RZ ;  /* 0x000000201028723c */ /* 0x044ff000000018ff */
[C---:B---3--:R-:W-:Y:S08]  /*2a90*/  HMMA.16816.F32 R36, R16.reuse, R28, RZ ;  /* 0x0000001c1024723c */ /* 0x048ff000000018ff */
[C---:B----4-:R-:W-:Y:S08]  /*2aa0*/  HMMA.16816.F32 R72, R16.reuse, R24, RZ ;  /* 0x000000181048723c */ /* 0x050ff000000018ff */
[C---:B------:R-:W-:Y:S08]  /*2ab0*/  HMMA.16816.F32 R92, R16.reuse, R34, RZ ;  /* 0x00000022105c723c */ /* 0x040ff000000018ff */
[C---:B------:R-:W-:Y:S08]  /*2ac0*/  HMMA.16816.F32 R84, R16.reuse, R30, RZ ;  /* 0x0000001e1054723c */ /* 0x040ff000000018ff */
[----:B------:R-:W-:Y:S08]  /*2ad0*/  HMMA.16816.F32 R68, R16, R26, RZ ;  /* 0x0000001a1044723c */ /* 0x000ff000000018ff */
[C---:B------:R-:W-:Y:S08]  /*2ae0*/  HMMA.16816.F32 R64, R20.reuse, R28, RZ ;  /* 0x0000001c1440723c */ /* 0x040ff000000018ff */
[C---:B------:R-:W-:Y:S08]  /*2af0*/  HMMA.16816.F32 R76, R20.reuse, R32, RZ ;  /* 0x00000020144c723c */ /* 0x040ff000000018ff */
[C---:B------:R-:W-:Y:S01]  /*2b00*/  HMMA.16816.F32 R88, R20.reuse, R34, RZ ;  /* 0x000000221458723c */ /* 0x040fe200000018ff */
[----:B------:R-:W-:Y:S07]  /*2b10*/  LDSM.16.M88.4 R32, [R228+0x3000] ;  /* 0x00300000e420783b */ /* 0x000fee0000000200 */
[----:B------:R-:W-:Y:S08]  /*2b20*/  HMMA.16816.F32 R28, R20, R30, RZ ;  /* 0x0000001e141c723c */ /* 0x000ff000000018ff */
[C---:B------:R-:W-:Y:S01]  /*2b30*/  HMMA.16816.F32 R108, R8.reuse, R44, R40 ;  /* 0x0000002c086c723c */ /* 0x040fe20000001828 */
[----:B------:R-:W-:Y:S07]  /*2b40*/  LDSM.16.M88.4 R40, [R225+0x7000] ;  /* 0x00700000e128783b */ /* 0x000fee0000000200 */
[----:B------:R-:W-:Y:S01]  /*2b50*/  HMMA.16816.F32 R124, R8, R56, R36 ;  /* 0x00000038087c723c */ /* 0x000fe20000001824 */
[----:B------:R-:W2:Y:S07]  /*2b60*/  LDSM.16.M88.4 R36, [R228+0x2000] ;  /* 0x00200000e424783b */ /* 0x000eae0000000200 */
[C---:B------:R-:W-:Y:S08]  /*2b70*/  HMMA.16816.F32 R16, R20.reuse, R24, RZ ;  /* 0x000000181410723c */ /* 0x040ff000000018ff */
[----:B------:R-:W-:Y:S01]  /*2b80*/  HMMA.16816.F32 R80, R20, R26, RZ ;  /* 0x0000001a1450723c */ /* 0x000fe200000018ff */
[----:B------:R-:W-:Y:S07]  /*2b90*/  LDSM.16.M88.4 R24, [R229+0x3000] ;  /* 0x00300000e518783b */ /* 0x000fee0000000200 */
[C---:B------:R-:W-:Y:S08]  /*2ba0*/  HMMA.16816.F32 R20, R8.reuse, R48, R60 ;  /* 0x000000300814723c */ /* 0x040ff0000000183c */
[C---:B------:R-:W-:Y:S08]  /*2bb0*/  HMMA.16816.F32 R128, R8.reuse, R52, R72 ;  /* 0x000000340880723c */ /* 0x040ff00000001848 */
[C---:B------:R-:W-:Y:S08]  /*2bc0*/  HMMA.16816.F32 R96, R8.reuse, R50, R96 ;  /* 0x000000320860723c */ /* 0x040ff00000001860 */
[C---:B------:R-:W-:Y:S08]  /*2bd0*/  HMMA.16816.F32 R92, R8.reuse, R46, R92 ;  /* 0x0000002e085c723c */ /* 0x040ff0000000185c */
[C---:B------:R-:W-:Y:S01]  /*2be0*/  HMMA.16816.F32 R120, R8.reuse, R58, R84 ;  /* 0x0000003a0878723c */ /* 0x040fe20000001854 */
[----:B------:R-:W-:Y:S07]  /*2bf0*/  LDSM.16.M88.4 R84, [R225+0x7c00] ;  /* 0x007c0000e154783b */ /* 0x000fee0000000200 */
[----:B------:R-:W-:Y:S08]  /*2c00*/  HMMA.16816.F32 R116, R8, R54, R68 ;  /* 0x000000360874723c */ /* 0x000ff00000001844 */
[C---:B-1----:R-:W-:Y:S08]  /*2c10*/  HMMA.16816.F32 R8, R12.reuse, R48, R100 ;  /* 0x000000300c08723c */ /* 0x042ff00000001864 */
[C---:B------:R-:W-:Y:S01]  /*2c20*/  HMMA.16816.F32 R72, R12.reuse, R44, R76 ;  /* 0x0000002c0c48723c */ /* 0x040fe2000000184c */
[----:B------:R-:W-:Y:S07]  /*2c30*/  LDSM.16.M88.4 R76, [R225+0x7800] ;  /* 0x00780000e14c783b */ /* 0x000fee0000000200 */
[C---:B------:R-:W-:Y:S01]  /*2c40*/  HMMA.16816.F32 R100, R12.reuse, R46, R88 ;  /* 0x0000002e0c64723c */ /* 0x040fe20000001858 */
[----:B------:R-:W-:Y:S07]  /*2c50*/  LDSM.16.M88.4 R44, [R227+0x7000] ;  /* 0x00700000e32c783b */ /* 0x000fee0000000200 */
[----:B------:R-:W-:Y:S01]  /*2c60*/  HMMA.16816.F32 R132, R12, R58, R28 ;  /* 0x0000003a0c84723c */ /* 0x000fe2000000181c */
[----:B------:R-:W1:Y:S07]  /*2c70*/  LDSM.16.M88.4 R28, [R229+0x2000] ;  /* 0x00200000e51c783b */ /* 0x000e6e0000000200 */
[----:B--2---:R-:W-:Y:S08]  /*2c80*/  HMMA.16816.F32 R8, R36, R40, R8 ;  /* 0x000000282408723c */ /* 0x004ff00000001808 */
[C---:B------:R-:W-:Y:S08]  /*2c90*/  HMMA.16816.F32 R136, R12.reuse, R56, R64 ;  /* 0x000000380c88723c */ /* 0x040ff00000001840 */
[C---:B------:R-:W-:Y:S01]  /*2ca0*/  HMMA.16816.F32 R152, R12.reuse, R52, R16 ;  /* 0x000000340c98723c */ /* 0x040fe20000001810 */
[----:B------:R-:W-:Y:S07]  /*2cb0*/  LDSM.16.M88.4 R16, [R228+0x5000] ;  /* 0x00500000e410783b */ /* 0x000fee0000000200 */
[C---:B------:R-:W-:Y:S01]  /*2cc0*/  HMMA.16816.F32 R60, R12.reuse, R50, R104 ;  /* 0x000000320c3c723c */ /* 0x040fe20000001868 */
[----:B------:R-:W-:Y:S06]  /*2cd0*/  LDSM.16.M88.4 R48, [R225+0x8000] ;  /* 0x00800000e130783b */ /* 0x000fec0000000200 */
[C---:B------:R-:W-:Y:S01]  /*2ce0*/  IADD3 R104, R0.reuse, 0x1, RZ ;  /* 0x0000000100687810 */ /* 0x040fe20007ffe0ff */
[----:B------:R-:W-:Y:S01]  /*2cf0*/  HMMA.16816.F32 R144, R12, R54, R80 ;  /* 0x000000360c90723c */ /* 0x000fe20000001850 */
[----:B------:R-:W-:Y:S01]  /*2d00*/  LDSM.16.M88.4 R52, [R225+0x7400] ;  /* 0x00740000e134783b */ /* 0x000fe20000000200 */
[C---:B------:R-:W-:Y:S01]  /*2d10*/  IADD3 R105, R0.reuse, 0x8, RZ ;  /* 0x0000000800697810 */ /* 0x040fe20007ffe0ff */
[----:B------:R-:W-:Y:S01]  /*2d20*/  I2F R106, R104 ;  /* 0x00000068006a7306 */ /* 0x000fe20000201400 */
[----:B------:R-:W-:-:S04]  /*2d30*/  IADD3 R107, R0, 0x9, RZ ;  /* 0x00000009006b7810 */ /* 0x000fc80007ffe0ff */
[----:B------:R-:W-:Y:S01]  /*2d40*/  HMMA.16816.F32 R12, R32, R40, R20 ;  /* 0x00000028200c723c */ /* 0x000fe20000001814 */
[----:B------:R-:W2:Y:S02]  /*2d50*/  LDSM.16.M88.4 R20, [R228+0x4000] ;  /* 0x00400000e414783b */ /* 0x000ea40000000200 */
[----:B------:R-:W-:Y:S05]  /*2d60*/  I2F R114, R105 ;  /* 0x0000006900727306 */ /* 0x000fea0000201400 */
[----:B-1----:R-:W-:Y:S01]  /*2d70*/  HMMA.16816.F32 R56, R28, R44, R8 ;  /* 0x0000002c1c38723c */ /* 0x002fe20000001808 */
[----:B------:R-:W-:Y:S02]  /*2d80*/  LDSM.16.M88.4 R8, [R229+0x5000] ;  /* 0x00500000e508783b */ /* 0x000fe40000000200 */
[----:B------:R-:W-:Y:S05]  /*2d90*/  I2F R115, R107 ;  /* 0x0000006b00737306 */ /* 0x000fea0000201400 */
[-C--:B------:R-:W-:Y:S08]  /*2da0*/  HMMA.16816.F32 R64, R36, R42.reuse, R60 ;  /* 0x0000002a2440723c */ /* 0x080ff0000000183c */
[----:B------:R-:W-:Y:S01]  /*2db0*/  HMMA.16816.F32 R68, R32, R42, R96 ;  /* 0x0000002a2044723c */ /* 0x000fe20000001860 */
[----:B------:R-:W-:Y:S07]  /*2dc0*/  LDSM.16.M88.4 R40, [R227+0x8000] ;  /* 0x00800000e328783b */ /* 0x000fee0000000200 */
[----:B------:R-:W-:Y:S01]  /*2dd0*/  HMMA.16816.F32 R60, R24, R44, R12 ;  /* 0x0000002c183c723c */ /* 0x000fe2000000180c */
[----:B------:R-:W1:Y:S07]  /*2de0*/  LDSM.16.M88.4 R12, [R229+0x4000] ;  /* 0x00400000e50c783b */ /* 0x000e6e0000000200 */
[----:B------:R-:W-:Y:S08]  /*2df0*/  HMMA.16816.F32 R64, R28, R46, R64 ;  /* 0x0000002e1c40723c */ /* 0x000ff00000001840 */
[----:B--2---:R-:W-:Y:S08]  /*2e00*/  HMMA.16816.F32 R56, R20, R48, R56 ;  /* 0x000000301438723c */ /* 0x004ff00000001838 */
[----:B------:R-:W-:Y:S01]  /*2e10*/  HMMA.16816.F32 R68, R24, R46, R68 ;  /* 0x0000002e1844723c */ /* 0x000fe20000001844 */
[----:B------:R-:W2:Y:S07]  /*2e20*/  LDSM.16.M88.4 R44, [R227+0x7400] ;  /* 0x00740000e32c783b */ /* 0x000eae0000000200 */
[----:B------:R-:W-:Y:S08]  /*2e30*/  HMMA.16816.F32 R60, R16, R48, R60 ;  /* 0x00000030103c723c */ /* 0x000ff0000000183c */
[----:B------:R-:W-:Y:S08]  /*2e40*/  HMMA.16816.F32 R72, R36, R52, R72 ;  /* 0x000000342448723c */ /* 0x000ff00000001848 */
[----:B-1----:R-:W-:Y:S08]  /*2e50*/  HMMA.16816.F32 R56, R12, R40, R56 ;  /* 0x000000280c38723c */ /* 0x002ff00000001838 */
[C---:B------:R-:W-:Y:S07]  /*2e60*/  HMMA.16816.F32 R88, R32.reuse, R52, R108 ;  /* 0x000000342058723c */ /* 0x040fee000000186c */
[C---:B------:R-:W-:Y:S01]  /*2e70*/  IADD3 R108, R0.reuse, 0x11, RZ ;  /* 0x00000011006c7810 */ /* 0x040fe20007ffe0ff */
[----:B------:R-:W-:Y:S01]  /*2e80*/  HMMA.16816.F32 R96, R32, R76, R124 ;  /* 0x0000004c2060723c */ /* 0x000fe2000000187c */
[----:B------:R-:W-:-:S02]  /*2e90*/  IADD3 R109, R0, 0x18, RZ ;  /* 0x00000018006d7810 */ /* 0x000fc40007ffe0ff */
[C---:B------:R-:W-:Y:S01]  /*2ea0*/  IADD3 R110, R0.reuse, 0x19, RZ ;  /* 0x00000019006e7810 */ /* 0x040fe20007ffe0ff */
[----:B------:R-:W-:Y:S03]  /*2eb0*/  I2F R111, R108 ;  /* 0x0000006c006f7306 */ /* 0x000fe60000201400 */
[----:B------:R-:W-:Y:S01]  /*2ec0*/  IADD3 R124, R0, 0x30, RZ ;  /* 0x00000030007c7810 */ /* 0x000fe20007ffe0ff */
[----:B------:R-:W-:Y:S01]  /*2ed0*/  HMMA.16816.F32 R128, R32, R84, R128 ;  /* 0x000000542080723c */ /* 0x000fe20000001880 */
[----:B------:R-:W-:Y:S01]  /*2ee0*/  FMUL.FTZ R3, R56, c[0x0][0x2ec] ;  /* 0x0000bb0038037a20 */ /* 0x000fe20000410000 */
[C---:B------:R-:W-:Y:S02]  /*2ef0*/  IADD3 R125, R0.reuse, 0x31, RZ ;  /* 0x00000031007d7810 */ /* 0x040fe40007ffe0ff */
[C---:B------:R-:W-:Y:S01]  /*2f00*/  IADD3 R126, R0.reuse, 0x38, RZ ;  /* 0x00000038007e7810 */ /* 0x040fe20007ffe0ff */
[----:B------:R1:W-:Y:S01]  /*2f10*/  MUFU.TANH R184, R3 ;  /* 0x0000000300b87308 */ /* 0x0003e20000002400 */
[----:B------:R-:W-:-:S02]  /*2f20*/  IADD3 R127, R0, 0x39, RZ ;  /* 0x00000039007f7810 */ /* 0x000fc40007ffe0ff */
[C---:B------:R-:W-:Y:S05]  /*2f30*/  HMMA.16816.F32 R92, R32.reuse, R54, R92 ;  /* 0x00000036205c723c */ /* 0x040fea000000185c */
[----:B------:R-:W-:Y:S03]  /*2f40*/  I2F R143, R109 ;  /* 0x0000006d008f7306 */ /* 0x000fe60000201400 */
[----:B------:R-:W-:Y:S01]  /*2f50*/  HMMA.16816.F32 R120, R32, R78, R120 ;  /* 0x0000004e2078723c */ /* 0x000fe20000001878 */
[----:B-1----:R-:W-:-:S04]  /*2f60*/  FMUL.FTZ R3, R57, c[0x0][0x2ec] ;  /* 0x0000bb0039037a20 */ /* 0x002fc80000410000 */
[----:B------:R-:W-:Y:S03]  /*2f70*/  I2F R151, R110 ;  /* 0x0000006e00977306 */ /* 0x000fe60000201400 */
[----:B------:R-:W-:Y:S01]  /*2f80*/  HMMA.16816.F32 R116, R32, R86, R116 ;  /* 0x000000562074723c */ /* 0x000fe20000001874 */
[----:B------:R-:W1:Y:S04]  /*2f90*/  LDSM.16.M88.4 R32, [R225+0x8400] ;  /* 0x00840000e120783b */ /* 0x000e680000000200 */
[----:B------:R3:W-:Y:S03]  /*2fa0*/  MUFU.TANH R172, R3 ;  /* 0x0000000300ac7308 */ /* 0x0007e60000002400 */
[----:B------:R-:W-:Y:S05]  /*2fb0*/  HMMA.16816.F32 R64, R20, R50, R64 ;  /* 0x000000321440723c */ /* 0x000fea0000001840 */
[----:B------:R-:W-:Y:S03]  /*2fc0*/  I2F R162, R124 ;  /* 0x0000007c00a27306 */ /* 0x000fe60000201400 */
[----:B------:R-:W-:Y:S01]  /*2fd0*/  HMMA.16816.F32 R80, R8, R40, R60 ;  /* 0x000000280850723c */ /* 0x000fe2000000183c */
[----:B---3--:R-:W-:-:S04]  /*2fe0*/  FMUL.FTZ R3, R58, c[0x0][0x2ec] ;  /* 0x0000bb003a037a20 */ /* 0x008fc80000410000 */
[----:B------:R-:W-:Y:S03]  /*2ff0*/  I2F R163, R125 ;  /* 0x0000007d00a37306 */ /* 0x000fe60000201400 */
[----:B--2---:R-:W-:Y:S05]  /*3000*/  HMMA.16816.F32 R60, R28, R44, R72 ;  /* 0x0000002c1c3c723c */ /* 0x004fea0000001848 */
[----:B------:R2:W-:Y:S03]  /*3010*/  MUFU.TANH R175, R3 ;  /* 0x0000000300af7308 */ /* 0x0005e60000002400 */
[----:B------:R-:W-:Y:S05]  /*3020*/  HMMA.16816.F32 R68, R16, R50, R68 ;  /* 0x000000321044723c */ /* 0x000fea0000001844 */
[----:B------:R-:W-:Y:S03]  /*3030*/  I2F R164, R126 ;  /* 0x0000007e00a47306 */ /* 0x000fe60000201400 */
[----:B------:R-:W-:Y:S01]  /*3040*/  HMMA.16816.F32 R64, R12, R42, R64 ;  /* 0x0000002a0c40723c */ /* 0x000fe20000001840 */
[----:B--2---:R-:W-:-:S07]  /*3050*/  FMUL.FTZ R3, R59, c[0x0][0x2ec] ;  /* 0x0000bb003b037a20 */ /* 0x004fce0000410000 */
[----:B------:R-:W-:Y:S01]  /*3060*/  HMMA.16816.F32 R48, R24, R44, R88 ;  /* 0x0000002c1830723c */ /* 0x000fe20000001858 */
[----:B------:R-:W-:Y:S07]  /*3070*/  I2F R165, R127 ;  /* 0x0000007f00a57306 */ /* 0x000fee0000201400 */
[----:B------:R-:W-:Y:S01]  /*3080*/  HMMA.16816.F32 R56, R36, R54, R100 ;  /* 0x000000362438723c */ /* 0x000fe20000001864 */
[----:B------:R-:W2:Y:S01]  /*3090*/  LDSM.16.M88.4 R52, [R227+0x8400] ;  /* 0x00840000e334783b */ /* 0x000ea20000000200 */
[----:B------:R3:W-:Y:S06]  /*30a0*/  MUFU.TANH R171, R3 ;  /* 0x0000000300ab7308 */ /* 0x0007ec0000002400 */
[----:B-1----:R-:W-:Y:S08]  /*30b0*/  HMMA.16816.F32 R60, R20, R32, R60 ;  /* 0x00000020143c723c */ /* 0x002ff0000000183c */
[----:B------:R-:W-:Y:S01]  /*30c0*/  HMMA.16816.F32 R72, R8, R42, R68 ;  /* 0x0000002a0848723c */ /* 0x000fe20000001844 */
[----:B---3--:R-:W-:-:S04]  /*30d0*/  FMUL.FTZ R3, R80, c[0x0][0x2ec] ;  /* 0x0000bb0050037a20 */ /* 0x008fc80000410000 */
[----:B------:R1:W-:Y:S03]  /*30e0*/  MUFU.TANH R174, R3 ;  /* 0x0000000300ae7308 */ /* 0x0003e60000002400 */
[----:B------:R-:W-:Y:S01]  /*30f0*/  HMMA.16816.F32 R40, R16, R32, R48 ;  /* 0x000000201028723c */ /* 0x000fe20000001830 */
[----:B------:R-:W3:Y:S07]  /*3100*/  LDSM.16.M88.4 R48, [R227+0x7800] ;  /* 0x00780000e330783b */ /* 0x000eee0000000200 */
[----:B------:R-:W-:Y:S01]  /*3110*/  HMMA.16816.F32 R56, R28, R46, R56 ;  /* 0x0000002e1c38723c */ /* 0x000fe20000001838 */
[----:B-1----:R-:W-:-:S07]  /*3120*/  FMUL.FTZ R3, R81, c[0x0][0x2ec] ;  /* 0x0000bb0051037a20 */ /* 0x002fce0000410000 */
[----:B------:R-:W-:Y:S01]  /*3130*/  HMMA.16816.F32 R88, R36, R78, R132 ;  /* 0x0000004e2458723c */ /* 0x000fe20000001884 */
[----:B------:R1:W4:Y:S07]  /*3140*/  MUFU.TANH R170, R3 ;  /* 0x0000000300aa7308 */ /* 0x00032e0000002400 */
[----:B--2---:R-:W-:Y:S01]  /*3150*/  HMMA.16816.F32 R68, R8, R52, R40 ;  /* 0x000000340844723c */ /* 0x004fe20000001828 */
[----:B------:R-:W-:Y:S01]  /*3160*/  LDSM.16.M88.4 R40, [R225+0x8800] ;  /* 0x00880000e128783b */ /* 0x000fe20000000200 */
[----:B-1----:R-:W-:-:S04]  /*3170*/  FMUL.FTZ R3, R82, c[0x0][0x2ec] ;  /* 0x0000bb0052037a20 */ /* 0x002fc80000410000 */
[----:B------:R1:W-:Y:S02]  /*3180*/  MUFU.TANH R173, R3 ;  /* 0x0000000300ad7308 */ /* 0x0003e40000002400 */
[----:B-1----:R-:W-:Y:S02]  /*3190*/  FMUL.FTZ R3, R83, c[0x0][0x2ec] ;  /* 0x0000bb0053037a20 */ /* 0x002fe40000410000 */
[C---:B------:R-:W-:Y:S04]  /*31a0*/  HMMA.16816.F32 R80, R36.reuse, R76, R136 ;  /* 0x0000004c2450723c */ /* 0x040fe80000001888 */
[----:B------:R1:W-:Y:S04]  /*31b0*/  MUFU.TANH R167, R3 ;  /* 0x0000000300a77308 */ /* 0x0003e80000002400 */
[C---:B------:R-:W-:Y:S08]  /*31c0*/  HMMA.16816.F32 R76, R36.reuse, R84, R152 ;  /* 0x00000054244c723c */ /* 0x040ff00000001898 */
[----:B------:R-:W-:Y:S01]  /*31d0*/  HMMA.16816.F32 R84, R36, R86, R144 ;  /* 0x000000562454723c */ /* 0x000fe20000001890 */
[----:B------:R-:W2:Y:S01]  /*31e0*/  LDSM.16.M88.4 R36, [R227+0x7c00] ;  /* 0x007c0000e324783b */ /* 0x000ea20000000200 */
        /* <DEDUP_REMOVED lines=9> */
[----:B------:R-:W-:Y:S08]  /*3280*/  HMMA.16816.F32 R60, R24, R46, R92 ;  /* 0x0000002e183c723c */ /* 0x000ff0000000185c */
[----:B------:R-:W-:Y:S01]  /*3290*/  HMMA.16816.F32 R44, R20, R34, R56 ;  /* 0x00000022142c723c */ /* 0x000fe20000001838 */
[----:B-1----:R-:W-:-:S04]  /*32a0*/  FMUL.FTZ R3, R72, c[0x0][0x2ec] ;  /* 0x0000bb0048037a20 */ /* 0x002fc80000410000 */
[----:B------:R1:W5:Y:S11]  /*32b0*/  MUFU.TANH R138, R3 ;  /* 0x00000003008a7308 */ /* 0x0003760000002400 */
[----:B------:R-:W-:Y:S01]  /*32c0*/  HMMA.16816.F32 R56, R16, R34, R60 ;  /* 0x000000221038723c */ /* 0x000fe2000000183c */
[----:B------:R-:W4:Y:S01]  /*32d0*/  LDSM.16.M88.4 R32, [R227+0x8800] ;  /* 0x00880000e320783b */ /* 0x000f220000000200 */
[----:B-1----:R-:W-:-:S06]  /*32e0*/  FMUL.FTZ R3, R73, c[0x0][0x2ec] ;  /* 0x0000bb0049037a20 */ /* 0x002fcc0000410000 */
[----:B---3--:R-:W-:Y:S01]  /*32f0*/  HMMA.16816.F32 R60, R28, R48, R80 ;  /* 0x000000301c3c723c */ /* 0x008fe20000001850 */
[----:B------:R1:W3:Y:S07]  /*3300*/  MUFU.TANH R149, R3 ;  /* 0x0000000300957308 */ /* 0x0002ee0000002400 */
[----:B--2---:R-:W-:Y:S08]  /*3310*/  HMMA.16816.F32 R80, R24, R38, R116 ;  /* 0x000000261850723c */ /* 0x004ff00000001874 */
[----:B------:R-:W-:Y:S01]  /*3320*/  HMMA.16816.F32 R56, R8, R54, R56 ;  /* 0x000000360838723c */ /* 0x000fe20000001838 */
[----:B-1----:R-:W-:-:S04]  /*3330*/  FMUL.FTZ R3, R74, c[0x0][0x2ec] ;  /* 0x0000bb004a037a20 */ /* 0x002fc80000410000 */
[----:B------:R1:W2:Y:S02]  /*3340*/  MUFU.TANH R134, R3 ;  /* 0x0000000300867308 */ /* 0x0002a40000002400 */
        /* <DEDUP_REMOVED lines=9> */
[----:B-1----:R-:W-:-:S04]  /*33e0*/  FMUL.FTZ R3, R65, c[0x0][0x2ec] ;  /* 0x0000bb0041037a20 */ /* 0x002fc80000410000 */
[----:B------:R1:W-:Y:S02]  /*33f0*/  MUFU.TANH R139, R3 ;  /* 0x00000003008b7308 */ /* 0x0003e40000002400 */
[----:B-1----:R-:W-:-:S06]  /*3400*/  FMUL.FTZ R3, R66, c[0x0][0x2ec] ;  /* 0x0000bb0042037a20 */ /* 0x002fcc0000410000 */
[----:B------:R1:W-:Y:S02]  /*3410*/  MUFU.TANH R133, R3 ;  /* 0x0000000300857308 */ /* 0x0003e40000002400 */
[----:B-1----:R-:W-:Y:S02]  /*3420*/  FMUL.FTZ R3, R67, c[0x0][0x2ec] ;  /* 0x0000bb0043037a20 */ /* 0x002fe40000410000 */
[----:B------:R-:W-:Y:S04]  /*3430*/  HMMA.16816.F32 R64, R24, R50, R120 ;  /* 0x000000321840723c */ /* 0x000fe80000001878 */
[----:B------:R1:W-:Y:S04]  /*3440*/  MUFU.TANH R136, R3 ;  /* 0x0000000300887308 */ /* 0x0003e80000002400 */
[----:B----4-:R-:W-:Y:S01]  /*3450*/  HMMA.16816.F32 R48, R12, R32, R52 ;  /* 0x000000200c30723c */ /* 0x010fe20000001834 */
[----:B-1----:R-:W-:-:S04]  /*3460*/  FMUL.FTZ R3, R68, c[0x0][0x2ec] ;  /* 0x0000bb0044037a20 */ /* 0x002fc80000410000 */
[----:B------:R1:W4:Y:S11]  /*3470*/  MUFU.TANH R100, R3 ;  /* 0x0000000300647308 */ /* 0x0003360000002400 */
[----:B------:R-:W-:Y:S08]  /*3480*/  HMMA.16816.F32 R52, R16, R42, R64 ;  /* 0x0000002a1034723c */ /* 0x000ff00000001840 */
[----:B------:R-:W-:-:S04]  /*3490*/  FMUL.FTZ R7, R51, c[0x0][0x2ec] ;  /* 0x0000bb0033077a20 */ /* 0x000fc80000410000 */
[----:B------:R-:W-:Y:S01]  /*34a0*/  MUFU.TANH R92, R7 ;  /* 0x00000007005c7308 */ /* 0x000fe20000002400 */
[----:B-1----:R-:W-:-:S07]  /*34b0*/  FMUL.FTZ R3, R69, c[0x0][0x2ec] ;  /* 0x0000bb0045037a20 */ /* 0x002fce0000410000 */
[----:B------:R1:W-:Y:S04]  /*34c0*/  MUFU.TANH R132, R3 ;  /* 0x0000000300847308 */ /* 0x0003e80000002400 */
[----:B------:R-:W-:Y:S01]  /*34d0*/  HMMA.16816.F32 R52, R8, R34, R52 ;  /* 0x000000220834723c */ /* 0x000fe20000001834 */
[----:B-1----:R-:W-:-:S04]  /*34e0*/  FMUL.FTZ R3, R70, c[0x0][0x2ec] ;  /* 0x0000bb0046037a20 */ /* 0x002fc80000410000 */
[----:B------:R1:W1:Y:S02]  /*34f0*/  MUFU.TANH R96, R3 ;  /* 0x0000000300607308 */ /* 0x0002640000002400 */
[----:B-1----:R-:W-:Y:S02]  /*3500*/  FMUL.FTZ R3, R71, c[0x0][0x2ec] ;  /* 0x0000bb0047037a20 */ /* 0x002fe40000410000 */
[----:B------:R-:W-:Y:S04]  /*3510*/  HMMA.16816.F32 R68, R28, R36, R76 ;  /* 0x000000241c44723c */ /* 0x000fe8000000184c */
        /* <DEDUP_REMOVED lines=9> */
[----:B------:R1:W-:Y:S03]  /*35b0*/  MUFU.TANH R101, R3 ;  /* 0x0000000300657308 */ /* 0x0003e60000002400 */
[----:B------:R-:W-:-:S02]  /*35c0*/  IMNMX R24, R112, UR11, PT ;  /* 0x0000000b70187c17 */ /* 0x000fc4000b800200 */
[----:B------:R-:W-:Y:S01]  /*35d0*/  IMNMX R27, R4, UR11, PT ;  /* 0x0000000b041b7c17 */ /* 0x000fe2000b800200 */
[----:B------:R-:W-:Y:S01]  /*35e0*/  FFMA.FTZ R4, R106, UR4, R170 ;  /* 0x000000046a047c23 */ /* 0x000fe200080100aa */
[----:B------:R-:W-:Y:S02]  /*35f0*/  IMNMX R26, R6, UR11, PT ;  /* 0x0000000b061a7c17 */ /* 0x000fe4000b800200 */
[C---:B------:R-:W-:Y:S02]  /*3600*/  ISETP.GE.AND P1, PT, R0.reuse, R24, PT ;  /* 0x000000180000720c */ /* 0x040fe40003f26270 */
[C---:B------:R-:W-:Y:S02]  /*3610*/  ISETP.GE.AND P4, PT, R0.reuse, R27, PT ;  /* 0x0000001b0000720c */ /* 0x040fe40003f86270 */
[----:B------:R-:W-:Y:S01]  /*3620*/  ISETP.GE.AND P2, PT, R0, R26, PT ;  /* 0x0000001a0000720c */ /* 0x000fe20003f46270 */
[----:B-1----:R-:W-:Y:S01]  /*3630*/  FMUL.FTZ R3, R56, c[0x0][0x2ec] ;  /* 0x0000bb0038037a20 */ /* 0x002fe20000410000 */
[----:B------:R-:W-:-:S02]  /*3640*/  ISETP.GE.AND P5, PT, R104, R24, PT ;  /* 0x000000186800720c */ /* 0x000fc40003fa6270 */
[----:B------:R-:W-:Y:S01]  /*3650*/  ISETP.GE.AND P6, PT, R104, R27, PT ;  /* 0x0000001b6800720c */ /* 0x000fe20003fc6270 */
        /* <DEDUP_REMOVED lines=9> */
[----:B------:R-:W2:Y:S07]  /*36f0*/  LDSM.16.M88.4 R40, [R225+0x8c00] ;  /* 0x008c0000e128783b */ /* 0x000eae0000000200 */
[----:B------:R-:W-:Y:S01]  /*3700*/  HMMA.16816.F32 R60, R28, R38, R84 ;  /* 0x000000261c3c723c */ /* 0x000fe20000001854 */
[----:B------:R-:W2:Y:S01]  /*3710*/  LDSM.16.M88.4 R28, [R227+0x8c00] ;  /* 0x008c0000e31c783b */ /* 0x000ea20000000200 */
[----:B-1----:R-:W-:Y:S01]  /*3720*/  FMUL.FTZ R3, R48, c[0x0][0x2ec] ;  /* 0x0000bb0030037a20 */ /* 0x002fe20000410000 */
[----:B------:R-:W-:-:S04]  /*3730*/  DEPBAR.LE SB0, 0x0 ;  /* 0x000080000000791a */ /* 0x000fc80000000000 */
[----:B------:R1:W1:Y:S01]  /*3740*/  MUFU.TANH R91, R3 ;  /* 0x00000003005b7308 */ /* 0x0002620000002400 */
[----:B------:R-:W-:Y:S02]  /*3750*/  FMUL.FTZ R6, R58, c[0x0][0x2ec] ;  /* 0x0000bb003a067a20 */ /* 0x000fe40000410000 */
[----:B------:R-:W-:-:S05]  /*3760*/  FMUL.FTZ R7, R59, c[0x0][0x2ec] ;  /* 0x0000bb003b077a20 */ /* 0x000fca0000410000 */
[----:B------:R-:W2:Y:S01]  /*3770*/  MUFU.TANH R84, R6 ;  /* 0x0000000600547308 */ /* 0x000ea20000002400 */
[----:B-1----:R-:W-:-:S07]  /*3780*/  FMUL.FTZ R3, R49, c[0x0][0x2ec] ;  /* 0x0000bb0031037a20 */ /* 0x002fce0000410000 */
[----:B------:R-:W-:Y:S08]  /*3790*/  MUFU.TANH R79, R7 ;  /* 0x00000007004f7308 */ /* 0x000ff00000002400 */
[----:B------:R1:W-:Y:S02]  /*37a0*/  MUFU.TANH R94, R3 ;  /* 0x00000003005e7308 */ /* 0x0003e40000002400 */
[----:B-1----:R-:W-:-:S02]  /*37b0*/  FMUL.FTZ R3, R50, c[0x0][0x2ec] ;  /* 0x0000bb0032037a20 */ /* 0x002fc40000410000 */
[----:B------:R-:W-:Y:S04]  /*37c0*/  HMMA.16816.F32 R48, R12, R34, R44 ;  /* 0x000000220c30723c */ /* 0x000fe8000000182c */
[----:B------:R1:W1:Y:S04]  /*37d0*/  MUFU.TANH R89, R3 ;  /* 0x0000000300597308 */ /* 0x0002680000002400 */
[-C--:B--2---:R-:W-:Y:S08]  /*37e0*/  HMMA.16816.F32 R32, R20, R40.reuse, R68 ;  /* 0x000000281420723c */ /* 0x084ff00000001844 */
[----:B------:R-:W-:Y:S01]  /*37f0*/  HMMA.16816.F32 R44, R16, R40, R72 ;  /* 0x00000028102c723c */ /* 0x000fe20000001848 */
[----:B-1----:R-:W-:-:S04]  /*3800*/  IADD3 R3, R112, 0x8, RZ ;  /* 0x0000000870037810 */ /* 0x002fc80007ffe0ff */
[----:B------:R-:W-:Y:S01]  /*3810*/  IMNMX R25, R3, UR11, PT ;  /* 0x0000000b03197c17 */ /* 0x000fe2000b800200 */
[----:B------:R-:W-:Y:S01]  /*3820*/  FMUL.FTZ R3, R56, c[0x0][0x2ec] ;  /* 0x0000bb0038037a20 */ /* 0x000fe20000410000 */
[----:B------:R-:W-:Y:S01]  /*3830*/  FSEL R56, R4, -INF , !P6 ;  /* 0xff80000004387808 */ /* 0x000fe20007000000 */
[----:B------:R-:W-:Y:S01]  /*3840*/  FMUL.FTZ R6, R48, c[0x0][0x2ec] ;  /* 0x0000bb0030067a20 */ /* 0x000fe20000410000 */
[-C--:B------:R-:W-:Y:S01]  /*3850*/  ISETP.GE.AND P0, PT, R0, R25.reuse, PT ;  /* 0x000000190000720c */ /* 0x080fe20003f06270 */
[----:B------:R-:W-:Y:S01]  /*3860*/  FFMA.FTZ R0, R106, UR4, R172 ;  /* 0x000000046a007c23 */ /* 0x000fe200080100ac */
[-C--:B------:R-:W-:Y:S01]  /*3870*/  ISETP.GE.AND P3, PT, R104, R25.reuse, PT ;  /* 0x000000196800720c */ /* 0x080fe20003f66270 */
[----:B------:R1:W-:Y:S01]  /*3880*/  MUFU.TANH R88, R3 ;  /* 0x0000000300587308 */ /* 0x0003e20000002400 */
[C---:B------:R-:W-:Y:S01]  /*3890*/  ISETP.GE.AND P6, PT, R105.reuse, R25, PT ;  /* 0x000000196900720c */ /* 0x040fe20003fc6270 */
[----:B-----5:R-:W-:Y:S01]  /*38a0*/  FFMA.FTZ R4, R114, UR4, R138 ;  /* 0x0000000472047c23 */ /* 0x020fe2000801008a */
[----:B------:R-:W-:Y:S01]  /*38b0*/  FSEL R66, R0, -INF , !P5 ;  /* 0xff80000000427808 */ /* 0x000fe20006800000 */
[----:B------:R-:W-:Y:S01]  /*38c0*/  FFMA.FTZ R0, R106, UR4, R171 ;  /* 0x000000046a007c23 */ /* 0x000fe200080100ab */
[----:B------:R-:W-:Y:S01]  /*38d0*/  ISETP.GE.AND P5, PT, R104, R26, PT ;  /* 0x0000001a6800720c */ /* 0x000fe20003fa6270 */
[----:B------:R-:W-:Y:S01]  /*38e0*/  FMUL.FTZ R7, R50, c[0x0][0x2ec] ;  /* 0x0000bb0032077a20 */ /* 0x000fe20000410000 */
[----:B------:R-:W-:Y:S01]  /*38f0*/  HMMA.16816.F32 R36, R12, R28, R32 ;  /* 0x0000001c0c24723c */ /* 0x000fe20000001820 */
[----:B------:R2:W-:Y:S01]  /*3900*/  MUFU.TANH R78, R6 ;  /* 0x00000006004e7308 */ /* 0x0005e20000002400 */
[----:B------:R-:W-:Y:S01]  /*3910*/  FSEL R76, R0, -INF , !P3 ;  /* 0xff800000004c7808 */ /* 0x000fe20005800000 */
[----:B------:R-:W-:Y:S01]  /*3920*/  FFMA.FTZ R0, R114, UR4, R156 ;  /* 0x0000000472007c23 */ /* 0x000fe2000801009c */
[----:B------:R-:W-:-:S04]  /*3930*/  ISETP.GE.AND P3, PT, R105, R24, PT ;  /* 0x000000186900720c */ /* 0x000fc80003f66270 */
[----:B------:R-:W-:Y:S01]  /*3940*/  FSEL R67, R0, -INF , !P3 ;  /* 0xff80000000437808 */ /* 0x000fe20005800000 */
[----:B-1----:R-:W-:Y:S01]  /*3950*/  FMUL.FTZ R3, R57, c[0x0][0x2ec] ;  /* 0x0000bb0039037a20 */ /* 0x002fe20000410000 */
[----:B------:R-:W-:Y:S01]  /*3960*/  ISETP.GE.AND P3, PT, R105, R26, PT ;  /* 0x0000001a6900720c */ /* 0x000fe20003f66270 */
[----:B------:R-:W-:Y:S01]  /*3970*/  FFMA.FTZ R0, R114, UR4, R148 ;  /* 0x0000000472007c23 */ /* 0x000fe20008010094 */
[----:B------:R1:W-:Y:S01]  /*3980*/  MUFU.TANH R64, R7 ;  /* 0x0000000700407308 */ /* 0x0003e20000002400 */
[----:B------:R-:W-:Y:S03]  /*3990*/  HMMA.16816.F32 R20, R20, R42, R60 ;  /* 0x0000002a1414723c */ /* 0x000fe6000000183c */
[----:B------:R-:W-:Y:S01]  /*39a0*/  FSEL R77, R0, -INF , !P6 ;  /* 0xff800000004d7808 */ /* 0x000fe20007000000 */
[----:B------:R-:W-:Y:S01]  /*39b0*/  FFMA.FTZ R0, R115, UR4, R169 ;  /* 0x0000000473007c23 */ /* 0x000fe200080100a9 */
[----:B------:R-:W-:Y:S01]  /*39c0*/  ISETP.GE.AND P6, PT, R107, R24, PT ;  /* 0x000000186b00720c */ /* 0x000fe20003fc6270 */
[----:B--2---:R-:W-:Y:S01]  /*39d0*/  FMUL.FTZ R6, R49, c[0x0][0x2ec] ;  /* 0x0000bb0031067a20 */ /* 0x004fe20000410000 */
[----:B------:R2:W5:Y:S01]  /*39e0*/  MUFU.TANH R85, R3 ;  /* 0x0000000300557308 */ /* 0x0005620000002400 */
[----:B------:R-:W-:Y:S01]  /*39f0*/  HMMA.16816.F32 R32, R8, R28, R44 ;  /* 0x0000001c0820723c */ /* 0x000fe2000000182c */
[----:B------:R-:W-:Y:S01]  /*3a00*/  FSEL R59, R0, -INF , !P6 ;  /* 0xff800000003b7808 */ /* 0x000fe20007000000 */
[----:B---3--:R-:W-:Y:S01]  /*3a10*/  FFMA.FTZ R0, R115, UR4, R149 ;  /* 0x0000000473007c23 */ /* 0x008fe20008010095 */
[----:B------:R-:W-:Y:S01]  /*3a20*/  ISETP.GE.AND P6, PT, R107, R26, PT ;  /* 0x0000001a6b00720c */ /* 0x000fe20003fc6270 */
[----:B------:R-:W-:-:S02]  /*3a30*/  FMUL.FTZ R38, R38, c[0x0][0x2ec] ;  /* 0x0000bb0026267a20 */ /* 0x000fc40000410000 */
[----:B------:R-:W-:Y:S01]  /*3a40*/  FMUL.FTZ R39, R39, c[0x0][0x2ec] ;  /* 0x0000bb0027277a20 */ /* 0x000fe20000410000 */
[----:B------:R3:W-:Y:S01]  /*3a50*/  MUFU.TANH R69, R6 ;  /* 0x0000000600457308 */ /* 0x0007e20000002400 */
[----:B-1----:R-:W-:Y:S01]  /*3a60*/  FMUL.FTZ R7, R54, c[0x0][0x2ec] ;  /* 0x0000bb0036077a20 */ /* 0x002fe20000410000 */
[----:B------:R-:W-:Y:S01]  /*3a70*/  HMMA.16816.F32 R16, R16, R42, R80 ;  /* 0x0000002a1010723c */ /* 0x000fe20000001850 */
[----:B--2---:R-:W-:-:S05]  /*3a80*/  FFMA.FTZ R3, R106, UR4, R167 ;  /* 0x000000046a037c23 */ /* 0x004fca00080100a7 */
[----:B------:R-:W1:Y:S02]  /*3a90*/  MUFU.TANH R40, R7 ;  /* 0x0000000700287308 */ /* 0x000e640000002400 */
[-C--:B------:R-:W-:Y:S01]  /*3aa0*/  HMMA.16816.F32 R12, R12, R30.reuse, R20 ;  /* 0x0000001e0c0c723c */ /* 0x080fe20000001814 */
[----:B------:R-:W-:Y:S01]  /*3ab0*/  FSEL R58, R3, -INF , !P5 ;  /* 0xff800000033a7808 */ /* 0x000fe20006800000 */
[----:B------:R-:W-:Y:S01]  /*3ac0*/  FFMA.FTZ R3, R114, UR4, R134 ;  /* 0x0000000472037c23 */ /* 0x000fe20008010086 */
[-C--:B------:R-:W-:Y:S01]  /*3ad0*/  ISETP.GE.AND P5, PT, R105, R27.reuse, PT ;  /* 0x0000001b6900720c */ /* 0x080fe20003fa6270 */
[----:B---3--:R-:W-:Y:S02]  /*3ae0*/  FMUL.FTZ R6, R51, c[0x0][0x2ec] ;  /* 0x0000bb0033067a20 */ /* 0x008fe40000410000 */
[----:B------:R-:W-:Y:S01]  /*3af0*/  MUFU.TANH R38, R38 ;  /* 0x0000002600267308 */ /* 0x000fe20000002400 */
[----:B------:R-:W-:Y:S01]  /*3b00*/  FMUL.FTZ R32, R32, c[0x0][0x2ec] ;  /* 0x0000bb0020207a20 */ /* 0x000fe20000410000 */
[----:B------:R-:W-:Y:S01]  /*3b10*/  FSEL R57, R3, -INF , !P3 ;  /* 0xff80000003397808 */ /* 0x000fe20005800000 */
[C---:B------:R-:W-:Y:S01]  /*3b20*/  FFMA.FTZ R3, R115.reuse, UR4, R168 ;  /* 0x0000000473037c23 */ /* 0x040fe200080100a8 */
[----:B------:R-:W-:Y:S01]  /*3b30*/  FSEL R49, R4, -INF , !P5 ;  /* 0xff80000004317808 */ /* 0x000fe20006800000 */
[----:B------:R-:W-:Y:S01]  /*3b40*/  FFMA.FTZ R4, R115, UR4, R137 ;  /* 0x0000000473047c23 */ /* 0x000fe20008010089 */
[----:B------:R-:W-:Y:S01]  /*3b50*/  ISETP.GE.AND P3, PT, R107, R27, PT ;  /* 0x0000001b6b00720c */ /* 0x000fe20003f66270 */
[----:B------:R-:W-:Y:S01]  /*3b60*/  FMUL.FTZ R35, R35, c[0x0][0x2ec] ;  /* 0x0000bb0023237a20 */ /* 0x000fe20000410000 */
[-C--:B------:R-:W-:Y:S01]  /*3b70*/  ISETP.GE.AND P5, PT, R107, R25.reuse, PT ;  /* 0x000000196b00720c */ /* 0x080fe20003fa6270 */
[----:B------:R2:W-:Y:S01]  /*3b80*/  MUFU.TANH R68, R6 ;  /* 0x0000000600447308 */ /* 0x0005e20000002400 */
[----:B------:R-:W-:Y:S01]  /*3b90*/  FSEL R48, R0, -INF , !P3 ;  /* 0xff80000000307808 */ /* 0x000fe20005800000 */
[C---:B------:R-:W-:Y:S01]  /*3ba0*/  FFMA.FTZ R0, R140.reuse, UR4, R135 ;  /* 0x000000048c007c23 */ /* 0x040fe20008010087 */
[----:B------:R-:W-:Y:S01]  /*3bb0*/  FSEL R65, R3, -INF , !P5 ;  /* 0xff80000003417808 */ /* 0x000fe20006800000 */
[----:B----4-:R-:W-:Y:S01]  /*3bc0*/  FFMA.FTZ R3, R140, UR4, R100 ;  /* 0x000000048c037c23 */ /* 0x010fe20008010064 */
[C---:B------:R-:W-:Y:S01]  /*3bd0*/  ISETP.GE.AND P5, PT, R113.reuse, R24, PT ;  /* 0x000000187100720c */ /* 0x040fe20003fa6270 */
[----:B------:R-:W-:Y:S01]  /*3be0*/  HMMA.16816.F32 R8, R8, R30, R16 ;  /* 0x0000001e0808723c */ /* 0x000fe20000001810 */
[----:B------:R-:W-:Y:S01]  /*3bf0*/  FSEL R51, R4, -INF , !P6 ;  /* 0xff80000004337808 */ /* 0x000fe20007000000 */
[----:B------:R-:W-:Y:S01]  /*3c00*/  FFMA.FTZ R4, R140, UR4, R133 ;  /* 0x000000048c047c23 */ /* 0x000fe20008010085 */
[----:B------:R-:W-:Y:S01]  /*3c10*/  FSEL R148, R0, -INF , !P5 ;  /* 0xff80000000947808 */ /* 0x000fe20006800000 */
[----:B------:R-:W-:Y:S01]  /*3c20*/  FFMA.FTZ R0, R140, UR4, R96 ;  /* 0x000000048c007c23 */ /* 0x000fe20008010060 */
[C---:B------:R-:W-:Y:S01]  /*3c30*/  ISETP.GE.AND P5, PT, R113.reuse, R26, PT ;  /* 0x0000001a7100720c */ /* 0x040fe20003fa6270 */
[----:B------:R-:W-:Y:S01]  /*3c40*/  MUFU.TANH R32, R32 ;  /* 0x0000002000207308 */ /* 0x000fe20000002400 */
[----:B------:R-:W-:Y:S01]  /*3c50*/  BAR.SYNC.DEFER_BLOCKING 0x0 ;  /* 0x0000000000007b1d */ /* 0x000fe20000010000 */
[----:B------:R-:W-:-:S02]  /*3c60*/  ISETP.GE.AND P3, PT, R113, R25, PT ;  /* 0x000000197100720c */ /* 0x000fc40003f66270 */
[----:B------:R-:W-:Y:S01]  /*3c70*/  FSEL R106, R0, -INF , !P5 ;  /* 0xff800000006a7808 */ /* 0x000fe20006800000 */
[----:B------:R-:W-:Y:S01]  /*3c80*/  FMUL.FTZ R0, R53, c[0x0][0x2ec] ;  /* 0x0000bb0035007a20 */ /* 0x000fe20000410000 */
[----:B------:R-:W-:Y:S01]  /*3c90*/  ISETP.GE.AND P6, PT, R113, R27, PT ;  /* 0x0000001b7100720c */ /* 0x000fe20003fc6270 */
[----:B--2---:R-:W-:Y:S01]  /*3ca0*/  FMUL.FTZ R6, R52, c[0x0][0x2ec] ;  /* 0x0000bb0034067a20 */ /* 0x004fe20000410000 */
[----:B------:R-:W-:Y:S01]  /*3cb0*/  FSEL R156, R4, -INF , !P3 ;  /* 0xff800000049c7808 */ /* 0x000fe20005800000 */
[----:B------:R2:W-:Y:S01]  /*3cc0*/  MUFU.TANH R50, R0 ;  /* 0x0000000000327308 */ /* 0x0005e20000002400 */
[----:B------:R-:W-:Y:S01]  /*3cd0*/  FSEL R100, R3, -INF , !P6 ;  /* 0xff80000003647808 */ /* 0x000fe20007000000 */
[C---:B------:R-:W-:Y:S01]  /*3ce0*/  FFMA.FTZ R4, R111.reuse, UR4, R139 ;  /* 0x000000046f047c23 */ /* 0x040fe2000801008b */
[C---:B------:R-:W-:Y:S01]  /*3cf0*/  ISETP.GE.AND P6, PT, R108.reuse, R25, PT ;  /* 0x000000196c00720c */ /* 0x040fe20003fc6270 */
[----:B------:R-:W-:Y:S01]  /*3d00*/  FFMA.FTZ R3, R111, UR4, R102 ;  /* 0x000000046f037c23 */ /* 0x000fe20008010066 */
[----:B------:R-:W-:-:S02]  /*3d10*/  ISETP.GE.AND P3, PT, R108, R24, PT ;  /* 0x000000186c00720c */ /* 0x000fc40003f66270 */
[----:B------:R-:W-:Y:S01]  /*3d20*/  ISETP.GE.AND P5, PT, R108, R27, PT ;  /* 0x0000001b6c00720c */ /* 0x000fe20003fa6270 */
[----:B------:R3:W4:Y:S01]  /*3d30*/  MUFU.TANH R52, R6 ;  /* 0x0000000600347308 */ /* 0x0007220000002400 */
[----:B------:R-:W-:Y:S01]  /*3d40*/  FSEL R149, R4, -INF , !P3 ;  /* 0xff80000004957808 */ /* 0x000fe20005800000 */
[----:B------:R-:W-:Y:S01]  /*3d50*/  FFMA.FTZ R4, R111, UR4, R132 ;  /* 0x000000046f047c23 */ /* 0x000fe20008010084 */
[----:B------:R-:W-:Y:S01]  /*3d60*/  ISETP.GE.AND P3, PT, R108, R26, PT ;  /* 0x0000001a6c00720c */ /* 0x000fe20003f66270 */
[----:B------:R-:W-:-:S03]  /*3d70*/  FMUL.FTZ R8, R8, c[0x0][0x2ec] ;  /* 0x0000bb0008087a20 */ /* 0x000fc60000410000 */
[----:B------:R-:W-:Y:S01]  /*3d80*/  FSEL R54, R4, -INF , !P5 ;  /* 0xff80000004367808 */ /* 0x000fe20006800000 */
[----:B--2---:R-:W-:Y:S01]  /*3d90*/  FFMA.FTZ R0, R111, UR4, R136 ;  /* 0x000000046f007c23 */ /* 0x004fe20008010088 */
[----:B------:R-:W-:Y:S01]  /*3da0*/  ISETP.GE.AND P5, PT, R109, R25, PT ;  /* 0x000000196d00720c */ /* 0x000fe20003fa6270 */
[----:B------:R-:W-:Y:S01]  /*3db0*/  FFMA.FTZ R4, R143, UR4, R95 ;  /* 0x000000048f047c23 */ /* 0x000fe2000801005f */
[----:B------:R-:W-:Y:S01]  /*3dc0*/  FSEL R102, R3, -INF , !P3 ;  /* 0xff80000003667808 */ /* 0x000fe20005800000 */
[C---:B------:R-:W-:Y:S01]  /*3dd0*/  FFMA.FTZ R3, R143.reuse, UR4, R90 ;  /* 0x000000048f037c23 */ /* 0x040fe2000801005a */
[----:B------:R-:W-:Y:S01]  /*3de0*/  FSEL R155, R0, -INF , !P6 ;  /* 0xff800000009b7808 */ /* 0x000fe20007000000 */
[----:B------:R-:W-:Y:S01]  /*3df0*/  FFMA.FTZ R0, R143, UR4, R99 ;  /* 0x000000048f007c23 */ /* 0x000fe20008010063 */
[----:B------:R-:W-:Y:S01]  /*3e00*/  ISETP.GE.AND P6, PT, R109, R24, PT ;  /* 0x000000186d00720c */ /* 0x000fe20003fc6270 */
[----:B---3--:R-:W-:Y:S01]  /*3e10*/  FMUL.FTZ R6, R55, c[0x0][0x2ec] ;  /* 0x0000bb0037067a20 */ /* 0x008fe20000410000 */
[----:B------:R-:W-:Y:S01]  /*3e20*/  ISETP.GE.AND P3, PT, R109, R27, PT ;  /* 0x0000001b6d00720c */ /* 0x000fe20003f66270 */
[----:B------:R-:W-:Y:S01]  /*3e30*/  MUFU.TANH R39, R39 ;  /* 0x0000002700277308 */ /* 0x000fe20000002400 */
[----:B------:R-:W-:Y:S01]  /*3e40*/  FSEL R153, R0, -INF , !P6 ;  /* 0xff80000000997808 */ /* 0x000fe20007000000 */
[----:B------:R-:W-:Y:S01]  /*3e50*/  FFMA.FTZ R0, R143, UR4, R97 ;  /* 0x000000048f007c23 */ /* 0x000fe20008010061 */
[----:B------:R-:W-:-:S02]  /*3e60*/  ISETP.GE.AND P6, PT, R109, R26, PT ;  /* 0x0000001a6d00720c */ /* 0x000fc40003fc6270 */
[----:B------:R-:W-:Y:S01]  /*3e70*/  FSEL R53, R4, -INF , !P3 ;  /* 0xff80000004357808 */ /* 0x000fe20005800000 */
[C---:B------:R-:W-:Y:S01]  /*3e80*/  FFMA.FTZ R4, R151.reuse, UR4, R98 ;  /* 0x0000000497047c23 */ /* 0x040fe20008010062 */
[----:B------:R-:W-:Y:S01]  /*3e90*/  FSEL R154, R0, -INF , !P5 ;  /* 0xff800000009a7808 */ /* 0x000fe20006800000 */
[C---:B------:R-:W-:Y:S01]  /*3ea0*/  FFMA.FTZ R0, R151.reuse, UR4, R103 ;  /* 0x0000000497007c23 */ /* 0x040fe20008010067 */
[C---:B------:R-:W-:Y:S01]  /*3eb0*/  ISETP.GE.AND P5, PT, R110.reuse, R24, PT ;  /* 0x000000186e00720c */ /* 0x040fe20003fa6270 */
[----:B------:R2:W3:Y:S01]  /*3ec0*/  MUFU.TANH R41, R6 ;  /* 0x0000000600297308 */ /* 0x0004e20000002400 */
[----:B------:R-:W-:Y:S02]  /*3ed0*/  ISETP.GE.AND P3, PT, R110, R25, PT ;  /* 0x000000196e00720c */ /* 0x000fe40003f66270 */
[----:B------:R-:W-:Y:S01]  /*3ee0*/  FSEL R107, R0, -INF , !P5 ;  /* 0xff800000006b7808 */ /* 0x000fe20006800000 */
[----:B------:R-:W-:Y:S01]  /*3ef0*/  FFMA.FTZ R0, R151, UR4, R101 ;  /* 0x0000000497007c23 */ /* 0x000fe20008010065 */
[----:B------:R-:W-:Y:S01]  /*3f00*/  FSEL R55, R3, -INF , !P6 ;  /* 0xff80000003377808 */ /* 0x000fe20007000000 */
[----:B------:R-:W-:Y:S01]  /*3f10*/  FMUL.FTZ R3, R37, c[0x0][0x2ec] ;  /* 0x0000bb0025037a20 */ /* 0x000fe20000410000 */
[----:B------:R-:W-:Y:S01]  /*3f20*/  ISETP.GE.AND P5, PT, R110, R26, PT ;  /* 0x0000001a6e00720c */ /* 0x000fe20003fa6270 */
[----:B------:R-:W-:Y:S01]  /*3f30*/  MUFU.TANH R35, R35 ;  /* 0x0000002300237308 */ /* 0x000fe20000002400 */
[----:B------:R-:W-:Y:S01]  /*3f40*/  FSEL R152, R0, -INF , !P3 ;  /* 0xff80000000987808 */ /* 0x000fe20005800000 */
[----:B------:R-:W-:Y:S01]  /*3f50*/  FFMA.FTZ R0, R158, UR4, R91 ;  /* 0x000000049e007c23 */ /* 0x000fe2000801005b */
[----:B------:R-:W-:-:S02]  /*3f60*/  ISETP.GE.AND P3, PT, R141, R24, PT ;  /* 0x000000188d00720c */ /* 0x000fc40003f66270 */
[----:B------:R-:W-:Y:S02]  /*3f70*/  ISETP.GE.AND P6, PT, R110, R27, PT ;  /* 0x0000001b6e00720c */ /* 0x000fe40003fc6270 */
[----:B------:R-:W-:Y:S01]  /*3f80*/  FSEL R186, R0, -INF , !P3 ;  /* 0xff80000000ba7808 */ /* 0x000fe20005800000 */
[----:B------:R1:W-:Y:S01]  /*3f90*/  MUFU.TANH R28, R3 ;  /* 0x00000003001c7308 */ /* 0x0003e20000002400 */
[----:B------:R-:W-:Y:S01]  /*3fa0*/  FFMA.FTZ R0, R158, UR4, R84 ;  /* 0x000000049e007c23 */ /* 0x000fe20008010054 */
[----:B------:R-:W-:Y:S01]  /*3fb0*/  FSEL R42, R4, -INF , !P6 ;  /* 0xff800000042a7808 */ /* 0x000fe20007000000 */
[----:B------:R-:W-:Y:S01]  /*3fc0*/  FFMA.FTZ R4, R158, UR4, R89 ;  /* 0x000000049e047c23 */ /* 0x000fe20008010059 */
[C---:B------:R-:W-:Y:S01]  /*3fd0*/  ISETP.GE.AND P3, PT, R141.reuse, R26, PT ;  /* 0x0000001a8d00720c */ /* 0x040fe20003f66270 */
[----:B--2---:R-:W-:Y:S01]  /*3fe0*/  FMUL.FTZ R6, R36, c[0x0][0x2ec] ;  /* 0x0000bb0024067a20 */ /* 0x004fe20000410000 */
[----:B------:R-:W-:Y:S02]  /*3ff0*/  ISETP.GE.AND P6, PT, R141, R25, PT ;  /* 0x000000198d00720c */ /* 0x000fe40003fc6270 */
[----:B------:R-:W-:Y:S01]  /*4000*/  FSEL R178, R0, -INF , !P3 ;  /* 0xff80000000b27808 */ /* 0x000fe20005800000 */
[C---:B------:R-:W-:Y:S01]  /*4010*/  FFMA.FTZ R0, R159.reuse, UR4, R92 ;  /* 0x000000049f007c23 */ /* 0x040fe2000801005c */
[----:B------:R-:W-:Y:S01]  /*4020*/  FSEL R191, R4, -INF , !P6 ;  /* 0xff80000004bf7808 */ /* 0x000fe20007000000 */
[----:B------:R-:W-:Y:S01]  /*4030*/  FFMA.FTZ R4, R159, UR4, R94 ;  /* 0x000000049f047c23 */ /* 0x000fe2000801005e */
[C---:B------:R-:W-:Y:S01]  /*4040*/  ISETP.GE.AND P6, PT, R142.reuse, R24, PT ;  /* 0x000000188e00720c */ /* 0x040fe20003fc6270 */
[----:B------:R2:W2:Y:S01]  /*4050*/  MUFU.TANH R29, R6 ;  /* 0x00000006001d7308 */ /* 0x0004a20000002400 */
[----:B------:R-:W-:Y:S01]  /*4060*/  ISETP.GE.AND P3, PT, R142, R27, PT ;  /* 0x0000001b8e00720c */ /* 0x000fe20003f66270 */
[----:B-1----:R-:W-:Y:S01]  /*4070*/  FFMA.FTZ R3, R151, UR4, R93 ;  /* 0x0000000497037c23 */ /* 0x002fe2000801005d */
[----:B------:R-:W-:Y:S01]  /*4080*/  FSEL R183, R4, -INF , !P6 ;  /* 0xff80000004b77808 */ /* 0x000fe20007000000 */
[----:B-----5:R-:W-:Y:S01]  /*4090*/  FFMA.FTZ R4, R159, UR4, R85 ;  /* 0x000000049f047c23 */ /* 0x020fe20008010055 */
[----:B------:R-:W-:-:S02]  /*40a0*/  ISETP.GE.AND P6, PT, R142, R26, PT ;  /* 0x0000001a8e00720c */ /* 0x000fc40003fc6270 */
[----:B------:R-:W-:Y:S01]  /*40b0*/  FSEL R43, R3, -INF , !P5 ;  /* 0xff800000032b7808 */ /* 0x000fe20006800000 */
[----:B------:R-:W-:Y:S01]  /*40c0*/  FFMA.FTZ R3, R158, UR4, R88 ;  /* 0x000000049e037c23 */ /* 0x000fe20008010058 */
[----:B------:R-:W-:Y:S01]  /*40d0*/  ISETP.GE.AND P5, PT, R141, R27, PT ;  /* 0x0000001b8d00720c */ /* 0x000fe20003fa6270 */
[----:B------:R-:W-:Y:S01]  /*40e0*/  MUFU.TANH R8, R8 ;  /* 0x0000000800087308 */ /* 0x000fe20000002400 */
[----:B------:R-:W-:Y:S01]  /*40f0*/  FSEL R170, R4, -INF , !P3 ;  /* 0xff80000004aa7808 */ /* 0x000fe20005800000 */
[----:B------:R-:W-:Y:S01]  /*4100*/  FFMA.FTZ R4, R160, UR4, R40 ;  /* 0x00000004a0047c23 */ /* 0x000fe20008010028 */
[----:B------:R-:W-:Y:S01]  /*4110*/  FSEL R172, R3, -INF , !P5 ;  /* 0xff80000003ac7808 */ /* 0x000fe20006800000 */
[----:B------:R-:W-:Y:S01]  /*4120*/  FMUL.FTZ R3, R33, c[0x0][0x2ec] ;  /* 0x0000bb0021037a20 */ /* 0x000fe20000410000 */
[-C--:B------:R-:W-:Y:S01]  /*4130*/  ISETP.GE.AND P5, PT, R142, R25.reuse, PT ;  /* 0x000000198e00720c */ /* 0x080fe20003fa6270 */
[----:B--2---:R-:W-:Y:S01]  /*4140*/  FMUL.FTZ R6, R34, c[0x0][0x2ec] ;  /* 0x0000bb0022067a20 */ /* 0x004fe20000410000 */
[----:B------:R-:W-:Y:S01]  /*4150*/  ISETP.GE.AND P3, PT, R150, R25, PT ;  /* 0x000000199600720c */ /* 0x000fe20003f66270 */
[----:B------:R1:W-:Y:S01]  /*4160*/  MUFU.TANH R20, R3 ;  /* 0x0000000300147308 */ /* 0x0003e20000002400 */
[----:B------:R-:W-:Y:S01]  /*4170*/  FSEL R188, R0, -INF , !P5 ;  /* 0xff80000000bc7808 */ /* 0x000fe20006800000 */
[----:B------:R-:W-:Y:S01]  /*4180*/  FFMA.FTZ R0, R160, UR4, R78 ;  /* 0x00000004a0007c23 */ /* 0x000fe2000801004e */
[----:B------:R-:W-:-:S04]  /*4190*/  ISETP.GE.AND P5, PT, R150, R24, PT ;  /* 0x000000189600720c */ /* 0x000fc80003fa6270 */
[----:B------:R-:W-:Y:S01]  /*41a0*/  FSEL R181, R0, -INF , !P5 ;  /* 0xff80000000b57808 */ /* 0x000fe20006800000 */
[----:B----4-:R-:W-:Y:S01]  /*41b0*/  FFMA.FTZ R0, R160, UR4, R52 ;  /* 0x00000004a0007c23 */ /* 0x010fe20008010034 */
[----:B------:R-:W-:Y:S01]  /*41c0*/  ISETP.GE.AND P5, PT, R150, R26, PT ;  /* 0x0000001a9600720c */ /* 0x000fe20003fa6270 */
[----:B------:R2:W4:Y:S03]  /*41d0*/  MUFU.TANH R7, R6 ;  /* 0x0000000600077308 */ /* 0x0005260000002400 */
[----:B------:R-:W-:Y:S01]  /*41e0*/  FSEL R176, R4, -INF , !P5 ;  /* 0xff80000004b07808 */ /* 0x000fe20006800000 */
[----:B------:R-:W-:Y:S01]  /*41f0*/  FFMA.FTZ R4, R161, UR4, R68 ;  /* 0x00000004a1047c23 */ /* 0x000fe20008010044 */
[----:B------:R-:W-:Y:S01]  /*4200*/  ISETP.GE.AND P5, PT, R157, R27, PT ;  /* 0x0000001b9d00720c */ /* 0x000fe20003fa6270 */
[----:B-1----:R-:W-:-:S05]  /*4210*/  FFMA.FTZ R3, R159, UR4, R79 ;  /* 0x000000049f037c23 */ /* 0x002fca000801004f */
[----:B------:R-:W-:Y:S01]  /*4220*/  FSEL R177, R3, -INF , !P6 ;  /* 0xff80000003b17808 */ /* 0x000fe20007000000 */
[----:B------:R-:W-:Y:S01]  /*4230*/  FFMA.FTZ R3, R160, UR4, R64 ;  /* 0x00000004a0037c23 */ /* 0x000fe20008010040 */
[----:B------:R-:W-:Y:S01]  /*4240*/  ISETP.GE.AND P6, PT, R150, R27, PT ;  /* 0x0000001b9600720c */ /* 0x000fe20003fc6270 */
[----:B--2---:R-:W-:-:S03]  /*4250*/  FMUL.FTZ R6, R12, c[0x0][0x2ec] ;  /* 0x0000bb000c067a20 */ /* 0x004fc60000410000 */
[----:B------:R-:W-:Y:S01]  /*4260*/  FSEL R169, R0, -INF , !P6 ;  /* 0xff80000000a97808 */ /* 0x000fe20007000000 */
[----:B------:R-:W-:Y:S01]  /*4270*/  FFMA.FTZ R0, R161, UR4, R69 ;  /* 0x00000004a1007c23 */ /* 0x000fe20008010045 */
[----:B------:R-:W-:Y:S01]  /*4280*/  FSEL R182, R3, -INF , !P3 ;  /* 0xff80000003b67808 */ /* 0x000fe20005800000 */
[----:B------:R-:W-:Y:S01]  /*4290*/  FFMA.FTZ R3, R161, UR4, R50 ;  /* 0x00000004a1037c23 */ /* 0x000fe20008010032 */
[C---:B------:R-:W-:Y:S01]  /*42a0*/  ISETP.GE.AND P3, PT, R157.reuse, R24, PT ;  /* 0x000000189d00720c */ /* 0x040fe20003f66270 */
[----:B------:R1:W2:Y:S01]  /*42b0*/  MUFU.TANH R16, R6 ;  /* 0x0000000600107308 */ /* 0x0002a20000002400 */
[----:B------:R-:W-:Y:S02]  /*42c0*/  ISETP.GE.AND P6, PT, R157, R25, PT ;  /* 0x000000199d00720c */ /* 0x000fe40003fc6270 */
[----:B------:R-:W-:Y:S01]  /*42d0*/  FSEL R179, R0, -INF , !P3 ;  /* 0xff80000000b37808 */ /* 0x000fe20005800000 */
[----:B---3--:R-:W-:Y:S01]  /*42e0*/  FFMA.FTZ R0, R161, UR4, R41 ;  /* 0x00000004a1007c23 */ /* 0x008fe20008010029 */
[----:B------:R-:W-:-:S02]  /*42f0*/  ISETP.GE.AND P3, PT, R157, R26, PT ;  /* 0x0000001a9d00720c */ /* 0x000fc40003f66270 */
[----:B------:R-:W-:Y:S01]  /*4300*/  FSEL R180, R4, -INF , !P6 ;  /* 0xff80000004b47808 */ /* 0x000fe20007000000 */
[----:B------:R-:W-:Y:S01]  /*4310*/  FFMA.FTZ R4, R162, UR4, R29 ;  /* 0x00000004a2047c23 */ /* 0x000fe2000801001d */
[----:B------:R-:W-:Y:S02]  /*4320*/  ISETP.GE.AND P6, PT, R124, R24, PT ;  /* 0x000000187c00720c */ /* 0x000fe40003fc6270 */
[----:B------:R-:W-:Y:S01]  /*4330*/  FSEL R171, R0, -INF , !P3 ;  /* 0xff80000000ab7808 */ /* 0x000fe20005800000 */
[C---:B------:R-:W-:Y:S01]  /*4340*/  FFMA.FTZ R0, R162.reuse, UR4, R32 ;  /* 0x00000004a2007c23 */ /* 0x040fe20008010020 */
[----:B------:R-:W-:Y:S01]  /*4350*/  FSEL R168, R3, -INF , !P5 ;  /* 0xff80000003a87808 */ /* 0x000fe20006800000 */
[----:B------:R-:W-:Y:S01]  /*4360*/  FFMA.FTZ R3, R162, UR4, R38 ;  /* 0x00000004a2037c23 */ /* 0x000fe20008010026 */
[C---:B------:R-:W-:Y:S01]  /*4370*/  ISETP.GE.AND P3, PT, R124.reuse, R27, PT ;  /* 0x0000001b7c00720c */ /* 0x040fe20003f66270 */
[----:B-1----:R-:W-:Y:S01]  /*4380*/  FMUL.FTZ R6, R13, c[0x0][0x2ec] ;  /* 0x0000bb000d067a20 */ /* 0x002fe20000410000 */
[----:B------:R-:W-:-:S02]  /*4390*/  ISETP.GE.AND P5, PT, R124, R25, PT ;  /* 0x000000197c00720c */ /* 0x000fc40003fa6270 */
[----:B------:R-:W-:Y:S01]  /*43a0*/  FSEL R199, R4, -INF , !P6 ;  /* 0xff80000004c77808 */ /* 0x000fe20007000000 */
[----:B----4-:R-:W-:Y:S01]  /*43b0*/  FFMA.FTZ R4, R162, UR4, R7 ;  /* 0x00000004a2047c23 */ /* 0x010fe20008010007 */
[----:B------:R-:W-:Y:S01]  /*43c0*/  ISETP.GE.AND P6, PT, R124, R26, PT ;  /* 0x0000001a7c00720c */ /* 0x000fe20003fc6270 */
[----:B------:R1:W3:Y:S01]  /*43d0*/  MUFU.TANH R17, R6 ;  /* 0x0000000600117308 */ /* 0x0002e20000002400 */
[----:B------:R-:W-:Y:S01]  /*43e0*/  FSEL R190, R0, -INF , !P3 ;  /* 0xff80000000be7808 */ /* 0x000fe20005800000 */
[----:B------:R-:W-:Y:S01]  /*43f0*/  FFMA.FTZ R0, R163, UR4, R28 ;  /* 0x00000004a3007c23 */ /* 0x000fe2000801001c */
[----:B------:R-:W-:Y:S01]  /*4400*/  FSEL R202, R3, -INF , !P5 ;  /* 0xff80000003ca7808 */ /* 0x000fe20006800000 */
[----:B------:R-:W-:Y:S01]  /*4410*/  FMUL.FTZ R3, R10, c[0x0][0x2ec] ;  /* 0x0000bb000a037a20 */ /* 0x000fe20000410000 */
[----:B------:R-:W-:Y:S02]  /*4420*/  ISETP.GE.AND P5, PT, R125, R24, PT ;  /* 0x000000187d00720c */ /* 0x000fe40003fa6270 */
[----:B------:R-:W-:Y:S01]  /*4430*/  FSEL R194, R4, -INF , !P6 ;  /* 0xff80000004c27808 */ /* 0x000fe20007000000 */
[----:B------:R-:W-:Y:S01]  /*4440*/  FFMA.FTZ R4, R163, UR4, R39 ;  /* 0x00000004a3047c23 */ /* 0x000fe20008010027 */
[----:B------:R-:W-:Y:S01]  /*4450*/  ISETP.GE.AND P3, PT, R125, R25, PT ;  /* 0x000000197d00720c */ /* 0x000fe20003f66270 */
[----:B------:R4:W5:Y:S01]  /*4460*/  MUFU.TANH R7, R3 ;  /* 0x0000000300077308 */ /* 0x0009620000002400 */
[----:B------:R-:W-:Y:S01]  /*4470*/  FSEL R196, R0, -INF , !P5 ;  /* 0xff80000000c47808 */ /* 0x000fe20006800000 */
[----:B------:R-:W-:Y:S01]  /*4480*/  FFMA.FTZ R0, R163, UR4, R35 ;  /* 0x00000004a3007c23 */ /* 0x000fe20008010023 */
[----:B------:R-:W-:-:S02]  /*4490*/  ISETP.GE.AND P5, PT, R125, R26, PT ;  /* 0x0000001a7d00720c */ /* 0x000fc40003fa6270 */
[----:B------:R-:W-:Y:S01]  /*44a0*/  FSEL R201, R4, -INF , !P3 ;  /* 0xff80000004c97808 */ /* 0x000fe20005800000 */
[----:B-1----:R-:W-:Y:S01]  /*44b0*/  FMUL.FTZ R6, R14, c[0x0][0x2ec] ;  /* 0x0000bb000e067a20 */ /* 0x002fe20000410000 */
[----:B------:R-:W-:Y:S01]  /*44c0*/  ISETP.GE.AND P3, PT, R126, R24, PT ;  /* 0x000000187e00720c */ /* 0x000fe20003f66270 */
[----:B--2---:R-:W-:Y:S01]  /*44d0*/  FFMA.FTZ R4, R164, UR4, R16 ;  /* 0x00000004a4047c23 */ /* 0x004fe20008010010 */
[----:B------:R-:W-:Y:S01]  /*44e0*/  FSEL R193, R0, -INF , !P5 ;  /* 0xff80000000c17808 */ /* 0x000fe20006800000 */
[----:B------:R1:W-:Y:S01]  /*44f0*/  MUFU.TANH R13, R6 ;  /* 0x00000006000d7308 */ /* 0x0003e20000002400 */
[----:B------:R-:W-:Y:S01]  /*4500*/  FMUL.FTZ R0, R9, c[0x0][0x2ec] ;  /* 0x0000bb0009007a20 */ /* 0x000fe20000410000 */
[-C--:B------:R-:W-:Y:S01]  /*4510*/  ISETP.GE.AND P6, PT, R125, R27.reuse, PT ;  /* 0x0000001b7d00720c */ /* 0x080fe20003fc6270 */
[----:B---3--:R-:W-:Y:S01]  /*4520*/  FFMA.FTZ R9, R165, UR4, R17 ;  /* 0x00000004a5097c23 */ /* 0x008fe20008010011 */
[----:B------:R-:W-:Y:S01]  /*4530*/  FSEL R197, R4, -INF , !P3 ;  /* 0xff80000004c57808 */ /* 0x000fe20005800000 */
[----:B------:R-:W-:Y:S01]  /*4540*/  FFMA.FTZ R4, R164, UR4, R8 ;  /* 0x00000004a4047c23 */ /* 0x000fe20008010008 */
[C---:B------:R-:W-:Y:S01]  /*4550*/  ISETP.GE.AND P5, PT, R126.reuse, R27, PT ;  /* 0x0000001b7e00720c */ /* 0x040fe20003fa6270 */
[----:B----4-:R-:W-:Y:S01]  /*4560*/  FFMA.FTZ R3, R163, UR4, R20 ;  /* 0x00000004a3037c23 */ /* 0x010fe20008010014 */
[----:B------:R-:W-:Y:S01]  /*4570*/  ISETP.GE.AND P3, PT, R126, R26, PT ;  /* 0x0000001a7e00720c */ /* 0x000fe20003f66270 */
[----:B------:R-:W-:Y:S01]  /*4580*/  FFMA.FTZ R8, R166, UR4, R175 ;  /* 0x00000004a6087c23 */ /* 0x000fe200080100af */
[----:B------:R-:W-:-:S02]  /*4590*/  FSEL R185, R4, -INF , !P5 ;  /* 0xff80000004b97808 */ /* 0x000fc40006800000 */
[----:B------:R-:W-:Y:S01]  /*45a0*/  FSEL R187, R3, -INF , !P6 ;  /* 0xff80000003bb7808 */ /* 0x000fe20007000000 */
[----:B-----5:R-:W-:Y:S01]  /*45b0*/  FFMA.FTZ R3, R164, UR4, R7 ;  /* 0x00000004a4037c23 */ /* 0x020fe20008010007 */
[-C--:B------:R-:W-:Y:S01]  /*45c0*/  ISETP.GE.AND P6, PT, R126, R25.reuse, PT ;  /* 0x000000197e00720c */ /* 0x080fe20003fc6270 */
[----:B-1----:R-:W-:Y:S01]  /*45d0*/  FMUL.FTZ R6, R15, c[0x0][0x2ec] ;  /* 0x0000bb000f067a20 */ /* 0x002fe20000410000 */
[----:B------:R-:W-:Y:S02]  /*45e0*/  FSEL R40, R8, -INF , !P0 ;  /* 0xff80000008287808 */ /* 0x000fe40004000000 */
[----:B------:R-:W-:Y:S01]  /*45f0*/  PLOP3.LUT P0, PT, PT, PT, UP0, 0x80, 0x0 ;  /* 0x000000000000781c */ /* 0x000fe20003f0f008 */
[----:B------:R1:W2:Y:S01]  /*4600*/  MUFU.TANH R12, R6 ;  /* 0x00000006000c7308 */ /* 0x0002a20000002400 */
[----:B------:R-:W-:Y:S01]  /*4610*/  FSEL R192, R3, -INF , !P3 ;  /* 0xff80000003c07808 */ /* 0x000fe20005800000 */
[----:B------:R-:W-:Y:S01]  /*4620*/  FFMA.FTZ R3, R166, UR4, R173 ;  /* 0x00000004a6037c23 */ /* 0x000fe200080100ad */
[----:B------:R-:W-:-:S02]  /*4630*/  ISETP.GE.AND P5, PT, R127, R25, PT ;  /* 0x000000197f00720c */ /* 0x000fc40003fa6270 */
[----:B------:R-:W-:Y:S02]  /*4640*/  ISETP.GE.AND P3, PT, R127, R27, PT ;  /* 0x0000001b7f00720c */ /* 0x000fe40003f66270 */
[----:B------:R-:W-:Y:S01]  /*4650*/  FSEL R17, R3, -INF , !P2 ;  /* 0xff80000003117808 */ /* 0x000fe20005000000 */
[----:B-1----:R-:W-:Y:S02]  /*4660*/  FMUL.FTZ R6, R11, c[0x0][0x2ec] ;  /* 0x0000bb000b067a20 */ /* 0x002fe40000410000 */
[----:B------:R1:W3:Y:S01]  /*4670*/  MUFU.TANH R11, R0 ;  /* 0x00000000000b7308 */ /* 0x0002e20000002400 */
[----:B--2---:R-:W-:-:S05]  /*4680*/  FFMA.FTZ R7, R165, UR4, R12 ;  /* 0x00000004a5077c23 */ /* 0x004fca000801000c */
[----:B------:R-:W-:Y:S02]  /*4690*/  FSEL R198, R7, -INF , !P5 ;  /* 0xff80000007c67808 */ /* 0x000fe40006800000 */
[----:B------:R2:W4:Y:S01]  /*46a0*/  MUFU.TANH R10, R6 ;  /* 0x00000006000a7308 */ /* 0x0005220000002400 */
[----:B-1----:R-:W-:Y:S02]  /*46b0*/  FFMA.FTZ R0, R164, UR4, R13 ;  /* 0x00000004a4007c23 */ /* 0x002fe4000801000d */
[----:B---3--:R-:W-:-:S03]  /*46c0*/  FFMA.FTZ R4, R165, UR4, R11 ;  /* 0x00000004a5047c23 */ /* 0x008fc6000801000b */
[----:B------:R-:W-:Y:S01]  /*46d0*/  FSEL R200, R0, -INF , !P6 ;  /* 0xff80000000c87808 */ /* 0x000fe20007000000 */
[C---:B------:R-:W-:Y:S01]  /*46e0*/  FFMA.FTZ R0, R166.reuse, UR4, R184 ;  /* 0x00000004a6007c23 */ /* 0x040fe200080100b8 */
[----:B------:R-:W-:Y:S01]  /*46f0*/  ISETP.GE.AND P6, PT, R127, R24, PT ;  /* 0x000000187f00720c */ /* 0x000fe20003fc6270 */
[----:B--2---:R-:W-:Y:S01]  /*4700*/  FFMA.FTZ R6, R166, UR4, R174 ;  /* 0x00000004a6067c23 */ /* 0x004fe200080100ae */
[----:B------:R-:W-:Y:S02]  /*4710*/  FSEL R184, R4, -INF , !P3 ;  /* 0xff80000004b87808 */ /* 0x000fe40005800000 */
[----:B------:R-:W-:Y:S01]  /*4720*/  FSEL R36, R0, -INF , !P1 ;  /* 0xff80000000247808 */ /* 0x000fe20004800000 */
[----:B----4-:R-:W-:Y:S01]  /*4730*/  FFMA.FTZ R0, R165, UR4, R10 ;  /* 0x00000004a5007c23 */ /* 0x010fe2000801000a */
[----:B------:R-:W-:Y:S02]  /*4740*/  ISETP.GE.AND P1, PT, R127, R26, PT ;  /* 0x0000001a7f00720c */ /* 0x000fe40003f26270 */
[----:B------:R-:W-:-:S02]  /*4750*/  FSEL R16, R6, -INF , !P4 ;  /* 0xff80000006107808 */ /* 0x000fc40006000000 */
        /* <DEDUP_REMOVED lines=60> */
.L_x_656:
[----:B------:R-:W-:Y:S05]  /*4b20*/  BSYNC B0 ;  /* 0x0000000000007941 */ /* 0x000fea0003800000 */
.L_x_655:
[----:B------:R-:W0:Y:S02]  /*4b30*/  LDGDEPBAR ;  /* 0x00000000000079af */ /* 0x000e240000000000 */
.L_x_654:
        /* <DEDUP_REMOVED lines=64> */
[----:B-1----:R-:W-:Y:S01]  /*4f40*/  FMNMX.FTZ R101, R101, R6, !PT ;  /* 0x0000000665657209 */ /* 0x002fe20007810000 */
[----:B------:R-:W-:Y:S01]  /*4f50*/  SHFL.BFLY PT, R7, R0, 0x2, 0x1f ;  /* 0x0c401f0000077f89 */ /* 0x000fe200000e0000 */
[----:B------:R-:W-:-:S02]  /*4f60*/  FMNMX.FTZ R3, R182, R3, !PT ;  /* 0x00000003b6037209 */ /* 0x000fc40007810000 */
[----:B--2---:R-:W-:Y:S02]  /*4f70*/  FMNMX.FTZ R103, R103, R8, !PT ;  /* 0x0000000867677209 */ /* 0x004fe40007810000 */
[----:B------:R-:W1:Y:S01]  /*4f80*/  SHFL.BFLY PT, R8, R101, 0x1, 0x1f ;  /* 0x0c201f0065087f89 */ /* 0x000e6200000e0000 */
[----:B------:R-:W-:Y:S02]  /*4f90*/  FMNMX.FTZ R4, R180, R3, !PT ;  /* 0x00000003b4047209 */ /* 0x000fe40007810000 */
[C---:B------:R-:W-:Y:S01]  /*4fa0*/  FMUL.FTZ R3, R103.reuse, c[0x0][0x23c] ;  /* 0x00008f0067037a20 */ /* 0x040fe20000410000 */
[----:B------:R-:W-:Y:S02]  /*4fb0*/  FSETP.NEU.FTZ.AND P1, PT, R103, -INF , PT ;  /* 0xff8000006700780b */ /* 0x000fe40003f3d000 */
[----:B------:R-:W-:Y:S02]  /*4fc0*/  FMNMX.FTZ R4, R202, R4, !PT ;  /* 0x00000004ca047209 */ /* 0x000fe40007810000 */
[----:B------:R-:W-:-:S02]  /*4fd0*/  FSEL R3, R3, RZ, P1 ;  /* 0x000000ff03037208 */ /* 0x000fc40000800000 */
[----:B------:R-:W-:-:S03]  /*4fe0*/  FMNMX.FTZ R4, R201, R4, !PT ;  /* 0x00000004c9047209 */ /* 0x000fc60007810000 */
[----:B------:R-:W-:Y:S01]  /*4ff0*/  FFMA.FTZ R6, R16, c[0x0][0x23c], -R3 ;  /* 0x00008f0010067a23 */ /* 0x000fe20000010803 */
[----:B------:R-:W-:-:S03]  /*5000*/  FMNMX.FTZ R4, R200, R4, !PT ;  /* 0x00000004c8047209 */ /* 0x000fc60007810000 */
[----:B------:R2:W-:Y:S01]  /*5010*/  MUFU.EX2 R249, R6 ;  /* 0x0000000600f97308 */ /* 0x0005e20000000800 */
[----:B------:R-:W-:Y:S02]  /*5020*/  FMNMX.FTZ R4, R198, R4, !PT ;  /* 0x00000004c6047209 */ /* 0x000fe40007810000 */
[----:B-1----:R-:W-:-:S03]  /*5030*/  FMNMX.FTZ R101, R101, R8, !PT ;  /* 0x0000000865657209 */ /* 0x002fc60007810000 */
[----:B------:R-:W1:Y:S01]  /*5040*/  SHFL.BFLY PT, R8, R4, 0x2, 0x1f ;  /* 0x0c401f0004087f89 */ /* 0x000e6200000e0000 */
[----:B------:R-:W-:Y:S02]  /*5050*/  FSETP.NEU.FTZ.AND P1, PT, R101, -INF , PT ;  /* 0xff8000006500780b */ /* 0x000fe40003f3d000 */
[----:B--2---:R-:W-:Y:S01]  /*5060*/  FMNMX.FTZ R6, R0, R7, !PT ;  /* 0x0000000700067209 */ /* 0x004fe20007810000 */
[--C-:B------:R-:W-:Y:S02]  /*5070*/  FFMA.FTZ R0, R56, c[0x0][0x23c], -R3.reuse ;  /* 0x00008f0038007a23 */ /* 0x100fe40000010803 */
[----:B------:R-:W-:Y:S02]  /*5080*/  FFMA.FTZ R7, R49, c[0x0][0x23c], -R3 ;  /* 0x00008f0031077a23 */ /* 0x000fe40000010803 */
[----:B------:R-:W2:Y:S01]  /*5090*/  SHFL.BFLY PT, R9, R6, 0x1, 0x1f ;  /* 0x0c201f0006097f89 */ /* 0x000ea200000e0000 */
[----:B------:R3:W4:Y:S08]  /*50a0*/  MUFU.EX2 R246, R0 ;  /* 0x0000000000f67308 */ /* 0x0007300000000800 */
[----:B------:R5:W-:Y:S01]  /*50b0*/  MUFU.EX2 R247, R7 ;  /* 0x0000000700f77308 */ /* 0x000be20000000800 */
[----:B-1----:R-:W-:Y:S01]  /*50c0*/  FMNMX.FTZ R4, R4, R8, !PT ;  /* 0x0000000804047209 */ /* 0x002fe20007810000 */
[----:B---3--:R-:W-:-:S05]  /*50d0*/  FMUL.FTZ R0, R101, c[0x0][0x23c] ;  /* 0x00008f0065007a20 */ /* 0x008fca0000410000 */
[----:B------:R-:W-:Y:S02]  /*50e0*/  FSEL R0, R0, RZ, P1 ;  /* 0x000000ff00007208 */ /* 0x000fe40000800000 */
[----:B--2---:R-:W-:Y:S01]  /*50f0*/  FMNMX.FTZ R105, R6, R9, !PT ;  /* 0x0000000906697209 */ /* 0x004fe20007810000 */
[----:B-----5:R-:W-:Y:S01]  /*5100*/  FFMA.FTZ R7, R48, c[0x0][0x23c], -R3 ;  /* 0x00008f0030077a23 */ /* 0x020fe20000010803 */
[----:B------:R-:W1:Y:S01]  /*5110*/  SHFL.BFLY PT, R6, R4, 0x1, 0x1f ;  /* 0x0c201f0004067f89 */ /* 0x000e6200000e0000 */
[--C-:B------:R-:W-:Y:S01]  /*5120*/  FFMA.FTZ R2, R57, c[0x0][0x23c], -R0.reuse ;  /* 0x00008f0039027a23 */ /* 0x100fe20000010800 */
[----:B------:R-:W-:Y:S01]  /*5130*/  FSETP.NEU.FTZ.AND P1, PT, R105, -INF , PT ;  /* 0xff8000006900780b */ /* 0x000fe20003f3d000 */
[--C-:B------:R-:W-:Y:S01]  /*5140*/  FFMA.FTZ R5, R58, c[0x0][0x23c], -R0.reuse ;  /* 0x00008f003a057a23 */ /* 0x100fe20000010800 */
[----:B------:R2:W3:Y:S01]  /*5150*/  MUFU.EX2 R248, R7 ;  /* 0x0000000700f87308 */ /* 0x0004e20000000800 */
[----:B------:R-:W-:-:S07]  /*5160*/  FFMA.FTZ R13, R176, c[0x0][0x23c], -R0 ;  /* 0x00008f00b00d7a23 */ /* 0x000fce0000010800 */
[----:B------:R5:W-:Y:S08]  /*5170*/  MUFU.EX2 R242, R2 ;  /* 0x0000000200f27308 */ /* 0x000bf00000000800 */
[----:B------:R3:W-:Y:S01]  /*5180*/  MUFU.EX2 R243, R5 ;  /* 0x0000000500f37308 */ /* 0x0007e20000000800 */
[----:B--2---:R-:W-:Y:S02]  /*5190*/  FFMA.FTZ R7, R17, c[0x0][0x23c], -R0 ;  /* 0x00008f0011077a23 */ /* 0x004fe40000010800 */
[----:B------:R-:W2:Y:S01]  /*51a0*/  LDSM.16.MT88.4 R16, [R226+0x9000] ;  /* 0x00900000e210783b */ /* 0x000ea20000004200 */
[----:B-1----:R-:W-:-:S02]  /*51b0*/  FMNMX.FTZ R104, R4, R6, !PT ;  /* 0x0000000604687209 */ /* 0x002fc40007810000 */
[----:B----4-:R-:W-:Y:S01]  /*51c0*/  F2FP.PACK_AB R4, R246, R249 ;  /* 0x000000f9f604723e */ /* 0x010fe200000000ff */
[----:B-----5:R-:W-:Y:S01]  /*51d0*/  FMUL.FTZ R2, R105, c[0x0][0x23c] ;  /* 0x00008f0069027a20 */ /* 0x020fe20000410000 */
[----:B------:R-:W-:Y:S01]  /*51e0*/  MUFU.EX2 R245, R7 ;  /* 0x0000000700f57308 */ /* 0x000fe20000000800 */
[----:B------:R-:W-:Y:S01]  /*51f0*/  FMUL.FTZ R8, R104, c[0x0][0x23c] ;  /* 0x00008f0068087a20 */ /* 0x000fe20000410000 */
[----:B---3--:R-:W-:Y:S02]  /*5200*/  F2FP.PACK_AB R6, R248, R247 ;  /* 0x000000f7f806723e */ /* 0x008fe400000000ff */
[----:B------:R-:W-:Y:S02]  /*5210*/  FSEL R2, R2, RZ, P1 ;  /* 0x000000ff02027208 */ /* 0x000fe40000800000 */
[----:B------:R-:W-:Y:S01]  /*5220*/  FSETP.NEU.FTZ.AND P1, PT, R104, -INF , PT ;  /* 0xff8000006800780b */ /* 0x000fe20003f3d000 */
[----:B------:R-:W-:Y:S01]  /*5230*/  FFMA.FTZ R5, R51, c[0x0][0x23c], -R0 ;  /* 0x00008f0033057a23 */ /* 0x000fe20000010800 */
[----:B------:R1:W-:Y:S01]  /*5240*/  MUFU.EX2 R203, R13 ;  /* 0x0000000d00cb7308 */ /* 0x0003e20000000800 */
[--C-:B------:R-:W-:Y:S01]  /*5250*/  FFMA.FTZ R9, R67, c[0x0][0x23c], -R2.reuse ;  /* 0x00008f0043097a23 */ /* 0x100fe20000010802 */
[----:B------:R-:W-:Y:S01]  /*5260*/  FSEL R12, R8, RZ, P1 ;  /* 0x000000ff080c7208 */ /* 0x000fe20000800000 */
[----:B------:R-:W-:-:S05]  /*5270*/  FFMA.FTZ R8, R59, c[0x0][0x23c], -R2 ;  /* 0x00008f003b087a23 */ /* 0x000fca0000010802 */
[----:B------:R3:W4:Y:S08]  /*5280*/  MUFU.EX2 R244, R5 ;  /* 0x0000000500f47308 */ /* 0x0007300000000800 */
[----:B------:R5:W-:Y:S01]  /*5290*/  MUFU.EX2 R241, R8 ;  /* 0x0000000800f17308 */ /* 0x000be20000000800 */
[----:B-1----:R-:W-:Y:S02]  /*52a0*/  FFMA.FTZ R13, R171, c[0x0][0x23c], -R0 ;  /* 0x00008f00ab0d7a23 */ /* 0x002fe40000010800 */
[----:B---3--:R-:W-:Y:S01]  /*52b0*/  FFMA.FTZ R5, R36, c[0x0][0x23c], -R2 ;  /* 0x00008f0024057a23 */ /* 0x008fe20000010802 */
[----:B----4-:R-:W-:Y:S01]  /*52c0*/  F2FP.PACK_AB R7, R244, R242 ;  /* 0x000000f2f407723e */ /* 0x010fe200000000ff */
[----:B------:R-:W1:Y:S03]  /*52d0*/  LDSM.16.MT88.4 R36, [R224+0xb000] ;  /* 0x00b00000e024783b */ /* 0x000e660000004200 */
[----:B------:R-:W3:Y:S01]  /*52e0*/  MUFU.EX2 R240, R9 ;  /* 0x0000000900f07308 */ /* 0x000ee20000000800 */
[----:B-----5:R-:W-:-:S07]  /*52f0*/  FFMA.FTZ R8, R40, c[0x0][0x23c], -R12 ;  /* 0x00008f0028087a23 */ /* 0x020fce000001080c */
[----:B------:R4:W-:Y:S08]  /*5300*/  MUFU.EX2 R239, R5 ;  /* 0x0000000500ef7308 */ /* 0x0009f00000000800 */
[----:B------:R5:W-:Y:S01]  /*5310*/  MUFU.EX2 R231, R8 ;  /* 0x0000000800e77308 */ /* 0x000be20000000800 */
[----:B---3--:R-:W-:Y:S01]  /*5320*/  F2FP.PACK_AB R10, R241, R240 ;  /* 0x000000f0f10a723e */ /* 0x008fe200000000ff */
[----:B----4-:R-:W-:-:S06]  /*5330*/  FFMA.FTZ R5, R66, c[0x0][0x23c], -R2 ;  /* 0x00008f0042057a23 */ /* 0x010fcc0000010802 */
[----:B------:R3:W-:Y:S01]  /*5340*/  MUFU.EX2 R204, R13 ;  /* 0x0000000d00cc7308 */ /* 0x0007e20000000800 */
[----:B-----5:R-:W-:-:S07]  /*5350*/  FFMA.FTZ R8, R76, c[0x0][0x23c], -R12 ;  /* 0x00008f004c087a23 */ /* 0x020fce000001080c */
[----:B------:R4:W-:Y:S08]  /*5360*/  MUFU.EX2 R234, R5 ;  /* 0x0000000500ea7308 */ /* 0x0009f00000000800 */
[----:B------:R5:W1:Y:S01]  /*5370*/  MUFU.EX2 R223, R8 ;  /* 0x0000000800df7308 */ /* 0x000a620000000800 */
[----:B---3--:R-:W-:Y:S01]  /*5380*/  FFMA.FTZ R13, R186, c[0x0][0x23c], -R2 ;  /* 0x00008f00ba0d7a23 */ /* 0x008fe20000010802 */
[----:B----4-:R-:W-:-:S06]  /*5390*/  F2FP.PACK_AB R5, R243, R245 ;  /* 0x000000f5f305723e */ /* 0x010fcc00000000ff */
[----:B------:R3:W-:Y:S01]  /*53a0*/  MUFU.EX2 R186, R13 ;  /* 0x0000000d00ba7308 */ /* 0x0007e20000000800 */
[----:B------:R-:W-:Y:S01]  /*53b0*/  HMMA.16816.F32 R124, R4, R28, RZ ;  /* 0x0000001c047c723c */ /* 0x000fe200000018ff */
[----:B-----5:R-:W-:Y:S01]  /*53c0*/  FFMA.FTZ R8, R77, c[0x0][0x23c], -R12 ;  /* 0x00008f004d087a23 */ /* 0x020fe2000001080c */
[----:B-1----:R-:W-:-:S05]  /*53d0*/  F2FP.PACK_AB R9, R223, R231 ;  /* 0x000000e7df09723e */ /* 0x002fca00000000ff */
[----:B------:R1:W-:Y:S01]  /*53e0*/  MUFU.EX2 R233, R8 ;  /* 0x0000000800e97308 */ /* 0x0003e20000000800 */
[----:B--2---:R-:W-:Y:S01]  /*53f0*/  HMMA.16816.F32 R120, R4, R16, RZ ;  /* 0x000000100478723c */ /* 0x004fe200000018ff */
[----:B---3--:R-:W-:-:S06]  /*5400*/  FFMA.FTZ R13, R183, c[0x0][0x23c], -R2 ;  /* 0x00008f00b70d7a23 */ /* 0x008fcc0000010802 */
[----:B------:R2:W-:Y:S01]  /*5410*/  MUFU.EX2 R183, R13 ;  /* 0x0000000d00b77308 */ /* 0x0005e20000000800 */
[----:B------:R-:W-:Y:S01]  /*5420*/  HMMA.16816.F32 R116, R4, R20, RZ ;  /* 0x000000140474723c */ /* 0x000fe200000018ff */
[----:B-1----:R-:W-:-:S07]  /*5430*/  FFMA.FTZ R8, R65, c[0x0][0x23c], -R12 ;  /* 0x00008f0041087a23 */ /* 0x002fce000001080c */
[----:B------:R-:W-:Y:S01]  /*5440*/  HMMA.16816.F32 R112, R4, R32, RZ ;  /* 0x000000200470723c */ /* 0x000fe200000018ff */
[----:B------:R1:W3:Y:S01]  /*5450*/  MUFU.EX2 R238, R8 ;  /* 0x0000000800ee7308 */ /* 0x0002e20000000800 */
[----:B--2---:R-:W-:-:S06]  /*5460*/  FFMA.FTZ R13, R181, c[0x0][0x23c], -R2 ;  /* 0x00008f00b50d7a23 */ /* 0x004fcc0000010802 */
[C---:B------:R-:W-:Y:S01]  /*5470*/  HMMA.16816.F32 R108, R4.reuse, R36, RZ ;  /* 0x00000024046c723c */ /* 0x040fe200000018ff */
[----:B------:R2:W-:Y:S07]  /*5480*/  MUFU.EX2 R181, R13 ;  /* 0x0000000d00b57308 */ /* 0x0005ee0000000800 */
[----:B------:R-:W-:Y:S01]  /*5490*/  HMMA.16816.F32 R96, R4, R44, RZ ;  /* 0x0000002c0460723c */ /* 0x000fe200000018ff */
[----:B-1----:R-:W-:Y:S02]  /*54a0*/  F2FP.PACK_AB R8, R234, R239 ;  /* 0x000000efea08723e */ /* 0x002fe400000000ff */
[----:B---3--:R-:W-:-:S05]  /*54b0*/  F2FP.PACK_AB R11, R238, R233 ;  /* 0x000000e9ee0b723e */ /* 0x008fca00000000ff */
[----:B------:R-:W-:Y:S01]  /*54c0*/  HMMA.16816.F32 R92, R4, R30, RZ ;  /* 0x0000001e045c723c */ /* 0x000fe200000018ff */
[----:B--2---:R-:W-:-:S07]  /*54d0*/  FFMA.FTZ R13, R179, c[0x0][0x23c], -R2 ;  /* 0x00008f00b30d7a23 */ /* 0x004fce0000010802 */
[C---:B------:R-:W-:Y:S08]  /*54e0*/  HMMA.16816.F32 R88, R4.reuse, R18, RZ ;  /* 0x000000120458723c */ /* 0x040ff000000018ff */
        /* <DEDUP_REMOVED lines=21> */
[----:B------:R-:W-:Y:S01]  /*5640*/  LDSM.16.MT88.4 R32, [R226+0xa400] ;  /* 0x00a40000e220783b */ /* 0x000fe20000004200 */
[----:B--2---:R-:W-:-:S04]  /*5650*/  FFMA.FTZ R4, R42, c[0x0][0x23c], -R3 ;  /* 0x00008f002a047a23 */ /* 0x004fc80000010803 */
[----:B------:R2:W3:Y:S02]  /*5660*/  MUFU.EX2 R235, R4 ;  /* 0x0000000400eb7308 */ /* 0x0004e40000000800 */
[C---:B------:R-:W-:Y:S08]  /*5670*/  HMMA.16816.F32 R144, R8.reuse, R38, RZ ;  /* 0x000000260890723c */ /* 0x040ff000000018ff */
[----:B------:R-:W-:Y:S01]  /*5680*/  HMMA.16816.F32 R48, R8, R44, RZ ;  /* 0x0000002c0830723c */ /* 0x000fe200000018ff */
[----:B--2---:R-:W-:Y:S01]  /*5690*/  FFMA.FTZ R4, R106, c[0x0][0x23c], -R0 ;  /* 0x00008f006a047a23 */ /* 0x004fe20000010800 */
[----:B---3--:R-:W-:-:S03]  /*56a0*/  F2FP.PACK_AB R6, R235, R236 ;  /* 0x000000eceb06723e */ /* 0x008fc600000000ff */
[----:B------:R2:W-:Y:S02]  /*56b0*/  MUFU.EX2 R219, R4 ;  /* 0x0000000400db7308 */ /* 0x0005e40000000800 */
[----:B--2---:R-:W-:-:S06]  /*56c0*/  FFMA.FTZ R4, R102, c[0x0][0x23c], -R0 ;  /* 0x00008f0066047a23 */ /* 0x004fcc0000010800 */
[----:B------:R2:W3:Y:S02]  /*56d0*/  MUFU.EX2 R222, R4 ;  /* 0x0000000400de7308 */ /* 0x0004e40000000800 */
[--C-:B--2---:R-:W-:Y:S01]  /*56e0*/  FFMA.FTZ R4, R55, c[0x0][0x23c], -R0.reuse ;  /* 0x00008f0037047a23 */ /* 0x104fe20000010800 */
[----:B---3--:R-:W-:Y:S01]  /*56f0*/  F2FP.PACK_AB R5, R222, R219 ;  /* 0x000000dbde05723e */ /* 0x008fe200000000ff */
[----:B------:R-:W-:Y:S01]  /*5700*/  HMMA.16816.F32 R52, R8, R36, RZ ;  /* 0x000000240834723c */ /* 0x000fe200000018ff */
[----:B------:R-:W2:Y:S03]  /*5710*/  LDSM.16.MT88.4 R36, [R224+0xb400] ;  /* 0x00b40000e024783b */ /* 0x000ea60000004200 */
[----:B------:R3:W-:Y:S02]  /*5720*/  MUFU.EX2 R221, R4 ;  /* 0x0000000400dd7308 */ /* 0x0007e40000000800 */
[----:B---3--:R-:W-:-:S02]  /*5730*/  FFMA.FTZ R4, R43, c[0x0][0x23c], -R0 ;  /* 0x00008f002b047a23 */ /* 0x008fc40000010800 */
[----:B------:R-:W3:Y:S04]  /*5740*/  LDSM.16.MT88.4 R40, [R226+0xb400] ;  /* 0x00b40000e228783b */ /* 0x000ee80000004200 */
[----:B------:R4:W5:Y:S02]  /*5750*/  MUFU.EX2 R220, R4 ;  /* 0x0000000400dc7308 */ /* 0x0009640000000800 */
[----:B----4-:R-:W-:Y:S01]  /*5760*/  FFMA.FTZ R4, R148, c[0x0][0x23c], -R2 ;  /* 0x00008f0094047a23 */ /* 0x010fe20000010802 */
[----:B-----5:R-:W-:-:S05]  /*5770*/  F2FP.PACK_AB R7, R220, R221 ;  /* 0x000000dddc07723e */ /* 0x020fca00000000ff */
[----:B------:R4:W-:Y:S02]  /*5780*/  MUFU.EX2 R218, R4 ;  /* 0x0000000400da7308 */ /* 0x0009e40000000800 */
[--C-:B----4-:R-:W-:Y:S02]  /*5790*/  FFMA.FTZ R4, R149, c[0x0][0x23c], -R2.reuse ;  /* 0x00008f0095047a23 */ /* 0x110fe40000010802 */
[----:B------:R-:W-:Y:S04]  /*57a0*/  HMMA.16816.F32 R148, R8, R46, RZ ;  /* 0x0000002e0894723c */ /* 0x000fe800000018ff */
[----:B------:R4:W5:Y:S03]  /*57b0*/  MUFU.EX2 R217, R4 ;  /* 0x0000000400d97308 */ /* 0x0009660000000800 */
[----:B------:R-:W-:-:S05]  /*57c0*/  FFMA.FTZ R8, R153, c[0x0][0x23c], -R2 ;  /* 0x00008f0099087a23 */ /* 0x000fca0000010802 */
[----:B------:R2:W-:Y:S01]  /*57d0*/  MUFU.EX2 R216, R8 ;  /* 0x0000000800d87308 */ /* 0x0005e20000000800 */
[----:B----4-:R-:W-:-:S07]  /*57e0*/  F2FP.PACK_AB R4, R237, R232 ;  /* 0x000000e8ed04723e */ /* 0x010fce00000000ff */
[----:B-1----:R-:W-:Y:S01]  /*57f0*/  HMMA.16816.F32 R160, R4, R20, R120 ;  /* 0x0000001404a0723c */ /* 0x002fe20000001878 */
[----:B--2---:R-:W-:-:S04]  /*5800*/  FFMA.FTZ R8, R107, c[0x0][0x23c], -R2 ;  /* 0x00008f006b087a23 */ /* 0x004fc80000010802 */
[----:B------:R1:W-:Y:S03]  /*5810*/  MUFU.EX2 R215, R8 ;  /* 0x0000000800d77308 */ /* 0x0003e60000000800 */
[C---:B------:R-:W-:Y:S08]  /*5820*/  HMMA.16816.F32 R164, R4.reuse, R28, R124 ;  /* 0x0000001c04a4723c */ /* 0x040ff0000000187c */
[----:B------:R-:W-:Y:S01]  /*5830*/  HMMA.16816.F32 R120, R4, R30, R92 ;  /* 0x0000001e0478723c */ /* 0x000fe2000000185c */
[----:B-1----:R-:W-:-:S07]  /*5840*/  FFMA.FTZ R8, R156, c[0x0][0x23c], -R12 ;  /* 0x00008f009c087a23 */ /* 0x002fce000001080c */
[C---:B------:R-:W-:Y:S01]  /*5850*/  HMMA.16816.F32 R156, R4.reuse, R16, R116 ;  /* 0x00000010049c723c */ /* 0x040fe20000001874 */
[----:B------:R1:W-:Y:S07]  /*5860*/  MUFU.EX2 R213, R8 ;  /* 0x0000000800d57308 */ /* 0x0003ee0000000800 */
[C---:B------:R-:W-:Y:S08]  /*5870*/  HMMA.16816.F32 R116, R4.reuse, R36, R108 ;  /* 0x000000240474723c */ /* 0x040ff0000000186c */
[----:B---3--:R-:W-:Y:S01]  /*5880*/  HMMA.16816.F32 R108, R4, R40, R96 ;  /* 0x00000028046c723c */ /* 0x008fe20000001860 */
[----:B-1----:R-:W-:-:S04]  /*5890*/  FFMA.FTZ R8, R155, c[0x0][0x23c], -R12 ;  /* 0x00008f009b087a23 */ /* 0x002fc8000001080c */
[----:B------:R1:W2:Y:S03]  /*58a0*/  MUFU.EX2 R214, R8 ;  /* 0x0000000800d67308 */ /* 0x0002a60000000800 */
[C---:B------:R-:W-:Y:S08]  /*58b0*/  HMMA.16816.F32 R96, R4.reuse, R22, R88 ;  /* 0x000000160460723c */ /* 0x040ff00000001858 */
[----:B------:R-:W-:Y:S01]  /*58c0*/  HMMA.16816.F32 R124, R4, R32, R112 ;  /* 0x00000020047c723c */ /* 0x000fe20000001870 */
[----:B-1----:R-:W-:-:S07]  /*58d0*/  FFMA.FTZ R8, R154, c[0x0][0x23c], -R12 ;  /* 0x00008f009a087a23 */ /* 0x002fce000001080c */
[C---:B------:R-:W-:Y:S01]  /*58e0*/  HMMA.16816.F32 R92, R4.reuse, R34, R80 ;  /* 0x00000022045c723c */ /* 0x040fe20000001850 */
[----:B------:R1:W-:Y:S07]  /*58f0*/  MUFU.EX2 R212, R8 ;  /* 0x0000000800d47308 */ /* 0x0003ee0000000800 */
[----:B------:R-:W-:Y:S01]  /*5900*/  HMMA.16816.F32 R88, R4, R38, R76 ;  /* 0x000000260458723c */ /* 0x000fe2000000184c */
[----:B-1----:R-:W-:-:S07]  /*5910*/  FFMA.FTZ R8, R152, c[0x0][0x23c], -R12 ;  /* 0x00008f0098087a23 */ /* 0x002fce000001080c */
[C---:B------:R-:W-:Y:S01]  /*5920*/  HMMA.16816.F32 R152, R4.reuse, R18, R84 ;  /* 0x000000120498723c */ /* 0x040fe20000001854 */
[----:B------:R1:W3:Y:S07]  /*5930*/  MUFU.EX2 R211, R8 ;  /* 0x0000000800d37308 */ /* 0x0002ee0000000800 */
[----:B------:R-:W-:Y:S07]  /*5940*/  HMMA.16816.F32 R84, R4, R42, R68 ;  /* 0x0000002a0454723c */ /* 0x000fee0000001844 */
[----:B-----5:R-:W-:-:S02]  /*5950*/  F2FP.PACK_AB R4, R217, R218 ;  /* 0x000000dad904723e */ /* 0x020fc400000000ff */
[----:B--2---:R-:W-:Y:S01]  /*5960*/  F2FP.PACK_AB R5, R214, R213 ;  /* 0x000000d5d605723e */ /* 0x004fe200000000ff */
[--C-:B-1----:R-:W-:Y:S01]  /*5970*/  FFMA.FTZ R8, R172, c[0x0][0x23c], -R3.reuse ;  /* 0x00008f00ac087a23 */ /* 0x102fe20000010803 */
[----:B------:R-:W-:Y:S02]  /*5980*/  F2FP.PACK_AB R6, R215, R216 ;  /* 0x000000d8d706723e */ /* 0x000fe400000000ff */
[----:B---3--:R-:W-:Y:S01]  /*5990*/  F2FP.PACK_AB R7, R211, R212 ;  /* 0x000000d4d307723e */ /* 0x008fe200000000ff */
        /* <DEDUP_REMOVED lines=12> */
[----:B------:R-:W3:Y:S01]  /*5a60*/  LDSM.16.MT88.4 R16, [R224+0x9800] ;  /* 0x00980000e010783b */ /* 0x000ee20000004200 */
[----:B-1----:R-:W-:-:S04]  /*5a70*/  FFMA.FTZ R8, R168, c[0x0][0x23c], -R3 ;  /* 0x00008f00a8087a23 */ /* 0x002fc80000010803 */
[----:B------:R1:W4:Y:S02]  /*5a80*/  MUFU.EX2 R207, R8 ;  /* 0x0000000800cf7308 */ /* 0x0003240000000800 */
[C---:B------:R-:W-:Y:S01]  /*5a90*/  HMMA.16816.F32 R60, R4.reuse, R30, R136 ;  /* 0x0000001e043c723c */ /* 0x040fe20000001888 */
[----:B------:R-:W-:Y:S07]  /*5aa0*/  LDSM.16.MT88.4 R28, [R226+0xa800] ;  /* 0x00a80000e21c783b */ /* 0x000fee0000004200 */
[----:B------:R-:W-:Y:S01]  /*5ab0*/  HMMA.16816.F32 R52, R4, R22, R132 ;  /* 0x000000160434723c */ /* 0x000fe20000001884 */
[----:B------:R-:W5:Y:S01]  /*5ac0*/  LDSM.16.MT88.4 R20, [R224+0xa800] ;  /* 0x00a80000e014783b */ /* 0x000f620000004200 */
[----:B-1----:R-:W-:-:S06]  /*5ad0*/  FFMA.FTZ R8, R178, c[0x0][0x23c], -R0 ;  /* 0x00008f00b2087a23 */ /* 0x002fcc0000010800 */
[C---:B------:R-:W-:Y:S01]  /*5ae0*/  HMMA.16816.F32 R44, R4.reuse, R34, R140 ;  /* 0x00000022042c723c */ /* 0x040fe2000000188c */
[----:B------:R-:W-:Y:S01]  /*5af0*/  LDSM.16.MT88.4 R32, [R224+0xb800] ;  /* 0x00b80000e020783b */ /* 0x000fe20000004200 */
[----:B------:R1:W-:Y:S03]  /*5b00*/  MUFU.EX2 R206, R8 ;  /* 0x0000000800ce7308 */ /* 0x0003e60000000800 */
[----:B------:R-:W-:Y:S03]  /*5b10*/  LDSM.16.MT88.4 R140, [R226+0x9c00] ;  /* 0x009c0000e28c783b */ /* 0x000fe60000004200 */
[C---:B------:R-:W-:Y:S01]  /*5b20*/  HMMA.16816.F32 R56, R4.reuse, R38, R144 ;  /* 0x000000260438723c */ /* 0x040fe20000001890 */
[----:B------:R-:W5:Y:S01]  /*5b30*/  LDSM.16.MT88.4 R36, [R226+0xb800] ;  /* 0x00b80000e224783b */ /* 0x000f620000004200 */
[----:B------:R3:W-:Y:S06]  /*5b40*/  MUFU.EX2 R178, R13 ;  /* 0x0000000d00b27308 */ /* 0x0007ec0000000800 */
[----:B------:R-:W-:Y:S01]  /*5b50*/  HMMA.16816.F32 R40, R4, R42, R148 ;  /* 0x0000002a0428723c */ /* 0x000fe20000001894 */
[----:B-1----:R-:W-:-:S04]  /*5b60*/  FFMA.FTZ R8, R177, c[0x0][0x23c], -R0 ;  /* 0x00008f00b1087a23 */ /* 0x002fc80000010800 */
[----:B------:R1:W1:Y:S02]  /*5b70*/  MUFU.EX2 R205, R8 ;  /* 0x0000000800cd7308 */ /* 0x0002640000000800 */
[----:B--2---:R-:W-:Y:S02]  /*5b80*/  F2FP.PACK_AB R4, R209, R210 ;  /* 0x000000d2d104723e */ /* 0x004fe400000000ff */
[----:B----4-:R-:W-:Y:S01]  /*5b90*/  F2FP.PACK_AB R6, R207, R208 ;  /* 0x000000d0cf06723e */ /* 0x010fe200000000ff */
[----:B---3--:R-:W-:Y:S01]  /*5ba0*/  FFMA.FTZ R13, R191, c[0x0][0x23c], -R12 ;  /* 0x00008f00bf0d7a23 */ /* 0x008fe2000001080c */
[----:B------:R-:W-:-:S03]  /*5bb0*/  F2FP.PACK_AB R7, R204, R203 ;  /* 0x000000cbcc07723e */ /* 0x000fc600000000ff */
[----:B------:R2:W-:Y:S01]  /*5bc0*/  MUFU.EX2 R177, R13 ;  /* 0x0000000d00b17308 */ /* 0x0005e20000000800 */
[----:B-1----:R-:W1:Y:S01]  /*5bd0*/  LDSM.16.MT88.4 R8, [R226+0x9800] ;  /* 0x00980000e208783b */ /* 0x002e620000004200 */
[----:B------:R-:W-:Y:S01]  /*5be0*/  F2FP.PACK_AB R5, R205, R206 ;  /* 0x000000cecd05723e */ /* 0x000fe200000000ff */
[----:B--2---:R-:W-:-:S06]  /*5bf0*/  FFMA.FTZ R13, R188, c[0x0][0x23c], -R12 ;  /* 0x00008f00bc0d7a23 */ /* 0x004fcc000001080c */
[C---:B------:R-:W-:Y:S01]  /*5c00*/  HMMA.16816.F32 R112, R4.reuse, R16, R164 ;  /* 0x000000100470723c */ /* 0x040fe200000018a4 */
[----:B------:R2:W3:Y:S07]  /*5c10*/  MUFU.EX2 R176, R13 ;  /* 0x0000000d00b07308 */ /* 0x0004ee0000000800 */
[C---:B-----5:R-:W-:Y:S01]  /*5c20*/  HMMA.16816.F32 R148, R4.reuse, R20, R156 ;  /* 0x000000140494723c */ /* 0x060fe2000000189c */
[----:B------:R-:W-:Y:S07]  /*5c30*/  LDSM.16.MT88.4 R156, [R224+0xac00] ;  /* 0x00ac0000e09c783b */ /* 0x000fee0000004200 */
[----:B------:R-:W-:Y:S01]  /*5c40*/  HMMA.16816.F32 R164, R4, R28, R124 ;  /* 0x0000001c04a4723c */ /* 0x000fe2000000187c */
[----:B------:R-:W-:Y:S01]  /*5c50*/  LDSM.16.MT88.4 R124, [R224+0x9c00] ;  /* 0x009c0000e07c783b */ /* 0x000fe20000004200 */
[----:B--2---:R-:W-:-:S04]  /*5c60*/  FFMA.FTZ R13, R182, c[0x0][0x23c], -R12 ;  /* 0x00008f00b60d7a23 */ /* 0x004fc8000001080c */
[----:B------:R2:W-:Y:S02]  /*5c70*/  MUFU.EX2 R107, R13 ;  /* 0x0000000d006b7308 */ /* 0x0005e40000000800 */
[C---:B------:R-:W-:Y:S08]  /*5c80*/  HMMA.16816.F32 R108, R4.reuse, R36, R108 ;  /* 0x00000024046c723c */ /* 0x040ff0000000186c */
[----:B-1----:R-:W-:Y:S01]  /*5c90*/  HMMA.16816.F32 R132, R4, R8, R160 ;  /* 0x000000080484723c */ /* 0x002fe200000018a0 */
[----:B--2---:R-:W-:-:S07]  /*5ca0*/  FFMA.FTZ R13, R180, c[0x0][0x23c], -R12 ;  /* 0x00008f00b40d7a23 */ /* 0x004fce000001080c */
[C---:B------:R-:W-:Y:S01]  /*5cb0*/  HMMA.16816.F32 R136, R4.reuse, R10, R96 ;  /* 0x0000000a0488723c */ /* 0x040fe20000001860 */
[----:B------:R-:W1:Y:S07]  /*5cc0*/  MUFU.EX2 R106, R13 ;  /* 0x0000000d006a7308 */ /* 0x000e6e0000000800 */
[C---:B------:R-:W-:Y:S08]  /*5cd0*/  HMMA.16816.F32 R160, R4.reuse, R32, R116 ;  /* 0x0000002004a0723c */ /* 0x040ff00000001874 */
[C---:B------:R-:W-:Y:S08]  /*5ce0*/  HMMA.16816.F32 R120, R4.reuse, R18, R120 ;  /* 0x000000120478723c */ /* 0x040ff00000001878 */
[C---:B------:R-:W-:Y:S08]  /*5cf0*/  HMMA.16816.F32 R152, R4.reuse, R22, R152 ;  /* 0x000000160498723c */ /* 0x040ff00000001898 */
[C---:B------:R-:W-:Y:S08]  /*5d00*/  HMMA.16816.F32 R168, R4.reuse, R30, R92 ;  /* 0x0000001e04a8723c */ /* 0x040ff0000000185c */
[C---:B------:R-:W-:Y:S08]  /*5d10*/  HMMA.16816.F32 R88, R4.reuse, R34, R88 ;  /* 0x000000220458723c */ /* 0x040ff00000001858 */
[----:B------:R-:W-:Y:S07]  /*5d20*/  HMMA.16816.F32 R96, R4, R38, R84 ;  /* 0x000000260460723c */ /* 0x000fee0000001854 */
[----:B------:R-:W-:-:S02]  /*5d30*/  F2FP.PACK_AB R4, R183, R186 ;  /* 0x000000bab704723e */ /* 0x000fc400000000ff */
[----:B---3--:R-:W-:Y:S02]  /*5d40*/  F2FP.PACK_AB R5, R176, R177 ;  /* 0x000000b1b005723e */ /* 0x008fe400000000ff */
[----:B------:R-:W-:Y:S02]  /*5d50*/  F2FP.PACK_AB R6, R178, R181 ;  /* 0x000000b5b206723e */ /* 0x000fe400000000ff */
[----:B-1----:R-:W-:-:S07]  /*5d60*/  F2FP.PACK_AB R7, R106, R107 ;  /* 0x0000006b6a07723e */ /* 0x002fce00000000ff */
[C---:B------:R-:W-:Y:S07]  /*5d70*/  HMMA.16816.F32 R128, R4.reuse, R8, R76 ;  /* 0x000000080480723c */ /* 0x040fee000000184c */
[--C-:B------:R-:W-:Y:S01]  /*5d80*/  FFMA.FTZ R8, R190, c[0x0][0x23c], -R3.reuse ;  /* 0x00008f00be087a23 */ /* 0x100fe20000010803 */
[C---:B------:R-:W-:Y:S03]  /*5d90*/  HMMA.16816.F32 R48, R4.reuse, R22, R48 ;  /* 0x000000160430723c */ /* 0x040fe60000001830 */
[----:B------:R1:W-:Y:S05]  /*5da0*/  MUFU.EX2 R102, R8 ;  /* 0x0000000800667308 */ /* 0x0003ea0000000800 */
[C---:B------:R-:W-:Y:S08]  /*5db0*/  HMMA.16816.F32 R144, R4.reuse, R20, R72 ;  /* 0x000000140490723c */ /* 0x040ff00000001848 */
[----:B------:R-:W-:Y:S01]  /*5dc0*/  HMMA.16816.F32 R60, R4, R18, R60 ;  /* 0x00000012043c723c */ /* 0x000fe2000000183c */
[----:B-1----:R-:W-:-:S04]  /*5dd0*/  FFMA.FTZ R8, R187, c[0x0][0x23c], -R3 ;  /* 0x00008f00bb087a23 */ /* 0x002fc80000010803 */
[----:B------:R1:W2:Y:S03]  /*5de0*/  MUFU.EX2 R100, R8 ;  /* 0x0000000800647308 */ /* 0x0002a60000000800 */
[C---:B------:R-:W-:Y:S01]  /*5df0*/  HMMA.16816.F32 R116, R4.reuse, R16, R80 ;  /* 0x000000100474723c */ /* 0x040fe20000001850 */
[----:B------:R-:W3:Y:S07]  /*5e00*/  LDSM.16.MT88.4 R80, [R224+0xbc00] ;  /* 0x00bc0000e050783b */ /* 0x000eee0000004200 */
[----:B------:R-:W-:Y:S01]  /*5e10*/  HMMA.16816.F32 R52, R4, R10, R52 ;  /* 0x0000000a0434723c */ /* 0x000fe20000001834 */
[----:B-1----:R-:W-:-:S07]  /*5e20*/  FFMA.FTZ R8, R185, c[0x0][0x23c], -R3 ;  /* 0x00008f00b9087a23 */ /* 0x002fce0000010803 */
[C---:B------:R-:W-:Y:S01]  /*5e30*/  HMMA.16816.F32 R68, R4.reuse, R28, R68 ;  /* 0x0000001c0444723c */ /* 0x040fe20000001844 */
[----:B------:R-:W-:Y:S01]  /*5e40*/  FFMA.FTZ R3, R184, c[0x0][0x23c], -R3 ;  /* 0x00008f00b8037a23 */ /* 0x000fe20000010803 */
[----:B--2---:R-:W-:Y:S01]  /*5e50*/  F2FP.PACK_AB R92, R100, R102 ;  /* 0x00000066645c723e */ /* 0x004fe200000000ff */
[----:B------:R1:W-:Y:S05]  /*5e60*/  MUFU.EX2 R23, R8 ;  /* 0x0000000800177308 */ /* 0x0003ea0000000800 */
[C---:B------:R-:W-:Y:S03]  /*5e70*/  HMMA.16816.F32 R44, R4.reuse, R30, R44 ;  /* 0x0000001e042c723c */ /* 0x040fe6000000182c */
[----:B------:R2:W4:Y:S05]  /*5e80*/  MUFU.EX2 R22, R3 ;  /* 0x0000000300167308 */ /* 0x00052a0000000800 */
[----:B------:R-:W-:Y:S01]  /*5e90*/  HMMA.16816.F32 R64, R4, R32, R64 ;  /* 0x000000200440723c */ /* 0x000fe20000001840 */
[----:B-1----:R-:W-:-:S04]  /*5ea0*/  FADD.FTZ R8, R245, R243 ;  /* 0x000000f3f5087221 */ /* 0x002fc80000010000 */
[----:B------:R-:W-:-:S03]  /*5eb0*/  FADD.FTZ R8, R242, R8 ;  /* 0x00000008f2087221 */ /* 0x000fc60000010000 */
[----:B------:R-:W-:Y:S01]  /*5ec0*/  HMMA.16816.F32 R56, R4, R34, R56 ;  /* 0x000000220438723c */ /* 0x000fe20000001838 */
[----:B--2---:R-:W-:Y:S01]  /*5ed0*/  FFMA.FTZ R3, R194, c[0x0][0x23c], -R0 ;  /* 0x00008f00c2037a23 */ /* 0x004fe20000010800 */
[----:B----4-:R-:W-:-:S03]  /*5ee0*/  F2FP.PACK_AB R94, R22, R23 ;  /* 0x00000017165e723e */ /* 0x010fc600000000ff */
[----:B------:R1:W-:Y:S03]  /*5ef0*/  MUFU.EX2 R21, R3 ;  /* 0x0000000300157308 */ /* 0x0003e60000000800 */
[C---:B------:R-:W-:Y:S01]  /*5f00*/  HMMA.16816.F32 R84, R4.reuse, R36, R172 ;  /* 0x000000240454723c */ /* 0x040fe200000018ac */
[----:B------:R-:W2:Y:S07]  /*5f10*/  LDSM.16.MT88.4 R172, [R226+0xac00] ;  /* 0x00ac0000e2ac783b */ /* 0x000eae0000004200 */
[----:B------:R-:W-:Y:S01]  /*5f20*/  HMMA.16816.F32 R40, R4, R38, R40 ;  /* 0x000000260428723c */ /* 0x000fe20000001828 */
[----:B------:R-:W4:Y:S01]  /*5f30*/  LDSM.16.MT88.4 R4, [R226+0xbc00] ;  /* 0x00bc0000e204783b */ /* 0x000f220000004200 */
[----:B-1----:R-:W-:-:S04]  /*5f40*/  FFMA.FTZ R3, R193, c[0x0][0x23c], -R0 ;  /* 0x00008f00c1037a23 */ /* 0x002fc80000010800 */
[----:B------:R1:W5:Y:S02]  /*5f50*/  MUFU.EX2 R20, R3 ;  /* 0x0000000300147308 */ /* 0x0003640000000800 */
[--C-:B-1----:R-:W-:Y:S01]  /*5f60*/  FFMA.FTZ R3, R192, c[0x0][0x23c], -R0.reuse ;  /* 0x00008f00c0037a23 */ /* 0x102fe20000010800 */
[----:B-----5:R-:W-:Y:S01]  /*5f70*/  F2FP.PACK_AB R93, R20, R21 ;  /* 0x00000015145d723e */ /* 0x020fe200000000ff */
[----:B------:R-:W-:-:S04]  /*5f80*/  FFMA.FTZ R0, R189, c[0x0][0x23c], -R0 ;  /* 0x00008f00bd007a23 */ /* 0x000fc80000010800 */
[----:B------:R1:W-:Y:S08]  /*5f90*/  MUFU.EX2 R18, R3 ;  /* 0x0000000300127308 */ /* 0x0003f00000000800 */
[----:B------:R5:W2:Y:S01]  /*5fa0*/  MUFU.EX2 R19, R0 ;  /* 0x0000000000137308 */ /* 0x000aa20000000800 */
[----:B-1----:R-:W-:-:S04]  /*5fb0*/  FADD.FTZ R3, R239, R234 ;  /* 0x000000eaef037221 */ /* 0x002fc80000010000 */
[----:B------:R-:W-:Y:S02]  /*5fc0*/  FADD.FTZ R3, R240, R3 ;  /* 0x00000003f0037221 */ /* 0x000fe40000010000 */
[----:B-----5:R-:W-:Y:S01]  /*5fd0*/  FFMA.FTZ R0, R199, c[0x0][0x23c], -R2 ;  /* 0x00008f00c7007a23 */ /* 0x020fe20000010802 */
[----:B--2---:R-:W-:Y:S01]  /*5fe0*/  F2FP.PACK_AB R95, R19, R18 ;  /* 0x00000012135f723e */ /* 0x004fe200000000ff */
[----:B------:R-:W-:Y:S02]  /*5ff0*/  FADD.FTZ R3, R241, R3 ;  /* 0x00000003f1037221 */ /* 0x000fe40000010000 */
[----:B------:R1:W-:Y:S02]  /*6000*/  MUFU.EX2 R17, R0 ;  /* 0x0000000000117308 */ /* 0x0003e40000000800 */
[----:B------:R-:W-:Y:S02]  /*6010*/  FADD.FTZ R3, R218, R3 ;  /* 0x00000003da037221 */ /* 0x000fe40000010000 */
[----:B---3--:R-:W-:Y:S02]  /*6020*/  HMMA.16816.F32 R76, R92, R82, R88 ;  /* 0x000000525c4c723c */ /* 0x008fe40000001858 */
[----:B------:R-:W-:-:S06]  /*6030*/  FADD.FTZ R3, R217, R3 ;  /* 0x00000003d9037221 */ /* 0x000fcc0000010000 */
[----:B------:R-:W-:Y:S01]  /*6040*/  HMMA.16816.F32 R112, R92, R124, R112 ;  /* 0x0000007c5c70723c */ /* 0x000fe20000001870 */
[----:B-1----:R-:W-:-:S04]  /*6050*/  FFMA.FTZ R0, R196, c[0x0][0x23c], -R2 ;  /* 0x00008f00c4007a23 */ /* 0x002fc80000010802 */
[----:B------:R1:W2:Y:S03]  /*6060*/  MUFU.EX2 R16, R0 ;  /* 0x0000000000107308 */ /* 0x0002a60000000800 */
[C---:B------:R-:W-:Y:S08]  /*6070*/  HMMA.16816.F32 R120, R92.reuse, R126, R120 ;  /* 0x0000007e5c78723c */ /* 0x040ff00000001878 */
[----:B------:R-:W-:Y:S01]  /*6080*/  HMMA.16816.F32 R132, R92, R140, R132 ;  /* 0x0000008c5c84723c */ /* 0x000fe20000001884 */
[----:B-1----:R-:W-:-:S07]  /*6090*/  FFMA.FTZ R0, R197, c[0x0][0x23c], -R2 ;  /* 0x00008f00c5007a23 */ /* 0x002fce0000010802 */
[C---:B------:R-:W-:Y:S01]  /*60a0*/  HMMA.16816.F32 R136, R92.reuse, R142, R136 ;  /* 0x0000008e5c88723c */ /* 0x040fe20000001888 */
[----:B------:R-:W-:Y:S01]  /*60b0*/  FFMA.FTZ R2, R195, c[0x0][0x23c], -R2 ;  /* 0x00008f00c3027a23 */ /* 0x000fe20000010802 */
[----:B------:R1:W-:Y:S06]  /*60c0*/  MUFU.EX2 R15, R0 ;  /* 0x00000000000f7308 */ /* 0x0003ec0000000800 */
[C---:B------:R-:W-:Y:S02]  /*60d0*/  HMMA.16816.F32 R148, R92.reuse, R156, R148 ;  /* 0x0000009c5c94723c */ /* 0x040fe40000001894 */
[----:B------:R3:W-:Y:S06]  /*60e0*/  MUFU.EX2 R14, R2 ;  /* 0x00000002000e7308 */ /* 0x0007ec0000000800 */
[----:B------:R-:W-:Y:S01]  /*60f0*/  HMMA.16816.F32 R152, R92, R158, R152 ;  /* 0x0000009e5c98723c */ /* 0x000fe20000001898 */
[----:B-1----:R-:W-:-:S04]  /*6100*/  FFMA.FTZ R0, R202, c[0x0][0x23c], -R12 ;  /* 0x00008f00ca007a23 */ /* 0x002fc8000001080c */
[----:B------:R1:W-:Y:S03]  /*6110*/  MUFU.EX2 R13, R0 ;  /* 0x00000000000d7308 */ /* 0x0003e60000000800 */
[----:B------:R-:W-:Y:S01]  /*6120*/  HMMA.16816.F32 R164, R92, R172, R164 ;  /* 0x000000ac5ca4723c */ /* 0x000fe200000018a4 */
[----:B---3--:R-:W-:-:S04]  /*6130*/  FADD.FTZ R2, R231, R223 ;  /* 0x000000dfe7027221 */ /* 0x008fc80000010000 */
[----:B------:R-:W-:-:S03]  /*6140*/  FADD.FTZ R2, R233, R2 ;  /* 0x00000002e9027221 */ /* 0x000fc60000010000 */
[----:B------:R-:W-:Y:S01]  /*6150*/  HMMA.16816.F32 R168, R92, R174, R168 ;  /* 0x000000ae5ca8723c */ /* 0x000fe200000018a8 */
[----:B------:R-:W-:Y:S02]  /*6160*/  FADD.FTZ R2, R238, R2 ;  /* 0x00000002ee027221 */ /* 0x000fe40000010000 */
[----:B-1----:R-:W-:-:S05]  /*6170*/  FFMA.FTZ R0, R201, c[0x0][0x23c], -R12 ;  /* 0x00008f00c9007a23 */ /* 0x002fca000001080c */
[----:B------:R-:W-:Y:S01]  /*6180*/  HMMA.16816.F32 R72, R92, R80, R160 ;  /* 0x000000505c48723c */ /* 0x000fe200000018a0 */
[----:B------:R-:W-:Y:S01]  /*6190*/  FADD.FTZ R2, R213, R2 ;  /* 0x00000002d5027221 */ /* 0x000fe20000010000 */
[----:B------:R1:W3:Y:S03]  /*61a0*/  MUFU.EX2 R11, R0 ;  /* 0x00000000000b7308 */ /* 0x0002e60000000800 */
[----:B------:R-:W-:-:S03]  /*61b0*/  FADD.FTZ R2, R214, R2 ;  /* 0x00000002d6027221 */ /* 0x000fc60000010000 */
[C---:B----4-:R-:W-:Y:S08]  /*61c0*/  HMMA.16816.F32 R88, R92.reuse, R4, R108 ;  /* 0x000000045c58723c */ /* 0x050ff0000000186c */
[----:B------:R-:W-:Y:S01]  /*61d0*/  HMMA.16816.F32 R92, R92, R6, R96 ;  /* 0x000000065c5c723c */ /* 0x000fe20000001860 */
[----:B-1----:R-:W-:-:S04]  /*61e0*/  FFMA.FTZ R0, R200, c[0x0][0x23c], -R12 ;  /* 0x00008f00c8007a23 */ /* 0x002fc8000001080c */
[----:B------:R1:W-:Y:S02]  /*61f0*/  MUFU.EX2 R10, R0 ;  /* 0x00000000000a7308 */ /* 0x0003e40000000800 */
[----:B--2---:R-:W-:Y:S02]  /*6200*/  F2FP.PACK_AB R96, R16, R17 ;  /* 0x000000111060723e */ /* 0x004fe400000000ff */
[----:B---3--:R-:W-:Y:S02]  /*6210*/  F2FP.PACK_AB R97, R11, R13 ;  /* 0x0000000d0b61723e */ /* 0x008fe400000000ff */
[----:B------:R-:W-:Y:S01]  /*6220*/  F2FP.PACK_AB R98, R14, R15 ;  /* 0x0000000f0e62723e */ /* 0x000fe200000000ff */
[----:B-1----:R-:W-:-:S04]  /*6230*/  FFMA.FTZ R0, R198, c[0x0][0x23c], -R12 ;  /* 0x00008f00c6007a23 */ /* 0x002fc8000001080c */
[----:B------:R1:W2:Y:S02]  /*6240*/  MUFU.EX2 R9, R0 ;  /* 0x0000000000097308 */ /* 0x0002a40000000800 */
[----:B-1----:R-:W-:Y:S01]  /*6250*/  FADD.FTZ R0, R249, R246 ;  /* 0x000000f6f9007221 */ /* 0x002fe20000010000 */
[----:B--2---:R-:W-:-:S03]  /*6260*/  F2FP.PACK_AB R99, R9, R10 ;  /* 0x0000000a0963723e */ /* 0x004fc600000000ff */
[----:B------:R-:W-:-:S04]  /*6270*/  FADD.FTZ R0, R247, R0 ;  /* 0x00000000f7007221 */ /* 0x000fc80000010000 */
[----:B------:R-:W-:Y:S01]  /*6280*/  HMMA.16816.F32 R84, R96, R4, R84 ;  /* 0x000000046054723c */ /* 0x000fe20000001854 */
[----:B------:R-:W-:-:S04]  /*6290*/  FADD.FTZ R0, R248, R0 ;  /* 0x00000000f8007221 */ /* 0x000fc80000010000 */
        /* <DEDUP_REMOVED lines=54> */
[----:B------:R-:W-:Y:S01]  /*6600*/  FADD.FTZ R0, R19, R0 ;  /* 0x0000000013007221 */ /* 0x000fe20000010000 */
[----:B------:R1:W-:Y:S01]  /*6610*/  STL [R1], R4 ;  /* 0x0000000401007387 */ /* 0x0003e20000100800 */
        /* <DEDUP_REMOVED lines=8> */
[----:B------:R-:W4:Y:S01]  /*66a0*/  LDL.64 R190, [R1+0x38] ;  /* 0x0000380001be7983 */ /* 0x000f220000100a00 */
[----:B------:R-:W-:Y:S01]  /*66b0*/  UIADD3 UR6, UR8, -0x2, URZ ;  /* 0xfffffffe08067890 */ /* 0x000fe2000fffe03f */
[----:B------:R-:W-:Y:S01]  /*66c0*/  ISETP.GE.AND P2, PT, R251, c[0x0][0x220], PT ;  /* 0x00008800fb007a0c */ /* 0x000fe20003f46270 */
[----:B------:R-:W-:Y:S02]  /*66d0*/  UIADD3 UR14, UR8, -0x2, URZ ;  /* 0xfffffffe080e7890 */ /* 0x000fe4000fffe03f */
[----:B------:R-:W-:Y:S02]  /*66e0*/  USHF.R.S32.HI UR11, URZ, 0x1f, UR6 ;  /* 0x0000001f3f0b7899 */ /* 0x000fe40008011406 */
[----:B------:R-:W-:-:S02]  /*66f0*/  UIMAD UR7, UR23, UR6, URZ ;  /* 0x00000006170772a4 */ /* 0x000fc4000f8e023f */
[----:B------:R-:W-:Y:S02]  /*6700*/  UISETP.GE.AND UP0, UPT, UR8, 0x3, UPT ;  /* 0x000000030800788c */ /* 0x000fe4000bf06270 */
[----:B------:R-:W-:Y:S01]  /*6710*/  UIMAD UR7, UR11, UR24, UR7 ;  /* 0x000000180b0772a4 */ /* 0x000fe2000f8e0207 */
[----:B------:R-:W-:Y:S01]  /*6720*/  BAR.SYNC.DEFER_BLOCKING 0x0 ;  /* 0x0000000000007b1d */ /* 0x000fe20000010000 */
[----:B--2---:R-:W-:Y:S02]  /*6730*/  ISETP.GE.AND P4, PT, R28, c[0x0][0x220], PT ;  /* 0x000088001c007a0c */ /* 0x004fe40003f86270 */
[----:B---3--:R-:W-:Y:S01]  /*6740*/  ISETP.GE.AND P3, PT, R179, c[0x0][0x220], PT ;  /* 0x00008800b3007a0c */ /* 0x008fe20003f66270 */
[----:B-1--4-:R-:W-:-:S10]  /*6750*/  IMAD.WIDE.U32 R2, R250, UR6, R190 ;  /* 0x00000006fa027c25 */ /* 0x012fd4000f8e00be */
[----:B------:R-:W-:Y:S01]  /*6760*/  @P4 STS [R230+0x9000], RZ ;  /* 0x009000ffe6004388 */ /* 0x000fe20000000800 */
[C---:B------:R-:W-:Y:S02]  /*6770*/  @!P4 LEA R12, P6, R2.reuse, c[0x0][0x170], 0x1 ;  /* 0x00005c00020cca11 */ /* 0x040fe400078c08ff */
[----:B------:R-:W-:Y:S01]  /*6780*/  IADD3 R3, R3, UR7, RZ ;  /* 0x0000000703037c10 */ /* 0x000fe2000fffe0ff */
[----:B------:R-:W-:Y:S01]  /*6790*/  @P4 STS [R230+0x9004], RZ ;  /* 0x009004ffe6004388 */ /* 0x000fe20000000800 */
[C---:B------:R-:W-:Y:S02]  /*67a0*/  @!P3 LEA R10, P1, R2.reuse, c[0x0][0x170], 0x1 ;  /* 0x00005c00020aba11 */ /* 0x040fe400078208ff */
[C---:B------:R-:W-:Y:S01]  /*67b0*/  @!P2 LEA R8, P0, R2.reuse, c[0x0][0x170], 0x1 ;  /* 0x00005c000208aa11 */ /* 0x040fe200078008ff */
[----:B------:R-:W-:Y:S01]  /*67c0*/  @P4 STS.64 [R230+0x9008], RZ ;  /* 0x009008ffe6004388 */ /* 0x000fe20000000a00 */
        /* <DEDUP_REMOVED lines=41> */
[----:B--2---:R-:W2:Y:S04]  /*6a60*/  LDSM.16.M88.4 R8, [R228] ;  /* 0x00000000e408783b */ /* 0x004ea80000000200 */
[----:B------:R-:W-:Y:S04]  /*6a70*/  LDSM.16.M88.4 R32, [R225+0x6400] ;  /* 0x00640000e120783b */ /* 0x000fe80000000200 */
[----:B------:R-:W-:Y:S04]  /*6a80*/  LDSM.16.M88.4 R44, [R227+0x6000] ;  /* 0x00600000e32c783b */ /* 0x000fe80000000200 */
[----:B---3--:R-:W3:Y:S04]  /*6a90*/  LDSM.16.M88.4 R4, [R228+0x1000] ;  /* 0x00100000e404783b */ /* 0x008ee80000000200 */
[----:B-1----:R-:W1:Y:S04]  /*6aa0*/  LDSM.16.M88.4 R12, [R229+0x1000] ;  /* 0x00100000e50c783b */ /* 0x002e680000000200 */
[----:B------:R-:W5:Y:S04]  /*6ab0*/  LDSM.16.M88.4 R20, [R225+0x6c00] ;  /* 0x006c0000e114783b */ /* 0x000f680000000200 */
[----:B------:R-:W1:Y:S04]  /*6ac0*/  LDSM.16.M88.4 R28, [R225+0x6800] ;  /* 0x00680000e11c783b */ /* 0x000e680000000200 */
[----:B------:R-:W1:Y:S04]  /*6ad0*/  LDSM.16.M88.4 R40, [R227+0x6400] ;  /* 0x00640000e328783b */ /* 0x000e680000000200 */
[----:B------:R-:W1:Y:S04]  /*6ae0*/  LDSM.16.M88.4 R16, [R229] ;  /* 0x00000000e510783b */ /* 0x000e680000000200 */
[----:B------:R-:W1:Y:S01]  /*6af0*/  LDSM.16.M88.4 R48, [R227+0x6c00] ;  /* 0x006c0000e330783b */ /* 0x000e620000000200 */
[C---:B--2---:R-:W-:Y:S03]  /*6b00*/  HMMA.16816.F32 R108, R8.reuse, R36, RZ ;  /* 0x00000024086c723c */ /* 0x044fe600000018ff */
[----:B------:R-:W2:Y:S04]  /*6b10*/  LDSM.16.M88.4 R52, [R227+0x6800] ;  /* 0x00680000e334783b */ /* 0x000ea80000000200 */
[----:B------:R-:W0:Y:S01]  /*6b20*/  LDGDEPBAR ;  /* 0x00000000000079af */ /* 0x000e220000000000 */
[----:B------:R-:W-:Y:S08]  /*6b30*/  HMMA.16816.F32 R232, R8, R38, RZ ;  /* 0x0000002608e8723c */ /* 0x000ff000000018ff */
[C---:B---3--:R-:W-:Y:S08]  /*6b40*/  HMMA.16816.F32 R64, R4.reuse, R36, RZ ;  /* 0x000000240440723c */ /* 0x048ff000000018ff */
[C---:B------:R-:W-:Y:S08]  /*6b50*/  HMMA.16816.F32 R200, R4.reuse, R38, RZ ;  /* 0x0000002604c8723c */ /* 0x040ff000000018ff */
[----:B------:R-:W-:Y:S08]  /*6b60*/  HMMA.16816.F32 R36, R4, R32, RZ ;  /* 0x000000200424723c */ /* 0x000ff000000018ff */
[----:B-1----:R-:W-:Y:S08]  /*6b70*/  HMMA.16816.F32 R196, R12, R44, R64 ;  /* 0x0000002c0cc4723c */ /* 0x002ff00000001840 */
[----:B------:R-:W-:Y:S08]  /*6b80*/  HMMA.16816.F32 R56, R8, R32, RZ ;  /* 0x000000200838723c */ /* 0x000ff000000018ff */
[C---:B-----5:R-:W-:Y:S08]  /*6b90*/  HMMA.16816.F32 R184, R4.reuse, R20, RZ ;  /* 0x0000001404b8723c */ /* 0x060ff000000018ff */
[C---:B------:R-:W-:Y:S08]  /*6ba0*/  HMMA.16816.F32 R176, R4.reuse, R28, RZ ;  /* 0x0000001c04b0723c */ /* 0x040ff000000018ff */
[C---:B------:R-:W-:Y:S08]  /*6bb0*/  HMMA.16816.F32 R192, R4.reuse, R34, RZ ;  /* 0x0000002204c0723c */ /* 0x040ff000000018ff */
[C---:B------:R-:W-:Y:S08]  /*6bc0*/  HMMA.16816.F32 R188, R4.reuse, R30, RZ ;  /* 0x0000001e04bc723c */ /* 0x040ff000000018ff */
[----:B------:R-:W-:Y:S08]  /*6bd0*/  HMMA.16816.F32 R4, R4, R22, RZ ;  /* 0x000000160404723c */ /* 0x000ff000000018ff */
[C---:B------:R-:W-:Y:S08]  /*6be0*/  HMMA.16816.F32 R60, R8.reuse, R28, RZ ;  /* 0x0000001c083c723c */ /* 0x040ff000000018ff */
[C---:B------:R-:W-:Y:S01]  /*6bf0*/  HMMA.16816.F32 R212, R8.reuse, R34, RZ ;  /* 0x0000002208d4723c */ /* 0x040fe200000018ff */
[----:B------:R-:W-:Y:S07]  /*6c00*/  LDSM.16.M88.4 R32, [R225+0x7400] ;  /* 0x00740000e120783b */ /* 0x000fee0000000200 */
[C---:B------:R-:W-:Y:S01]  /*6c10*/  HMMA.16816.F32 R220, R8.reuse, R30, RZ ;  /* 0x0000001e08dc723c */ /* 0x040fe200000018ff */
[----:B------:R-:W-:Y:S07]  /*6c20*/  LDSM.16.M88.4 R28, [R225+0x7800] ;  /* 0x00780000e11c783b */ /* 0x000fee0000000200 */
[C---:B------:R-:W-:Y:S07]  /*6c30*/  HMMA.16816.F32 R180, R8.reuse, R20, RZ ;  /* 0x0000001408b4723c */ /* 0x040fee00000018ff */
[----:B------:R-:W-:Y:S01]  /*6c40*/  IMAD.MOV.U32 R21, RZ, RZ, R198 ;  /* 0x000000ffff157224 */ /* 0x000fe200078e00c6 */
[----:B------:R-:W-:Y:S01]  /*6c50*/  HMMA.16816.F32 R208, R8, R22, RZ ;  /* 0x0000001608d0723c */ /* 0x000fe200000018ff */
[----:B------:R-:W-:-:S06]  /*6c60*/  IMAD.MOV.U32 R20, RZ, RZ, R199 ;  /* 0x000000ffff147224 */ /* 0x000fcc00078e00c7 */
[----:B------:R-:W-:Y:S01]  /*6c70*/  IMAD.MOV.U32 R23, RZ, RZ, R196 ;  /* 0x000000ffff177224 */ /* 0x000fe200078e00c4 */
[-C--:B------:R-:W-:Y:S01]  /*6c80*/  HMMA.16816.F32 R8, R12, R40.reuse, R36 ;  /* 0x000000280c08723c */ /* 0x080fe20000001824 */
[----:B------:R-:W-:Y:S01]  /*6c90*/  IMAD.MOV.U32 R22, RZ, RZ, R197 ;  /* 0x000000ffff167224 */ /* 0x000fe200078e00c5 */
[----:B------:R-:W-:Y:S06]  /*6ca0*/  LDSM.16.M88.4 R36, [R225+0x7000] ;  /* 0x00700000e124783b */ /* 0x000fec0000000200 */
[----:B------:R-:W-:Y:S08]  /*6cb0*/  HMMA.16816.F32 R196, R16, R40, R56 ;  /* 0x0000002810c4723c */ /* 0x000ff00000001838 */
[C---:B------:R-:W-:Y:S08]  /*6cc0*/  HMMA.16816.F32 R56, R12.reuse, R48, R184 ;  /* 0x000000300c38723c */ /* 0x040ff000000018b8 */
[----:B------:R-:W-:Y:S01]  /*6cd0*/  HMMA.16816.F32 R4, R12, R50, R4 ;  /* 0x000000320c04723c */ /* 0x000fe20000001804 */
[----:B------:R-:W-:-:S02]  /*6ce0*/  IMAD.MOV.U32 R64, RZ, RZ, R8 ;  /* 0x000000ffff407224 */ /* 0x000fc400078e0008 */
[----:B------:R-:W-:-:S05]  /*6cf0*/  IMAD.MOV.U32 R41, RZ, RZ, R11 ;  /* 0x000000ffff297224 */ /* 0x000fca00078e000b */
[----:B------:R-:W-:Y:S07]  /*6d00*/  HMMA.16816.F32 R204, R16, R44, R108 ;  /* 0x0000002c10cc723c */ /* 0x000fee000000186c */
[----:B------:R-:W-:Y:S01]  /*6d10*/  IMAD.MOV.U32 R45, RZ, RZ, R9 ;  /* 0x000000ffff2d7224 */ /* 0x000fe200078e0009 */
[----:B------:R-:W-:Y:S01]  /*6d20*/  HMMA.16816.F32 R236, R12, R46, R200 ;  /* 0x0000002e0cec723c */ /* 0x000fe200000018c8 */
[----:B------:R-:W-:Y:S02]  /*6d30*/  IMAD.MOV.U32 R44, RZ, RZ, R10 ;  /* 0x000000ffff2c7224 */ /* 0x000fe400078e000a */
[----:B------:R-:W1:Y:S01]  /*6d40*/  LDSM.16.M88.4 R8, [R228+0x2000] ;  /* 0x00200000e408783b */ /* 0x000e620000000200 */
[----:B------:R-:W-:-:S02]  /*6d50*/  IMAD.MOV.U32 R40, RZ, RZ, R56 ;  /* 0x000000ffff287224 */ /* 0x000fc400078e0038 */
[----:B----4-:R-:W-:Y:S02]  /*6d60*/  IMAD.MOV.U32 R3, RZ, RZ, R57 ;  /* 0x000000ffff037224 */ /* 0x010fe400078e0039 */
[----:B------:R-:W-:Y:S01]  /*6d70*/  IMAD.MOV.U32 R200, RZ, RZ, R23 ;  /* 0x000000ffffc87224 */ /* 0x000fe200078e0017 */
[C---:B--2---:R-:W-:Y:S01]  /*6d80*/  HMMA.16816.F32 R216, R16.reuse, R52, R60 ;  /* 0x0000003410d8723c */ /* 0x044fe2000000183c */
[----:B------:R-:W-:Y:S02]  /*6d90*/  IMAD.MOV.U32 R201, RZ, RZ, R22 ;  /* 0x000000ffffc97224 */ /* 0x000fe400078e0016 */
[----:B------:R-:W-:Y:S02]  /*6da0*/  IMAD.MOV.U32 R202, RZ, RZ, R21 ;  /* 0x000000ffffca7224 */ /* 0x000fe400078e0015 */
[----:B------:R-:W-:Y:S02]  /*6db0*/  IMAD.MOV.U32 R203, RZ, RZ, R20 ;  /* 0x000000ffffcb7224 */ /* 0x000fe400078e0014 */
[----:B------:R-:W2:Y:S01]  /*6dc0*/  LDSM.16.M88.4 R20, [R225+0x7c00] ;  /* 0x007c0000e114783b */ /* 0x000ea20000000200 */
[----:B------:R-:W-:Y:S01]  /*6dd0*/  IMAD.MOV.U32 R2, RZ, RZ, R58 ;  /* 0x000000ffff027224 */ /* 0x000fe200078e003a */
[----:B------:R-:W-:Y:S01]  /*6de0*/  HMMA.16816.F32 R60, R16, R48, R180 ;  /* 0x00000030103c723c */ /* 0x000fe200000018b4 */
[----:B------:R-:W-:-:S07]  /*6df0*/  IMAD.MOV.U32 R0, RZ, RZ, R59 ;  /* 0x000000ffff007224 */ /* 0x000fce00078e003b */
[C---:B------:R-:W-:Y:S07]  /*6e00*/  HMMA.16816.F32 R56, R16.reuse, R46, R232 ;  /* 0x0000002e1038723c */ /* 0x040fee00000018e8 */
[----:B------:R-:W-:Y:S01]  /*6e10*/  IMAD.MOV.U32 R232, RZ, RZ, R64 ;  /* 0x000000ffffe87224 */ /* 0x000fe200078e0040 */
[----:B------:R-:W-:Y:S01]  /*6e20*/  HMMA.16816.F32 R108, R16, R42, R212 ;  /* 0x0000002a106c723c */ /* 0x000fe200000018d4 */
[----:B------:R-:W-:Y:S02]  /*6e30*/  IMAD.MOV.U32 R233, RZ, RZ, R45 ;  /* 0x000000ffffe97224 */ /* 0x000fe400078e002d */
[----:B------:R-:W-:-:S02]  /*6e40*/  IMAD.MOV.U32 R234, RZ, RZ, R44 ;  /* 0x000000ffffea7224 */ /* 0x000fc400078e002c */
[----:B------:R-:W-:Y:S01]  /*6e50*/  LDSM.16.M88.4 R44, [R227+0x7800] ;  /* 0x00780000e32c783b */ /* 0x000fe20000000200 */
[----:B------:R-:W-:Y:S02]  /*6e60*/  IMAD.MOV.U32 R235, RZ, RZ, R41 ;  /* 0x000000ffffeb7224 */ /* 0x000fe400078e0029 */
[C---:B------:R-:W-:Y:S08]  /*6e70*/  HMMA.16816.F32 R248, R12.reuse, R52, R176 ;  /* 0x000000340cf8723c */ /* 0x040ff000000018b0 */
[C---:B------:R-:W-:Y:S08]  /*6e80*/  HMMA.16816.F32 R240, R12.reuse, R42, R192 ;  /* 0x0000002a0cf0723c */ /* 0x040ff000000018c0 */
[-C--:B------:R-:W-:Y:S07]  /*6e90*/  HMMA.16816.F32 R244, R12, R54.reuse, R188 ;  /* 0x000000360cf4723c */ /* 0x080fee00000018bc */
[----:B------:R-:W-:Y:S01]  /*6ea0*/  IMAD.MOV.U32 R15, RZ, RZ, R4 ;  /* 0x000000ffff0f7224 */ /* 0x000fe200078e0004 */
[----:B------:R-:W-:Y:S01]  /*6eb0*/  MOV R14, R5 ;  /* 0x00000005000e7202 */ /* 0x000fe20000000f00 */
[----:B------:R-:W-:Y:S01]  /*6ec0*/  IMAD.MOV.U32 R13, RZ, RZ, R6 ;  /* 0x000000ffff0d7224 */ /* 0x000fe200078e0006 */
[C---:B------:R-:W-:Y:S01]  /*6ed0*/  HMMA.16816.F32 R176, R16.reuse, R54, R220 ;  /* 0x0000003610b0723c */ /* 0x040fe200000018dc */
[----:B------:R-:W-:Y:S01]  /*6ee0*/  IMAD.MOV.U32 R12, RZ, RZ, R7 ;  /* 0x000000ffff0c7224 */ /* 0x000fe200078e0007 */
[----:B------:R-:W-:Y:S04]  /*6ef0*/  LDSM.16.M88.4 R52, [R227+0x7000] ;  /* 0x00700000e334783b */ /* 0x000fe80000000200 */
[----:B------:R-:W3:Y:S01]  /*6f00*/  LDSM.16.M88.4 R4, [R228+0x3000] ;  /* 0x00300000e404783b */ /* 0x000ee20000000200 */
[----:B------:R-:W-:Y:S01]  /*6f10*/  IMAD.MOV.U32 R220, RZ, RZ, R15 ;  /* 0x000000ffffdc7224 */ /* 0x000fe200078e000f */
[----:B------:R-:W-:Y:S01]  /*6f20*/  MOV R223, R12 ;  /* 0x0000000c00df7202 */ /* 0x000fe20000000f00 */
[----:B------:R-:W-:Y:S01]  /*6f30*/  IMAD.MOV.U32 R221, RZ, RZ, R14 ;  /* 0x000000ffffdd7224 */ /* 0x000fe200078e000e */
[----:B------:R-:W-:Y:S01]  /*6f40*/  HMMA.16816.F32 R64, R16, R50, R208 ;  /* 0x000000321040723c */ /* 0x000fe200000018d0 */
[----:B------:R-:W-:Y:S01]  /*6f50*/  IMAD.MOV.U32 R222, RZ, RZ, R13 ;  /* 0x000000ffffde7224 */ /* 0x000fe200078e000d */
[----:B------:R-:W-:Y:S04]  /*6f60*/  LDSM.16.M88.4 R48, [R227+0x7400] ;  /* 0x00740000e330783b */ /* 0x000fe80000000200 */
[----:B------:R-:W4:Y:S02]  /*6f70*/  LDSM.16.M88.4 R12, [R229+0x2000] ;  /* 0x00200000e50c783b */ /* 0x000f240000000200 */
[C---:B-1----:R-:W-:Y:S08]  /*6f80*/  HMMA.16816.F32 R180, R8.reuse, R32, R196 ;  /* 0x0000002008b4723c */ /* 0x042ff000000018c4 */
[C---:B--2---:R-:W-:Y:S08]  /*6f90*/  HMMA.16816.F32 R196, R8.reuse, R20, R60 ;  /* 0x0000001408c4723c */ /* 0x044ff0000000183c */
[C---:B------:R-:W-:Y:S07]  /*6fa0*/  HMMA.16816.F32 R184, R8.reuse, R36, R204 ;  /* 0x0000002408b8723c */ /* 0x040fee00000018cc */
[----:B------:R-:W-:Y:S01]  /*6fb0*/  IMAD.MOV.U32 R204, RZ, RZ, R40 ;  /* 0x000000ffffcc7224 */ /* 0x000fe200078e0028 */
[----:B------:R-:W-:Y:S01]  /*6fc0*/  HMMA.16816.F32 R60, R8, R38, R56 ;  /* 0x00000026083c723c */ /* 0x000fe20000001838 */
[----:B------:R-:W1:Y:S01]  /*6fd0*/  LDSM.16.M88.4 R40, [R227+0x7c00] ;  /* 0x007c0000e328783b */ /* 0x000e620000000200 */
[----:B------:R-:W-:-:S02]  /*6fe0*/  IMAD.MOV.U32 R205, RZ, RZ, R3 ;  /* 0x000000ffffcd7224 */ /* 0x000fc400078e0003 */
[----:B------:R-:W-:Y:S02]  /*6ff0*/  IMAD.MOV.U32 R206, RZ, RZ, R2 ;  /* 0x000000ffffce7224 */ /* 0x000fe400078e0002 */
[----:B------:R-:W-:Y:S02]  /*7000*/  IMAD.MOV.U32 R207, RZ, RZ, R0 ;  /* 0x000000ffffcf7224 */ /* 0x000fe400078e0000 */
[----:B------:R-:W-:Y:S01]  /*7010*/  HMMA.16816.F32 R56, R8, R34, R108 ;  /* 0x000000220838723c */ /* 0x000fe2000000186c */
[----:B------:R-:W-:-:S04]  /*7020*/  IMAD.U32 R0, RZ, RZ, UR14 ;  /* 0x0000000eff007e24 */ /* 0x000fc8000f8e00ff */
[----:B------:R-:W-:-:S03]  /*7030*/  IMAD R0, R0, 0x40, R252 ;  /* 0x0000004000007824 */ /* 0x000fc600078e02fc */
[----:B------:R-:W-:Y:S02]  /*7040*/  HMMA.16816.F32 R16, R8, R30, R176 ;  /* 0x0000001e0810723c */ /* 0x000fe400000018b0 */
[----:B------:R-:W-:-:S04]  /*7050*/  IADD3 R2, R0, 0x1, RZ ;  /* 0x0000000100027810 */ /* 0x000fc80007ffe0ff */
[----:B------:R-:W-:Y:S01]  /*7060*/  I2F R3, R2 ;  /* 0x0000000200037306 */ /* 0x000fe20000201400 */
[C---:B------:R-:W-:Y:S01]  /*7070*/  ISETP.GE.AND P0, PT, R2.reuse, R24, PT ;  /* 0x000000180200720c */ /* 0x040fe20003f06270 */
[----:B------:R-:W-:Y:S01]  /*7080*/  HMMA.16816.F32 R192, R8, R22, R64 ;  /* 0x0000001608c0723c */ /* 0x000fe20000001840 */
[C---:B------:R-:W-:Y:S02]  /*7090*/  ISETP.GE.AND P6, PT, R2.reuse, R25, PT ;  /* 0x000000190200720c */ /* 0x040fe40003fc6270 */
[C---:B------:R-:W-:Y:S02]  /*70a0*/  ISETP.GE.AND P5, PT, R2.reuse, R27, PT ;  /* 0x0000001b0200720c */ /* 0x040fe40003fa6270 */
[----:B------:R-:W-:-:S03]  /*70b0*/  ISETP.GE.AND P1, PT, R2, R26, PT ;  /* 0x0000001a0200720c */ /* 0x000fc60003f26270 */
[----:B------:R-:W-:Y:S01]  /*70c0*/  HMMA.16816.F32 R188, R8, R28, R216 ;  /* 0x0000001c08bc723c */ /* 0x000fe200000018d8 */
[----:B------:R-:W2:Y:S07]  /*70d0*/  LDSM.16.M88.4 R8, [R229+0x3000] ;  /* 0x00300000e508783b */ /* 0x000eae0000000200 */
[C---:B---3--:R-:W-:Y:S08]  /*70e0*/  HMMA.16816.F32 R208, R4.reuse, R38, R236 ;  /* 0x0000002604d0723c */ /* 0x048ff000000018ec */
        /* <DEDUP_REMOVED lines=10> */
[C---:B----4-:R-:W-:Y:S01]  /*7190*/  HMMA.16816.F32 R176, R12.reuse, R50, R56 ;  /* 0x000000320cb0723c */ /* 0x050fe20000001838 */
[----:B------:R-:W3:Y:S07]  /*71a0*/  LDSM.16.M88.4 R56, [R225+0x8c00] ;  /* 0x008c0000e138783b */ /* 0x000eee0000000200 */
[C---:B------:R-:W-:Y:S01]  /*71b0*/  HMMA.16816.F32 R64, R12.reuse, R46, R16 ;  /* 0x0000002e0c40723c */ /* 0x040fe20000001810 */
[----:B------:R-:W4:Y:S07]  /*71c0*/  LDSM.16.M88.4 R16, [R225+0x8000] ;  /* 0x00800000e110783b */ /* 0x000f2e0000000200 */
[C---:B-1----:R-:W-:Y:S08]  /*71d0*/  HMMA.16816.F32 R20, R12.reuse, R42, R192 ;  /* 0x0000002a0c14723c */ /* 0x042ff000000018c0 */
        /* <DEDUP_REMOVED lines=15> */
[C---:B---3--:R-:W-:Y:S01]  /*72d0*/  HMMA.16816.F32 R240, R4.reuse, R58, R20 ;  /* 0x0000003a04f0723c */ /* 0x048fe20000001814 */
[----:B------:R-:W2:Y:S07]  /*72e0*/  LDSM.16.M88.4 R20, [R227+0x8000] ;  /* 0x00800000e314783b */ /* 0x000eae0000000200 */
[C---:B----4-:R-:W-:Y:S08]  /*72f0*/  HMMA.16816.F32 R192, R4.reuse, R16, R220 ;  /* 0x0000001004c0723c */ /* 0x050ff000000018dc */
[C---:B------:R-:W-:Y:S08]  /*7300*/  HMMA.16816.F32 R216, R4.reuse, R18, R216 ;  /* 0x0000001204d8723c */ /* 0x040ff000000018d8 */
[C---:B------:R-:W-:Y:S08]  /*7310*/  HMMA.16816.F32 R204, R4.reuse, R28, R204 ;  /* 0x0000001c04cc723c */ /* 0x040ff000000018cc */
[C---:B------:R-:W-:Y:S08]  /*7320*/  HMMA.16816.F32 R208, R4.reuse, R30, R176 ;  /* 0x0000001e04d0723c */ /* 0x040ff000000018b0 */
[C---:B------:R-:W-:Y:S08]  /*7330*/  HMMA.16816.F32 R212, R4.reuse, R32, R108 ;  /* 0x0000002004d4723c */ /* 0x040ff0000000186c */
[C---:B------:R-:W-:Y:S08]  /*7340*/  HMMA.16816.F32 R220, R4.reuse, R34, R64 ;  /* 0x0000002204dc723c */ /* 0x040ff00000001840 */
[----:B------:R-:W-:Y:S01]  /*7350*/  HMMA.16816.F32 R236, R4, R56, R60 ;  /* 0x0000003804ec723c */ /* 0x000fe2000000183c */
[----:B------:R-:W3:Y:S07]  /*7360*/  LDSM.16.M88.4 R4, [R229+0x5000] ;  /* 0x00500000e504783b */ /* 0x000eee0000000200 */
[C---:B-1----:R-:W-:Y:S07]  /*7370*/  HMMA.16816.F32 R52, R12.reuse, R18, R52 ;  /* 0x000000120c34723c */ /* 0x042fee0000001834 */
[C---:B------:R-:W-:Y:S01]  /*7380*/  IADD3 R19, R0.reuse, 0x30, RZ ;  /* 0x0000003000137810 */ /* 0x040fe20007ffe0ff */
[----:B------:R-:W-:Y:S07]  /*7390*/  HMMA.16816.F32 R36, R12, R16, R36 ;  /* 0x000000100c24723c */ /* 0x000fee0000001824 */
[C---:B------:R-:W-:Y:S01]  /*73a0*/  IADD3 R17, R0.reuse, 0x8, RZ ;  /* 0x0000000800117810 */ /* 0x040fe20007ffe0ff */
[----:B--2---:R-:W-:Y:S01]  /*73b0*/  HMMA.16816.F32 R192, R8, R20, R192 ;  /* 0x0000001408c0723c */ /* 0x004fe200000018c0 */
[----:B------:R-:W-:-:S07]  /*73c0*/  IADD3 R16, R0, 0x9, RZ ;  /* 0x0000000900107810 */ /* 0x000fce0007ffe0ff */
[C---:B------:R-:W-:Y:S01]  /*73d0*/  HMMA.16816.F32 R64, R12.reuse, R30, R48 ;  /* 0x0000001e0c40723c */ /* 0x040fe20000001830 */
[----:B------:R-:W1:Y:S06]  /*73e0*/  LDSM.16.M88.4 R48, [R227+0x8400] ;  /* 0x00840000e330783b */ /* 0x000e6c0000000200 */
[C---:B------:R-:W-:Y:S01]  /*73f0*/  IADD3 R31, R0.reuse, 0x10, RZ ;  /* 0x00000010001f7810 */ /* 0x040fe20007ffe0ff */
[----:B------:R-:W-:Y:S01]  /*7400*/  HMMA.16816.F32 R232, R12, R56, R188 ;  /* 0x000000380ce8723c */ /* 0x000fe200000018bc */
[----:B------:R-:W-:Y:S02]  /*7410*/  IADD3 R30, R0, 0x11, RZ ;  /* 0x00000011001e7810 */ /* 0x000fe40007ffe0ff */
[----:B------:R-:W-:Y:S05]  /*7420*/  I2F R43, R31 ;  /* 0x0000001f002b7306 */ /* 0x000fea0000201400 */
[C---:B---3--:R-:W-:Y:S01]  /*7430*/  HMMA.16816.F32 R188, R4.reuse, R22, R52 ;  /* 0x0000001604bc723c */ /* 0x048fe20000001834 */
[----:B------:R-:W2:Y:S01]  /*7440*/  LDSM.16.M88.4 R52, [R227+0x8800] ;  /* 0x00880000e334783b */ /* 0x000ea20000000200 */
[----:B------:R-:W-:Y:S01]  /*7450*/  FMUL.FTZ R18, R192, c[0x0][0x2ec] ;  /* 0x0000bb00c0127a20 */ /* 0x000fe20000410000 */
[----:B------:R-:W-:Y:S05]  /*7460*/  I2F R42, R30 ;  /* 0x0000001e002a7306 */ /* 0x000fea0000201400 */
[----:B------:R-:W-:Y:S03]  /*7470*/  HMMA.16816.F32 R196, R4, R20, R36 ;  /* 0x0000001404c4723c */ /* 0x000fe60000001824 */
[----:B------:R3:W-:Y:S04]  /*7480*/  MUFU.TANH R100, R18 ;  /* 0x0000001200647308 */ /* 0x0007e80000002400 */
[C---:B------:R-:W-:Y:S01]  /*7490*/  IADD3 R21, R0.reuse, 0x28, RZ ;  /* 0x0000002800157810 */ /* 0x040fe20007ffe0ff */
[----:B------:R-:W-:Y:S01]  /*74a0*/  HMMA.16816.F32 R108, R12, R28, R180 ;  /* 0x0000001c0c6c723c */ /* 0x000fe200000018b4 */
[----:B------:R-:W-:-:S02]  /*74b0*/  IADD3 R20, R0, 0x29, RZ ;  /* 0x0000002900147810 */ /* 0x000fc40007ffe0ff */
[----:B------:R-:W-:Y:S04]  /*74c0*/  I2F R37, R21 ;  /* 0x0000001500257306 */ /* 0x000fe80000201400 */
[C---:B------:R-:W-:Y:S01]  /*74d0*/  IADD3 R29, R0.reuse, 0x18, RZ ;  /* 0x00000018001d7810 */ /* 0x040fe20007ffe0ff */
[C---:B------:R-:W-:Y:S01]  /*74e0*/  HMMA.16816.F32 R200, R12.reuse, R34, R44 ;  /* 0x000000220cc8723c */ /* 0x040fe2000000182c */
[C---:B------:R-:W-:Y:S01]  /*74f0*/  IADD3 R28, R0.reuse, 0x19, RZ ;  /* 0x00000019001c7810 */ /* 0x040fe20007ffe0ff */
[----:B---3--:R-:W-:Y:S01]  /*7500*/  FMUL.FTZ R18, R193, c[0x0][0x2ec] ;  /* 0x0000bb00c1127a20 */ /* 0x008fe20000410000 */
[----:B------:R-:W-:Y:S05]  /*7510*/  I2F R41, R29 ;  /* 0x0000001d00297306 */ /* 0x000fea0000201400 */
[----:B------:R-:W-:Y:S03]  /*7520*/  HMMA.16816.F32 R176, R12, R32, R184 ;  /* 0x000000200cb0723c */ /* 0x000fe600000018b8 */
[----:B------:R3:W4:Y:S05]  /*7530*/  MUFU.TANH R34, R18 ;  /* 0x0000001200227308 */ /* 0x00072a0000002400 */
[C---:B------:R-:W-:Y:S03]  /*7540*/  HMMA.16816.F32 R184, R8.reuse, R22, R216 ;  /* 0x0000001608b8723c */ /* 0x040fe600000018d8 */
[----:B------:R-:W-:Y:S04]  /*7550*/  I2F R33, R17 ;  /* 0x0000001100217306 */ /* 0x000fe80000201400 */
[C---:B------:R-:W-:Y:S01]  /*7560*/  IADD3 R23, R0.reuse, 0x20, RZ ;  /* 0x0000002000177810 */ /* 0x040fe20007ffe0ff */
[----:B-1----:R-:W-:Y:S01]  /*7570*/  HMMA.16816.F32 R180, R8, R48, R204 ;  /* 0x0000003008b4723c */ /* 0x002fe200000018cc */
[----:B------:R-:W-:Y:S01]  /*7580*/  IADD3 R22, R0, 0x21, RZ ;  /* 0x0000002100167810 */ /* 0x000fe20007ffe0ff */
[----:B---3--:R-:W-:Y:S01]  /*7590*/  FMUL.FTZ R18, R194, c[0x0][0x2ec] ;  /* 0x0000bb00c2127a20 */ /* 0x008fe20000410000 */
[----:B------:R-:W-:Y:S01]  /*75a0*/  I2F R32, R16 ;  /* 0x0000001000207306 */ /* 0x000fe20000201400 */
[----:B----4-:R-:W-:-:S04]  /*75b0*/  FFMA.FTZ R47, R3, UR4, R34 ;  /* 0x00000004032f7c23 */ /* 0x010fc80008010022 */
[C---:B------:R-:W-:Y:S03]  /*75c0*/  HMMA.16816.F32 R108, R4.reuse, R48, R108 ;  /* 0x00000030046c723c */ /* 0x040fe6000000186c */
[----:B------:R1:W-:Y:S05]  /*75d0*/  MUFU.TANH R250, R18 ;  /* 0x0000001200fa7308 */ /* 0x0003ea0000002400 */
[-C--:B------:R-:W-:Y:S03]  /*75e0*/  HMMA.16816.F32 R64, R4, R50.reuse, R64 ;  /* 0x000000320440723c */ /* 0x080fe60000001840 */
[----:B------:R-:W-:Y:S05]  /*75f0*/  I2F R40, R28 ;  /* 0x0000001c00287306 */ /* 0x000fea0000201400 */
[----:B------:R-:W-:Y:S01]  /*7600*/  HMMA.16816.F32 R60, R8, R50, R208 ;  /* 0x00000032083c723c */ /* 0x000fe200000018d0 */
[----:B-1----:R-:W-:-:S02]  /*7610*/  FMUL.FTZ R18, R195, c[0x0][0x2ec] ;  /* 0x0000bb00c3127a20 */ /* 0x002fc40000410000 */
[----:B------:R-:W-:Y:S05]  /*7620*/  I2F R39, R23 ;  /* 0x0000001700277306 */ /* 0x000fea0000201400 */
[-C--:B--2---:R-:W-:Y:S03]  /*7630*/  HMMA.16816.F32 R48, R8, R52.reuse, R212 ;  /* 0x000000340830723c */ /* 0x084fe600000018d4 */
[----:B------:R1:W2:Y:S05]  /*7640*/  MUFU.TANH R46, R18 ;  /* 0x00000012002e7308 */ /* 0x0002aa0000002400 */
[----:B------:R-:W-:Y:S03]  /*7650*/  HMMA.16816.F32 R176, R4, R52, R176 ;  /* 0x0000003404b0723c */ /* 0x000fe600000018b0 */
[----:B------:R-:W-:Y:S01]  /*7660*/  I2F R38, R22 ;  /* 0x0000001600267306 */ /* 0x000fe20000201400 */
[----:B-1----:R-:W-:-:S07]  /*7670*/  FMUL.FTZ R18, R196, c[0x0][0x2ec] ;  /* 0x0000bb00c4127a20 */ /* 0x002fce0000410000 */
[----:B------:R-:W-:Y:S01]  /*7680*/  I2F R36, R20 ;  /* 0x0000001400247306 */ /* 0x000fe20000201400 */
[----:B--2---:R-:W-:-:S07]  /*7690*/  FFMA.FTZ R46, R3, UR4, R46 ;  /* 0x00000004032e7c23 */ /* 0x004fce000801002e */
[----:B------:R1:W-:Y:S08]  /*76a0*/  MUFU.TANH R249, R18 ;  /* 0x0000001200f97308 */ /* 0x0003f00000002400 */
[----:B------:R-:W-:Y:S01]  /*76b0*/  I2F R35, R19 ;  /* 0x0000001300237306 */ /* 0x000fe20000201400 */
[----:B-1----:R-:W-:-:S07]  /*76c0*/  FMUL.FTZ R18, R197, c[0x0][0x2ec] ;  /* 0x0000bb00c5127a20 */ /* 0x002fce0000410000 */
[----:B------:R-:W-:Y:S08]  /*76d0*/  I2F R44, R0 ;  /* 0x00000000002c7306 */ /* 0x000ff00000201400 */
[----:B------:R1:W2:Y:S02]  /*76e0*/  MUFU.TANH R45, R18 ;  /* 0x00000012002d7308 */ /* 0x0002a40000002400 */
[----:B-1----:R-:W-:-:S02]  /*76f0*/  FMUL.FTZ R18, R199, c[0x0][0x2ec] ;  /* 0x0000bb00c7127a20 */ /* 0x002fc40000410000 */
[----:B--2---:R-:W-:-:S04]  /*7700*/  FFMA.FTZ R45, R3, UR4, R45 ;  /* 0x00000004032d7c23 */ /* 0x004fc8000801002d */
[----:B------:R1:W2:Y:S02]  /*7710*/  MUFU.TANH R52, R18 ;  /* 0x0000001200347308 */ /* 0x0002a40000002400 */
[----:B-1----:R-:W-:Y:S02]  /*7720*/  FMUL.FTZ R18, R184, c[0x0][0x2ec] ;  /* 0x0000bb00b8127a20 */ /* 0x002fe40000410000 */
[----:B--2---:R-:W-:-:S04]  /*7730*/  FFMA.FTZ R2, R3, UR4, R52 ;  /* 0x0000000403027c23 */ /* 0x004fc80008010034 */
[----:B------:R1:W-:Y:S01]  /*7740*/  MUFU.TANH R102, R18 ;  /* 0x0000001200667308 */ /* 0x0003e20000002400 */
[----:B------:R-:W-:Y:S01]  /*7750*/  FMUL.FTZ R3, R178, c[0x0][0x2ec] ;  /* 0x0000bb00b2037a20 */ /* 0x000fe20000410000 */
[----:B------:R-:W-:Y:S02]  /*7760*/  FSEL R107, R2, -INF , !P1 ;  /* 0xff800000026b7808 */ /* 0x000fe40004800000 */
[----:B------:R-:W-:-:S04]  /*7770*/  ISETP.GE.AND P1, PT, R17, R26, PT ;  /* 0x0000001a1100720c */ /* 0x000fc80003f26270 */
[----:B------:R2:W-:Y:S01]  /*7780*/  MUFU.TANH R193, R3 ;  /* 0x0000000300c17308 */ /* 0x0005e20000002400 */
[----:B-1----:R-:W-:-:S07]  /*7790*/  FMUL.FTZ R18, R185, c[0x0][0x2ec] ;  /* 0x0000bb00b9127a20 */ /* 0x002fce0000410000 */
[----:B------:R1:W-:Y:S01]  /*77a0*/  MUFU.TANH R192, R18 ;  /* 0x0000001200c07308 */ /* 0x0003e20000002400 */
[----:B--2---:R-:W-:Y:S01]  /*77b0*/  IADD3 R3, R0, 0x38, RZ ;  /* 0x0000003800037810 */ /* 0x004fe20007ffe0ff */
[----:B-1----:R-:W-:-:S06]  /*77c0*/  FMUL.FTZ R18, R186, c[0x0][0x2ec] ;  /* 0x0000bb00ba127a20 */ /* 0x002fcc0000410000 */
[----:B------:R1:W-:Y:S02]  /*77d0*/  MUFU.TANH R57, R18 ;  /* 0x0000001200397308 */ /* 0x0003e40000002400 */
[----:B-1----:R-:W-:-:S06]  /*77e0*/  FMUL.FTZ R18, R187, c[0x0][0x2ec] ;  /* 0x0000bb00bb127a20 */ /* 0x002fcc0000410000 */
[----:B------:R1:W-:Y:S02]  /*77f0*/  MUFU.TANH R186, R18 ;  /* 0x0000001200ba7308 */ /* 0x0003e40000002400 */
[----:B-1----:R-:W-:-:S06]  /*7800*/  FMUL.FTZ R18, R188, c[0x0][0x2ec] ;  /* 0x0000bb00bc127a20 */ /* 0x002fcc0000410000 */
[----:B------:R1:W-:Y:S02]  /*7810*/  MUFU.TANH R56, R18 ;  /* 0x0000001200387308 */ /* 0x0003e40000002400 */
[----:B-1----:R-:W-:-:S06]  /*7820*/  FMUL.FTZ R18, R189, c[0x0][0x2ec] ;  /* 0x0000bb00bd127a20 */ /* 0x002fcc0000410000 */
[----:B------:R1:W-:Y:S02]  /*7830*/  MUFU.TANH R185, R18 ;  /* 0x0000001200b97308 */ /* 0x0003e40000002400 */
[----:B-1----:R-:W-:-:S06]  /*7840*/  FMUL.FTZ R18, R190, c[0x0][0x2ec] ;  /* 0x0000bb00be127a20 */ /* 0x002fcc0000410000 */
[----:B------:R1:W2:Y:S02]  /*7850*/  MUFU.TANH R53, R18 ;  /* 0x0000001200357308 */ /* 0x0002a40000002400 */
[----:B-1----:R-:W-:Y:S02]  /*7860*/  FMUL.FTZ R18, R191, c[0x0][0x2ec] ;  /* 0x0000bb00bf127a20 */ /* 0x002fe40000410000 */
[----:B--2---:R-:W-:-:S04]  /*7870*/  FFMA.FTZ R2, R33, UR4, R53 ;  /* 0x0000000421027c23 */ /* 0x004fc80008010035 */
[----:B------:R1:W-:Y:S01]  /*7880*/  MUFU.TANH R184, R18 ;  /* 0x0000001200b87308 */ /* 0x0003e20000002400 */
[----:B------:R-:W-:Y:S01]  /*7890*/  FSEL R106, R2, -INF , !P1 ;  /* 0xff800000026a7808 */ /* 0x000fe20004800000 */
[----:B------:R-:W-:Y:S01]  /*78a0*/  FFMA.FTZ R2, R32, UR4, R185 ;  /* 0x0000000420027c23 */ /* 0x000fe200080100b9 */
[----:B------:R-:W-:Y:S01]  /*78b0*/  ISETP.GE.AND P1, PT, R16, R26, PT ;  /* 0x0000001a1000720c */ /* 0x000fe20003f26270 */
[----:B-1----:R-:W-:-:S04]  /*78c0*/  FMUL.FTZ R18, R180, c[0x0][0x2ec] ;  /* 0x0000bb00b4127a20 */ /* 0x002fc80000410000 */
[----:B------:R1:W2:Y:S02]  /*78d0*/  MUFU.TANH R187, R18 ;  /* 0x0000001200bb7308 */ /* 0x0002a40000002400 */
        /* <DEDUP_REMOVED lines=10> */
[----:B-1----:R-:W-:Y:S01]  /*7980*/  FMUL.FTZ R18, R110, c[0x0][0x2ec] ;  /* 0x0000bb006e127a20 */ /* 0x002fe20000410000 */
[----:B------:R-:W-:Y:S01]  /*7990*/  FSEL R110, R47, -INF , !P0 ;  /* 0xff8000002f6e7808 */ /* 0x000fe20004000000 */
[----:B------:R-:W-:Y:S01]  /*79a0*/  FFMA.FTZ R47, R33, UR4, R102 ;  /* 0x00000004212f7c23 */ /* 0x000fe20008010066 */
[----:B------:R-:W-:-:S03]  /*79b0*/  ISETP.GE.AND P0, PT, R17, R24, PT ;  /* 0x000000181100720c */ /* 0x000fc60003f06270 */
[----:B------:R1:W-:Y:S01]  /*79c0*/  MUFU.TANH R180, R18 ;  /* 0x0000001200b47308 */ /* 0x0003e20000002400 */
[----:B------:R-:W-:Y:S02]  /*79d0*/  FSEL R109, R47, -INF , !P0 ;  /* 0xff8000002f6d7808 */ /* 0x000fe40004000000 */
[----:B------:R-:W-:Y:S01]  /*79e0*/  ISETP.GE.AND P0, PT, R16, R24, PT ;  /* 0x000000181000720c */ /* 0x000fe20003f06270 */
        /* <DEDUP_REMOVED lines=11> */
[----:B------:R-:W-:Y:S01]  /*7aa0*/  IMAD.MOV.U32 R223, RZ, RZ, R100 ;  /* 0x000000ffffdf7224 */ /* 0x000fe200078e0064 */
[----:B------:R-:W-:Y:S01]  /*7ab0*/  FSEL R100, R45, -INF , !P5 ;  /* 0xff8000002d647808 */ /* 0x000fe20006800000 */
[----:B------:R-:W-:Y:S01]  /*7ac0*/  FFMA.FTZ R45, R33, UR4, R56 ;  /* 0x00000004212d7c23 */ /* 0x000fe20008010038 */
[----:B------:R-:W-:-:S04]  /*7ad0*/  ISETP.GE.AND P5, PT, R17, R27, PT ;  /* 0x0000001b1100720c */ /* 0x000fc80003fa6270 */
[----:B------:R-:W-:Y:S01]  /*7ae0*/  FSEL R47, R45, -INF , !P5 ;  /* 0xff8000002d2f7808 */ /* 0x000fe20006800000 */
[----:B------:R-:W-:Y:S01]  /*7af0*/  FFMA.FTZ R45, R32, UR4, R192 ;  /* 0x00000004202d7c23 */ /* 0x000fe200080100c0 */
[----:B------:R-:W-:Y:S01]  /*7b00*/  ISETP.GE.AND P5, PT, R16, R27, PT ;  /* 0x0000001b1000720c */ /* 0x000fe20003fa6270 */
[----:B-1----:R-:W-:-:S03]  /*7b10*/  FMUL.FTZ R18, R64, c[0x0][0x2ec] ;  /* 0x0000bb0040127a20 */ /* 0x002fc60000410000 */
[----:B------:R-:W-:Y:S01]  /*7b20*/  FSEL R108, R45, -INF , !P0 ;  /* 0xff8000002d6c7808 */ /* 0x000fe20004000000 */
[----:B--2---:R-:W-:Y:S01]  /*7b30*/  FFMA.FTZ R45, R43, UR4, R187 ;  /* 0x000000042b2d7c23 */ /* 0x004fe200080100bb */
[----:B------:R1:W-:Y:S01]  /*7b40*/  MUFU.TANH R191, R18 ;  /* 0x0000001200bf7308 */ /* 0x0003e20000002400 */
[----:B------:R-:W-:Y:S01]  /*7b50*/  ISETP.GE.AND P0, PT, R31, R24, PT ;  /* 0x000000181f00720c */ /* 0x000fe20003f06270 */
[----:B------:R-:W-:-:S03]  /*7b60*/  FMUL.FTZ R52, R62, c[0x0][0x2ec] ;  /* 0x0000bb003e347a20 */ /* 0x000fc60000410000 */
[----:B------:R-:W-:Y:S02]  /*7b70*/  FSEL R206, R45, -INF , !P0 ;  /* 0xff8000002dce7808 */ /* 0x000fe40004000000 */
[----:B------:R-:W-:Y:S01]  /*7b80*/  ISETP.GE.AND P0, PT, R30, R24, PT ;  /* 0x000000181e00720c */ /* 0x000fe20003f06270 */
[----:B-1----:R-:W-:-:S04]  /*7b90*/  FMUL.FTZ R18, R65, c[0x0][0x2ec] ;  /* 0x0000bb0041127a20 */ /* 0x002fc80000410000 */
[----:B------:R1:W-:Y:S02]  /*7ba0*/  MUFU.TANH R208, R18 ;  /* 0x0000001200d07308 */ /* 0x0003e40000002400 */
[----:B-1----:R-:W-:-:S06]  /*7bb0*/  FMUL.FTZ R18, R66, c[0x0][0x2ec] ;  /* 0x0000bb0042127a20 */ /* 0x002fcc0000410000 */
[----:B------:R1:W-:Y:S02]  /*7bc0*/  MUFU.TANH R188, R18 ;  /* 0x0000001200bc7308 */ /* 0x0003e40000002400 */
[----:B-1----:R-:W-:Y:S02]  /*7bd0*/  FMUL.FTZ R18, R67, c[0x0][0x2ec] ;  /* 0x0000bb0043127a20 */ /* 0x002fe40000410000 */
[----:B------:R-:W-:Y:S04]  /*7be0*/  HMMA.16816.F32 R64, R4, R54, R200 ;  /* 0x000000360440723c */ /* 0x000fe800000018c8 */
[----:B------:R1:W-:Y:S02]  /*7bf0*/  MUFU.TANH R204, R18 ;  /* 0x0000001200cc7308 */ /* 0x0003e40000002400 */
[----:B-1----:R-:W-:-:S06]  /*7c00*/  FMUL.FTZ R18, R48, c[0x0][0x2ec] ;  /* 0x0000bb0030127a20 */ /* 0x002fcc0000410000 */
[----:B------:R1:W2:Y:S02]  /*7c10*/  MUFU.TANH R214, R18 ;  /* 0x0000001200d67308 */ /* 0x0002a40000002400 */
[----:B-1----:R-:W-:-:S06]  /*7c20*/  FMUL.FTZ R18, R49, c[0x0][0x2ec] ;  /* 0x0000bb0031127a20 */ /* 0x002fcc0000410000 */
[----:B------:R1:W-:Y:S02]  /*7c30*/  MUFU.TANH R248, R18 ;  /* 0x0000001200f87308 */ /* 0x0003e40000002400 */
[----:B-1----:R-:W-:-:S06]  /*7c40*/  FMUL.FTZ R18, R50, c[0x0][0x2ec] ;  /* 0x0000bb0032127a20 */ /* 0x002fcc0000410000 */
[----:B------:R1:W3:Y:S02]  /*7c50*/  MUFU.TANH R213, R18 ;  /* 0x0000001200d57308 */ /* 0x0002e40000002400 */
[----:B-1----:R-:W-:Y:S02]  /*7c60*/  FMUL.FTZ R18, R51, c[0x0][0x2ec] ;  /* 0x0000bb0033127a20 */ /* 0x002fe40000410000 */
[----:B------:R-:W1:Y:S01]  /*7c70*/  LDSM.16.M88.4 R48, [R227+0x8c00] ;  /* 0x008c0000e330783b */ /* 0x000e620000000200 */
[----:B------:R-:W-:-:S04]  /*7c80*/  DEPBAR.LE SB0, 0x0 ;  /* 0x000080000000791a */ /* 0x000fc80000000000 */
[----:B------:R4:W-:Y:S02]  /*7c90*/  MUFU.TANH R231, R18 ;  /* 0x0000001200e77308 */ /* 0x0009e40000002400 */
[----:B----4-:R-:W-:-:S06]  /*7ca0*/  FMUL.FTZ R18, R176, c[0x0][0x2ec] ;  /* 0x0000bb00b0127a20 */ /* 0x010fcc0000410000 */
[----:B------:R4:W5:Y:S02]  /*7cb0*/  MUFU.TANH R210, R18 ;  /* 0x0000001200d27308 */ /* 0x0009640000002400 */
[----:B----4-:R-:W-:Y:S01]  /*7cc0*/  FMUL.FTZ R18, R177, c[0x0][0x2ec] ;  /* 0x0000bb00b1127a20 */ /* 0x010fe20000410000 */
[----:B------:R-:W-:Y:S01]  /*7cd0*/  FSEL R177, R46, -INF , !P6 ;  /* 0xff8000002eb17808 */ /* 0x000fe20007000000 */
[----:B------:R-:W-:Y:S01]  /*7ce0*/  FFMA.FTZ R46, R33, UR4, R57 ;  /* 0x00000004212e7c23 */ /* 0x000fe20008010039 */
[----:B------:R-:W-:Y:S01]  /*7cf0*/  BAR.SYNC.DEFER_BLOCKING 0x0 ;  /* 0x0000000000007b1d */ /* 0x000fe20000010000 */
[----:B------:R-:W-:Y:S01]  /*7d00*/  FMUL.FTZ R33, R179, c[0x0][0x2ec] ;  /* 0x0000bb00b3217a20 */ /* 0x000fe20000410000 */
[----:B------:R-:W-:Y:S01]  /*7d10*/  ISETP.GE.AND P6, PT, R17, R25, PT ;  /* 0x000000191100720c */ /* 0x000fe20003fc6270 */
[----:B------:R-:W-:Y:S03]  /*7d20*/  HMMA.16816.F32 R56, R12, R58, R244 ;  /* 0x0000003a0c38723c */ /* 0x000fe600000018f4 */
[----:B------:R4:W-:Y:S01]  /*7d30*/  MUFU.TANH R196, R33 ;  /* 0x0000002100c47308 */ /* 0x0009e20000002400 */
[----:B------:R-:W-:-:S02]  /*7d40*/  FSEL R176, R46, -INF , !P6 ;  /* 0xff8000002eb07808 */ /* 0x000fc40007000000 */
[----:B------:R-:W-:Y:S01]  /*7d50*/  ISETP.GE.AND P6, PT, R16, R25, PT ;  /* 0x000000191000720c */ /* 0x000fe20003fc6270 */
[----:B------:R-:W-:Y:S01]  /*7d60*/  FFMA.FTZ R16, R32, UR4, R184 ;  /* 0x0000000420107c23 */ /* 0x000fe200080100b8 */
[----:B------:R-:W-:Y:S01]  /*7d70*/  FSEL R46, R2, -INF , !P5 ;  /* 0xff800000022e7808 */ /* 0x000fe20006800000 */
[----:B--2---:R-:W-:Y:S01]  /*7d80*/  FFMA.FTZ R15, R39, UR4, R214 ;  /* 0x00000004270f7c23 */ /* 0x004fe200080100d6 */
[----:B------:R-:W-:Y:S01]  /*7d90*/  ISETP.GE.AND P5, PT, R31, R27, PT ;  /* 0x0000001b1f00720c */ /* 0x000fe20003fa6270 */
[C---:B---3--:R-:W-:Y:S01]  /*7da0*/  FFMA.FTZ R14, R39.reuse, UR4, R213 ;  /* 0x00000004270e7c23 */ /* 0x048fe200080100d5 */
[----:B------:R-:W-:Y:S01]  /*7db0*/  FSEL R102, R16, -INF , !P1 ;  /* 0xff80000010667808 */ /* 0x000fe20004800000 */
[----:B-----5:R-:W-:Y:S01]  /*7dc0*/  FFMA.FTZ R13, R39, UR4, R210 ;  /* 0x00000004270d7c23 */ /* 0x020fe200080100d2 */
[----:B------:R-:W-:Y:S01]  /*7dd0*/  ISETP.GE.AND P1, PT, R31, R26, PT ;  /* 0x0000001a1f00720c */ /* 0x000fe20003f26270 */
[----:B------:R-:W-:Y:S01]  /*7de0*/  FFMA.FTZ R12, R39, UR4, R193 ;  /* 0x00000004270c7c23 */ /* 0x000fe200080100c1 */
[----:B------:R2:W3:Y:S01]  /*7df0*/  MUFU.TANH R218, R18 ;  /* 0x0000001200da7308 */ /* 0x0004e20000002400 */
[----:B------:R-:W-:Y:S01]  /*7e00*/  IADD3 R2, R0, 0x39, RZ ;  /* 0x0000003900027810 */ /* 0x000fe20007ffe0ff */
[----:B----4-:R-:W-:-:S06]  /*7e10*/  FMUL.FTZ R33, R60, c[0x0][0x2ec] ;  /* 0x0000bb003c217a20 */ /* 0x010fcc0000410000 */
[----:B------:R4:W5:Y:S01]  /*7e20*/  MUFU.TANH R195, R33 ;  /* 0x0000002100c37308 */ /* 0x0009620000002400 */
[----:B--2---:R-:W-:-:S07]  /*7e30*/  IADD3 R18, R0, 0x31, RZ ;  /* 0x0000003100127810 */ /* 0x004fce0007ffe0ff */
[----:B------:R-:W-:Y:S01]  /*7e40*/  I2F R17, R3 ;  /* 0x0000000300117306 */ /* 0x000fe20000201400 */
[----:B----4-:R-:W-:-:S07]  /*7e50*/  FFMA.FTZ R33, R32, UR4, R186 ;  /* 0x0000000420217c23 */ /* 0x010fce00080100ba */
[----:B------:R-:W-:Y:S01]  /*7e60*/  I2F R34, R18 ;  /* 0x0000001200227306 */ /* 0x000fe20000201400 */
[----:B------:R-:W-:Y:S01]  /*7e70*/  FMUL.FTZ R32, R61, c[0x0][0x2ec] ;  /* 0x0000bb003d207a20 */ /* 0x000fe20000410000 */
[----:B------:R-:W-:Y:S01]  /*7e80*/  FSEL R111, R33, -INF , !P6 ;  /* 0xff800000216f7808 */ /* 0x000fe20007000000 */
[----:B------:R-:W-:Y:S01]  /*7e90*/  FFMA.FTZ R33, R43, UR4, R182 ;  /* 0x000000042b217c23 */ /* 0x000fe200080100b6 */
[----:B------:R-:W-:Y:S01]  /*7ea0*/  ISETP.GE.AND P6, PT, R31, R25, PT ;  /* 0x000000191f00720c */ /* 0x000fe20003fc6270 */
[----:B------:R-:W-:-:S03]  /*7eb0*/  FFMA.FTZ R31, R43, UR4, R180 ;  /* 0x000000042b1f7c23 */ /* 0x000fc600080100b4 */
[----:B------:R2:W-:Y:S01]  /*7ec0*/  MUFU.TANH R184, R32 ;  /* 0x0000002000b87308 */ /* 0x0005e20000002400 */
[----:B------:R-:W-:Y:S01]  /*7ed0*/  FSEL R216, R33, -INF , !P6 ;  /* 0xff80000021d87808 */ /* 0x000fe20007000000 */
[C---:B------:R-:W-:Y:S01]  /*7ee0*/  FFMA.FTZ R33, R42.reuse, UR4, R194 ;  /* 0x000000042a217c23 */ /* 0x040fe200080100c2 */
[----:B------:R-:W-:Y:S01]  /*7ef0*/  FSEL R203, R31, -INF , !P1 ;  /* 0xff8000001fcb7808 */ /* 0x000fe20004800000 */
[----:B------:R-:W-:Y:S01]  /*7f00*/  FFMA.FTZ R31, R42, UR4, R189 ;  /* 0x000000042a1f7c23 */ /* 0x000fe200080100bd */
[C---:B------:R-:W-:Y:S02]  /*7f10*/  ISETP.GE.AND P6, PT, R30.reuse, R25, PT ;  /* 0x000000191e00720c */ /* 0x040fe40003fc6270 */
[----:B------:R-:W-:Y:S01]  /*7f20*/  ISETP.GE.AND P1, PT, R30, R26, PT ;  /* 0x0000001a1e00720c */ /* 0x000fe20003f26270 */
[----:B------:R4:W3:Y:S01]  /*7f30*/  MUFU.TANH R180, R52 ;  /* 0x0000003400b47308 */ /* 0x0008e20000002400 */
[----:B------:R-:W-:Y:S01]  /*7f40*/  FSEL R205, R33, -INF , !P0 ;  /* 0xff80000021cd7808 */ /* 0x000fe20004000000 */
[----:B------:R-:W-:Y:S01]  /*7f50*/  FMUL.FTZ R33, R66, c[0x0][0x2ec] ;  /* 0x0000bb0042217a20 */ /* 0x000fe20000410000 */
[----:B------:R-:W-:Y:S01]  /*7f60*/  ISETP.GE.AND P0, PT, R29, R24, PT ;  /* 0x000000181d00720c */ /* 0x000fe20003f06270 */
[----:B--2---:R-:W-:-:S04]  /*7f70*/  FFMA.FTZ R32, R43, UR4, R181 ;  /* 0x000000042b207c23 */ /* 0x004fc800080100b5 */
[----:B------:R-:W-:Y:S01]  /*7f80*/  I2F R16, R2 ;  /* 0x0000000200107306 */ /* 0x000fe20000201400 */
[----:B------:R-:W-:Y:S02]  /*7f90*/  FMUL.FTZ R43, R63, c[0x0][0x2ec] ;  /* 0x0000bb003f2b7a20 */ /* 0x000fe40000410000 */
[-C--:B-1----:R-:W-:Y:S01]  /*7fa0*/  HMMA.16816.F32 R60, R4, R48.reuse, R232 ;  /* 0x00000030043c723c */ /* 0x082fe200000018e8 */
[----:B------:R-:W-:Y:S01]  /*7fb0*/  FSEL R179, R32, -INF , !P5 ;  /* 0xff80000020b37808 */ /* 0x000fe20006800000 */
[----:B------:R-:W-:Y:S01]  /*7fc0*/  FFMA.FTZ R32, R42, UR4, R190 ;  /* 0x000000042a207c23 */ /* 0x000fe200080100be */
[----:B------:R-:W-:Y:S01]  /*7fd0*/  ISETP.GE.AND P5, PT, R30, R27, PT ;  /* 0x0000001b1e00720c */ /* 0x000fe20003fa6270 */
[----:B------:R-:W-:Y:S01]  /*7fe0*/  FFMA.FTZ R30, R42, UR4, R183 ;  /* 0x000000042a1e7c23 */ /* 0x000fe200080100b7 */
[----:B------:R-:W-:Y:S01]  /*7ff0*/  MUFU.TANH R181, R43 ;  /* 0x0000002b00b57308 */ /* 0x000fe20000002400 */
[----:B------:R-:W-:Y:S01]  /*8000*/  FMUL.FTZ R42, R64, c[0x0][0x2ec] ;  /* 0x0000bb00402a7a20 */ /* 0x000fe20000410000 */
[----:B------:R-:W-:Y:S01]  /*8010*/  FSEL R178, R31, -INF , !P5 ;  /* 0xff8000001fb27808 */ /* 0x000fe20006800000 */
[----:B------:R-:W-:Y:S01]  /*8020*/  FMUL.FTZ R31, R65, c[0x0][0x2ec] ;  /* 0x0000bb00411f7a20 */ /* 0x000fe20000410000 */
[----:B------:R-:W-:Y:S01]  /*8030*/  FSEL R215, R32, -INF , !P6 ;  /* 0xff80000020d77808 */ /* 0x000fe20007000000 */
[C---:B------:R-:W-:Y:S01]  /*8040*/  FFMA.FTZ R32, R41.reuse, UR4, R199 ;  /* 0x0000000429207c23 */ /* 0x040fe200080100c7 */
[----:B------:R-:W-:Y:S01]  /*8050*/  FSEL R202, R30, -INF , !P1 ;  /* 0xff8000001eca7808 */ /* 0x000fe20004800000 */
[----:B------:R-:W-:Y:S01]  /*8060*/  FFMA.FTZ R30, R41, UR4, R191 ;  /* 0x00000004291e7c23 */ /* 0x000fe200080100bf */
[C---:B------:R-:W-:Y:S01]  /*8070*/  ISETP.GE.AND P6, PT, R29.reuse, R25, PT ;  /* 0x000000191d00720c */ /* 0x040fe20003fc6270 */
[----:B------:R1:W-:Y:S01]  /*8080*/  MUFU.TANH R64, R31 ;  /* 0x0000001f00407308 */ /* 0x0003e20000002400 */
[C---:B------:R-:W-:Y:S01]  /*8090*/  ISETP.GE.AND P5, PT, R29.reuse, R27, PT ;  /* 0x0000001b1d00720c */ /* 0x040fe20003fa6270 */
[----:B----4-:R-:W-:Y:S01]  /*80a0*/  HMMA.16816.F32 R52, R8, R48, R236 ;  /* 0x000000300834723c */ /* 0x010fe200000018ec */
[----:B------:R-:W-:Y:S01]  /*80b0*/  ISETP.GE.AND P1, PT, R29, R26, PT ;  /* 0x0000001a1d00720c */ /* 0x000fe20003f26270 */
[----:B------:R-:W-:Y:S01]  /*80c0*/  FFMA.FTZ R29, R41, UR4, R188 ;  /* 0x00000004291d7c23 */ /* 0x000fe200080100bc */
[----:B------:R-:W-:-:S02]  /*80d0*/  FSEL R207, R32, -INF , !P0 ;  /* 0xff80000020cf7808 */ /* 0x000fc40004000000 */
[----:B------:R-:W-:Y:S01]  /*80e0*/  ISETP.GE.AND P0, PT, R28, R24, PT ;  /* 0x000000181c00720c */ /* 0x000fe20003f06270 */
[----:B------:R2:W4:Y:S01]  /*80f0*/  MUFU.TANH R43, R42 ;  /* 0x0000002a002b7308 */ /* 0x0005220000002400 */
[----:B------:R-:W-:Y:S01]  /*8100*/  FSEL R201, R29, -INF , !P1 ;  /* 0xff8000001dc97808 */ /* 0x000fe20004800000 */
[----:B------:R-:W-:Y:S01]  /*8110*/  FFMA.FTZ R29, R40, UR4, R208 ;  /* 0x00000004281d7c23 */ /* 0x000fe200080100d0 */
[----:B------:R-:W-:Y:S01]  /*8120*/  ISETP.GE.AND P1, PT, R28, R26, PT ;  /* 0x0000001a1c00720c */ /* 0x000fe20003f26270 */
[----:B------:R-:W-:Y:S02]  /*8130*/  FMUL.FTZ R60, R60, c[0x0][0x2ec] ;  /* 0x0000bb003c3c7a20 */ /* 0x000fe40000410000 */
[----:B------:R-:W-:Y:S02]  /*8140*/  FMUL.FTZ R62, R62, c[0x0][0x2ec] ;  /* 0x0000bb003e3e7a20 */ /* 0x000fe40000410000 */
[----:B-1----:R-:W-:Y:S02]  /*8150*/  FFMA.FTZ R31, R41, UR4, R197 ;  /* 0x00000004291f7c23 */ /* 0x002fe400080100c5 */
[----:B------:R-:W1:Y:S01]  /*8160*/  MUFU.TANH R41, R33 ;  /* 0x0000002100297308 */ /* 0x000e620000002400 */
[----:B------:R-:W-:-:S02]  /*8170*/  FMUL.FTZ R61, R61, c[0x0][0x2ec] ;  /* 0x0000bb003d3d7a20 */ /* 0x000fc40000410000 */
[----:B------:R-:W-:Y:S01]  /*8180*/  FSEL R211, R31, -INF , !P6 ;  /* 0xff8000001fd37808 */ /* 0x000fe20007000000 */
[----:B------:R-:W-:Y:S01]  /*8190*/  FFMA.FTZ R31, R40, UR4, R212 ;  /* 0x00000004281f7c23 */ /* 0x000fe200080100d4 */
[----:B------:R-:W-:Y:S01]  /*81a0*/  ISETP.GE.AND P6, PT, R28, R25, PT ;  /* 0x000000191c00720c */ /* 0x000fe20003fc6270 */
[----:B--2---:R-:W-:Y:S01]  /*81b0*/  FMUL.FTZ R42, R67, c[0x0][0x2ec] ;  /* 0x0000bb00432a7a20 */ /* 0x004fe20000410000 */
[----:B------:R-:W-:Y:S01]  /*81c0*/  FSEL R67, R30, -INF , !P5 ;  /* 0xff8000001e437808 */ /* 0x000fe20006800000 */
[----:B------:R-:W-:Y:S01]  /*81d0*/  FFMA.FTZ R30, R40, UR4, R209 ;  /* 0x00000004281e7c23 */ /* 0x000fe200080100d1 */
[----:B------:R-:W-:Y:S01]  /*81e0*/  ISETP.GE.AND P5, PT, R28, R27, PT ;  /* 0x0000001b1c00720c */ /* 0x000fe20003fa6270 */
[----:B------:R-:W-:Y:S01]  /*81f0*/  FFMA.FTZ R28, R40, UR4, R204 ;  /* 0x00000004281c7c23 */ /* 0x000fe200080100cc */
[----:B------:R-:W-:Y:S01]  /*8200*/  FSEL R204, R31, -INF , !P0 ;  /* 0xff8000001fcc7808 */ /* 0x000fe20004000000 */
[----:B------:R-:W2:Y:S01]  /*8210*/  MUFU.TANH R33, R42 ;  /* 0x0000002a00217308 */ /* 0x000ea20000002400 */
[----:B------:R-:W-:Y:S01]  /*8220*/  FSEL R209, R30, -INF , !P6 ;  /* 0xff8000001ed17808 */ /* 0x000fe20007000000 */
[----:B------:R-:W-:Y:S01]  /*8230*/  FMUL.FTZ R32, R52, c[0x0][0x2ec] ;  /* 0x0000bb0034207a20 */ /* 0x000fe20000410000 */
[----:B------:R-:W-:Y:S01]  /*8240*/  FSEL R45, R29, -INF , !P5 ;  /* 0xff8000001d2d7808 */ /* 0x000fe20006800000 */
[----:B------:R-:W-:Y:S01]  /*8250*/  FMUL.FTZ R29, R53, c[0x0][0x2ec] ;  /* 0x0000bb00351d7a20 */ /* 0x000fe20000410000 */
[----:B------:R-:W-:Y:S01]  /*8260*/  FSEL R200, R28, -INF , !P1 ;  /* 0xff8000001cc87808 */ /* 0x000fe20004800000 */
[----:B------:R-:W-:Y:S01]  /*8270*/  FMUL.FTZ R28, R55, c[0x0][0x2ec] ;  /* 0x0000bb00371c7a20 */ /* 0x000fe20000410000 */
[C---:B------:R-:W-:Y:S01]  /*8280*/  ISETP.GE.AND P0, PT, R23.reuse, R24, PT ;  /* 0x000000181700720c */ /* 0x040fe20003f06270 */
[----:B------:R-:W1:Y:S01]  /*8290*/  MUFU.TANH R30, R32 ;  /* 0x00000020001e7308 */ /* 0x000e620000002400 */
[----:B------:R-:W-:Y:S01]  /*82a0*/  ISETP.GE.AND P6, PT, R23, R25, PT ;  /* 0x000000191700720c */ /* 0x000fe20003fc6270 */
[----:B------:R-:W-:Y:S01]  /*82b0*/  FMUL.FTZ R63, R63, c[0x0][0x2ec] ;  /* 0x0000bb003f3f7a20 */ /* 0x000fe20000410000 */
[----:B------:R-:W-:-:S02]  /*82c0*/  ISETP.GE.AND P5, PT, R23, R27, PT ;  /* 0x0000001b1700720c */ /* 0x000fc40003fa6270 */
[----:B------:R-:W-:Y:S01]  /*82d0*/  ISETP.GE.AND P1, PT, R23, R26, PT ;  /* 0x0000001a1700720c */ /* 0x000fe20003f26270 */
[----:B------:R-:W-:Y:S01]  /*82e0*/  FMUL.FTZ R23, R54, c[0x0][0x2ec] ;  /* 0x0000bb0036177a20 */ /* 0x000fe20000410000 */
[----:B------:R-:W-:Y:S01]  /*82f0*/  FSEL R234, R15, -INF , !P0 ;  /* 0xff8000000fea7808 */ /* 0x000fe20004000000 */
[----:B------:R-:W-:Y:S01]  /*8300*/  MUFU.TANH R60, R60 ;  /* 0x0000003c003c7308 */ /* 0x000fe20000002400 */
[----:B------:R-:W-:Y:S02]  /*8310*/  FSEL R244, R14, -INF , !P6 ;  /* 0xff8000000ef47808 */ /* 0x000fe40007000000 */
[----:B------:R-:W-:Y:S02]  /*8320*/  FSEL R217, R13, -INF , !P5 ;  /* 0xff8000000dd97808 */ /* 0x000fe40006800000 */
[----:B------:R-:W-:Y:S02]  /*8330*/  FSEL R219, R12, -INF , !P1 ;  /* 0xff8000000cdb7808 */ /* 0x000fe40004800000 */
[----:B------:R-:W-:Y:S01]  /*8340*/  HMMA.16816.F32 R12, R8, R50, R240 ;  /* 0x00000032080c723c */ /* 0x000fe200000018f0 */
[C---:B------:R-:W-:Y:S01]  /*8350*/  ISETP.GE.AND P0, PT, R22.reuse, R24, PT ;  /* 0x000000181600720c */ /* 0x040fe20003f06270 */
[----:B------:R-:W1:Y:S01]  /*8360*/  MUFU.TANH R23, R23 ;  /* 0x0000001700177308 */ /* 0x000e620000002400 */
[----:B------:R-:W-:-:S02]  /*8370*/  ISETP.GE.AND P6, PT, R22, R25, PT ;  /* 0x000000191600720c */ /* 0x000fc40003fc6270 */
[----:B------:R-:W-:Y:S02]  /*8380*/  ISETP.GE.AND P5, PT, R22, R27, PT ;  /* 0x0000001b1600720c */ /* 0x000fe40003fa6270 */
[C---:B------:R-:W-:Y:S01]  /*8390*/  FFMA.FTZ R11, R38.reuse, UR4, R248 ;  /* 0x00000004260b7c23 */ /* 0x040fe200080100f8 */
[----:B------:R-:W-:Y:S01]  /*83a0*/  HMMA.16816.F32 R48, R4, R50, R56 ;  /* 0x000000320430723c */ /* 0x000fe20000001838 */
[----:B------:R-:W-:Y:S01]  /*83b0*/  FFMA.FTZ R10, R38, UR4, R231 ;  /* 0x00000004260a7c23 */ /* 0x000fe200080100e7 */
[----:B------:R-:W-:Y:S01]  /*83c0*/  ISETP.GE.AND P1, PT, R22, R26, PT ;  /* 0x0000001a1600720c */ /* 0x000fe20003f26270 */
[C---:B---3--:R-:W-:Y:S01]  /*83d0*/  FFMA.FTZ R9, R38.reuse, UR4, R218 ;  /* 0x0000000426097c23 */ /* 0x048fe200080100da */
[----:B------:R-:W-:Y:S01]  /*83e0*/  FSEL R222, R11, -INF , !P0 ;  /* 0xff8000000bde7808 */ /* 0x000fe20004000000 */
[----:B------:R-:W-:Y:S01]  /*83f0*/  FFMA.FTZ R8, R38, UR4, R196 ;  /* 0x0000000426087c23 */ /* 0x000fe200080100c4 */
[-C--:B------:R-:W-:Y:S01]  /*8400*/  ISETP.GE.AND P0, PT, R21, R24.reuse, PT ;  /* 0x000000181500720c */ /* 0x080fe20003f06270 */
[C---:B-----5:R-:W-:Y:S01]  /*8410*/  FFMA.FTZ R7, R37.reuse, UR4, R195 ;  /* 0x0000000425077c23 */ /* 0x060fe200080100c3 */
[----:B------:R-:W3:Y:S01]  /*8420*/  MUFU.TANH R62, R62 ;  /* 0x0000003e003e7308 */ /* 0x000ee20000002400 */
[----:B------:R-:W-:Y:S01]  /*8430*/  FSEL R238, R10, -INF , !P6 ;  /* 0xff8000000aee7808 */ /* 0x000fe20007000000 */
[----:B------:R-:W-:Y:S01]  /*8440*/  FFMA.FTZ R6, R37, UR4, R180 ;  /* 0x0000000425067c23 */ /* 0x000fe200080100b4 */
[----:B------:R-:W-:Y:S01]  /*8450*/  FSEL R213, R9, -INF , !P5 ;  /* 0xff80000009d57808 */ /* 0x000fe20006800000 */
[----:B----4-:R-:W-:Y:S01]  /*8460*/  FFMA.FTZ R5, R37, UR4, R43 ;  /* 0x0000000425057c23 */ /* 0x010fe2000801002b */
[----:B------:R-:W-:Y:S01]  /*8470*/  FSEL R221, R7, -INF , !P0 ;  /* 0xff80000007dd7808 */ /* 0x000fe20004000000 */
[----:B------:R-:W-:Y:S01]  /*8480*/  FFMA.FTZ R7, R36, UR4, R184 ;  /* 0x0000000424077c23 */ /* 0x000fe200080100b8 */
[----:B------:R-:W-:Y:S01]  /*8490*/  FSEL R218, R8, -INF , !P1 ;  /* 0xff80000008da7808 */ /* 0x000fe20004800000 */
[----:B-1----:R-:W-:Y:S01]  /*84a0*/  FFMA.FTZ R4, R37, UR4, R41 ;  /* 0x0000000425047c23 */ /* 0x002fe20008010029 */
[----:B------:R-:W-:Y:S01]  /*84b0*/  ISETP.GE.AND P0, PT, R20, R24, PT ;  /* 0x000000181400720c */ /* 0x000fe20003f06270 */
[----:B------:R-:W1:Y:S01]  /*84c0*/  MUFU.TANH R29, R29 ;  /* 0x0000001d001d7308 */ /* 0x000e620000002400 */
[C---:B------:R-:W-:Y:S01]  /*84d0*/  ISETP.GE.AND P6, PT, R21.reuse, R25, PT ;  /* 0x000000191500720c */ /* 0x040fe20003fc6270 */
[----:B------:R-:W-:Y:S01]  /*84e0*/  FMUL.FTZ R12, R12, c[0x0][0x2ec] ;  /* 0x0000bb000c0c7a20 */ /* 0x000fe20000410000 */
[C---:B------:R-:W-:Y:S01]  /*84f0*/  ISETP.GE.AND P5, PT, R21.reuse, R27, PT ;  /* 0x0000001b1500720c */ /* 0x040fe20003fa6270 */
[----:B------:R-:W-:Y:S01]  /*8500*/  FMUL.FTZ R14, R14, c[0x0][0x2ec] ;  /* 0x0000bb000e0e7a20 */ /* 0x000fe20000410000 */
[-C--:B------:R-:W-:Y:S01]  /*8510*/  ISETP.GE.AND P1, PT, R21, R26.reuse, PT ;  /* 0x0000001a1500720c */ /* 0x080fe20003f26270 */
[----:B------:R-:W-:Y:S01]  /*8520*/  FMUL.FTZ R48, R48, c[0x0][0x2ec] ;  /* 0x0000bb0030307a20 */ /* 0x000fe20000410000 */
[----:B------:R-:W-:Y:S01]  /*8530*/  FSEL R220, R7, -INF , !P0 ;  /* 0xff80000007dc7808 */ /* 0x000fe20004000000 */
[----:B------:R-:W4:Y:S01]  /*8540*/  MUFU.TANH R28, R28 ;  /* 0x0000001c001c7308 */ /* 0x000f220000002400 */
[----:B------:R-:W-:Y:S01]  /*8550*/  FSEL R233, R6, -INF , !P6 ;  /* 0xff80000006e97808 */ /* 0x000fe20007000000 */
[----:B------:R-:W-:Y:S01]  /*8560*/  FMUL.FTZ R7, R50, c[0x0][0x2ec] ;  /* 0x0000bb0032077a20 */ /* 0x000fe20000410000 */
[----:B------:R-:W-:Y:S01]  /*8570*/  FSEL R210, R5, -INF , !P5 ;  /* 0xff80000005d27808 */ /* 0x000fe20006800000 */
[----:B------:R-:W-:Y:S01]  /*8580*/  FFMA.FTZ R6, R36, UR4, R181 ;  /* 0x0000000424067c23 */ /* 0x000fe200080100b5 */
[----:B------:R-:W-:Y:S01]  /*8590*/  FSEL R214, R4, -INF , !P1 ;  /* 0xff80000004d67808 */ /* 0x000fe20004800000 */
[----:B------:R-:W-:Y:S01]  /*85a0*/  FFMA.FTZ R5, R36, UR4, R64 ;  /* 0x0000000424057c23 */ /* 0x000fe20008010040 */
[----:B------:R-:W-:Y:S01]  /*85b0*/  ISETP.GE.AND P6, PT, R20, R25, PT ;  /* 0x000000191400720c */ /* 0x000fe20003fc6270 */
[----:B------:R-:W5:Y:S01]  /*85c0*/  MUFU.TANH R61, R61 ;  /* 0x0000003d003d7308 */ /* 0x000f620000002400 */
[----:B--2---:R-:W-:Y:S01]  /*85d0*/  FFMA.FTZ R4, R36, UR4, R33 ;  /* 0x0000000424047c23 */ /* 0x004fe20008010021 */
[C---:B------:R-:W-:Y:S01]  /*85e0*/  ISETP.GE.AND P5, PT, R20.reuse, R27, PT ;  /* 0x0000001b1400720c */ /* 0x040fe20003fa6270 */
[----:B------:R-:W-:Y:S01]  /*85f0*/  FMUL.FTZ R13, R13, c[0x0][0x2ec] ;  /* 0x0000bb000d0d7a20 */ /* 0x000fe20000410000 */
[----:B------:R-:W-:Y:S01]  /*8600*/  ISETP.GE.AND P1, PT, R20, R26, PT ;  /* 0x0000001a1400720c */ /* 0x000fe20003f26270 */
[----:B------:R-:W-:Y:S01]  /*8610*/  FMUL.FTZ R8, R198, c[0x0][0x2ec] ;  /* 0x0000bb00c6087a20 */ /* 0x000fe20000410000 */
[----:B------:R-:W-:Y:S01]  /*8620*/  FSEL R232, R6, -INF , !P6 ;  /* 0xff80000006e87808 */ /* 0x000fe20007000000 */
[----:B------:R-:W-:Y:S01]  /*8630*/  FFMA.FTZ R6, R35, UR4, R30 ;  /* 0x0000000423067c23 */ /* 0x000fe2000801001e */
[----:B------:R-:W2:Y:S01]  /*8640*/  MUFU.TANH R63, R63 ;  /* 0x0000003f003f7308 */ /* 0x000ea20000002400 */
[----:B------:R-:W-:Y:S01]  /*8650*/  FSEL R208, R5, -INF , !P5 ;  /* 0xff80000005d07808 */ /* 0x000fe20006800000 */
[C---:B------:R-:W-:Y:S01]  /*8660*/  FFMA.FTZ R5, R35.reuse, UR4, R23 ;  /* 0x0000000423057c23 */ /* 0x040fe20008010017 */
[----:B------:R-:W-:Y:S01]  /*8670*/  FSEL R212, R4, -INF , !P1 ;  /* 0xff80000004d47808 */ /* 0x000fe20004800000 */
[----:B------:R-:W-:Y:S01]  /*8680*/  FFMA.FTZ R4, R35, UR4, R60 ;  /* 0x0000000423047c23 */ /* 0x000fe2000801003c */
[----:B------:R-:W-:Y:S01]  /*8690*/  ISETP.GE.AND P0, PT, R19, R24, PT ;  /* 0x000000181300720c */ /* 0x000fe20003f06270 */
[----:B---3--:R-:W-:Y:S01]  /*86a0*/  FFMA.FTZ R35, R35, UR4, R62 ;  /* 0x0000000423237c23 */ /* 0x008fe2000801003e */
[C---:B------:R-:W-:Y:S01]  /*86b0*/  ISETP.GE.AND P6, PT, R19.reuse, R25, PT ;  /* 0x000000191300720c */ /* 0x040fe20003fc6270 */
[----:B------:R-:W3:Y:S01]  /*86c0*/  MUFU.TANH R12, R12 ;  /* 0x0000000c000c7308 */ /* 0x000ee20000002400 */
[----:B------:R-:W-:Y:S01]  /*86d0*/  ISETP.GE.AND P5, PT, R19, R27, PT ;  /* 0x0000001b1300720c */ /* 0x000fe20003fa6270 */
[----:B------:R-:W-:Y:S01]  /*86e0*/  FMUL.FTZ R49, R49, c[0x0][0x2ec] ;  /* 0x0000bb0031317a20 */ /* 0x000fe20000410000 */
[----:B------:R-:W-:Y:S01]  /*86f0*/  ISETP.GE.AND P1, PT, R19, R26, PT ;  /* 0x0000001a1300720c */ /* 0x000fe20003f26270 */
[----:B------:R-:W-:Y:S01]  /*8700*/  FMUL.FTZ R15, R15, c[0x0][0x2ec] ;  /* 0x0000bb000f0f7a20 */ /* 0x000fe20000410000 */
[----:B------:R-:W-:Y:S01]  /*8710*/  FSEL R251, R6, -INF , !P0 ;  /* 0xff80000006fb7808 */ /* 0x000fe20004000000 */
[----:B-1----:R-:W-:Y:S01]  /*8720*/  FFMA.FTZ R6, R34, UR4, R29 ;  /* 0x0000000422067c23 */ /* 0x002fe2000801001d */
[----:B------:R-:W-:Y:S01]  /*8730*/  FSEL R64, R5, -INF , !P6 ;  /* 0xff80000005407808 */ /* 0x000fe20007000000 */
[----:B------:R-:W1:Y:S01]  /*8740*/  MUFU.TANH R14, R14 ;  /* 0x0000000e000e7308 */ /* 0x000e620000002400 */
[----:B------:R-:W-:Y:S01]  /*8750*/  FSEL R239, R4, -INF , !P5 ;  /* 0xff80000004ef7808 */ /* 0x000fe20006800000 */
[C---:B----4-:R-:W-:Y:S01]  /*8760*/  FFMA.FTZ R5, R34.reuse, UR4, R28 ;  /* 0x0000000422057c23 */ /* 0x050fe2000801001c */
[----:B------:R-:W-:Y:S01]  /*8770*/  FSEL R242, R35, -INF , !P1 ;  /* 0xff80000023f27808 */ /* 0x000fe20004800000 */
[----:B-----5:R-:W-:Y:S01]  /*8780*/  FFMA.FTZ R4, R34, UR4, R61 ;  /* 0x0000000422047c23 */ /* 0x020fe2000801003d */
[----:B------:R-:W-:Y:S01]  /*8790*/  ISETP.GE.AND P0, PT, R18, R24, PT ;  /* 0x000000181200720c */ /* 0x000fe20003f06270 */
[----:B--2---:R-:W-:Y:S01]  /*87a0*/  FFMA.FTZ R34, R34, UR4, R63 ;  /* 0x0000000422227c23 */ /* 0x004fe2000801003f */
[C---:B------:R-:W-:Y:S01]  /*87b0*/  ISETP.GE.AND P6, PT, R18.reuse, R25, PT ;  /* 0x000000191200720c */ /* 0x040fe20003fc6270 */
[----:B------:R-:W2:Y:S01]  /*87c0*/  MUFU.TANH R48, R48 ;  /* 0x0000003000307308 */ /* 0x000ea20000002400 */
[C---:B------:R-:W-:Y:S01]  /*87d0*/  ISETP.GE.AND P5, PT, R18.reuse, R27, PT ;  /* 0x0000001b1200720c */ /* 0x040fe20003fa6270 */
[----:B------:R-:W-:Y:S01]  /*87e0*/  FMUL.FTZ R51, R51, c[0x0][0x2ec] ;  /* 0x0000bb0033337a20 */ /* 0x000fe20000410000 */
[----:B------:R-:W-:-:S02]  /*87f0*/  ISETP.GE.AND P1, PT, R18, R26, PT ;  /* 0x0000001a1200720c */ /* 0x000fc40003f26270 */
[----:B------:R-:W-:Y:S02]  /*8800*/  FSEL R246, R6, -INF , !P0 ;  /* 0xff80000006f67808 */ /* 0x000fe40004000000 */
[----:B------:R-:W-:Y:S01]  /*8810*/  FSEL R192, R5, -INF , !P6 ;  /* 0xff80000005c07808 */ /* 0x000fe20007000000 */
[----:B------:R-:W4:Y:S01]  /*8820*/  MUFU.TANH R7, R7 ;  /* 0x0000000700077308 */ /* 0x000f220000002400 */
[----:B------:R-:W-:Y:S01]  /*8830*/  FSEL R237, R4, -INF , !P5 ;  /* 0xff80000004ed7808 */ /* 0x000fe20006800000 */
[C---:B---3--:R-:W-:Y:S01]  /*8840*/  FFMA.FTZ R5, R17.reuse, UR4, R12 ;  /* 0x0000000411057c23 */ /* 0x048fe2000801000c */
[----:B------:R-:W-:Y:S01]  /*8850*/  FSEL R241, R34, -INF , !P1 ;  /* 0xff80000022f17808 */ /* 0x000fe20004800000 */
[----:B-1----:R-:W-:Y:S01]  /*8860*/  FFMA.FTZ R4, R17, UR4, R14 ;  /* 0x0000000411047c23 */ /* 0x002fe2000801000e */
[C---:B------:R-:W-:Y:S02]  /*8870*/  ISETP.GE.AND P0, PT, R3.reuse, R24, PT ;  /* 0x000000180300720c */ /* 0x040fe40003f06270 */
[C---:B------:R-:W-:Y:S01]  /*8880*/  ISETP.GE.AND P6, PT, R3.reuse, R25, PT ;  /* 0x000000190300720c */ /* 0x040fe20003fc6270 */
[----:B------:R-:W1:Y:S01]  /*8890*/  MUFU.TANH R13, R13 ;  /* 0x0000000d000d7308 */ /* 0x000e620000002400 */
[----:B------:R-:W-:-:S02]  /*88a0*/  ISETP.GE.AND P5, PT, R3, R27, PT ;  /* 0x0000001b0300720c */ /* 0x000fc40003fa6270 */
[----:B------:R-:W-:Y:S01]  /*88b0*/  ISETP.GE.AND P1, PT, R3, R26, PT ;  /* 0x0000001a0300720c */ /* 0x000fe20003f26270 */
[----:B--2---:R-:W-:Y:S01]  /*88c0*/  FFMA.FTZ R3, R17, UR4, R48 ;  /* 0x0000000411037c23 */ /* 0x004fe20008010030 */
[----:B------:R-:W-:Y:S02]  /*88d0*/  FSEL R247, R5, -INF , !P0 ;  /* 0xff80000005f77808 */ /* 0x000fe40004000000 */
[----:B------:R-:W-:Y:S01]  /*88e0*/  FSEL R252, R4, -INF , !P6 ;  /* 0xff80000004fc7808 */ /* 0x000fe20007000000 */
[----:B----4-:R-:W-:Y:S01]  /*88f0*/  FFMA.FTZ R17, R17, UR4, R7 ;  /* 0x0000000411117c23 */ /* 0x010fe20008010007 */
[----:B------:R-:W2:Y:S01]  /*8900*/  MUFU.TANH R8, R8 ;  /* 0x0000000800087308 */ /* 0x000ea20000002400 */
[----:B------:R-:W-:Y:S01]  /*8910*/  FSEL R235, R3, -INF , !P5 ;  /* 0xff80000003eb7808 */ /* 0x000fe20006800000 */
[----:B------:R-:W-:Y:S01]  /*8920*/  FFMA.FTZ R3, R44, UR4, R223 ;  /* 0x000000042c037c23 */ /* 0x000fe200080100df */
[----:B------:R-:W-:Y:S01]  /*8930*/  ISETP.GE.AND P0, PT, R0, R24, PT ;  /* 0x000000180000720c */ /* 0x000fe20003f06270 */
[----:B------:R-:W-:Y:S01]  /*8940*/  FFMA.FTZ R4, R44, UR4, R249 ;  /* 0x000000042c047c23 */ /* 0x000fe200080100f9 */
[----:B------:R-:W-:-:S02]  /*8950*/  FSEL R240, R17, -INF , !P1 ;  /* 0xff80000011f07808 */ /* 0x000fc40004800000 */
[C---:B------:R-:W-:Y:S01]  /*8960*/  ISETP.GE.AND P6, PT, R0.reuse, R25, PT ;  /* 0x000000190000720c */ /* 0x040fe20003fc6270 */
[----:B------:R3:W-:Y:S01]  /*8970*/  MUFU.TANH R5, R15 ;  /* 0x0000000f00057308 */ /* 0x0007e20000002400 */
[CC--:B------:R-:W-:Y:S02]  /*8980*/  ISETP.GE.AND P5, PT, R0.reuse, R27.reuse, PT ;  /* 0x0000001b0000720c */ /* 0x0c0fe40003fa6270 */
[----:B------:R-:W-:Y:S01]  /*8990*/  ISETP.GE.AND P1, PT, R0, R26, PT ;  /* 0x0000001a0000720c */ /* 0x000fe20003f26270 */
[----:B------:R-:W-:Y:S01]  /*89a0*/  FFMA.FTZ R0, R44, UR4, R250 ;  /* 0x000000042c007c23 */ /* 0x000fe200080100fa */
[----:B------:R-:W-:Y:S02]  /*89b0*/  FSEL R14, R4, -INF , !P5 ;  /* 0xff800000040e7808 */ /* 0x000fe40006800000 */
[----:B------:R-:W-:Y:S01]  /*89c0*/  ISETP.GE.AND P5, PT, R2, R27, PT ;  /* 0x0000001b0200720c */ /* 0x000fe20003fa6270 */
[----:B------:R-:W4:Y:S01]  /*89d0*/  MUFU.TANH R49, R49 ;  /* 0x0000003100317308 */ /* 0x000f220000002400 */
[----:B------:R-:W-:Y:S01]  /*89e0*/  FSEL R32, R0, -INF , !P6 ;  /* 0xff80000000207808 */ /* 0x000fe20007000000 */
[----:B-1----:R-:W-:Y:S01]  /*89f0*/  FFMA.FTZ R0, R16, UR4, R13 ;  /* 0x0000000410007c23 */ /* 0x002fe2000801000d */
[----:B------:R-:W-:Y:S01]  /*8a00*/  ISETP.GE.AND P6, PT, R2, R25, PT ;  /* 0x000000190200720c */ /* 0x000fe20003fc6270 */
[----:B--2---:R-:W-:Y:S01]  /*8a10*/  FFMA.FTZ R44, R44, UR4, R8 ;  /* 0x000000042c2c7c23 */ /* 0x004fe20008010008 */
[----:B---3--:R-:W-:-:S03]  /*8a20*/  FSEL R15, R3, -INF , !P0 ;  /* 0xff800000030f7808 */ /* 0x008fc60004000000 */
[----:B------:R-:W1:Y:S01]  /*8a30*/  MUFU.TANH R3, R51 ;  /* 0x0000003300037308 */ /* 0x000e620000002400 */
[----:B------:R-:W-:Y:S02]  /*8a40*/  ISETP.GE.AND P0, PT, R2, R24, PT ;  /* 0x000000180200720c */ /* 0x000fe40003f06270 */
[----:B------:R-:W-:Y:S02]  /*8a50*/  FSEL R44, R44, -INF , !P1 ;  /* 0xff8000002c2c7808 */ /* 0x000fe40004800000 */
[----:B------:R-:W-:Y:S01]  /*8a60*/  FSEL R243, R0, -INF , !P0 ;  /* 0xff80000000f37808 */ /* 0x000fe20004000000 */
[----:B----4-:R-:W-:Y:S01]  /*8a70*/  FFMA.FTZ R0, R16, UR4, R49 ;  /* 0x0000000410007c23 */ /* 0x010fe20008010031 */
[----:B------:R-:W-:Y:S02]  /*8a80*/  PLOP3.LUT P0, PT, PT, PT, UP0, 0x40, 0x0 ;  /* 0x000000000000781c */ /* 0x000fe40003f0e808 */
[----:B------:R-:W-:Y:S01]  /*8a90*/  ISETP.GE.AND P1, PT, R2, R26, PT ;  /* 0x0000001a0200720c */ /* 0x000fe20003f26270 */
[----:B------:R-:W-:Y:S01]  /*8aa0*/  FFMA.FTZ R2, R16, UR4, R5 ;  /* 0x0000000410027c23 */ /* 0x000fe20008010005 */
[----:B------:R-:W-:-:S04]  /*8ab0*/  FSEL R223, R0, -INF , !P5 ;  /* 0xff80000000df7808 */ /* 0x000fc80006800000 */
[----:B------:R-:W-:Y:S01]  /*8ac0*/  FSEL R245, R2, -INF , !P6 ;  /* 0xff80000002f57808 */ /* 0x000fe20007000000 */
[----:B-1----:R-:W-:-:S05]  /*8ad0*/  FFMA.FTZ R16, R16, UR4, R3 ;  /* 0x0000000410107c23 */ /* 0x002fca0008010003 */
        /* <DEDUP_REMOVED lines=64> */
.L_x_660:
[----:B------:R-:W-:Y:S05]  /*8ee0*/  BSYNC B0 ;  /* 0x0000000000007941 */ /* 0x000fea0003800000 */
.L_x_659:
[----:B------:R-:W0:Y:S02]  /*8ef0*/  LDGDEPBAR ;  /* 0x00000000000079af */ /* 0x000e240000000000 */
.L_x_658:
[----:B-1----:R-:W2:Y:S01]  /*8f00*/  LDL.LU R11, [R1] ;  /* 0x00000000010b7983 */ /* 0x002ea20000300800 */
[----:B------:R-:W-:-:S03]  /*8f10*/  MOV R13, R192 ;  /* 0x000000c0000d7202 */ /* 0x000fc60000000f00 */
[----:B------:R-:W3:Y:S04]  /*8f20*/  LDL.LU R12, [R1+0x4] ;  /* 0x00000400010c7983 */ /* 0x000ee80000300800 */
[----:B------:R-:W4:Y:S04]  /*8f30*/  LDL.LU R33, [R1+0xc] ;  /* 0x00000c0001217983 */ /* 0x000f280000300800 */
[----:B------:R-:W5:Y:S01]  /*8f40*/  LDL.LU R37, [R1+0x8] ;  /* 0x0000080001257983 */ /* 0x000f620000300800 */
[----:B------:R-:W-:Y:S02]  /*8f50*/  FMNMX.FTZ R0, R103, R14, !PT ;  /* 0x0000000e67007209 */ /* 0x000fe40007810000 */
[----:B------:R-:W-:Y:S01]  /*8f60*/  FMNMX.FTZ R4, R105, R15, !PT ;  /* 0x0000000f69047209 */ /* 0x000fe20007810000 */
        /* <DEDUP_REMOVED lines=46> */
[----:B------:R-:W1:Y:S01]  /*9250*/  SHFL.BFLY PT, R5, R3, 0x2, 0x1f ;  /* 0x0c401f0003057f89 */ /* 0x000e6200000e0000 */
        /* <DEDUP_REMOVED lines=22> */
[----:B------:R-:W-:Y:S01]  /*93c0*/  FMNMX.FTZ R4, R247, R4, !PT ;  /* 0x00000004f7047209 */ /* 0x000fe20007810000 */
[----:B------:R-:W-:Y:S01]  /*93d0*/  FMUL.FTZ R2, R248, c[0x0][0x23c] ;  /* 0x00008f00f8027a20 */ /* 0x000fe20000410000 */
[----:B------:R-:W-:Y:S02]  /*93e0*/  FMNMX.FTZ R0, R64, R0, !PT ;  /* 0x0000000040007209 */ /* 0x000fe40007810000 */
[----:B------:R-:W-:Y:S02]  /*93f0*/  FSETP.NEU.FTZ.AND P1, PT, R248, -INF , PT ;  /* 0xff800000f800780b */ /* 0x000fe40003f3d000 */
[----:B------:R-:W-:-:S02]  /*9400*/  FMNMX.FTZ R4, R243, R4, !PT ;  /* 0x00000004f3047209 */ /* 0x000fc40007810000 */
[----:B------:R-:W-:Y:S02]  /*9410*/  FMNMX.FTZ R0, R13, R0, !PT ;  /* 0x000000000d007209 */ /* 0x000fe40007810000 */
[----:B------:R-:W-:Y:S01]  /*9420*/  FSEL R2, R2, RZ, P1 ;  /* 0x000000ff02027208 */ /* 0x000fe20000800000 */
[----:B------:R-:W1:Y:S01]  /*9430*/  SHFL.BFLY PT, R7, R4, 0x2, 0x1f ;  /* 0x0c401f0004077f89 */ /* 0x000e6200000e0000 */
[----:B------:R-:W-:-:S03]  /*9440*/  FMNMX.FTZ R5, R252, R0, !PT ;  /* 0x00000000fc057209 */ /* 0x000fc60007810000 */
[--C-:B------:R-:W-:Y:S01]  /*9450*/  FFMA.FTZ R0, R14, c[0x0][0x23c], -R2.reuse ;  /* 0x00008f000e007a23 */ /* 0x100fe20000010802 */
[----:B------:R-:W-:Y:S02]  /*9460*/  FMNMX.FTZ R5, R245, R5, !PT ;  /* 0x00000005f5057209 */ /* 0x000fe40007810000 */
[----:B-1----:R-:W-:Y:S01]  /*9470*/  FMNMX.FTZ R231, R3, R6, !PT ;  /* 0x0000000603e77209 */ /* 0x002fe20007810000 */
[----:B------:R1:W-:Y:S02]  /*9480*/  MUFU.EX2 R34, R0 ;  /* 0x0000000000227308 */ /* 0x0003e40000000800 */
[----:B------:R-:W1:Y:S01]  /*9490*/  SHFL.BFLY PT, R6, R5, 0x2, 0x1f ;  /* 0x0c401f0005067f89 */ /* 0x000e6200000e0000 */
[--C-:B------:R-:W-:Y:S01]  /*94a0*/  FFMA.FTZ R3, R47, c[0x0][0x23c], -R2.reuse ;  /* 0x00008f002f037a23 */ /* 0x100fe20000010802 */
[----:B------:R-:W-:Y:S01]  /*94b0*/  FSETP.NEU.FTZ.AND P0, PT, R231, -INF , PT ;  /* 0xff800000e700780b */ /* 0x000fe20003f1d000 */
[----:B-1----:R-:W-:-:S04]  /*94c0*/  FFMA.FTZ R0, R100, c[0x0][0x23c], -R2 ;  /* 0x00008f0064007a23 */ /* 0x002fc80000010802 */
[----:B------:R1:W1:Y:S01]  /*94d0*/  MUFU.EX2 R60, R0 ;  /* 0x00000000003c7308 */ /* 0x0002620000000800 */
[----:B------:R-:W-:-:S07]  /*94e0*/  FMNMX.FTZ R4, R4, R7, !PT ;  /* 0x0000000704047209 */ /* 0x000fce0007810000 */
[----:B------:R1:W-:Y:S02]  /*94f0*/  MUFU.EX2 R57, R3 ;  /* 0x0000000300397308 */ /* 0x0003e40000000800 */
[----:B-1----:R-:W-:-:S05]  /*9500*/  FMUL.FTZ R0, R231, c[0x0][0x23c] ;  /* 0x00008f00e7007a20 */ /* 0x002fca0000410000 */
[----:B------:R-:W-:Y:S01]  /*9510*/  FSEL R0, R0, RZ, P0 ;  /* 0x000000ff00007208 */ /* 0x000fe20000000000 */
[----:B------:R-:W-:-:S04]  /*9520*/  FFMA.FTZ R3, R46, c[0x0][0x23c], -R2 ;  /* 0x00008f002e037a23 */ /* 0x000fc80000010802 */
[----:B------:R1:W1:Y:S01]  /*9530*/  MUFU.EX2 R36, R3 ;  /* 0x0000000300247308 */ /* 0x0002620000000800 */
[----:B------:R-:W1:Y:S02]  /*9540*/  SHFL.BFLY PT, R9, R4, 0x1, 0x1f ;  /* 0x0c201f0004097f89 */ /* 0x000e6400000e0000 */
[----:B-1----:R-:W-:-:S05]  /*9550*/  FFMA.FTZ R3, R44, c[0x0][0x23c], -R0 ;  /* 0x00008f002c037a23 */ /* 0x002fca0000010800 */
[----:B------:R1:W-:Y:S02]  /*9560*/  MUFU.EX2 R56, R3 ;  /* 0x0000000300387308 */ /* 0x0003e40000000800 */
[----:B-1----:R-:W-:-:S06]  /*9570*/  FFMA.FTZ R3, R107, c[0x0][0x23c], -R0 ;  /* 0x00008f006b037a23 */ /* 0x002fcc0000010800 */
[----:B------:R1:W-:Y:S02]  /*9580*/  MUFU.EX2 R59, R3 ;  /* 0x00000003003b7308 */ /* 0x0003e40000000800 */
[----:B-1----:R-:W-:-:S05]  /*9590*/  FMNMX.FTZ R3, R5, R6, !PT ;  /* 0x0000000605037209 */ /* 0x002fca0007810000 */
[----:B------:R-:W1:Y:S01]  /*95a0*/  SHFL.BFLY PT, R8, R3, 0x1, 0x1f ;  /* 0x0c201f0003087f89 */ /* 0x000e6200000e0000 */
[----:B------:R-:W-:Y:S01]  /*95b0*/  FFMA.FTZ R5, R106, c[0x0][0x23c], -R0 ;  /* 0x00008f006a057a23 */ /* 0x000fe20000010800 */
[----:B------:R-:W-:Y:S02]  /*95c0*/  FSEL R7, R248, RZ, P1 ;  /* 0x000000fff8077208 */ /* 0x000fe40000800000 */
[----:B------:R-:W-:Y:S01]  /*95d0*/  FSEL R6, R231, RZ, P0 ;  /* 0x000000ffe7067208 */ /* 0x000fe20000000000 */
[----:B------:R2:W-:Y:S01]  /*95e0*/  MUFU.EX2 R39, R5 ;  /* 0x0000000500277308 */ /* 0x0005e20000000800 */
[----:B------:R-:W-:Y:S01]  /*95f0*/  FMNMX.FTZ R249, R4, R9, !PT ;  /* 0x0000000904f97209 */ /* 0x000fe20007810000 */
[----:B------:R-:W-:-:S03]  /*9600*/  FADD.FTZ R7, R103, -R7 ;  /* 0x8000000767077221 */ /* 0x000fc60000010000 */
[C---:B------:R-:W-:Y:S01]  /*9610*/  FSETP.NEU.FTZ.AND P1, PT, R249.reuse, -INF , PT ;  /* 0xff800000f900780b */ /* 0x040fe20003f3d000 */
[----:B------:R-:W-:Y:S02]  /*9620*/  FMUL.FTZ R4, R249, c[0x0][0x23c] ;  /* 0x00008f00f9047a20 */ /* 0x000fe40000410000 */
[----:B--2---:R-:W-:-:S04]  /*9630*/  FFMA.FTZ R5, R102, c[0x0][0x23c], -R0 ;  /* 0x00008f0066057a23 */ /* 0x004fc80000010800 */
[----:B------:R2:W-:Y:S01]  /*9640*/  MUFU.EX2 R35, R5 ;  /* 0x0000000500237308 */ /* 0x0005e20000000800 */
[----:B------:R-:W-:Y:S01]  /*9650*/  FMUL.FTZ R7, R7, c[0x0][0x23c] ;  /* 0x00008f0007077a20 */ /* 0x000fe20000410000 */
[----:B-1----:R-:W-:Y:S02]  /*9660*/  FMNMX.FTZ R250, R3, R8, !PT ;  /* 0x0000000803fa7209 */ /* 0x002fe40007810000 */
[----:B------:R-:W-:-:S04]  /*9670*/  FSEL R8, R4, RZ, P1 ;  /* 0x000000ff04087208 */ /* 0x000fc80000800000 */
[----:B------:R-:W1:Y:S01]  /*9680*/  MUFU.EX2 R66, R7 ;  /* 0x0000000700427308 */ /* 0x000e620000000800 */
[----:B--2---:R-:W-:-:S04]  /*9690*/  FADD.FTZ R5, R101, -R6 ;  /* 0x8000000665057221 */ /* 0x004fc80000010000 */
[----:B------:R-:W-:-:S04]  /*96a0*/  FMUL.FTZ R5, R5, c[0x0][0x23c] ;  /* 0x00008f0005057a20 */ /* 0x000fc80000410000 */
[----:B------:R2:W2:Y:S01]  /*96b0*/  MUFU.EX2 R65, R5 ;  /* 0x0000000500417308 */ /* 0x0004a20000000800 */
[----:B------:R-:W-:-:S07]  /*96c0*/  FFMA.FTZ R9, R110, c[0x0][0x23c], -R8 ;  /* 0x00008f006e097a23 */ /* 0x000fce0000010808 */
[----:B------:R3:W3:Y:S01]  /*96d0*/  MUFU.EX2 R38, R9 ;  /* 0x0000000900267308 */ /* 0x0006e20000000800 */
[----:B------:R-:W-:Y:S01]  /*96e0*/  F2FP.PACK_AB R4, R60, R34 ;  /* 0x000000223c04723e */ /* 0x000fe200000000ff */
[--C-:B------:R-:W-:Y:S01]  /*96f0*/  FFMA.FTZ R3, R15, c[0x0][0x23c], -R8.reuse ;  /* 0x00008f000f037a23 */ /* 0x100fe20000010808 */
[----:B------:R-:W-:Y:S01]  /*9700*/  F2FP.PACK_AB R6, R36, R57 ;  /* 0x000000392406723e */ /* 0x000fe200000000ff */
[-C--:B-1----:R-:W-:Y:S01]  /*9710*/  FMUL.FTZ R132, R132, R66.reuse ;  /* 0x0000004284847220 */ /* 0x082fe20000410000 */
[----:B------:R-:W-:Y:S01]  /*9720*/  F2FP.PACK_AB R7, R35, R39 ;  /* 0x000000272307723e */ /* 0x000fe200000000ff */
[----:B------:R-:W-:Y:S01]  /*9730*/  FMUL.FTZ R133, R133, R66 ;  /* 0x0000004285857220 */ /* 0x000fe20000410000 */
[----:B--2---:R-:W-:Y:S01]  /*9740*/  F2FP.PACK_AB R5, R59, R56 ;  /* 0x000000383b05723e */ /* 0x004fe200000000ff */
[-C--:B------:R-:W-:Y:S02]  /*9750*/  FMUL.FTZ R134, R134, R65.reuse ;  /* 0x0000004186867220 */ /* 0x080fe40000410000 */
[----:B------:R-:W-:Y:S01]  /*9760*/  FMUL.FTZ R135, R135, R65 ;  /* 0x0000004187877220 */ /* 0x000fe20000410000 */
[----:B------:R1:W-:Y:S01]  /*9770*/  MUFU.EX2 R62, R3 ;  /* 0x00000003003e7308 */ /* 0x0003e20000000800 */
[----:B------:R-:W-:Y:S01]  /*9780*/  FSETP.NEU.FTZ.AND P0, PT, R250, -INF , PT ;  /* 0xff800000fa00780b */ /* 0x000fe20003f1d000 */
[----:B------:R-:W-:-:S02]  /*9790*/  FFMA.FTZ R10, R109, c[0x0][0x23c], -R8 ;  /* 0x00008f006d0a7a23 */ /* 0x000fc40000010808 */
[----:B---3--:R-:W-:Y:S02]  /*97a0*/  FFMA.FTZ R9, R108, c[0x0][0x23c], -R8 ;  /* 0x00008f006c097a23 */ /* 0x008fe40000010808 */
[----:B------:R-:W-:Y:S02]  /*97b0*/  HMMA.16816.F32 R188, R4, R16, R132 ;  /* 0x0000001004bc723c */ /* 0x000fe40000001884 */
[----:B------:R-:W2:Y:S05]  /*97c0*/  MUFU.EX2 R14, R10 ;  /* 0x0000000a000e7308 */ /* 0x000eaa0000000800 */
[----:B------:R-:W-:Y:S01]  /*97d0*/  MOV R132, R38 ;  /* 0x0000002600847202 */ /* 0x000fe20000000f00 */
[----:B-1----:R-:W-:-:S02]  /*97e0*/  FMUL.FTZ R3, R250, c[0x0][0x23c] ;  /* 0x00008f00fa037a20 */ /* 0x002fc40000410000 */
[----:B------:R1:W-:Y:S03]  /*97f0*/  MUFU.EX2 R38, R9 ;  /* 0x0000000900267308 */ /* 0x0003e60000000800 */
[----:B------:R-:W-:Y:S01]  /*9800*/  FSEL R3, R3, RZ, P0 ;  /* 0x000000ff03037208 */ /* 0x000fe20000000000 */
[----:B------:R-:W-:Y:S01]  /*9810*/  FMUL.FTZ R136, R136, R66 ;  /* 0x0000004288887220 */ /* 0x000fe20000410000 */
[----:B------:R-:W-:Y:S01]  /*9820*/  MOV R58, R12 ;  /* 0x0000000c003a7202 */ /* 0x000fe20000000f00 */
[----:B------:R-:W-:Y:S02]  /*9830*/  FMUL.FTZ R137, R137, R66 ;  /* 0x0000004289897220 */ /* 0x000fe40000410000 */
[-C--:B------:R-:W-:Y:S02]  /*9840*/  FMUL.FTZ R138, R138, R65.reuse ;  /* 0x000000418a8a7220 */ /* 0x080fe40000410000 */
[----:B------:R-:W-:Y:S01]  /*9850*/  FMUL.FTZ R139, R139, R65 ;  /* 0x000000418b8b7220 */ /* 0x000fe20000410000 */
[----:B-1----:R-:W-:Y:S01]  /*9860*/  FSEL R9, R249, RZ, P1 ;  /* 0x000000fff9097208 */ /* 0x002fe20000800000 */
[----:B------:R-:W-:Y:S01]  /*9870*/  FFMA.FTZ R10, R32, c[0x0][0x23c], -R3 ;  /* 0x00008f00200a7a23 */ /* 0x000fe20000010803 */
[----:B------:R-:W-:-:S03]  /*9880*/  MOV R61, R11 ;  /* 0x0000000b003d7202 */ /* 0x000fc60000000f00 */
[----:B------:R-:W-:Y:S01]  /*9890*/  FADD.FTZ R12, R105, -R9 ;  /* 0x80000009690c7221 */ /* 0x000fe20000010000 */
[----:B------:R-:W-:Y:S01]  /*98a0*/  FSEL R9, R250, RZ, P0 ;  /* 0x000000fffa097208 */ /* 0x000fe20000000000 */
[----:B------:R-:W-:Y:S01]  /*98b0*/  FFMA.FTZ R11, R177, c[0x0][0x23c], -R3 ;  /* 0x00008f00b10b7a23 */ /* 0x000fe20000010803 */
[----:B------:R1:W-:Y:S01]  /*98c0*/  MUFU.EX2 R15, R10 ;  /* 0x0000000a000f7308 */ /* 0x0003e20000000800 */
[----:B------:R-:W-:Y:S02]  /*98d0*/  HMMA.16816.F32 R184, R4, R18, R136 ;  /* 0x0000001204b8723c */ /* 0x000fe40000001888 */
[----:B------:R-:W-:-:S05]  /*98e0*/  FADD.FTZ R9, R104, -R9 ;  /* 0x8000000968097221 */ /* 0x000fca0000010000 */
[----:B------:R3:W-:Y:S01]  /*98f0*/  MUFU.EX2 R139, R11 ;  /* 0x0000000b008b7308 */ /* 0x0007e20000000800 */
[----:B------:R-:W-:Y:S02]  /*9900*/  FMUL.FTZ R9, R9, c[0x0][0x23c] ;  /* 0x00008f0009097a20 */ /* 0x000fe40000410000 */
[----:B-1----:R-:W-:Y:S01]  /*9910*/  FFMA.FTZ R10, R176, c[0x0][0x23c], -R3 ;  /* 0x00008f00b00a7a23 */ /* 0x002fe20000010803 */
[----:B--2---:R-:W-:-:S04]  /*9920*/  MOV R177, R14 ;  /* 0x0000000e00b17202 */ /* 0x004fc80000000f00 */
[----:B------:R1:W-:Y:S01]  /*9930*/  MUFU.EX2 R176, R10 ;  /* 0x0000000a00b07308 */ /* 0x0003e20000000800 */
[----:B---3--:R-:W-:Y:S01]  /*9940*/  FFMA.FTZ R11, R111, c[0x0][0x23c], -R3 ;  /* 0x00008f006f0b7a23 */ /* 0x008fe20000010803 */
[----:B------:R-:W-:-:S06]  /*9950*/  MOV R14, R64 ;  /* 0x00000040000e7202 */ /* 0x000fcc0000000f00 */
[----:B------:R-:W-:Y:S01]  /*9960*/  MUFU.EX2 R32, R11 ;  /* 0x0000000b00207308 */ /* 0x000fe20000000800 */
[----:B-1----:R-:W-:-:S07]  /*9970*/  FMUL.FTZ R10, R12, c[0x0][0x23c] ;  /* 0x00008f000c0a7a20 */ /* 0x002fce0000410000 */
[----:B------:R-:W-:Y:S01]  /*9980*/  MUFU.EX2 R11, R9 ;  /* 0x00000009000b7308 */ /* 0x000fe20000000800 */
[-C--:B------:R-:W-:Y:S02]  /*9990*/  FMUL.FTZ R168, R168, R66.reuse ;  /* 0x00000042a8a87220 */ /* 0x080fe40000410000 */
[----:B------:R-:W-:-:S05]  /*99a0*/  FMUL.FTZ R169, R169, R66 ;  /* 0x00000042a9a97220 */ /* 0x000fca0000410000 */
[----:B------:R-:W1:Y:S01]  /*99b0*/  MUFU.EX2 R64, R10 ;  /* 0x0000000a00407308 */ /* 0x000e620000000800 */
        /* <DEDUP_REMOVED lines=38> */
[----:B------:R-:W-:Y:S01]  /*9c20*/  HMMA.16816.F32 R108, R4, R50, R168 ;  /* 0x00000032046c723c */ /* 0x000fe200000018a8 */
[-C--:B-1----:R-:W-:Y:S02]  /*9c30*/  FMUL.FTZ R144, R144, R64.reuse ;  /* 0x0000004090907220 */ /* 0x082fe40000410000 */
[----:B------:R-:W-:-:S04]  /*9c40*/  FMUL.FTZ R145, R145, R64 ;  /* 0x0000004091917220 */ /* 0x000fc80000410000 */
[----:B------:R-:W-:Y:S01]  /*9c50*/  MOV R168, R62 ;  /* 0x0000003e00a87202 */ /* 0x000fe20000000f00 */
[----:B------:R-:W-:Y:S01]  /*9c60*/  HMMA.16816.F32 R196, R4, R20, R112 ;  /* 0x0000001404c4723c */ /* 0x000fe20000001870 */
[----:B------:R-:W-:Y:S01]  /*9c70*/  MOV R169, R15 ;  /* 0x0000000f00a97202 */ /* 0x000fe20000000f00 */
[-C--:B------:R-:W-:Y:S02]  /*9c80*/  FMUL.FTZ R146, R146, R11.reuse ;  /* 0x0000000b92927220 */ /* 0x080fe40000410000 */
[----:B------:R-:W-:-:S04]  /*9c90*/  FMUL.FTZ R147, R147, R11 ;  /* 0x0000000b93937220 */ /* 0x000fc80000410000 */
[----:B------:R-:W-:Y:S01]  /*9ca0*/  HMMA.16816.F32 R192, R4, R22, R120 ;  /* 0x0000001604c0723c */ /* 0x000fe20000001878 */
[----:B------:R-:W-:-:S07]  /*9cb0*/  FFMA.FTZ R9, R179, c[0x0][0x23c], -R2 ;  /* 0x00008f00b3097a23 */ /* 0x000fce0000010802 */
[----:B------:R-:W-:Y:S01]  /*9cc0*/  HMMA.16816.F32 R180, R4, R30, R152 ;  /* 0x0000001e04b4723c */ /* 0x000fe20000001898 */
[----:B------:R-:W-:-:S07]  /*9cd0*/  FMUL.FTZ R140, R140, R64 ;  /* 0x000000408c8c7220 */ /* 0x000fce0000410000 */
[----:B------:R-:W-:Y:S01]  /*9ce0*/  HMMA.16816.F32 R112, R4, R48, R164 ;  /* 0x000000300470723c */ /* 0x000fe200000018a4 */
[----:B------:R-:W-:-:S07]  /*9cf0*/  FMUL.FTZ R141, R141, R64 ;  /* 0x000000408d8d7220 */ /* 0x000fce0000410000 */
[----:B------:R-:W-:Y:S01]  /*9d00*/  HMMA.16816.F32 R120, R4, R28, R148 ;  /* 0x0000001c0478723c */ /* 0x000fe20000001894 */
[----:B------:R-:W-:-:S07]  /*9d10*/  FMUL.FTZ R142, R142, R11 ;  /* 0x0000000b8e8e7220 */ /* 0x000fce0000410000 */
[----:B------:R-:W-:Y:S01]  /*9d20*/  HMMA.16816.F32 R104, R4, R52, R72 ;  /* 0x000000340468723c */ /* 0x000fe20000001848 */
[----:B------:R-:W-:-:S07]  /*9d30*/  FMUL.FTZ R143, R143, R11 ;  /* 0x0000000b8f8f7220 */ /* 0x000fce0000410000 */
[C---:B------:R-:W-:Y:S08]  /*9d40*/  HMMA.16816.F32 R100, R4.reuse, R54, R76 ;  /* 0x000000360464723c */ /* 0x040ff0000000184c */
[C---:B------:R-:W-:Y:S08]  /*9d50*/  HMMA.16816.F32 R164, R4.reuse, R40, R88 ;  /* 0x0000002804a4723c */ /* 0x040ff00000001858 */
[----:B------:R-:W-:Y:S07]  /*9d60*/  HMMA.16816.F32 R152, R4, R42, R92 ;  /* 0x0000002a0498723c */ /* 0x000fee000000185c */
[----:B------:R-:W-:-:S02]  /*9d70*/  F2FP.PACK_AB R4, R132, R168 ;  /* 0x000000a88404723e */ /* 0x000fc400000000ff */
[----:B------:R-:W-:Y:S02]  /*9d80*/  F2FP.PACK_AB R5, R139, R169 ;  /* 0x000000a98b05723e */ /* 0x000fe400000000ff */
[----:B------:R-:W-:Y:S02]  /*9d90*/  F2FP.PACK_AB R6, R38, R177 ;  /* 0x000000b12606723e */ /* 0x000fe400000000ff */
[----:B------:R-:W-:Y:S01]  /*9da0*/  F2FP.PACK_AB R7, R32, R176 ;  /* 0x000000b02007723e */ /* 0x000fe200000000ff */
[-C--:B------:R-:W-:Y:S02]  /*9db0*/  FMUL.FTZ R116, R116, R64.reuse ;  /* 0x0000004074747220 */ /* 0x080fe40000410000 */
[----:B------:R-:W-:Y:S02]  /*9dc0*/  FMUL.FTZ R117, R117, R64 ;  /* 0x0000004075757220 */ /* 0x000fe40000410000 */
[-C--:B------:R-:W-:Y:S02]  /*9dd0*/  FMUL.FTZ R118, R118, R11.reuse ;  /* 0x0000000b76767220 */ /* 0x080fe40000410000 */
[----:B------:R-:W-:Y:S01]  /*9de0*/  FMUL.FTZ R119, R119, R11 ;  /* 0x0000000b77777220 */ /* 0x000fe20000410000 */
[----:B------:R-:W-:Y:S01]  /*9df0*/  HMMA.16816.F32 R72, R4, R28, R144 ;  /* 0x0000001c0448723c */ /* 0x000fe20000001890 */
[----:B------:R1:W-:Y:S01]  /*9e00*/  MUFU.EX2 R147, R9 ;  /* 0x0000000900937308 */ /* 0x0003e20000000800 */
[----:B------:R-:W-:-:S02]  /*9e10*/  MOV R12, R39 ;  /* 0x00000027000c7202 */ /* 0x000fc40000000f00 */
[----:B-----5:R-:W-:-:S04]  /*9e20*/  MOV R135, R37 ;  /* 0x0000002500877202 */ /* 0x020fc80000000f00 */
[----:B------:R-:W-:Y:S01]  /*9e30*/  HMMA.16816.F32 R76, R4, R18, R140 ;  /* 0x00000012044c723c */ /* 0x000fe2000000188c */
[----:B-1----:R-:W-:-:S07]  /*9e40*/  FFMA.FTZ R9, R178, c[0x0][0x23c], -R2 ;  /* 0x00008f00b2097a23 */ /* 0x002fce0000010802 */
[----:B------:R-:W-:Y:S01]  /*9e50*/  HMMA.16816.F32 R92, R4, R20, R116 ;  /* 0x00000014045c723c */ /* 0x000fe20000001874 */
[----:B------:R1:W-:Y:S06]  /*9e60*/  MUFU.EX2 R141, R9 ;  /* 0x00000009008d7308 */ /* 0x0003ec0000000800 */
[----:B------:R-:W-:Y:S02]  /*9e70*/  MOV R119, R38 ;  /* 0x0000002600777202 */ /* 0x000fe40000000f00 */
[----:B------:R-:W-:Y:S02]  /*9e80*/  MOV R117, R36 ;  /* 0x0000002400757202 */ /* 0x000fe40000000f00 */
[----:B------:R-:W2:Y:S01]  /*9e90*/  LDSM.16.MT88.4 R36, [R224+0x9400] ;  /* 0x00940000e024783b */ /* 0x000ea20000004200 */
[----:B-1----:R-:W-:-:S04]  /*9ea0*/  FFMA.FTZ R9, R45, c[0x0][0x23c], -R2 ;  /* 0x00008f002d097a23 */ /* 0x002fc80000010802 */
[----:B------:R1:W-:Y:S01]  /*9eb0*/  MUFU.EX2 R21, R9 ;  /* 0x0000000900157308 */ /* 0x0003e20000000800 */
[----:B------:R-:W-:Y:S02]  /*9ec0*/  FFMA.FTZ R10, R67, c[0x0][0x23c], -R2 ;  /* 0x00008f00430a7a23 */ /* 0x000fe40000010802 */
[----:B-1----:R-:W-:-:S05]  /*9ed0*/  FFMA.FTZ R9, R202, c[0x0][0x23c], -R0 ;  /* 0x00008f00ca097a23 */ /* 0x002fca0000010800 */
[----:B------:R1:W-:Y:S08]  /*9ee0*/  MUFU.EX2 R142, R9 ;  /* 0x00000009008e7308 */ /* 0x0003f00000000800 */
[----:B------:R3:W-:Y:S01]  /*9ef0*/  MUFU.EX2 R143, R10 ;  /* 0x0000000a008f7308 */ /* 0x0007e20000000800 */
[----:B-1----:R-:W-:-:S07]  /*9f00*/  FFMA.FTZ R9, R201, c[0x0][0x23c], -R0 ;  /* 0x00008f00c9097a23 */ /* 0x002fce0000010800 */
[----:B------:R1:W5:Y:S01]  /*9f10*/  MUFU.EX2 R20, R9 ;  /* 0x0000000900147308 */ /* 0x0003620000000800 */
[----:B---3--:R-:W-:-:S07]  /*9f20*/  FFMA.FTZ R10, R203, c[0x0][0x23c], -R0 ;  /* 0x00008f00cb0a7a23 */ /* 0x008fce0000010800 */
[----:B------:R-:W3:Y:S01]  /*9f30*/  MUFU.EX2 R140, R10 ;  /* 0x0000000a008c7308 */ /* 0x000ee20000000800 */
[----:B-1----:R-:W-:-:S07]  /*9f40*/  FFMA.FTZ R9, R200, c[0x0][0x23c], -R0 ;  /* 0x00008f00c8097a23 */ /* 0x002fce0000010800 */
[----:B------:R1:W1:Y:S01]  /*9f50*/  MUFU.EX2 R203, R9 ;  /* 0x0000000900cb7308 */ /* 0x0002620000000800 */
        /* <DEDUP_REMOVED lines=36> */
[--C-:B-1----:R-:W-:Y:S01]  /*a1a0*/  FFMA.FTZ R9, R205, c[0x0][0x23c], -R8.reuse ;  /* 0x00008f00cd097a23 */ /* 0x102fe20000010808 */
[----:B-----5:R-:W-:Y:S01]  /*a1b0*/  MOV R205, R20 ;  /* 0x0000001400cd7202 */ /* 0x020fe20000000f00 */
[----:B------:R-:W-:Y:S01]  /*a1c0*/  FFMA.FTZ R10, R206, c[0x0][0x23c], -R8 ;  /* 0x00008f00ce0a7a23 */ /* 0x000fe20000010808 */
[----:B------:R-:W-:Y:S01]  /*a1d0*/  MOV R206, R21 ;  /* 0x0000001500ce7202 */ /* 0x000fe20000000f00 */
[C---:B------:R-:W-:Y:S01]  /*a1e0*/  HMMA.16816.F32 R44, R4.reuse, R52, R68 ;  /* 0x00000034042c723c */ /* 0x040fe20000001844 */
[----:B------:R-:W-:Y:S01]  /*a1f0*/  MOV R15, R61 ;  /* 0x0000003d000f7202 */ /* 0x000fe20000000f00 */
[----:B------:R1:W-:Y:S01]  /*a200*/  MUFU.EX2 R201, R9 ;  /* 0x0000000900c97308 */ /* 0x0003e20000000800 */
[----:B------:R-:W-:Y:S02]  /*a210*/  MOV R138, R60 ;  /* 0x0000003c008a7202 */ /* 0x000fe40000000f00 */
[----:B------:R-:W-:Y:S02]  /*a220*/  MOV R137, R59 ;  /* 0x0000003b00897202 */ /* 0x000fe40000000f00 */
[----:B------:R-:W-:Y:S01]  /*a230*/  MOV R136, R58 ;  /* 0x0000003a00887202 */ /* 0x000fe20000000f00 */
[----:B------:R-:W-:Y:S01]  /*a240*/  HMMA.16816.F32 R60, R4, R48, R160 ;  /* 0x00000030043c723c */ /* 0x000fe200000018a0 */
[----:B------:R-:W-:-:S02]  /*a250*/  MOV R171, R57 ;  /* 0x0000003900ab7202 */ /* 0x000fc40000000f00 */
[----:B------:R-:W-:Y:S02]  /*a260*/  MOV R170, R56 ;  /* 0x0000003800aa7202 */ /* 0x000fe40000000f00 */
[----:B------:R-:W-:-:S03]  /*a270*/  MOV R118, R32 ;  /* 0x0000002000767202 */ /* 0x000fc60000000f00 */
[----:B------:R-:W-:Y:S01]  /*a280*/  HMMA.16816.F32 R56, R4, R40, R84 ;  /* 0x000000280438723c */ /* 0x000fe20000001854 */
[----:B-1----:R-:W-:-:S07]  /*a290*/  FFMA.FTZ R9, R207, c[0x0][0x23c], -R8 ;  /* 0x00008f00cf097a23 */ /* 0x002fce0000010808 */
[C---:B------:R-:W-:Y:S01]  /*a2a0*/  HMMA.16816.F32 R88, R4.reuse, R22, R124 ;  /* 0x000000160458723c */ /* 0x040fe2000000187c */
[----:B------:R1:W-:Y:S01]  /*a2b0*/  MUFU.EX2 R200, R9 ;  /* 0x0000000900c87308 */ /* 0x0003e20000000800 */
[----:B------:R-:W-:Y:S01]  /*a2c0*/  MOV R144, R118 ;  /* 0x0000007600907202 */ /* 0x000fe20000000f00 */
[----:B------:R-:W-:Y:S05]  /*a2d0*/  LDSM.16.MT88.4 R20, [R226+0xb400] ;  /* 0x00b40000e214783b */ /* 0x000fea0000004200 */
[C---:B------:R-:W-:Y:S01]  /*a2e0*/  HMMA.16816.F32 R148, R4.reuse, R16, R128 ;  /* 0x000000100494723c */ /* 0x040fe20000001880 */
[----:B------:R5:W2:Y:S07]  /*a2f0*/  MUFU.EX2 R202, R10 ;  /* 0x0000000a00ca7308 */ /* 0x000aae0000000800 */
[----:B------:R-:W-:Y:S01]  /*a300*/  HMMA.16816.F32 R156, R4, R30, R156 ;  /* 0x0000001e049c723c */ /* 0x000fe2000000189c */
[----:B-1----:R-:W-:-:S07]  /*a310*/  FFMA.FTZ R9, R204, c[0x0][0x23c], -R8 ;  /* 0x00008f00cc097a23 */ /* 0x002fce0000010808 */
[C---:B------:R-:W-:Y:S01]  /*a320*/  HMMA.16816.F32 R48, R4.reuse, R50, R172 ;  /* 0x000000320430723c */ /* 0x040fe200000018ac */
[----:B------:R-:W-:Y:S01]  /*a330*/  MOV R116, R35 ;  /* 0x0000002300747202 */ /* 0x000fe20000000f00 */
[----:B------:R-:W-:Y:S06]  /*a340*/  LDSM.16.MT88.4 R28, [R224+0xa400] ;  /* 0x00a40000e01c783b */ /* 0x000fec0000004200 */
[C---:B------:R-:W-:Y:S01]  /*a350*/  HMMA.16816.F32 R52, R4.reuse, R54, R80 ;  /* 0x000000360434723c */ /* 0x040fe20000001850 */
[----:B------:R-:W-:Y:S01]  /*a360*/  MOV R133, R34 ;  /* 0x0000002200857202 */ /* 0x000fe20000000f00 */
[----:B------:R-:W-:Y:S06]  /*a370*/  LDSM.16.MT88.4 R16, [R224+0xb400] ;  /* 0x00b40000e010783b */ /* 0x000fec0000004200 */
[----:B------:R-:W-:Y:S01]  /*a380*/  HMMA.16816.F32 R40, R4, R42, R96 ;  /* 0x0000002a0428723c */ /* 0x000fe20000001860 */
[----:B----4-:R-:W-:-:S02]  /*a390*/  MOV R134, R33 ;  /* 0x0000002100867202 */ /* 0x010fc40000000f00 */
[----:B------:R-:W-:Y:S01]  /*a3a0*/  MOV R118, R136 ;  /* 0x0000008800767202 */ /* 0x000fe20000000f00 */
[----:B------:R-:W1:Y:S03]  /*a3b0*/  LDSM.16.MT88.4 R32, [R226+0x9400] ;  /* 0x00940000e220783b */ /* 0x000e660000004200 */
[----:B------:R-:W-:Y:S02]  /*a3c0*/  F2FP.PACK_AB R4, R141, R147 ;  /* 0x000000938d04723e */ /* 0x000fe400000000ff */
[----:B---3--:R-:W-:Y:S02]  /*a3d0*/  F2FP.PACK_AB R5, R142, R140 ;  /* 0x0000008c8e05723e */ /* 0x008fe400000000ff */
[----:B------:R-:W-:Y:S02]  /*a3e0*/  F2FP.PACK_AB R6, R206, R143 ;  /* 0x0000008fce06723e */ /* 0x000fe400000000ff */
[----:B------:R-:W-:-:S02]  /*a3f0*/  F2FP.PACK_AB R7, R203, R205 ;  /* 0x000000cdcb07723e */ /* 0x000fc400000000ff */
[----:B------:R-:W-:Y:S02]  /*a400*/  MOV R172, R137 ;  /* 0x0000008900ac7202 */ /* 0x000fe40000000f00 */
[----:B------:R-:W-:Y:S02]  /*a410*/  MOV R67, R138 ;  /* 0x0000008a00437202 */ /* 0x000fe40000000f00 */
[----:B-----5:R-:W-:Y:S02]  /*a420*/  MOV R10, R139 ;  /* 0x0000008b000a7202 */ /* 0x020fe40000000f00 */
[----:B--2---:R-:W-:Y:S01]  /*a430*/  HMMA.16816.F32 R136, R4, R36, R196 ;  /* 0x000000240488723c */ /* 0x004fe200000018c4 */
[----:B------:R2:W-:Y:S01]  /*a440*/  MUFU.EX2 R199, R9 ;  /* 0x0000000900c77308 */ /* 0x0005e20000000800 */
[----:B------:R-:W-:Y:S01]  /*a450*/  MOV R145, R117 ;  /* 0x0000007500917202 */ /* 0x000fe20000000f00 */
[----:B--2---:R-:W-:-:S06]  /*a460*/  FFMA.FTZ R9, R216, c[0x0][0x23c], -R3 ;  /* 0x00008f00d8097a23 */ /* 0x004fcc0000010803 */
[----:B------:R2:W-:Y:S01]  /*a470*/  MUFU.EX2 R198, R9 ;  /* 0x0000000900c67308 */ /* 0x0005e20000000800 */
[----:B------:R-:W-:Y:S02]  /*a480*/  MOV R117, R170 ;  /* 0x000000aa00757202 */ /* 0x000fe40000000f00 */
[----:B------:R-:W-:Y:S01]  /*a490*/  MOV R175, R171 ;  /* 0x000000ab00af7202 */ /* 0x000fe20000000f00 */
[----:B--2---:R-:W-:-:S04]  /*a4a0*/  FFMA.FTZ R9, R215, c[0x0][0x23c], -R3 ;  /* 0x00008f00d7097a23 */ /* 0x004fc80000010803 */
[----:B------:R2:W3:Y:S01]  /*a4b0*/  MUFU.EX2 R197, R9 ;  /* 0x0000000900c57308 */ /* 0x0004e20000000800 */
[----:B------:R-:W-:Y:S02]  /*a4c0*/  MOV R207, R132 ;  /* 0x0000008400cf7202 */ /* 0x000fe40000000f00 */
[----:B------:R-:W-:Y:S02]  /*a4d0*/  MOV R171, R133 ;  /* 0x0000008500ab7202 */ /* 0x000fe40000000f00 */
[----:B------:R-:W-:Y:S02]  /*a4e0*/  MOV R170, R134 ;  /* 0x0000008600aa7202 */ /* 0x000fe40000000f00 */
[----:B------:R-:W-:Y:S01]  /*a4f0*/  MOV R204, R135 ;  /* 0x0000008700cc7202 */ /* 0x000fe20000000f00 */
[----:B--2---:R-:W-:-:S04]  /*a500*/  FFMA.FTZ R9, R211, c[0x0][0x23c], -R3 ;  /* 0x00008f00d3097a23 */ /* 0x004fc80000010803 */
[----:B------:R2:W-:Y:S01]  /*a510*/  MUFU.EX2 R196, R9 ;  /* 0x0000000900c47308 */ /* 0x0005e20000000800 */
[----:B------:R-:W-:Y:S01]  /*a520*/  HMMA.16816.F32 R132, R4, R38, R192 ;  /* 0x000000260484723c */ /* 0x000fe200000018c0 */
[----:B------:R-:W-:Y:S02]  /*a530*/  MOV R179, R119 ;  /* 0x0000007700b37202 */ /* 0x000fe40000000f00 */
[----:B------:R-:W-:Y:S02]  /*a540*/  MOV R174, R176 ;  /* 0x000000b000ae7202 */ /* 0x000fe40000000f00 */
[----:B------:R-:W-:Y:S02]  /*a550*/  MOV R173, R177 ;  /* 0x000000b100ad7202 */ /* 0x000fe40000000f00 */
[----:B------:R-:W-:Y:S01]  /*a560*/  MOV R178, R12 ;  /* 0x0000000c00b27202 */ /* 0x000fe20000000f00 */
[----:B--2---:R-:W-:-:S04]  /*a570*/  FFMA.FTZ R9, R209, c[0x0][0x23c], -R3 ;  /* 0x00008f00d1097a23 */ /* 0x004fc80000010803 */
[----:B------:R2:W4:Y:S01]  /*a580*/  MUFU.EX2 R195, R9 ;  /* 0x0000000900c37308 */ /* 0x0005220000000800 */
[----:B------:R-:W-:Y:S02]  /*a590*/  MOV R119, R15 ;  /* 0x0000000f00777202 */ /* 0x000fe40000000f00 */
[----:B------:R-:W-:Y:S02]  /*a5a0*/  MOV R177, R14 ;  /* 0x0000000e00b17202 */ /* 0x000fe40000000f00 */
[----:B------:R-:W-:Y:S02]  /*a5b0*/  MOV R176, R13 ;  /* 0x0000000d00b07202 */ /* 0x000fe40000000f00 */
[----:B------:R-:W5:Y:S01]  /*a5c0*/  LDSM.16.MT88.4 R12, [R226+0xa400] ;  /* 0x00a40000e20c783b */ /* 0x000f620000004200 */
[----:B--2---:R-:W-:-:S04]  /*a5d0*/  FFMA.FTZ R9, R217, c[0x0][0x23c], -R2 ;  /* 0x00008f00d9097a23 */ /* 0x004fc80000010802 */
[----:B------:R2:W-:Y:S01]  /*a5e0*/  MUFU.EX2 R194, R9 ;  /* 0x0000000900c27308 */ /* 0x0005e20000000800 */
[----:B-1----:R-:W-:Y:S01]  /*a5f0*/  HMMA.16816.F32 R128, R4, R32, R188 ;  /* 0x000000200480723c */ /* 0x002fe200000018bc */
[----:B--2---:R-:W-:-:S06]  /*a600*/  FFMA.FTZ R9, R213, c[0x0][0x23c], -R2 ;  /* 0x00008f00d5097a23 */ /* 0x004fcc0000010802 */
[----:B------:R1:W2:Y:S02]  /*a610*/  MUFU.EX2 R193, R9 ;  /* 0x0000000900c17308 */ /* 0x0002a40000000800 */
[----:B-1----:R-:W-:-:S06]  /*a620*/  FFMA.FTZ R9, R210, c[0x0][0x23c], -R2 ;  /* 0x00008f00d2097a23 */ /* 0x002fcc0000010802 */
[----:B------:R1:W-:Y:S02]  /*a630*/  MUFU.EX2 R192, R9 ;  /* 0x0000000900c07308 */ /* 0x0003e40000000800 */
[----:B-1----:R-:W-:-:S06]  /*a640*/  FFMA.FTZ R9, R208, c[0x0][0x23c], -R2 ;  /* 0x00008f00d0097a23 */ /* 0x002fcc0000010802 */
[----:B------:R1:W-:Y:S01]  /*a650*/  MUFU.EX2 R191, R9 ;  /* 0x0000000900bf7308 */ /* 0x0003e20000000800 */
[----:B------:R-:W-:Y:S01]  /*a660*/  HMMA.16816.F32 R124, R4, R34, R184 ;  /* 0x00000022047c723c */ /* 0x000fe200000018b8 */
[----:B-1----:R-:W-:-:S06]  /*a670*/  FFMA.FTZ R9, R219, c[0x0][0x23c], -R0 ;  /* 0x00008f00db097a23 */ /* 0x002fcc0000010800 */
[----:B------:R1:W-:Y:S02]  /*a680*/  MUFU.EX2 R190, R9 ;  /* 0x0000000900be7308 */ /* 0x0003e40000000800 */
[----:B-1----:R-:W-:-:S06]  /*a690*/  FFMA.FTZ R9, R218, c[0x0][0x23c], -R0 ;  /* 0x00008f00da097a23 */ /* 0x002fcc0000010800 */
[----:B------:R1:W1:Y:S01]  /*a6a0*/  MUFU.EX2 R189, R9 ;  /* 0x0000000900bd7308 */ /* 0x0002620000000800 */
[----:B------:R-:W-:Y:S01]  /*a6b0*/  MOV R146, R116 ;  /* 0x0000007400927202 */ /* 0x000fe20000000f00 */
[----:B------:R-:W-:Y:S01]  /*a6c0*/  HMMA.16816.F32 R120, R4, R28, R120 ;  /* 0x0000001c0478723c */ /* 0x000fe20000001878 */
[----:B------:R-:W-:Y:S01]  /*a6d0*/  MOV R216, R117 ;  /* 0x0000007500d87202 */ /* 0x000fe20000000f00 */
[----:B-1----:R-:W-:-:S04]  /*a6e0*/  FFMA.FTZ R9, R214, c[0x0][0x23c], -R0 ;  /* 0x00008f00d6097a23 */ /* 0x002fc80000010800 */
[----:B------:R1:W-:Y:S01]  /*a6f0*/  MUFU.EX2 R187, R9 ;  /* 0x0000000900bb7308 */ /* 0x0003e20000000800 */
[----:B------:R-:W-:Y:S01]  /*a700*/  MOV R215, R118 ;  /* 0x0000007600d77202 */ /* 0x000fe20000000f00 */
[----:B-----5:R-:W-:Y:S01]  /*a710*/  HMMA.16816.F32 R112, R4, R12, R112 ;  /* 0x0000000c0470723c */ /* 0x020fe20000001870 */
[----:B------:R-:W-:Y:S01]  /*a720*/  MOV R211, R119 ;  /* 0x0000007700d37202 */ /* 0x000fe20000000f00 */
[----:B-1----:R-:W-:-:S04]  /*a730*/  FFMA.FTZ R9, R212, c[0x0][0x23c], -R0 ;  /* 0x00008f00d4097a23 */ /* 0x002fc80000010800 */
[----:B------:R1:W5:Y:S02]  /*a740*/  MUFU.EX2 R188, R9 ;  /* 0x0000000900bc7308 */ /* 0x0003640000000800 */
[C---:B------:R-:W-:Y:S08]  /*a750*/  HMMA.16816.F32 R116, R4.reuse, R30, R180 ;  /* 0x0000001e0474723c */ /* 0x040ff000000018b4 */
[----:B------:R-:W-:Y:S01]  /*a760*/  HMMA.16816.F32 R108, R4, R14, R108 ;  /* 0x0000000e046c723c */ /* 0x000fe2000000186c */
[----:B-1----:R-:W-:-:S07]  /*a770*/  FFMA.FTZ R9, R234, c[0x0][0x23c], -R8 ;  /* 0x00008f00ea097a23 */ /* 0x002fce0000010808 */
[C---:B------:R-:W-:Y:S01]  /*a780*/  HMMA.16816.F32 R104, R4.reuse, R16, R104 ;  /* 0x000000100468723c */ /* 0x040fe20000001868 */
[----:B------:R1:W-:Y:S07]  /*a790*/  MUFU.EX2 R186, R9 ;  /* 0x0000000900ba7308 */ /* 0x0003ee0000000800 */
[C---:B------:R-:W-:Y:S08]  /*a7a0*/  HMMA.16816.F32 R100, R4.reuse, R18, R100 ;  /* 0x000000120464723c */ /* 0x040ff00000001864 */
[----:B------:R-:W-:Y:S01]  /*a7b0*/  HMMA.16816.F32 R96, R4, R20, R164 ;  /* 0x000000140460723c */ /* 0x000fe200000018a4 */
[----:B-1----:R-:W-:-:S07]  /*a7c0*/  FFMA.FTZ R9, R222, c[0x0][0x23c], -R8 ;  /* 0x00008f00de097a23 */ /* 0x002fce0000010808 */
[----:B------:R-:W-:Y:S01]  /*a7d0*/  HMMA.16816.F32 R84, R4, R22, R152 ;  /* 0x000000160454723c */ /* 0x000fe20000001898 */
[----:B------:R1:W1:Y:S06]  /*a7e0*/  MUFU.EX2 R185, R9 ;  /* 0x0000000900b97308 */ /* 0x00026c0000000800 */
[----:B------:R-:W-:Y:S02]  /*a7f0*/  F2FP.PACK_AB R4, R201, R202 ;  /* 0x000000cac904723e */ /* 0x000fe400000000ff */
[----:B---3--:R-:W-:Y:S02]  /*a800*/  F2FP.PACK_AB R5, R197, R198 ;  /* 0x000000c6c505723e */ /* 0x008fe400000000ff */
[----:B------:R-:W-:-:S02]  /*a810*/  F2FP.PACK_AB R6, R199, R200 ;  /* 0x000000c8c706723e */ /* 0x000fc400000000ff */
[----:B----4-:R-:W-:Y:S01]  /*a820*/  F2FP.PACK_AB R7, R195, R196 ;  /* 0x000000c4c307723e */ /* 0x010fe200000000ff */
[----:B-1----:R-:W-:-:S06]  /*a830*/  FFMA.FTZ R9, R221, c[0x0][0x23c], -R8 ;  /* 0x00008f00dd097a23 */ /* 0x002fcc0000010808 */
[C---:B------:R-:W-:Y:S01]  /*a840*/  HMMA.16816.F32 R92, R4.reuse, R36, R92 ;  /* 0x00000024045c723c */ /* 0x040fe2000000185c */
[----:B------:R1:W-:Y:S07]  /*a850*/  MUFU.EX2 R184, R9 ;  /* 0x0000000900b87308 */ /* 0x0003ee0000000800 */
[C---:B------:R-:W-:Y:S01]  /*a860*/  HMMA.16816.F32 R88, R4.reuse, R38, R88 ;  /* 0x000000260458723c */ /* 0x040fe20000001858 */
[----:B------:R-:W3:Y:S07]  /*a870*/  LDSM.16.MT88.4 R36, [R224+0x9800] ;  /* 0x00980000e024783b */ /* 0x000eee0000004200 */
[----:B------:R-:W-:Y:S01]  /*a880*/  HMMA.16816.F32 R80, R4, R32, R148 ;  /* 0x000000200450723c */ /* 0x000fe20000001894 */
[----:B-1----:R-:W-:-:S07]  /*a890*/  FFMA.FTZ R9, R220, c[0x0][0x23c], -R8 ;  /* 0x00008f00dc097a23 */ /* 0x002fce0000010808 */
[C---:B------:R-:W-:Y:S01]  /*a8a0*/  HMMA.16816.F32 R76, R4.reuse, R34, R76 ;  /* 0x00000022044c723c */ /* 0x040fe2000000184c */
[----:B------:R-:W1:Y:S01]  /*a8b0*/  LDSM.16.MT88.4 R32, [R226+0x9800] ;  /* 0x00980000e220783b */ /* 0x000e620000004200 */
[----:B------:R4:W-:Y:S06]  /*a8c0*/  MUFU.EX2 R183, R9 ;  /* 0x0000000900b77308 */ /* 0x0009ec0000000800 */
[C---:B------:R-:W-:Y:S08]  /*a8d0*/  HMMA.16816.F32 R72, R4.reuse, R28, R72 ;  /* 0x0000001c0448723c */ /* 0x040ff00000001848 */
[C---:B------:R-:W-:Y:S01]  /*a8e0*/  HMMA.16816.F32 R68, R4.reuse, R30, R156 ;  /* 0x0000001e0444723c */ /* 0x040fe2000000189c */
[----:B------:R-:W1:Y:S07]  /*a8f0*/  LDSM.16.MT88.4 R28, [R224+0xa800] ;  /* 0x00a80000e01c783b */ /* 0x000e6e0000004200 */
[C---:B------:R-:W-:Y:S01]  /*a900*/  HMMA.16816.F32 R60, R4.reuse, R12, R60 ;  /* 0x0000000c043c723c */ /* 0x040fe2000000183c */
[----:B----4-:R-:W-:Y:S01]  /*a910*/  FFMA.FTZ R9, R244, c[0x0][0x23c], -R3 ;  /* 0x00008f00f4097a23 */ /* 0x010fe20000010803 */
[----:B------:R-:W-:Y:S01]  /*a920*/  MOV R209, R168 ;  /* 0x000000a800d17202 */ /* 0x000fe20000000f00 */
[----:B------:R-:W-:Y:S05]  /*a930*/  LDSM.16.MT88.4 R156, [R224+0xac00] ;  /* 0x00ac0000e09c783b */ /* 0x000fea0000004200 */
[C---:B------:R-:W-:Y:S01]  /*a940*/  HMMA.16816.F32 R48, R4.reuse, R14, R48 ;  /* 0x0000000e0430723c */ /* 0x040fe20000001830 */
[----:B------:R-:W4:Y:S07]  /*a950*/  LDSM.16.MT88.4 R12, [R226+0xa800] ;  /* 0x00a80000e20c783b */ /* 0x000f2e0000004200 */
[C---:B------:R-:W-:Y:S08]  /*a960*/  HMMA.16816.F32 R44, R4.reuse, R16, R44 ;  /* 0x00000010042c723c */ /* 0x040ff0000000182c */
[C---:B------:R-:W-:Y:S01]  /*a970*/  HMMA.16816.F32 R52, R4.reuse, R18, R52 ;  /* 0x000000120434723c */ /* 0x040fe20000001834 */
[----:B------:R-:W1:Y:S07]  /*a980*/  LDSM.16.MT88.4 R16, [R224+0xb800] ;  /* 0x00b80000e010783b */ /* 0x000e6e0000004200 */
[C---:B------:R-:W-:Y:S08]  /*a990*/  HMMA.16816.F32 R56, R4.reuse, R20, R56 ;  /* 0x000000140438723c */ /* 0x040ff00000001838 */
[----:B------:R-:W-:Y:S01]  /*a9a0*/  HMMA.16816.F32 R40, R4, R22, R40 ;  /* 0x000000160428723c */ /* 0x000fe20000001828 */
[----:B------:R-:W1:Y:S01]  /*a9b0*/  LDSM.16.MT88.4 R20, [R226+0xb800] ;  /* 0x00b80000e214783b */ /* 0x000e620000004200 */
[----:B------:R-:W-:Y:S01]  /*a9c0*/  MOV R181, R170 ;  /* 0x000000aa00b57202 */ /* 0x000fe20000000f00 */
[----:B------:R2:W-:Y:S01]  /*a9d0*/  MUFU.EX2 R182, R9 ;  /* 0x0000000900b67308 */ /* 0x0005e20000000800 */
[----:B------:R-:W-:-:S02]  /*a9e0*/  MOV R217, R209 ;  /* 0x000000d100d97202 */ /* 0x000fc40000000f00 */
[----:B------:R-:W-:Y:S02]  /*a9f0*/  MOV R209, R211 ;  /* 0x000000d300d17202 */ /* 0x000fe40000000f00 */
[----:B------:R-:W-:Y:S02]  /*aa00*/  MOV R211, R215 ;  /* 0x000000d700d37202 */ /* 0x000fe40000000f00 */
[----:B------:R-:W-:Y:S02]  /*aa10*/  MOV R180, R171 ;  /* 0x000000ab00b47202 */ /* 0x000fe40000000f00 */
[----:B------:R-:W-:Y:S02]  /*aa20*/  MOV R244, R181 ;  /* 0x000000b500f47202 */ /* 0x000fe40000000f00 */
[----:B------:R-:W-:Y:S01]  /*aa30*/  MOV R215, R216 ;  /* 0x000000d800d77202 */ /* 0x000fe20000000f00 */
[----:B--2---:R-:W-:Y:S01]  /*aa40*/  FFMA.FTZ R9, R238, c[0x0][0x23c], -R3 ;  /* 0x00008f00ee097a23 */ /* 0x004fe20000010803 */
[----:B------:R-:W-:-:S02]  /*aa50*/  MOV R216, R204 ;  /* 0x000000cc00d87202 */ /* 0x000fc40000000f00 */
[----:B------:R-:W-:Y:S01]  /*aa60*/  MOV R204, R207 ;  /* 0x000000cf00cc7202 */ /* 0x000fe20000000f00 */
[----:B------:R2:W1:Y:S01]  /*aa70*/  MUFU.EX2 R181, R9 ;  /* 0x0000000900b57308 */ /* 0x0004620000000800 */
[----:B------:R-:W-:Y:S02]  /*aa80*/  MOV R207, R10 ;  /* 0x0000000a00cf7202 */ /* 0x000fe40000000f00 */
[----:B------:R-:W-:Y:S02]  /*aa90*/  MOV R10, R67 ;  /* 0x00000043000a7202 */ /* 0x000fe40000000f00 */
[----:B------:R-:W-:Y:S02]  /*aaa0*/  MOV R238, R180 ;  /* 0x000000b400ee7202 */ /* 0x000fe40000000f00 */
[----:B------:R-:W-:Y:S02]  /*aab0*/  MOV R67, R172 ;  /* 0x000000ac00437202 */ /* 0x000fe40000000f00 */
[----:B------:R-:W-:-:S02]  /*aac0*/  MOV R172, R173 ;  /* 0x000000ad00ac7202 */ /* 0x000fc40000000f00 */
[----:B------:R-:W-:Y:S01]  /*aad0*/  MOV R173, R174 ;  /* 0x000000ae00ad7202 */ /* 0x000fe20000000f00 */
[----:B--2---:R-:W-:Y:S01]  /*aae0*/  FFMA.FTZ R9, R233, c[0x0][0x23c], -R3 ;  /* 0x00008f00e9097a23 */ /* 0x004fe20000010803 */
[----:B------:R-:W-:-:S03]  /*aaf0*/  MOV R174, R175 ;  /* 0x000000af00ae7202 */ /* 0x000fc60000000f00 */
[----:B------:R2:W-:Y:S01]  /*ab00*/  MUFU.EX2 R180, R9 ;  /* 0x0000000900b47308 */ /* 0x0005e20000000800 */
[----:B------:R-:W-:Y:S02]  /*ab10*/  MOV R175, R178 ;  /* 0x000000b200af7202 */ /* 0x000fe40000000f00 */
[----:B------:R-:W-:Y:S02]  /*ab20*/  MOV R178, R179 ;  /* 0x000000b300b27202 */ /* 0x000fe40000000f00 */
[----:B------:R-:W-:Y:S01]  /*ab30*/  F2FP.PACK_AB R4, R193, R194 ;  /* 0x000000c2c104723e */ /* 0x000fe200000000ff */
[----:B--2---:R-:W-:-:S04]  /*ab40*/  FFMA.FTZ R9, R232, c[0x0][0x23c], -R3 ;  /* 0x00008f00e8097a23 */ /* 0x004fc80000010803 */
[----:B------:R2:W1:Y:S01]  /*ab50*/  MUFU.EX2 R179, R9 ;  /* 0x0000000900b37308 */ /* 0x0004620000000800 */
[----:B------:R-:W-:Y:S02]  /*ab60*/  F2FP.PACK_AB R5, R189, R190 ;  /* 0x000000bebd05723e */ /* 0x000fe400000000ff */
[----:B------:R-:W-:Y:S02]  /*ab70*/  F2FP.PACK_AB R6, R191, R192 ;  /* 0x000000c0bf06723e */ /* 0x000fe400000000ff */
[----:B-----5:R-:W-:Y:S02]  /*ab80*/  F2FP.PACK_AB R7, R188, R187 ;  /* 0x000000bbbc07723e */ /* 0x020fe400000000ff */
[----:B------:R-:W-:-:S04]  /*ab90*/  MOV R167, R169 ;  /* 0x000000a900a77202 */ /* 0x000fc80000000f00 */
[----:B------:R-:W-:Y:S01]  /*aba0*/  MOV R232, R167 ;  /* 0x000000a700e87202 */ /* 0x000fe20000000f00 */
[----:B---3--:R-:W-:Y:S01]  /*abb0*/  HMMA.16816.F32 R168, R4, R36, R136 ;  /* 0x0000002404a8723c */ /* 0x008fe20000001888 */
[----:B------:R-:W-:Y:S01]  /*abc0*/  MOV R210, R178 ;  /* 0x000000b200d27202 */ /* 0x000fe20000000f00 */
[----:B--2---:R-:W-:-:S06]  /*abd0*/  FFMA.FTZ R9, R239, c[0x0][0x23c], -R2 ;  /* 0x00008f00ef097a23 */ /* 0x004fcc0000010802 */
[C---:B------:R-:W-:Y:S01]  /*abe0*/  HMMA.16816.F32 R160, R4.reuse, R38, R132 ;  /* 0x0000002604a0723c */ /* 0x040fe20000001884 */
[----:B------:R2:W-:Y:S07]  /*abf0*/  MUFU.EX2 R178, R9 ;  /* 0x0000000900b27308 */ /* 0x0005ee0000000800 */
[C---:B-1----:R-:W-:Y:S08]  /*ac00*/  HMMA.16816.F32 R132, R4.reuse, R32, R128 ;  /* 0x000000200484723c */ /* 0x042ff00000001880 */
[C---:B------:R-:W-:Y:S01]  /*ac10*/  HMMA.16816.F32 R136, R4.reuse, R34, R124 ;  /* 0x000000220488723c */ /* 0x040fe2000000187c */
[----:B--2---:R-:W-:Y:S01]  /*ac20*/  FFMA.FTZ R9, R237, c[0x0][0x23c], -R2 ;  /* 0x00008f00ed097a23 */ /* 0x004fe20000010802 */
[----:B------:R-:W-:Y:S01]  /*ac30*/  MOV R212, R67 ;  /* 0x0000004300d47202 */ /* 0x000fe20000000f00 */
[----:B------:R-:W-:Y:S05]  /*ac40*/  LDSM.16.MT88.4 R124, [R224+0x9c00] ;  /* 0x009c0000e07c783b */ /* 0x000fea0000004200 */
[C---:B------:R-:W-:Y:S08]  /*ac50*/  HMMA.16816.F32 R148, R4.reuse, R28, R120 ;  /* 0x0000001c0494723c */ /* 0x040ff00000001878 */
[C---:B------:R-:W-:Y:S08]  /*ac60*/  HMMA.16816.F32 R152, R4.reuse, R30, R116 ;  /* 0x0000001e0498723c */ /* 0x040ff00000001874 */
[C---:B----4-:R-:W-:Y:S08]  /*ac70*/  HMMA.16816.F32 R164, R4.reuse, R12, R112 ;  /* 0x0000000c04a4723c */ /* 0x050ff00000001870 */
        /* <DEDUP_REMOVED lines=9> */
[C---:B------:R-:W-:Y:S08]  /*ad10*/  HMMA.16816.F32 R116, R4.reuse, R36, R92 ;  /* 0x000000240474723c */ /* 0x040ff0000000185c */
[----:B------:R-:W-:Y:S07]  /*ad20*/  HMMA.16816.F32 R36, R4, R38, R88 ;  /* 0x000000260424723c */ /* 0x000fee0000001858 */
[----:B------:R-:W-:-:S02]  /*ad30*/  MOV R88, R177 ;  /* 0x000000b100587202 */ /* 0x000fc40000000f00 */
[----:B------:R1:W2:Y:S01]  /*ad40*/  MUFU.EX2 R177, R9 ;  /* 0x0000000900b17308 */ /* 0x0002a20000000800 */
[----:B------:R-:W-:Y:S01]  /*ad50*/  HMMA.16816.F32 R68, R4, R30, R68 ;  /* 0x0000001e0444723c */ /* 0x000fe20000001844 */
[--C-:B-1----:R-:W-:Y:S02]  /*ad60*/  FFMA.FTZ R9, R235, c[0x0][0x23c], -R2.reuse ;  /* 0x00008f00eb097a23 */ /* 0x102fe40000010802 */
[----:B------:R-:W-:-:S04]  /*ad70*/  FFMA.FTZ R2, R223, c[0x0][0x23c], -R2 ;  /* 0x00008f00df027a23 */ /* 0x000fc80000010802 */
[----:B------:R1:W-:Y:S01]  /*ad80*/  MUFU.EX2 R67, R2 ;  /* 0x0000000200437308 */ /* 0x0003e20000000800 */
[----:B------:R-:W-:Y:S02]  /*ad90*/  MOV R91, R217 ;  /* 0x000000d9005b7202 */ /* 0x000fe40000000f00 */
[----:B------:R-:W-:Y:S01]  /*ada0*/  MOV R90, R209 ;  /* 0x000000d1005a7202 */ /* 0x000fe20000000f00 */
[----:B-1----:R-:W-:-:S04]  /*adb0*/  FFMA.FTZ R2, R242, c[0x0][0x23c], -R0 ;  /* 0x00008f00f2027a23 */ /* 0x002fc80000010800 */
[----:B------:R1:W-:Y:S01]  /*adc0*/  MUFU.EX2 R31, R2 ;  /* 0x00000002001f7308 */ /* 0x0003e20000000800 */
[----:B------:R-:W-:Y:S02]  /*add0*/  MOV R233, R211 ;  /* 0x000000d300e97202 */ /* 0x000fe40000000f00 */
[----:B------:R-:W-:Y:S02]  /*ade0*/  MOV R213, R144 ;  /* 0x0000009000d57202 */ /* 0x000fe40000000f00 */
[----:B------:R-:W-:Y:S02]  /*adf0*/  MOV R217, R145 ;  /* 0x0000009100d97202 */ /* 0x000fe40000000f00 */
[----:B------:R-:W-:Y:S01]  /*ae00*/  MOV R209, R146 ;  /* 0x0000009200d17202 */ /* 0x000fe20000000f00 */
[----:B-1----:R-:W-:-:S04]  /*ae10*/  FFMA.FTZ R2, R241, c[0x0][0x23c], -R0 ;  /* 0x00008f00f1027a23 */ /* 0x002fc80000010800 */
[----:B------:R1:W3:Y:S01]  /*ae20*/  MUFU.EX2 R30, R2 ;  /* 0x00000002001e7308 */ /* 0x0002e20000000800 */
[----:B------:R-:W-:Y:S02]  /*ae30*/  MOV R211, R147 ;  /* 0x0000009300d37202 */ /* 0x000fe40000000f00 */
[----:B------:R-:W-:Y:S01]  /*ae40*/  HMMA.16816.F32 R144, R4, R28, R72 ;  /* 0x0000001c0490723c */ /* 0x000fe20000001848 */
[--C-:B-1----:R-:W-:Y:S02]  /*ae50*/  FFMA.FTZ R2, R240, c[0x0][0x23c], -R0.reuse ;  /* 0x00008f00f0027a23 */ /* 0x102fe40000010800 */
[----:B------:R-:W-:-:S04]  /*ae60*/  FFMA.FTZ R0, R236, c[0x0][0x23c], -R0 ;  /* 0x00008f00ec007a23 */ /* 0x000fc80000010800 */
[----:B------:R1:W-:Y:S01]  /*ae70*/  MUFU.EX2 R28, R0 ;  /* 0x00000000001c7308 */ /* 0x0003e20000000800 */
[----:B------:R-:W-:Y:S01]  /*ae80*/  HMMA.16816.F32 R52, R4, R18, R52 ;  /* 0x000000120434723c */ /* 0x000fe20000001834 */
[----:B------:R-:W-:Y:S01]  /*ae90*/  MOV R220, R215 ;  /* 0x000000d700dc7202 */ /* 0x000fe20000000f00 */
[----:B-1----:R-:W-:-:S05]  /*aea0*/  FFMA.FTZ R0, R251, c[0x0][0x23c], -R8 ;  /* 0x00008f00fb007a23 */ /* 0x002fca0000010808 */
[----:B------:R1:W-:Y:S01]  /*aeb0*/  MUFU.EX2 R19, R0 ;  /* 0x0000000000137308 */ /* 0x0003e20000000800 */
[----:B------:R-:W-:Y:S01]  /*aec0*/  HMMA.16816.F32 R128, R4, R32, R80 ;  /* 0x000000200480723c */ /* 0x000fe20000001850 */
[----:B------:R-:W-:Y:S01]  /*aed0*/  MOV R221, R216 ;  /* 0x000000d800dd7202 */ /* 0x000fe20000000f00 */
[----:B------:R-:W-:Y:S01]  /*aee0*/  LDSM.16.MT88.4 R80, [R224+0xbc00] ;  /* 0x00bc0000e050783b */ /* 0x000fe20000004200 */
[----:B------:R-:W-:-:S05]  /*aef0*/  MOV R222, R204 ;  /* 0x000000cc00de7202 */ /* 0x000fca0000000f00 */
[----:B------:R-:W-:Y:S01]  /*af00*/  HMMA.16816.F32 R32, R4, R34, R76 ;  /* 0x000000220420723c */ /* 0x000fe2000000184c */
[----:B-1----:R-:W-:-:S07]  /*af10*/  FFMA.FTZ R0, R246, c[0x0][0x23c], -R8 ;  /* 0x00008f00f6007a23 */ /* 0x002fce0000010808 */
[C---:B------:R-:W-:Y:S01]  /*af20*/  HMMA.16816.F32 R60, R4.reuse, R12, R60 ;  /* 0x0000000c043c723c */ /* 0x040fe2000000183c */
[----:B------:R1:W-:Y:S07]  /*af30*/  MUFU.EX2 R18, R0 ;  /* 0x0000000000127308 */ /* 0x0003ee0000000800 */
[----:B------:R-:W-:Y:S01]  /*af40*/  HMMA.16816.F32 R48, R4, R14, R48 ;  /* 0x0000000e0430723c */ /* 0x000fe20000001830 */
[----:B------:R-:W-:-:S07]  /*af50*/  MOV R234, R207 ;  /* 0x000000cf00ea7202 */ /* 0x000fce0000000f00 */
[----:B------:R-:W-:Y:S01]  /*af60*/  HMMA.16816.F32 R44, R4, R16, R44 ;  /* 0x00000010042c723c */ /* 0x000fe2000000182c */
[----:B-1----:R-:W-:-:S07]  /*af70*/  FFMA.FTZ R0, R247, c[0x0][0x23c], -R8 ;  /* 0x00008f00f7007a23 */ /* 0x002fce0000010808 */
[----:B------:R-:W-:Y:S01]  /*af80*/  HMMA.16816.F32 R56, R4, R20, R56 ;  /* 0x000000140438723c */ /* 0x000fe20000001838 */
[----:B------:R1:W-:Y:S01]  /*af90*/  MUFU.EX2 R17, R0 ;  /* 0x0000000000117308 */ /* 0x0003e20000000800 */
[----:B------:R-:W-:-:S06]  /*afa0*/  MOV R214, R172 ;  /* 0x000000ac00d67202 */ /* 0x000fcc0000000f00 */
[----:B------:R-:W-:Y:S01]  /*afb0*/  HMMA.16816.F32 R40, R4, R22, R40 ;  /* 0x000000160428723c */ /* 0x000fe20000001828 */
[----:B------:R-:W4:Y:S01]  /*afc0*/  LDSM.16.MT88.4 R4, [R226+0xbc00] ;  /* 0x00bc0000e204783b */ /* 0x000f220000004200 */
[----:B------:R-:W-:Y:S02]  /*afd0*/  MOV R218, R173 ;  /* 0x000000ad00da7202 */ /* 0x000fe40000000f00 */
[----:B------:R-:W-:Y:S02]  /*afe0*/  MOV R219, R174 ;  /* 0x000000ae00db7202 */ /* 0x000fe40000000f00 */
[----:B------:R-:W-:Y:S02]  /*aff0*/  MOV R208, R175 ;  /* 0x000000af00d07202 */ /* 0x000fe40000000f00 */
[----:B------:R-:W-:Y:S01]  /*b000*/  MOV R215, R140 ;  /* 0x0000008c00d77202 */ /* 0x000fe20000000f00 */
[----:B-1----:R-:W-:Y:S01]  /*b010*/  FFMA.FTZ R0, R243, c[0x0][0x23c], -R8 ;  /* 0x00008f00f3007a23 */ /* 0x002fe20000010808 */
[----:B------:R-:W-:Y:S01]  /*b020*/  MOV R216, R141 ;  /* 0x0000008d00d87202 */ /* 0x000fe20000000f00 */
[----:B------:R-:W-:Y:S01]  /*b030*/  LDSM.16.MT88.4 R172, [R226+0xac00] ;  /* 0x00ac0000e2ac783b */ /* 0x000fe20000004200 */
[----:B------:R-:W-:-:S02]  /*b040*/  MOV R204, R142 ;  /* 0x0000008e00cc7202 */ /* 0x000fc40000000f00 */
[----:B------:R-:W-:Y:S02]  /*b050*/  MOV R207, R143 ;  /* 0x0000008f00cf7202 */ /* 0x000fe40000000f00 */
[----:B------:R-:W1:Y:S01]  /*b060*/  LDSM.16.MT88.4 R140, [R226+0x9c00] ;  /* 0x009c0000e28c783b */ /* 0x000e620000004200 */
[----:B------:R5:W-:Y:S01]  /*b070*/  MUFU.EX2 R16, R0 ;  /* 0x0000000000107308 */ /* 0x000be20000000800 */
[----:B------:R-:W-:-:S07]  /*b080*/  MOV R89, R176 ;  /* 0x000000b000597202 */ /* 0x000fce0000000f00 */
[----:B------:R-:W1:Y:S01]  /*b090*/  MUFU.EX2 R176, R9 ;  /* 0x0000000900b07308 */ /* 0x000e620000000800 */
[----:B-----5:R-:W-:-:S07]  /*b0a0*/  FFMA.FTZ R0, R88, c[0x0][0x23c], -R3 ;  /* 0x00008f0058007a23 */ /* 0x020fce0000010803 */
[----:B------:R-:W5:Y:S08]  /*b0b0*/  MUFU.EX2 R29, R2 ;  /* 0x00000002001d7308 */ /* 0x000f700000000800 */
[----:B------:R1:W-:Y:S02]  /*b0c0*/  MUFU.EX2 R15, R0 ;  /* 0x00000000000f7308 */ /* 0x0003e40000000800 */
[----:B-1----:R-:W-:-:S06]  /*b0d0*/  FFMA.FTZ R0, R89, c[0x0][0x23c], -R3 ;  /* 0x00008f0059007a23 */ /* 0x002fcc0000010803 */
[----:B------:R1:W1:Y:S01]  /*b0e0*/  MUFU.EX2 R14, R0 ;  /* 0x00000000000e7308 */ /* 0x0002620000000800 */
[----:B--2---:R-:W-:Y:S02]  /*b0f0*/  F2FP.PACK_AB R92, R177, R178 ;  /* 0x000000b2b15c723e */ /* 0x004fe400000000ff */
[----:B---3--:R-:W-:Y:S01]  /*b100*/  F2FP.PACK_AB R93, R30, R31 ;  /* 0x0000001f1e5d723e */ /* 0x008fe200000000ff */
[--C-:B-1----:R-:W-:Y:S02]  /*b110*/  FFMA.FTZ R0, R252, c[0x0][0x23c], -R3.reuse ;  /* 0x00008f00fc007a23 */ /* 0x102fe40000010803 */
[----:B------:R-:W-:Y:S02]  /*b120*/  FFMA.FTZ R3, R245, c[0x0][0x23c], -R3 ;  /* 0x00008f00f5037a23 */ /* 0x000fe40000010803 */
[----:B------:R1:W-:Y:S08]  /*b130*/  MUFU.EX2 R13, R0 ;  /* 0x00000000000d7308 */ /* 0x0003f00000000800 */
[----:B------:R2:W3:Y:S01]  /*b140*/  MUFU.EX2 R12, R3 ;  /* 0x00000003000c7308 */ /* 0x0004e20000000800 */
[----:B------:R-:W-:-:S02]  /*b150*/  F2FP.PACK_AB R94, R67, R176 ;  /* 0x000000b0435e723e */ /* 0x000fc400000000ff */
[----:B-----5:R-:W-:Y:S02]  /*b160*/  F2FP.PACK_AB R95, R28, R29 ;  /* 0x0000001d1c5f723e */ /* 0x020fe400000000ff */
[----:B------:R-:W-:Y:S02]  /*b170*/  MOV R239, R90 ;  /* 0x0000005a00ef7202 */ /* 0x000fe40000000f00 */
[----:B------:R-:W-:Y:S01]  /*b180*/  MOV R237, R91 ;  /* 0x0000005b00ed7202 */ /* 0x000fe20000000f00 */
[----:B------:R-:W-:Y:S02]  /*b190*/  FFMA.FTZ R2, R244, R66, R238 ;  /* 0x00000042f4027223 */ /* 0x000fe400000100ee */
[----:B----4-:R-:W-:Y:S02]  /*b1a0*/  HMMA.16816.F32 R88, R92, R4, R96 ;  /* 0x000000045c58723c */ /* 0x010fe40000001860 */
[----:B------:R-:W-:Y:S02]  /*b1b0*/  FFMA.FTZ R8, R239, R64, R237 ;  /* 0x00000040ef087223 */ /* 0x000fe400000100ed */
[----:B-1----:R-:W-:-:S02]  /*b1c0*/  FFMA.FTZ R0, R221, R65, R220 ;  /* 0x00000041dd007223 */ /* 0x002fc400000100dc */
[----:B--2---:R-:W-:Y:S01]  /*b1d0*/  FFMA.FTZ R3, R233, R11, R232 ;  /* 0x0000000be9037223 */ /* 0x004fe200000100e8 */
[----:B------:R-:W-:Y:S01]  /*b1e0*/  F2FP.PACK_AB R96, R18, R19 ;  /* 0x000000131260723e */ /* 0x000fe200000000ff */
[----:B------:R-:W-:Y:S01]  /*b1f0*/  FADD.FTZ R8, R222, R8 ;  /* 0x00000008de087221 */ /* 0x000fe20000010000 */
[----:B------:R-:W-:Y:S02]  /*b200*/  F2FP.PACK_AB R97, R14, R15 ;  /* 0x0000000f0e61723e */ /* 0x000fe400000000ff */
[----:B------:R-:W-:Y:S02]  /*b210*/  F2FP.PACK_AB R98, R16, R17 ;  /* 0x000000111062723e */ /* 0x000fe400000000ff */
[----:B---3--:R-:W-:Y:S01]  /*b220*/  F2FP.PACK_AB R99, R12, R13 ;  /* 0x0000000d0c63723e */ /* 0x008fe200000000ff */
        /* <DEDUP_REMOVED lines=8> */
[----:B------:R-:W-:-:S05]  /*b2b0*/  FADD.FTZ R3, R210, R3 ;  /* 0x00000003d2037221 */ /* 0x000fca0000010000 */
[----:B------:R-:W-:Y:S01]  /*b2c0*/  HMMA.16816.F32 R132, R92, R140, R132 ;  /* 0x0000008c5c84723c */ /* 0x000fe20000001884 */
[----:B------:R-:W-:-:S07]  /*b2d0*/  FADD.FTZ R2, R213, R2 ;  /* 0x00000002d5027221 */ /* 0x000fce0000010000 */
[----:B------:R-:W-:Y:S01]  /*b2e0*/  HMMA.16816.F32 R136, R92, R142, R136 ;  /* 0x0000008e5c88723c */ /* 0x000fe20000001888 */
[----:B------:R-:W-:-:S07]  /*b2f0*/  FADD.FTZ R0, R217, R0 ;  /* 0x00000000d9007221 */ /* 0x000fce0000010000 */
[C---:B------:R-:W-:Y:S08]  /*b300*/  HMMA.16816.F32 R148, R92.reuse, R156, R148 ;  /* 0x0000009c5c94723c */ /* 0x040ff00000001894 */
[C---:B------:R-:W-:Y:S08]  /*b310*/  HMMA.16816.F32 R152, R92.reuse, R158, R152 ;  /* 0x0000009e5c98723c */ /* 0x040ff00000001898 */
[C---:B------:R-:W-:Y:S08]  /*b320*/  HMMA.16816.F32 R164, R92.reuse, R172, R164 ;  /* 0x000000ac5ca4723c */ /* 0x040ff000000018a4 */
[C---:B------:R-:W-:Y:S08]  /*b330*/  HMMA.16816.F32 R168, R92.reuse, R174, R108 ;  /* 0x000000ae5ca8723c */ /* 0x040ff0000000186c */
[C---:B------:R-:W-:Y:S08]  /*b340*/  HMMA.16816.F32 R72, R92.reuse, R80, R104 ;  /* 0x000000505c48723c */ /* 0x040ff00000001868 */
[----:B------:R-:W-:Y:S01]  /*b350*/  HMMA.16816.F32 R76, R92, R82, R100 ;  /* 0x000000525c4c723c */ /* 0x000fe20000001864 */
[----:B------:R-:W-:-:S07]  /*b360*/  FADD.FTZ R3, R202, R3 ;  /* 0x00000003ca037221 */ /* 0x000fce0000010000 */
[----:B------:R-:W-:Y:S01]  /*b370*/  HMMA.16816.F32 R92, R92, R6, R84 ;  /* 0x000000065c5c723c */ /* 0x000fe20000001854 */
[----:B------:R-:W-:-:S07]  /*b380*/  FADD.FTZ R2, R198, R2 ;  /* 0x00000002c6027221 */ /* 0x000fce0000010000 */
[----:B------:R-:W-:Y:S07]  /*b390*/  HMMA.16816.F32 R84, R96, R4, R56 ;  /* 0x000000046054723c */ /* 0x000fee0000001838 */
[----:B------:R-:W-:-:S04]  /*b3a0*/  FADD.FTZ R4, R208, R9 ;  /* 0x00000009d0047221 */ /* 0x000fc80000010000 */
        /* <DEDUP_REMOVED lines=46> */
[----:B------:R-:W-:Y:S01]  /*b690*/  FADD.FTZ R0, R28, R0 ;  /* 0x000000001c007221 */ /* 0x000fe20000010000 */
[----:B------:R1:W-:Y:S04]  /*b6a0*/  STL [R1], R4 ;  /* 0x0000000401007387 */ /* 0x0003e80000100800 */
[----:B------:R1:W-:Y:S04]  /*b6b0*/  STL [R1+0x4], R3 ;  /* 0x0000040301007387 */ /* 0x0003e80000100800 */
[----:B------:R1:W-:Y:S04]  /*b6c0*/  STL [R1+0xc], R2 ;  /* 0x00000c0201007387 */ /* 0x0003e80000100800 */
[----:B------:R1:W-:Y:S01]  /*b6d0*/  STL [R1+0x8], R0 ;  /* 0x0000080001007387 */ /* 0x0003e20000100800 */
[----:B------:R-:W-:Y:S01]  /*b6e0*/  PLOP3.LUT P0, PT, PT, PT, UP0, 0x40, 0x0 ;  /* 0x000000000000781c */ /* 0x000fe20003f0e808 */
[----:B------:R-:W-:Y:S01]  /*b6f0*/  HMMA.16816.F32 R144, R96, R156, R144 ;  /* 0x0000009c6090723c */ /* 0x000fe20000001890 */
[----:B------:R-:W-:-:S07]  /*b700*/  MOV R104, R250 ;  /* 0x000000fa00687202 */ /* 0x000fce0000000f00 */
[----:B------:R-:W-:Y:S01]  /*b710*/  HMMA.16816.F32 R156, R96, R158, R68 ;  /* 0x0000009e609c723c */ /* 0x000fe20000001844 */
[----:B------:R-:W-:Y:S02]  /*b720*/  MOV R105, R249 ;  /* 0x000000f900697202 */ /* 0x000fe40000000f00 */
[----:B------:R-:W-:-:S05]  /*b730*/  MOV R101, R231 ;  /* 0x000000e700657202 */ /* 0x000fca0000000f00 */
[----:B------:R-:W-:Y:S01]  /*b740*/  HMMA.16816.F32 R116, R96, R124, R116 ;  /* 0x0000007c6074723c */ /* 0x000fe20000001874 */
[----:B------:R-:W-:-:S07]  /*b750*/  MOV R103, R248 ;  /* 0x000000f800677202 */ /* 0x000fce0000000f00 */
        /* <DEDUP_REMOVED lines=9> */
[----:B-1----:R-:W2:Y:S04]  /*b7f0*/  LDL.64 R204, [R1+0x40] ;  /* 0x0000400001cc7983 */ /* 0x002ea80000100a00 */
        /* <DEDUP_REMOVED lines=66> */
[----:B-1----:R-:W1:Y:S04]  /*bc20*/  LDSM.16.M88.4 R12, [R225+0x6000] ;  /* 0x00600000e10c783b */ /* 0x002e680000000200 */
[----:B------:R-:W-:Y:S04]  /*bc30*/  LDSM.16.M88.4 R44, [R225+0x6800] ;  /* 0x00680000e12c783b */ /* 0x000fe80000000200 */
[----:B------:R-:W-:Y:S04]  /*bc40*/  LDSM.16.M88.4 R40, [R225+0x6c00] ;  /* 0x006c0000e128783b */ /* 0x000fe80000000200 */
[----:B------:R-:W-:Y:S04]  /*bc50*/  LDSM.16.M88.4 R36, [R227+0x6000] ;  /* 0x00600000e324783b */ /* 0x000fe80000000200 */
[----:B---3--:R-:W3:Y:S04]  /*bc60*/  LDSM.16.M88.4 R4, [R228+0x1000] ;  /* 0x00100000e404783b */ /* 0x008ee80000000200 */
[----:B------:R-:W-:Y:S04]  /*bc70*/  LDSM.16.M88.4 R32, [R227+0x6400] ;  /* 0x00640000e320783b */ /* 0x000fe80000000200 */
[----:B------:R-:W-:Y:S04]  /*bc80*/  LDSM.16.M88.4 R28, [R227+0x6800] ;  /* 0x00680000e31c783b */ /* 0x000fe80000000200 */
[----:B------:R-:W-:Y:S04]  /*bc90*/  LDSM.16.M88.4 R20, [R227+0x6c00] ;  /* 0x006c0000e314783b */ /* 0x000fe80000000200 */
[----:B------:R-:W-:Y:S01]  /*bca0*/  LDSM.16.M88.4 R16, [R229] ;  /* 0x00000000e510783b */ /* 0x000fe20000000200 */
[C---:B--2---:R-:W-:Y:S03]  /*bcb0*/  HMMA.16816.F32 R196, R8.reuse, R48, RZ ;  /* 0x0000003008c4723c */ /* 0x044fe600000018ff */
[----:B------:R-:W-:Y:S04]  /*bcc0*/  LDSM.16.M88.4 R52, [R225+0x7000] ;  /* 0x00700000e134783b */ /* 0x000fe80000000200 */
[----:B------:R-:W0:Y:S01]  /*bcd0*/  LDGDEPBAR ;  /* 0x00000000000079af */ /* 0x000e220000000000 */
[C---:B-1----:R-:W-:Y:S08]  /*bce0*/  HMMA.16816.F32 R216, R8.reuse, R12, RZ ;  /* 0x0000000c08d8723c */ /* 0x042ff000000018ff */
[----:B------:R-:W-:Y:S08]  /*bcf0*/  HMMA.16816.F32 R212, R8, R14, RZ ;  /* 0x0000000e08d4723c */ /* 0x000ff000000018ff */
[C---:B---3--:R-:W-:Y:S08]  /*bd00*/  HMMA.16816.F32 R56, R4.reuse, R12, RZ ;  /* 0x0000000c0438723c */ /* 0x048ff000000018ff */
[C---:B------:R-:W-:Y:S01]  /*bd10*/  HMMA.16816.F32 R104, R4.reuse, R14, RZ ;  /* 0x0000000e0468723c */ /* 0x040fe200000018ff */
[----:B------:R-:W1:Y:S07]  /*bd20*/  LDSM.16.M88.4 R12, [R229+0x1000] ;  /* 0x00100000e50c783b */ /* 0x000e6e0000000200 */
[C---:B------:R-:W-:Y:S08]  /*bd30*/  HMMA.16816.F32 R100, R4.reuse, R48, RZ ;  /* 0x000000300464723c */ /* 0x040ff000000018ff */
[C---:B------:R-:W-:Y:S08]  /*bd40*/  HMMA.16816.F32 R64, R4.reuse, R40, RZ ;  /* 0x000000280440723c */ /* 0x040ff000000018ff */
[C---:B------:R-:W-:Y:S08]  /*bd50*/  HMMA.16816.F32 R204, R4.reuse, R46, RZ ;  /* 0x0000002e04cc723c */ /* 0x040ff000000018ff */
[C---:B------:R-:W-:Y:S08]  /*bd60*/  HMMA.16816.F32 R60, R4.reuse, R44, RZ ;  /* 0x0000002c043c723c */ /* 0x040ff000000018ff */
[C---:B------:R-:W-:Y:S08]  /*bd70*/  HMMA.16816.F32 R192, R4.reuse, R50, RZ ;  /* 0x0000003204c0723c */ /* 0x040ff000000018ff */
[----:B------:R-:W-:Y:S08]  /*bd80*/  HMMA.16816.F32 R200, R4, R42, RZ ;  /* 0x0000002a04c8723c */ /* 0x000ff000000018ff */
[C---:B------:R-:W-:Y:S01]  /*bd90*/  HMMA.16816.F32 R208, R8.reuse, R50, RZ ;  /* 0x0000003208d0723c */ /* 0x040fe200000018ff */
[----:B------:R-:W-:Y:S07]  /*bda0*/  LDSM.16.M88.4 R48, [R225+0x7400] ;  /* 0x00740000e130783b */ /* 0x000fee0000000200 */
[C---:B------:R-:W-:Y:S08]  /*bdb0*/  HMMA.16816.F32 R188, R8.reuse, R44, RZ ;  /* 0x0000002c08bc723c */ /* 0x040ff000000018ff */
[C---:B------:R-:W-:Y:S01]  /*bdc0*/  HMMA.16816.F32 R184, R8.reuse, R46, RZ ;  /* 0x0000002e08b8723c */ /* 0x040fe200000018ff */
[----:B------:R-:W-:Y:S07]  /*bdd0*/  LDSM.16.M88.4 R44, [R225+0x7800] ;  /* 0x00780000e12c783b */ /* 0x000fee0000000200 */
[C---:B------:R-:W-:Y:S08]  /*bde0*/  HMMA.16816.F32 R180, R8.reuse, R40, RZ ;  /* 0x0000002808b4723c */ /* 0x040ff000000018ff */
[----:B------:R-:W-:Y:S01]  /*bdf0*/  HMMA.16816.F32 R176, R8, R42, RZ ;  /* 0x0000002a08b0723c */ /* 0x000fe200000018ff */
[----:B------:R-:W2:Y:S04]  /*be00*/  LDSM.16.M88.4 R8, [R228+0x3000] ;  /* 0x00300000e408783b */ /* 0x000ea80000000200 */
[----:B------:R-:W3:Y:S03]  /*be10*/  LDSM.16.M88.4 R40, [R225+0x7c00] ;  /* 0x007c0000e128783b */ /* 0x000ee60000000200 */
        /* <DEDUP_REMOVED lines=13> */
[----:B------:R-:W-:Y:S01]  /*bef0*/  HMMA.16816.F32 R200, R16, R22, R176 ;  /* 0x0000001610c8723c */ /* 0x000fe200000018b0 */
[----:B------:R-:W-:Y:S07]  /*bf00*/  LDSM.16.M88.4 R20, [R227+0x7c00] ;  /* 0x007c0000e314783b */ /* 0x000fee0000000200 */
[C---:B--2---:R-:W-:Y:S08]  /*bf10*/  HMMA.16816.F32 R192, R8.reuse, R48, R100 ;  /* 0x0000003008c0723c */ /* 0x044ff00000001864 */
[C---:B------:R-:W-:Y:S08]  /*bf20*/  HMMA.16816.F32 R196, R8.reuse, R52, R108 ;  /* 0x0000003408c4723c */ /* 0x040ff0000000186c */
[C---:B------:R-:W-:Y:S08]  /*bf30*/  HMMA.16816.F32 R180, R8.reuse, R44, R60 ;  /* 0x0000002c08b4723c */ /* 0x040ff0000000183c */
[C---:B---3--:R-:W-:Y:S01]  /*bf40*/  HMMA.16816.F32 R176, R8.reuse, R40, R4 ;  /* 0x0000002808b0723c */ /* 0x048fe20000001804 */
[----:B------:R-:W2:Y:S07]  /*bf50*/  LDSM.16.M88.4 R4, [R229+0x3000] ;  /* 0x00300000e504783b */ /* 0x000eae0000000200 */
[----:B------:R-:W-:Y:S08]  /*bf60*/  HMMA.16816.F32 R100, R8, R50, R64 ;  /* 0x000000320864723c */ /* 0x000ff00000001840 */
[C---:B------:R-:W-:Y:S08]  /*bf70*/  HMMA.16816.F32 R188, R16.reuse, R28, R188 ;  /* 0x0000001c10bc723c */ /* 0x040ff000000018bc */
[C---:B------:R-:W-:Y:S01]  /*bf80*/  HMMA.16816.F32 R208, R16.reuse, R34, R208 ;  /* 0x0000002210d0723c */ /* 0x040fe200000018d0 */
[----:B------:R-:W-:Y:S07]  /*bf90*/  LDSM.16.M88.4 R32, [R227+0x7800] ;  /* 0x00780000e320783b */ /* 0x000fee0000000200 */
[----:B------:R-:W-:Y:S01]  /*bfa0*/  HMMA.16816.F32 R184, R16, R30, R184 ;  /* 0x0000001e10b8723c */ /* 0x000fe200000018b8 */
[----:B------:R-:W3:Y:S04]  /*bfb0*/  LDSM.16.M88.4 R16, [R227+0x7000] ;  /* 0x00700000e310783b */ /* 0x000ee80000000200 */
[----:B------:R-:W4:Y:S03]  /*bfc0*/  LDSM.16.M88.4 R28, [R227+0x7400] ;  /* 0x00740000e31c783b */ /* 0x000f260000000200 */
[C---:B------:R-:W-:Y:S08]  /*bfd0*/  HMMA.16816.F32 R108, R8.reuse, R54, R104 ;  /* 0x00000036086c723c */ /* 0x040ff00000001868 */
[C---:B------:R-:W-:Y:S08]  /*bfe0*/  HMMA.16816.F32 R64, R8.reuse, R46, R56 ;  /* 0x0000002e0840723c */ /* 0x040ff00000001838 */
[----:B------:R-:W-:Y:S01]  /*bff0*/  HMMA.16816.F32 R60, R8, R42, R204 ;  /* 0x0000002a083c723c */ /* 0x000fe200000018cc */
[----:B------:R-:W5:Y:S07]  /*c000*/  LDSM.16.M88.4 R8, [R229+0x2000] ;  /* 0x00200000e508783b */ /* 0x000f6e0000000200 */
[C---:B-1----:R-:W-:Y:S08]  /*c010*/  HMMA.16816.F32 R56, R12.reuse, R52, R216 ;  /* 0x000000340c38723c */ /* 0x042ff000000018d8 */
[C---:B------:R-:W-:Y:S08]  /*c020*/  HMMA.16816.F32 R52, R12.reuse, R54, R36 ;  /* 0x000000360c34723c */ /* 0x040ff00000001824 */
[C---:B------:R-:W-:Y:S08]  /*c030*/  HMMA.16816.F32 R36, R12.reuse, R48, R220 ;  /* 0x000000300c24723c */ /* 0x040ff000000018dc */
[C---:B------:R-:W-:Y:S08]  /*c040*/  HMMA.16816.F32 R104, R12.reuse, R44, R188 ;  /* 0x0000002c0c68723c */ /* 0x040ff000000018bc */
[C---:B------:R-:W-:Y:S08]  /*c050*/  HMMA.16816.F32 R48, R12.reuse, R50, R208 ;  /* 0x000000320c30723c */ /* 0x040ff000000018d0 */
[C---:B------:R-:W-:Y:S01]  /*c060*/  HMMA.16816.F32 R184, R12.reuse, R46, R184 ;  /* 0x0000002e0cb8723c */ /* 0x040fe200000018b8 */
[----:B------:R-:W-:Y:S07]  /*c070*/  LDSM.16.M88.4 R44, [R225+0x8400] ;  /* 0x00840000e12c783b */ /* 0x000fee0000000200 */
[C---:B------:R-:W-:Y:S08]  /*c080*/  HMMA.16816.F32 R188, R12.reuse, R40, R232 ;  /* 0x000000280cbc723c */ /* 0x040ff000000018e8 */
[----:B------:R-:W-:Y:S08]  /*c090*/  HMMA.16816.F32 R12, R12, R42, R200 ;  /* 0x0000002a0c0c723c */ /* 0x000ff000000018c8 */
[C---:B--2---:R-:W-:Y:S08]  /*c0a0*/  HMMA.16816.F32 R244, R4.reuse, R20, R176 ;  /* 0x0000001404f4723c */ /* 0x044ff000000018b0 */
[C---:B---3--:R-:W-:Y:S08]  /*c0b0*/  HMMA.16816.F32 R196, R4.reuse, R16, R196 ;  /* 0x0000001004c4723c */ /* 0x048ff000000018c4 */
[C---:B------:R-:W-:Y:S08]  /*c0c0*/  HMMA.16816.F32 R216, R4.reuse, R18, R108 ;  /* 0x0000001204d8723c */ /* 0x040ff0000000186c */
[C---:B----4-:R-:W-:Y:S01]  /*c0d0*/  HMMA.16816.F32 R220, R4.reuse, R28, R192 ;  /* 0x0000001c04dc723c */ /* 0x050fe200000018c0 */
[----:B------:R-:W1:Y:S07]  /*c0e0*/  S2R R195, SR_TID.X ;  /* 0x0000000000c37919 */ /* 0x000e6e0000002100 */
[C---:B------:R-:W-:Y:S08]  /*c0f0*/  HMMA.16816.F32 R232, R4.reuse, R30, R100 ;  /* 0x0000001e04e8723c */ /* 0x040ff00000001864 */
[C---:B------:R-:W-:Y:S08]  /*c100*/  HMMA.16816.F32 R236, R4.reuse, R32, R180 ;  /* 0x0000002004ec723c */ /* 0x040ff000000018b4 */
[----:B------:R-:W-:Y:S01]  /*c110*/  HMMA.16816.F32 R240, R4, R34, R64 ;  /* 0x0000002204f0723c */ /* 0x000fe20000001840 */
[----:B-1----:R-:W-:-:S05]  /*c120*/  IMAD.SHL.U32 R195, R195, 0x2, RZ ;  /* 0x00000002c3c37824 */ /* 0x002fca00078e00ff */
[----:B------:R-:W-:Y:S02]  /*c130*/  LOP3.LUT R195, R195, 0x6, RZ, 0xc0, !PT ;  /* 0x00000006c3c37812 */ /* 0x000fe400078ec0ff */
[----:B------:R-:W-:Y:S01]  /*c140*/  HMMA.16816.F32 R212, R4, R22, R60 ;  /* 0x0000001604d4723c */ /* 0x000fe2000000183c */
[----:B------:R-:W-:Y:S02]  /*c150*/  LDSM.16.M88.4 R4, [R228+0x4000] ;  /* 0x00400000e404783b */ /* 0x000fe40000000200 */
[----:B------:R-:W-:Y:S02]  /*c160*/  IMAD R0, R0, 0x40, R195 ;  /* 0x0000004000007824 */ /* 0x000fe400078e02c3 */
[----:B------:R-:W-:Y:S03]  /*c170*/  LDSM.16.M88.4 R60, [R225+0x8c00] ;  /* 0x008c0000e13c783b */ /* 0x000fe60000000200 */
[----:B-----5:R-:W-:Y:S01]  /*c180*/  HMMA.16816.F32 R176, R8, R18, R52 ;  /* 0x0000001208b0723c */ /* 0x020fe20000001834 */
[----:B------:R-:W1:Y:S01]  /*c190*/  LDSM.16.M88.4 R52, [R225+0x8800] ;  /* 0x00880000e134783b */ /* 0x000e620000000200 */
[----:B------:R-:W-:-:S02]  /*c1a0*/  ISETP.GE.AND P6, PT, R0, R24, PT ;  /* 0x000000180000720c */ /* 0x000fc40003fc6270 */
[C---:B------:R-:W-:Y:S02]  /*c1b0*/  ISETP.GE.AND P1, PT, R0.reuse, R25, PT ;  /* 0x000000190000720c */ /* 0x040fe40003f26270 */
[----:B------:R-:W-:Y:S02]  /*c1c0*/  ISETP.GE.AND P0, PT, R0, R27, PT ;  /* 0x0000001b0000720c */ /* 0x000fe40003f06270 */
[C---:B------:R-:W-:Y:S01]  /*c1d0*/  HMMA.16816.F32 R56, R8.reuse, R16, R56 ;  /* 0x000000100838723c */ /* 0x040fe20000001838 */
[----:B------:R-:W2:Y:S07]  /*c1e0*/  LDSM.16.M88.4 R16, [R225+0x8000] ;  /* 0x00800000e110783b */ /* 0x000eae0000000200 */
[----:B------:R-:W-:Y:S01]  /*c1f0*/  HMMA.16816.F32 R64, R8, R28, R36 ;  /* 0x0000001c0840723c */ /* 0x000fe20000001824 */
[----:B------:R-:W-:-:S02]  /*c200*/  IMAD.MOV.U32 R3, RZ, RZ, R213 ;  /* 0x000000ffff037224 */ /* 0x000fc400078e00d5 */
[----:B------:R-:W-:Y:S02]  /*c210*/  IMAD.MOV.U32 R2, RZ, RZ, R212 ;  /* 0x000000ffff027224 */ /* 0x000fe400078e00d4 */
[----:B------:R-:W-:Y:S02]  /*c220*/  IMAD.MOV.U32 R252, RZ, RZ, R214 ;  /* 0x000000fffffc7224 */ /* 0x000fe400078e00d6 */
[----:B------:R-:W-:Y:S01]  /*c230*/  IMAD.MOV.U32 R251, RZ, RZ, R215 ;  /* 0x000000fffffb7224 */ /* 0x000fe200078e00d7 */
[C---:B------:R-:W-:Y:S08]  /*c240*/  HMMA.16816.F32 R36, R8.reuse, R32, R104 ;  /* 0x000000200824723c */ /* 0x040ff00000001868 */
[C---:B------:R-:W-:Y:S01]  /*c250*/  HMMA.16816.F32 R40, R8.reuse, R30, R48 ;  /* 0x0000001e0828723c */ /* 0x040fe20000001830 */
[----:B------:R-:W-:Y:S04]  /*c260*/  LDSM.16.M88.4 R28, [R227+0x8000] ;  /* 0x00800000e31c783b */ /* 0x000fe80000000200 */
[----:B------:R-:W-:Y:S03]  /*c270*/  LDSM.16.M88.4 R48, [R227+0x8400] ;  /* 0x00840000e330783b */ /* 0x000fe60000000200 */
[C---:B------:R-:W-:Y:S01]  /*c280*/  HMMA.16816.F32 R104, R8.reuse, R34, R184 ;  /* 0x000000220868723c */ /* 0x040fe200000018b8 */
[----:B------:R-:W-:Y:S07]  /*c290*/  LDSM.16.M88.4 R184, [R227+0x8c00] ;  /* 0x008c0000e3b8783b */ /* 0x000fee0000000200 */
[C---:B------:R-:W-:Y:S08]  /*c2a0*/  HMMA.16816.F32 R108, R8.reuse, R20, R188 ;  /* 0x00000014086c723c */ /* 0x040ff000000018bc */
[----:B------:R-:W-:Y:S01]  /*c2b0*/  HMMA.16816.F32 R100, R8, R22, R12 ;  /* 0x000000160864723c */ /* 0x000fe2000000180c */
[----:B------:R-:W-:Y:S04]  /*c2c0*/  LDSM.16.M88.4 R8, [R229+0x4000] ;  /* 0x00400000e508783b */ /* 0x000fe80000000200 */
[----:B------:R-:W3:Y:S03]  /*c2d0*/  LDSM.16.M88.4 R12, [R228+0x5000] ;  /* 0x00500000e40c783b */ /* 0x000ee60000000200 */
[C---:B-1----:R-:W-:Y:S08]  /*c2e0*/  HMMA.16816.F32 R32, R4.reuse, R52, R36 ;  /* 0x000000340420723c */ /* 0x042ff00000001824 */
[C---:B--2---:R-:W-:Y:S01]  /*c2f0*/  HMMA.16816.F32 R180, R4.reuse, R16, R56 ;  /* 0x0000001004b4723c */ /* 0x044fe20000001838 */
[----:B------:R-:W-:Y:S07]  /*c300*/  LDSM.16.M88.4 R56, [R227+0x8800] ;  /* 0x00880000e338783b */ /* 0x000fee0000000200 */
[C---:B------:R-:W-:Y:S08]  /*c310*/  HMMA.16816.F32 R176, R4.reuse, R18, R176 ;  /* 0x0000001204b0723c */ /* 0x040ff000000018b0 */
[C---:B------:R-:W-:Y:S08]  /*c320*/  HMMA.16816.F32 R64, R4.reuse, R44, R64 ;  /* 0x0000002c0440723c */ /* 0x040ff00000001840 */
[C---:B------:R-:W-:Y:S08]  /*c330*/  HMMA.16816.F32 R40, R4.reuse, R46, R40 ;  /* 0x0000002e0428723c */ /* 0x040ff00000001828 */
[C---:B------:R-:W-:Y:S08]  /*c340*/  HMMA.16816.F32 R20, R4.reuse, R54, R104 ;  /* 0x000000360414723c */ /* 0x040ff00000001868 */
[C---:B------:R-:W-:Y:S08]  /*c350*/  HMMA.16816.F32 R36, R4.reuse, R60, R108 ;  /* 0x0000003c0424723c */ /* 0x040ff0000000186c */
[----:B------:R-:W-:Y:S08]  /*c360*/  HMMA.16816.F32 R4, R4, R62, R100 ;  /* 0x0000003e0404723c */ /* 0x000ff00000001864 */
[----:B---3--:R-:W-:Y:S07]  /*c370*/  HMMA.16816.F32 R104, R12, R16, R196 ;  /* 0x000000100c68723c */ /* 0x008fee00000018c4 */
[C---:B------:R-:W-:Y:S01]  /*c380*/  IADD3 R17, R0.reuse, 0x19, RZ ;  /* 0x0000001900117810 */ /* 0x040fe20007ffe0ff */
[----:B------:R-:W-:Y:S01]  /*c390*/  HMMA.16816.F32 R212, R8, R28, R180 ;  /* 0x0000001c08d4723c */ /* 0x000fe200000018b4 */
[----:B------:R-:W-:-:S07]  /*c3a0*/  IADD3 R16, R0, 0x20, RZ ;  /* 0x0000002000107810 */ /* 0x000fce0007ffe0ff */
[----:B------:R-:W-:Y:S01]  /*c3b0*/  HMMA.16816.F32 R192, R8, R186, R4 ;  /* 0x000000ba08c0723c */ /* 0x000fe20000001804 */
[----:B------:R-:W1:Y:S01]  /*c3c0*/  LDSM.16.M88.4 R4, [R229+0x5000] ;  /* 0x00500000e504783b */ /* 0x000e620000000200 */
[----:B------:R-:W-:-:S06]  /*c3d0*/  DEPBAR.LE SB0, 0x0 ;  /* 0x000080000000791a */ /* 0x000fcc0000000000 */
[----:B------:R-:W-:Y:S08]  /*c3e0*/  HMMA.16816.F32 R204, R8, R48, R64 ;  /* 0x0000003008cc723c */ /* 0x000ff00000001840 */
[C---:B------:R-:W-:Y:S07]  /*c3f0*/  HMMA.16816.F32 R64, R12.reuse, R44, R220 ;  /* 0x0000002c0c40723c */ /* 0x040fee00000018dc */
[----:B------:R-:W-:Y:S01]  /*c400*/  IMAD.MOV.U32 R220, RZ, RZ, R3 ;  /* 0x000000ffffdc7224 */ /* 0x000fe200078e0003 */
[----:B------:R-:W-:Y:S01]  /*c410*/  HMMA.16816.F32 R100, R12, R46, R232 ;  /* 0x0000002e0c64723c */ /* 0x000fe200000018e8 */
[----:B------:R-:W-:-:S06]  /*c420*/  IADD3 R3, R0, 0x31, RZ ;  /* 0x0000003100037810 */ /* 0x000fcc0007ffe0ff */
[----:B------:R-:W-:Y:S01]  /*c430*/  IMAD.MOV.U32 R235, RZ, RZ, R2 ;  /* 0x000000ffffeb7224 */ /* 0x000fe200078e0002 */
[C---:B------:R-:W-:Y:S01]  /*c440*/  HMMA.16816.F32 R196, R8.reuse, R50, R40 ;  /* 0x0000003208c4723c */ /* 0x040fe20000001828 */
[----:B------:R-:W-:Y:S01]  /*c450*/  FMUL.FTZ R2, R212, c[0x0][0x2ec] ;  /* 0x0000bb00d4027a20 */ /* 0x000fe20000410000 */
[----:B------:R-:W-:Y:S06]  /*c460*/  I2F R42, R0 ;  /* 0x00000000002a7306 */ /* 0x000fec0000201400 */
[----:B------:R-:W-:Y:S02]  /*c470*/  HMMA.16816.F32 R208, R8, R30, R176 ;  /* 0x0000001e08d0723c */ /* 0x000fe400000018b0 */
[----:B------:R2:W-:Y:S06]  /*c480*/  MUFU.TANH R43, R2 ;  /* 0x00000002002b7308 */ /* 0x0005ec0000002400 */
[----:B-1----:R-:W-:Y:S02]  /*c490*/  HMMA.16816.F32 R104, R4, R28, R104 ;  /* 0x0000001c0468723c */ /* 0x002fe40000001868 */
[----:B------:R-:W-:Y:S06]  /*c4a0*/  I2F R29, R3 ;  /* 0x00000003001d7306 */ /* 0x000fec0000201400 */
[C---:B------:R-:W-:Y:S01]  /*c4b0*/  HMMA.16816.F32 R180, R8.reuse, R56, R32 ;  /* 0x0000003808b4723c */ /* 0x040fe20000001820 */
[----:B--2---:R-:W-:Y:S01]  /*c4c0*/  FMUL.FTZ R2, R213, c[0x0][0x2ec] ;  /* 0x0000bb00d5027a20 */ /* 0x004fe20000410000 */
[----:B------:R-:W-:Y:S06]  /*c4d0*/  I2F R35, R17 ;  /* 0x0000001100237306 */ /* 0x000fec0000201400 */
[C---:B------:R-:W-:Y:S02]  /*c4e0*/  HMMA.16816.F32 R200, R8.reuse, R58, R20 ;  /* 0x0000003a08c8723c */ /* 0x040fe40000001814 */
[----:B------:R1:W-:Y:S05]  /*c4f0*/  MUFU.TANH R28, R2 ;  /* 0x00000002001c7308 */ /* 0x0003ea0000002400 */
[C---:B------:R-:W-:Y:S01]  /*c500*/  IADD3 R23, R0.reuse, 0x1, RZ ;  /* 0x0000000100177810 */ /* 0x040fe20007ffe0ff */
[----:B------:R-:W-:Y:S01]  /*c510*/  HMMA.16816.F32 R188, R8, R184, R36 ;  /* 0x000000b808bc723c */ /* 0x000fe20000001824 */
[----:B------:R-:W-:-:S02]  /*c520*/  IADD3 R22, R0, 0x8, RZ ;  /* 0x0000000800167810 */ /* 0x000fc40007ffe0ff */
[----:B------:R-:W2:Y:S01]  /*c530*/  I2F R41, R23 ;  /* 0x0000001700297306 */ /* 0x000ea20000201400 */
[C---:B------:R-:W-:Y:S02]  /*c540*/  IADD3 R21, R0.reuse, 0x9, RZ ;  /* 0x0000000900157810 */ /* 0x040fe40007ffe0ff */
[----:B------:R-:W-:Y:S02]  /*c550*/  IADD3 R20, R0, 0x10, RZ ;  /* 0x0000001000147810 */ /* 0x000fe40007ffe0ff */
[----:B------:R-:W-:Y:S01]  /*c560*/  HMMA.16816.F32 R8, R12, R18, R216 ;  /* 0x000000120c08723c */ /* 0x000fe200000018d8 */
[----:B------:R-:W-:Y:S01]  /*c570*/  ISETP.GE.AND P5, PT, R23, R24, PT ;  /* 0x000000181700720c */ /* 0x000fe20003fa6270 */
[----:B-1----:R-:W-:Y:S01]  /*c580*/  FMUL.FTZ R2, R214, c[0x0][0x2ec] ;  /* 0x0000bb00d6027a20 */ /* 0x002fe20000410000 */
[----:B------:R-:W-:Y:S04]  /*c590*/  I2F R40, R22 ;  /* 0x0000001600287306 */ /* 0x000fe80000201400 */
[C---:B------:R-:W-:Y:S01]  /*c5a0*/  IADD3 R19, R0.reuse, 0x11, RZ ;  /* 0x0000001100137810 */ /* 0x040fe20007ffe0ff */
[C---:B------:R-:W-:Y:S01]  /*c5b0*/  HMMA.16816.F32 R44, R4.reuse, R48, R64 ;  /* 0x00000030042c723c */ /* 0x040fe20000001840 */
[----:B------:R-:W-:Y:S01]  /*c5c0*/  IADD3 R18, R0, 0x18, RZ ;  /* 0x0000001800127810 */ /* 0x000fe20007ffe0ff */
[----:B--2---:R-:W-:Y:S01]  /*c5d0*/  FFMA.FTZ R28, R41, UR4, R28 ;  /* 0x00000004291c7c23 */ /* 0x004fe2000801001c */
[----:B------:R1:W-:Y:S05]  /*c5e0*/  MUFU.TANH R213, R2 ;  /* 0x0000000200d57308 */ /* 0x0003ea0000002400 */
[----:B------:R-:W-:Y:S03]  /*c5f0*/  HMMA.16816.F32 R48, R4, R50, R100 ;  /* 0x000000320430723c */ /* 0x000fe60000001864 */
[----:B------:R-:W-:Y:S05]  /*c600*/  I2F R39, R21 ;  /* 0x0000001500277306 */ /* 0x000fea0000201400 */
[----:B------:R-:W-:Y:S01]  /*c610*/  HMMA.16816.F32 R108, R12, R52, R236 ;  /* 0x000000340c6c723c */ /* 0x000fe200000018ec */
[----:B-1----:R-:W-:-:S02]  /*c620*/  FMUL.FTZ R2, R215, c[0x0][0x2ec] ;  /* 0x0000bb00d7027a20 */ /* 0x002fc40000410000 */
[----:B------:R-:W-:Y:S05]  /*c630*/  I2F R38, R20 ;  /* 0x0000001400267306 */ /* 0x000fea0000201400 */
[----:B------:R-:W-:Y:S03]  /*c640*/  HMMA.16816.F32 R176, R12, R54, R240 ;  /* 0x000000360cb0723c */ /* 0x000fe600000018f0 */
[----:B------:R1:W-:Y:S05]  /*c650*/  MUFU.TANH R103, R2 ;  /* 0x0000000200677308 */ /* 0x0003ea0000002400 */
[----:B------:R-:W-:Y:S03]  /*c660*/  HMMA.16816.F32 R52, R4, R30, R8 ;  /* 0x0000001e0434723c */ /* 0x000fe60000001808 */
[----:B------:R-:W-:Y:S04]  /*c670*/  I2F R37, R19 ;  /* 0x0000001300257306 */ /* 0x000fe80000201400 */
[C---:B------:R-:W-:Y:S01]  /*c680*/  IADD3 R11, R0.reuse, 0x21, RZ ;  /* 0x00000021000b7810 */ /* 0x040fe20007ffe0ff */
[----:B------:R-:W-:Y:S01]  /*c690*/  HMMA.16816.F32 R216, R12, R60, R244 ;  /* 0x0000003c0cd8723c */ /* 0x000fe200000018f4 */
[----:B------:R-:W-:-:S02]  /*c6a0*/  IADD3 R10, R0, 0x28, RZ ;  /* 0x00000028000a7810 */ /* 0x000fc40007ffe0ff */
[----:B------:R-:W-:Y:S01]  /*c6b0*/  IADD3 R9, R0, 0x29, RZ ;  /* 0x0000002900097810 */ /* 0x000fe20007ffe0ff */
[----:B-1----:R-:W-:Y:S01]  /*c6c0*/  FMUL.FTZ R2, R104, c[0x0][0x2ec] ;  /* 0x0000bb0068027a20 */ /* 0x002fe20000410000 */
[----:B------:R-:W-:Y:S01]  /*c6d0*/  I2F R36, R18 ;  /* 0x0000001200247306 */ /* 0x000fe20000201400 */
[----:B------:R-:W-:Y:S02]  /*c6e0*/  IADD3 R8, R0, 0x30, RZ ;  /* 0x0000003000087810 */ /* 0x000fe40007ffe0ff */
[C---:B------:R-:W-:Y:S05]  /*c6f0*/  HMMA.16816.F32 R108, R4.reuse, R56, R108 ;  /* 0x00000038046c723c */ /* 0x040fea000000186c */
[----:B------:R1:W-:Y:S03]  /*c700*/  MUFU.TANH R222, R2 ;  /* 0x0000000200de7308 */ /* 0x0003e60000002400 */
[----:B------:R-:W-:Y:S05]  /*c710*/  HMMA.16816.F32 R176, R4, R58, R176 ;  /* 0x0000003a04b0723c */ /* 0x000fea00000018b0 */
[----:B------:R-:W-:Y:S02]  /*c720*/  I2F R34, R16 ;  /* 0x0000001000227306 */ /* 0x000fe40000201400 */
[----:B------:R-:W-:-:S02]  /*c730*/  FMUL.FTZ R59, R183, c[0x0][0x2ec] ;  /* 0x0000bb00b73b7a20 */ /* 0x000fc40000410000 */
[----:B------:R-:W-:Y:S02]  /*c740*/  IMAD.MOV.U32 R183, RZ, RZ, R251 ;  /* 0x000000ffffb77224 */ /* 0x000fe400078e00fb */
[----:B------:R-:W-:Y:S02]  /*c750*/  FMUL.FTZ R58, R182, c[0x0][0x2ec] ;  /* 0x0000bb00b63a7a20 */ /* 0x000fe40000410000 */
[----:B------:R-:W-:Y:S01]  /*c760*/  IMAD.MOV.U32 R182, RZ, RZ, R252 ;  /* 0x000000ffffb67224 */ /* 0x000fe200078e00fc */
[----:B------:R-:W-:Y:S01]  /*c770*/  I2F R33, R11 ;  /* 0x0000000b00217306 */ /* 0x000fe20000201400 */
[----:B-1----:R-:W-:-:S07]  /*c780*/  FMUL.FTZ R2, R105, c[0x0][0x2ec] ;  /* 0x0000bb0069027a20 */ /* 0x002fce0000410000 */
[----:B------:R1:W-:Y:S02]  /*c790*/  MUFU.TANH R232, R2 ;  /* 0x0000000200e87308 */ /* 0x0003e40000002400 */
[----:B------:R-:W-:Y:S02]  /*c7a0*/  FMUL.FTZ R179, R179, c[0x0][0x2ec] ;  /* 0x0000bb00b3b37a20 */ /* 0x000fe40000410000 */
[----:B------:R-:W-:-:S04]  /*c7b0*/  FMUL.FTZ R178, R178, c[0x0][0x2ec] ;  /* 0x0000bb00b2b27a20 */ /* 0x000fc80000410000 */
[----:B------:R-:W-:Y:S01]  /*c7c0*/  I2F R32, R10 ;  /* 0x0000000a00207306 */ /* 0x000fe20000201400 */
[----:B-1----:R-:W-:-:S07]  /*c7d0*/  FMUL.FTZ R2, R106, c[0x0][0x2ec] ;  /* 0x0000bb006a027a20 */ /* 0x002fce0000410000 */
[----:B------:R-:W-:Y:S08]  /*c7e0*/  I2F R31, R9 ;  /* 0x00000009001f7306 */ /* 0x000ff00000201400 */
[----:B------:R1:W-:Y:S08]  /*c7f0*/  MUFU.TANH R221, R2 ;  /* 0x0000000200dd7308 */ /* 0x0003f00000002400 */
[----:B------:R-:W-:Y:S01]  /*c800*/  I2F R30, R8 ;  /* 0x00000008001e7306 */ /* 0x000fe20000201400 */
[----:B-1----:R-:W-:-:S07]  /*c810*/  FMUL.FTZ R2, R107, c[0x0][0x2ec] ;  /* 0x0000bb006b027a20 */ /* 0x002fce0000410000 */
[----:B------:R-:W-:Y:S08]  /*c820*/  MUFU.TANH R179, R179 ;  /* 0x000000b300b37308 */ /* 0x000ff00000002400 */
[----:B------:R1:W-:Y:S08]  /*c830*/  MUFU.TANH R223, R2 ;  /* 0x0000000200df7308 */ /* 0x0003f00000002400 */
[----:B------:R-:W-:Y:S01]  /*c840*/  MUFU.TANH R178, R178 ;  /* 0x000000b200b27308 */ /* 0x000fe20000002400 */
[----:B-1----:R-:W-:-:S07]  /*c850*/  FMUL.FTZ R2, R208, c[0x0][0x2ec] ;  /* 0x0000bb00d0027a20 */ /* 0x002fce0000410000 */
[----:B------:R1:W-:Y:S02]  /*c860*/  MUFU.TANH R61, R2 ;  /* 0x00000002003d7308 */ /* 0x0003e40000002400 */
[----:B-1----:R-:W-:-:S06]  /*c870*/  FMUL.FTZ R2, R209, c[0x0][0x2ec] ;  /* 0x0000bb00d1027a20 */ /* 0x002fcc0000410000 */
        /* <DEDUP_REMOVED lines=11> */
[----:B--2---:R-:W-:Y:S01]  /*c930*/  FFMA.FTZ R28, R39, UR4, R64 ;  /* 0x00000004271c7c23 */ /* 0x004fe20008010040 */
[----:B------:R-:W-:Y:S01]  /*c940*/  BAR.SYNC.DEFER_BLOCKING 0x0 ;  /* 0x0000000000007b1d */ /* 0x000fe20000010000 */
[----:B------:R-:W-:-:S05]  /*c950*/  ISETP.GE.AND P5, PT, R21, R24, PT ;  /* 0x000000181500720c */ /* 0x000fca0003fa6270 */
        /* <DEDUP_REMOVED lines=35> */
[----:B------:R-:W-:-:S04]  /*cb90*/  IMAD.MOV.U32 R180, RZ, RZ, R235 ;  /* 0x000000ffffb47224 */ /* 0x000fc800078e00eb */
[----:B------:R1:W-:Y:S02]  /*cba0*/  MUFU.TANH R53, R2 ;  /* 0x0000000200357308 */ /* 0x0003e40000002400 */
[----:B-1----:R-:W-:Y:S02]  /*cbb0*/  FMUL.FTZ R2, R181, c[0x0][0x2ec] ;  /* 0x0000bb00b5027a20 */ /* 0x002fe40000410000 */
[----:B------:R-:W-:-:S04]  /*cbc0*/  IMAD.MOV.U32 R181, RZ, RZ, R220 ;  /* 0x000000ffffb57224 */ /* 0x000fc800078e00dc */
[----:B------:R1:W2:Y:S02]  /*cbd0*/  MUFU.TANH R45, R2 ;  /* 0x00000002002d7308 */ /* 0x0002a40000002400 */
[----:B-1----:R-:W-:Y:S02]  /*cbe0*/  FMUL.FTZ R2, R200, c[0x0][0x2ec] ;  /* 0x0000bb00c8027a20 */ /* 0x002fe40000410000 */
[----:B--2---:R-:W-:-:S04]  /*cbf0*/  FFMA.FTZ R45, R33, UR4, R45 ;  /* 0x00000004212d7c23 */ /* 0x004fc8000801002d */
[----:B------:R1:W-:Y:S02]  /*cc00*/  MUFU.TANH R50, R2 ;  /* 0x0000000200327308 */ /* 0x0003e40000002400 */
[----:B-1----:R-:W-:-:S06]  /*cc10*/  FMUL.FTZ R2, R201, c[0x0][0x2ec] ;  /* 0x0000bb00c9027a20 */ /* 0x002fcc0000410000 */
[----:B------:R1:W2:Y:S02]  /*cc20*/  MUFU.TANH R49, R2 ;  /* 0x0000000200317308 */ /* 0x0002a40000002400 */
[----:B-1----:R-:W-:Y:S02]  /*cc30*/  FFMA.FTZ R2, R42, UR4, R43 ;  /* 0x000000042a027c23 */ /* 0x002fe4000801002b */
[----:B------:R-:W-:-:S03]  /*cc40*/  FMUL.FTZ R43, R188, c[0x0][0x2ec] ;  /* 0x0000bb00bc2b7a20 */ /* 0x000fc60000410000 */
[----:B------:R-:W-:Y:S01]  /*cc50*/  FSEL R52, R2, -INF , !P6 ;  /* 0xff80000002347808 */ /* 0x000fe20007000000 */
[----:B------:R-:W-:Y:S01]  /*cc60*/  FFMA.FTZ R2, R40, UR4, R61 ;  /* 0x0000000428027c23 */ /* 0x000fe2000801003d */
[-C--:B------:R-:W-:Y:S01]  /*cc70*/  ISETP.GE.AND P6, PT, R22, R24.reuse, PT ;  /* 0x000000181600720c */ /* 0x080fe20003fc6270 */
[----:B------:R1:W3:Y:S03]  /*cc80*/  MUFU.TANH R48, R43 ;  /* 0x0000002b00307308 */ /* 0x0002e60000002400 */
[----:B------:R-:W-:Y:S01]  /*cc90*/  FSEL R55, R2, -INF , !P6 ;  /* 0xff80000002377808 */ /* 0x000fe20007000000 */
[----:B------:R-:W-:Y:S01]  /*cca0*/  FFMA.FTZ R2, R38, UR4, R57 ;  /* 0x0000000426027c23 */ /* 0x000fe20008010039 */
[----:B------:R-:W-:Y:S01]  /*ccb0*/  FSEL R57, R28, -INF , !P5 ;  /* 0xff8000001c397808 */ /* 0x000fe20006800000 */
[----:B------:R-:W-:Y:S01]  /*ccc0*/  FMUL.FTZ R28, R192, c[0x0][0x2ec] ;  /* 0x0000bb00c01c7a20 */ /* 0x000fe20000410000 */
[-C--:B------:R-:W-:Y:S01]  /*ccd0*/  ISETP.GE.AND P6, PT, R20, R24.reuse, PT ;  /* 0x000000181400720c */ /* 0x080fe20003fc6270 */
[----:B------:R-:W-:Y:S01]  /*cce0*/  MUFU.TANH R61, R58 ;  /* 0x0000003a003d7308 */ /* 0x000fe20000002400 */
[----:B------:R-:W-:-:S02]  /*ccf0*/  ISETP.GE.AND P5, PT, R19, R24, PT ;  /* 0x000000181300720c */ /* 0x000fc40003fa6270 */
[----:B------:R-:W-:Y:S02]  /*cd00*/  FSEL R212, R2, -INF , !P6 ;  /* 0xff80000002d47808 */ /* 0x000fe40007000000 */
[----:B------:R-:W-:Y:S02]  /*cd10*/  ISETP.GE.AND P6, PT, R18, R24, PT ;  /* 0x000000181200720c */ /* 0x000fe40003fc6270 */
[----:B------:R-:W-:Y:S01]  /*cd20*/  IADD3 R2, R0, 0x38, RZ ;  /* 0x0000003800027810 */ /* 0x000fe20007ffe0ff */
[----:B-1----:R-:W-:Y:S01]  /*cd30*/  FMUL.FTZ R43, R189, c[0x0][0x2ec] ;  /* 0x0000bb00bd2b7a20 */ /* 0x002fe20000410000 */
[----:B------:R1:W-:Y:S08]  /*cd40*/  MUFU.TANH R46, R28 ;  /* 0x0000001c002e7308 */ /* 0x0003f00000002400 */
[----:B------:R4:W5:Y:S01]  /*cd50*/  MUFU.TANH R47, R43 ;  /* 0x0000002b002f7308 */ /* 0x0009620000002400 */
[----:B-1----:R-:W-:-:S05]  /*cd60*/  FFMA.FTZ R28, R36, UR4, R56 ;  /* 0x00000004241c7c23 */ /* 0x002fca0008010038 */
[----:B------:R-:W-:Y:S02]  /*cd70*/  FSEL R215, R28, -INF , !P6 ;  /* 0xff8000001cd77808 */ /* 0x000fe40007000000 */
[-C--:B------:R-:W-:Y:S01]  /*cd80*/  ISETP.GE.AND P6, PT, R16, R24.reuse, PT ;  /* 0x000000181000720c */ /* 0x080fe20003fc6270 */
[----:B----4-:R-:W-:Y:S01]  /*cd90*/  FFMA.FTZ R43, R37, UR4, R60 ;  /* 0x00000004252b7c23 */ /* 0x010fe2000801003c */
[----:B------:R-:W1:Y:S04]  /*cda0*/  I2F R28, R2 ;  /* 0x00000002001c7306 */ /* 0x000e680000201400 */
[----:B------:R-:W-:Y:S01]  /*cdb0*/  FSEL R214, R43, -INF , !P5 ;  /* 0xff8000002bd67808 */ /* 0x000fe20006800000 */
[----:B------:R-:W-:Y:S01]  /*cdc0*/  FFMA.FTZ R43, R34, UR4, R53 ;  /* 0x00000004222b7c23 */ /* 0x000fe20008010035 */
[----:B------:R-:W-:-:S02]  /*cdd0*/  ISETP.GE.AND P5, PT, R17, R24, PT ;  /* 0x000000181100720c */ /* 0x000fc40003fa6270 */
[----:B------:R-:W4:Y:S02]  /*cde0*/  MUFU.TANH R60, R59 ;  /* 0x0000003b003c7308 */ /* 0x000f240000002400 */
[----:B------:R-:W-:Y:S01]  /*cdf0*/  FSEL R220, R44, -INF , !P5 ;  /* 0xff8000002cdc7808 */ /* 0x000fe20006800000 */
[----:B--2---:R-:W-:Y:S01]  /*ce00*/  FFMA.FTZ R44, R31, UR4, R49 ;  /* 0x000000041f2c7c23 */ /* 0x004fe20008010031 */
[-C--:B------:R-:W-:Y:S02]  /*ce10*/  ISETP.GE.AND P5, PT, R11, R24.reuse, PT ;  /* 0x000000180b00720c */ /* 0x080fe40003fa6270 */
[----:B------:R-:W-:Y:S01]  /*ce20*/  FSEL R238, R43, -INF , !P6 ;  /* 0xff8000002bee7808 */ /* 0x000fe20007000000 */
[----:B------:R-:W-:Y:S01]  /*ce30*/  FFMA.FTZ R43, R32, UR4, R50 ;  /* 0x00000004202b7c23 */ /* 0x000fe20008010032 */
[-C--:B------:R-:W-:Y:S02]  /*ce40*/  ISETP.GE.AND P6, PT, R10, R24.reuse, PT ;  /* 0x000000180a00720c */ /* 0x080fe40003fc6270 */
[----:B------:R-:W-:Y:S01]  /*ce50*/  FSEL R237, R45, -INF , !P5 ;  /* 0xff8000002ded7808 */ /* 0x000fe20006800000 */
[----:B------:R-:W-:Y:S01]  /*ce60*/  FMUL.FTZ R45, R202, c[0x0][0x2ec] ;  /* 0x0000bb00ca2d7a20 */ /* 0x000fe20000410000 */
[----:B------:R-:W-:-:S02]  /*ce70*/  ISETP.GE.AND P5, PT, R9, R24, PT ;  /* 0x000000180900720c */ /* 0x000fc40003fa6270 */
[----:B------:R-:W-:Y:S01]  /*ce80*/  FSEL R239, R43, -INF , !P6 ;  /* 0xff8000002bef7808 */ /* 0x000fe20007000000 */
[----:B---3--:R-:W-:Y:S01]  /*ce90*/  FFMA.FTZ R43, R30, UR4, R48 ;  /* 0x000000041e2b7c23 */ /* 0x008fe20008010030 */
[----:B------:R-:W-:Y:S01]  /*cea0*/  FSEL R240, R44, -INF , !P5 ;  /* 0xff8000002cf07808 */ /* 0x000fe20006800000 */
[----:B-----5:R-:W-:Y:S01]  /*ceb0*/  FFMA.FTZ R44, R29, UR4, R47 ;  /* 0x000000041d2c7c23 */ /* 0x020fe2000801002f */
[-C--:B------:R-:W-:Y:S01]  /*cec0*/  ISETP.GE.AND P6, PT, R8, R24.reuse, PT ;  /* 0x000000180800720c */ /* 0x080fe20003fc6270 */
[----:B------:R-:W2:Y:S01]  /*ced0*/  MUFU.TANH R45, R45 ;  /* 0x0000002d002d7308 */ /* 0x000ea20000002400 */
[----:B------:R-:W-:Y:S02]  /*cee0*/  ISETP.GE.AND P5, PT, R3, R24, PT ;  /* 0x000000180300720c */ /* 0x000fe40003fa6270 */
[----:B------:R-:W-:Y:S01]  /*cef0*/  FSEL R251, R43, -INF , !P6 ;  /* 0xff8000002bfb7808 */ /* 0x000fe20007000000 */
[----:B-1----:R-:W-:Y:S01]  /*cf00*/  FFMA.FTZ R43, R28, UR4, R46 ;  /* 0x000000041c2b7c23 */ /* 0x002fe2000801002e */
[----:B------:R-:W-:Y:S01]  /*cf10*/  FSEL R247, R44, -INF , !P5 ;  /* 0xff8000002cf77808 */ /* 0x000fe20006800000 */
[----:B------:R-:W-:Y:S01]  /*cf20*/  FMUL.FTZ R44, R190, c[0x0][0x2ec] ;  /* 0x0000bb00be2c7a20 */ /* 0x000fe20000410000 */
[----:B------:R-:W-:Y:S01]  /*cf30*/  ISETP.GE.AND P6, PT, R0, R26, PT ;  /* 0x0000001a0000720c */ /* 0x000fe20003fc6270 */
[----:B------:R-:W-:Y:S01]  /*cf40*/  FMUL.FTZ R46, R194, c[0x0][0x2ec] ;  /* 0x0000bb00c22e7a20 */ /* 0x000fe20000410000 */
[----:B------:R-:W-:Y:S01]  /*cf50*/  ISETP.GE.AND P5, PT, R2, R24, PT ;  /* 0x000000180200720c */ /* 0x000fe20003fa6270 */
[----:B------:R1:W-:Y:S01]  /*cf60*/  MUFU.TANH R47, R44 ;  /* 0x0000002c002f7308 */ /* 0x0003e20000002400 */
[----:B------:R-:W-:-:S02]  /*cf70*/  IADD3 R0, R0, 0x39, RZ ;  /* 0x0000003900007810 */ /* 0x000fc40007ffe0ff */
[----:B------:R-:W-:Y:S01]  /*cf80*/  FSEL R252, R43, -INF , !P5 ;  /* 0xff8000002bfc7808 */ /* 0x000fe20006800000 */
[----:B------:R-:W-:Y:S01]  /*cf90*/  FMUL.FTZ R43, R203, c[0x0][0x2ec] ;  /* 0x0000bb00cb2b7a20 */ /* 0x000fe20000410000 */
[----:B------:R-:W-:Y:S01]  /*cfa0*/  ISETP.GE.AND P5, PT, R0, R24, PT ;  /* 0x000000180000720c */ /* 0x000fe20003fa6270 */
[----:B------:R-:W-:Y:S02]  /*cfb0*/  FFMA.FTZ R24, R42, UR4, R213 ;  /* 0x000000042a187c23 */ /* 0x000fe400080100d5 */
[----:B------:R3:W-:Y:S03]  /*cfc0*/  MUFU.TANH R50, R43 ;  /* 0x0000002b00327308 */ /* 0x0007e60000002400 */
[----:B------:R-:W-:Y:S01]  /*cfd0*/  FSEL R53, R24, -INF , !P1 ;  /* 0xff80000018357808 */ /* 0x000fe20004800000 */
[----:B------:R-:W-:Y:S01]  /*cfe0*/  FFMA.FTZ R24, R40, UR4, R101 ;  /* 0x0000000428187c23 */ /* 0x000fe20008010065 */
[----:B------:R-:W-:Y:S01]  /*cff0*/  ISETP.GE.AND P1, PT, R23, R25, PT ;  /* 0x000000191700720c */ /* 0x000fe20003f26270 */
[----:B-1----:R-:W-:-:S02]  /*d000*/  FMUL.FTZ R44, R191, c[0x0][0x2ec] ;  /* 0x0000bb00bf2c7a20 */ /* 0x002fc40000410000 */
[----:B------:R-:W-:Y:S01]  /*d010*/  MUFU.TANH R46, R46 ;  /* 0x0000002e002e7308 */ /* 0x000fe20000002400 */
[----:B---3--:R-:W-:-:S07]  /*d020*/  FFMA.FTZ R43, R41, UR4, R103 ;  /* 0x00000004292b7c23 */ /* 0x008fce0008010067 */
[----:B------:R1:W3:Y:S01]  /*d030*/  MUFU.TANH R49, R44 ;  /* 0x0000002c00317308 */ /* 0x0002e20000002400 */
[----:B------:R-:W-:Y:S01]  /*d040*/  FSEL R56, R43, -INF , !P1 ;  /* 0xff8000002b387808 */ /* 0x000fe20004800000 */
[----:B------:R-:W-:Y:S01]  /*d050*/  FFMA.FTZ R43, R39, UR4, R102 ;  /* 0x00000004272b7c23 */ /* 0x000fe20008010066 */
[----:B------:R-:W-:-:S04]  /*d060*/  ISETP.GE.AND P1, PT, R22, R25, PT ;  /* 0x000000191600720c */ /* 0x000fc80003f26270 */
        /* <DEDUP_REMOVED lines=8> */
[----:B------:R-:W-:Y:S01]  /*d0f0*/  FFMA.FTZ R24, R36, UR4, R66 ;  /* 0x0000000424187c23 */ /* 0x000fe20008010042 */
[-C--:B------:R-:W-:Y:S01]  /*d100*/  ISETP.GE.AND P1, PT, R19, R25.reuse, PT ;  /* 0x000000191300720c */ /* 0x080fe20003f26270 */
[----:B------:R4:W-:Y:S03]  /*d110*/  MUFU.TANH R48, R44 ;  /* 0x0000002c00307308 */ /* 0x0009e60000002400 */
[----:B------:R-:W-:Y:S01]  /*d120*/  FSEL R210, R43, -INF , !P1 ;  /* 0xff8000002bd27808 */ /* 0x000fe20004800000 */
[----:B------:R-:W-:Y:S01]  /*d130*/  FFMA.FTZ R43, R35, UR4, R65 ;  /* 0x00000004232b7c23 */ /* 0x000fe20008010041 */
[----:B------:R-:W-:-:S04]  /*d140*/  ISETP.GE.AND P1, PT, R18, R25, PT ;  /* 0x000000191200720c */ /* 0x000fc80003f26270 */
[----:B------:R-:W-:Y:S01]  /*d150*/  FSEL R211, R24, -INF , !P1 ;  /* 0xff80000018d37808 */ /* 0x000fe20004800000 */
[----:B------:R-:W-:Y:S01]  /*d160*/  FFMA.FTZ R24, R34, UR4, R61 ;  /* 0x0000000422187c23 */ /* 0x000fe2000801003d */
[----:B------:R-:W-:-:S04]  /*d170*/  ISETP.GE.AND P1, PT, R17, R25, PT ;  /* 0x000000191100720c */ /* 0x000fc80003f26270 */
[----:B------:R-:W-:Y:S01]  /*d180*/  FSEL R213, R43, -INF , !P1 ;  /* 0xff8000002bd57808 */ /* 0x000fe20004800000 */
[----:B----4-:R-:W-:Y:S01]  /*d190*/  FFMA.FTZ R44, R33, UR4, R60 ;  /* 0x00000004212c7c23 */ /* 0x010fe2000801003c */
[----:B------:R-:W-:Y:S01]  /*d1a0*/  ISETP.GE.AND P1, PT, R16, R25, PT ;  /* 0x000000191000720c */ /* 0x000fe20003f26270 */
[----:B--2---:R-:W-:-:S03]  /*d1b0*/  FFMA.FTZ R43, R32, UR4, R45 ;  /* 0x00000004202b7c23 */ /* 0x004fc6000801002d */
[----:B------:R-:W-:Y:S01]  /*d1c0*/  FSEL R233, R24, -INF , !P1 ;  /* 0xff80000018e97808 */ /* 0x000fe20004800000 */
[----:B------:R-:W-:Y:S01]  /*d1d0*/  FMUL.FTZ R24, R195, c[0x0][0x2ec] ;  /* 0x0000bb00c3187a20 */ /* 0x000fe20000410000 */
[----:B------:R-:W-:-:S03]  /*d1e0*/  ISETP.GE.AND P1, PT, R11, R25, PT ;  /* 0x000000190b00720c */ /* 0x000fc60003f26270 */
[----:B------:R1:W-:Y:S01]  /*d1f0*/  MUFU.TANH R45, R24 ;  /* 0x00000018002d7308 */ /* 0x0003e20000002400 */
[----:B------:R-:W-:Y:S01]  /*d200*/  FSEL R234, R44, -INF , !P1 ;  /* 0xff8000002cea7808 */ /* 0x000fe20004800000 */
[----:B---3--:R-:W-:Y:S01]  /*d210*/  FFMA.FTZ R44, R29, UR4, R49 ;  /* 0x000000041d2c7c23 */ /* 0x008fe20008010031 */
[----:B------:R-:W-:-:S04]  /*d220*/  ISETP.GE.AND P1, PT, R10, R25, PT ;  /* 0x000000190a00720c */ /* 0x000fc80003f26270 */
[----:B------:R-:W-:Y:S01]  /*d230*/  FSEL R235, R43, -INF , !P1 ;  /* 0xff8000002beb7808 */ /* 0x000fe20004800000 */
[----:B------:R-:W-:Y:S01]  /*d240*/  FFMA.FTZ R43, R30, UR4, R47 ;  /* 0x000000041e2b7c23 */ /* 0x000fe2000801002f */
[----:B------:R-:W-:Y:S01]  /*d250*/  ISETP.GE.AND P1, PT, R9, R25, PT ;  /* 0x000000190900720c */ /* 0x000fe20003f26270 */
[----:B------:R-:W-:-:S04]  /*d260*/  FMUL.FTZ R47, R51, c[0x0][0x2ec] ;  /* 0x0000bb00332f7a20 */ /* 0x000fc80000410000 */
[----:B------:R-:W-:Y:S01]  /*d270*/  MUFU.TANH R66, R47 ;  /* 0x0000002f00427308 */ /* 0x000fe20000002400 */
[----:B-1----:R-:W-:Y:S02]  /*d280*/  FFMA.FTZ R24, R31, UR4, R50 ;  /* 0x000000041f187c23 */ /* 0x002fe40008010032 */
[----:B------:R-:W-:-:S03]  /*d290*/  FMUL.FTZ R50, R177, c[0x0][0x2ec] ;  /* 0x0000bb00b1327a20 */ /* 0x000fc60000410000 */
[----:B------:R-:W-:Y:S02]  /*d2a0*/  FSEL R236, R24, -INF , !P1 ;  /* 0xff80000018ec7808 */ /* 0x000fe40004800000 */
[-C--:B------:R-:W-:Y:S01]  /*d2b0*/  ISETP.GE.AND P1, PT, R8, R25.reuse, PT ;  /* 0x000000190800720c */ /* 0x080fe20003f26270 */
[----:B------:R-:W1:Y:S03]  /*d2c0*/  I2F R24, R0 ;  /* 0x0000000000187306 */ /* 0x000e660000201400 */
[----:B------:R-:W-:Y:S01]  /*d2d0*/  FSEL R246, R43, -INF , !P1 ;  /* 0xff8000002bf67808 */ /* 0x000fe20004800000 */
[----:B------:R-:W-:Y:S01]  /*d2e0*/  FFMA.FTZ R43, R28, UR4, R46 ;  /* 0x000000041c2b7c23 */ /* 0x000fe2000801002e */
[----:B------:R-:W-:-:S03]  /*d2f0*/  ISETP.GE.AND P1, PT, R3, R25, PT ;  /* 0x000000190300720c */ /* 0x000fc60003f26270 */
[----:B------:R-:W-:Y:S01]  /*d300*/  MUFU.TANH R50, R50 ;  /* 0x0000003200327308 */ /* 0x000fe20000002400 */
[----:B------:R-:W-:Y:S01]  /*d310*/  FSEL R245, R44, -INF , !P1 ;  /* 0xff8000002cf57808 */ /* 0x000fe20004800000 */
[----:B------:R-:W-:Y:S01]  /*d320*/  FMUL.FTZ R44, R108, c[0x0][0x2ec] ;  /* 0x0000bb006c2c7a20 */ /* 0x000fe20000410000 */
[----:B------:R-:W-:-:S04]  /*d330*/  ISETP.GE.AND P1, PT, R2, R25, PT ;  /* 0x000000190200720c */ /* 0x000fc80003f26270 */
[----:B------:R-:W-:Y:S01]  /*d340*/  FSEL R244, R43, -INF , !P1 ;  /* 0xff8000002bf47808 */ /* 0x000fe20004800000 */
[----:B-1----:R-:W-:Y:S01]  /*d350*/  FFMA.FTZ R43, R24, UR4, R48 ;  /* 0x00000004182b7c23 */ /* 0x002fe20008010030 */
[----:B------:R-:W-:Y:S01]  /*d360*/  ISETP.GE.AND P1, PT, R0, R25, PT ;  /* 0x000000190000720c */ /* 0x000fe20003f26270 */
[----:B------:R-:W-:Y:S01]  /*d370*/  FFMA.FTZ R25, R24, UR4, R45 ;  /* 0x0000000418197c23 */ /* 0x000fe2000801002d */
[----:B------:R1:W2:Y:S02]  /*d380*/  MUFU.TANH R64, R44 ;  /* 0x0000002c00407308 */ /* 0x0002a40000002400 */
[----:B------:R-:W-:Y:S01]  /*d390*/  FSEL R242, R43, -INF , !P5 ;  /* 0xff8000002bf27808 */ /* 0x000fe20006800000 */
[----:B------:R-:W-:Y:S01]  /*d3a0*/  FMUL.FTZ R43, R110, c[0x0][0x2ec] ;  /* 0x0000bb006e2b7a20 */ /* 0x000fe20000410000 */
[----:B------:R-:W-:Y:S01]  /*d3b0*/  FSEL R243, R25, -INF , !P1 ;  /* 0xff80000019f37808 */ /* 0x000fe20004800000 */
[----:B------:R-:W-:Y:S01]  /*d3c0*/  FFMA.FTZ R25, R42, UR4, R222 ;  /* 0x000000042a197c23 */ /* 0x000fe200080100de */
[----:B------:R-:W-:-:S02]  /*d3d0*/  ISETP.GE.AND P5, PT, R23, R27, PT ;  /* 0x0000001b1700720c */ /* 0x000fc40003fa6270 */
[----:B------:R-:W-:Y:S01]  /*d3e0*/  ISETP.GE.AND P1, PT, R23, R26, PT ;  /* 0x0000001a1700720c */ /* 0x000fe20003f26270 */
[----:B------:R-:W-:Y:S01]  /*d3f0*/  FFMA.FTZ R23, R42, UR4, R221 ;  /* 0x000000042a177c23 */ /* 0x000fe200080100dd */
[----:B------:R3:W-:Y:S01]  /*d400*/  MUFU.TANH R61, R43 ;  /* 0x0000002b003d7308 */ /* 0x0007e20000002400 */
[----:B------:R-:W-:Y:S01]  /*d410*/  FSEL R42, R25, -INF , !P0 ;  /* 0xff800000192a7808 */ /* 0x000fe20004000000 */
[----:B------:R-:W-:Y:S01]  /*d420*/  FFMA.FTZ R25, R41, UR4, R232 ;  /* 0x0000000429197c23 */ /* 0x000fe200080100e8 */
[----:B------:R-:W-:Y:S01]  /*d430*/  ISETP.GE.AND P0, PT, R22, R27, PT ;  /* 0x0000001b1600720c */ /* 0x000fe20003f06270 */
[----:B-1----:R-:W-:-:S04]  /*d440*/  FMUL.FTZ R44, R109, c[0x0][0x2ec] ;  /* 0x0000bb006d2c7a20 */ /* 0x002fc80000410000 */
[----:B------:R1:W4:Y:S01]  /*d450*/  MUFU.TANH R65, R44 ;  /* 0x0000002c00417308 */ /* 0x0003220000002400 */
[----:B---3--:R-:W-:Y:S01]  /*d460*/  FSEL R43, R23, -INF , !P6 ;  /* 0xff800000172b7808 */ /* 0x008fe20007000000 */
[----:B------:R-:W-:Y:S01]  /*d470*/  FFMA.FTZ R23, R40, UR4, R105 ;  /* 0x0000000428177c23 */ /* 0x000fe20008010069 */
[-C--:B------:R-:W-:Y:S01]  /*d480*/  ISETP.GE.AND P6, PT, R22, R26.reuse, PT ;  /* 0x0000001a1600720c */ /* 0x080fe20003fc6270 */
[----:B------:R-:W-:Y:S01]  /*d490*/  FFMA.FTZ R22, R41, UR4, R223 ;  /* 0x0000000429167c23 */ /* 0x000fe200080100df */
[----:B------:R-:W-:Y:S01]  /*d4a0*/  FSEL R41, R25, -INF , !P5 ;  /* 0xff80000019297808 */ /* 0x000fe20006800000 */
[----:B------:R-:W-:Y:S01]  /*d4b0*/  FMUL.FTZ R25, R176, c[0x0][0x2ec] ;  /* 0x0000bb00b0197a20 */ /* 0x000fe20000410000 */
[CC--:B------:R-:W-:Y:S02]  /*d4c0*/  ISETP.GE.AND P5, PT, R21.reuse, R27.reuse, PT ;  /* 0x0000001b1500720c */ /* 0x0c0fe40003fa6270 */
[----:B------:R-:W-:Y:S01]  /*d4d0*/  FSEL R49, R22, -INF , !P1 ;  /* 0xff80000016317808 */ /* 0x000fe20004800000 */
[----:B------:R3:W5:Y:S01]  /*d4e0*/  MUFU.TANH R51, R25 ;  /* 0x0000001900337308 */ /* 0x0007620000002400 */
[----:B------:R-:W-:Y:S01]  /*d4f0*/  ISETP.GE.AND P1, PT, R21, R26, PT ;  /* 0x0000001a1500720c */ /* 0x000fe20003f26270 */
[----:B------:R-:W-:Y:S01]  /*d500*/  FFMA.FTZ R21, R40, UR4, R107 ;  /* 0x0000000428157c23 */ /* 0x000fe2000801006b */
[----:B------:R-:W-:Y:S01]  /*d510*/  FSEL R40, R23, -INF , !P0 ;  /* 0xff80000017287808 */ /* 0x000fe20004000000 */
[----:B-1----:R-:W-:Y:S01]  /*d520*/  FMUL.FTZ R44, R111, c[0x0][0x2ec] ;  /* 0x0000bb006f2c7a20 */ /* 0x002fe20000410000 */
[----:B------:R-:W-:-:S02]  /*d530*/  ISETP.GE.AND P0, PT, R20, R27, PT ;  /* 0x0000001b1400720c */ /* 0x000fc40003f06270 */
[----:B------:R-:W-:Y:S01]  /*d540*/  FSEL R48, R21, -INF , !P6 ;  /* 0xff80000015307808 */ /* 0x000fe20007000000 */
[----:B------:R1:W1:Y:S01]  /*d550*/  MUFU.TANH R60, R44 ;  /* 0x0000002c003c7308 */ /* 0x0002620000002400 */
[----:B------:R-:W-:Y:S02]  /*d560*/  ISETP.GE.AND P6, PT, R20, R26, PT ;  /* 0x0000001a1400720c */ /* 0x000fe40003fc6270 */
[----:B------:R-:W-:Y:S01]  /*d570*/  HMMA.16816.F32 R20, R12, R62, R180 ;  /* 0x0000003e0c14723c */ /* 0x000fe200000018b4 */
[----:B---3--:R-:W-:-:S06]  /*d580*/  FFMA.FTZ R25, R39, UR4, R208 ;  /* 0x0000000427197c23 */ /* 0x008fcc00080100d0 */
[----:B------:R-:W-:Y:S02]  /*d590*/  FFMA.FTZ R12, R39, UR4, R241 ;  /* 0x00000004270c7c23 */ /* 0x000fe400080100f1 */
[----:B------:R-:W-:Y:S01]  /*d5a0*/  FFMA.FTZ R13, R38, UR4, R204 ;  /* 0x00000004260d7c23 */ /* 0x000fe200080100cc */
[----:B------:R-:W-:Y:S02]  /*d5b0*/  FSEL R25, R25, -INF , !P5 ;  /* 0xff80000019197808 */ /* 0x000fe40006800000 */
[----:B------:R-:W-:Y:S01]  /*d5c0*/  FSEL R14, R12, -INF , !P1 ;  /* 0xff8000000c0e7808 */ /* 0x000fe20004800000 */
[----:B-1----:R-:W-:Y:S01]  /*d5d0*/  HMMA.16816.F32 R44, R4, R184, R216 ;  /* 0x000000b8042c723c */ /* 0x002fe200000018d8 */
[----:B------:R-:W-:Y:S01]  /*d5e0*/  FFMA.FTZ R12, R38, UR4, R106 ;  /* 0x00000004260c7c23 */ /* 0x000fe2000801006a */
[----:B------:R-:W-:Y:S01]  /*d5f0*/  FSEL R176, R13, -INF , !P0 ;  /* 0xff8000000db07808 */ /* 0x000fe20004000000 */
[----:B------:R-:W-:Y:S01]  /*d600*/  FFMA.FTZ R13, R37, UR4, R206 ;  /* 0x00000004250d7c23 */ /* 0x000fe200080100ce */
[----:B------:R-:W-:-:S02]  /*d610*/  ISETP.GE.AND P5, PT, R19, R27, PT ;  /* 0x0000001b1300720c */ /* 0x000fc40003fa6270 */
[----:B------:R-:W-:Y:S01]  /*d620*/  FSEL R188, R12, -INF , !P6 ;  /* 0xff8000000cbc7808 */ /* 0x000fe20007000000 */
[----:B------:R-:W-:Y:S01]  /*d630*/  FFMA.FTZ R12, R37, UR4, R205 ;  /* 0x00000004250c7c23 */ /* 0x000fe200080100cd */
[-C--:B------:R-:W-:Y:S02]  /*d640*/  ISETP.GE.AND P6, PT, R18, R26.reuse, PT ;  /* 0x0000001a1200720c */ /* 0x080fe40003fc6270 */
[----:B------:R-:W-:Y:S01]  /*d650*/  FSEL R107, R13, -INF , !P5 ;  /* 0xff8000000d6b7808 */ /* 0x000fe20006800000 */
[----:B------:R-:W-:Y:S01]  /*d660*/  HMMA.16816.F32 R20, R4, R186, R20 ;  /* 0x000000ba0414723c */ /* 0x000fe20000001814 */
[-C--:B------:R-:W-:Y:S01]  /*d670*/  ISETP.GE.AND P5, PT, R17, R27.reuse, PT ;  /* 0x0000001b1100720c */ /* 0x080fe20003fa6270 */
[----:B------:R-:W-:Y:S01]  /*d680*/  FFMA.FTZ R13, R36, UR4, R104 ;  /* 0x00000004240d7c23 */ /* 0x000fe20008010068 */
[----:B------:R-:W-:Y:S02]  /*d690*/  ISETP.GE.AND P0, PT, R18, R27, PT ;  /* 0x0000001b1200720c */ /* 0x000fe40003f06270 */
[----:B------:R-:W-:-:S02]  /*d6a0*/  ISETP.GE.AND P1, PT, R19, R26, PT ;  /* 0x0000001a1300720c */ /* 0x000fc40003f26270 */
[----:B------:R-:W-:Y:S01]  /*d6b0*/  FFMA.FTZ R4, R36, UR4, R196 ;  /* 0x0000000424047c23 */ /* 0x000fe200080100c4 */
[----:B------:R-:W-:Y:S01]  /*d6c0*/  FSEL R106, R13, -INF , !P0 ;  /* 0xff8000000d6a7808 */ /* 0x000fe20004000000 */
[C---:B------:R-:W-:Y:S01]  /*d6d0*/  FFMA.FTZ R5, R35.reuse, UR4, R197 ;  /* 0x0000000423057c23 */ /* 0x040fe200080100c5 */
[-C--:B------:R-:W-:Y:S02]  /*d6e0*/  ISETP.GE.AND P0, PT, R16, R27.reuse, PT ;  /* 0x0000001b1000720c */ /* 0x080fe40003f06270 */
[----:B------:R-:W-:Y:S01]  /*d6f0*/  FSEL R177, R4, -INF , !P6 ;  /* 0xff80000004b17808 */ /* 0x000fe20007000000 */
[----:B------:R-:W-:Y:S01]  /*d700*/  FFMA.FTZ R4, R35, UR4, R66 ;  /* 0x0000000423047c23 */ /* 0x000fe20008010042 */
[----:B------:R-:W-:Y:S01]  /*d710*/  FSEL R35, R5, -INF , !P5 ;  /* 0xff80000005237808 */ /* 0x000fe20006800000 */
[----:B--2---:R-:W-:Y:S01]  /*d720*/  FFMA.FTZ R5, R34, UR4, R64 ;  /* 0x0000000422057c23 */ /* 0x004fe20008010040 */
[----:B------:R-:W-:Y:S01]  /*d730*/  FSEL R185, R12, -INF , !P1 ;  /* 0xff8000000cb97808 */ /* 0x000fe20004800000 */
[----:B------:R-:W-:Y:S01]  /*d740*/  FMUL.FTZ R44, R44, c[0x0][0x2ec] ;  /* 0x0000bb002c2c7a20 */ /* 0x000fe20000410000 */
[-C--:B------:R-:W-:Y:S01]  /*d750*/  ISETP.GE.AND P1, PT, R17, R26.reuse, PT ;  /* 0x0000001a1100720c */ /* 0x080fe20003f26270 */
[----:B------:R-:W-:Y:S01]  /*d760*/  FMUL.FTZ R45, R45, c[0x0][0x2ec] ;  /* 0x0000bb002d2d7a20 */ /* 0x000fe20000410000 */
[----:B------:R-:W-:Y:S01]  /*d770*/  FSEL R189, R5, -INF , !P0 ;  /* 0xff80000005bd7808 */ /* 0x000fe20004000000 */
[----:B----4-:R-:W-:Y:S01]  /*d780*/  FFMA.FTZ R5, R33, UR4, R65 ;  /* 0x0000000421057c23 */ /* 0x010fe20008010041 */
[-C--:B------:R-:W-:Y:S01]  /*d790*/  ISETP.GE.AND P5, PT, R11, R27.reuse, PT ;  /* 0x0000001b0b00720c */ /* 0x080fe20003fa6270 */
[----:B------:R-:W1:Y:S01]  /*d7a0*/  MUFU.TANH R44, R44 ;  /* 0x0000002c002c7308 */ /* 0x000e620000002400 */
[----:B------:R-:W-:Y:S01]  /*d7b0*/  FSEL R184, R4, -INF , !P1 ;  /* 0xff80000004b87808 */ /* 0x000fe20004800000 */
[----:B------:R-:W-:Y:S01]  /*d7c0*/  FFMA.FTZ R4, R34, UR4, R61 ;  /* 0x0000000422047c23 */ /* 0x000fe2000801003d */
[-C--:B------:R-:W-:Y:S01]  /*d7d0*/  ISETP.GE.AND P6, PT, R16, R26.reuse, PT ;  /* 0x0000001a1000720c */ /* 0x080fe20003fc6270 */
[----:B------:R-:W-:Y:S01]  /*d7e0*/  FMUL.FTZ R20, R20, c[0x0][0x2ec] ;  /* 0x0000bb0014147a20 */ /* 0x000fe20000410000 */
[----:B------:R-:W-:Y:S01]  /*d7f0*/  FSEL R187, R5, -INF , !P5 ;  /* 0xff80000005bb7808 */ /* 0x000fe20006800000 */
[----:B-----5:R-:W-:Y:S01]  /*d800*/  FFMA.FTZ R5, R32, UR4, R51 ;  /* 0x0000000420057c23 */ /* 0x020fe20008010033 */
[-C--:B------:R-:W-:Y:S01]  /*d810*/  ISETP.GE.AND P0, PT, R10, R27.reuse, PT ;  /* 0x0000001b0a00720c */ /* 0x080fe20003f06270 */
[----:B------:R-:W2:Y:S01]  /*d820*/  MUFU.TANH R45, R45 ;  /* 0x0000002d002d7308 */ /* 0x000ea20000002400 */
[----:B------:R-:W-:Y:S01]  /*d830*/  FSEL R191, R4, -INF , !P6 ;  /* 0xff80000004bf7808 */ /* 0x000fe20007000000 */
[----:B------:R-:W-:Y:S01]  /*d840*/  FFMA.FTZ R4, R33, UR4, R60 ;  /* 0x0000000421047c23 */ /* 0x000fe2000801003c */
[-C--:B------:R-:W-:Y:S01]  /*d850*/  ISETP.GE.AND P1, PT, R11, R26.reuse, PT ;  /* 0x0000001a0b00720c */ /* 0x080fe20003f26270 */
[----:B------:R-:W-:Y:S01]  /*d860*/  FMUL.FTZ R46, R46, c[0x0][0x2ec] ;  /* 0x0000bb002e2e7a20 */ /* 0x000fe20000410000 */
[----:B------:R-:W-:Y:S01]  /*d870*/  FSEL R186, R5, -INF , !P0 ;  /* 0xff80000005ba7808 */ /* 0x000fe20004000000 */
[----:B------:R-:W-:Y:S01]  /*d880*/  FFMA.FTZ R5, R31, UR4, R50 ;  /* 0x000000041f057c23 */ /* 0x000fe20008010032 */
[----:B------:R-:W-:Y:S01]  /*d890*/  FSEL R208, R4, -INF , !P1 ;  /* 0xff80000004d07808 */ /* 0x000fe20004800000 */
[----:B------:R-:W3:Y:S01]  /*d8a0*/  MUFU.TANH R20, R20 ;  /* 0x0000001400147308 */ /* 0x000ee20000002400 */
[----:B------:R-:W-:Y:S01]  /*d8b0*/  FMUL.FTZ R47, R47, c[0x0][0x2ec] ;  /* 0x0000bb002f2f7a20 */ /* 0x000fe20000410000 */
[-C--:B------:R-:W-:Y:S01]  /*d8c0*/  ISETP.GE.AND P5, PT, R9, R27.reuse, PT ;  /* 0x0000001b0900720c */ /* 0x080fe20003fa6270 */
[----:B------:R-:W-:Y:S01]  /*d8d0*/  FFMA.FTZ R31, R31, UR4, R179 ;  /* 0x000000041f1f7c23 */ /* 0x000fe200080100b3 */
[-C--:B------:R-:W-:Y:S01]  /*d8e0*/  ISETP.GE.AND P1, PT, R9, R26.reuse, PT ;  /* 0x0000001a0900720c */ /* 0x080fe20003f26270 */
[----:B------:R-:W-:Y:S01]  /*d8f0*/  FFMA.FTZ R32, R32, UR4, R178 ;  /* 0x0000000420207c23 */ /* 0x000fe200080100b2 */
[----:B------:R-:W-:Y:S01]  /*d900*/  FSEL R178, R5, -INF , !P5 ;  /* 0xff80000005b27808 */ /* 0x000fe20006800000 */
[----:B------:R-:W-:Y:S01]  /*d910*/  FMUL.FTZ R21, R21, c[0x0][0x2ec] ;  /* 0x0000bb0015157a20 */ /* 0x000fe20000410000 */
[----:B------:R-:W-:Y:S01]  /*d920*/  FSEL R179, R31, -INF , !P1 ;  /* 0xff8000001fb37808 */ /* 0x000fe20004800000 */
[----:B------:R-:W4:Y:S01]  /*d930*/  MUFU.TANH R46, R46 ;  /* 0x0000002e002e7308 */ /* 0x000f220000002400 */
[CC--:B------:R-:W-:Y:S01]  /*d940*/  ISETP.GE.AND P5, PT, R3.reuse, R27.reuse, PT ;  /* 0x0000001b0300720c */ /* 0x0c0fe20003fa6270 */
[----:B-1----:R-:W-:Y:S01]  /*d950*/  FFMA.FTZ R4, R30, UR4, R44 ;  /* 0x000000041e047c23 */ /* 0x002fe2000801002c */
[-C--:B------:R-:W-:Y:S01]  /*d960*/  ISETP.GE.AND P1, PT, R3, R26.reuse, PT ;  /* 0x0000001a0300720c */ /* 0x080fe20003f26270 */
[----:B--2---:R-:W-:Y:S01]  /*d970*/  FFMA.FTZ R3, R29, UR4, R45 ;  /* 0x000000041d037c23 */ /* 0x004fe2000801002d */
[----:B------:R-:W-:Y:S01]  /*d980*/  ISETP.GE.AND P0, PT, R8, R27, PT ;  /* 0x0000001b0800720c */ /* 0x000fe20003f06270 */
[----:B------:R-:W-:Y:S01]  /*d990*/  FMUL.FTZ R22, R22, c[0x0][0x2ec] ;  /* 0x0000bb0016167a20 */ /* 0x000fe20000410000 */
[----:B------:R-:W-:Y:S01]  /*d9a0*/  ISETP.GE.AND P6, PT, R10, R26, PT ;  /* 0x0000001a0a00720c */ /* 0x000fe20003fc6270 */
[----:B------:R-:W1:Y:S01]  /*d9b0*/  MUFU.TANH R47, R47 ;  /* 0x0000002f002f7308 */ /* 0x000e620000002400 */
[----:B------:R-:W-:Y:S01]  /*d9c0*/  FMUL.FTZ R23, R23, c[0x0][0x2ec] ;  /* 0x0000bb0017177a20 */ /* 0x000fe20000410000 */
[----:B------:R-:W-:-:S02]  /*d9d0*/  FSEL R219, R4, -INF , !P0 ;  /* 0xff80000004db7808 */ /* 0x000fc40004000000 */
[----:B------:R-:W-:Y:S02]  /*d9e0*/  FSEL R218, R3, -INF , !P5 ;  /* 0xff80000003da7808 */ /* 0x000fe40006800000 */
[C---:B------:R-:W-:Y:S02]  /*d9f0*/  ISETP.GE.AND P0, PT, R2.reuse, R27, PT ;  /* 0x0000001b0200720c */ /* 0x040fe40003f06270 */
[----:B------:R-:W2:Y:S01]  /*da00*/  MUFU.TANH R21, R21 ;  /* 0x0000001500157308 */ /* 0x000ea20000002400 */
[-C--:B------:R-:W-:Y:S01]  /*da10*/  ISETP.GE.AND P5, PT, R2, R26.reuse, PT ;  /* 0x0000001a0200720c */ /* 0x080fe20003fa6270 */
[----:B---3--:R-:W-:Y:S01]  /*da20*/  FFMA.FTZ R2, R28, UR4, R20 ;  /* 0x000000041c027c23 */ /* 0x008fe20008010014 */
[----:B------:R-:W-:Y:S01]  /*da30*/  FSEL R190, R32, -INF , !P6 ;  /* 0xff80000020be7808 */ /* 0x000fe20007000000 */
[----:B----4-:R-:W-:Y:S01]  /*da40*/  FFMA.FTZ R30, R30, UR4, R46 ;  /* 0x000000041e1e7c23 */ /* 0x010fe2000801002e */
[----:B------:R-:W-:Y:S02]  /*da50*/  ISETP.GE.AND P6, PT, R8, R26, PT ;  /* 0x0000001a0800720c */ /* 0x000fe40003fc6270 */
[----:B------:R-:W-:Y:S01]  /*da60*/  FSEL R216, R2, -INF , !P0 ;  /* 0xff80000002d87808 */ /* 0x000fe20004000000 */
[----:B------:R-:W3:Y:S01]  /*da70*/  MUFU.TANH R5, R22 ;  /* 0x0000001600057308 */ /* 0x000ee20000002400 */
[----:B------:R-:W-:Y:S01]  /*da80*/  PLOP3.LUT P0, PT, PT, PT, UP0, 0x80, 0x0 ;  /* 0x000000000000781c */ /* 0x000fe20003f0f008 */
[----:B-1----:R-:W-:Y:S01]  /*da90*/  FFMA.FTZ R29, R29, UR4, R47 ;  /* 0x000000041d1d7c23 */ /* 0x002fe2000801002f */
[----:B------:R-:W-:-:S02]  /*daa0*/  FSEL R232, R30, -INF , !P6 ;  /* 0xff8000001ee87808 */ /* 0x000fc40007000000 */
[C---:B------:R-:W-:Y:S02]  /*dab0*/  ISETP.GE.AND P6, PT, R0.reuse, R27, PT ;  /* 0x0000001b0000720c */ /* 0x040fe40003fc6270 */
[----:B------:R-:W-:Y:S01]  /*dac0*/  FSEL R223, R29, -INF , !P1 ;  /* 0xff8000001ddf7808 */ /* 0x000fe20004800000 */
[----:B------:R-:W1:Y:S01]  /*dad0*/  MUFU.TANH R4, R23 ;  /* 0x0000001700047308 */ /* 0x000e620000002400 */
[----:B------:R-:W-:Y:S01]  /*dae0*/  ISETP.GE.AND P1, PT, R0, R26, PT ;  /* 0x0000001a0000720c */ /* 0x000fe20003f26270 */
[----:B--2---:R-:W-:-:S05]  /*daf0*/  FFMA.FTZ R0, R24, UR4, R21 ;  /* 0x0000000418007c23 */ /* 0x004fca0008010015 */
[----:B------:R-:W-:Y:S01]  /*db00*/  FSEL R217, R0, -INF , !P6 ;  /* 0xff80000000d97808 */ /* 0x000fe20007000000 */
[----:B---3--:R-:W-:-:S05]  /*db10*/  FFMA.FTZ R28, R28, UR4, R5 ;  /* 0x000000041c1c7c23 */ /* 0x008fca0008010005 */
[----:B------:R-:W-:Y:S01]  /*db20*/  FSEL R221, R28, -INF , !P5 ;  /* 0xff8000001cdd7808 */ /* 0x000fe20006800000 */
[----:B-1----:R-:W-:-:S05]  /*db30*/  FFMA.FTZ R24, R24, UR4, R4 ;  /* 0x0000000418187c23 */ /* 0x002fca0008010004 */
        /* <DEDUP_REMOVED lines=64> */
.L_x_663:
[----:B------:R-:W-:Y:S05]  /*df40*/  BSYNC B0 ;  /* 0x0000000000007941 */ /* 0x000fea0003800000 */
.L_x_662:
[----:B------:R-:W0:Y:S02]  /*df50*/  LDGDEPBAR ;  /* 0x00000000000079af */ /* 0x000e240000000000 */
.L_x_661:
[----:B------:R-:W2:Y:S04]  /*df60*/  LDL.LU R61, [R1+0xc] ;  /* 0x00000c00013d7983 */ /* 0x000ea80000300800 */
[----:B------:R-:W3:Y:S04]  /*df70*/  LDL.LU R62, [R1] ;  /* 0x00000000013e7983 */ /* 0x000ee80000300800 */
[----:B------:R-:W4:Y:S04]  /*df80*/  LDL.LU R32, [R1+0x8] ;  /* 0x0000080001207983 */ /* 0x000f280000300800 */
[----:B------:R-:W5:Y:S01]  /*df90*/  LDL.LU R34, [R1+0x4] ;  /* 0x0000040001227983 */ /* 0x000f620000300800 */
[----:B------:R-:W-:Y:S01]  /*dfa0*/  FMNMX.FTZ R0, R248, R42, !PT ;  /* 0x0000002af8007209 */ /* 0x000fe20007810000 */
[----:B------:R-:W-:Y:S01]  /*dfb0*/  @UP0 UIADD3 UR8, UR8, -0x4, URZ ;  /* 0xfffffffc08080890 */ /* 0x000fe2000fffe03f */
        /* <DEDUP_REMOVED lines=36> */
[----:B-1----:R-:W1:Y:S01]  /*e200*/  SHFL.BFLY PT, R4, R103, 0x2, 0x1f ;  /* 0x0c401f0067047f89 */ /* 0x002e6200000e0000 */
        /* <DEDUP_REMOVED lines=41> */
[----:B------:R-:W-:Y:S01]  /*e4a0*/  FMNMX.FTZ R5, R243, R5, !PT ;  /* 0x00000005f3057209 */ /* 0x000fe20007810000 */
[----:B------:R1:W-:Y:S02]  /*e4b0*/  MUFU.EX2 R60, R3 ;  /* 0x00000003003c7308 */ /* 0x0003e40000000800 */
[----:B-1----:R-:W-:Y:S01]  /*e4c0*/  FMNMX.FTZ R101, R0, R101, !PT ;  /* 0x0000006500657209 */ /* 0x002fe20007810000 */
[----:B------:R-:W-:Y:S01]  /*e4d0*/  FFMA.FTZ R0, R40, c[0x0][0x23c], -R2 ;  /* 0x00008f0028007a23 */ /* 0x000fe20000010802 */
[----:B------:R-:W1:Y:S02]  /*e4e0*/  SHFL.BFLY PT, R6, R5, 0x2, 0x1f ;  /* 0x0c401f0005067f89 */ /* 0x000e6400000e0000 */
[----:B------:R-:W-:-:S02]  /*e4f0*/  FSETP.NEU.FTZ.AND P1, PT, R101, -INF , PT ;  /* 0xff8000006500780b */ /* 0x000fc40003f3d000 */
[----:B------:R1:W-:Y:S01]  /*e500*/  MUFU.EX2 R65, R0 ;  /* 0x0000000000417308 */ /* 0x0003e20000000800 */
[----:B------:R-:W-:-:S07]  /*e510*/  FFMA.FTZ R3, R41, c[0x0][0x23c], -R2 ;  /* 0x00008f0029037a23 */ /* 0x000fce0000010802 */
[----:B------:R1:W1:Y:S02]  /*e520*/  MUFU.EX2 R29, R3 ;  /* 0x00000003001d7308 */ /* 0x0002640000000800 */
[----:B-1----:R-:W-:Y:S02]  /*e530*/  FFMA.FTZ R0, R25, c[0x0][0x23c], -R2 ;  /* 0x00008f0019007a23 */ /* 0x002fe40000010802 */
[----:B------:R-:W-:Y:S04]  /*e540*/  LDSM.16.MT88.4 R24, [R224+0xa000] ;  /* 0x00a00000e018783b */ /* 0x000fe80000004200 */
[----:B------:R1:W-:Y:S01]  /*e550*/  MUFU.EX2 R64, R0 ;  /* 0x0000000000407308 */ /* 0x0003e20000000800 */
[----:B------:R-:W-:-:S05]  /*e560*/  FMUL.FTZ R3, R101, c[0x0][0x23c] ;  /* 0x00008f0065037a20 */ /* 0x000fca0000410000 */
[----:B------:R-:W-:-:S05]  /*e570*/  FSEL R3, R3, RZ, P1 ;  /* 0x000000ff03037208 */ /* 0x000fca0000800000 */
[----:B-1----:R-:W-:-:S04]  /*e580*/  FFMA.FTZ R0, R43, c[0x0][0x23c], -R3 ;  /* 0x00008f002b007a23 */ /* 0x002fc80000010803 */
[----:B------:R1:W-:Y:S02]  /*e590*/  MUFU.EX2 R31, R0 ;  /* 0x00000000001f7308 */ /* 0x0003e40000000800 */
[----:B-1----:R-:W-:Y:S01]  /*e5a0*/  FMNMX.FTZ R0, R4, R7, !PT ;  /* 0x0000000704007209 */ /* 0x002fe20007810000 */
[----:B------:R-:W-:-:S04]  /*e5b0*/  FFMA.FTZ R4, R49, c[0x0][0x23c], -R3 ;  /* 0x00008f0031047a23 */ /* 0x000fc80000010803 */
[----:B------:R-:W1:Y:S01]  /*e5c0*/  SHFL.BFLY PT, R9, R0, 0x1, 0x1f ;  /* 0x0c201f0000097f89 */ /* 0x000e6200000e0000 */
[----:B------:R1:W-:Y:S02]  /*e5d0*/  MUFU.EX2 R33, R4 ;  /* 0x0000000400217308 */ /* 0x0003e40000000800 */
[----:B-1----:R-:W-:Y:S01]  /*e5e0*/  FMNMX.FTZ R4, R5, R6, !PT ;  /* 0x0000000605047209 */ /* 0x002fe20007810000 */
[----:B------:R-:W-:Y:S01]  /*e5f0*/  FFMA.FTZ R5, R48, c[0x0][0x23c], -R3 ;  /* 0x00008f0030057a23 */ /* 0x000fe20000010803 */
[----:B------:R-:W-:Y:S01]  /*e600*/  FSEL R6, R103, RZ, P2 ;  /* 0x000000ff67067208 */ /* 0x000fe20001000000 */
[----:B------:R-:W-:Y:S03]  /*e610*/  LDSM.16.MT88.4 R48, [R224+0xb000] ;  /* 0x00b00000e030783b */ /* 0x000fe60000004200 */
[----:B------:R1:W-:Y:S01]  /*e620*/  MUFU.EX2 R11, R5 ;  /* 0x00000005000b7308 */ /* 0x0003e20000000800 */
[----:B------:R-:W1:Y:S01]  /*e630*/  SHFL.BFLY PT, R8, R4, 0x1, 0x1f ;  /* 0x0c201f0004087f89 */ /* 0x000e6200000e0000 */
[----:B------:R-:W-:Y:S01]  /*e640*/  FADD.FTZ R7, R248, -R6 ;  /* 0x80000006f8077221 */ /* 0x000fe20000010000 */
[----:B------:R-:W-:-:S02]  /*e650*/  FSEL R6, R101, RZ, P1 ;  /* 0x000000ff65067208 */ /* 0x000fc40000800000 */
[----:B------:R-:W-:Y:S01]  /*e660*/  FMNMX.FTZ R105, R0, R9, !PT ;  /* 0x0000000900697209 */ /* 0x000fe20007810000 */
[----:B------:R-:W-:-:S03]  /*e670*/  FMUL.FTZ R7, R7, c[0x0][0x23c] ;  /* 0x00008f0007077a20 */ /* 0x000fc60000410000 */
[C---:B------:R-:W-:Y:S01]  /*e680*/  FSETP.NEU.FTZ.AND P2, PT, R105.reuse, -INF , PT ;  /* 0xff8000006900780b */ /* 0x040fe20003f5d000 */
[----:B------:R-:W-:Y:S01]  /*e690*/  FMUL.FTZ R0, R105, c[0x0][0x23c] ;  /* 0x00008f0069007a20 */ /* 0x000fe20000410000 */
[----:B------:R-:W1:Y:S02]  /*e6a0*/  MUFU.EX2 R102, R7 ;  /* 0x0000000700667308 */ /* 0x000e640000000800 */
[----:B-1----:R-:W-:Y:S02]  /*e6b0*/  FFMA.FTZ R5, R14, c[0x0][0x23c], -R3 ;  /* 0x00008f000e057a23 */ /* 0x002fe40000010803 */
[----:B------:R-:W-:-:S04]  /*e6c0*/  FSEL R13, R0, RZ, P2 ;  /* 0x000000ff000d7208 */ /* 0x000fc80001000000 */
[----:B------:R1:W1:Y:S01]  /*e6d0*/  MUFU.EX2 R30, R5 ;  /* 0x00000005001e7308 */ /* 0x0002620000000800 */
[--C-:B------:R-:W-:Y:S02]  /*e6e0*/  FFMA.FTZ R0, R52, c[0x0][0x23c], -R13.reuse ;  /* 0x00008f0034007a23 */ /* 0x100fe4000001080d */
[--C-:B------:R-:W-:Y:S01]  /*e6f0*/  FFMA.FTZ R9, R54, c[0x0][0x23c], -R13.reuse ;  /* 0x00008f0036097a23 */ /* 0x100fe2000001080d */
[----:B------:R-:W-:Y:S01]  /*e700*/  FMNMX.FTZ R104, R4, R8, !PT ;  /* 0x0000000804687209 */ /* 0x000fe20007810000 */
[----:B------:R-:W-:-:S03]  /*e710*/  FFMA.FTZ R8, R55, c[0x0][0x23c], -R13 ;  /* 0x00008f0037087a23 */ /* 0x000fc6000001080d */
[----:B------:R1:W-:Y:S01]  /*e720*/  MUFU.EX2 R66, R0 ;  /* 0x0000000000427308 */ /* 0x0003e20000000800 */
[----:B------:R-:W-:Y:S01]  /*e730*/  F2FP.PACK_AB R4, R29, R60 ;  /* 0x0000003c1d04723e */ /* 0x000fe200000000ff */
[-C--:B------:R-:W-:Y:S01]  /*e740*/  FMUL.FTZ R136, R136, R102.reuse ;  /* 0x0000006688887220 */ /* 0x080fe20000410000 */
[----:B------:R-:W-:Y:S01]  /*e750*/  FSETP.NEU.FTZ.AND P1, PT, R104, -INF , PT ;  /* 0xff8000006800780b */ /* 0x000fe20003f3d000 */
[-C--:B------:R-:W-:Y:S02]  /*e760*/  FMUL.FTZ R137, R137, R102.reuse ;  /* 0x0000006689897220 */ /* 0x080fe40000410000 */
[----:B------:R-:W-:Y:S02]  /*e770*/  FMUL.FTZ R112, R112, R102 ;  /* 0x0000006670707220 */ /* 0x000fe40000410000 */
[----:B-1----:R-:W-:Y:S01]  /*e780*/  FADD.FTZ R5, R231, -R6 ;  /* 0x80000006e7057221 */ /* 0x002fe20000010000 */
[----:B------:R-:W-:Y:S01]  /*e790*/  F2FP.PACK_AB R6, R64, R65 ;  /* 0x000000414006723e */ /* 0x000fe200000000ff */
[----:B------:R1:W-:Y:S01]  /*e7a0*/  MUFU.EX2 R28, R9 ;  /* 0x00000009001c7308 */ /* 0x0003e20000000800 */
[----:B------:R-:W-:Y:S01]  /*e7b0*/  F2FP.PACK_AB R7, R30, R11 ;  /* 0x0000000b1e07723e */ /* 0x000fe200000000ff */
[----:B------:R-:W-:-:S02]  /*e7c0*/  FMUL.FTZ R5, R5, c[0x0][0x23c] ;  /* 0x00008f0005057a20 */ /* 0x000fc40000410000 */
[-C--:B------:R-:W-:Y:S02]  /*e7d0*/  FMUL.FTZ R113, R113, R102.reuse ;  /* 0x0000006671717220 */ /* 0x080fe40000410000 */
[----:B------:R-:W-:Y:S02]  /*e7e0*/  FMUL.FTZ R0, R104, c[0x0][0x23c] ;  /* 0x00008f0068007a20 */ /* 0x000fe40000410000 */
[----:B------:R2:W2:Y:S01]  /*e7f0*/  MUFU.EX2 R100, R5 ;  /* 0x0000000500647308 */ /* 0x0004a20000000800 */
[-C--:B------:R-:W-:Y:S02]  /*e800*/  FMUL.FTZ R164, R164, R102.reuse ;  /* 0x00000066a4a47220 */ /* 0x080fe40000410000 */
[----:B------:R-:W-:Y:S01]  /*e810*/  FSEL R12, R0, RZ, P1 ;  /* 0x000000ff000c7208 */ /* 0x000fe20000800000 */
[----:B------:R-:W-:Y:S02]  /*e820*/  FFMA.FTZ R0, R57, c[0x0][0x23c], -R13 ;  /* 0x00008f0039007a23 */ /* 0x000fe4000001080d */
[----:B------:R-:W-:-:S02]  /*e830*/  FMUL.FTZ R165, R165, R102 ;  /* 0x00000066a5a57220 */ /* 0x000fc40000410000 */
[----:B-1----:R-:W-:Y:S01]  /*e840*/  FFMA.FTZ R9, R53, c[0x0][0x23c], -R12 ;  /* 0x00008f0035097a23 */ /* 0x002fe2000001080c */
[----:B------:R1:W-:Y:S01]  /*e850*/  MUFU.EX2 R63, R8 ;  /* 0x00000008003f7308 */ /* 0x0003e20000000800 */
[-C--:B------:R-:W-:Y:S02]  /*e860*/  FMUL.FTZ R76, R76, R102.reuse ;  /* 0x000000664c4c7220 */ /* 0x080fe40000410000 */
[-C--:B------:R-:W-:Y:S02]  /*e870*/  FMUL.FTZ R77, R77, R102.reuse ;  /* 0x000000664d4d7220 */ /* 0x080fe40000410000 */
[----:B------:R-:W-:Y:S01]  /*e880*/  FMUL.FTZ R92, R92, R102 ;  /* 0x000000665c5c7220 */ /* 0x000fe20000410000 */
[----:B--2---:R-:W-:Y:S01]  /*e890*/  F2FP.PACK_AB R5, R33, R31 ;  /* 0x0000001f2105723e */ /* 0x004fe200000000ff */
[-C--:B------:R-:W-:Y:S01]  /*e8a0*/  FMUL.FTZ R138, R138, R100.reuse ;  /* 0x000000648a8a7220 */ /* 0x080fe20000410000 */
[----:B------:R2:W2:Y:S01]  /*e8b0*/  MUFU.EX2 R67, R9 ;  /* 0x0000000900437308 */ /* 0x0004a20000000800 */
[----:B------:R-:W-:-:S02]  /*e8c0*/  FMUL.FTZ R139, R139, R100 ;  /* 0x000000648b8b7220 */ /* 0x000fc40000410000 */
[-C--:B------:R-:W-:Y:S02]  /*e8d0*/  FMUL.FTZ R114, R114, R100.reuse ;  /* 0x0000006472727220 */ /* 0x080fe40000410000 */
[-C--:B------:R-:W-:Y:S02]  /*e8e0*/  FMUL.FTZ R115, R115, R100.reuse ;  /* 0x0000006473737220 */ /* 0x080fe40000410000 */
[----:B-1----:R-:W-:Y:S01]  /*e8f0*/  FFMA.FTZ R8, R56, c[0x0][0x23c], -R12 ;  /* 0x00008f0038087a23 */ /* 0x002fe2000001080c */
[----:B------:R-:W-:Y:S01]  /*e900*/  HMMA.16816.F32 R192, R4, R22, R136 ;  /* 0x0000001604c0723c */ /* 0x000fe20000001888 */
[----:B------:R1:W-:Y:S01]  /*e910*/  MUFU.EX2 R138, R0 ;  /* 0x00000000008a7308 */ /* 0x0003e20000000800 */
[-C--:B------:R-:W-:Y:S02]  /*e920*/  FMUL.FTZ R166, R166, R100.reuse ;  /* 0x00000064a6a67220 */ /* 0x080fe40000410000 */
[-C--:B------:R-:W-:Y:S02]  /*e930*/  FMUL.FTZ R167, R167, R100.reuse ;  /* 0x00000064a7a77220 */ /* 0x080fe40000410000 */
[----:B------:R-:W-:-:S02]  /*e940*/  FMUL.FTZ R78, R78, R100 ;  /* 0x000000644e4e7220 */ /* 0x000fc40000410000 */
[----:B--2---:R-:W-:Y:S01]  /*e950*/  FFMA.FTZ R9, R58, c[0x0][0x23c], -R12 ;  /* 0x00008f003a097a23 */ /* 0x004fe2000001080c */
[----:B------:R2:W-:Y:S01]  /*e960*/  MUFU.EX2 R139, R8 ;  /* 0x00000008008b7308 */ /* 0x0005e20000000800 */
[----:B------:R-:W-:Y:S01]  /*e970*/  FMUL.FTZ R79, R79, R100 ;  /* 0x000000644f4f7220 */ /* 0x000fe20000410000 */
[C---:B------:R-:W-:Y:S01]  /*e980*/  HMMA.16816.F32 R204, R4.reuse, R16, R112 ;  /* 0x0000001004cc723c */ /* 0x040fe20000001870 */
[----:B------:R-:W-:Y:S02]  /*e990*/  FMUL.FTZ R93, R93, R102 ;  /* 0x000000665d5d7220 */ /* 0x000fe40000410000 */
[-C--:B------:R-:W-:Y:S02]  /*e9a0*/  FMUL.FTZ R94, R94, R100.reuse ;  /* 0x000000645e5e7220 */ /* 0x080fe40000410000 */
[----:B------:R-:W-:Y:S01]  /*e9b0*/  FMUL.FTZ R95, R95, R100 ;  /* 0x000000645f5f7220 */ /* 0x000fe20000410000 */
[----:B-1----:R-:W-:Y:S01]  /*e9c0*/  FSEL R0, R105, RZ, P2 ;  /* 0x000000ff69007208 */ /* 0x002fe20001000000 */
[----:B------:R1:W1:Y:S01]  /*e9d0*/  MUFU.EX2 R241, R9 ;  /* 0x0000000900f17308 */ /* 0x0002620000000800 */
[-C--:B------:R-:W-:Y:S01]  /*e9e0*/  FMUL.FTZ R120, R120, R102.reuse ;  /* 0x0000006678787220 */ /* 0x080fe20000410000 */
[----:B------:R-:W-:Y:S01]  /*e9f0*/  HMMA.16816.F32 R112, R4, R44, R164 ;  /* 0x0000002c0470723c */ /* 0x000fe200000018a4 */
[----:B------:R-:W-:-:S02]  /*ea00*/  FMUL.FTZ R121, R121, R102 ;  /* 0x0000006679797220 */ /* 0x000fc40000410000 */
[----:B------:R-:W-:Y:S01]  /*ea10*/  FADD.FTZ R10, R249, -R0 ;  /* 0x80000000f90a7221 */ /* 0x000fe20000010000 */
[----:B------:R-:W-:Y:S01]  /*ea20*/  FSEL R0, R104, RZ, P1 ;  /* 0x000000ff68007208 */ /* 0x000fe20000800000 */
[----:B--2---:R-:W-:Y:S02]  /*ea30*/  FFMA.FTZ R8, R59, c[0x0][0x23c], -R12 ;  /* 0x00008f003b087a23 */ /* 0x004fe4000001080c */
[----:B------:R-:W-:Y:S01]  /*ea40*/  FMUL.FTZ R10, R10, c[0x0][0x23c] ;  /* 0x00008f000a0a7a20 */ /* 0x000fe20000410000 */
[C---:B------:R-:W-:Y:S01]  /*ea50*/  HMMA.16816.F32 R164, R4.reuse, R50, R76 ;  /* 0x0000003204a4723c */ /* 0x040fe2000000184c */
[----:B------:R-:W-:Y:S01]  /*ea60*/  FADD.FTZ R0, R250, -R0 ;  /* 0x80000000fa007221 */ /* 0x000fe20000010000 */
[----:B------:R-:W-:Y:S01]  /*ea70*/  MUFU.EX2 R137, R8 ;  /* 0x0000000800897308 */ /* 0x000fe20000000800 */
[-C--:B------:R-:W-:Y:S02]  /*ea80*/  FMUL.FTZ R122, R122, R100.reuse ;  /* 0x000000647a7a7220 */ /* 0x080fe40000410000 */
[----:B------:R-:W-:Y:S01]  /*ea90*/  FMUL.FTZ R0, R0, c[0x0][0x23c] ;  /* 0x00008f0000007a20 */ /* 0x000fe20000410000 */
[----:B-1----:R-:W-:Y:S01]  /*eaa0*/  MOV R9, R65 ;  /* 0x0000004100097202 */ /* 0x002fe20000000f00 */
[----:B------:R-:W-:Y:S01]  /*eab0*/  FMUL.FTZ R123, R123, R100 ;  /* 0x000000647b7b7220 */ /* 0x000fe20000410000 */
[----:B------:R-:W-:Y:S01]  /*eac0*/  HMMA.16816.F32 R76, R4, R38, R92 ;  /* 0x00000026044c723c */ /* 0x000fe2000000185c */
[-C--:B------:R-:W-:Y:S01]  /*ead0*/  FMUL.FTZ R168, R168, R102.reuse ;  /* 0x00000066a8a87220 */ /* 0x080fe20000410000 */
[----:B------:R1:W2:Y:S01]  /*eae0*/  MUFU.EX2 R15, R10 ;  /* 0x0000000a000f7308 */ /* 0x0002a20000000800 */
[----:B------:R-:W-:-:S02]  /*eaf0*/  FMUL.FTZ R169, R169, R102 ;  /* 0x00000066a9a97220 */ /* 0x000fc40000410000 */
[-C--:B------:R-:W-:Y:S02]  /*eb00*/  FMUL.FTZ R170, R170, R100.reuse ;  /* 0x00000064aaaa7220 */ /* 0x080fe40000410000 */
[----:B------:R-:W-:Y:S01]  /*eb10*/  FMUL.FTZ R171, R171, R100 ;  /* 0x00000064abab7220 */ /* 0x000fe20000410000 */
[----:B------:R-:W-:Y:S01]  /*eb20*/  MOV R92, R67 ;  /* 0x00000043005c7202 */ /* 0x000fe20000000f00 */
[-C--:B------:R-:W-:Y:S01]  /*eb30*/  FMUL.FTZ R132, R132, R102.reuse ;  /* 0x0000006684847220 */ /* 0x080fe20000410000 */
[----:B------:R-:W2:Y:S01]  /*eb40*/  MUFU.EX2 R14, R0 ;  /* 0x00000000000e7308 */ /* 0x000ea20000000800 */
[----:B------:R-:W-:Y:S01]  /*eb50*/  FMUL.FTZ R133, R133, R102 ;  /* 0x0000006685857220 */ /* 0x000fe20000410000 */
[----:B------:R-:W-:Y:S01]  /*eb60*/  MOV R95, R66 ;  /* 0x00000042005f7202 */ /* 0x000fe20000000f00 */
[-C--:B------:R-:W-:Y:S01]  /*eb70*/  FMUL.FTZ R134, R134, R100.reuse ;  /* 0x0000006486867220 */ /* 0x080fe20000410000 */
[C---:B------:R-:W-:Y:S01]  /*eb80*/  HMMA.16816.F32 R200, R4.reuse, R18, R120 ;  /* 0x0000001204c8723c */ /* 0x040fe20000001878 */
[----:B------:R-:W-:Y:S01]  /*eb90*/  FMUL.FTZ R135, R135, R100 ;  /* 0x0000006487877220 */ /* 0x000fe20000410000 */
[----:B-----5:R-:W-:Y:S01]  /*eba0*/  MOV R93, R34 ;  /* 0x00000022005d7202 */ /* 0x020fe20000000f00 */
[-C--:B------:R-:W-:Y:S01]  /*ebb0*/  FMUL.FTZ R148, R148, R102.reuse ;  /* 0x0000006694947220 */ /* 0x080fe20000410000 */
[----:B-1----:R-:W-:Y:S01]  /*ebc0*/  MOV R10, R241 ;  /* 0x000000f1000a7202 */ /* 0x002fe20000000f00 */
[----:B------:R-:W-:Y:S01]  /*ebd0*/  FMUL.FTZ R149, R149, R102 ;  /* 0x0000006695957220 */ /* 0x000fe20000410000 */
[----:B------:R-:W-:Y:S01]  /*ebe0*/  MOV R94, R31 ;  /* 0x0000001f005e7202 */ /* 0x000fe20000000f00 */
        /* <DEDUP_REMOVED lines=13> */
[----:B------:R-:W-:Y:S01]  /*ecc0*/  MOV R135, R64 ;  /* 0x0000004000877202 */ /* 0x000fe20000000f00 */
[----:B------:R-:W-:Y:S01]  /*ecd0*/  FMUL.FTZ R88, R88, R102 ;  /* 0x0000006658587220 */ /* 0x000fe20000410000 */
[----:B---3--:R-:W-:Y:S01]  /*ece0*/  MOV R134, R62 ;  /* 0x0000003e00867202 */ /* 0x008fe20000000f00 */
[----:B------:R-:W-:Y:S01]  /*ecf0*/  FMUL.FTZ R89, R89, R102 ;  /* 0x0000006659597220 */ /* 0x000fe20000410000 */
[----:B------:R-:W-:Y:S01]  /*ed00*/  MOV R133, R61 ;  /* 0x0000003d00857202 */ /* 0x000fe20000000f00 */
[-C--:B------:R-:W-:Y:S01]  /*ed10*/  FMUL.FTZ R90, R90, R100.reuse ;  /* 0x000000645a5a7220 */ /* 0x080fe20000410000 */
[----:B------:R-:W-:Y:S01]  /*ed20*/  HMMA.16816.F32 R180, R4, R26, R152 ;  /* 0x0000001a04b4723c */ /* 0x000fe20000001898 */
[----:B------:R-:W-:Y:S01]  /*ed30*/  FMUL.FTZ R91, R91, R100 ;  /* 0x000000645b5b7220 */ /* 0x000fe20000410000 */
[----:B------:R-:W-:Y:S01]  /*ed40*/  MOV R132, R60 ;  /* 0x0000003c00847202 */ /* 0x000fe20000000f00 */
[----:B--2---:R-:W-:-:S02]  /*ed50*/  FMUL.FTZ R116, R116, R15 ;  /* 0x0000000f74747220 */ /* 0x004fc40000410000 */
[-C--:B------:R-:W-:Y:S02]  /*ed60*/  FMUL.FTZ R117, R117, R15.reuse ;  /* 0x0000000f75757220 */ /* 0x080fe40000410000 */
[-C--:B------:R-:W-:Y:S01]  /*ed70*/  FMUL.FTZ R118, R118, R14.reuse ;  /* 0x0000000e76767220 */ /* 0x080fe20000410000 */
[C---:B------:R-:W-:Y:S01]  /*ed80*/  HMMA.16816.F32 R168, R4.reuse, R48, R72 ;  /* 0x0000003004a8723c */ /* 0x040fe20000001848 */
[-C--:B------:R-:W-:Y:S02]  /*ed90*/  FMUL.FTZ R119, R119, R14.reuse ;  /* 0x0000000e77777220 */ /* 0x080fe40000410000 */
[----:B------:R-:W-:Y:S02]  /*eda0*/  FFMA.FTZ R0, R176, c[0x0][0x23c], -R2 ;  /* 0x00008f00b0007a23 */ /* 0x000fe40000010802 */
[-C--:B------:R-:W-:Y:S02]  /*edb0*/  FMUL.FTZ R144, R144, R15.reuse ;  /* 0x0000000f90907220 */ /* 0x080fe40000410000 */
[----:B------:R-:W-:Y:S01]  /*edc0*/  FMUL.FTZ R145, R145, R15 ;  /* 0x0000000f91917220 */ /* 0x000fe20000410000 */
[----:B------:R-:W-:Y:S01]  /*edd0*/  HMMA.16816.F32 R88, R4, R36, R88 ;  /* 0x000000240458723c */ /* 0x000fe20000001858 */
[----:B------:R-:W-:-:S02]  /*ede0*/  FMUL.FTZ R146, R146, R14 ;  /* 0x0000000e92927220 */ /* 0x000fc40000410000 */
[----:B------:R-:W-:Y:S02]  /*edf0*/  FMUL.FTZ R147, R147, R14 ;  /* 0x0000000e93937220 */ /* 0x000fe40000410000 */
[----:B------:R-:W-:Y:S02]  /*ee00*/  FMUL.FTZ R124, R124, R15 ;  /* 0x0000000f7c7c7220 */ /* 0x000fe40000410000 */
[----:B------:R-:W-:Y:S01]  /*ee10*/  F2FP.PACK_AB R4, R28, R95 ;  /* 0x0000005f1c04723e */ /* 0x000fe200000000ff */
[----:B------:R-:W-:Y:S01]  /*ee20*/  FMUL.FTZ R125, R125, R15 ;  /* 0x0000000f7d7d7220 */ /* 0x000fe20000410000 */
[----:B------:R-:W-:Y:S01]  /*ee30*/  F2FP.PACK_AB R5, R139, R92 ;  /* 0x0000005c8b05723e */ /* 0x000fe200000000ff */
[-C--:B------:R-:W-:Y:S01]  /*ee40*/  FMUL.FTZ R126, R126, R14.reuse ;  /* 0x0000000e7e7e7220 */ /* 0x080fe20000410000 */
[----:B------:R-:W-:Y:S01]  /*ee50*/  F2FP.PACK_AB R6, R138, R63 ;  /* 0x0000003f8a06723e */ /* 0x000fe200000000ff */
[----:B------:R-:W-:Y:S01]  /*ee60*/  FMUL.FTZ R127, R127, R14 ;  /* 0x0000000e7f7f7220 */ /* 0x000fe20000410000 */
[----:B------:R-:W-:Y:S01]  /*ee70*/  F2FP.PACK_AB R7, R137, R10 ;  /* 0x0000000a8907723e */ /* 0x000fe200000000ff */
[----:B------:R-:W-:-:S02]  /*ee80*/  FFMA.FTZ R8, R106, c[0x0][0x23c], -R2 ;  /* 0x00008f006a087a23 */ /* 0x000fc40000010802 */
[-C--:B------:R-:W-:Y:S02]  /*ee90*/  FMUL.FTZ R160, R160, R15.reuse ;  /* 0x0000000fa0a07220 */ /* 0x080fe40000410000 */
[----:B------:R1:W-:Y:S01]  /*eea0*/  MUFU.EX2 R136, R8 ;  /* 0x0000000800887308 */ /* 0x0003e20000000800 */
[-C--:B------:R-:W-:Y:S01]  /*eeb0*/  FMUL.FTZ R161, R161, R15.reuse ;  /* 0x0000000fa1a17220 */ /* 0x080fe20000410000 */
[C---:B------:R-:W-:Y:S01]  /*eec0*/  HMMA.16816.F32 R152, R4.reuse, R16, R116 ;  /* 0x000000100498723c */ /* 0x040fe20000001874 */
[-C--:B------:R-:W-:Y:S02]  /*eed0*/  FMUL.FTZ R162, R162, R14.reuse ;  /* 0x0000000ea2a27220 */ /* 0x080fe40000410000 */
[----:B------:R-:W-:Y:S02]  /*eee0*/  FMUL.FTZ R163, R163, R14 ;  /* 0x0000000ea3a37220 */ /* 0x000fe40000410000 */
[----:B------:R-:W-:Y:S01]  /*eef0*/  FMUL.FTZ R68, R68, R15 ;  /* 0x0000000f44447220 */ /* 0x000fe20000410000 */
[----:B------:R2:W-:Y:S01]  /*ef00*/  MUFU.EX2 R117, R0 ;  /* 0x0000000000757308 */ /* 0x0005e20000000800 */
[----:B------:R-:W-:Y:S01]  /*ef10*/  MOV R16, R33 ;  /* 0x0000002100107202 */ /* 0x000fe20000000f00 */
[C---:B------:R-:W-:Y:S01]  /*ef20*/  HMMA.16816.F32 R64, R4.reuse, R24, R144 ;  /* 0x000000180440723c */ /* 0x040fe20000001890 */
[----:B----4-:R-:W-:Y:S01]  /*ef30*/  MOV R119, R32 ;  /* 0x0000002000777202 */ /* 0x010fe20000000f00 */
[----:B------:R-:W-:Y:S01]  /*ef40*/  FMUL.FTZ R69, R69, R15 ;  /* 0x0000000f45457220 */ /* 0x000fe20000410000 */
[----:B------:R-:W-:Y:S01]  /*ef50*/  MOV R118, R30 ;  /* 0x0000001e00767202 */ /* 0x000fe20000000f00 */
[----:B------:R-:W-:Y:S01]  /*ef60*/  FMUL.FTZ R70, R70, R14 ;  /* 0x0000000e46467220 */ /* 0x000fe20000410000 */
[----:B------:R-:W-:Y:S01]  /*ef70*/  MOV R116, R28 ;  /* 0x0000001c00747202 */ /* 0x000fe20000000f00 */
[----:B-1----:R-:W-:Y:S01]  /*ef80*/  FFMA.FTZ R8, R188, c[0x0][0x23c], -R3 ;  /* 0x00008f00bc087a23 */ /* 0x002fe20000010803 */
[----:B------:R-:W-:Y:S01]  /*ef90*/  MOV R17, R63 ;  /* 0x0000003f00117202 */ /* 0x000fe20000000f00 */
[----:B------:R-:W-:Y:S01]  /*efa0*/  HMMA.16816.F32 R148, R4, R18, R124 ;  /* 0x000000120494723c */ /* 0x000fe2000000187c */
[----:B------:R-:W-:Y:S01]  /*efb0*/  FMUL.FTZ R71, R71, R14 ;  /* 0x0000000e47477220 */ /* 0x000fe20000410000 */
[----:B------:R-:W-:Y:S01]  /*efc0*/  MUFU.EX2 R250, R8 ;  /* 0x0000000800fa7308 */ /* 0x000fe20000000800 */
[----:B------:R-:W-:Y:S01]  /*efd0*/  FMUL.FTZ R84, R84, R15 ;  /* 0x0000000f54547220 */ /* 0x000fe20000410000 */
[----:B------:R-:W-:Y:S01]  /*efe0*/  MOV R146, R139 ;  /* 0x0000008b00927202 */ /* 0x000fe20000000f00 */
[----:B------:R-:W-:-:S02]  /*eff0*/  FMUL.FTZ R85, R85, R15 ;  /* 0x0000000f55557220 */ /* 0x000fc40000410000 */
[----:B--2---:R-:W-:Y:S01]  /*f000*/  FFMA.FTZ R0, R107, c[0x0][0x23c], -R2 ;  /* 0x00008f006b007a23 */ /* 0x004fe20000010802 */
[----:B------:R-:W-:Y:S01]  /*f010*/  MOV R127, R29 ;  /* 0x0000001d007f7202 */ /* 0x000fe20000000f00 */
[-C--:B------:R-:W-:Y:S01]  /*f020*/  FMUL.FTZ R86, R86, R14.reuse ;  /* 0x0000000e56567220 */ /* 0x080fe20000410000 */
[----:B------:R-:W-:Y:S01]  /*f030*/  LDSM.16.MT88.4 R28, [R226+0x9400] ;  /* 0x00940000e21c783b */ /* 0x000fe20000004200 */
[----:B------:R1:W2:Y:S01]  /*f040*/  MUFU.EX2 R147, R0 ;  /* 0x0000000000937308 */ /* 0x0002a20000000800 */
[----:B------:R-:W-:Y:S01]  /*f050*/  FMUL.FTZ R87, R87, R14 ;  /* 0x0000000e57577220 */ /* 0x000fe20000410000 */
        /* <DEDUP_REMOVED lines=8> */
[----:B------:R-:W-:Y:S01]  /*f0e0*/  HMMA.16816.F32 R40, R4, R48, R68 ;  /* 0x000000300428723c */ /* 0x000fe20000001844 */
[----:B------:R-:W-:-:S02]  /*f0f0*/  FMUL.FTZ R140, R140, R15 ;  /* 0x0000000f8c8c7220 */ /* 0x000fc40000410000 */
[-C--:B------:R-:W-:Y:S02]  /*f100*/  FMUL.FTZ R141, R141, R15.reuse ;  /* 0x0000000f8d8d7220 */ /* 0x080fe40000410000 */
[-C--:B------:R-:W-:Y:S02]  /*f110*/  FMUL.FTZ R142, R142, R14.reuse ;  /* 0x0000000e8e8e7220 */ /* 0x080fe40000410000 */
[----:B-1----:R-:W-:Y:S01]  /*f120*/  FFMA.FTZ R0, R35, c[0x0][0x23c], -R2 ;  /* 0x00008f0023007a23 */ /* 0x002fe20000010802 */
[----:B------:R-:W-:Y:S01]  /*f130*/  HMMA.16816.F32 R52, R4, R36, R84 ;  /* 0x000000240434723c */ /* 0x000fe20000001854 */
[----:B------:R-:W-:Y:S01]  /*f140*/  LDSM.16.MT88.4 R32, [R224+0x9400] ;  /* 0x00940000e020783b */ /* 0x000fe20000004200 */
[----:B------:R-:W-:Y:S01]  /*f150*/  FMUL.FTZ R143, R143, R14 ;  /* 0x0000000e8f8f7220 */ /* 0x000fe20000410000 */
[----:B------:R1:W-:Y:S01]  /*f160*/  MUFU.EX2 R18, R0 ;  /* 0x0000000000127308 */ /* 0x0003e20000000800 */
        /* <DEDUP_REMOVED lines=8> */
[C---:B------:R-:W-:Y:S01]  /*f1f0*/  HMMA.16816.F32 R140, R4.reuse, R22, R140 ;  /* 0x00000016048c723c */ /* 0x040fe2000000188c */
[----:B------:R-:W-:Y:S01]  /*f200*/  FMUL.FTZ R175, R175, R14 ;  /* 0x0000000eafaf7220 */ /* 0x000fe20000410000 */
[----:B------:R-:W-:Y:S01]  /*f210*/  MOV R128, R137 ;  /* 0x0000008900807202 */ /* 0x000fe20000000f00 */
[----:B-1----:R-:W-:Y:S01]  /*f220*/  FFMA.FTZ R0, R185, c[0x0][0x23c], -R3 ;  /* 0x00008f00b9007a23 */ /* 0x002fe20000010803 */
[----:B------:R-:W-:Y:S01]  /*f230*/  MOV R129, R138 ;  /* 0x0000008a00817202 */ /* 0x000fe20000000f00 */
[----:B------:R-:W-:Y:S01]  /*f240*/  FMUL.FTZ R80, R80, R15 ;  /* 0x0000000f50507220 */ /* 0x000fe20000410000 */
[----:B------:R-:W-:Y:S01]  /*f250*/  MOV R131, R9 ;  /* 0x0000000900837202 */ /* 0x000fe20000000f00 */
[----:B------:R1:W3:Y:S01]  /*f260*/  MUFU.EX2 R248, R0 ;  /* 0x0000000000f87308 */ /* 0x0002e20000000800 */
[----:B------:R-:W-:Y:S01]  /*f270*/  FMUL.FTZ R81, R81, R15 ;  /* 0x0000000f51517220 */ /* 0x000fe20000410000 */
[----:B------:R-:W-:Y:S01]  /*f280*/  HMMA.16816.F32 R60, R4, R26, R156 ;  /* 0x0000001a043c723c */ /* 0x000fe2000000189c */
[-C--:B------:R-:W-:Y:S01]  /*f290*/  FMUL.FTZ R82, R82, R14.reuse ;  /* 0x0000000e52527220 */ /* 0x080fe20000410000 */
[----:B------:R-:W-:Y:S01]  /*f2a0*/  MOV R130, R11 ;  /* 0x0000000b00827202 */ /* 0x000fe20000000f00 */
[----:B------:R-:W-:Y:S01]  /*f2b0*/  FMUL.FTZ R83, R83, R14 ;  /* 0x0000000e53537220 */ /* 0x000fe20000410000 */
[----:B------:R-:W4:Y:S01]  /*f2c0*/  LDSM.16.MT88.4 R24, [R224+0xa400] ;  /* 0x00a40000e018783b */ /* 0x000f220000004200 */
[----:B------:R-:W-:-:S02]  /*f2d0*/  FMUL.FTZ R96, R96, R15 ;  /* 0x0000000f60607220 */ /* 0x000fc40000410000 */
[----:B------:R-:W-:Y:S01]  /*f2e0*/  FMUL.FTZ R97, R97, R15 ;  /* 0x0000000f61617220 */ /* 0x000fe20000410000 */
[C---:B------:R-:W-:Y:S01]  /*f2f0*/  HMMA.16816.F32 R44, R4.reuse, R46, R172 ;  /* 0x0000002e042c723c */ /* 0x040fe200000018ac */
[-C--:B------:R-:W-:Y:S01]  /*f300*/  FMUL.FTZ R98, R98, R14.reuse ;  /* 0x0000000e62627220 */ /* 0x080fe20000410000 */
[----:B------:R-:W-:Y:S01]  /*f310*/  LDSM.16.MT88.4 R20, [R226+0xb400] ;  /* 0x00b40000e214783b */ /* 0x000fe20000004200 */
[----:B------:R-:W-:Y:S01]  /*f320*/  FMUL.FTZ R99, R99, R14 ;  /* 0x0000000e63637220 */ /* 0x000fe20000410000 */
[----:B------:R-:W-:Y:S01]  /*f330*/  MOV R157, R94 ;  /* 0x0000005e009d7202 */ /* 0x000fe20000000f00 */
[----:B------:R-:W-:Y:S01]  /*f340*/  FFMA.FTZ R8, R212, c[0x0][0x23c], -R13 ;  /* 0x00008f00d4087a23 */ /* 0x000fe2000001080d */
[----:B------:R-:W-:Y:S01]  /*f350*/  LDSM.16.MT88.4 R172, [R226+0xac00] ;  /* 0x00ac0000e2ac783b */ /* 0x000fe20000004200 */
[----:B-1----:R-:W-:Y:S01]  /*f360*/  FFMA.FTZ R0, R177, c[0x0][0x23c], -R3 ;  /* 0x00008f00b1007a23 */ /* 0x002fe20000010803 */
[C---:B------:R-:W-:Y:S01]  /*f370*/  HMMA.16816.F32 R48, R4.reuse, R50, R80 ;  /* 0x000000320430723c */ /* 0x040fe20000001850 */
[----:B------:R1:W-:Y:S07]  /*f380*/  MUFU.EX2 R231, R8 ;  /* 0x0000000800e77308 */ /* 0x0003ee0000000800 */
[----:B------:R-:W-:Y:S01]  /*f390*/  HMMA.16816.F32 R36, R4, R38, R96 ;  /* 0x000000260424723c */ /* 0x000fe20000001860 */
[----:B------:R5:W-:Y:S06]  /*f3a0*/  MUFU.EX2 R249, R0 ;  /* 0x0000000000f97308 */ /* 0x000bec0000000800 */
[----:B--2---:R-:W-:-:S02]  /*f3b0*/  F2FP.PACK_AB R4, R147, R117 ;  /* 0x000000759304723e */ /* 0x004fc400000000ff */
[----:B---3--:R-:W-:Y:S01]  /*f3c0*/  F2FP.PACK_AB R5, R248, R250 ;  /* 0x000000faf805723e */ /* 0x008fe200000000ff */
[----:B-1----:R-:W1:Y:S01]  /*f3d0*/  LDSM.16.MT88.4 R8, [R226+0xa400] ;  /* 0x00a40000e208783b */ /* 0x002e620000004200 */
[----:B-----5:R-:W-:-:S04]  /*f3e0*/  FFMA.FTZ R0, R184, c[0x0][0x23c], -R3 ;  /* 0x00008f00b8007a23 */ /* 0x020fc80000010803 */
[----:B------:R2:W3:Y:S02]  /*f3f0*/  MUFU.EX2 R241, R0 ;  /* 0x0000000000f17308 */ /* 0x0004e40000000800 */
[----:B--2---:R-:W-:Y:S01]  /*f400*/  FFMA.FTZ R0, R214, c[0x0][0x23c], -R13 ;  /* 0x00008f00d6007a23 */ /* 0x004fe2000001080d */
[----:B------:R-:W-:Y:S02]  /*f410*/  MOV R214, R18 ;  /* 0x0000001200d67202 */ /* 0x000fe40000000f00 */
[----:B---3--:R-:W-:-:S03]  /*f420*/  F2FP.PACK_AB R7, R241, R249 ;  /* 0x000000f9f107723e */ /* 0x008fc600000000ff */
[----:B------:R2:W3:Y:S01]  /*f430*/  MUFU.EX2 R212, R0 ;  /* 0x0000000000d47308 */ /* 0x0004e20000000800 */
[-C--:B------:R-:W-:Y:S01]  /*f440*/  F2FP.PACK_AB R6, R214, R136.reuse ;  /* 0x00000088d606723e */ /* 0x080fe200000000ff */
[----:B------:R-:W5:Y:S06]  /*f450*/  LDSM.16.MT88.4 R16, [R224+0xb400] ;  /* 0x00b40000e010783b */ /* 0x000f6c0000004200 */
[----:B----4-:R-:W-:Y:S01]  /*f460*/  HMMA.16816.F32 R120, R4, R24, R120 ;  /* 0x000000180478723c */ /* 0x010fe20000001878 */
[----:B--2---:R-:W-:Y:S01]  /*f470*/  FFMA.FTZ R0, R215, c[0x0][0x23c], -R13 ;  /* 0x00008f00d7007a23 */ /* 0x004fe2000001080d */
[----:B------:R-:W-:-:S06]  /*f480*/  MOV R215, R136 ;  /* 0x0000008800d77202 */ /* 0x000fcc0000000f00 */
[C---:B-1----:R-:W-:Y:S08]  /*f490*/  HMMA.16816.F32 R112, R4.reuse, R8, R112 ;  /* 0x000000080470723c */ /* 0x042ff00000001870 */
[C---:B------:R-:W-:Y:S01]  /*f4a0*/  HMMA.16816.F32 R136, R4.reuse, R32, R204 ;  /* 0x000000200488723c */ /* 0x040fe200000018cc */
[----:B------:R1:W-:Y:S06]  /*f4b0*/  MUFU.EX2 R204, R0 ;  /* 0x0000000000cc7308 */ /* 0x0003ec0000000800 */
[----:B------:R-:W-:Y:S01]  /*f4c0*/  MOV R207, R147 ;  /* 0x0000009300cf7202 */ /* 0x000fe20000000f00 */
[----:B------:R-:W-:Y:S01]  /*f4d0*/  HMMA.16816.F32 R108, R4, R10, R108 ;  /* 0x0000000a046c723c */ /* 0x000fe2000000186c */
[----:B------:R-:W-:-:S02]  /*f4e0*/  MOV R147, R116 ;  /* 0x0000007400937202 */ /* 0x000fc40000000f00 */
[----:B------:R-:W-:Y:S02]  /*f4f0*/  MOV R206, R117 ;  /* 0x0000007500ce7202 */ /* 0x000fe40000000f00 */
[----:B------:R-:W-:Y:S02]  /*f500*/  MOV R205, R118 ;  /* 0x0000007600cd7202 */ /* 0x000fe40000000f00 */
[----:B------:R-:W-:Y:S01]  /*f510*/  MOV R116, R119 ;  /* 0x0000007700747202 */ /* 0x000fe20000000f00 */
[----:B-----5:R-:W-:Y:S01]  /*f520*/  HMMA.16816.F32 R96, R4, R16, R168 ;  /* 0x000000100460723c */ /* 0x020fe200000018a8 */
[----:B-1----:R-:W-:Y:S01]  /*f530*/  FFMA.FTZ R0, R220, c[0x0][0x23c], -R13 ;  /* 0x00008f00dc007a23 */ /* 0x002fe2000001080d */
[----:B------:R-:W-:Y:S02]  /*f540*/  MOV R117, R92 ;  /* 0x0000005c00757202 */ /* 0x000fe40000000f00 */
[----:B------:R-:W-:Y:S02]  /*f550*/  MOV R118, R93 ;  /* 0x0000005d00767202 */ /* 0x000fe40000000f00 */
[----:B------:R-:W-:-:S02]  /*f560*/  MOV R119, R132 ;  /* 0x0000008400777202 */ /* 0x000fc40000000f00 */
[----:B------:R-:W-:Y:S01]  /*f570*/  MOV R92, R133 ;  /* 0x00000085005c7202 */ /* 0x000fe20000000f00 */
[C---:B------:R-:W-:Y:S01]  /*f580*/  HMMA.16816.F32 R88, R4.reuse, R20, R88 ;  /* 0x000000140458723c */ /* 0x040fe20000001858 */
[----:B------:R-:W-:Y:S02]  /*f590*/  MOV R93, R134 ;  /* 0x00000086005d7202 */ /* 0x000fe40000000f00 */
[----:B------:R-:W-:Y:S02]  /*f5a0*/  MOV R220, R135 ;  /* 0x0000008700dc7202 */ /* 0x000fe40000000f00 */
[----:B------:R-:W-:Y:S02]  /*f5b0*/  MOV R145, R117 ;  /* 0x0000007500917202 */ /* 0x000fe40000000f00 */
[----:B------:R-:W-:Y:S01]  /*f5c0*/  MOV R144, R118 ;  /* 0x0000007600907202 */ /* 0x000fe20000000f00 */
[----:B------:R-:W-:Y:S01]  /*f5d0*/  HMMA.16816.F32 R132, R4, R34, R200 ;  /* 0x000000220484723c */ /* 0x000fe200000018c8 */
[----:B------:R1:W-:Y:S01]  /*f5e0*/  MUFU.EX2 R200, R0 ;  /* 0x0000000000c87308 */ /* 0x0003e20000000800 */
[----:B------:R-:W-:-:S02]  /*f5f0*/  MOV R159, R119 ;  /* 0x00000077009f7202 */ /* 0x000fc40000000f00 */
[----:B------:R-:W-:-:S03]  /*f600*/  MOV R158, R92 ;  /* 0x0000005c009e7202 */ /* 0x000fc60000000f00 */
[----:B------:R-:W-:Y:S01]  /*f610*/  MOV R203, R128 ;  /* 0x0000008000cb7202 */ /* 0x000fe20000000f00 */
[----:B------:R-:W-:Y:S01]  /*f620*/  HMMA.16816.F32 R76, R4, R22, R76 ;  /* 0x00000016044c723c */ /* 0x000fe2000000184c */
[----:B------:R-:W-:Y:S02]  /*f630*/  MOV R202, R129 ;  /* 0x0000008100ca7202 */ /* 0x000fe40000000f00 */
[----:B------:R-:W-:Y:S01]  /*f640*/  MOV R201, R130 ;  /* 0x0000008200c97202 */ /* 0x000fe20000000f00 */
[----:B-1----:R-:W-:Y:S01]  /*f650*/  FFMA.FTZ R0, R209, c[0x0][0x23c], -R12 ;  /* 0x00008f00d1007a23 */ /* 0x002fe2000001080c */
[----:B------:R-:W-:-:S03]  /*f660*/  MOV R209, R131 ;  /* 0x0000008300d17202 */ /* 0x000fc60000000f00 */
[----:B------:R-:W-:Y:S01]  /*f670*/  HMMA.16816.F32 R128, R4, R28, R196 ;  /* 0x0000001c0480723c */ /* 0x000fe200000018c4 */
[----:B------:R1:W-:Y:S06]  /*f680*/  MUFU.EX2 R196, R0 ;  /* 0x0000000000c47308 */ /* 0x0003ec0000000800 */
[----:B------:R-:W-:Y:S02]  /*f690*/  MOV R199, R124 ;  /* 0x0000007c00c77202 */ /* 0x000fe40000000f00 */
[----:B------:R-:W-:Y:S02]  /*f6a0*/  MOV R198, R125 ;  /* 0x0000007d00c67202 */ /* 0x000fe40000000f00 */
[----:B------:R-:W-:Y:S01]  /*f6b0*/  MOV R197, R126 ;  /* 0x0000007e00c57202 */ /* 0x000fe20000000f00 */
[----:B-1----:R-:W-:Y:S01]  /*f6c0*/  FFMA.FTZ R0, R210, c[0x0][0x23c], -R12 ;  /* 0x00008f00d2007a23 */ /* 0x002fe2000001080c */
[----:B------:R-:W-:-:S02]  /*f6d0*/  MOV R210, R127 ;  /* 0x0000007f00d27202 */ /* 0x000fc40000000f00 */
[----:B------:R-:W-:Y:S01]  /*f6e0*/  HMMA.16816.F32 R124, R4, R30, R192 ;  /* 0x0000001e047c723c */ /* 0x000fe200000018c0 */
[----:B------:R1:W2:Y:S06]  /*f6f0*/  MUFU.EX2 R194, R0 ;  /* 0x0000000000c27308 */ /* 0x0002ac0000000800 */
[----:B------:R-:W-:Y:S02]  /*f700*/  MOV R195, R146 ;  /* 0x0000009200c37202 */ /* 0x000fe40000000f00 */
[----:B------:R-:W-:Y:S01]  /*f710*/  MOV R146, R93 ;  /* 0x0000005d00927202 */ /* 0x000fe20000000f00 */
[----:B-1----:R-:W-:Y:S01]  /*f720*/  FFMA.FTZ R0, R211, c[0x0][0x23c], -R12 ;  /* 0x00008f00d3007a23 */ /* 0x002fe2000001080c */
[----:B------:R-:W-:-:S02]  /*f730*/  MOV R211, R147 ;  /* 0x0000009300d37202 */ /* 0x000fc40000000f00 */
[----:B------:R-:W-:Y:S01]  /*f740*/  MOV R147, R95 ;  /* 0x0000005f00937202 */ /* 0x000fe20000000f00 */
[----:B------:R1:W-:Y:S01]  /*f750*/  MUFU.EX2 R193, R0 ;  /* 0x0000000000c17308 */ /* 0x0003e20000000800 */
[----:B------:R-:W-:Y:S01]  /*f760*/  HMMA.16816.F32 R92, R4, R18, R164 ;  /* 0x00000012045c723c */ /* 0x000fe200000018a4 */
[----:B-1----:R-:W-:Y:S01]  /*f770*/  FFMA.FTZ R0, R213, c[0x0][0x23c], -R12 ;  /* 0x00008f00d5007a23 */ /* 0x002fe2000001080c */
[----:B------:R-:W-:-:S06]  /*f780*/  MOV R213, R116 ;  /* 0x0000007400d57202 */ /* 0x000fcc0000000f00 */
[----:B------:R-:W-:Y:S01]  /*f790*/  HMMA.16816.F32 R116, R4, R26, R180 ;  /* 0x0000001a0474723c */ /* 0x000fe200000018b4 */
[----:B------:R1:W4:Y:S06]  /*f7a0*/  MUFU.EX2 R192, R0 ;  /* 0x0000000000c07308 */ /* 0x00032c0000000800 */
[----:B---3--:R-:W-:Y:S02]  /*f7b0*/  F2FP.PACK_AB R4, R212, R231 ;  /* 0x000000e7d404723e */ /* 0x008fe400000000ff */
[----:B--2---:R-:W-:Y:S02]  /*f7c0*/  F2FP.PACK_AB R5, R194, R196 ;  /* 0x000000c4c205723e */ /* 0x004fe400000000ff */
[----:B------:R-:W-:Y:S01]  /*f7d0*/  F2FP.PACK_AB R6, R200, R204 ;  /* 0x000000ccc806723e */ /* 0x000fe200000000ff */
[----:B-1----:R-:W-:Y:S01]  /*f7e0*/  FFMA.FTZ R0, R189, c[0x0][0x23c], -R2 ;  /* 0x00008f00bd007a23 */ /* 0x002fe20000010802 */
[----:B----4-:R-:W-:-:S03]  /*f7f0*/  F2FP.PACK_AB R7, R192, R193 ;  /* 0x000000c1c007723e */ /* 0x010fc600000000ff */
[----:B------:R1:W-:Y:S04]  /*f800*/  MUFU.EX2 R189, R0 ;  /* 0x0000000000bd7308 */ /* 0x0003e80000000800 */
[C---:B------:R-:W-:Y:S08]  /*f810*/  HMMA.16816.F32 R64, R4.reuse, R24, R64 ;  /* 0x000000180440723c */ /* 0x040ff00000001840 */
[----:B------:R-:W-:Y:S01]  /*f820*/  HMMA.16816.F32 R60, R4, R26, R60 ;  /* 0x0000001a043c723c */ /* 0x000fe2000000183c */
[----:B------:R-:W2:Y:S01]  /*f830*/  LDSM.16.MT88.4 R24, [R224+0xa800] ;  /* 0x00a80000e018783b */ /* 0x000ea20000004200 */
[----:B-1----:R-:W-:-:S04]  /*f840*/  FFMA.FTZ R0, R187, c[0x0][0x23c], -R2 ;  /* 0x00008f00bb007a23 */ /* 0x002fc80000010802 */
[----:B------:R1:W3:Y:S02]  /*f850*/  MUFU.EX2 R188, R0 ;  /* 0x0000000000bc7308 */ /* 0x0002e40000000800 */
[C---:B------:R-:W-:Y:S08]  /*f860*/  HMMA.16816.F32 R84, R4.reuse, R32, R152 ;  /* 0x000000200454723c */ /* 0x040ff00000001898 */
[----:B------:R-:W-:Y:S01]  /*f870*/  HMMA.16816.F32 R80, R4, R34, R148 ;  /* 0x000000220450723c */ /* 0x000fe20000001894 */
[----:B------:R-:W4:Y:S01]  /*f880*/  LDSM.16.MT88.4 R32, [R224+0x9800] ;  /* 0x00980000e020783b */ /* 0x000f220000004200 */
[----:B-1----:R-:W-:-:S06]  /*f890*/  FFMA.FTZ R0, R186, c[0x0][0x23c], -R2 ;  /* 0x00008f00ba007a23 */ /* 0x002fcc0000010802 */
[C---:B------:R-:W-:Y:S01]  /*f8a0*/  HMMA.16816.F32 R56, R4.reuse, R8, R56 ;  /* 0x000000080438723c */ /* 0x040fe20000001838 */
[----:B------:R1:W-:Y:S07]  /*f8b0*/  MUFU.EX2 R187, R0 ;  /* 0x0000000000bb7308 */ /* 0x0003ee0000000800 */
[C---:B------:R-:W-:Y:S01]  /*f8c0*/  HMMA.16816.F32 R44, R4.reuse, R10, R44 ;  /* 0x0000000a042c723c */ /* 0x040fe2000000182c */
[----:B------:R-:W5:Y:S07]  /*f8d0*/  LDSM.16.MT88.4 R8, [R226+0xa800] ;  /* 0x00a80000e208783b */ /* 0x000f6e0000004200 */
[----:B------:R-:W-:Y:S01]  /*f8e0*/  HMMA.16816.F32 R40, R4, R16, R40 ;  /* 0x000000100428723c */ /* 0x000fe20000001828 */
[----:B-1----:R-:W-:-:S04]  /*f8f0*/  FFMA.FTZ R0, R178, c[0x0][0x23c], -R2 ;  /* 0x00008f00b2007a23 */ /* 0x002fc80000010802 */
        /* <DEDUP_REMOVED lines=8> */
[----:B------:R3:W-:Y:S02]  /*f980*/  MUFU.EX2 R185, R0 ;  /* 0x0000000000b97308 */ /* 0x0007e40000000800 */
[----:B------:R-:W-:Y:S03]  /*f990*/  LDSM.16.MT88.4 R140, [R226+0x9c00] ;  /* 0x009c0000e28c783b */ /* 0x000fe60000004200 */
        /* <DEDUP_REMOVED lines=13> */
[----:B--2---:R-:W-:-:S06]  /*fa70*/  FFMA.FTZ R0, R179, c[0x0][0x23c], -R3 ;  /* 0x00008f00b3007a23 */ /* 0x004fcc0000010803 */
        /* <DEDUP_REMOVED lines=10> */
[C---:B-----5:R-:W-:Y:S08]  /*fb20*/  HMMA.16816.F32 R168, R4.reuse, R10, R108 ;  /* 0x0000000a04a8723c */ /* 0x060ff0000000186c */
[----:B------:R-:W-:Y:S01]  /*fb30*/  HMMA.16816.F32 R116, R4, R16, R96 ;  /* 0x000000100474723c */ /* 0x000fe20000001860 */
[----:B--2---:R-:W-:Y:S01]  /*fb40*/  FFMA.FTZ R0, R239, c[0x0][0x23c], -R13 ;  /* 0x00008f00ef007a23 */ /* 0x004fe2000001080d */
[----:B------:R-:W-:-:S06]  /*fb50*/  MOV R239, R146 ;  /* 0x0000009200ef7202 */ /* 0x000fcc0000000f00 */
[C---:B-1----:R-:W-:Y:S01]  /*fb60*/  HMMA.16816.F32 R136, R4.reuse, R30, R124 ;  /* 0x0000001e0488723c */ /* 0x042fe2000000187c */
[----:B------:R-:W1:Y:S01]  /*fb70*/  LDSM.16.MT88.4 R124, [R224+0x9c00] ;  /* 0x009c0000e07c783b */ /* 0x000e620000004200 */
[----:B------:R2:W-:Y:S06]  /*fb80*/  MUFU.EX2 R179, R0 ;  /* 0x0000000000b37308 */ /* 0x0005ec0000000800 */
[C---:B------:R-:W-:Y:S08]  /*fb90*/  HMMA.16816.F32 R148, R4.reuse, R24, R120 ;  /* 0x000000180494723c */ /* 0x040ff00000001878 */
[----:B------:R-:W-:Y:S01]  /*fba0*/  HMMA.16816.F32 R164, R4, R8, R112 ;  /* 0x0000000804a4723c */ /* 0x000fe20000001870 */
[----:B--2---:R-:W-:Y:S01]  /*fbb0*/  FFMA.FTZ R0, R240, c[0x0][0x23c], -R13 ;  /* 0x00008f00f0007a23 */ /* 0x004fe2000001080d */
[----:B------:R-:W-:-:S03]  /*fbc0*/  MOV R240, R147 ;  /* 0x0000009300f07202 */ /* 0x000fc60000000f00 */
[----:B------:R2:W4:Y:S03]  /*fbd0*/  MUFU.EX2 R178, R0 ;  /* 0x0000000000b27308 */ /* 0x0005260000000800 */
        /* <DEDUP_REMOVED lines=8> */
[----:B------:R2:W5:Y:S02]  /*fc60*/  MUFU.EX2 R176, R0 ;  /* 0x0000000000b07308 */ /* 0x0005640000000800 */
[----:B---3--:R-:W-:Y:S02]  /*fc70*/  F2FP.PACK_AB R4, R180, R181 ;  /* 0x000000b5b404723e */ /* 0x008fe400000000ff */
[----:B----4-:R-:W-:Y:S01]  /*fc80*/  F2FP.PACK_AB R6, R178, R179 ;  /* 0x000000b3b206723e */ /* 0x010fe200000000ff */
[----:B--2---:R-:W-:Y:S01]  /*fc90*/  FFMA.FTZ R0, R235, c[0x0][0x23c], -R12 ;  /* 0x00008f00eb007a23 */ /* 0x004fe2000001080c */
[----:B-----5:R-:W-:-:S03]  /*fca0*/  F2FP.PACK_AB R5, R176, R177 ;  /* 0x000000b1b005723e */ /* 0x020fc600000000ff */
[----:B------:R2:W-:Y:S02]  /*fcb0*/  MUFU.EX2 R107, R0 ;  /* 0x00000000006b7308 */ /* 0x0005e40000000800 */
[----:B--2---:R-:W-:-:S06]  /*fcc0*/  FFMA.FTZ R0, R236, c[0x0][0x23c], -R12 ;  /* 0x00008f00ec007a23 */ /* 0x004fcc000001080c */
[----:B------:R-:W2:Y:S02]  /*fcd0*/  MUFU.EX2 R106, R0 ;  /* 0x00000000006a7308 */ /* 0x000ea40000000800 */
[----:B--2---:R-:W-:Y:S01]  /*fce0*/  F2FP.PACK_AB R7, R106, R107 ;  /* 0x0000006b6a07723e */ /* 0x004fe200000000ff */
[----:B------:R-:W-:-:S06]  /*fcf0*/  FFMA.FTZ R0, R219, c[0x0][0x23c], -R2 ;  /* 0x00008f00db007a23 */ /* 0x000fcc0000010802 */
[C---:B------:R-:W-:Y:S01]  /*fd00*/  HMMA.16816.F32 R68, R4.reuse, R30, R68 ;  /* 0x0000001e0444723c */ /* 0x040fe20000001844 */
[----:B------:R2:W-:Y:S07]  /*fd10*/  MUFU.EX2 R31, R0 ;  /* 0x00000000001f7308 */ /* 0x0005ee0000000800 */
[C---:B------:R-:W-:Y:S08]  /*fd20*/  HMMA.16816.F32 R128, R4.reuse, R28, R72 ;  /* 0x0000001c0480723c */ /* 0x040ff00000001848 */
[----:B------:R-:W-:Y:S01]  /*fd30*/  HMMA.16816.F32 R60, R4, R26, R60 ;  /* 0x0000001a043c723c */ /* 0x000fe2000000183c */
[----:B--2---:R-:W-:-:S04]  /*fd40*/  FFMA.FTZ R0, R218, c[0x0][0x23c], -R2 ;  /* 0x00008f00da007a23 */ /* 0x004fc80000010802 */
[----:B------:R2:W3:Y:S03]  /*fd50*/  MUFU.EX2 R30, R0 ;  /* 0x00000000001e7308 */ /* 0x0004e60000000800 */
[C---:B------:R-:W-:Y:S08]  /*fd60*/  HMMA.16816.F32 R64, R4.reuse, R24, R64 ;  /* 0x000000180440723c */ /* 0x040ff00000001840 */
[----:B------:R-:W-:Y:S01]  /*fd70*/  HMMA.16816.F32 R52, R4, R20, R52 ;  /* 0x000000140434723c */ /* 0x000fe20000001834 */
[--C-:B--2---:R-:W-:Y:S01]  /*fd80*/  FFMA.FTZ R0, R216, c[0x0][0x23c], -R2.reuse ;  /* 0x00008f00d8007a23 */ /* 0x104fe20000010802 */
[----:B---3--:R-:W-:Y:S01]  /*fd90*/  F2FP.PACK_AB R92, R30, R31 ;  /* 0x0000001f1e5c723e */ /* 0x008fe200000000ff */
[----:B------:R-:W-:-:S05]  /*fda0*/  FFMA.FTZ R2, R217, c[0x0][0x23c], -R2 ;  /* 0x00008f00d9027a23 */ /* 0x000fca0000010802 */
[C---:B------:R-:W-:Y:S01]  /*fdb0*/  HMMA.16816.F32 R84, R4.reuse, R32, R84 ;  /* 0x000000200454723c */ /* 0x040fe20000001854 */
[----:B------:R2:W-:Y:S07]  /*fdc0*/  MUFU.EX2 R29, R0 ;  /* 0x00000000001d7308 */ /* 0x0005ee0000000800 */
[C---:B------:R-:W-:Y:S01]  /*fdd0*/  HMMA.16816.F32 R32, R4.reuse, R34, R80 ;  /* 0x000000220420723c */ /* 0x040fe20000001850 */
[----:B------:R-:W3:Y:S01]  /*fde0*/  LDSM.16.MT88.4 R80, [R224+0xbc00] ;  /* 0x00bc0000e050783b */ /* 0x000ee20000004200 */
[----:B------:R-:W4:Y:S06]  /*fdf0*/  MUFU.EX2 R28, R2 ;  /* 0x00000002001c7308 */ /* 0x000f2c0000000800 */
[----:B------:R-:W-:Y:S01]  /*fe00*/  HMMA.16816.F32 R56, R4, R8, R56 ;  /* 0x000000080438723c */ /* 0x000fe20000001838 */
[----:B--2---:R-:W-:-:S04]  /*fe10*/  FFMA.FTZ R0, R232, c[0x0][0x23c], -R3 ;  /* 0x00008f00e8007a23 */ /* 0x004fc80000010803 */
[----:B------:R2:W-:Y:S02]  /*fe20*/  MUFU.EX2 R27, R0 ;  /* 0x00000000001b7308 */ /* 0x0005e40000000800 */
[----:B------:R-:W-:Y:S01]  /*fe30*/  FFMA.FTZ R8, R239, R15, R240 ;  /* 0x0000000fef087223 */ /* 0x000fe200000100f0 */
[----:B------:R-:W-:Y:S01]  /*fe40*/  HMMA.16816.F32 R44, R4, R10, R44 ;  /* 0x0000000a042c723c */ /* 0x000fe2000000182c */
[----:B----4-:R-:W-:Y:S01]  /*fe50*/  F2FP.PACK_AB R94, R28, R29 ;  /* 0x0000001d1c5e723e */ /* 0x010fe200000000ff */
[----:B------:R-:W-:Y:S02]  /*fe60*/  FFMA.FTZ R2, R208, R102, R190 ;  /* 0x00000066d0027223 */ /* 0x000fe400000100be */
[----:B------:R-:W-:-:S03]  /*fe70*/  FADD.FTZ R8, R211, R8 ;  /* 0x00000008d3087221 */ /* 0x000fc60000010000 */
[----:B------:R-:W-:Y:S01]  /*fe80*/  FADD.FTZ R10, R210, R2 ;  /* 0x00000002d20a7221 */ /* 0x000fe20000010000 */
[----:B------:R-:W-:Y:S01]  /*fe90*/  HMMA.16816.F32 R40, R4, R16, R40 ;  /* 0x000000100428723c */ /* 0x000fe20000001828 */
[----:B--2---:R-:W-:-:S07]  /*fea0*/  FFMA.FTZ R0, R223, c[0x0][0x23c], -R3 ;  /* 0x00008f00df007a23 */ /* 0x004fce0000010803 */
[C---:B------:R-:W-:Y:S01]  /*feb0*/  HMMA.16816.F32 R48, R4.reuse, R18, R48 ;  /* 0x000000120430723c */ /* 0x040fe20000001830 */
[----:B------:R2:W4:Y:S07]  /*fec0*/  MUFU.EX2 R26, R0 ;  /* 0x00000000001a7308 */ /* 0x00052e0000000800 */
[----:B------:R-:W-:Y:S01]  /*fed0*/  HMMA.16816.F32 R36, R4, R22, R36 ;  /* 0x000000160424723c */ /* 0x000fe20000001824 */
[----:B------:R-:W5:Y:S01]  /*fee0*/  LDSM.16.MT88.4 R4, [R226+0xbc00] ;  /* 0x00bc0000e204783b */ /* 0x000f620000004200 */
[----:B--2---:R-:W-:Y:S01]  /*fef0*/  FFMA.FTZ R0, R221, c[0x0][0x23c], -R3 ;  /* 0x00008f00dd007a23 */ /* 0x004fe20000010803 */
[----:B----4-:R-:W-:-:S03]  /*ff00*/  F2FP.PACK_AB R93, R26, R27 ;  /* 0x0000001b1a5d723e */ /* 0x010fc600000000ff */
[----:B------:R2:W-:Y:S02]  /*ff10*/  MUFU.EX2 R25, R0 ;  /* 0x0000000000197308 */ /* 0x0005e40000000800 */
[----:B--2---:R-:W-:Y:S02]  /*ff20*/  FFMA.FTZ R0, R222, c[0x0][0x23c], -R3 ;  /* 0x00008f00de007a23 */ /* 0x004fe40000010803 */
[----:B------:R-:W-:-:S04]  /*ff30*/  FFMA.FTZ R3, R238, R14, R237 ;  /* 0x0000000eee037223 */ /* 0x000fc800000100ed */
[----:B------:R2:W4:Y:S01]  /*ff40*/  MUFU.EX2 R24, R0 ;  /* 0x0000000000187308 */ /* 0x0005220000000800 */
[----:B------:R-:W-:Y:S02]  /*ff50*/  FADD.FTZ R11, R195, R3 ;  /* 0x00000003c30b7221 */ /* 0x000fe40000010000 */
[----:B------:R-:W-:Y:S02]  /*ff60*/  FADD.FTZ R3, R198, R8 ;  /* 0x00000008c6037221 */ /* 0x000fe40000010000 */
[----:B------:R-:W-:Y:S02]  /*ff70*/  FADD.FTZ R2, R199, R11 ;  /* 0x0000000bc7027221 */ /* 0x000fe40000010000 */
[----:B------:R-:W-:Y:S02]  /*ff80*/  FADD.FTZ R3, R202, R3 ;  /* 0x00000003ca037221 */ /* 0x000fe40000010000 */
[----:B------:R-:W-:Y:S02]  /*ff90*/  FADD.FTZ R2, R203, R2 ;  /* 0x00000002cb027221 */ /* 0x000fe40000010000 */
[----:B------:R-:W-:-:S02]  /*ffa0*/  FADD.FTZ R3, R231, R3 ;  /* 0x00000003e7037221 */ /* 0x000fc40000010000 */
[----:B------:R-:W-:Y:S02]  /*ffb0*/  FADD.FTZ R2, R196, R2 ;  /* 0x00000002c4027221 */ /* 0x000fe40000010000 */
[----:B--2---:R-:W-:Y:S01]  /*ffc0*/  FFMA.FTZ R0, R251, c[0x0][0x23c], -R13 ;  /* 0x00008f00fb007a23 */ /* 0x004fe2000001080d */
[----:B----4-:R-:W-:Y:S01]  /*ffd0*/  F2FP.PACK_AB R95, R24, R25 ;  /* 0x00000019185f723e */ /* 0x010fe200000000ff */
[----:B------:R-:W-:Y:S02]  /*ffe0*/  FADD.FTZ R3, R212, R3 ;  /* 0x00000003d4037221 */ /* 0x000fe40000010000 */
[----:B------:R2:W-:Y:S01]  /*fff0*/  MUFU.EX2 R21, R0 ;  /* 0x0000000000157308 */ /* 0x0005e20000000800 */
[----:B------:R-:W-:-:S03]  /*10000*/  FADD.FTZ R2, R194, R2 ;  /* 0x00000002c2027221 */ /* 0x000fc60000010000 */
[C---:B-1----:R-:W-:Y:S08]  /*10010*/  HMMA.16816.F32 R112, R92.reuse, R124, R160 ;  /* 0x0000007c5c70723c */ /* 0x042ff000000018a0 */
[----:B------:R-:W-:Y:S01]  /*10020*/  HMMA.16816.F32 R120, R92, R126, R144 ;  /* 0x0000007e5c78723c */ /* 0x000fe20000001890 */
[----:B--2---:R-:W-:-:S04]  /*10030*/  FFMA.FTZ R0, R247, c[0x0][0x23c], -R13 ;  /* 0x00008f00f7007a23 */ /* 0x004fc8000001080d */
        /* <DEDUP_REMOVED lines=9> */
[----:B------:R1:W4:Y:S03]  /*100d0*/  MUFU.EX2 R18, R0 ;  /* 0x0000000000127308 */ /* 0x0003260000000800 */
[C---:B------:R-:W-:Y:S08]  /*100e0*/  HMMA.16816.F32 R168, R92.reuse, R174, R168 ;  /* 0x000000ae5ca8723c */ /* 0x040ff000000018a8 */
[----:B---3--:R-:W-:Y:S01]  /*100f0*/  HMMA.16816.F32 R72, R92, R80, R116 ;  /* 0x000000505c48723c */ /* 0x008fe20000001874 */
[----:B-1----:R-:W-:-:S07]  /*10100*/  FFMA.FTZ R0, R246, c[0x0][0x23c], -R12 ;  /* 0x00008f00f6007a23 */ /* 0x002fce000001080c */
[C---:B------:R-:W-:Y:S01]  /*10110*/  HMMA.16816.F32 R76, R92.reuse, R82, R108 ;  /* 0x000000525c4c723c */ /* 0x040fe2000000186c */
[----:B------:R1:W-:Y:S07]  /*10120*/  MUFU.EX2 R17, R0 ;  /* 0x0000000000117308 */ /* 0x0003ee0000000800 */
[C---:B-----5:R-:W-:Y:S08]  /*10130*/  HMMA.16816.F32 R88, R92.reuse, R4, R88 ;  /* 0x000000045c58723c */ /* 0x060ff00000001858 */
[----:B------:R-:W-:Y:S01]  /*10140*/  HMMA.16816.F32 R92, R92, R6, R96 ;  /* 0x000000065c5c723c */ /* 0x000fe20000001860 */
[----:B-1----:R-:W-:-:S04]  /*10150*/  FFMA.FTZ R0, R245, c[0x0][0x23c], -R12 ;  /* 0x00008f00f5007a23 */ /* 0x002fc8000001080c */
[----:B------:R1:W3:Y:S02]  /*10160*/  MUFU.EX2 R16, R0 ;  /* 0x0000000000107308 */ /* 0x0002e40000000800 */
[----:B--2---:R-:W-:Y:S02]  /*10170*/  F2FP.PACK_AB R96, R20, R21 ;  /* 0x000000151460723e */ /* 0x004fe400000000ff */
[----:B----4-:R-:W-:Y:S01]  /*10180*/  F2FP.PACK_AB R98, R18, R19 ;  /* 0x000000131262723e */ /* 0x010fe200000000ff */
[----:B-1----:R-:W-:Y:S01]  /*10190*/  FFMA.FTZ R0, R244, c[0x0][0x23c], -R12 ;  /* 0x00008f00f4007a23 */ /* 0x002fe2000001080c */
[----:B---3--:R-:W-:-:S03]  /*101a0*/  F2FP.PACK_AB R97, R16, R17 ;  /* 0x000000111061723e */ /* 0x008fc600000000ff */
        /* <DEDUP_REMOVED lines=64> */
[----:B------:R-:W-:Y:S01]  /*105b0*/  FADD.FTZ R2, R28, R2 ;  /* 0x000000021c027221 */ /* 0x000fe20000010000 */
[----:B------:R1:W-:Y:S01]  /*105c0*/  STL [R1], R4 ;  /* 0x0000000401007387 */ /* 0x0003e20000100800 */
[----:B------:R-:W-:-:S03]  /*105d0*/  FADD.FTZ R0, R24, R0 ;  /* 0x0000000018007221 */ /* 0x000fc60000010000 */
[----:B------:R1:W-:Y:S04]  /*105e0*/  STL [R1+0x4], R3 ;  /* 0x0000040301007387 */ /* 0x0003e80000100800 */
[----:B------:R1:W-:Y:S04]  /*105f0*/  STL [R1+0xc], R2 ;  /* 0x00000c0201007387 */ /* 0x0003e80000100800 */
[----:B------:R1:W-:Y:S01]  /*10600*/  STL [R1+0x8], R0 ;  /* 0x0000080001007387 */ /* 0x0003e20000100800 */
[----:B------:R-:W-:Y:S05]  /*10610*/  @P0 BRA `(.L_x_664) ;  /* 0x0000001000000947 */ /* 0x000fea0003800000 */
.L_x_657:
[----:B-1----:R-:W-:-:S12]  /*10620*/  UIADD3 UR8, UR14, -0x1, URZ ;  /* 0xffffffff0e087890 */ /* 0x002fd8000fffe03f */
.L_x_664:
[----:B------:R-:W-:-:S13]  /*10630*/  ISETP.LE.AND P0, PT, RZ, UR8, PT ;  /* 0x00000008ff007c0c */ /* 0x000fda000bf03270 */
[----:B------:R-:W-:Y:S05]  /*10640*/  @!P0 BRA `(.L_x_665) ;  /* 0x000043a000008947 */ /* 0x000fea0003800000 */
[----:B------:R-:W2:Y:S01]  /*10650*/  LDL R6, [R1+0x30] ;  /* 0x0000300001067983 */ /* 0x000ea20000100800 */
[----:B------:R-:W-:Y:S01]  /*10660*/  IMAD.MOV.U32 R106, RZ, RZ, R104 ;  /* 0x000000ffff6a7224 */ /* 0x000fe200078e0068 */
[----:B------:R-:W-:Y:S01]  /*10670*/  MOV R107, R101 ;  /* 0x00000065006b7202 */ /* 0x000fe20000000f00 */
[----:B------:R-:W-:Y:S01]  /*10680*/  IMAD.MOV.U32 R100, RZ, RZ, R105 ;  /* 0x000000ffff647224 */ /* 0x000fe200078e0069 */
[----:B-1----:R-:W3:Y:S01]  /*10690*/  LDL R0, [R1+0x34] ;  /* 0x0000340001007983 */ /* 0x002ee20000100800 */
[----:B------:R-:W-:-:S03]  /*106a0*/  IMAD.MOV.U32 R108, RZ, RZ, R103 ;  /* 0x000000ffff6c7224 */ /* 0x000fc600078e0067 */
[----:B------:R-:W4:Y:S04]  /*106b0*/  LDL.LU.64 R4, [R1+0x38] ;  /* 0x0000380001047983 */ /* 0x000f280000300a00 */
[----:B------:R-:W4:Y:S04]  /*106c0*/  LDL.LU.64 R2, [R1+0x40] ;  /* 0x0000400001027983 */ /* 0x000f280000300a00 */
[----:B------:R-:W5:Y:S01]  /*106d0*/  LDL.64 R8, [R1+0x18] ;  /* 0x0000180001087983 */ /* 0x000f620000100a00 */
[----:B----4-:R-:W-:-:S05]  /*106e0*/  MOV R3, R5 ;  /* 0x0000000500037202 */ /* 0x010fca0000000f00 */
[----:B------:R1:W-:Y:S01]  /*106f0*/  STL.64 [R1+0x10], R2 ;  /* 0x0000100201007387 */ /* 0x0003e20000100a00 */
[----:B-----5:R-:W-:Y:S02]  /*10700*/  ISETP.GE.AND P4, PT, R8, c[0x0][0x220], PT ;  /* 0x0000880008007a0c */ /* 0x020fe40003f86270 */
[----:B--2---:R-:W-:Y:S02]  /*10710*/  ISETP.GE.AND P3, PT, R6, c[0x0][0x220], PT ;  /* 0x0000880006007a0c */ /* 0x004fe40003f66270 */
[----:B---3--:R-:W-:Y:S01]  /*10720*/  ISETP.GE.AND P2, PT, R0, c[0x0][0x220], PT ;  /* 0x0000880000007a0c */ /* 0x008fe20003f46270 */
[----:B------:R-:W-:Y:S05]  /*10730*/  BRA `(.L_x_666) ;  /* 0x000003e000007947 */ /* 0x000fea0003800000 */
.L_x_668:
        /* <DEDUP_REMOVED lines=30> */
[----:B------:R-:W-:Y:S01]  /*10920*/  @!P2 LEA R6, P0, R2, c[0x0][0x168], 0x1 ;  /* 0x00005a000206aa11 */ /* 0x000fe200078008ff */
        /* <DEDUP_REMOVED lines=31> */
.L_x_666:
        /* <DEDUP_REMOVED lines=190> */
[----:B------:R-:W-:Y:S02]  /*11700*/  FMUL.FTZ R17, R17, c[0x0][0x2ec] ;  /* 0x0000bb0011117a20 */ /* 0x000fe40000410000 */
[----:B------:R-:W-:Y:S01]  /*11710*/  FMUL.FTZ R18, R18, c[0x0][0x2ec] ;  /* 0x0000bb0012127a20 */ /* 0x000fe20000410000 */
[----:B------:R4:W1:Y:S01]  /*11720*/  MUFU.TANH R214, R7 ;  /* 0x0000000700d67308 */ /* 0x0008620000002400 */
[----:B------:R-:W-:Y:S09]  /*11730*/  FMUL.FTZ R19, R19, c[0x0][0x2ec] ;  /* 0x0000bb0013137a20 */ /* 0x000ff20000410000 */
[----:B------:R-:W1:Y:S10]  /*11740*/  MUFU.TANH R212, R8 ;  /* 0x0000000800d47308 */ /* 0x000e740000002400 */
[----:B------:R-:W1:Y:S01]  /*11750*/  MUFU.TANH R211, R9 ;  /* 0x0000000900d37308 */ /* 0x000e620000002400 */
[----:B----4-:R-:W4:Y:S09]  /*11760*/  LDSM.16.M88.4 R4, [R227+0x8400] ;  /* 0x00840000e304783b */ /* 0x010f320000000200 */
[----:B------:R-:W1:Y:S10]  /*11770*/  MUFU.TANH R207, R10 ;  /* 0x0000000a00cf7308 */ /* 0x000e740000002400 */
[----:B------:R5:W1:Y:S10]  /*11780*/  MUFU.TANH R209, R11 ;  /* 0x0000000b00d17308 */ /* 0x000a740000002400 */
[----:B------:R-:W1:Y:S10]  /*11790*/  MUFU.TANH R208, R12 ;  /* 0x0000000c00d07308 */ /* 0x000e740000002400 */
[----:B------:R-:W1:Y:S01]  /*117a0*/  MUFU.TANH R210, R13 ;  /* 0x0000000d00d27308 */ /* 0x000e620000002400 */
[----:B-----5:R-:W5:Y:S01]  /*117b0*/  LDSM.16.M88.4 R8, [R227+0x8800] ;  /* 0x00880000e308783b */ /* 0x020f620000000200 */
[-C--:B----4-:R-:W-:Y:S08]  /*117c0*/  HMMA.16816.F32 R20, R180, R4.reuse, R20 ;  /* 0x00000004b414723c */ /* 0x090ff00000001814 */
[----:B------:R-:W4:Y:S01]  /*117d0*/  MUFU.TANH R205, R14 ;  /* 0x0000000e00cd7308 */ /* 0x000f220000002400 */
[C---:B------:R-:W-:Y:S09]  /*117e0*/  HMMA.16816.F32 R24, R176.reuse, R4, R24 ;  /* 0x00000004b018723c */ /* 0x040ff20000001818 */
[----:B------:R-:W1:Y:S01]  /*117f0*/  MUFU.TANH R206, R15 ;  /* 0x0000000f00ce7308 */ /* 0x000e620000002400 */
[-C--:B------:R-:W-:Y:S08]  /*11800*/  HMMA.16816.F32 R28, R176, R6.reuse, R28 ;  /* 0x00000006b01c723c */ /* 0x080ff0000000181c */
[C---:B------:R-:W-:Y:S01]  /*11810*/  HMMA.16816.F32 R32, R180.reuse, R6, R32 ;  /* 0x00000006b420723c */ /* 0x040fe20000001820 */
[----:B------:R-:W1:Y:S01]  /*11820*/  MUFU.TANH R204, R16 ;  /* 0x0000001000cc7308 */ /* 0x000e620000002400 */
        /* <DEDUP_REMOVED lines=20> */
[----:B------:R-:W2:Y:S03]  /*11970*/  MUFU.TANH R189, R32 ;  /* 0x0000002000bd7308 */ /* 0x000ea60000002400 */
[----:B------:R-:W-:Y:S02]  /*11980*/  FMUL.FTZ R37, R37, c[0x0][0x2ec] ;  /* 0x0000bb0025257a20 */ /* 0x000fe40000410000 */
[----:B------:R-:W-:Y:S02]  /*11990*/  FMUL.FTZ R38, R38, c[0x0][0x2ec] ;  /* 0x0000bb0026267a20 */ /* 0x000fe40000410000 */
[-C--:B-1----:R-:W-:Y:S03]  /*119a0*/  HMMA.16816.F32 R52, R180, R4.reuse, R52 ;  /* 0x00000004b434723c */ /* 0x082fe60000001834 */
[----:B------:R-:W1:Y:S01]  /*119b0*/  MUFU.TANH R188, R33 ;  /* 0x0000002100bc7308 */ /* 0x000e620000002400 */
[----:B------:R-:W-:Y:S02]  /*119c0*/  FMUL.FTZ R39, R39, c[0x0][0x2ec] ;  /* 0x0000bb0027277a20 */ /* 0x000fe40000410000 */
[----:B------:R-:W-:Y:S02]  /*119d0*/  FMUL.FTZ R42, R42, c[0x0][0x2ec] ;  /* 0x0000bb002a2a7a20 */ /* 0x000fe40000410000 */
[C---:B------:R-:W-:Y:S04]  /*119e0*/  HMMA.16816.F32 R56, R176.reuse, R4, R56 ;  /* 0x00000004b038723c */ /* 0x040fe80000001838 */
[----:B------:R-:W-:Y:S01]  /*119f0*/  FMUL.FTZ R43, R43, c[0x0][0x2ec] ;  /* 0x0000bb002b2b7a20 */ /* 0x000fe20000410000 */
[----:B------:R-:W1:Y:S01]  /*11a00*/  MUFU.TANH R186, R34 ;  /* 0x0000002200ba7308 */ /* 0x000e620000002400 */
        /* <DEDUP_REMOVED lines=14> */
[----:B------:R2:W2:Y:S01]  /*11af0*/  MUFU.TANH R184, R37 ;  /* 0x0000002500b87308 */ /* 0x0004a20000002400 */
[----:B------:R-:W-:Y:S02]  /*11b00*/  FMUL.FTZ R24, R24, c[0x0][0x2ec] ;  /* 0x0000bb0018187a20 */ /* 0x000fe40000410000 */
[----:B------:R-:W-:Y:S02]  /*11b10*/  FMUL.FTZ R25, R25, c[0x0][0x2ec] ;  /* 0x0000bb0019197a20 */ /* 0x000fe40000410000 */
[----:B-----5:R-:W-:Y:S02]  /*11b20*/  FMUL.FTZ R35, R58, c[0x0][0x2ec] ;  /* 0x0000bb003a237a20 */ /* 0x020fe40000410000 */
[----:B------:R-:W-:Y:S02]  /*11b30*/  FMUL.FTZ R32, R64, c[0x0][0x2ec] ;  /* 0x0000bb0040207a20 */ /* 0x000fe40000410000 */
[----:B------:R-:W-:Y:S01]  /*11b40*/  FMUL.FTZ R33, R65, c[0x0][0x2ec] ;  /* 0x0000bb0041217a20 */ /* 0x000fe20000410000 */
[----:B------:R5:W3:Y:S01]  /*11b50*/  MUFU.TANH R110, R38 ;  /* 0x00000026006e7308 */ /* 0x000ae20000002400 */
[----:B------:R-:W-:Y:S02]  /*11b60*/  FMUL.FTZ R31, R66, c[0x0][0x2ec] ;  /* 0x0000bb00421f7a20 */ /* 0x000fe40000410000 */
[----:B------:R-:W-:Y:S02]  /*11b70*/  FMUL.FTZ R34, R67, c[0x0][0x2ec] ;  /* 0x0000bb0043227a20 */ /* 0x000fe40000410000 */
[----:B-1----:R-:W-:Y:S02]  /*11b80*/  FMUL.FTZ R36, R56, c[0x0][0x2ec] ;  /* 0x0000bb0038247a20 */ /* 0x002fe40000410000 */
[----:B------:R-:W-:Y:S02]  /*11b90*/  FMUL.FTZ R26, R26, c[0x0][0x2ec] ;  /* 0x0000bb001a1a7a20 */ /* 0x000fe40000410000 */
[----:B------:R-:W-:Y:S01]  /*11ba0*/  FMUL.FTZ R27, R27, c[0x0][0x2ec] ;  /* 0x0000bb001b1b7a20 */ /* 0x000fe20000410000 */
[----:B------:R1:W1:Y:S01]  /*11bb0*/  MUFU.TANH R105, R39 ;  /* 0x0000002700697308 */ /* 0x0002620000002400 */
[----:B------:R-:W-:Y:S02]  /*11bc0*/  FMUL.FTZ R28, R28, c[0x0][0x2ec] ;  /* 0x0000bb001c1c7a20 */ /* 0x000fe40000410000 */
[----:B------:R-:W-:Y:S02]  /*11bd0*/  FMUL.FTZ R29, R29, c[0x0][0x2ec] ;  /* 0x0000bb001d1d7a20 */ /* 0x000fe40000410000 */
[----:B--2---:R-:W-:Y:S02]  /*11be0*/  FMUL.FTZ R37, R59, c[0x0][0x2ec] ;  /* 0x0000bb003b257a20 */ /* 0x004fe40000410000 */
        /* <DEDUP_REMOVED lines=8> */
[----:B------:R2:W2:Y:S01]  /*11c70*/  MUFU.TANH R199, R20 ;  /* 0x0000001400c77308 */ /* 0x0004a20000002400 */
[----:B------:R-:W-:Y:S02]  /*11c80*/  FMUL.FTZ R60, R60, c[0x0][0x2ec] ;  /* 0x0000bb003c3c7a20 */ /* 0x000fe40000410000 */
[----:B------:R-:W-:Y:S02]  /*11c90*/  FMUL.FTZ R62, R62, c[0x0][0x2ec] ;  /* 0x0000bb003e3e7a20 */ /* 0x000fe40000410000 */
[----:B-1----:R-:W-:Y:S05]  /*11ca0*/  FMUL.FTZ R39, R55, c[0x0][0x2ec] ;  /* 0x0000bb0037277a20 */ /* 0x002fea0000410000 */
        /* <DEDUP_REMOVED lines=15> */
[----:B------:R-:W1:Y:S10]  /*11da0*/  MUFU.TANH R45, R45 ;  /* 0x0000002d002d7308 */ /* 0x000e740000002400 */
[----:B------:R-:W1:Y:S10]  /*11db0*/  MUFU.TANH R46, R46 ;  /* 0x0000002e002e7308 */ /* 0x000e740000002400 */
[----:B------:R-:W1:Y:S10]  /*11dc0*/  MUFU.TANH R47, R47 ;  /* 0x0000002f002f7308 */ /* 0x000e740000002400 */
[----:B------:R1:W1:Y:S10]  /*11dd0*/  MUFU.TANH R42, R48 ;  /* 0x00000030002a7308 */ /* 0x0002740000002400 */
[----:B------:R-:W1:Y:S10]  /*11de0*/  MUFU.TANH R49, R49 ;  /* 0x0000003100317308 */ /* 0x000e740000002400 */
[----:B------:R-:W1:Y:S10]  /*11df0*/  MUFU.TANH R50, R50 ;  /* 0x0000003200327308 */ /* 0x000e740000002400 */
[----:B------:R-:W1:Y:S10]  /*11e00*/  MUFU.TANH R51, R51 ;  /* 0x0000003300337308 */ /* 0x000e740000002400 */
[----:B------:R-:W1:Y:S10]  /*11e10*/  MUFU.TANH R52, R52 ;  /* 0x0000003400347308 */ /* 0x000e740000002400 */
[----:B------:R-:W1:Y:S10]  /*11e20*/  MUFU.TANH R53, R53 ;  /* 0x0000003500357308 */ /* 0x000e740000002400 */
[----:B------:R-:W1:Y:S10]  /*11e30*/  MUFU.TANH R38, R38 ;  /* 0x0000002600267308 */ /* 0x000e740000002400 */
[----:B------:R-:W1:Y:S10]  /*11e40*/  MUFU.TANH R39, R39 ;  /* 0x0000002700277308 */ /* 0x000e740000002400 */
[----:B------:R-:W1:Y:S10]  /*11e50*/  MUFU.TANH R36, R36 ;  /* 0x0000002400247308 */ /* 0x000e740000002400 */
[----:B------:R1:W1:Y:S10]  /*11e60*/  MUFU.TANH R55, R57 ;  /* 0x0000003900377308 */ /* 0x0002740000002400 */
[----:B------:R-:W1:Y:S10]  /*11e70*/  MUFU.TANH R35, R35 ;  /* 0x0000002300237308 */ /* 0x000e740000002400 */
[----:B------:R-:W1:Y:S10]  /*11e80*/  MUFU.TANH R37, R37 ;  /* 0x0000002500257308 */ /* 0x000e740000002400 */
[----:B------:R1:W1:Y:S10]  /*11e90*/  MUFU.TANH R54, R60 ;  /* 0x0000003c00367308 */ /* 0x0002740000002400 */
[----:B------:R-:W1:Y:S10]  /*11ea0*/  MUFU.TANH R61, R61 ;  /* 0x0000003d003d7308 */ /* 0x000e740000002400 */
[----:B------:R1:W1:Y:S10]  /*11eb0*/  MUFU.TANH R109, R62 ;  /* 0x0000003e006d7308 */ /* 0x0002740000002400 */
[----:B------:R-:W1:Y:S10]  /*11ec0*/  MUFU.TANH R3, R3 ;  /* 0x0000000300037308 */ /* 0x000e740000002400 */
[----:B------:R-:W1:Y:S10]  /*11ed0*/  MUFU.TANH R32, R32 ;  /* 0x0000002000207308 */ /* 0x000e740000002400 */
[----:B------:R-:W1:Y:S10]  /*11ee0*/  MUFU.TANH R33, R33 ;  /* 0x0000002100217308 */ /* 0x000e740000002400 */
[----:B------:R-:W1:Y:S10]  /*11ef0*/  MUFU.TANH R31, R31 ;  /* 0x0000001f001f7308 */ /* 0x000e740000002400 */
[----:B------:R-:W1:Y:S02]  /*11f00*/  MUFU.TANH R34, R34 ;  /* 0x0000002200227308 */ /* 0x000e640000002400 */
[----:B-1234-:R-:W-:-:S05]  /*11f10*/  @P5 BRA `(.L_x_668) ;  /* 0xffffe82000005947 */ /* 0x01efca000383ffff */
.L_x_667:
[----:B------:R-:W2:Y:S01]  /*11f20*/  S2R R2, SR_TID.X ;  /* 0x0000000000027919 */ /* 0x000ea20000002100 */
[----:B------:R-:W-:Y:S01]  /*11f30*/  MOV R0, UR8 ;  /* 0x0000000800007c02 */ /* 0x000fe20008000f00 */
[----:B------:R-:W-:Y:S01]  /*11f40*/  UIADD3 UR8, UR8, -0x1, URZ ;  /* 0xffffffff08087890 */ /* 0x000fe2000fffe03f */
[----:B--2---:R-:W-:Y:S04]  /*11f50*/  SHF.L.U32 R2, R2, 0x1, RZ ;  /* 0x0000000102027819 */ /* 0x004fe800000006ff */
[----:B------:R-:W-:Y:S04]  /*11f60*/  LOP3.LUT R2, R2, 0x6, RZ, 0xc0, !PT ;  /* 0x0000000602027812 */ /* 0x000fe800078ec0ff */
[----:B------:R-:W-:Y:S04]  /*11f70*/  LEA R0, R0, R2, 0x6 ;  /* 0x0000000200007211 */ /* 0x000fe800078e30ff */
[----:B------:R-:W2:Y:S01]  /*11f80*/  I2F R5, R0 ;  /* 0x0000000000057306 */ /* 0x000ea20000201400 */
[C---:B------:R-:W-:Y:S02]  /*11f90*/  IADD3 R4, R0.reuse, 0x1, RZ ;  /* 0x0000000100047810 */ /* 0x040fe40007ffe0ff */
[C---:B------:R-:W-:Y:S02]  /*11fa0*/  IADD3 R2, R0.reuse, 0x8, RZ ;  /* 0x0000000800027810 */ /* 0x040fe40007ffe0ff */
[C---:B-1----:R-:W-:Y:S02]  /*11fb0*/  IADD3 R7, R0.reuse, 0x9, RZ ;  /* 0x0000000900077810 */ /* 0x042fe40007ffe0ff */
[C---:B------:R-:W-:Y:S02]  /*11fc0*/  IADD3 R9, R0.reuse, 0x11, RZ ;  /* 0x0000001100097810 */ /* 0x040fe40007ffe0ff */
[C---:B------:R-:W-:Y:S01]  /*11fd0*/  IADD3 R12, R0.reuse, 0x19, RZ ;  /* 0x00000019000c7810 */ /* 0x040fe20007ffe0ff */
[----:B------:R-:W1:Y:S01]  /*11fe0*/  I2F R4, R4 ;  /* 0x0000000400047306 */ /* 0x000e620000201400 */
[C---:B------:R-:W-:Y:S02]  /*11ff0*/  IADD3 R14, R0.reuse, 0x21, RZ ;  /* 0x00000021000e7810 */ /* 0x040fe40007ffe0ff */
[C---:B------:R-:W-:Y:S02]  /*12000*/  IADD3 R13, R0.reuse, 0x28, RZ ;  /* 0x00000028000d7810 */ /* 0x040fe40007ffe0ff */
[C---:B------:R-:W-:Y:S02]  /*12010*/  IADD3 R10, R0.reuse, 0x29, RZ ;  /* 0x00000029000a7810 */ /* 0x040fe40007ffe0ff */
[C---:B------:R-:W-:Y:S02]  /*12020*/  IADD3 R6, R0.reuse, 0x10, RZ ;  /* 0x0000001000067810 */ /* 0x040fe40007ffe0ff */
[C---:B------:R-:W-:Y:S01]  /*12030*/  IADD3 R8, R0.reuse, 0x18, RZ ;  /* 0x0000001800087810 */ /* 0x040fe20007ffe0ff */
[----:B------:R-:W3:Y:S01]  /*12040*/  I2F R2, R2 ;  /* 0x0000000200027306 */ /* 0x000ee20000201400 */
[C---:B------:R-:W-:Y:S01]  /*12050*/  IADD3 R11, R0.reuse, 0x20, RZ ;  /* 0x00000020000b7810 */ /* 0x040fe20007ffe0ff */
[C---:B--2---:R-:W-:Y:S02]  /*12060*/  FFMA.FTZ R23, R5.reuse, UR4, R207 ;  /* 0x0000000405177c23 */ /* 0x044fe400080100cf */
[C---:B------:R-:W-:Y:S02]  /*12070*/  FFMA.FTZ R15, R5.reuse, UR4, R215 ;  /* 0x00000004050f7c23 */ /* 0x040fe400080100d7 */
[C---:B------:R-:W-:Y:S04]  /*12080*/  FFMA.FTZ R19, R5.reuse, UR4, R213 ;  /* 0x0000000405137c23 */ /* 0x040fe800080100d5 */
[----:B------:R-:W2:Y:S01]  /*12090*/  I2F R6, R6 ;  /* 0x0000000600067306 */ /* 0x000ea20000201400 */
[----:B------:R-:W-:Y:S01]  /*120a0*/  FFMA.FTZ R27, R5, UR4, R212 ;  /* 0x00000004051b7c23 */ /* 0x000fe200080100d4 */
[----:B------:R-:W-:Y:S01]  /*120b0*/  IADD3 R5, R0, 0x38, RZ ;  /* 0x0000003800057810 */ /* 0x000fe20007ffe0ff */
[C---:B-1----:R-:W-:Y:S02]  /*120c0*/  FFMA.FTZ R22, R4.reuse, UR4, R214 ;  /* 0x0000000404167c23 */ /* 0x042fe400080100d6 */
[C---:B------:R-:W-:Y:S02]  /*120d0*/  FFMA.FTZ R18, R4.reuse, UR4, R216 ;  /* 0x0000000404127c23 */ /* 0x040fe400080100d8 */
[C---:B------:R-:W-:Y:S03]  /*120e0*/  FFMA.FTZ R26, R4.reuse, UR4, R209 ;  /* 0x00000004041a7c23 */ /* 0x040fe600080100d1 */
[----:B------:R-:W1:Y:S01]  /*120f0*/  I2F R7, R7 ;  /* 0x0000000700077306 */ /* 0x000e620000201400 */
[----:B------:R-:W-:Y:S01]  /*12100*/  FFMA.FTZ R30, R4, UR4, R211 ;  /* 0x00000004041e7c23 */ /* 0x000fe200080100d3 */
[----:B------:R-:W-:Y:S01]  /*12110*/  IADD3 R4, R0, 0x30, RZ ;  /* 0x0000003000047810 */ /* 0x000fe20007ffe0ff */
[C---:B---3--:R-:W-:Y:S02]  /*12120*/  FFMA.FTZ R21, R2.reuse, UR4, R200 ;  /* 0x0000000402157c23 */ /* 0x048fe400080100c8 */
[C---:B------:R-:W-:Y:S02]  /*12130*/  FFMA.FTZ R17, R2.reuse, UR4, R204 ;  /* 0x0000000402117c23 */ /* 0x040fe400080100cc */
[C---:B------:R-:W-:Y:S03]  /*12140*/  FFMA.FTZ R25, R2.reuse, UR4, R205 ;  /* 0x0000000402197c23 */ /* 0x040fe600080100cd */
[----:B------:R-:W3:Y:S01]  /*12150*/  I2F R9, R9 ;  /* 0x0000000900097306 */ /* 0x000ee20000201400 */
[----:B------:R-:W-:Y:S02]  /*12160*/  FFMA.FTZ R29, R2, UR4, R208 ;  /* 0x00000004021d7c23 */ /* 0x000fe400080100d0 */
[C---:B--2---:R-:W-:Y:S02]  /*12170*/  FFMA.FTZ R40, R6.reuse, UR4, R199 ;  /* 0x0000000406287c23 */ /* 0x044fe400080100c7 */
[C---:B------:R-:W-:Y:S02]  /*12180*/  FFMA.FTZ R56, R6.reuse, UR4, R197 ;  /* 0x0000000406387c23 */ /* 0x040fe400080100c5 */
[C---:B------:R-:W-:Y:S03]  /*12190*/  FFMA.FTZ R111, R6.reuse, UR4, R111 ;  /* 0x00000004066f7c23 */ /* 0x040fe6000801006f */
[----:B------:R-:W2:Y:S01]  /*121a0*/  I2F R2, R4 ;  /* 0x0000000400027306 */ /* 0x000ea20000201400 */
[----:B------:R-:W-:Y:S01]  /*121b0*/  FFMA.FTZ R179, R6, UR4, R196 ;  /* 0x0000000406b37c23 */ /* 0x000fe200080100c4 */
[----:B------:R-:W-:Y:S01]  /*121c0*/  FMNMX.FTZ R6, R15, R100, !PT ;  /* 0x000000640f067209 */ /* 0x000fe20007810000 */
[C---:B-1----:R-:W-:Y:S03]  /*121d0*/  FFMA.FTZ R20, R7.reuse, UR4, R202 ;  /* 0x0000000407147c23 */ /* 0x042fe600080100ca */
[----:B------:R-:W-:Y:S01]  /*121e0*/  FMNMX.FTZ R6, R18, R6, !PT ;  /* 0x0000000612067209 */ /* 0x000fe20007810000 */
[C---:B------:R-:W-:Y:S02]  /*121f0*/  FFMA.FTZ R16, R7.reuse, UR4, R203 ;  /* 0x0000000407107c23 */ /* 0x040fe400080100cb */
[C---:B------:R-:W-:Y:S01]  /*12200*/  FFMA.FTZ R24, R7.reuse, UR4, R206 ;  /* 0x0000000407187c23 */ /* 0x040fe200080100ce */
[----:B------:R-:W1:Y:S01]  /*12210*/  I2F R8, R8 ;  /* 0x0000000800087306 */ /* 0x000e620000201400 */
[----:B------:R-:W-:Y:S01]  /*12220*/  FFMA.FTZ R28, R7, UR4, R210 ;  /* 0x00000004071c7c23 */ /* 0x000fe200080100d2 */
[----:B------:R-:W-:Y:S01]  /*12230*/  FMNMX.FTZ R7, R17, R6, !PT ;  /* 0x0000000611077209 */ /* 0x000fe20007810000 */
[C---:B---3--:R-:W-:Y:S03]  /*12240*/  FFMA.FTZ R41, R9.reuse, UR4, R201 ;  /* 0x0000000409297c23 */ /* 0x048fe600080100c9 */
[----:B------:R-:W-:Y:S01]  /*12250*/  FMNMX.FTZ R7, R16, R7, !PT ;  /* 0x0000000710077209 */ /* 0x000fe20007810000 */
[C---:B------:R-:W-:Y:S02]  /*12260*/  FFMA.FTZ R57, R9.reuse, UR4, R198 ;  /* 0x0000000409397c23 */ /* 0x040fe400080100c6 */
[C---:B------:R-:W-:Y:S01]  /*12270*/  FFMA.FTZ R180, R9.reuse, UR4, R195 ;  /* 0x0000000409b47c23 */ /* 0x040fe200080100c3 */
[----:B------:R-:W3:Y:S01]  /*12280*/  I2F R12, R12 ;  /* 0x0000000c000c7306 */ /* 0x000ee20000201400 */
[----:B------:R-:W-:Y:S02]  /*12290*/  FFMA.FTZ R176, R9, UR4, R193 ;  /* 0x0000000409b07c23 */ /* 0x000fe400080100c1 */
[----:B--2---:R-:W-:Y:S01]  /*122a0*/  FFMA.FTZ R237, R2, UR4, R52 ;  /* 0x0000000402ed7c23 */ /* 0x004fe20008010034 */
[----:B------:R-:W-:Y:S01]  /*122b0*/  IADD3 R4, R0, 0x31, RZ ;  /* 0x0000003100047810 */ /* 0x000fe20007ffe0ff */
[----:B------:R-:W-:Y:S01]  /*122c0*/  FFMA.FTZ R249, R2, UR4, R38 ;  /* 0x0000000402f97c23 */ /* 0x000fe20008010026 */
[----:B------:R-:W-:Y:S01]  /*122d0*/  IADD3 R0, R0, 0x39, RZ ;  /* 0x0000003900007810 */ /* 0x000fe20007ffe0ff */
[C---:B------:R-:W-:Y:S03]  /*122e0*/  FFMA.FTZ R220, R2.reuse, UR4, R36 ;  /* 0x0000000402dc7c23 */ /* 0x040fe60008010024 */
[----:B------:R-:W2:Y:S01]  /*122f0*/  I2F R11, R11 ;  /* 0x0000000b000b7306 */ /* 0x000ea20000201400 */
[----:B------:R-:W-:Y:S01]  /*12300*/  FFMA.FTZ R62, R2, UR4, R35 ;  /* 0x00000004023e7c23 */ /* 0x000fe20008010023 */
[----:B------:R-:W-:Y:S01]  /*12310*/  FMNMX.FTZ R2, R19, R106, !PT ;  /* 0x0000006a13027209 */ /* 0x000fe20007810000 */
[C---:B-1----:R-:W-:Y:S02]  /*12320*/  FFMA.FTZ R44, R8.reuse, UR4, R189 ;  /* 0x00000004082c7c23 */ /* 0x042fe400080100bd */
[----:B------:R-:W-:Y:S01]  /*12330*/  FFMA.FTZ R60, R8, UR4, R186 ;  /* 0x00000004083c7c23 */ /* 0x000fe200080100ba */
[----:B------:R-:W-:Y:S01]  /*12340*/  FMNMX.FTZ R6, R22, R2, !PT ;  /* 0x0000000216067209 */ /* 0x000fe20007810000 */
[C---:B------:R-:W-:Y:S01]  /*12350*/  FFMA.FTZ R177, R8.reuse, UR4, R190 ;  /* 0x0000000408b17c23 */ /* 0x040fe200080100be */
[----:B------:R-:W-:Y:S02]  /*12360*/  FMNMX.FTZ R2, R23, R107, !PT ;  /* 0x0000006b17027209 */ /* 0x000fe40007810000 */
[----:B------:R-:W1:Y:S01]  /*12370*/  I2F R14, R14 ;  /* 0x0000000e000e7306 */ /* 0x000e620000201400 */
[----:B------:R-:W-:Y:S01]  /*12380*/  FFMA.FTZ R192, R8, UR4, R192 ;  /* 0x0000000408c07c23 */ /* 0x000fe200080100c0 */
[----:B------:R-:W-:Y:S02]  /*12390*/  FMNMX.FTZ R8, R40, R7, !PT ;  /* 0x0000000728087209 */ /* 0x000fe40007810000 */
[----:B------:R-:W-:Y:S01]  /*123a0*/  FMNMX.FTZ R6, R21, R6, !PT ;  /* 0x0000000615067209 */ /* 0x000fe20007810000 */
[C---:B---3--:R-:W-:Y:S01]  /*123b0*/  FFMA.FTZ R48, R12.reuse, UR4, R188 ;  /* 0x000000040c307c23 */ /* 0x048fe200080100bc */
[----:B------:R-:W-:Y:S01]  /*123c0*/  FMNMX.FTZ R8, R41, R8, !PT ;  /* 0x0000000829087209 */ /* 0x000fe20007810000 */
[----:B------:R-:W-:Y:S01]  /*123d0*/  FFMA.FTZ R67, R12, UR4, R187 ;  /* 0x000000040c437c23 */ /* 0x000fe200080100bb */
[----:B------:R-:W-:Y:S01]  /*123e0*/  FMNMX.FTZ R7, R20, R6, !PT ;  /* 0x0000000614077209 */ /* 0x000fe20007810000 */
[----:B------:R-:W-:Y:S01]  /*123f0*/  FFMA.FTZ R181, R12, UR4, R194 ;  /* 0x000000040cb57c23 */ /* 0x000fe200080100c2 */
[----:B------:R-:W3:Y:S01]  /*12400*/  I2F R13, R13 ;  /* 0x0000000d000d7306 */ /* 0x000ee20000201400 */
[----:B------:R-:W-:Y:S01]  /*12410*/  FMNMX.FTZ R8, R44, R8, !PT ;  /* 0x000000082c087209 */ /* 0x000fe20007810000 */
[----:B------:R-:W-:Y:S01]  /*12420*/  FFMA.FTZ R178, R12, UR4, R191 ;  /* 0x000000040cb27c23 */ /* 0x000fe200080100bf */
[----:B------:R-:W-:Y:S01]  /*12430*/  FMNMX.FTZ R6, R27, R108, !PT ;  /* 0x0000006c1b067209 */ /* 0x000fe20007810000 */
[C---:B--2---:R-:W-:Y:S01]  /*12440*/  FFMA.FTZ R185, R11.reuse, UR4, R185 ;  /* 0x000000040bb97c23 */ /* 0x044fe200080100b9 */
[----:B------:R-:W-:Y:S01]  /*12450*/  FMNMX.FTZ R7, R56, R7, !PT ;  /* 0x0000000738077209 */ /* 0x000fe20007810000 */
[C---:B------:R-:W-:Y:S01]  /*12460*/  FFMA.FTZ R187, R11.reuse, UR4, R110 ;  /* 0x000000040bbb7c23 */ /* 0x040fe2000801006e */
[----:B------:R-:W-:Y:S01]  /*12470*/  FMNMX.FTZ R6, R30, R6, !PT ;  /* 0x000000061e067209 */ /* 0x000fe20007810000 */
[----:B------:R-:W-:Y:S01]  /*12480*/  FFMA.FTZ R196, R11, UR4, R104 ;  /* 0x000000040bc47c23 */ /* 0x000fe20008010068 */
[----:B------:R-:W-:Y:S01]  /*12490*/  FMNMX.FTZ R7, R57, R7, !PT ;  /* 0x0000000739077209 */ /* 0x000fe20007810000 */
[----:B------:R-:W2:Y:S01]  /*124a0*/  I2F R10, R10 ;  /* 0x0000000a000a7306 */ /* 0x000ea20000201400 */
[----:B------:R-:W-:Y:S01]  /*124b0*/  FMNMX.FTZ R2, R26, R2, !PT ;  /* 0x000000021a027209 */ /* 0x000fe20007810000 */
[----:B------:R-:W-:Y:S01]  /*124c0*/  FFMA.FTZ R191, R11, UR4, R102 ;  /* 0x000000040bbf7c23 */ /* 0x000fe20008010066 */
[----:B------:R-:W-:Y:S01]  /*124d0*/  FMNMX.FTZ R6, R29, R6, !PT ;  /* 0x000000061d067209 */ /* 0x000fe20007810000 */
[----:B-1----:R-:W-:Y:S01]  /*124e0*/  FFMA.FTZ R186, R14, UR4, R105 ;  /* 0x000000040eba7c23 */ /* 0x002fe20008010069 */
[----:B------:R-:W-:Y:S01]  /*124f0*/  FMNMX.FTZ R105, R48, R8, !PT ;  /* 0x0000000830697209 */ /* 0x000fe20007810000 */
[----:B------:R-:W-:Y:S01]  /*12500*/  FFMA.FTZ R184, R14, UR4, R184 ;  /* 0x000000040eb87c23 */ /* 0x000fe200080100b8 */
[----:B------:R-:W-:Y:S01]  /*12510*/  FMNMX.FTZ R7, R60, R7, !PT ;  /* 0x000000073c077209 */ /* 0x000fe20007810000 */
[C---:B------:R-:W-:Y:S01]  /*12520*/  FFMA.FTZ R190, R14.reuse, UR4, R101 ;  /* 0x000000040ebe7c23 */ /* 0x040fe20008010065 */
[----:B------:R-:W-:Y:S01]  /*12530*/  FMNMX.FTZ R105, R185, R105, !PT ;  /* 0x00000069b9697209 */ /* 0x000fe20007810000 */
[----:B------:R-:W1:Y:S01]  /*12540*/  I2F R4, R4 ;  /* 0x0000000400047306 */ /* 0x000e620000201400 */
[----:B------:R-:W-:Y:S01]  /*12550*/  FMNMX.FTZ R2, R25, R2, !PT ;  /* 0x0000000219027209 */ /* 0x000fe20007810000 */
[----:B------:R-:W-:Y:S01]  /*12560*/  FFMA.FTZ R195, R14, UR4, R103 ;  /* 0x000000040ec37c23 */ /* 0x000fe20008010067 */
[----:B------:R-:W-:Y:S01]  /*12570*/  FMNMX.FTZ R105, R184, R105, !PT ;  /* 0x00000069b8697209 */ /* 0x000fe20007810000 */
[C---:B---3--:R-:W-:Y:S01]  /*12580*/  FFMA.FTZ R182, R13.reuse, UR4, R42 ;  /* 0x000000040db67c23 */ /* 0x048fe2000801002a */
[----:B------:R-:W-:Y:S01]  /*12590*/  FMNMX.FTZ R6, R28, R6, !PT ;  /* 0x000000061c067209 */ /* 0x000fe20007810000 */
[----:B------:R-:W-:Y:S01]  /*125a0*/  FFMA.FTZ R188, R13, UR4, R50 ;  /* 0x000000040dbc7c23 */ /* 0x000fe20008010032 */
[----:B------:R-:W-:Y:S01]  /*125b0*/  FMNMX.FTZ R7, R67, R7, !PT ;  /* 0x0000000743077209 */ /* 0x000fe20007810000 */
[C---:B------:R-:W-:Y:S01]  /*125c0*/  FFMA.FTZ R193, R13.reuse, UR4, R46 ;  /* 0x000000040dc17c23 */ /* 0x040fe2000801002e */
[----:B------:R-:W-:Y:S01]  /*125d0*/  FMNMX.FTZ R105, R182, R105, !PT ;  /* 0x00000069b6697209 */ /* 0x000fe20007810000 */
        /* <DEDUP_REMOVED lines=18> */
[----:B------:R-:W-:Y:S01]  /*12700*/  FFMA.FTZ R219, R4, UR4, R37 ;  /* 0x0000000404db7c23 */ /* 0x000fe20008010025 */
[----:B------:R-:W-:Y:S01]  /*12710*/  FMNMX.FTZ R105, R238, R105, !PT ;  /* 0x00000069ee697209 */ /* 0x000fe20007810000 */
[----:B------:R-:W-:Y:S01]  /*12720*/  FFMA.FTZ R244, R4, UR4, R55 ;  /* 0x0000000404f47c23 */ /* 0x000fe20008010037 */
[----:B------:R-:W-:Y:S01]  /*12730*/  FMNMX.FTZ R6, R192, R6, !PT ;  /* 0x00000006c0067209 */ /* 0x000fe20007810000 */
[----:B------:R-:W-:Y:S01]  /*12740*/  LDSM.16.MT88.4 R36, [R226+0x9000] ;  /* 0x00900000e224783b */ /* 0x000fe20000004200 */
[----:B------:R-:W-:Y:S01]  /*12750*/  FMNMX.FTZ R7, R188, R7, !PT ;  /* 0x00000007bc077209 */ /* 0x000fe20007810000 */
[----:B---3--:R-:W-:Y:S01]  /*12760*/  FFMA.FTZ R239, R5, UR4, R32 ;  /* 0x0000000405ef7c23 */ /* 0x008fe20008010020 */
        /* <DEDUP_REMOVED lines=9> */
[----:B--2---:R-:W-:Y:S01]  /*12800*/  FFMA.FTZ R240, R0, UR4, R33 ;  /* 0x0000000400f07c23 */ /* 0x004fe20008010021 */
[----:B------:R-:W-:Y:S01]  /*12810*/  FMNMX.FTZ R8, R196, R6, !PT ;  /* 0x00000006c4087209 */ /* 0x000fe20007810000 */
[C---:B------:R-:W-:Y:S01]  /*12820*/  FFMA.FTZ R59, R0.reuse, UR4, R34 ;  /* 0x00000004003b7c23 */ /* 0x040fe20008010022 */
[----:B------:R-:W-:Y:S01]  /*12830*/  FMNMX.FTZ R6, R249, R7, !PT ;  /* 0x00000007f9067209 */ /* 0x000fe20007810000 */
[----:B------:R-:W-:Y:S01]  /*12840*/  FFMA.FTZ R3, R0, UR4, R3 ;  /* 0x0000000400037c23 */ /* 0x000fe20008010003 */
[----:B------:R-:W-:Y:S01]  /*12850*/  FMNMX.FTZ R105, R240, R105, !PT ;  /* 0x00000069f0697209 */ /* 0x000fe20007810000 */
[----:B------:R-:W-:Y:S01]  /*12860*/  FFMA.FTZ R61, R0, UR4, R61 ;  /* 0x00000004003d7c23 */ /* 0x000fe2000801003d */
        /* <DEDUP_REMOVED lines=16> */
[----:B-1----:R-:W-:Y:S02]  /*12970*/  FMNMX.FTZ R105, R105, R7, !PT ;  /* 0x0000000769697209 */ /* 0x002fe40007810000 */
[----:B------:R-:W-:Y:S02]  /*12980*/  FMNMX.FTZ R2, R3, R2, !PT ;  /* 0x0000000203027209 */ /* 0x000fe40007810000 */
[----:B------:R-:W-:Y:S01]  /*12990*/  FMNMX.FTZ R5, R244, R4, !PT ;  /* 0x00000004f4057209 */ /* 0x000fe20007810000 */
[----:B------:R-:W1:Y:S03]  /*129a0*/  SHFL.BFLY PT, R7, R105, 0x1, 0x1f ;  /* 0x0c201f0069077f89 */ /* 0x000e6600000e0000 */
[----:B------:R-:W-:Y:S04]  /*129b0*/  FMNMX.FTZ R5, R252, R5, !PT ;  /* 0x00000005fc057209 */ /* 0x000fe80007810000 */
[----:B------:R-:W-:Y:S01]  /*129c0*/  FMNMX.FTZ R5, R61, R5, !PT ;  /* 0x000000053d057209 */ /* 0x000fe20007810000 */
[----:B------:R-:W3:Y:S01]  /*129d0*/  SHFL.BFLY PT, R0, R2, 0x2, 0x1f ;  /* 0x0c401f0002007f89 */ /* 0x000ee200000e0000 */
[----:B--2---:R-:W-:Y:S07]  /*129e0*/  FMNMX.FTZ R104, R104, R8, !PT ;  /* 0x0000000868687209 */ /* 0x004fee0007810000 */
[----:B------:R-:W2:Y:S01]  /*129f0*/  SHFL.BFLY PT, R6, R5, 0x2, 0x1f ;  /* 0x0c401f0005067f89 */ /* 0x000ea200000e0000 */
[----:B-1----:R-:W-:Y:S07]  /*12a00*/  FMNMX.FTZ R105, R105, R7, !PT ;  /* 0x0000000769697209 */ /* 0x002fee0007810000 */
[----:B------:R-:W1:Y:S01]  /*12a10*/  SHFL.BFLY PT, R8, R104, 0x1, 0x1f ;  /* 0x0c201f0068087f89 */ /* 0x000e6200000e0000 */
[C---:B------:R-:W-:Y:S02]  /*12a20*/  FSETP.NEU.FTZ.AND P0, PT, R105.reuse, -INF , PT ;  /* 0xff8000006900780b */ /* 0x040fe40003f1d000 */
[----:B---3--:R-:W-:Y:S01]  /*12a30*/  FMNMX.FTZ R2, R2, R0, !PT ;  /* 0x0000000002027209 */ /* 0x008fe20007810000 */
[----:B------:R-:W-:Y:S04]  /*12a40*/  FADD.FTZ R0, -R105, R100 ;  /* 0x0000006469007221 */ /* 0x000fe80000010100 */
[----:B------:R-:W-:Y:S01]  /*12a50*/  FMUL.FTZ R0, R0, c[0x0][0x23c] ;  /* 0x00008f0000007a20 */ /* 0x000fe20000410000 */
[----:B------:R-:W3:Y:S01]  /*12a60*/  SHFL.BFLY PT, R4, R2, 0x1, 0x1f ;  /* 0x0c201f0002047f89 */ /* 0x000ee200000e0000 */
[----:B--2---:R-:W-:Y:S02]  /*12a70*/  FMNMX.FTZ R5, R5, R6, !PT ;  /* 0x0000000605057209 */ /* 0x004fe40007810000 */
[----:B------:R2:W4:Y:S05]  /*12a80*/  MUFU.EX2 R102, R0 ;  /* 0x0000000000667308 */ /* 0x00052a0000000800 */
[----:B------:R-:W5:Y:S01]  /*12a90*/  SHFL.BFLY PT, R103, R5, 0x1, 0x1f ;  /* 0x0c201f0005677f89 */ /* 0x000f6200000e0000 */
[----:B-1----:R-:W-:Y:S02]  /*12aa0*/  FMNMX.FTZ R104, R104, R8, !PT ;  /* 0x0000000868687209 */ /* 0x002fe40007810000 */
[----:B---3--:R-:W-:Y:S03]  /*12ab0*/  FMNMX.FTZ R101, R2, R4, !PT ;  /* 0x0000000402657209 */ /* 0x008fe60007810000 */
[----:B--2---:R-:W-:Y:S02]  /*12ac0*/  FADD.FTZ R0, -R104, R106 ;  /* 0x0000006a68007221 */ /* 0x004fe40000010100 */
[----:B------:R-:W-:Y:S02]  /*12ad0*/  FMUL.FTZ R106, R105, c[0x0][0x23c] ;  /* 0x00008f00696a7a20 */ /* 0x000fe40000410000 */
[----:B------:R-:W-:Y:S01]  /*12ae0*/  FMUL.FTZ R0, R0, c[0x0][0x23c] ;  /* 0x00008f0000007a20 */ /* 0x000fe20000410000 */
[----:B-----5:R-:W-:Y:S01]  /*12af0*/  FMNMX.FTZ R103, R5, R103, !PT ;  /* 0x0000006705677209 */ /* 0x020fe20007810000 */
[----:B----4-:R-:W-:Y:S01]  /*12b00*/  FMUL.FTZ R32, R102, R140 ;  /* 0x0000008c66207220 */ /* 0x010fe20000410000 */
[----:B------:R-:W-:Y:S01]  /*12b10*/  FSEL R106, R106, RZ, P0 ;  /* 0x000000ff6a6a7208 */ /* 0x000fe20000000000 */
[----:B------:R1:W2:Y:S01]  /*12b20*/  MUFU.EX2 R100, R0 ;  /* 0x0000000000647308 */ /* 0x0002a20000000800 */
[----:B------:R-:W-:Y:S01]  /*12b30*/  FSETP.NEU.FTZ.AND P0, PT, R104, -INF , PT ;  /* 0xff8000006800780b */ /* 0x000fe20003f1d000 */
[----:B------:R-:W-:Y:S01]  /*12b40*/  FMUL.FTZ R110, R103, c[0x0][0x23c] ;  /* 0x00008f00676e7a20 */ /* 0x000fe20000410000 */
[----:B------:R-:W-:Y:S01]  /*12b50*/  MOV R140, R220 ;  /* 0x000000dc008c7202 */ /* 0x000fe20000000f00 */
[--C-:B------:R-:W-:Y:S02]  /*12b60*/  FFMA.FTZ R4, R15, c[0x0][0x23c], -R106.reuse ;  /* 0x00008f000f047a23 */ /* 0x100fe4000001086a */
[--C-:B------:R-:W-:Y:S02]  /*12b70*/  FFMA.FTZ R5, R16, c[0x0][0x23c], -R106.reuse ;  /* 0x00008f0010057a23 */ /* 0x100fe4000001086a */
[C---:B------:R-:W-:Y:S01]  /*12b80*/  FMUL.FTZ R33, R102.reuse, R141 ;  /* 0x0000008d66217220 */ /* 0x040fe20000410000 */
[----:B------:R-:W-:Y:S01]  /*12b90*/  MOV R141, R219 ;  /* 0x000000db008d7202 */ /* 0x000fe20000000f00 */
[----:B------:R3:W-:Y:S01]  /*12ba0*/  MUFU.EX2 R222, R4 ;  /* 0x0000000400de7308 */ /* 0x0007e20000000800 */
[----:B------:R-:W-:Y:S02]  /*12bb0*/  FMUL.FTZ R16, R102, R124 ;  /* 0x0000007c66107220 */ /* 0x000fe40000410000 */
[--C-:B------:R-:W-:Y:S02]  /*12bc0*/  FFMA.FTZ R41, R41, c[0x0][0x23c], -R106.reuse ;  /* 0x00008f0029297a23 */ /* 0x100fe4000001086a */
[--C-:B------:R-:W-:Y:S02]  /*12bd0*/  FFMA.FTZ R44, R44, c[0x0][0x23c], -R106.reuse ;  /* 0x00008f002c2c7a23 */ /* 0x100fe4000001086a */
[--C-:B------:R-:W-:Y:S02]  /*12be0*/  FFMA.FTZ R51, R48, c[0x0][0x23c], -R106.reuse ;  /* 0x00008f0030337a23 */ /* 0x100fe4000001086a */
[C---:B------:R-:W-:Y:S01]  /*12bf0*/  FMUL.FTZ R48, R102.reuse, R156 ;  /* 0x0000009c66307220 */ /* 0x040fe20000410000 */
[----:B------:R-:W-:Y:S01]  /*12c00*/  MUFU.EX2 R66, R5 ;  /* 0x0000000500427308 */ /* 0x000fe20000000800 */
[C---:B------:R-:W-:Y:S02]  /*12c10*/  FMUL.FTZ R49, R102.reuse, R157 ;  /* 0x0000009d66317220 */ /* 0x040fe40000410000 */
[----:B------:R-:W-:Y:S02]  /*12c20*/  FMUL.FTZ R68, R102, R68 ;  /* 0x0000004466447220 */ /* 0x000fe40000410000 */
[----:B-1----:R-:W-:Y:S02]  /*12c30*/  FADD.FTZ R0, -R101, R107 ;  /* 0x0000006b65007221 */ /* 0x002fe40000010100 */
[----:B------:R-:W-:Y:S02]  /*12c40*/  FMUL.FTZ R107, R104, c[0x0][0x23c] ;  /* 0x00008f00686b7a20 */ /* 0x000fe40000410000 */
[----:B------:R-:W-:Y:S01]  /*12c50*/  FMUL.FTZ R0, R0, c[0x0][0x23c] ;  /* 0x00008f0000007a20 */ /* 0x000fe20000410000 */
[----:B------:R-:W-:Y:S01]  /*12c60*/  MUFU.EX2 R235, R41 ;  /* 0x0000002900eb7308 */ /* 0x000fe20000000800 */
[C---:B--2---:R-:W-:Y:S01]  /*12c70*/  FMUL.FTZ R34, R100.reuse, R142 ;  /* 0x0000008e64227220 */ /* 0x044fe20000410000 */
[----:B------:R-:W-:Y:S01]  /*12c80*/  FSEL R107, R107, RZ, P0 ;  /* 0x000000ff6b6b7208 */ /* 0x000fe20000000000 */
[----:B------:R-:W-:Y:S01]  /*12c90*/  FMUL.FTZ R35, R100, R143 ;  /* 0x0000008f64237220 */ /* 0x000fe20000410000 */
[----:B------:R-:W-:Y:S01]  /*12ca0*/  FSETP.NEU.FTZ.AND P0, PT, R101, -INF , PT ;  /* 0xff8000006500780b */ /* 0x000fe20003f1d000 */
[--C-:B---3--:R-:W-:Y:S02]  /*12cb0*/  FFMA.FTZ R4, R18, c[0x0][0x23c], -R106.reuse ;  /* 0x00008f0012047a23 */ /* 0x108fe4000001086a */
[--C-:B------:R-:W-:Y:S02]  /*12cc0*/  FFMA.FTZ R6, R20, c[0x0][0x23c], -R107.reuse ;  /* 0x00008f0014067a23 */ /* 0x100fe4000001086b */
[C---:B------:R-:W-:Y:S01]  /*12cd0*/  FMUL.FTZ R7, R100.reuse, R119 ;  /* 0x0000007764077220 */ /* 0x040fe20000410000 */
[----:B------:R1:W-:Y:S01]  /*12ce0*/  MUFU.EX2 R63, R4 ;  /* 0x00000004003f7308 */ /* 0x0003e20000000800 */
[C---:B------:R-:W-:Y:S02]  /*12cf0*/  FMUL.FTZ R18, R100.reuse, R126 ;  /* 0x0000007e64127220 */ /* 0x040fe40000410000 */
[--C-:B------:R-:W-:Y:S02]  /*12d00*/  FFMA.FTZ R57, R57, c[0x0][0x23c], -R107.reuse ;  /* 0x00008f0039397a23 */ /* 0x100fe4000001086b */
[----:B------:R-:W-:Y:S02]  /*12d10*/  FMUL.FTZ R50, R100, R158 ;  /* 0x0000009e64327220 */ /* 0x000fe40000410000 */
[--C-:B------:R-:W-:Y:S02]  /*12d20*/  FFMA.FTZ R60, R60, c[0x0][0x23c], -R107.reuse ;  /* 0x00008f003c3c7a23 */ /* 0x100fe4000001086b */
[--C-:B------:R-:W-:Y:S01]  /*12d30*/  FFMA.FTZ R67, R67, c[0x0][0x23c], -R107.reuse ;  /* 0x00008f0043437a23 */ /* 0x100fe2000001086b */
[----:B------:R2:W3:Y:S01]  /*12d40*/  MUFU.EX2 R2, R0 ;  /* 0x0000000000027308 */ /* 0x0004e20000000800 */
[----:B------:R-:W-:Y:S02]  /*12d50*/  FMUL.FTZ R69, R102, R69 ;  /* 0x0000004566457220 */ /* 0x000fe40000410000 */
[C---:B------:R-:W-:Y:S02]  /*12d60*/  FMUL.FTZ R70, R100.reuse, R70 ;  /* 0x0000004664467220 */ /* 0x040fe40000410000 */
[----:B------:R-:W-:Y:S02]  /*12d70*/  FMUL.FTZ R71, R100, R71 ;  /* 0x0000004764477220 */ /* 0x000fe40000410000 */
[C---:B------:R-:W-:Y:S02]  /*12d80*/  FMUL.FTZ R80, R102.reuse, R80 ;  /* 0x0000005066507220 */ /* 0x040fe40000410000 */
[----:B------:R-:W-:Y:S01]  /*12d90*/  FMUL.FTZ R81, R102, R81 ;  /* 0x0000005166517220 */ /* 0x000fe20000410000 */
[----:B------:R4:W-:Y:S01]  /*12da0*/  MUFU.EX2 R65, R6 ;  /* 0x0000000600417308 */ /* 0x0009e20000000800 */
[C---:B------:R-:W-:Y:S02]  /*12db0*/  FMUL.FTZ R82, R100.reuse, R82 ;  /* 0x0000005264527220 */ /* 0x040fe40000410000 */
[----:B------:R-:W-:Y:S02]  /*12dc0*/  FMUL.FTZ R83, R100, R83 ;  /* 0x0000005364537220 */ /* 0x000fe40000410000 */
[----:B-1----:R-:W-:Y:S02]  /*12dd0*/  FFMA.FTZ R4, R17, c[0x0][0x23c], -R106 ;  /* 0x00008f0011047a23 */ /* 0x002fe4000001086a */
[C---:B------:R-:W-:Y:S02]  /*12de0*/  FMUL.FTZ R17, R102.reuse, R125 ;  /* 0x0000007d66117220 */ /* 0x040fe40000410000 */
[C---:B------:R-:W-:Y:S01]  /*12df0*/  FMUL.FTZ R84, R102.reuse, R84 ;  /* 0x0000005466547220 */ /* 0x040fe20000410000 */
[----:B------:R-:W1:Y:S01]  /*12e00*/  MUFU.EX2 R218, R4 ;  /* 0x0000000400da7308 */ /* 0x000e620000000800 */
[----:B------:R-:W-:Y:S02]  /*12e10*/  FMUL.FTZ R85, R102, R85 ;  /* 0x0000005566557220 */ /* 0x000fe40000410000 */
[----:B------:R-:W-:Y:S02]  /*12e20*/  FMUL.FTZ R86, R100, R86 ;  /* 0x0000005664567220 */ /* 0x000fe40000410000 */
[----:B--2---:R-:W-:Y:S02]  /*12e30*/  FADD.FTZ R0, -R103, R108 ;  /* 0x0000006c67007221 */ /* 0x004fe40000010100 */
[----:B------:R-:W-:Y:S02]  /*12e40*/  FMUL.FTZ R108, R101, c[0x0][0x23c] ;  /* 0x00008f00656c7a20 */ /* 0x000fe40000410000 */
[----:B------:R-:W-:Y:S01]  /*12e50*/  FMUL.FTZ R0, R0, c[0x0][0x23c] ;  /* 0x00008f0000007a20 */ /* 0x000fe20000410000 */
[----:B------:R-:W-:Y:S01]  /*12e60*/  MUFU.EX2 R233, R44 ;  /* 0x0000002c00e97308 */ /* 0x000fe20000000800 */
[----:B---3--:R-:W-:Y:S01]  /*12e70*/  FMUL.FTZ R10, R2, R114 ;  /* 0x00000072020a7220 */ /* 0x008fe20000410000 */
[----:B------:R-:W-:Y:S01]  /*12e80*/  FSEL R108, R108, RZ, P0 ;  /* 0x000000ff6c6c7208 */ /* 0x000fe20000000000 */
[----:B------:R-:W-:Y:S01]  /*12e90*/  FMUL.FTZ R11, R2, R115 ;  /* 0x00000073020b7220 */ /* 0x000fe20000410000 */
[----:B------:R-:W-:Y:S01]  /*12ea0*/  FSETP.NEU.FTZ.AND P0, PT, R103, -INF , PT ;  /* 0xff8000006700780b */ /* 0x000fe20003f1d000 */
[----:B----4-:R-:W-:Y:S02]  /*12eb0*/  FMUL.FTZ R6, R100, R118 ;  /* 0x0000007664067220 */ /* 0x010fe40000410000 */
[--C-:B------:R-:W-:Y:S01]  /*12ec0*/  FFMA.FTZ R111, R111, c[0x0][0x23c], -R108.reuse ;  /* 0x00008f006f6f7a23 */ /* 0x100fe2000001086c */
[----:B------:R-:W-:Y:S01]  /*12ed0*/  FSEL R110, R110, RZ, P0 ;  /* 0x000000ff6e6e7208 */ /* 0x000fe20000000000 */
[----:B------:R-:W-:Y:S01]  /*12ee0*/  FFMA.FTZ R5, R23, c[0x0][0x23c], -R108 ;  /* 0x00008f0017057a23 */ /* 0x000fe2000001086c */
[----:B------:R-:W2:Y:S01]  /*12ef0*/  MUFU.EX2 R0, R0 ;  /* 0x0000000000007308 */ /* 0x000ea20000000800 */
[----:B------:R-:W-:Y:S02]  /*12f00*/  FMUL.FTZ R14, R2, R122 ;  /* 0x0000007a020e7220 */ /* 0x000fe40000410000 */
[----:B------:R-:W-:Y:S01]  /*12f10*/  FFMA.FTZ R8, R30, c[0x0][0x23c], -R110 ;  /* 0x00008f001e087a23 */ /* 0x000fe2000001086e */
[-C--:B-1----:R-:W-:Y:S01]  /*12f20*/  MOV R142, R218.reuse ;  /* 0x000000da008e7202 */ /* 0x082fe20000000f00 */
[--C-:B------:R-:W-:Y:S01]  /*12f30*/  FFMA.FTZ R4, R19, c[0x0][0x23c], -R107.reuse ;  /* 0x00008f0013047a23 */ /* 0x100fe2000001086b */
[----:B------:R-:W-:Y:S01]  /*12f40*/  F2FP.PACK_AB R118, R66, R218 ;  /* 0x000000da4276723e */ /* 0x000fe200000000ff */
[C---:B------:R-:W-:Y:S02]  /*12f50*/  FMUL.FTZ R30, R2.reuse, R138 ;  /* 0x0000008a021e7220 */ /* 0x040fe40000410000 */
[----:B------:R-:W-:Y:S01]  /*12f60*/  FMUL.FTZ R15, R2, R123 ;  /* 0x0000007b020f7220 */ /* 0x000fe20000410000 */
[----:B------:R-:W1:Y:S01]  /*12f70*/  MUFU.EX2 R221, R4 ;  /* 0x0000000400dd7308 */ /* 0x000e620000000800 */
[----:B------:R-:W-:Y:S02]  /*12f80*/  FMUL.FTZ R19, R100, R127 ;  /* 0x0000007f64137220 */ /* 0x000fe40000410000 */
[C---:B------:R-:W-:Y:S01]  /*12f90*/  FMUL.FTZ R31, R2.reuse, R139 ;  /* 0x0000008b021f7220 */ /* 0x040fe20000410000 */
[----:B------:R-:W-:Y:S01]  /*12fa0*/  MOV R139, R222 ;  /* 0x000000de008b7202 */ /* 0x000fe20000000f00 */
[C---:B------:R-:W-:Y:S01]  /*12fb0*/  FMUL.FTZ R42, R2.reuse, R150 ;  /* 0x00000096022a7220 */ /* 0x040fe20000410000 */
[----:B------:R-:W-:Y:S01]  /*12fc0*/  LDSM.16.MT88.4 R124, [R224+0xb000] ;  /* 0x00b00000e07c783b */ /* 0x000fe20000004200 */
[C---:B------:R-:W-:Y:S01]  /*12fd0*/  FMUL.FTZ R43, R2.reuse, R151 ;  /* 0x00000097022b7220 */ /* 0x040fe20000410000 */
[----:B------:R-:W-:Y:S01]  /*12fe0*/  MOV R150, R59 ;  /* 0x0000003b00967202 */ /* 0x000fe20000000f00 */
[C---:B------:R-:W-:Y:S01]  /*12ff0*/  FMUL.FTZ R46, R2.reuse, R154 ;  /* 0x0000009a022e7220 */ /* 0x040fe20000410000 */
[----:B------:R3:W-:Y:S01]  /*13000*/  MUFU.EX2 R220, R111 ;  /* 0x0000006f00dc7308 */ /* 0x0007e20000000800 */
[C---:B------:R-:W-:Y:S01]  /*13010*/  FMUL.FTZ R47, R2.reuse, R155 ;  /* 0x0000009b022f7220 */ /* 0x040fe20000410000 */
[----:B------:R-:W-:Y:S01]  /*13020*/  MOV R151, R58 ;  /* 0x0000003a00977202 */ /* 0x000fe20000000f00 */
[----:B------:R-:W-:Y:S02]  /*13030*/  FMUL.FTZ R58, R2, R166 ;  /* 0x000000a6023a7220 */ /* 0x000fe40000410000 */
[C---:B--2---:R-:W-:Y:S02]  /*13040*/  FMUL.FTZ R9, R0.reuse, R113 ;  /* 0x0000007100097220 */ /* 0x044fe40000410000 */
[C---:B------:R-:W-:Y:S02]  /*13050*/  FMUL.FTZ R12, R0.reuse, R120 ;  /* 0x00000078000c7220 */ /* 0x040fe40000410000 */
[C---:B------:R-:W-:Y:S01]  /*13060*/  FMUL.FTZ R13, R0.reuse, R121 ;  /* 0x00000079000d7220 */ /* 0x040fe20000410000 */
[----:B------:R2:W-:Y:S01]  /*13070*/  MUFU.EX2 R245, R5 ;  /* 0x0000000500f57308 */ /* 0x0005e20000000800 */
[C---:B------:R-:W-:Y:S01]  /*13080*/  FMUL.FTZ R41, R0.reuse, R149 ;  /* 0x0000009500297220 */ /* 0x040fe20000410000 */
[----:B------:R-:W-:Y:S01]  /*13090*/  LDSM.16.MT88.4 R120, [R226+0xa000] ;  /* 0x00a00000e278783b */ /* 0x000fe20000004200 */
[----:B------:R-:W-:Y:S01]  /*130a0*/  FMUL.FTZ R44, R0, R152 ;  /* 0x00000098002c7220 */ /* 0x000fe20000410000 */
[----:B-1----:R-:W-:Y:S01]  /*130b0*/  MOV R138, R221 ;  /* 0x000000dd008a7202 */ /* 0x002fe20000000f00 */
[--C-:B------:R-:W-:Y:S02]  /*130c0*/  FFMA.FTZ R4, R22, c[0x0][0x23c], -R107.reuse ;  /* 0x00008f0016047a23 */ /* 0x100fe4000001086b */
[----:B------:R-:W-:Y:S02]  /*130d0*/  FMUL.FTZ R45, R0, R153 ;  /* 0x00000099002d7220 */ /* 0x000fe40000410000 */
[C---:B------:R-:W-:Y:S01]  /*130e0*/  FMUL.FTZ R59, R2.reuse, R167 ;  /* 0x000000a7023b7220 */ /* 0x040fe20000410000 */
[----:B------:R-:W1:Y:S01]  /*130f0*/  MUFU.EX2 R64, R4 ;  /* 0x0000000400407308 */ /* 0x000e620000000800 */
[C---:B------:R-:W-:Y:S02]  /*13100*/  FMUL.FTZ R74, R2.reuse, R74 ;  /* 0x0000004a024a7220 */ /* 0x040fe40000410000 */
[----:B------:R-:W-:Y:S02]  /*13110*/  FMUL.FTZ R75, R2, R75 ;  /* 0x0000004b024b7220 */ /* 0x000fe40000410000 */
[--C-:B---3--:R-:W-:Y:S02]  /*13120*/  FFMA.FTZ R111, R176, c[0x0][0x23c], -R108.reuse ;  /* 0x00008f00b06f7a23 */ /* 0x108fe4000001086c */
[C---:B------:R-:W-:Y:S02]  /*13130*/  FMUL.FTZ R72, R0.reuse, R72 ;  /* 0x0000004800487220 */ /* 0x040fe40000410000 */
[----:B------:R-:W-:Y:S01]  /*13140*/  FMUL.FTZ R73, R0, R73 ;  /* 0x0000004900497220 */ /* 0x000fe20000410000 */
[----:B------:R3:W-:Y:S01]  /*13150*/  MUFU.EX2 R242, R8 ;  /* 0x0000000800f27308 */ /* 0x0007e20000000800 */
[C---:B------:R-:W-:Y:S02]  /*13160*/  FMUL.FTZ R78, R2.reuse, R78 ;  /* 0x0000004e024e7220 */ /* 0x040fe40000410000 */
[----:B------:R-:W-:Y:S02]  /*13170*/  FMUL.FTZ R79, R2, R79 ;  /* 0x0000004f024f7220 */ /* 0x000fe40000410000 */
[----:B--2---:R-:W-:Y:S02]  /*13180*/  FMUL.FTZ R5, R102, R117 ;  /* 0x0000007566057220 */ /* 0x004fe40000410000 */
[C---:B------:R-:W-:Y:S02]  /*13190*/  FMUL.FTZ R76, R0.reuse, R76 ;  /* 0x0000004c004c7220 */ /* 0x040fe40000410000 */
[----:B------:R-:W-:Y:S01]  /*131a0*/  FMUL.FTZ R77, R0, R77 ;  /* 0x0000004d004d7220 */ /* 0x000fe20000410000 */
[----:B------:R2:W-:Y:S01]  /*131b0*/  MUFU.EX2 R234, R51 ;  /* 0x0000003300ea7308 */ /* 0x0005e20000000800 */
[----:B------:R-:W-:Y:S02]  /*131c0*/  FMUL.FTZ R87, R100, R87 ;  /* 0x0000005764577220 */ /* 0x000fe40000410000 */
[----:B------:R-:W-:Y:S01]  /*131d0*/  FMUL.FTZ R90, R2, R90 ;  /* 0x0000005a025a7220 */ /* 0x000fe20000410000 */
[----:B-1----:R-:W-:Y:S01]  /*131e0*/  F2FP.PACK_AB R117, R64, R221 ;  /* 0x000000dd4075723e */ /* 0x002fe200000000ff */
[--C-:B------:R-:W-:Y:S02]  /*131f0*/  FFMA.FTZ R4, R21, c[0x0][0x23c], -R107.reuse ;  /* 0x00008f0015047a23 */ /* 0x100fe4000001086b */
[----:B------:R-:W1:Y:S01]  /*13200*/  LDSM.16.MT88.4 R20, [R224+0x9000] ;  /* 0x00900000e014783b */ /* 0x000e620000004200 */
[----:B------:R-:W-:Y:S02]  /*13210*/  FMUL.FTZ R91, R2, R91 ;  /* 0x0000005b025b7220 */ /* 0x000fe40000410000 */
[----:B------:R4:W-:Y:S01]  /*13220*/  MUFU.EX2 R221, R111 ;  /* 0x0000006f00dd7308 */ /* 0x0009e20000000800 */
[C---:B------:R-:W-:Y:S02]  /*13230*/  FMUL.FTZ R88, R0.reuse, R88 ;  /* 0x0000005800587220 */ /* 0x040fe40000410000 */
[C---:B------:R-:W-:Y:S02]  /*13240*/  FMUL.FTZ R89, R0.reuse, R89 ;  /* 0x0000005900597220 */ /* 0x040fe40000410000 */
[----:B---3--:R-:W-:Y:S02]  /*13250*/  FMUL.FTZ R8, R0, R112 ;  /* 0x0000007000087220 */ /* 0x008fe40000410000 */
[C---:B------:R-:W-:Y:S02]  /*13260*/  FMUL.FTZ R94, R2.reuse, R94 ;  /* 0x0000005e025e7220 */ /* 0x040fe40000410000 */
[----:B------:R-:W-:Y:S01]  /*13270*/  FMUL.FTZ R95, R2, R95 ;  /* 0x0000005f025f7220 */ /* 0x000fe20000410000 */
[----:B------:R-:W3:Y:S01]  /*13280*/  MUFU.EX2 R217, R4 ;  /* 0x0000000400d97308 */ /* 0x000ee20000000800 */
[C---:B------:R-:W-:Y:S02]  /*13290*/  FMUL.FTZ R92, R0.reuse, R92 ;  /* 0x0000005c005c7220 */ /* 0x040fe40000410000 */
[----:B------:R-:W-:Y:S02]  /*132a0*/  FMUL.FTZ R93, R0, R93 ;  /* 0x0000005d005d7220 */ /* 0x000fe40000410000 */
[----:B--2---:R-:W-:Y:S02]  /*132b0*/  FMUL.FTZ R51, R100, R159 ;  /* 0x0000009f64337220 */ /* 0x004fe40000410000 */
[C---:B------:R-:W-:Y:S01]  /*132c0*/  FMUL.FTZ R96, R102.reuse, R96 ;  /* 0x0000006066607220 */ /* 0x040fe20000410000 */
[----:B------:R-:W-:Y:S01]  /*132d0*/  LDSM.16.MT88.4 R156, [R224+0xac00] ;  /* 0x00ac0000e09c783b */ /* 0x000fe20000004200 */
[----:B------:R-:W-:Y:S01]  /*132e0*/  FMUL.FTZ R97, R102, R97 ;  /* 0x0000006166617220 */ /* 0x000fe20000410000 */
[----:B------:R2:W-:Y:S01]  /*132f0*/  MUFU.EX2 R232, R57 ;  /* 0x0000003900e87308 */ /* 0x0005e20000000800 */
[C---:B------:R-:W-:Y:S02]  /*13300*/  FMUL.FTZ R98, R100.reuse, R98 ;  /* 0x0000006264627220 */ /* 0x040fe40000410000 */
[----:B------:R-:W-:Y:S02]  /*13310*/  FMUL.FTZ R99, R100, R99 ;  /* 0x0000006364637220 */ /* 0x000fe40000410000 */
[--C-:B----4-:R-:W-:Y:S02]  /*13320*/  FFMA.FTZ R111, R177, c[0x0][0x23c], -R108.reuse ;  /* 0x00008f00b16f7a23 */ /* 0x110fe4000001086c */
[--C-:B------:R-:W-:Y:S03]  /*13330*/  FFMA.FTZ R109, R109, c[0x0][0x23c], -R108.reuse ;  /* 0x00008f006d6d7a23 */ /* 0x100fe6000001086c */
[----:B------:R4:W-:Y:S01]  /*13340*/  MUFU.EX2 R218, R111 ;  /* 0x0000006f00da7308 */ /* 0x0009e20000000800 */
[-C--:B---3--:R-:W-:Y:S01]  /*13350*/  MOV R143, R217.reuse ;  /* 0x000000d9008f7202 */ /* 0x088fe20000000f00 */
[--C-:B------:R-:W-:Y:S01]  /*13360*/  FFMA.FTZ R4, R26, c[0x0][0x23c], -R108.reuse ;  /* 0x00008f001a047a23 */ /* 0x100fe2000001086c */
[----:B------:R-:W-:Y:S01]  /*13370*/  F2FP.PACK_AB R119, R65, R217 ;  /* 0x000000d94177723e */ /* 0x000fe200000000ff */
[----:B------:R-:W-:Y:S06]  /*13380*/  FMUL.FTZ R26, R2, R134 ;  /* 0x00000086021a7220 */ /* 0x000fec0000410000 */
[----:B------:R3:W5:Y:S01]  /*13390*/  MUFU.EX2 R247, R4 ;  /* 0x0000000400f77308 */ /* 0x0007620000000800 */
[----:B--2---:R-:W-:Y:S09]  /*133a0*/  FMUL.FTZ R57, R0, R165 ;  /* 0x000000a500397220 */ /* 0x004ff20000410000 */
[----:B------:R2:W-:Y:S01]  /*133b0*/  MUFU.EX2 R223, R67 ;  /* 0x0000004300df7308 */ /* 0x0005e20000000800 */
[--C-:B----4-:R-:W-:Y:S09]  /*133c0*/  FFMA.FTZ R111, R178, c[0x0][0x23c], -R108.reuse ;  /* 0x00008f00b26f7a23 */ /* 0x110ff2000001086c */
[----:B------:R4:W-:Y:S01]  /*133d0*/  MUFU.EX2 R219, R111 ;  /* 0x0000006f00db7308 */ /* 0x0009e20000000800 */
[----:B---3--:R-:W-:Y:S01]  /*133e0*/  FFMA.FTZ R4, R25, c[0x0][0x23c], -R108 ;  /* 0x00008f0019047a23 */ /* 0x008fe2000001086c */
[----:B-----5:R-:W-:Y:S01]  /*133f0*/  F2FP.PACK_AB R113, R247, R245 ;  /* 0x000000f5f771723e */ /* 0x020fe200000000ff */
[----:B------:R-:W-:Y:S07]  /*13400*/  FMUL.FTZ R25, R0, R133 ;  /* 0x0000008500197220 */ /* 0x000fee0000410000 */
[----:B------:R3:W-:Y:S01]  /*13410*/  MUFU.EX2 R250, R4 ;  /* 0x0000000400fa7308 */ /* 0x0007e20000000800 */
[----:B--2---:R-:W-:Y:S02]  /*13420*/  FMUL.FTZ R67, R100, R175 ;  /* 0x000000af64437220 */ /* 0x004fe40000410000 */
[----:B----4-:R-:W-:Y:S07]  /*13430*/  FFMA.FTZ R111, R179, c[0x0][0x23c], -R110 ;  /* 0x00008f00b36f7a23 */ /* 0x010fee000001086e */
[----:B------:R2:W-:Y:S01]  /*13440*/  MUFU.EX2 R217, R111 ;  /* 0x0000006f00d97308 */ /* 0x0005e20000000800 */
[----:B---3--:R-:W-:Y:S02]  /*13450*/  FFMA.FTZ R4, R24, c[0x0][0x23c], -R108 ;  /* 0x00008f0018047a23 */ /* 0x008fe4000001086c */
[----:B------:R-:W-:Y:S07]  /*13460*/  FMUL.FTZ R24, R0, R132 ;  /* 0x0000008400187220 */ /* 0x000fee0000410000 */
[----:B------:R3:W4:Y:S01]  /*13470*/  MUFU.EX2 R251, R4 ;  /* 0x0000000400fb7308 */ /* 0x0007220000000800 */
[--C-:B------:R-:W-:Y:S09]  /*13480*/  FFMA.FTZ R132, R188, c[0x0][0x23c], -R107.reuse ;  /* 0x00008f00bc847a23 */ /* 0x100ff2000001086b */
[----:B------:R5:W-:Y:S01]  /*13490*/  MUFU.EX2 R206, R132 ;  /* 0x0000008400ce7308 */ /* 0x000be20000000800 */
[--C-:B--2---:R-:W-:Y:S09]  /*134a0*/  FFMA.FTZ R111, R180, c[0x0][0x23c], -R110.reuse ;  /* 0x00008f00b46f7a23 */ /* 0x104ff2000001086e */
[----:B------:R2:W-:Y:S01]  /*134b0*/  MUFU.EX2 R216, R111 ;  /* 0x0000006f00d87308 */ /* 0x0005e20000000800 */
[--C-:B---3--:R-:W-:Y:S01]  /*134c0*/  FFMA.FTZ R4, R27, c[0x0][0x23c], -R110.reuse ;  /* 0x00008f001b047a23 */ /* 0x108fe2000001086e */
[----:B----4-:R-:W-:Y:S01]  /*134d0*/  F2FP.PACK_AB R115, R251, R250 ;  /* 0x000000fafb73723e */ /* 0x010fe200000000ff */
[----:B------:R-:W-:Y:S07]  /*134e0*/  FMUL.FTZ R27, R2, R135 ;  /* 0x00000087021b7220 */ /* 0x000fee0000410000 */
[----:B------:R3:W4:Y:S01]  /*134f0*/  MUFU.EX2 R241, R4 ;  /* 0x0000000400f17308 */ /* 0x0007220000000800 */
[----:B-----5:R-:W-:Y:S09]  /*13500*/  LDSM.16.MT88.4 R132, [R224+0x9800] ;  /* 0x00980000e084783b */ /* 0x020ff20000004200 */
[----:B------:R-:W-:Y:S01]  /*13510*/  MUFU.EX2 R188, R109 ;  /* 0x0000006d00bc7308 */ /* 0x000fe20000000800 */
[--C-:B--2---:R-:W-:Y:S09]  /*13520*/  FFMA.FTZ R111, R192, c[0x0][0x23c], -R110.reuse ;  /* 0x00008f00c06f7a23 */ /* 0x104ff2000001086e */
[----:B------:R2:W-:Y:S01]  /*13530*/  MUFU.EX2 R215, R111 ;  /* 0x0000006f00d77308 */ /* 0x0005e20000000800 */
[--C-:B---3--:R-:W-:Y:S01]  /*13540*/  FFMA.FTZ R4, R29, c[0x0][0x23c], -R110.reuse ;  /* 0x00008f001d047a23 */ /* 0x108fe2000001086e */
[----:B----4-:R-:W-:Y:S01]  /*13550*/  F2FP.PACK_AB R112, R242, R241 ;  /* 0x000000f1f270723e */ /* 0x010fe200000000ff */
[----:B------:R-:W-:Y:S01]  /*13560*/  FMUL.FTZ R29, R0, R137 ;  /* 0x00000089001d7220 */ /* 0x000fe20000410000 */
[----:B------:R-:W-:Y:S01]  /*13570*/  MOV R137, R64 ;  /* 0x0000004000897202 */ /* 0x000fe20000000f00 */
[----:B------:R-:W-:Y:S05]  /*13580*/  FMUL.FTZ R64, R102, R172 ;  /* 0x000000ac66407220 */ /* 0x000fea0000410000 */
[----:B------:R3:W-:Y:S01]  /*13590*/  MUFU.EX2 R243, R4 ;  /* 0x0000000400f37308 */ /* 0x0007e20000000800 */
[--C-:B--2---:R-:W-:Y:S09]  /*135a0*/  FFMA.FTZ R111, R181, c[0x0][0x23c], -R110.reuse ;  /* 0x00008f00b56f7a23 */ /* 0x104ff2000001086e */
[----:B------:R2:W-:Y:S01]  /*135b0*/  MUFU.EX2 R214, R111 ;  /* 0x0000006f00d67308 */ /* 0x0005e20000000800 */
[----:B---3--:R-:W-:Y:S02]  /*135c0*/  FFMA.FTZ R4, R28, c[0x0][0x23c], -R110 ;  /* 0x00008f001c047a23 */ /* 0x008fe4000001086e */
[----:B------:R-:W-:Y:S01]  /*135d0*/  FMUL.FTZ R28, R0, R136 ;  /* 0x00000088001c7220 */ /* 0x000fe20000410000 */
[----:B------:R-:W-:Y:S06]  /*135e0*/  MOV R136, R63 ;  /* 0x0000003f00887202 */ /* 0x000fec0000000f00 */
[----:B------:R3:W4:Y:S01]  /*135f0*/  MUFU.EX2 R246, R4 ;  /* 0x0000000400f67308 */ /* 0x0007220000000800 */
[--C-:B--2---:R-:W-:Y:S09]  /*13600*/  FFMA.FTZ R111, R185, c[0x0][0x23c], -R106.reuse ;  /* 0x00008f00b96f7a23 */ /* 0x104ff2000001086a */
[----:B------:R2:W-:Y:S01]  /*13610*/  MUFU.EX2 R213, R111 ;  /* 0x0000006f00d57308 */ /* 0x0005e20000000800 */
[----:B---3--:R-:W-:Y:S01]  /*13620*/  FMUL.FTZ R4, R102, R116 ;  /* 0x0000007466047220 */ /* 0x008fe20000410000 */
[----:B------:R-:W-:Y:S01]  /*13630*/  F2FP.PACK_AB R116, R63, R222 ;  /* 0x000000de3f74723e */ /* 0x000fe200000000ff */
[----:B------:R-:W-:Y:S01]  /*13640*/  FMUL.FTZ R63, R2, R171 ;  /* 0x000000ab023f7220 */ /* 0x000fe20000410000 */
[----:B----4-:R-:W-:Y:S06]  /*13650*/  F2FP.PACK_AB R114, R246, R243 ;  /* 0x000000f3f672723e */ /* 0x010fec00000000ff */
[----:B------:R3:W-:Y:S01]  /*13660*/  MUFU.EX2 R222, R60 ;  /* 0x0000003c00de7308 */ /* 0x0007e20000000800 */
[-C--:B-1----:R-:W-:Y:S08]  /*13670*/  HMMA.16816.F32 R4, R116, R20.reuse, R4 ;  /* 0x000000147404723c */ /* 0x082ff00000001804 */
[C---:B------:R-:W-:Y:S04]  /*13680*/  HMMA.16816.F32 R8, R112.reuse, R20, R8 ;  /* 0x000000147008723c */ /* 0x040fe80000001808 */
[--C-:B--2---:R-:W-:Y:S03]  /*13690*/  FFMA.FTZ R111, R184, c[0x0][0x23c], -R106.reuse ;  /* 0x00008f00b86f7a23 */ /* 0x104fe6000001086a */
[C---:B------:R-:W-:Y:S01]  /*136a0*/  FMUL.FTZ R20, R102.reuse, R128 ;  /* 0x0000008066147220 */ /* 0x040fe20000410000 */
[-C--:B------:R-:W-:Y:S01]  /*136b0*/  HMMA.16816.F32 R12, R112, R22.reuse, R12 ;  /* 0x00000016700c723c */ /* 0x080fe2000000180c */
[----:B------:R1:W-:Y:S03]  /*136c0*/  MUFU.EX2 R211, R111 ;  /* 0x0000006f00d37308 */ /* 0x0003e60000000800 */
[----:B------:R-:W-:Y:S02]  /*136d0*/  FMUL.FTZ R21, R102, R129 ;  /* 0x0000008166157220 */ /* 0x000fe40000410000 */
[----:B---3--:R-:W-:Y:S02]  /*136e0*/  FMUL.FTZ R60, R0, R168 ;  /* 0x000000a8003c7220 */ /* 0x008fe40000410000 */
[C---:B------:R-:W-:Y:S07]  /*136f0*/  HMMA.16816.F32 R16, R116.reuse, R22, R16 ;  /* 0x000000167410723c */ /* 0x040fee0000001810 */
[C---:B------:R-:W-:Y:S02]  /*13700*/  FMUL.FTZ R22, R100.reuse, R130 ;  /* 0x0000008264167220 */ /* 0x040fe40000410000 */
[----:B------:R-:W-:Y:S02]  /*13710*/  FMUL.FTZ R23, R100, R131 ;  /* 0x0000008364177220 */ /* 0x000fe40000410000 */
[----:B------:R-:W-:Y:S05]  /*13720*/  LDSM.16.MT88.4 R128, [R226+0x9400] ;  /* 0x00940000e280783b */ /* 0x000fea0000004200 */
[-C--:B------:R-:W-:Y:S03]  /*13730*/  HMMA.16816.F32 R20, R116, R36.reuse, R20 ;  /* 0x000000247414723c */ /* 0x080fe60000001814 */
[--C-:B-1----:R-:W-:Y:S04]  /*13740*/  FFMA.FTZ R111, R182, c[0x0][0x23c], -R106.reuse ;  /* 0x00008f00b66f7a23 */ /* 0x102fe8000001086a */
[----:B------:R1:W-:Y:S01]  /*13750*/  MUFU.EX2 R212, R111 ;  /* 0x0000006f00d47308 */ /* 0x0003e20000000800 */
[C---:B------:R-:W-:Y:S07]  /*13760*/  HMMA.16816.F32 R24, R112.reuse, R36, R24 ;  /* 0x000000247018723c */ /* 0x040fee0000001818 */
[--C-:B------:R-:W-:Y:S01]  /*13770*/  FFMA.FTZ R36, R40, c[0x0][0x23c], -R106.reuse ;  /* 0x00008f0028247a23 */ /* 0x100fe2000001086a */
[-C--:B------:R-:W-:Y:S03]  /*13780*/  HMMA.16816.F32 R28, R112, R38.reuse, R28 ;  /* 0x00000026701c723c */ /* 0x080fe6000000181c */
[----:B------:R2:W3:Y:S01]  /*13790*/  MUFU.EX2 R236, R36 ;  /* 0x0000002400ec7308 */ /* 0x0004e20000000800 */
[C---:B------:R-:W-:Y:S01]  /*137a0*/  FMUL.FTZ R37, R102.reuse, R145 ;  /* 0x0000009166257220 */ /* 0x040fe20000410000 */
[----:B------:R-:W-:Y:S01]  /*137b0*/  MOV R145, R65 ;  /* 0x0000004100917202 */ /* 0x000fe20000000f00 */
[----:B------:R-:W-:Y:S02]  /*137c0*/  FMUL.FTZ R65, R102, R173 ;  /* 0x000000ad66417220 */ /* 0x000fe40000410000 */
[C---:B------:R-:W-:Y:S04]  /*137d0*/  HMMA.16816.F32 R32, R116.reuse, R38, R32 ;  /* 0x000000267420723c */ /* 0x040fe80000001820 */
[----:B------:R-:W-:Y:S02]  /*137e0*/  FMUL.FTZ R40, R0, R148 ;  /* 0x0000009400287220 */ /* 0x000fe40000410000 */
[----:B-1----:R-:W-:Y:S02]  /*137f0*/  FFMA.FTZ R111, R183, c[0x0][0x23c], -R106 ;  /* 0x00008f00b76f7a23 */ /* 0x002fe4000001086a */
[C---:B------:R-:W-:Y:S01]  /*13800*/  FMUL.FTZ R38, R100.reuse, R146 ;  /* 0x0000009264267220 */ /* 0x040fe20000410000 */
[----:B------:R-:W-:Y:S01]  /*13810*/  LDSM.16.MT88.4 R180, [R224+0xbc00] ;  /* 0x00bc0000e0b4783b */ /* 0x000fe20000004200 */
[----:B------:R1:W-:Y:S02]  /*13820*/  MUFU.EX2 R210, R111 ;  /* 0x0000006f00d27308 */ /* 0x0003e40000000800 */
[----:B------:R-:W-:Y:S01]  /*13830*/  FMUL.FTZ R39, R100, R147 ;  /* 0x0000009364277220 */ /* 0x000fe20000410000 */
[----:B------:R-:W-:Y:S01]  /*13840*/  MOV R146, R61 ;  /* 0x0000003d00927202 */ /* 0x000fe20000000f00 */
[----:B------:R-:W-:Y:S01]  /*13850*/  FMUL.FTZ R61, R0, R169 ;  /* 0x000000a9003d7220 */ /* 0x000fe20000410000 */
[----:B------:R-:W-:Y:S01]  /*13860*/  MOV R147, R62 ;  /* 0x0000003e00937202 */ /* 0x000fe20000000f00 */
[----:B------:R-:W-:Y:S02]  /*13870*/  FMUL.FTZ R62, R2, R170 ;  /* 0x000000aa023e7220 */ /* 0x000fe40000410000 */
[----:B--2---:R-:W-:Y:S01]  /*13880*/  FMUL.FTZ R36, R102, R144 ;  /* 0x0000009066247220 */ /* 0x004fe20000410000 */
[----:B------:R-:W-:Y:S01]  /*13890*/  MOV R144, R66 ;  /* 0x0000004200907202 */ /* 0x000fe20000000f00 */
[----:B------:R-:W-:Y:S02]  /*138a0*/  FMUL.FTZ R66, R100, R174 ;  /* 0x000000ae64427220 */ /* 0x000fe40000410000 */
[----:B------:R-:W-:Y:S03]  /*138b0*/  LDSM.16.MT88.4 R172, [R226+0xac00] ;  /* 0x00ac0000e2ac783b */ /* 0x000fe60000004200 */
[-C--:B------:R-:W-:Y:S08]  /*138c0*/  HMMA.16816.F32 R36, R116, R52.reuse, R36 ;  /* 0x000000347424723c */ /* 0x080ff00000001824 */
[C---:B------:R-:W-:Y:S04]  /*138d0*/  HMMA.16816.F32 R40, R112.reuse, R52, R40 ;  /* 0x000000347028723c */ /* 0x040fe80000001828 */
[--C-:B-1----:R-:W-:Y:S03]  /*138e0*/  FFMA.FTZ R111, R187, c[0x0][0x23c], -R107.reuse ;  /* 0x00008f00bb6f7a23 */ /* 0x102fe6000001086b */
[--C-:B------:R-:W-:Y:S01]  /*138f0*/  FFMA.FTZ R52, R56, c[0x0][0x23c], -R107.reuse ;  /* 0x00008f0038347a23 */ /* 0x100fe2000001086b */
[-C--:B------:R-:W-:Y:S01]  /*13900*/  HMMA.16816.F32 R44, R112, R54.reuse, R44 ;  /* 0x00000036702c723c */ /* 0x080fe2000000182c */
[----:B------:R1:W-:Y:S03]  /*13910*/  MUFU.EX2 R209, R111 ;  /* 0x0000006f00d17308 */ /* 0x0003e60000000800 */
[----:B------:R-:W-:Y:S02]  /*13920*/  FMUL.FTZ R53, R102, R161 ;  /* 0x000000a166357220 */ /* 0x000fe40000410000 */
[----:B------:R-:W-:Y:S02]  /*13930*/  FMUL.FTZ R56, R0, R164 ;  /* 0x000000a400387220 */ /* 0x000fe40000410000 */
[C---:B------:R-:W-:Y:S03]  /*13940*/  HMMA.16816.F32 R48, R116.reuse, R54, R48 ;  /* 0x000000367430723c */ /* 0x040fe60000001830 */
[----:B------:R2:W4:Y:S04]  /*13950*/  MUFU.EX2 R231, R52 ;  /* 0x0000003400e77308 */ /* 0x0005280000000800 */
[C---:B------:R-:W-:Y:S02]  /*13960*/  FMUL.FTZ R54, R100.reuse, R162 ;  /* 0x000000a264367220 */ /* 0x040fe40000410000 */
[----:B------:R-:W-:Y:S03]  /*13970*/  FMUL.FTZ R55, R100, R163 ;  /* 0x000000a364377220 */ /* 0x000fe60000410000 */
[--C-:B-1----:R-:W-:Y:S04]  /*13980*/  FFMA.FTZ R111, R186, c[0x0][0x23c], -R107.reuse ;  /* 0x00008f00ba6f7a23 */ /* 0x102fe8000001086b */
[----:B------:R1:W-:Y:S01]  /*13990*/  MUFU.EX2 R208, R111 ;  /* 0x0000006f00d07308 */ /* 0x0003e20000000800 */
[----:B--2---:R-:W-:Y:S07]  /*139a0*/  FMUL.FTZ R52, R102, R160 ;  /* 0x000000a066347220 */ /* 0x004fee0000410000 */
[-C--:B------:R-:W-:Y:S08]  /*139b0*/  HMMA.16816.F32 R52, R116, R120.reuse, R52 ;  /* 0x000000787434723c */ /* 0x080ff00000001834 */
[C---:B------:R-:W-:Y:S04]  /*139c0*/  HMMA.16816.F32 R56, R112.reuse, R120, R56 ;  /* 0x000000787038723c */ /* 0x040fe80000001838 */
[--C-:B-1----:R-:W-:Y:S04]  /*139d0*/  FFMA.FTZ R111, R189, c[0x0][0x23c], -R107.reuse ;  /* 0x00008f00bd6f7a23 */ /* 0x102fe8000001086b */
[-C--:B------:R-:W-:Y:S01]  /*139e0*/  HMMA.16816.F32 R60, R112, R122.reuse, R60 ;  /* 0x0000007a703c723c */ /* 0x080fe2000000183c */
[----:B------:R1:W-:Y:S07]  /*139f0*/  MUFU.EX2 R207, R111 ;  /* 0x0000006f00cf7308 */ /* 0x0003ee0000000800 */
[C---:B------:R-:W-:Y:S01]  /*13a00*/  HMMA.16816.F32 R64, R116.reuse, R122, R64 ;  /* 0x0000007a7440723c */ /* 0x040fe20000001840 */
[----:B------:R-:W2:Y:S07]  /*13a10*/  LDSM.16.MT88.4 R120, [R226+0xb000] ;  /* 0x00b00000e278783b */ /* 0x000eae0000004200 */
[-C--:B------:R-:W-:Y:S08]  /*13a20*/  HMMA.16816.F32 R68, R116, R124.reuse, R68 ;  /* 0x0000007c7444723c */ /* 0x080ff00000001844 */
[C---:B------:R-:W-:Y:S04]  /*13a30*/  HMMA.16816.F32 R72, R112.reuse, R124, R72 ;  /* 0x0000007c7048723c */ /* 0x040fe80000001848 */
[--C-:B-1----:R-:W-:Y:S04]  /*13a40*/  FFMA.FTZ R111, R191, c[0x0][0x23c], -R108.reuse ;  /* 0x00008f00bf6f7a23 */ /* 0x102fe8000001086c */
[-C--:B------:R-:W-:Y:S01]  /*13a50*/  HMMA.16816.F32 R76, R112, R126.reuse, R76 ;  /* 0x0000007e704c723c */ /* 0x080fe2000000184c */
[----:B------:R1:W-:Y:S07]  /*13a60*/  MUFU.EX2 R205, R111 ;  /* 0x0000006f00cd7308 */ /* 0x0003ee0000000800 */
[C---:B------:R-:W-:Y:S01]  /*13a70*/  HMMA.16816.F32 R80, R116.reuse, R126, R80 ;  /* 0x0000007e7450723c */ /* 0x040fe20000001850 */
[----:B------:R-:W5:Y:S07]  /*13a80*/  LDSM.16.MT88.4 R124, [R224+0x9400] ;  /* 0x00940000e07c783b */ /* 0x000f6e0000004200 */
[-C--:B--2---:R-:W-:Y:S08]  /*13a90*/  HMMA.16816.F32 R84, R116, R120.reuse, R84 ;  /* 0x000000787454723c */ /* 0x084ff00000001854 */
[C---:B------:R-:W-:Y:S04]  /*13aa0*/  HMMA.16816.F32 R88, R112.reuse, R120, R88 ;  /* 0x000000787058723c */ /* 0x040fe80000001858 */
[--C-:B-1----:R-:W-:Y:S04]  /*13ab0*/  FFMA.FTZ R111, R190, c[0x0][0x23c], -R108.reuse ;  /* 0x00008f00be6f7a23 */ /* 0x102fe8000001086c */
[-C--:B------:R-:W-:Y:S01]  /*13ac0*/  HMMA.16816.F32 R92, R112, R122.reuse, R92 ;  /* 0x0000007a705c723c */ /* 0x080fe2000000185c */
[----:B------:R1:W2:Y:S06]  /*13ad0*/  MUFU.EX2 R203, R111 ;  /* 0x0000006f00cb7308 */ /* 0x0002ac0000000800 */
[----:B---3--:R-:W-:Y:S01]  /*13ae0*/  F2FP.PACK_AB R112, R235, R236 ;  /* 0x000000eceb70723e */ /* 0x008fe200000000ff */
[----:B------:R-:W-:Y:S01]  /*13af0*/  HMMA.16816.F32 R96, R116, R122, R96 ;  /* 0x0000007a7460723c */ /* 0x000fe20000001860 */
[----:B------:R-:W3:Y:S03]  /*13b00*/  LDSM.16.MT88.4 R120, [R224+0xa400] ;  /* 0x00a40000e078783b */ /* 0x000ee60000004200 */
[----:B------:R-:W-:Y:S02]  /*13b10*/  F2FP.PACK_AB R114, R234, R233 ;  /* 0x000000e9ea72723e */ /* 0x000fe400000000ff */
[----:B----4-:R-:W-:Y:S02]  /*13b20*/  F2FP.PACK_AB R113, R232, R231 ;  /* 0x000000e7e871723e */ /* 0x010fe400000000ff */
[----:B------:R-:W-:Y:S04]  /*13b30*/  F2FP.PACK_AB R115, R223, R222 ;  /* 0x000000dedf73723e */ /* 0x000fe800000000ff */
[----:B------:R-:W-:Y:S02]  /*13b40*/  F2FP.PACK_AB R117, R221, R220 ;  /* 0x000000dcdd75723e */ /* 0x000fe400000000ff */
[----:B------:R-:W-:Y:S01]  /*13b50*/  F2FP.PACK_AB R119, R219, R218 ;  /* 0x000000dadb77723e */ /* 0x000fe200000000ff */
[-C--:B-----5:R-:W-:Y:S05]  /*13b60*/  HMMA.16816.F32 R4, R112, R124.reuse, R4 ;  /* 0x0000007c7004723c */ /* 0x0a0fea0000001804 */
[--C-:B-1----:R-:W-:Y:S01]  /*13b70*/  FFMA.FTZ R111, R193, c[0x0][0x23c], -R108.reuse ;  /* 0x00008f00c16f7a23 */ /* 0x102fe2000001086c */
[----:B------:R-:W-:Y:S02]  /*13b80*/  F2FP.PACK_AB R116, R216, R217 ;  /* 0x000000d9d874723e */ /* 0x000fe400000000ff */
[----:B------:R-:W-:Y:S01]  /*13b90*/  F2FP.PACK_AB R118, R214, R215 ;  /* 0x000000d7d676723e */ /* 0x000fe200000000ff */
[----:B------:R1:W-:Y:S06]  /*13ba0*/  MUFU.EX2 R204, R111 ;  /* 0x0000006f00cc7308 */ /* 0x0003ec0000000800 */
[C---:B------:R-:W-:Y:S08]  /*13bb0*/  HMMA.16816.F32 R8, R116.reuse, R124, R8 ;  /* 0x0000007c7408723c */ /* 0x040ff00000001808 */
[-C--:B------:R-:W-:Y:S08]  /*13bc0*/  HMMA.16816.F32 R12, R116, R126.reuse, R12 ;  /* 0x0000007e740c723c */ /* 0x080ff0000000180c */
[C---:B------:R-:W-:Y:S01]  /*13bd0*/  HMMA.16816.F32 R16, R112.reuse, R126, R16 ;  /* 0x0000007e7010723c */ /* 0x040fe20000001810 */
[----:B------:R-:W4:Y:S03]  /*13be0*/  LDSM.16.MT88.4 R124, [R226+0xa400] ;  /* 0x00a40000e27c783b */ /* 0x000f260000004200 */
[----:B-1----:R-:W-:Y:S04]  /*13bf0*/  FFMA.FTZ R111, R194, c[0x0][0x23c], -R108 ;  /* 0x00008f00c26f7a23 */ /* 0x002fe8000001086c */
[-C--:B------:R-:W-:Y:S01]  /*13c00*/  HMMA.16816.F32 R20, R112, R128.reuse, R20 ;  /* 0x000000807014723c */ /* 0x080fe20000001814 */
[----:B------:R1:W5:Y:S07]  /*13c10*/  MUFU.EX2 R202, R111 ;  /* 0x0000006f00ca7308 */ /* 0x00036e0000000800 */
[C---:B------:R-:W-:Y:S08]  /*13c20*/  HMMA.16816.F32 R24, R116.reuse, R128, R24 ;  /* 0x000000807418723c */ /* 0x040ff00000001818 */
[-C--:B------:R-:W-:Y:S08]  /*13c30*/  HMMA.16816.F32 R28, R116, R130.reuse, R28 ;  /* 0x00000082741c723c */ /* 0x080ff0000000181c */
[C---:B------:R-:W-:Y:S01]  /*13c40*/  HMMA.16816.F32 R32, R112.reuse, R130, R32 ;  /* 0x000000827020723c */ /* 0x040fe20000001820 */
[----:B------:R-:W2:Y:S03]  /*13c50*/  LDSM.16.MT88.4 R128, [R224+0xb400] ;  /* 0x00b40000e080783b */ /* 0x000ea60000004200 */
[--C-:B-1----:R-:W-:Y:S04]  /*13c60*/  FFMA.FTZ R111, R196, c[0x0][0x23c], -R110.reuse ;  /* 0x00008f00c46f7a23 */ /* 0x102fe8000001086e */
[-C--:B---3--:R-:W-:Y:S01]  /*13c70*/  HMMA.16816.F32 R36, R112, R120.reuse, R36 ;  /* 0x000000787024723c */ /* 0x088fe20000001824 */
[----:B------:R1:W-:Y:S07]  /*13c80*/  MUFU.EX2 R201, R111 ;  /* 0x0000006f00c97308 */ /* 0x0003ee0000000800 */
[C---:B------:R-:W-:Y:S08]  /*13c90*/  HMMA.16816.F32 R40, R116.reuse, R120, R40 ;  /* 0x000000787428723c */ /* 0x040ff00000001828 */
[-C--:B------:R-:W-:Y:S08]  /*13ca0*/  HMMA.16816.F32 R44, R116, R122.reuse, R44 ;  /* 0x0000007a742c723c */ /* 0x080ff0000000182c */
[C---:B------:R-:W-:Y:S01]  /*13cb0*/  HMMA.16816.F32 R48, R112.reuse, R122, R48 ;  /* 0x0000007a7030723c */ /* 0x040fe20000001830 */
[----:B------:R-:W3:Y:S03]  /*13cc0*/  LDSM.16.MT88.4 R120, [R226+0xb400] ;  /* 0x00b40000e278783b */ /* 0x000ee60000004200 */
[--C-:B-1----:R-:W-:Y:S04]  /*13cd0*/  FFMA.FTZ R111, R195, c[0x0][0x23c], -R110.reuse ;  /* 0x00008f00c36f7a23 */ /* 0x102fe8000001086e */
[-C--:B----4-:R-:W-:Y:S01]  /*13ce0*/  HMMA.16816.F32 R52, R112, R124.reuse, R52 ;  /* 0x0000007c7034723c */ /* 0x090fe20000001834 */
[----:B------:R1:W4:Y:S07]  /*13cf0*/  MUFU.EX2 R200, R111 ;  /* 0x0000006f00c87308 */ /* 0x00032e0000000800 */
[C---:B------:R-:W-:Y:S08]  /*13d00*/  HMMA.16816.F32 R56, R116.reuse, R124, R56 ;  /* 0x0000007c7438723c */ /* 0x040ff00000001838 */
[-C--:B------:R-:W-:Y:S08]  /*13d10*/  HMMA.16816.F32 R60, R116, R126.reuse, R60 ;  /* 0x0000007e743c723c */ /* 0x080ff0000000183c */
[C---:B------:R-:W-:Y:S01]  /*13d20*/  HMMA.16816.F32 R64, R112.reuse, R126, R64 ;  /* 0x0000007e7040723c */ /* 0x040fe20000001840 */
[----:B------:R-:W4:Y:S03]  /*13d30*/  LDSM.16.MT88.4 R124, [R226+0x9800] ;  /* 0x00980000e27c783b */ /* 0x000f260000004200 */
[--C-:B-1----:R-:W-:Y:S04]  /*13d40*/  FFMA.FTZ R111, R197, c[0x0][0x23c], -R110.reuse ;  /* 0x00008f00c56f7a23 */ /* 0x102fe8000001086e */
[-C--:B--2---:R-:W-:Y:S01]  /*13d50*/  HMMA.16816.F32 R68, R112, R128.reuse, R68 ;  /* 0x000000807044723c */ /* 0x084fe20000001844 */
[----:B------:R1:W-:Y:S07]  /*13d60*/  MUFU.EX2 R199, R111 ;  /* 0x0000006f00c77308 */ /* 0x0003ee0000000800 */
[C---:B------:R-:W-:Y:S08]  /*13d70*/  HMMA.16816.F32 R72, R116.reuse, R128, R72 ;  /* 0x000000807448723c */ /* 0x040ff00000001848 */
[-C--:B------:R-:W-:Y:S08]  /*13d80*/  HMMA.16816.F32 R76, R116, R130.reuse, R76 ;  /* 0x00000082744c723c */ /* 0x080ff0000000184c */
[C---:B------:R-:W-:Y:S01]  /*13d90*/  HMMA.16816.F32 R80, R112.reuse, R130, R80 ;  /* 0x000000827050723c */ /* 0x040fe20000001850 */
[----:B------:R-:W-:Y:S03]  /*13da0*/  LDSM.16.MT88.4 R128, [R226+0xa800] ;  /* 0x00a80000e280783b */ /* 0x000fe60000004200 */
[----:B-1----:R-:W-:Y:S04]  /*13db0*/  FFMA.FTZ R111, R198, c[0x0][0x23c], -R110 ;  /* 0x00008f00c66f7a23 */ /* 0x002fe8000001086e */
[-C--:B---3--:R-:W-:Y:S01]  /*13dc0*/  HMMA.16816.F32 R84, R112, R120.reuse, R84 ;  /* 0x000000787054723c */ /* 0x088fe20000001854 */
[----:B------:R1:W2:Y:S07]  /*13dd0*/  MUFU.EX2 R198, R111 ;  /* 0x0000006f00c67308 */ /* 0x0002ae0000000800 */
[C---:B------:R-:W-:Y:S08]  /*13de0*/  HMMA.16816.F32 R88, R116.reuse, R120, R88 ;  /* 0x000000787458723c */ /* 0x040ff00000001858 */
[-C--:B------:R-:W-:Y:S07]  /*13df0*/  HMMA.16816.F32 R92, R116, R122.reuse, R92 ;  /* 0x0000007a745c723c */ /* 0x080fee000000185c */
[----:B------:R-:W-:Y:S01]  /*13e00*/  F2FP.PACK_AB R117, R203, R205 ;  /* 0x000000cdcb75723e */ /* 0x000fe200000000ff */
[----:B------:R-:W-:Y:S01]  /*13e10*/  HMMA.16816.F32 R96, R112, R122, R96 ;  /* 0x0000007a7060723c */ /* 0x000fe20000001860 */
[----:B------:R-:W3:Y:S03]  /*13e20*/  LDSM.16.MT88.4 R120, [R224+0xa800] ;  /* 0x00a80000e078783b */ /* 0x000ee60000004200 */
[--C-:B-1----:R-:W-:Y:S01]  /*13e30*/  FFMA.FTZ R111, R237, c[0x0][0x23c], -R106.reuse ;  /* 0x00008f00ed6f7a23 */ /* 0x102fe2000001086a */
[----:B-----5:R-:W-:Y:S02]  /*13e40*/  F2FP.PACK_AB R119, R202, R204 ;  /* 0x000000ccca77723e */ /* 0x020fe400000000ff */
[----:B------:R-:W-:Y:S01]  /*13e50*/  F2FP.PACK_AB R112, R211, R213 ;  /* 0x000000d5d370723e */ /* 0x000fe200000000ff */
[----:B------:R1:W-:Y:S01]  /*13e60*/  MUFU.EX2 R196, R111 ;  /* 0x0000006f00c47308 */ /* 0x0003e20000000800 */
[----:B------:R-:W-:Y:S03]  /*13e70*/  F2FP.PACK_AB R114, R210, R212 ;  /* 0x000000d4d272723e */ /* 0x000fe600000000ff */
[----:B------:R-:W-:Y:S02]  /*13e80*/  F2FP.PACK_AB R113, R208, R209 ;  /* 0x000000d1d071723e */ /* 0x000fe400000000ff */
[----:B------:R-:W-:Y:S02]  /*13e90*/  F2FP.PACK_AB R115, R207, R206 ;  /* 0x000000cecf73723e */ /* 0x000fe400000000ff */
[----:B----4-:R-:W-:Y:S02]  /*13ea0*/  F2FP.PACK_AB R116, R200, R201 ;  /* 0x000000c9c874723e */ /* 0x010fe400000000ff */
[----:B--2---:R-:W-:Y:S03]  /*13eb0*/  F2FP.PACK_AB R118, R198, R199 ;  /* 0x000000c7c676723e */ /* 0x004fe600000000ff */
[-C--:B------:R-:W-:Y:S08]  /*13ec0*/  HMMA.16816.F32 R4, R112, R132.reuse, R4 ;  /* 0x000000847004723c */ /* 0x080ff00000001804 */
[C---:B------:R-:W-:Y:S04]  /*13ed0*/  HMMA.16816.F32 R8, R116.reuse, R132, R8 ;  /* 0x000000847408723c */ /* 0x040fe80000001808 */
[--C-:B-1----:R-:W-:Y:S04]  /*13ee0*/  FFMA.FTZ R111, R238, c[0x0][0x23c], -R106.reuse ;  /* 0x00008f00ee6f7a23 */ /* 0x102fe8000001086a */
[-C--:B------:R-:W-:Y:S01]  /*13ef0*/  HMMA.16816.F32 R12, R116, R134.reuse, R12 ;  /* 0x00000086740c723c */ /* 0x080fe2000000180c */
[----:B------:R1:W-:Y:S07]  /*13f00*/  MUFU.EX2 R197, R111 ;  /* 0x0000006f00c57308 */ /* 0x0003ee0000000800 */
[C---:B------:R-:W-:Y:S08]  /*13f10*/  HMMA.16816.F32 R16, R112.reuse, R134, R16 ;  /* 0x000000867010723c */ /* 0x040ff00000001810 */
[-C--:B------:R-:W-:Y:S08]  /*13f20*/  HMMA.16816.F32 R20, R112, R124.reuse, R20 ;  /* 0x0000007c7014723c */ /* 0x080ff00000001814 */
[C---:B------:R-:W-:Y:S04]  /*13f30*/  HMMA.16816.F32 R24, R116.reuse, R124, R24 ;  /* 0x0000007c7418723c */ /* 0x040fe80000001818 */
[--C-:B-1----:R-:W-:Y:S02]  /*13f40*/  FFMA.FTZ R111, R239, c[0x0][0x23c], -R106.reuse ;  /* 0x00008f00ef6f7a23 */ /* 0x102fe4000001086a */
[----:B------:R-:W-:Y:S02]  /*13f50*/  FFMA.FTZ R106, R240, c[0x0][0x23c], -R106 ;  /* 0x00008f00f06a7a23 */ /* 0x000fe4000001086a */
[-C--:B------:R-:W-:Y:S01]  /*13f60*/  HMMA.16816.F32 R28, R116, R126.reuse, R28 ;  /* 0x0000007e741c723c */ /* 0x080fe2000000181c */
[----:B------:R-:W-:Y:S07]  /*13f70*/  MUFU.EX2 R195, R111 ;  /* 0x0000006f00c37308 */ /* 0x000fee0000000800 */
[C---:B------:R-:W-:Y:S01]  /*13f80*/  HMMA.16816.F32 R32, R112.reuse, R126, R32 ;  /* 0x0000007e7020723c */ /* 0x040fe20000001820 */
[----:B------:R-:W1:Y:S02]  /*13f90*/  LDSM.16.MT88.4 R124, [R224+0xb800] ;  /* 0x00b80000e07c783b */ /* 0x000e640000004200 */
[----:B------:R2:W-:Y:S05]  /*13fa0*/  MUFU.EX2 R194, R106 ;  /* 0x0000006a00c27308 */ /* 0x0005ea0000000800 */
[-C--:B---3--:R-:W-:Y:S08]  /*13fb0*/  HMMA.16816.F32 R36, R112, R120.reuse, R36 ;  /* 0x000000787024723c */ /* 0x088ff00000001824 */
[C---:B------:R-:W-:Y:S08]  /*13fc0*/  HMMA.16816.F32 R40, R116.reuse, R120, R40 ;  /* 0x000000787428723c */ /* 0x040ff00000001828 */
[-C--:B------:R-:W-:Y:S04]  /*13fd0*/  HMMA.16816.F32 R44, R116, R122.reuse, R44 ;  /* 0x0000007a742c723c */ /* 0x080fe8000000182c */
[--C-:B--2---:R-:W-:Y:S01]  /*13fe0*/  FFMA.FTZ R106, R249, c[0x0][0x23c], -R107.reuse ;  /* 0x00008f00f96a7a23 */ /* 0x104fe2000001086b */
[----:B------:R-:W-:Y:S03]  /*13ff0*/  MOV R249, R137 ;  /* 0x0000008900f97202 */ /* 0x000fe60000000f00 */
[C---:B------:R-:W-:Y:S01]  /*14000*/  HMMA.16816.F32 R48, R112.reuse, R122, R48 ;  /* 0x0000007a7030723c */ /* 0x040fe20000001830 */
[----:B------:R2:W-:Y:S01]  /*14010*/  MUFU.EX2 R192, R106 ;  /* 0x0000006a00c07308 */ /* 0x0005e20000000800 */
[----:B------:R-:W3:Y:S06]  /*14020*/  LDSM.16.MT88.4 R120, [R226+0xb800] ;  /* 0x00b80000e278783b */ /* 0x000eec0000004200 */
[-C--:B------:R-:W-:Y:S08]  /*14030*/  HMMA.16816.F32 R52, R112, R128.reuse, R52 ;  /* 0x000000807034723c */ /* 0x080ff00000001834 */
[C---:B------:R-:W-:Y:S08]  /*14040*/  HMMA.16816.F32 R56, R116.reuse, R128, R56 ;  /* 0x000000807438723c */ /* 0x040ff00000001838 */
[-C--:B------:R-:W-:Y:S04]  /*14050*/  HMMA.16816.F32 R60, R116, R130.reuse, R60 ;  /* 0x00000082743c723c */ /* 0x080fe8000000183c */
[--C-:B--2---:R-:W-:Y:S01]  /*14060*/  FFMA.FTZ R106, R248, c[0x0][0x23c], -R107.reuse ;  /* 0x00008f00f86a7a23 */ /* 0x104fe2000001086b */
[----:B------:R-:W-:Y:S03]  /*14070*/  MOV R248, R136 ;  /* 0x0000008800f87202 */ /* 0x000fe60000000f00 */
[C---:B------:R-:W-:Y:S01]  /*14080*/  HMMA.16816.F32 R64, R112.reuse, R130, R64 ;  /* 0x000000827040723c */ /* 0x040fe20000001840 */
[----:B------:R2:W4:Y:S01]  /*14090*/  MUFU.EX2 R193, R106 ;  /* 0x0000006a00c17308 */ /* 0x0005220000000800 */
[----:B------:R-:W5:Y:S06]  /*140a0*/  LDSM.16.MT88.4 R128, [R224+0x9c00] ;  /* 0x009c0000e080783b */ /* 0x000f6c0000004200 */
[-C--:B-1----:R-:W-:Y:S08]  /*140b0*/  HMMA.16816.F32 R68, R112, R124.reuse, R68 ;  /* 0x0000007c7044723c */ /* 0x082ff00000001844 */
[C---:B------:R-:W-:Y:S08]  /*140c0*/  HMMA.16816.F32 R72, R116.reuse, R124, R72 ;  /* 0x0000007c7448723c */ /* 0x040ff00000001848 */
[-C--:B------:R-:W-:Y:S04]  /*140d0*/  HMMA.16816.F32 R76, R116, R126.reuse, R76 ;  /* 0x0000007e744c723c */ /* 0x080fe8000000184c */
[--C-:B--2---:R-:W-:Y:S01]  /*140e0*/  FFMA.FTZ R106, R151, c[0x0][0x23c], -R107.reuse ;  /* 0x00008f00976a7a23 */ /* 0x104fe2000001086b */
[----:B----4-:R-:W-:Y:S01]  /*140f0*/  F2FP.PACK_AB R109, R193, R192 ;  /* 0x000000c0c16d723e */ /* 0x010fe200000000ff */
[----:B------:R-:W-:Y:S01]  /*14100*/  FFMA.FTZ R107, R150, c[0x0][0x23c], -R107 ;  /* 0x00008f00966b7a23 */ /* 0x000fe2000001086b */
[----:B------:R-:W-:Y:S01]  /*14110*/  MOV R150, R146 ;  /* 0x0000009200967202 */ /* 0x000fe20000000f00 */
[C---:B------:R-:W-:Y:S01]  /*14120*/  HMMA.16816.F32 R80, R112.reuse, R126, R80 ;  /* 0x0000007e7050723c */ /* 0x040fe20000001850 */
[----:B------:R1:W-:Y:S03]  /*14130*/  MUFU.EX2 R191, R106 ;  /* 0x0000006a00bf7308 */ /* 0x0003e60000000800 */
[----:B------:R-:W-:Y:S02]  /*14140*/  MOV R146, R144 ;  /* 0x0000009000927202 */ /* 0x000fe40000000f00 */
[----:B------:R-:W-:Y:S02]  /*14150*/  MOV R144, R142 ;  /* 0x0000008e00907202 */ /* 0x000fe40000000f00 */
[-C--:B---3--:R-:W-:Y:S03]  /*14160*/  HMMA.16816.F32 R84, R112, R120.reuse, R84 ;  /* 0x000000787054723c */ /* 0x088fe60000001854 */
[----:B------:R-:W2:Y:S01]  /*14170*/  MUFU.EX2 R190, R107 ;  /* 0x0000006b00be7308 */ /* 0x000ea20000000800 */
[----:B------:R-:W-:Y:S02]  /*14180*/  MOV R238, R146 ;  /* 0x0000009200ee7202 */ /* 0x000fe40000000f00 */
[----:B------:R-:W-:Y:S02]  /*14190*/  MOV R240, R144 ;  /* 0x0000009000f07202 */ /* 0x000fe40000000f00 */
[C---:B------:R-:W-:Y:S08]  /*141a0*/  HMMA.16816.F32 R88, R116.reuse, R120, R88 ;  /* 0x000000787458723c */ /* 0x040ff00000001858 */
[-C--:B------:R-:W-:Y:S04]  /*141b0*/  HMMA.16816.F32 R92, R116, R122.reuse, R92 ;  /* 0x0000007a745c723c */ /* 0x080fe8000000185c */
[--C-:B-1----:R-:W-:Y:S01]  /*141c0*/  FFMA.FTZ R106, R147, c[0x0][0x23c], -R108.reuse ;  /* 0x00008f00936a7a23 */ /* 0x102fe2000001086c */
[----:B------:R-:W-:Y:S02]  /*141d0*/  MOV R147, R145 ;  /* 0x0000009100937202 */ /* 0x000fe40000000f00 */
[----:B------:R-:W-:Y:S01]  /*141e0*/  MOV R145, R143 ;  /* 0x0000008f00917202 */ /* 0x000fe20000000f00 */
[----:B------:R-:W-:Y:S01]  /*141f0*/  HMMA.16816.F32 R96, R112, R122, R96 ;  /* 0x0000007a7060723c */ /* 0x000fe20000001860 */
[----:B------:R1:W-:Y:S03]  /*14200*/  MUFU.EX2 R189, R106 ;  /* 0x0000006a00bd7308 */ /* 0x0003e60000000800 */
[----:B--2---:R-:W-:Y:S02]  /*14210*/  F2FP.PACK_AB R111, R190, R191 ;  /* 0x000000bfbe6f723e */ /* 0x004fe400000000ff */
[----:B------:R-:W-:Y:S02]  /*14220*/  MOV R237, R147 ;  /* 0x0000009300ed7202 */ /* 0x000fe40000000f00 */
[----:B------:R-:W-:Y:S01]  /*14230*/  MOV R239, R145 ;  /* 0x0000009100ef7202 */ /* 0x000fe20000000f00 */
[--C-:B-1----:R-:W-:Y:S03]  /*14240*/  FFMA.FTZ R106, R141, c[0x0][0x23c], -R108.reuse ;  /* 0x00008f008d6a7a23 */ /* 0x102fe6000001086c */
[----:B------:R-:W-:Y:S02]  /*14250*/  FFMA.FTZ R108, R3, c[0x0][0x23c], -R108 ;  /* 0x00008f00036c7a23 */ /* 0x000fe4000001086c */
[--C-:B------:R-:W-:Y:S01]  /*14260*/  FFMA.FTZ R3, R140, c[0x0][0x23c], -R110.reuse ;  /* 0x00008f008c037a23 */ /* 0x100fe2000001086e */
[----:B------:R-:W1:Y:S01]  /*14270*/  MUFU.EX2 R187, R106 ;  /* 0x0000006a00bb7308 */ /* 0x000e620000000800 */
[----:B------:R-:W2:Y:S09]  /*14280*/  LDSM.16.MT88.4 R140, [R226+0x9c00] ;  /* 0x009c0000e28c783b */ /* 0x000eb20000004200 */
[----:B------:R3:W-:Y:S10]  /*14290*/  MUFU.EX2 R185, R3 ;  /* 0x0000000300b97308 */ /* 0x0007f40000000800 */
[----:B------:R4:W2:Y:S01]  /*142a0*/  MUFU.EX2 R186, R108 ;  /* 0x0000006c00ba7308 */ /* 0x0008a20000000800 */
[----:B-1----:R-:W-:Y:S01]  /*142b0*/  F2FP.PACK_AB R177, R187, R189 ;  /* 0x000000bdbbb1723e */ /* 0x002fe200000000ff */
[--C-:B---3--:R-:W-:Y:S08]  /*142c0*/  FFMA.FTZ R3, R244, c[0x0][0x23c], -R110.reuse ;  /* 0x00008f00f4037a23 */ /* 0x108ff0000001086e */
[----:B------:R1:W3:Y:S01]  /*142d0*/  MUFU.EX2 R184, R3 ;  /* 0x0000000300b87308 */ /* 0x0002e20000000800 */
[----:B----4-:R-:W-:Y:S02]  /*142e0*/  F2FP.PACK_AB R108, R197, R196 ;  /* 0x000000c4c56c723e */ /* 0x010fe400000000ff */
[----:B--2---:R-:W-:Y:S01]  /*142f0*/  F2FP.PACK_AB R179, R186, R188 ;  /* 0x000000bcbab3723e */ /* 0x004fe200000000ff */
[--C-:B-1----:R-:W-:Y:S01]  /*14300*/  FFMA.FTZ R3, R252, c[0x0][0x23c], -R110.reuse ;  /* 0x00008f00fc037a23 */ /* 0x102fe2000001086e */
[----:B---3--:R-:W-:Y:S01]  /*14310*/  F2FP.PACK_AB R176, R184, R185 ;  /* 0x000000b9b8b0723e */ /* 0x008fe200000000ff */
[----:B------:R-:W-:Y:S04]  /*14320*/  FFMA.FTZ R110, R150, c[0x0][0x23c], -R110 ;  /* 0x00008f00966e7a23 */ /* 0x000fe8000001086e */
[----:B------:R1:W-:Y:S10]  /*14330*/  MUFU.EX2 R107, R3 ;  /* 0x00000003006b7308 */ /* 0x0003f40000000800 */
[----:B------:R2:W3:Y:S01]  /*14340*/  MUFU.EX2 R106, R110 ;  /* 0x0000006e006a7308 */ /* 0x0004e20000000800 */
[----:B-1----:R-:W4:Y:S04]  /*14350*/  LDL.LU R3, [R1] ;  /* 0x0000000001037983 */ /* 0x002f280000300800 */
[----:B------:R-:W4:Y:S04]  /*14360*/  LDL.LU R252, [R1+0x4] ;  /* 0x0000040001fc7983 */ /* 0x000f280000300800 */
[----:B------:R-:W4:Y:S01]  /*14370*/  LDL.LU R244, [R1+0xc] ;  /* 0x00000c0001f47983 */ /* 0x000f220000300800 */
[----:B--2---:R-:W-:Y:S02]  /*14380*/  F2FP.PACK_AB R110, R194, R195 ;  /* 0x000000c3c26e723e */ /* 0x004fe400000000ff */
[----:B---3--:R-:W-:Y:S05]  /*14390*/  F2FP.PACK_AB R178, R106, R107 ;  /* 0x0000006b6ab2723e */ /* 0x008fea00000000ff */
[-C--:B-----5:R-:W-:Y:S01]  /*143a0*/  HMMA.16816.F32 R116, R108, R128.reuse, R4 ;  /* 0x000000806c74723c */ /* 0x0a0fe20000001804 */
[----:B------:R-:W1:Y:S07]  /*143b0*/  LDSM.16.MT88.4 R4, [R226+0xbc00] ;  /* 0x00bc0000e204783b */ /* 0x000e6e0000004200 */
[C---:B------:R-:W-:Y:S01]  /*143c0*/  HMMA.16816.F32 R112, R176.reuse, R128, R8 ;  /* 0x00000080b070723c */ /* 0x040fe20000001808 */
[----:B------:R-:W2:Y:S06]  /*143d0*/  LDL.LU R8, [R1+0x8] ;  /* 0x0000080001087983 */ /* 0x000eac0000300800 */
        /* <DEDUP_REMOVED lines=23> */
[----:B------:R-:W-:Y:S07]  /*14550*/  HMMA.16816.F32 R96, R108, R6, R96 ;  /* 0x000000066c60723c */ /* 0x000fee0000001860 */
[----:B------:R-:W-:Y:S01]  /*14560*/  MOV R108, R103 ;  /* 0x00000067006c7202 */ /* 0x000fe20000000f00 */
[----:B----4-:R-:W-:Y:S04]  /*14570*/  FFMA.FTZ R3, R102, R3, R10 ;  /* 0x0000000366037223 */ /* 0x010fe8000001000a */
[----:B------:R-:W-:Y:S02]  /*14580*/  FFMA.FTZ R100, R100, R252, R11 ;  /* 0x000000fc64647223 */ /* 0x000fe4000001000b */
[----:B------:R-:W-:Y:S04]  /*14590*/  FADD.FTZ R3, R248, R3 ;  /* 0x00000003f8037221 */ /* 0x000fe80000010000 */
[----:B------:R-:W-:Y:S04]  /*145a0*/  FADD.FTZ R3, R240, R3 ;  /* 0x00000003f0037221 */ /* 0x000fe80000010000 */
[----:B------:R-:W-:Y:S04]  /*145b0*/  FADD.FTZ R3, R238, R3 ;  /* 0x00000003ee037221 */ /* 0x000fe80000010000 */
[----:B------:R-:W-:Y:S04]  /*145c0*/  FADD.FTZ R11, R236, R3 ;  /* 0x00000003ec0b7221 */ /* 0x000fe80000010000 */
[----:B------:R-:W-:Y:S02]  /*145d0*/  FADD.FTZ R11, R235, R11 ;  /* 0x0000000beb0b7221 */ /* 0x000fe40000010000 */
[----:B--2---:R-:W-:Y:S02]  /*145e0*/  FFMA.FTZ R2, R2, R8, R245 ;  /* 0x0000000802027223 */ /* 0x004fe400000100f5 */
        /* <DEDUP_REMOVED lines=57> */
[----:B------:R-:W-:Y:S02]  /*14980*/  FADD.FTZ R2, R190, R2 ;  /* 0x00000002be027221 */ /* 0x000fe40000010000 */
[----:B------:R-:W-:Y:S01]  /*14990*/  FADD.FTZ R0, R106, R0 ;  /* 0x000000006a007221 */ /* 0x000fe20000010000 */
[----:B------:R1:W-:Y:S01]  /*149a0*/  STL [R1], R3 ;  /* 0x0000000301007387 */ /* 0x0003e20000100800 */
[----:B------:R-:W-:Y:S03]  /*149b0*/  MOV R106, R104 ;  /* 0x00000068006a7202 */ /* 0x000fe60000000f00 */
[----:B------:R1:W-:Y:S04]  /*149c0*/  STL [R1+0x4], R2 ;  /* 0x0000040201007387 */ /* 0x0003e80000100800 */
[----:B------:R1:W-:Y:S02]  /*149d0*/  STL [R1+0xc], R0 ;  /* 0x00000c0001007387 */ /* 0x0003e40000100800 */
[----:B-1----:R-:W-:-:S05]  /*149e0*/  @P5 BRA `(.L_x_666) ;  /* 0xffffc13000005947 */ /* 0x002fca000383ffff */
.L_x_665:
[----:B-1----:R-:W2:Y:S04]  /*149f0*/  LDL.LU R3, [R1] ;  /* 0x0000000001037983 */ /* 0x002ea80000300800 */
[----:B------:R-:W1:Y:S01]  /*14a00*/  S2R R108, SR_TID.X ;  /* 0x00000000006c7919 */ /* 0x000e620000002100 */
[----:B------:R-:W3:Y:S01]  /*14a10*/  S2UR UR4, SR_CTAID.Y ;  /* 0x00000000000479c3 */ /* 0x000ee20000002600 */
[----:B------:R-:W-:-:S02]  /*14a20*/  UISETP.NE.AND UP0, UPT, UR9, -0x1, UPT ;  /* 0xffffffff0900788c */ /* 0x000fc4000bf05270 */
[----:B------:R-:W4:Y:S01]  /*14a30*/  LDL.LU R8, [R1+0x4] ;  /* 0x0000040001087983 */ /* 0x000f220000300800 */
[----:B------:R-:W-:-:S03]  /*14a40*/  ULDC.64 UR6, c[0x0][0x1e8] ;  /* 0x00007a0000067ab9 */ /* 0x000fc60000000a00 */
[----:B------:R-:W5:Y:S04]  /*14a50*/  LDL.LU R7, [R1+0xc] ;  /* 0x00000c0001077983 */ /* 0x000f680000300800 */
[----:B------:R-:W5:Y:S01]  /*14a60*/  LDL.LU R6, [R1+0x8] ;  /* 0x0000080001067983 */ /* 0x000f620000300800 */
[----:B------:R-:W-:Y:S01]  /*14a70*/  @UP0 UIMAD.WIDE.U32 UR16, UR9, UR6, URZ ;  /* 0x00000006091002a5 */ /* 0x000fe2000f8e003f */
[----:B------:R-:W3:Y:S01]  /*14a80*/  S2UR UR13, SR_CTAID.X ;  /* 0x00000000000d79c3 */ /* 0x000ee20000002500 */
[----:B------:R-:W-:Y:S01]  /*14a90*/  ULDC UR11, c[0x0][0x214] ;  /* 0x00008500000b7ab9 */ /* 0x000fe20000000800 */
[----:B------:R-:W-:Y:S01]  /*14aa0*/  BSSY B0, `(.L_x_669) ;  /* 0x000016c000007945 */ /* 0x000fe20003800000 */
[----:B------:R-:W-:Y:S02]  /*14ab0*/  @UP0 UIMAD UR8, UR9, UR7, UR17 ;  /* 0x00000007090802a4 */ /* 0x000fe4000f8e0211 */
[----:B------:R-:W-:-:S02]  /*14ac0*/  UMOV UR26, URZ ;  /* 0x0000003f001a7c82 */ /* 0x000fc40008000000 */
[----:B------:R-:W-:Y:S01]  /*14ad0*/  ULDC.64 UR6, c[0x0][0x1e0] ;  /* 0x0000780000067ab9 */ /* 0x000fe20000000a00 */
[----:B------:R-:W3:Y:S01]  /*14ae0*/  S2UR UR14, SR_CTAID.Z ;  /* 0x00000000000e79c3 */ /* 0x000ee20000002700 */
[----:B------:R-:W-:Y:S01]  /*14af0*/  UMOV UR27, URZ ;  /* 0x0000003f001b7c82 */ /* 0x000fe20008000000 */
[----:B-1----:R-:W-:Y:S01]  /*14b00*/  SHF.R.S32.HI R107, RZ, 0x1f, R108 ;  /* 0x0000001fff6b7819 */ /* 0x002fe2000001146c */
[----:B---3--:R-:W-:Y:S02]  /*14b10*/  @!UP0 USHF.R.S32.HI UR15, URZ, 0x1f, UR4 ;  /* 0x0000001f3f0f8899 */ /* 0x008fe40008011404 */
[----:B------:R-:W-:Y:S01]  /*14b20*/  @!UP0 UIMAD.WIDE.U32 UR24, UR4, UR6, URZ ;  /* 0x00000006041882a5 */ /* 0x000fe2000f8e003f */
[CC--:B------:R-:W-:Y:S01]  /*14b30*/  LEA.HI R106, R107.reuse, R108.reuse, RZ, 0x2 ;  /* 0x0000006c6b6a7211 */ /* 0x0c0fe200078f10ff */
[----:B------:R-:W-:Y:S01]  /*14b40*/  @!UP0 UIMAD UR15, UR15, UR6, URZ ;  /* 0x000000060f0f82a4 */ /* 0x000fe2000f8e023f */
[----:B------:R-:W-:Y:S02]  /*14b50*/  LEA.HI R107, R107, R108, RZ, 0x5 ;  /* 0x0000006c6b6b7211 */ /* 0x000fe400078f28ff */
[----:B------:R-:W-:Y:S01]  /*14b60*/  SHF.R.S32.HI R47, RZ, 0x2, R106 ;  /* 0x00000002ff2f7819 */ /* 0x000fe2000001146a */
[----:B------:R-:W-:-:S02]  /*14b70*/  ULDC.U8 UR6, c[0x0][0x329] ;  /* 0x0000ca4000067ab9 */ /* 0x000fc40000000000 */
[----:B------:R-:W-:Y:S02]  /*14b80*/  UISETP.NE.AND UP1, UPT, UR6, URZ, UPT ;  /* 0x0000003f0600728c */ /* 0x000fe4000bf25270 */
[----:B------:R-:W-:Y:S02]  /*14b90*/  @!UP0 UIMAD UR15, UR4, UR7, UR15 ;  /* 0x00000007040f82a4 */ /* 0x000fe4000f8e020f */
[----:B------:R-:W-:Y:S02]  /*14ba0*/  @!UP0 UMOV UR16, UR24 ;  /* 0x0000001800108c82 */ /* 0x000fe40008000000 */
[----:B------:R-:W-:Y:S02]  /*14bb0*/  ULDC.U8 UR7, c[0x0][0x328] ;  /* 0x0000ca0000077ab9 */ /* 0x000fe40000000000 */
[----:B------:R-:W-:Y:S02]  /*14bc0*/  UISETP.NE.AND UP2, UPT, UR7, URZ, UPT ;  /* 0x0000003f0700728c */ /* 0x000fe4000bf45270 */
[----:B------:R-:W-:-:S02]  /*14bd0*/  @!UP0 UIADD3 UR8, UR25, UR15, URZ ;  /* 0x0000000f19088290 */ /* 0x000fc4000fffe03f */
[----:B------:R-:W-:Y:S02]  /*14be0*/  UISETP.NE.OR UP3, UPT, UR6, URZ, !UP2 ;  /* 0x0000003f0600728c */ /* 0x000fe4000d765670 */
[----:B------:R-:W-:Y:S02]  /*14bf0*/  @UP1 ULDC UR17, c[0x0][0x210] ;  /* 0x0000840000111ab9 */ /* 0x000fe40000000800 */
[----:B------:R-:W-:Y:S02]  /*14c00*/  ULDC UR7, c[0x0][0x234] ;  /* 0x00008d0000077ab9 */ /* 0x000fe40000000800 */
[----:B------:R-:W-:Y:S02]  /*14c10*/  @UP1 UIMAD UR17, UR17, UR11, URZ ;  /* 0x0000000b111112a4 */ /* 0x000fe4000f8e023f */
[----:B------:R-:W-:Y:S02]  /*14c20*/  @!UP1 USEL UR17, UR11, UR7, !UP2 ;  /* 0x000000070b119287 */ /* 0x000fe4000d000000 */
[----:B------:R-:W-:-:S02]  /*14c30*/  ULDC UR6, c[0x0][0x1c0] ;  /* 0x0000700000067ab9 */ /* 0x000fc40000000800 */
[----:B------:R-:W-:Y:S02]  /*14c40*/  @UP1 UMOV UR18, 0x1 ;  /* 0x0000000100121882 */ /* 0x000fe40000000000 */
[----:B------:R-:W-:Y:S02]  /*14c50*/  @!UP1 UIMAD UR18, UR17, UR6, URZ ;  /* 0x00000006111292a4 */ /* 0x000fe4000f8e023f */
[----:B------:R-:W-:Y:S02]  /*14c60*/  @!UP3 UIMAD UR22, UR4, UR11, URZ ;  /* 0x0000000b0416b2a4 */ /* 0x000fe4000f8e023f */
[----:B------:R-:W-:Y:S02]  /*14c70*/  @UP1 ULDC UR19, c[0x0][0x210] ;  /* 0x0000840000131ab9 */ /* 0x000fe40000000800 */
[----:B------:R-:W-:Y:S02]  /*14c80*/  UIMAD UR4, UR4, UR18, URZ ;  /* 0x00000012040472a4 */ /* 0x000fe4000f8e023f */
[----:B------:R-:W-:-:S02]  /*14c90*/  @!UP1 UMOV UR19, 0x1 ;  /* 0x0000000100139882 */ /* 0x000fc40000000000 */
[----:B------:R-:W-:Y:S02]  /*14ca0*/  @!UP3 USEL UR22, UR22, UR9, !UP0 ;  /* 0x000000091616b287 */ /* 0x000fe4000c000000 */
[----:B------:R-:W-:Y:S02]  /*14cb0*/  UIMAD UR6, UR13, UR19, URZ ;  /* 0x000000130d0672a4 */ /* 0x000fe4000f8e023f */
[----:B------:R-:W-:Y:S02]  /*14cc0*/  USEL UR4, UR4, URZ, UP3 ;  /* 0x0000003f04047287 */ /* 0x000fe40009800000 */
[----:B------:R-:W-:Y:S02]  /*14cd0*/  USHF.L.U32 UR6, UR6, 0x7, URZ ;  /* 0x0000000706067899 */ /* 0x000fe4000800063f */
[----:B------:R-:W-:Y:S02]  /*14ce0*/  UIMAD UR17, UR14, UR17, UR4 ;  /* 0x000000110e1172a4 */ /* 0x000fe4000f8e0204 */
[----:B------:R-:W-:-:S02]  /*14cf0*/  @!UP3 UMOV UR26, UR22 ;  /* 0x00000016001abc82 */ /* 0x000fc40008000000 */
[----:B------:R-:W-:Y:S02]  /*14d00*/  USHF.R.S32.HI UR4, URZ, 0x1f, UR6 ;  /* 0x0000001f3f047899 */ /* 0x000fe40008011406 */
[----:B------:R-:W-:Y:S02]  /*14d10*/  @!UP3 USHF.R.S32.HI UR27, URZ, 0x1f, UR22 ;  /* 0x0000001f3f1bb899 */ /* 0x000fe40008011416 */
[----:B------:R-:W-:Y:S02]  /*14d20*/  USHF.R.S32.HI UR7, URZ, 0x1f, UR17 ;  /* 0x0000001f3f077899 */ /* 0x000fe40008011411 */
[----:B------:R-:W-:-:S04]  /*14d30*/  UIADD3 UR6, UP2, UP1, UR6, UR26, UR17 ;  /* 0x0000001a06067290 */ /* 0x000fc8000f95e011 */
[----:B------:R-:W-:Y:S01]  /*14d40*/  UIADD3.X UR4, UR4, UR27, UR7, UP2, UP1 ;  /* 0x0000001b04047290 */ /* 0x000fe200097e2407 */
[----:B--2---:R-:W1:Y:S04]  /*14d50*/  SHFL.BFLY PT, R2, R3, 0x2, 0x1f ;  /* 0x0c401f0003027f89 */ /* 0x004e6800000e0000 */
[----:B----4-:R-:W2:Y:S04]  /*14d60*/  SHFL.BFLY PT, R0, R8, 0x2, 0x1f ;  /* 0x0c401f0008007f89 */ /* 0x010ea800000e0000 */
[----:B-----5:R-:W3:Y:S04]  /*14d70*/  SHFL.BFLY PT, R4, R7, 0x2, 0x1f ;  /* 0x0c401f0007047f89 */ /* 0x020ee800000e0000 */
[----:B------:R-:W-:Y:S01]  /*14d80*/  SHFL.BFLY PT, R5, R6, 0x2, 0x1f ;  /* 0x0c401f0006057f89 */ /* 0x000fe200000e0000 */
[----:B-1----:R-:W-:-:S05]  /*14d90*/  FADD.FTZ R2, R2, R3 ;  /* 0x0000000302027221 */ /* 0x002fca0000010000 */
[----:B------:R-:W1:Y:S01]  /*14da0*/  SHFL.BFLY PT, R3, R2, 0x1, 0x1f ;  /* 0x0c201f0002037f89 */ /* 0x000e6200000e0000 */
[----:B--2---:R-:W-:Y:S01]  /*14db0*/  FADD.FTZ R0, R0, R8 ;  /* 0x0000000800007221 */ /* 0x004fe20000010000 */
[----:B------:R-:W-:Y:S01]  /*14dc0*/  SHF.R.S32.HI R8, RZ, 0x5, R107 ;  /* 0x00000005ff087819 */ /* 0x000fe2000001146b */
[----:B---3--:R-:W-:-:S03]  /*14dd0*/  FADD.FTZ R4, R4, R7 ;  /* 0x0000000704047221 */ /* 0x008fc60000010000 */
[----:B------:R-:W2:Y:S04]  /*14de0*/  SHFL.BFLY PT, R48, R0, 0x1, 0x1f ;  /* 0x0c201f0000307f89 */ /* 0x000ea800000e0000 */
[----:B------:R-:W3:Y:S01]  /*14df0*/  SHFL.BFLY PT, R7, R4, 0x1, 0x1f ;  /* 0x0c201f0004077f89 */ /* 0x000ee200000e0000 */
[----:B-1----:R-:W-:Y:S01]  /*14e00*/  FADD.FTZ R49, R2, R3 ;  /* 0x0000000302317221 */ /* 0x002fe20000010000 */
[----:B------:R-:W-:Y:S01]  /*14e10*/  MOV R3, 0x3f800000 ;  /* 0x3f80000000037802 */ /* 0x000fe20000000f00 */
[----:B------:R-:W-:Y:S01]  /*14e20*/  FADD.FTZ R2, R5, R6 ;  /* 0x0000000605027221 */ /* 0x000fe20000010000 */
[----:B------:R-:W-:Y:S02]  /*14e30*/  LOP3.LUT R5, R106, 0xfffffffc, RZ, 0xc0, !PT ;  /* 0xfffffffc6a057812 */ /* 0x000fe400078ec0ff */
[----:B------:R-:W-:-:S02]  /*14e40*/  FSETP.NE.FTZ.AND P5, PT, R49, RZ, PT ;  /* 0x000000ff3100720b */ /* 0x000fc40003fb5000 */
[----:B------:R-:W1:Y:S01]  /*14e50*/  SHFL.BFLY PT, R6, R2, 0x1, 0x1f ;  /* 0x0c201f0002067f89 */ /* 0x000e6200000e0000 */
[----:B--2---:R-:W-:Y:S01]  /*14e60*/  FADD.FTZ R48, R0, R48 ;  /* 0x0000003000307221 */ /* 0x004fe20000010000 */
[----:B------:R-:W-:Y:S02]  /*14e70*/  MOV R0, 0x3f800000 ;  /* 0x3f80000000007802 */ /* 0x000fe40000000f00 */
[----:B------:R-:W-:Y:S01]  /*14e80*/  IADD3 R5, -R5, R108, RZ ;  /* 0x0000006c05057210 */ /* 0x000fe20007ffe1ff */
[----:B---3--:R-:W-:Y:S01]  /*14e90*/  FADD.FTZ R102, R4, R7 ;  /* 0x0000000704667221 */ /* 0x008fe20000010000 */
[----:B------:R-:W-:Y:S02]  /*14ea0*/  FSETP.NE.FTZ.AND P4, PT, R48, RZ, PT ;  /* 0x000000ff3000720b */ /* 0x000fe40003f95000 */
[----:B------:R-:W-:Y:S02]  /*14eb0*/  LEA R50, R8, R5, 0x8 ;  /* 0x0000000508327211 */ /* 0x000fe400078e40ff */
[----:B------:R-:W-:Y:S01]  /*14ec0*/  FSETP.NE.FTZ.AND P3, PT, R102, RZ, PT ;  /* 0x000000ff6600720b */ /* 0x000fe20003f75000 */
[----:B------:R-:W2:Y:S08]  /*14ed0*/  @P5 MUFU.RCP R0, R49 ;  /* 0x0000003100005308 */ /* 0x000eb00000001000 */
[----:B------:R-:W-:Y:S01]  /*14ee0*/  @P4 MUFU.RCP R3, R48 ;  /* 0x0000003000034308 */ /* 0x000fe20000001000 */
[----:B-1----:R-:W-:Y:S01]  /*14ef0*/  FADD.FTZ R100, R2, R6 ;  /* 0x0000000602647221 */ /* 0x002fe20000010000 */
[----:B------:R-:W-:Y:S01]  /*14f00*/  MOV R2, 0x3f800000 ;  /* 0x3f80000000027802 */ /* 0x000fe20000000f00 */
[----:B--2---:R-:W-:-:S03]  /*14f10*/  FMUL.FTZ R116, R0, R116 ;  /* 0x0000007400747220 */ /* 0x004fc60000410000 */
[----:B------:R-:W-:Y:S01]  /*14f20*/  FSETP.NE.FTZ.AND P2, PT, R100, RZ, PT ;  /* 0x000000ff6400720b */ /* 0x000fe20003f55000 */
[C---:B------:R-:W-:Y:S01]  /*14f30*/  FMUL.FTZ R44, R0.reuse, R117 ;  /* 0x00000075002c7220 */ /* 0x040fe20000410000 */
[----:B------:R-:W1:Y:S01]  /*14f40*/  @P3 MUFU.RCP R2, R102 ;  /* 0x0000006600023308 */ /* 0x000e620000001000 */
        /* <DEDUP_REMOVED lines=70> */
[----:B------:R-:W-:Y:S01]  /*153b0*/  SHF.R.S32.HI R2, RZ, 0x1f, R47 ;  /* 0x0000001fff027819 */ /* 0x000fe2000001142f */
[----:B-1----:R-:W-:Y:S01]  /*153c0*/  FMUL.FTZ R115, R0, R115 ;  /* 0x0000007300737220 */ /* 0x002fe20000410000 */
[----:B------:R-:W-:Y:S01]  /*153d0*/  F2FP.PACK_AB R10, R10, R88 ;  /* 0x000000580a0a723e */ /* 0x000fe200000000ff */
        /* <DEDUP_REMOVED lines=52> */
[----:B------:R-:W-:Y:S01]  /*15720*/  FMUL.FTZ R36, R3, R143 ;  /* 0x0000008f03247220 */ /* 0x000fe20000410000 */
        /* <DEDUP_REMOVED lines=163> */
.L_x_670:
[----:B---34-:R-:W-:Y:S05]  /*16160*/  BSYNC B0 ;  /* 0x0000000000007941 */ /* 0x018fea0003800000 */
.L_x_669:
        /* <DEDUP_REMOVED lines=37> */
.L_x_672:
[----:B----4-:R-:W-:Y:S05]  /*163c0*/  BSYNC B0 ;  /* 0x0000000000007941 */ /* 0x010fea0003800000 */
.L_x_671:
        /* <DEDUP_REMOVED lines=20> */
.L_x_674:
[----:B------:R-:W-:Y:S05]  /*16510*/  BSYNC B0 ;  /* 0x0000000000007941 */ /* 0x000fea0003800000 */
.L_x_673:
        /* <DEDUP_REMOVED lines=20> */
.L_x_676:
[----:B------:R-:W-:Y:S05]  /*16660*/  BSYNC B0 ;  /* 0x0000000000007941 */ /* 0x000fea0003800000 */
.L_x_675:
        /* <DEDUP_REMOVED lines=21> */
.L_x_635:
[----:B-1----:R-:W-:Y:S01]  /*167c0*/  UISETP.NE.AND UP4, UPT, UR9, -0x1, UPT ;  /* 0xffffffff0900788c */ /* 0x002fe2000bf85270 */
[----:B------:R-:W-:Y:S01]  /*167d0*/  SHF.R.S32.HI R6, RZ, 0x1f, R27 ;  /* 0x0000001fff067819 */ /* 0x000fe2000001141b */
[----:B------:R-:W-:Y:S01]  /*167e0*/  ULDC.64 UR6, c[0x0][0x1e8] ;  /* 0x00007a0000067ab9 */ /* 0x000fe20000000a00 */
[----:B------:R-:W1:Y:S01]  /*167f0*/  S2R R12, SR_CTAID.Z ;  /* 0x00000000000c7919 */ /* 0x000e620000002700 */
[----:B------:R-:W-:Y:S01]  /*16800*/  ULDC.64 UR4, c[0x0][0x1e0] ;  /* 0x0000780000047ab9 */ /* 0x000fe20000000a00 */
[----:B------:R-:W-:Y:S01]  /*16810*/  LEA.HI R6, R6, R27, RZ, 0x2 ;  /* 0x0000001b06067211 */ /* 0x000fe200078f10ff */
[----:B------:R-:W-:Y:S01]  /*16820*/  USHF.R.S32.HI UR13, URZ, 0x1f, UR26 ;  /* 0x0000001f3f0d7899 */ /* 0x000fe2000801141a */
[----:B------:R-:W-:Y:S01]  /*16830*/  BSSY B0, `(.L_x_677) ;  /* 0x0000046000007945 */ /* 0x000fe20003800000 */
[----:B------:R-:W-:Y:S01]  /*16840*/  ULDC.U8 UR16, c[0x0][0x328] ;  /* 0x0000ca0000107ab9 */ /* 0x000fe20000000000 */
[----:B------:R-:W-:Y:S01]  /*16850*/  LOP3.LUT R0, R6, 0xfffffffc, RZ, 0xc0, !PT ;  /* 0xfffffffc06007812 */ /* 0x000fe200078ec0ff */
[----:B------:R-:W-:Y:S01]  /*16860*/  UISETP.NE.AND UP3, UPT, UR16, URZ, UPT ;  /* 0x0000003f1000728c */ /* 0x000fe2000bf65270 */
[----:B------:R-:W-:Y:S01]  /*16870*/  SHF.R.S32.HI R6, RZ, 0x2, R6 ;  /* 0x00000002ff067819 */ /* 0x000fe20000011406 */
[----:B------:R-:W-:-:S02]  /*16880*/  @UP4 UIMAD.WIDE.U32 UR14, UR9, UR6, URZ ;  /* 0x00000006090e42a5 */ /* 0x000fc4000f8e003f */
[----:B------:R-:W-:Y:S01]  /*16890*/  @!UP4 USHF.R.S32.HI UR17, URZ, 0x1f, UR24 ;  /* 0x0000001f3f11c899 */ /* 0x000fe20008011418 */
[----:B------:R-:W-:Y:S01]  /*168a0*/  IMAD.IADD R15, R27, 0x1, -R0 ;  /* 0x000000011b0f7824 */ /* 0x000fe200078e0a00 */
[----:B------:R-:W-:Y:S01]  /*168b0*/  @UP4 UIMAD UR7, UR9, UR7, UR15 ;  /* 0x00000007090742a4 */ /* 0x000fe2000f8e020f */
[----:B------:R-:W-:Y:S01]  /*168c0*/  SHF.R.S32.HI R7, RZ, 0x1f, R6 ;  /* 0x0000001fff077819 */ /* 0x000fe20000011406 */
[----:B------:R-:W-:Y:S01]  /*168d0*/  @!UP4 UIMAD UR17, UR17, UR4, URZ ;  /* 0x000000041111c2a4 */ /* 0x000fe2000f8e023f */
[----:B------:R-:W-:Y:S01]  /*168e0*/  IMAD.SHL.U32 R0, R15, 0x8, RZ ;  /* 0x000000080f007824 */ /* 0x000fe200078e00ff */
[----:B------:R-:W-:Y:S02]  /*168f0*/  ULDC.U8 UR15, c[0x0][0x329] ;  /* 0x0000ca40000f7ab9 */ /* 0x000fe40000000000 */
[----:B------:R-:W-:Y:S02]  /*16900*/  UISETP.NE.AND UP1, UPT, UR15, URZ, UPT ;  /* 0x0000003f0f00728c */ /* 0x000fe4000bf25270 */
[----:B------:R-:W-:Y:S01]  /*16910*/  @!UP4 UIMAD.WIDE.U32 UR18, UR24, UR4, URZ ;  /* 0x000000041812c2a5 */ /* 0x000fe2000f8e003f */
[C---:B------:R-:W-:Y:S01]  /*16920*/  IADD3 R18, R0.reuse, 0x20, RZ ;  /* 0x0000002000127810 */ /* 0x040fe20007ffe0ff */
[----:B------:R-:W-:Y:S01]  /*16930*/  @!UP4 UIMAD UR17, UR24, UR5, UR17 ;  /* 0x000000051811c2a4 */ /* 0x000fe2000f8e0211 */
[----:B------:R-:W-:Y:S01]  /*16940*/  IADD3 R17, R0, 0x40, RZ ;  /* 0x0000004000117810 */ /* 0x000fe20007ffe0ff */
[----:B------:R-:W-:-:S02]  /*16950*/  ULDC UR11, c[0x0][0x214] ;  /* 0x00008500000b7ab9 */ /* 0x000fc40000000800 */
[----:B------:R-:W-:Y:S02]  /*16960*/  ULDC.64 UR4, c[0x0][0x1f0] ;  /* 0x00007c0000047ab9 */ /* 0x000fe40000000a00 */
[----:B------:R-:W-:Y:S02]  /*16970*/  UIMAD UR4, UR13, UR4, URZ ;  /* 0x000000040d0472a4 */ /* 0x000fe4000f8e023f */
[----:B------:R-:W-:Y:S02]  /*16980*/  UISETP.NE.OR UP2, UPT, UR15, URZ, !UP3 ;  /* 0x0000003f0f00728c */ /* 0x000fe4000df45670 */
[----:B------:R-:W-:Y:S02]  /*16990*/  @UP1 ULDC UR13, c[0x0][0x210] ;  /* 0x00008400000d1ab9 */ /* 0x000fe40000000800 */
[----:B------:R-:W-:Y:S02]  /*169a0*/  ULDC UR8, c[0x0][0x234] ;  /* 0x00008d0000087ab9 */ /* 0x000fe40000000800 */
[----:B------:R-:W-:-:S02]  /*169b0*/  @UP1 UIMAD UR13, UR13, UR11, URZ ;  /* 0x0000000b0d0d12a4 */ /* 0x000fc4000f8e023f */
[----:B------:R-:W-:Y:S02]  /*169c0*/  @!UP1 USEL UR13, UR11, UR8, !UP3 ;  /* 0x000000080b0d9287 */ /* 0x000fe4000d800000 */
[----:B------:R-:W-:Y:S02]  /*169d0*/  UISETP.NE.OR UP0, UPT, UR9, -0x1, UP2 ;  /* 0xffffffff0900788c */ /* 0x000fe40009705670 */
[----:B------:R-:W-:Y:S02]  /*169e0*/  ULDC UR6, c[0x0][0x1c0] ;  /* 0x0000700000067ab9 */ /* 0x000fe40000000800 */
[----:B------:R-:W-:Y:S02]  /*169f0*/  @UP1 UMOV UR15, 0x1 ;  /* 0x00000001000f1882 */ /* 0x000fe40000000000 */
[----:B------:R-:W-:Y:S02]  /*16a00*/  @!UP1 UIMAD UR15, UR13, UR6, URZ ;  /* 0x000000060d0f92a4 */ /* 0x000fe4000f8e023f */
[----:B------:R-:W-:-:S02]  /*16a10*/  @!UP4 UMOV UR14, UR18 ;  /* 0x00000012000ecc82 */ /* 0x000fc40008000000 */
[----:B------:R-:W-:Y:S01]  /*16a20*/  @!UP4 UIADD3 UR7, UR19, UR17, URZ ;  /* 0x000000111307c290 */ /* 0x000fe2000fffe03f */
[C---:B------:R-:W-:Y:S01]  /*16a30*/  IADD3 R2, P0, R0.reuse, UR14, RZ ;  /* 0x0000000e00027c10 */ /* 0x040fe2000ff1e0ff */
[----:B------:R-:W-:Y:S02]  /*16a40*/  UIADD3 UR12, -UR25, UR12, URZ ;  /* 0x0000000c190c7290 */ /* 0x000fe4000fffe13f */
[----:B------:R-:W-:Y:S02]  /*16a50*/  UIMAD UR15, UR24, UR15, URZ ;  /* 0x0000000f180f72a4 */ /* 0x000fe4000f8e023f */
[----:B------:R-:W-:Y:S01]  /*16a60*/  @!UP0 UIMAD UR9, UR24, UR11, URZ ;  /* 0x0000000b180982a4 */ /* 0x000fe2000f8e023f */
[----:B------:R-:W-:Y:S01]  /*16a70*/  LEA.HI.X.SX32 R3, R0, UR7, 0x1, P0 ;  /* 0x0000000700037c11 */ /* 0x000fe200080f0eff */
[----:B------:R-:W-:Y:S01]  /*16a80*/  USEL UR15, UR15, URZ, UP2 ;  /* 0x0000003f0f0f7287 */ /* 0x000fe20009000000 */
[----:B------:R-:W-:Y:S01]  /*16a90*/  ISETP.GE.AND P0, PT, R6, UR12, PT ;  /* 0x0000000c06007c0c */ /* 0x000fe2000bf06270 */
[----:B------:R-:W-:-:S02]  /*16aa0*/  @UP1 ULDC UR16, c[0x0][0x210] ;  /* 0x0000840000101ab9 */ /* 0x000fc40000000800 */
[----:B------:R-:W-:Y:S01]  /*16ab0*/  @!UP1 UMOV UR16, 0x1 ;  /* 0x0000000100109882 */ /* 0x000fe20000000000 */
[----:B-1----:R-:W-:Y:S01]  /*16ac0*/  IMAD.WIDE.U32 R12, R12, c[0x0][0x1f0], R2 ;  /* 0x00007c000c0c7a25 */ /* 0x002fe200078e0002 */
[----:B------:R-:W-:Y:S02]  /*16ad0*/  UIMAD UR13, UR26, UR13, UR15 ;  /* 0x0000000d1a0d72a4 */ /* 0x000fe4000f8e020f */
[----:B------:R-:W-:Y:S01]  /*16ae0*/  UIMAD UR25, UR25, UR16, URZ ;  /* 0x00000010191972a4 */ /* 0x000fe2000f8e023f */
[----:B------:R-:W-:Y:S01]  /*16af0*/  IMAD.U32 R2, RZ, RZ, UR10 ;  /* 0x0000000aff027e24 */ /* 0x000fe2000f8e00ff */
[----:B------:R-:W-:Y:S02]  /*16b00*/  UMOV UR22, URZ ;  /* 0x0000003f00167c82 */ /* 0x000fe40008000000 */
[----:B------:R-:W-:Y:S01]  /*16b10*/  @!UP2 UMOV UR22, UR9 ;  /* 0x000000090016ac82 */ /* 0x000fe20008000000 */
[----:B------:R-:W-:Y:S01]  /*16b20*/  IMAD.WIDE R2, R2, 0x80, R6 ;  /* 0x0000008002027825 */ /* 0x000fe200078e0206 */
[----:B------:R-:W-:-:S02]  /*16b30*/  UIMAD UR4, UR26, UR5, UR4 ;  /* 0x000000051a0472a4 */ /* 0x000fc4000f8e0204 */
[----:B------:R-:W-:Y:S02]  /*16b40*/  UMOV UR23, URZ ;  /* 0x0000003f00177c82 */ /* 0x000fe40008000000 */
[----:B------:R-:W-:Y:S02]  /*16b50*/  USHF.R.S32.HI UR7, URZ, 0x1f, UR13 ;  /* 0x0000001f3f077899 */ /* 0x000fe4000801140d */
        /* <DEDUP_REMOVED lines=19> */
.L_x_678:
[----:B------:R-:W-:Y:S05]  /*16c90*/  BSYNC B0 ;  /* 0x0000000000007941 */ /* 0x000fea0003800000 */
.L_x_677:
        /* <DEDUP_REMOVED lines=20> */
.L_x_680:
[----:B------:R-:W-:Y:S05]  /*16de0*/  BSYNC B0 ;  /* 0x0000000000007941 */ /* 0x000fea0003800000 */
.L_x_679:
        /* <DEDUP_REMOVED lines=20> */
.L_x_682:
[----:B------:R-:W-:Y:S05]  /*16f30*/  BSYNC B0 ;  /* 0x0000000000007941 */ /* 0x000fea0003800000 */
.L_x_681:
        /* <DEDUP_REMOVED lines=19> */
.L_x_684:
[----:B------:R-:W-:Y:S05]  /*17070*/  BSYNC B0 ;  /* 0x0000000000007941 */ /* 0x000fea0003800000 */
.L_x_683:
        /* <DEDUP_REMOVED lines=35> */
.L_x_685:
        /* <DEDUP_REMOVED lines=13> */
.L_x_995:


//--------------------- .text._ZN5flash16flash_fwd_kernelI23Flash_fwd_kernel_traitsILi96ELi64ELi64ELi4ELb0ELb0EN7cutlass6half_tE19Flash_kernel_traitsILi96ELi64ELi64ELi4ES3_EELb1ELb1ELb0ELb0ELb0ELb0ELb0ELb0EEEvNS_16Flash_fwd_paramsE --------------------------
	.section	.text._ZN5flash16flash_fwd_kernelI23Flash_fwd_kernel_traitsILi96ELi64ELi64ELi4ELb0ELb0EN7cutlass6half_tE19Flash_kernel_traitsILi96ELi64ELi64ELi4ES3_EELb1ELb1ELb0ELb0ELb0ELb0ELb0ELb0EEEvNS_16Flash_fwd_paramsE,"ax",@progbits
	.sectioninfo	@"SHI_REGISTERS=160"
	.align	128
        .global         _ZN5flash16flash_fwd_kernelI23Flash_fwd_kernel_traitsILi96ELi64ELi64ELi4ELb0ELb0EN7cutlass6half_tE19Flash_kernel_traitsILi96ELi64ELi64ELi4ES3_EELb1ELb1ELb0ELb0ELb0ELb0ELb0ELb0EEEvNS_16Flash_fwd_paramsE
        .type           _ZN5flash16flash_fwd_kernelI23Flash_fwd_kernel_traitsILi96ELi64ELi64ELi4ELb0ELb0EN7cutlass6half_tE19Flash_kernel_traitsILi96ELi64ELi64ELi4ES3_EELb1ELb1ELb0ELb0ELb0ELb0ELb0ELb0EEEvNS_16Flash_fwd_paramsE,@function
        .size           _ZN5flash16flash_fwd_kernelI23Flash_fwd_kernel_traitsILi96ELi64ELi64ELi4ELb0ELb0EN7cutlass6half_tE19Flash_kernel_traitsILi96ELi64ELi64ELi4ES3_EELb1ELb1ELb0ELb0ELb0ELb0ELb0ELb0EEEvNS_16Flash_fwd_paramsE,(.L_x_996 - _ZN5flash16flash_fwd_kernelI23Flash_fwd_kernel_traitsILi96ELi64ELi64ELi4ELb0ELb0EN7cutlass6half_tE19Flash_kernel_traitsILi96ELi64ELi64ELi4ES3_EELb1ELb1ELb0ELb0ELb0ELb0ELb0ELb0EEEvNS_16Flash_fwd_paramsE)
        .other          _ZN5flash16flash_fwd_kernelI23Flash_fwd_kernel_traitsILi96ELi64ELi64ELi4ELb0ELb0EN7cutlass6half_tE19Flash_kernel_traitsILi96ELi64ELi64ELi4ES3_EELb1ELb1ELb0ELb0ELb0ELb0ELb0ELb0EEEvNS_16Flash_fwd_paramsE,@"STO_CUDA_ENTRY STV_DEFAULT"
_ZN5flash16flash_fwd_kernelI23Flash_fwd_kernel_traitsILi96ELi64ELi64ELi4ELb0ELb0EN7cutlass6half_tE19Flash_kernel_traitsILi96ELi64ELi64ELi4ES3_EELb1ELb1ELb0ELb0ELb0ELb0ELb0ELb0EEEvNS_16Flash_fwd_paramsE:
.text._ZN5flash16flash_fwd_kernelI23Flash_fwd_kernel_traitsILi96ELi64ELi64ELi4ELb0ELb0EN7cutlass6half_tE19Flash_kernel_traitsILi96ELi64ELi64ELi4ES3_EELb1ELb1ELb0ELb0ELb0ELb0ELb0ELb0EEEvNS_16Flash_fwd_paramsE:
[----:B------:R-:W-:Y:S02]  /*0000*/  MOV R1, c[0x0][0x28] ;  /* 0x00000a0000017a02 */ /* 0x000fe40000000f00 */
[----:B------:R-:W-:Y:S02]  /*0010*/  ULDC.U8 UR4, c[0x0][0x304] ;  /* 0x0000c10000047ab9 */ /* 0x000fe40000000000 */
[----:B------:R-:W-:Y:S01]  /*0020*/  ISETP.NE.AND P1, PT, RZ, UR4, PT ;  /* 0x00000004ff007c0c */ /* 0x000fe2000bf25270 */
[----:B------:R-:W-:Y:S02]  /*0030*/  ULDC.64 UR24, c[0x0][0x2f0] ;  /* 0x0000bc0000187ab9 */ /* 0x000fe40000000a00 */
[----:B------:R-:W-:Y:S01]  /*0040*/  IMAD.U32 R6, RZ, RZ, UR24 ;  /* 0x00000018ff067e24 */ /* 0x000fe2000f8e00ff */
[----:B------:R-:W-:Y:S01]  /*0050*/  ULDC.64 UR22, c[0x0][0x118] ;  /* 0x0000460000167ab9 */ /* 0x000fe20000000a00 */
[----:B------:R-:W-:-:S08]  /*0060*/  IMAD.U32 R7, RZ, RZ, UR25 ;  /* 0x00000019ff077e24 */ /* 0x000fd0000f8e00ff */
[----:B------:R-:W2:Y:S01]  /*0070*/  @P1 LDG.E.64 R6, [R6.64] ;  /* 0x0000001606061981 */ /* 0x000ea2000c1e1b00 */
[----:B------:R-:W-:Y:S02]  /*0080*/  IMAD.MOV.U32 R8, RZ, RZ, c[0x0][0x2f8] ;  /* 0x0000be00ff087624 */ /* 0x000fe400078e00ff */
[----:B------:R-:W-:-:S05]  /*0090*/  IMAD.MOV.U32 R9, RZ, RZ, c[0x0][0x2fc] ;  /* 0x0000bf00ff097624 */ /* 0x000fca00078e00ff */
[----:B------:R-:W3:Y:S01]  /*00a0*/  @P1 LDG.E.64 R4, [R8.64] ;  /* 0x0000001608041981 */ /* 0x000ee2000c1e1b00 */
[----:B------:R-:W-:Y:S01]  /*00b0*/  ISETP.NE.U32.AND P3, PT, RZ, c[0x0][0x240], PT ;  /* 0x00009000ff007a0c */ /* 0x000fe20003f65070 */
[----:B------:R-:W-:Y:S01]  /*00c0*/  IMAD.MOV.U32 R118, RZ, RZ, -0x1 ;  /* 0xffffffffff767424 */ /* 0x000fe200078e00ff */
[----:B------:R-:W1:Y:S01]  /*00d0*/  LDC.U8 R0, c[0x0][0x312] ;  /* 0x0000c480ff007b82 */ /* 0x000e620000000000 */
[----:B------:R-:W4:Y:S01]  /*00e0*/  S2R R20, SR_CTAID.X ;  /* 0x0000000000147919 */ /* 0x000f220000002500 */
[----:B------:R-:W-:-:S03]  /*00f0*/  ISETP.NE.AND.EX P3, PT, RZ, c[0x0][0x244], PT, P3 ;  /* 0x00009100ff007a0c */ /* 0x000fc60003f65330 */
[----:B------:R-:W4:Y:S04]  /*0100*/  S2R R14, SR_CTAID.Y ;  /* 0x00000000000e7919 */ /* 0x000f280000002600 */
[----:B------:R-:W4:Y:S04]  /*0110*/  S2R R27, SR_CTAID.Z ;  /* 0x00000000001b7919 */ /* 0x000f280000002700 */
[----:B------:R-:W4:Y:S01]  /*0120*/  S2R R10, SR_TID.X ;  /* 0x00000000000a7919 */ /* 0x000f220000002100 */
[----:B-1----:R-:W-:Y:S02]  /*0130*/  ISETP.NE.AND P4, PT, R0, RZ, PT ;  /* 0x000000ff0000720c */ /* 0x002fe40003f85270 */
[----:B----4-:R-:W-:-:S04]  /*0140*/  LOP3.LUT R3, R27, R20, R14, 0xfe, !PT ;  /* 0x000000141b037212 */ /* 0x010fc800078efe0e */
[----:B------:R-:W-:Y:S01]  /*0150*/  LOP3.LUT P2, RZ, R3, R10, RZ, 0xfc, !PT ;  /* 0x0000000a03ff7212 */ /* 0x000fe2000784fcff */
[----:B------:R-:W-:-:S04]  /*0160*/  IMAD.MOV.U32 R3, RZ, RZ, 0x4 ;  /* 0x00000004ff037424 */ /* 0x000fc800078e00ff */
[----:B------:R-:W-:-:S08]  /*0170*/  IMAD.WIDE R24, R14, R3, c[0x0][0x240] ;  /* 0x000090000e187625 */ /* 0x000fd000078e0203 */
[----:B------:R-:W-:Y:S02]  /*0180*/  @!P2 IMAD.MOV.U32 R18, RZ, RZ, c[0x0][0x308] ;  /* 0x0000c200ff12a624 */ /* 0x000fe400078e00ff */
[----:B------:R-:W-:Y:S01]  /*0190*/  @!P2 IMAD.MOV.U32 R19, RZ, RZ, c[0x0][0x30c] ;  /* 0x0000c300ff13a624 */ /* 0x000fe200078e00ff */
[----:B--2---:R-:W1:Y:S08]  /*01a0*/  @P1 R2UR UR24, R6 ;  /* 0x00000000061813c2 */ /* 0x004e7000000e0000 */
[----:B------:R-:W2:Y:S01]  /*01b0*/  @P1 R2UR UR25, R7 ;  /* 0x00000000071913c2 */ /* 0x000ea200000e0000 */
[----:B---3--:R-:W-:-:S05]  /*01c0*/  @P1 IADD3 R8, P0, R4, c[0x0][0x300], RZ ;  /* 0x0000c00004081a10 */ /* 0x008fca0007f1e0ff */
[----:B------:R-:W-:Y:S01]  /*01d0*/  @P1 IMAD.X R9, RZ, RZ, R5, P0 ;  /* 0x000000ffff091224 */ /* 0x000fe200000e0605 */
[----:B------:R-:W-:Y:S02]  /*01e0*/  ISETP.NE.U32.AND P0, PT, RZ, c[0x0][0x250], PT ;  /* 0x00009400ff007a0c */ /* 0x000fe40003f05070 */
[----:B------:R-:W-:Y:S02]  /*01f0*/  ISETP.EQ.U32.AND P1, PT, RZ, c[0x0][0x248], PT ;  /* 0x00009200ff007a0c */ /* 0x000fe40003f22070 */
[----:B------:R-:W-:Y:S01]  /*0200*/  @!P2 STG.E.64 [R18.64+0x8], R8 ;  /* 0x000008081200a986 */ /* 0x000fe2000c101b16 */
[----:B------:R-:W-:Y:S02]  /*0210*/  ISETP.NE.AND.EX P0, PT, RZ, c[0x0][0x254], PT, P0 ;  /* 0x00009500ff007a0c */ /* 0x000fe40003f05300 */
[----:B------:R-:W-:Y:S02]  /*0220*/  SHF.R.S32.HI R17, RZ, 0x1f, R10 ;  /* 0x0000001fff117819 */ /* 0x000fe4000001140a */
[----:B-1----:R-:W-:-:S02]  /*0230*/  MOV R12, UR24 ;  /* 0x00000018000c7c02 */ /* 0x002fc40008000f00 */
[----:B------:R-:W-:Y:S01]  /*0240*/  ISETP.EQ.OR.EX P1, PT, RZ, c[0x0][0x24c], !P4, P1 ;  /* 0x00009300ff007a0c */ /* 0x000fe20006722710 */
[----:B--2---:R-:W-:-:S05]  /*0250*/  IMAD.U32 R13, RZ, RZ, UR25 ;  /* 0x00000019ff0d7e24 */ /* 0x004fca000f8e00ff */
[----:B------:R1:W-:Y:S04]  /*0260*/  @!P2 STG.E.64 [R18.64], R12 ;  /* 0x0000000c1200a986 */ /* 0x0003e8000c101b16 */
[----:B------:R2:W3:Y:S04]  /*0270*/  @P3 LDG.E R118, [R24.64] ;  /* 0x0000001618763981 */ /* 0x0004e8000c1e1900 */
[----:B------:R2:W3:Y:S01]  /*0280*/  @P3 LDG.E R123, [R24.64+0x4] ;  /* 0x00000416187b3981 */ /* 0x0004e2000c1e1900 */
[----:B------:R-:W-:Y:S01]  /*0290*/  ISETP.NE.U32.AND P2, PT, RZ, c[0x0][0x248], PT ;  /* 0x00009200ff007a0c */ /* 0x000fe20003f45070 */
[----:B------:R-:W-:-:S02]  /*02a0*/  IMAD R11, R14, c[0x0][0x1c0], R27 ;  /* 0x000070000e0b7a24 */ /* 0x000fc400078e021b */
[----:B------:R-:W-:Y:S01]  /*02b0*/  IMAD.MOV.U32 R5, RZ, RZ, RZ ;  /* 0x000000ffff057224 */ /* 0x000fe200078e00ff */
[----:B------:R-:W-:Y:S01]  /*02c0*/  ISETP.NE.AND.EX P2, PT, RZ, c[0x0][0x24c], PT, P2 ;  /* 0x00009300ff007a0c */ /* 0x000fe20003f45320 */
[----:B------:R-:W-:Y:S02]  /*02d0*/  IMAD.MOV.U32 R16, RZ, RZ, -0x1 ;  /* 0xffffffffff107424 */ /* 0x000fe400078e00ff */
[----:B------:R-:W-:Y:S01]  /*02e0*/  @P0 IMAD.WIDE R22, R14, R3, c[0x0][0x250] ;  /* 0x000094000e160625 */ /* 0x000fe200078e0203 */
[----:B------:R-:W-:-:S03]  /*02f0*/  SHF.L.U32 R11, R11, 0x5, RZ ;  /* 0x000000050b0b7819 */ /* 0x000fc600000006ff */
[----:B------:R-:W-:Y:S01]  /*0300*/  IMAD.WIDE R6, R14, R3, c[0x0][0x248] ;  /* 0x000092000e067625 */ /* 0x000fe200078e0203 */
[----:B------:R4:W5:Y:S01]  /*0310*/  @P0 LDG.E R5, [R22.64] ;  /* 0x0000001616050981 */ /* 0x000962000c1e1900 */
[----:B-1----:R-:W-:-:S03]  /*0320*/  LEA.HI R19, R17, R10, RZ, 0x5 ;  /* 0x0000000a11137211 */ /* 0x002fc600078f28ff */
[----:B------:R4:W5:Y:S01]  /*0330*/  @!P1 LDG.E R16, [R6.64] ;  /* 0x0000001606109981 */ /* 0x000962000c1e1900 */
[----:B------:R-:W-:Y:S02]  /*0340*/  SHF.R.S32.HI R0, RZ, 0x1f, R11 ;  /* 0x0000001fff007819 */ /* 0x000fe4000001140b */
[----:B------:R-:W-:-:S05]  /*0350*/  LOP3.LUT R13, R19, 0xffffffe0, RZ, 0xc0, !PT ;  /* 0xffffffe0130d7812 */ /* 0x000fca00078ec0ff */
[----:B--2---:R-:W-:-:S05]  /*0360*/  IMAD.IADD R24, R10, 0x1, -R13 ;  /* 0x000000010a187824 */ /* 0x004fca00078e0a0d */
[--C-:B------:R-:W-:Y:S02]  /*0370*/  IADD3 R96, P1, P0, R11, R8, R24.reuse ;  /* 0x000000080b607210 */ /* 0x100fe4000783e018 */
[----:B------:R-:W-:-:S04]  /*0380*/  SHF.R.S32.HI R2, RZ, 0x1f, R24 ;  /* 0x0000001fff027819 */ /* 0x000fc80000011418 */
[----:B------:R-:W-:Y:S01]  /*0390*/  IADD3.X R0, R0, R9, R2, P1, P0 ;  /* 0x0000000900007210 */ /* 0x000fe20000fe0402 */
[----:B---3--:R-:W-:Y:S02]  /*03a0*/  @P3 IMAD.IADD R123, R123, 0x1, -R118 ;  /* 0x000000017b7b3824 */ /* 0x008fe400078e0a76 */
[----:B------:R-:W-:Y:S01]  /*03b0*/  @!P3 IMAD.MOV.U32 R123, RZ, RZ, c[0x0][0x214] ;  /* 0x00008500ff7bb624 */ /* 0x000fe200078e00ff */
[----:B------:R-:W-:Y:S05]  /*03c0*/  @!P2 BRA `(.L_x_686) ;  /* 0x000000400000a947 */ /* 0x000fea0003800000 */
[----:B----4-:R-:W2:Y:S02]  /*03d0*/  @P4 LDG.E R9, [R6.64+0x4] ;  /* 0x0000041606094981 */ /* 0x010ea4000c1e1900 */
[----:B--2--5:R-:W-:-:S06]  /*03e0*/  @P4 IADD3 R4, R9, -R16, RZ ;  /* 0x8000001009044210 */ /* 0x024fcc0007ffe0ff */
[----:B------:R1:W5:Y:S01]  /*03f0*/  @!P4 LDG.E R4, [R6.64] ;  /* 0x000000160604c981 */ /* 0x000362000c1e1900 */
[----:B------:R-:W-:Y:S05]  /*0400*/  BRA `(.L_x_687) ;  /* 0x0000001000007947 */ /* 0x000fea0003800000 */
.L_x_686:
[----:B----4-:R-:W-:Y:S02]  /*0410*/  MOV R4, c[0x0][0x218] ;  /* 0x0000860000047a02 */ /* 0x010fe40000000f00 */
.L_x_687:
        /* <DEDUP_REMOVED lines=24> */
[----:B------:R-:W-:Y:S01]  /*05a0*/  ISETP.NE.AND P1, PT, R118, -0x1, PT ;  /* 0xffffffff7600780c */ /* 0x000fe20003f25270 */
[----:B------:R-:W1:Y:S01]  /*05b0*/  LDC.U8 R6, c[0x0][0x2d8] ;  /* 0x0000b600ff067b82 */ /* 0x000e620000000000 */
        /* <DEDUP_REMOVED lines=13> */
[----:B-1----:R-:W-:Y:S01]  /*0690*/  SHF.R.S32.HI R8, RZ, 0x1f, R5 ;  /* 0x0000001fff087819 */ /* 0x002fe20000011405 */
        /* <DEDUP_REMOVED lines=9> */
.L_x_689:
[----:B-1----:R-:W-:-:S04]  /*0730*/  IABS R8, c[0x0][0x1c8] ;  /* 0x0000720000087a13 */ /* 0x002fc80000000000 */
        /* <DEDUP_REMOVED lines=14> */
[----:B------:R-:W-:Y:S01]  /*0820*/  ISETP.GE.AND P1, PT, R4, RZ, PT ;  /* 0x000000ff0400720c */ /* 0x000fe20003f26270 */
[----:B------:R-:W-:Y:S01]  /*0830*/  @P0 IMAD.IADD R4, R5, 0x1, R16 ;  /* 0x0000000105040824 */ /* 0x000fe200078e0210 */
[----:B------:R-:W-:-:S09]  /*0840*/  SHF.R.S32.HI R16, RZ, 0x1f, R27 ;  /* 0x0000001fff107819 */ /* 0x000fd2000001141b */
[----:B------:R-:W-:Y:S01]  /*0850*/  @!P2 IMAD.IADD R7, R7, 0x1, -R8 ;  /* 0x000000010707a824 */ /* 0x000fe200078e0a08 */
[----:B------:R-:W-:Y:S02]  /*0860*/  @!P2 IADD3 R100, R100, 0x1, RZ ;  /* 0x000000016464a810 */ /* 0x000fe40007ffe0ff */
[----:B------:R-:W-:Y:S02]  /*0870*/  ISETP.NE.AND P2, PT, RZ, c[0x0][0x1c8], PT ;  /* 0x00007200ff007a0c */ /* 0x000fe40003f45270 */
[----:B------:R-:W-:Y:S01]  /*0880*/  ISETP.GE.U32.AND P3, PT, R7, R8, PT ;  /* 0x000000080700720c */ /* 0x000fe20003f66070 */
[----:B------:R-:W-:-:S04]  /*0890*/  @P0 IMAD.WIDE.U32 R8, R4, c[0x0][0x1a0], RZ ;  /* 0x0000680004080a25 */ /* 0x000fc800078e00ff */
[----:B------:R-:W-:-:S08]  /*08a0*/  @P0 IMAD R4, R4, c[0x0][0x1a4], R9 ;  /* 0x0000690004040a24 */ /* 0x000fd000078e0209 */
        /* <DEDUP_REMOVED lines=14> */
.L_x_690:
[CC--:B------:R-:W-:Y:S01]  /*0990*/  LEA.HI R9, R17.reuse, R10.reuse, RZ, 0x2 ;  /* 0x0000000a11097211 */ /* 0x0c0fe200078f10ff */
[----:B------:R-:W-:Y:S01]  /*09a0*/  IMAD R16, R16, c[0x0][0x1a8], RZ ;  /* 0x00006a0010107a24 */ /* 0x000fe200078e02ff */
[-C--:B------:R-:W-:Y:S01]  /*09b0*/  LEA.HI R15, R17, R10.reuse, RZ, 0x3 ;  /* 0x0000000a110f7211 */ /* 0x080fe200078f18ff */
[----:B------:R-:W-:Y:S01]  /*09c0*/  BSSY B0, `(.L_x_691) ;  /* 0x000005e000007945 */ /* 0x000fe20003800000 */
[----:B------:R-:W-:Y:S01]  /*09d0*/  LOP3.LUT R5, R9, 0xfffffffc, RZ, 0xc0, !PT ;  /* 0xfffffffc09057812 */ /* 0x000fe200078ec0ff */
[----:B------:R-:W-:Y:S01]  /*09e0*/  IMAD R29, R27, c[0x0][0x1ac], R16 ;  /* 0x00006b001b1d7a24 */ /* 0x000fe200078e0210 */
[----:B------:R-:W-:Y:S02]  /*09f0*/  SHF.R.S32.HI R18, RZ, 0x3, R15 ;  /* 0x00000003ff127819 */ /* 0x000fe4000001140f */
[----:B------:R-:W-:Y:S01]  /*0a00*/  SHF.R.S32.HI R22, RZ, 0x2, R9 ;  /* 0x00000002ff167819 */ /* 0x000fe20000011409 */
[----:B------:R-:W-:Y:S01]  /*0a10*/  IMAD.IADD R128, R10, 0x1, -R5 ;  /* 0x000000010a807824 */ /* 0x000fe200078e0a05 */
[----:B------:R-:W-:Y:S01]  /*0a20*/  LEA.HI R17, R17, R10, RZ, 0x4 ;  /* 0x0000000a11117211 */ /* 0x000fe200078f20ff */
[----:B------:R-:W-:Y:S01]  /*0a30*/  IMAD.SHL.U32 R5, R18, 0x40, RZ ;  /* 0x0000004012057824 */ /* 0x000fe200078e00ff */
[----:B------:R-:W-:Y:S01]  /*0a40*/  LEA.HI R9, R9, R22, RZ, 0x1 ;  /* 0x0000001609097211 */ /* 0x000fe200078f08ff */
[----:B------:R-:W-:Y:S01]  /*0a50*/  IMAD.SHL.U32 R128, R128, 0x8, RZ ;  /* 0x0000000880807824 */ /* 0x000fe200078e00ff */
[----:B------:R-:W-:-:S02]  /*0a60*/  LOP3.LUT R7, R17, 0xfffffff0, RZ, 0xc0, !PT ;  /* 0xfffffff011077812 */ /* 0x000fc400078ec0ff */
[----:B------:R-:W-:Y:S02]  /*0a70*/  LOP3.LUT R5, R5, 0xc0, RZ, 0xc0, !PT ;  /* 0x000000c005057812 */ /* 0x000fe400078ec0ff */
[----:B------:R-:W-:Y:S02]  /*0a80*/  IADD3 R30, P0, R128, R30, RZ ;  /* 0x0000001e801e7210 */ /* 0x000fe40007f1e0ff */
[--C-:B------:R-:W-:Y:S02]  /*0a90*/  SHF.R.S32.HI R129, RZ, 0x1f, R128.reuse ;  /* 0x0000001fff817819 */ /* 0x100fe40000011480 */
[----:B------:R-:W-:Y:S02]  /*0aa0*/  LOP3.LUT R14, R5, 0x18, R128, 0xf8, !PT ;  /* 0x00000018050e7812 */ /* 0x000fe400078ef880 */
[----:B------:R-:W-:Y:S01]  /*0ab0*/  SHF.R.U32.HI R5, RZ, 0x3, R5 ;  /* 0x00000003ff057819 */ /* 0x000fe20000011605 */
[----:B------:R-:W-:Y:S01]  /*0ac0*/  IMAD.X R31, R129, 0x1, R3, P0 ;  /* 0x00000001811f7824 */ /* 0x000fe200000e0603 */
[----:B------:R-:W-:Y:S01]  /*0ad0*/  SHF.R.S32.HI R23, RZ, 0x1f, R22 ;  /* 0x0000001fff177819 */ /* 0x000fe20000011416 */
[----:B------:R-:W-:Y:S01]  /*0ae0*/  IMAD.WIDE.U32 R32, R22, c[0x0][0x198], R128 ;  /* 0x0000660016207a25 */ /* 0x000fe200078e0080 */
[----:B------:R-:W-:-:S02]  /*0af0*/  LOP3.LUT R9, R9, 0x7fffffe, RZ, 0xc0, !PT ;  /* 0x07fffffe09097812 */ /* 0x000fc400078ec0ff */
[----:B------:R-:W-:Y:S01]  /*0b00*/  LOP3.LUT R5, R14, R5, RZ, 0x3c, !PT ;  /* 0x000000050e057212 */ /* 0x000fe200078e3cff */
[----:B------:R-:W-:Y:S01]  /*0b10*/  IMAD.IADD R14, R10, 0x1, -R7 ;  /* 0x000000010a0e7824 */ /* 0x000fe200078e0a07 */
[----:B------:R-:W-:Y:S01]  /*0b20*/  SHF.R.S32.HI R19, RZ, 0x5, R19 ;  /* 0x00000005ff137819 */ /* 0x000fe20000011413 */
[----:B------:R-:W-:Y:S01]  /*0b30*/  IMAD.WIDE.U32 R26, R27, c[0x0][0x1a8], R30 ;  /* 0x00006a001b1a7a25 */ /* 0x000fe200078e001e */
[----:B------:R-:W-:Y:S02]  /*0b40*/  SHF.R.S32.HI R103, RZ, 0x1f, R100 ;  /* 0x0000001fff677819 */ /* 0x000fe40000011464 */
[----:B------:R-:W-:Y:S01]  /*0b50*/  LEA.HI R13, R14, R14, RZ, 0x1 ;  /* 0x0000000e0e0d7211 */ /* 0x000fe200078f08ff */
[----:B------:R-:W-:Y:S01]  /*0b60*/  IMAD R3, R23, c[0x0][0x1a0], RZ ;  /* 0x0000680017037a24 */ /* 0x000fe200078e02ff */
[----:B------:R-:W-:Y:S01]  /*0b70*/  IADD3 R124, P1, R124, R32, RZ ;  /* 0x000000207c7c7210 */ /* 0x000fe20007f3e0ff */
[----:B------:R-:W-:Y:S01]  /*0b80*/  IMAD.WIDE.U32 R30, R22, c[0x0][0x1a0], R128 ;  /* 0x00006800161e7a25 */ /* 0x000fe200078e0080 */
[----:B------:R-:W-:-:S02]  /*0b90*/  SHF.R.S32.HI R7, RZ, 0x1, R13 ;  /* 0x00000001ff077819 */ /* 0x000fc4000001140d */
[----:B------:R-:W-:Y:S01]  /*0ba0*/  SHF.R.S32.HI R16, RZ, 0x1f, R13 ;  /* 0x0000001fff107819 */ /* 0x000fe2000001140d */
[----:B------:R-:W-:Y:S01]  /*0bb0*/  IMAD.IADD R120, R22, 0x1, -R9 ;  /* 0x0000000116787824 */ /* 0x000fe200078e0a09 */
[----:B------:R-:W-:Y:S01]  /*0bc0*/  IADD3 R8, P0, R8, R30, RZ ;  /* 0x0000001e08087210 */ /* 0x000fe20007f1e0ff */
[----:B------:R-:W-:Y:S01]  /*0bd0*/  IMAD R3, R22, c[0x0][0x1a4], R3 ;  /* 0x0000690016037a24 */ /* 0x000fe200078e0203 */
[----:B------:R-:W-:Y:S01]  /*0be0*/  LEA.HI R16, R16, R7, RZ, 0x2 ;  /* 0x0000000710107211 */ /* 0x000fe200078f10ff */
[----:B------:R-:W-:Y:S01]  /*0bf0*/  IMAD R120, R19, 0x8, R120 ;  /* 0x0000000813787824 */ /* 0x000fe200078e0278 */
[----:B------:R-:W-:Y:S01]  /*0c00*/  IADD3 R122, R128, 0x20, RZ ;  /* 0x00000020807a7810 */ /* 0x000fe20007ffe0ff */
[----:B------:R-:W-:Y:S01]  /*0c10*/  IMAD R127, R103, c[0x0][0x1b0], RZ ;  /* 0x00006c00677f7a24 */ /* 0x000fe200078e02ff */
[----:B------:R-:W-:Y:S01]  /*0c20*/  IADD3.X R9, R4, R31, R3, P0, !PT ;  /* 0x0000001f04097210 */ /* 0x000fe200007fe403 */
[----:B------:R-:W-:Y:S01]  /*0c30*/  IMAD.U32 R120, R120, 0x20, R5 ;  /* 0x0000002078787824 */ /* 0x000fe200078e0005 */
[----:B------:R-:W-:Y:S01]  /*0c40*/  LOP3.LUT R16, R16, 0xfffffffc, RZ, 0xc0, !PT ;  /* 0xfffffffc10107812 */ /* 0x000fe200078ec0ff */
[----:B------:R-:W-:Y:S01]  /*0c50*/  IMAD.IADD R4, R123, 0x1, -R12 ;  /* 0x000000017b047824 */ /* 0x000fe200078e0a0c */
[----:B------:R-:W-:Y:S01]  /*0c60*/  IADD3 R121, R128, 0x40, RZ ;  /* 0x0000004080797810 */ /* 0x000fe20007ffe0ff */
[----:B------:R-:W-:-:S02]  /*0c70*/  IMAD R5, R23, c[0x0][0x198], RZ ;  /* 0x0000660017057a24 */ /* 0x000fc400078e02ff */
[----:B------:R-:W-:Y:S01]  /*0c80*/  IMAD.IADD R16, R7, 0x1, -R16 ;  /* 0x0000000107107824 */ /* 0x000fe200078e0a10 */
[C---:B------:R-:W-:Y:S01]  /*0c90*/  ISETP.GE.AND P0, PT, R22.reuse, R4, PT ;  /* 0x000000041600720c */ /* 0x040fe20003f06270 */
[----:B------:R-:W-:Y:S02]  /*0ca0*/  IMAD R5, R22, c[0x0][0x19c], R5 ;  /* 0x0000670016057a24 */ /* 0x000fe400078e0205 */
[----:B------:R-:W-:Y:S02]  /*0cb0*/  IMAD R103, R103, c[0x0][0x1b8], RZ ;  /* 0x00006e0067677a24 */ /* 0x000fe400078e02ff */
[----:B------:R-:W-:Y:S01]  /*0cc0*/  IMAD R127, R100, c[0x0][0x1b4], R127 ;  /* 0x00006d00647f7a24 */ /* 0x000fe200078e027f */
[----:B------:R-:W-:Y:S01]  /*0cd0*/  IADD3.X R125, R28, R33, R5, P1, !PT ;  /* 0x000000211c7d7210 */ /* 0x000fe20000ffe405 */
[----:B------:R-:W-:Y:S01]  /*0ce0*/  IMAD R103, R100, c[0x0][0x1bc], R103 ;  /* 0x00006f0064677a24 */ /* 0x000fe200078e0267 */
[----:B------:R-:W-:Y:S01]  /*0cf0*/  LOP3.LUT P1, RZ, R16, 0x2, RZ, 0xc0, !PT ;  /* 0x0000000210ff7812 */ /* 0x000fe2000782c0ff */
[----:B------:R-:W-:-:S02]  /*0d00*/  IMAD.MOV.U32 R5, RZ, RZ, 0x10 ;  /* 0x00000010ff057424 */ /* 0x000fc400078e00ff */
[----:B------:R-:W-:-:S03]  /*0d10*/  IMAD.WIDE.U32 R124, R100, c[0x0][0x1b0], R124 ;  /* 0x00006c00647c7a25 */ /* 0x000fc600078e007c */
[----:B------:R-:W-:Y:S01]  /*0d20*/  SEL R3, R5, 0xfffffff0, !P1 ;  /* 0xfffffff005037807 */ /* 0x000fe20004800000 */
[----:B------:R-:W-:-:S04]  /*0d30*/  IMAD.WIDE.U32 R100, R100, c[0x0][0x1b8], R8 ;  /* 0x00006e0064647a25 */ /* 0x000fc800078e0008 */
[----:B------:R-:W-:-:S04]  /*0d40*/  IMAD.WIDE R130, R20, 0x40, R22 ;  /* 0x0000004014827825 */ /* 0x000fc800078e0216 */
        /* <DEDUP_REMOVED lines=37> */
.L_x_692:
[----:B------:R-:W-:Y:S05]  /*0fa0*/  BSYNC B0 ;  /* 0x0000000000007941 */ /* 0x000fea0003800000 */
.L_x_691:
        /* <DEDUP_REMOVED lines=40> */
.L_x_694:
[----:B------:R-:W-:Y:S05]  /*1230*/  BSYNC B0 ;  /* 0x0000000000007941 */ /* 0x000fea0003800000 */
.L_x_693:
        /* <DEDUP_REMOVED lines=38> */
.L_x_696:
[----:B------:R-:W-:Y:S05]  /*14a0*/  BSYNC B0 ;  /* 0x0000000000007941 */ /* 0x000fea0003800000 */
.L_x_695:
[----:B------:R-:W-:Y:S01]  /*14b0*/  ISETP.GE.AND P0, PT, R9, R8, PT ;  /* 0x000000080900720c */ /* 0x000fe20003f06270 */
        /* <DEDUP_REMOVED lines=36> */
.L_x_698:
[----:B------:R-:W-:Y:S05]  /*1700*/  BSYNC B0 ;  /* 0x0000000000007941 */ /* 0x000fea0003800000 */
.L_x_697:
[----:B------:R-:W0:Y:S01]  /*1710*/  LDGDEPBAR ;  /* 0x00000000000079af */ /* 0x000e220000000000 */
[----:B------:R-:W-:Y:S01]  /*1720*/  LOP3.LUT R21, R13, 0x7fffffe, RZ, 0xc0, !PT ;  /* 0x07fffffe0d157812 */ /* 0x000fe200078ec0ff */
[----:B------:R-:W-:Y:S01]  /*1730*/  IMAD R4, R88, UR16, RZ ;  /* 0x0000001058047c24 */ /* 0x000fe2000f8e02ff */
[----:B------:R-:W-:Y:S01]  /*1740*/  LOP3.LUT R13, R15, 0xfffffff8, RZ, 0xc0, !PT ;  /* 0xfffffff80f0d7812 */ /* 0x000fe200078ec0ff */
[----:B------:R-:W-:Y:S01]  /*1750*/  IMAD.SHL.U32 R16, R16, 0x40, RZ ;  /* 0x0000004010107824 */ /* 0x000fe200078e00ff */
[----:B------:R-:W-:Y:S01]  /*1760*/  ISETP.GE.AND P0, PT, R22, R8, PT ;  /* 0x000000081600720c */ /* 0x000fe20003f06270 */
[----:B------:R-:W-:Y:S01]  /*1770*/  IMAD.IADD R15, R14, 0x1, -R21 ;  /* 0x000000010e0f7824 */ /* 0x000fe200078e0a15 */
[----:B------:R-:W-:Y:S01]  /*1780*/  SHF.R.S32.HI R22, RZ, 0x4, R17 ;  /* 0x00000004ff167819 */ /* 0x000fe20000011411 */
[----:B------:R-:W-:Y:S01]  /*1790*/  IMAD.IADD R13, R10, 0x1, -R13 ;  /* 0x000000010a0d7824 */ /* 0x000fe200078e0a0d */
[----:B------:R-:W-:Y:S01]  /*17a0*/  SHF.R.S32.HI R11, RZ, 0x1f, R14 ;  /* 0x0000001fff0b7819 */ /* 0x000fe2000001140e */
[----:B------:R-:W-:Y:S01]  /*17b0*/  IMAD R7, R7, UR17, R4 ;  /* 0x0000001107077c24 */ /* 0x000fe2000f8e0204 */
[----:B------:R-:W-:Y:S01]  /*17c0*/  LEA.HI R17, R17, R22, RZ, 0x1 ;  /* 0x0000001611117211 */ /* 0x000fe200078f08ff */
[----:B------:R-:W-:Y:S01]  /*17d0*/  IMAD R12, R19, 0x10, R12 ;  /* 0x00000010130c7824 */ /* 0x000fe200078e020c */
[----:B------:R-:W-:Y:S01]  /*17e0*/  LEA.HI R14, R11, R14, RZ, 0x3 ;  /* 0x0000000e0b0e7211 */ /* 0x000fe200078f18ff */
[----:B------:R-:W-:Y:S01]  /*17f0*/  IMAD R97, R20, 0x4, R19 ;  /* 0x0000000414617824 */ /* 0x000fe200078e0213 */
[----:B------:R-:W-:Y:S01]  /*1800*/  LEA.HI R11, R13, R13, RZ, 0x1 ;  /* 0x0000000d0d0b7211 */ /* 0x000fe200078f08ff */
[----:B------:R-:W-:Y:S01]  /*1810*/  IMAD.MOV.U32 R102, RZ, RZ, R100 ;  /* 0x000000ffff667224 */ /* 0x000fe200078e0064 */
[----:B------:R-:W-:Y:S01]  /*1820*/  LOP3.LUT R17, R17, 0xfffffffe, RZ, 0xc0, !PT ;  /* 0xfffffffe11117812 */ /* 0x000fe200078ec0ff */
[----:B------:R-:W-:Y:S01]  /*1830*/  IMAD.SHL.U32 R14, R14, 0x20, RZ ;  /* 0x000000200e0e7824 */ /* 0x000fe200078e00ff */
[----:B------:R-:W-:Y:S01]  /*1840*/  LOP3.LUT R4, R11, 0x7fffffe, RZ, 0xc0, !PT ;  /* 0x07fffffe0b047812 */ /* 0x000fe200078ec0ff */
[----:B------:R-:W-:Y:S01]  /*1850*/  IMAD.SHL.U32 R89, R10, 0x2, RZ ;  /* 0x000000020a597824 */ /* 0x000fe200078e00ff */
[----:B------:R-:W-:Y:S01]  /*1860*/  LOP3.LUT R16, R16, 0xc0, RZ, 0xc0, !PT ;  /* 0x000000c010107812 */ /* 0x000fe200078ec0ff */
[----:B------:R-:W-:Y:S01]  /*1870*/  IMAD.IADD R17, R22, 0x1, -R17 ;  /* 0x0000000116117824 */ /* 0x000fe200078e0a11 */
[----:B------:R-:W-:Y:S01]  /*1880*/  SHF.R.S32.HI R11, RZ, 0x1, R11 ;  /* 0x00000001ff0b7819 */ /* 0x000fe2000001140b */
[----:B------:R-:W-:-:S04]  /*1890*/  DEPBAR.LE SB0, 0x0 ;  /* 0x000080000000791a */ /* 0x000fc80000000000 */
[----:B------:R-:W-:Y:S01]  /*18a0*/  BAR.SYNC.DEFER_BLOCKING 0x0 ;  /* 0x0000000000007b1d */ /* 0x000fe20000010000 */
[----:B------:R-:W-:Y:S01]  /*18b0*/  IMAD.IADD R4, R13, 0x1, -R4 ;  /* 0x000000010d047824 */ /* 0x000fe200078e0a04 */
[----:B------:R-:W-:Y:S01]  /*18c0*/  LOP3.LUT P1, RZ, R11, 0x2, RZ, 0xc0, !PT ;  /* 0x000000020bff7812 */ /* 0x000fe2000782c0ff */
[----:B------:R-:W-:Y:S01]  /*18d0*/  IMAD.SHL.U32 R13, R17, 0x8, RZ ;  /* 0x00000008110d7824 */ /* 0x000fe200078e00ff */
[----:B------:R-:W-:Y:S01]  /*18e0*/  SHF.R.S32.HI R119, RZ, 0x1f, R24 ;  /* 0x0000001fff777819 */ /* 0x000fe20000011418 */
[----:B------:R-:W-:Y:S01]  /*18f0*/  IMAD.SHL.U32 R11, R11, 0x40, RZ ;  /* 0x000000400b0b7824 */ /* 0x000fe200078e00ff */
[----:B------:R-:W-:Y:S01]  /*1900*/  LOP3.LUT R14, R14, 0xffffff00, RZ, 0xc0, !PT ;  /* 0xffffff000e0e7812 */ /* 0x000fe200078ec0ff */
[----:B------:R-:W-:Y:S01]  /*1910*/  IMAD R116, R17, 0x8, R4 ;  /* 0x0000000811747824 */ /* 0x000fe200078e0204 */
[----:B------:R-:W-:Y:S01]  /*1920*/  LOP3.LUT R13, R16, 0x8, R13, 0xf8, !PT ;  /* 0x00000008100d7812 */ /* 0x000fe200078ef80d */
[----:B------:R-:W-:Y:S01]  /*1930*/  UIADD3 UR15, UR24, -0x4ab325aa, URZ ;  /* 0xb54cda56180f7890 */ /* 0x000fe2000fffe03f */
[----:B------:R-:W-:Y:S01]  /*1940*/  SHF.R.U32.HI R16, RZ, 0x3, R16 ;  /* 0x00000003ff107819 */ /* 0x000fe20000011610 */
[--C-:B------:R-:W-:Y:S01]  /*1950*/  IMAD R20, R19, 0x200, R14.reuse ;  /* 0x0000020013147824 */ /* 0x100fe200078e020e */
[----:B------:R-:W-:Y:S01]  /*1960*/  LOP3.LUT R11, R11, 0xc0, RZ, 0xc0, !PT ;  /* 0x000000c00b0b7812 */ /* 0x000fe200078ec0ff */
[----:B------:R-:W-:Y:S01]  /*1970*/  IMAD R14, R15, 0x20, R14 ;  /* 0x000000200f0e7824 */ /* 0x000fe200078e020e */
[----:B------:R-:W-:Y:S01]  /*1980*/  LOP3.LUT R13, R13, R16, RZ, 0x3c, !PT ;  /* 0x000000100d0d7212 */ /* 0x000fe200078e3cff */
[----:B------:R-:W-:Y:S01]  /*1990*/  IMAD.SHL.U32 R16, R18, 0x8, RZ ;  /* 0x0000000812107824 */ /* 0x000fe200078e00ff */
[----:B------:R-:W-:Y:S01]  /*19a0*/  LEA.HI R119, R119, R24, RZ, 0x2 ;  /* 0x0000001877777211 */ /* 0x000fe200078f10ff */
[----:B------:R-:W-:Y:S01]  /*19b0*/  IMAD R20, R15, 0x20, R20 ;  /* 0x000000200f147824 */ /* 0x000fe200078e0214 */
[----:B------:R-:W-:Y:S01]  /*19c0*/  UIADD3 UR14, UR25, 0x646e171e, URZ ;  /* 0x646e171e190e7890 */ /* 0x000fe2000fffe03f */
[----:B------:R-:W-:Y:S01]  /*19d0*/  IMAD.IADD R4, R13, 0x1, R14 ;  /* 0x000000010d047824 */ /* 0x000fe200078e020e */
[----:B------:R-:W-:Y:S01]  /*19e0*/  LOP3.LUT R16, R11, 0x8, R16, 0xf8, !PT ;  /* 0x000000080b107812 */ /* 0x000fe200078ef810 */
[----:B------:R-:W-:Y:S01]  /*19f0*/  IMAD.WIDE.U32 R14, R88, UR17, R102 ;  /* 0x00000011580e7c25 */ /* 0x000fe2000f8e0066 */
[----:B------:R-:W-:Y:S01]  /*1a00*/  SHF.R.U32.HI R11, RZ, 0x3, R11 ;  /* 0x00000003ff0b7819 */ /* 0x000fe2000001160b */
[----:B------:R-:W-:Y:S01]  /*1a10*/  BSSY B0, `(.L_x_699) ;  /* 0x000002d000007945 */ /* 0x000fe20003800000 */
[----:B------:R3:W-:Y:S01]  /*1a20*/  @P0 STS [R120+0x6000], RZ ;  /* 0x006000ff78000388 */ /* 0x0007e20000000800 */
[----:B------:R-:W-:Y:S01]  /*1a30*/  SHF.R.S32.HI R119, RZ, 0x2, R119 ;  /* 0x00000002ff777819 */ /* 0x000fe20000011477 */
[----:B------:R-:W-:Y:S01]  /*1a40*/  IMAD.IADD R117, R13, 0x1, R20 ;  /* 0x000000010d757824 */ /* 0x000fe200078e0214 */
[----:B------:R-:W-:Y:S01]  /*1a50*/  LOP3.LUT R11, R16, R11, RZ, 0x3c, !PT ;  /* 0x0000000b100b7212 */ /* 0x000fe200078e3cff */
[----:B------:R3:W-:Y:S01]  /*1a60*/  @P0 STS [R120+0x6004], RZ ;  /* 0x006004ff78000388 */ /* 0x0007e20000000800 */
[----:B------:R-:W-:Y:S01]  /*1a70*/  IADD3 R12, R12, 0x1, R119 ;  /* 0x000000010c0c7810 */ /* 0x000fe20007ffe077 */
[----:B------:R-:W-:Y:S01]  /*1a80*/  IMAD.IADD R10, R15, 0x1, R7 ;  /* 0x000000010f0a7824 */ /* 0x000fe200078e0207 */
[----:B------:R-:W-:Y:S01]  /*1a90*/  LOP3.LUT R89, R89, 0x6, RZ, 0xc0, !PT ;  /* 0x0000000659597812 */ /* 0x000fe200078ec0ff */
[----:B------:R3:W-:Y:S01]  /*1aa0*/  @P0 STS.64 [R120+0x6008], RZ ;  /* 0x006008ff78000388 */ /* 0x0007e20000000a00 */
[----:B------:R-:W-:Y:S01]  /*1ab0*/  IMAD.U32 R116, R116, 0x20, R11 ;  /* 0x0000002074747824 */ /* 0x000fe200078e000b */
[----:B------:R-:W-:Y:S01]  /*1ac0*/  IADD3 R11, R2, R12, -R123 ;  /* 0x0000000c020b7210 */ /* 0x000fe20007ffe87b */
[----:B------:R-:W-:Y:S01]  /*1ad0*/  IMAD.SHL.U32 R117, R117, 0x2, RZ ;  /* 0x0000000275757824 */ /* 0x000fe200078e00ff */
[----:B------:R3:W-:Y:S01]  /*1ae0*/  @P0 STS.128 [R120+0x7000], RZ ;  /* 0x007000ff78000388 */ /* 0x0007e20000000c00 */
[----:B------:R-:W-:-:S02]  /*1af0*/  SEL R5, R5, 0xfffffff0, !P1 ;  /* 0xfffffff005057807 */ /* 0x000fc40004800000 */
[----:B------:R-:W-:Y:S01]  /*1b00*/  IADD3 R7, R11, c[0x0][0x2e8], RZ ;  /* 0x0000ba000b077a10 */ /* 0x000fe20007ffe0ff */
        /* <DEDUP_REMOVED lines=29> */
.L_x_700:
[----:B------:R-:W-:Y:S05]  /*1ce0*/  BSYNC B0 ;  /* 0x0000000000007941 */ /* 0x000fea0003800000 */
.L_x_699:
        /* <DEDUP_REMOVED lines=36> */
.L_x_702:
[----:B------:R-:W-:Y:S05]  /*1f30*/  BSYNC B0 ;  /* 0x0000000000007941 */ /* 0x000fea0003800000 */
.L_x_701:
[----:B------:R-:W-:Y:S01]  /*1f40*/  IMAD.SHL.U32 R116, R116, 0x2, RZ ;  /* 0x0000000274747824 */ /* 0x000fe200078e00ff */
[----:B------:R-:W-:Y:S01]  /*1f50*/  LDSM.16.M88.4 R44, [R117] ;  /* 0x00000000752c783b */ /* 0x000fe20000000200 */
[----:B------:R-:W-:Y:S01]  /*1f60*/  IMAD R115, R3, 0x2, R117 ;  /* 0x0000000203737824 */ /* 0x000fe200078e0275 */
[----:B------:R-:W-:Y:S01]  /*1f70*/  IMNMX R105, R7, R2, PT ;  /* 0x0000000207697217 */ /* 0x000fe20003800200 */
[----:B------:R-:W-:Y:S01]  /*1f80*/  IMAD R113, R5, 0x2, R116 ;  /* 0x0000000205717824 */ /* 0x000fe200078e0274 */
[----:B----4-:R-:W4:Y:S01]  /*1f90*/  LDSM.16.M88.4 R16, [R116+0x3000] ;  /* 0x003000007410783b */ /* 0x010f220000000200 */
[----:B------:R-:W-:Y:S01]  /*1fa0*/  IMAD R89, R88, 0x40, R89 ;  /* 0x0000004058597824 */ /* 0x000fe200078e0259 */
[----:B------:R-:W-:Y:S02]  /*1fb0*/  IADD3 R5, R7, 0x8, RZ ;  /* 0x0000000807057810 */ /* 0x000fe40007ffe0ff */
[----:B------:R-:W5:Y:S02]  /*1fc0*/  LDSM.16.M88.4 R60, [R116+0x3400] ;  /* 0x00340000743c783b */ /* 0x000f640000000200 */
[----:B------:R-:W-:-:S02]  /*1fd0*/  IADD3 R7, R89, 0x1, RZ ;  /* 0x0000000159077810 */ /* 0x000fc40007ffe0ff */
[----:B------:R-:W1:Y:S01]  /*1fe0*/  LDSM.16.M88.4 R52, [R116+0x3800] ;  /* 0x003800007434783b */ /* 0x000e620000000200 */
[----:B------:R-:W-:Y:S02]  /*1ff0*/  IMNMX R104, R5, R2, PT ;  /* 0x0000000205687217 */ /* 0x000fe40003800200 */
[----:B------:R-:W-:Y:S01]  /*2000*/  IADD3 R2, R89, 0x8, RZ ;  /* 0x0000000859027810 */ /* 0x000fe20007ffe0ff */
[----:B------:R-:W2:Y:S01]  /*2010*/  LDSM.16.M88.4 R12, [R116+0x3c00] ;  /* 0x003c0000740c783b */ /* 0x000ea20000000200 */
[CC--:B------:R-:W-:Y:S02]  /*2020*/  ISETP.GE.AND P5, PT, R7.reuse, R105.reuse, PT ;  /* 0x000000690700720c */ /* 0x0c0fe40003fa6270 */
[----:B------:R-:W-:Y:S01]  /*2030*/  ISETP.GE.AND P3, PT, R7, R104, PT ;  /* 0x000000680700720c */ /* 0x000fe20003f66270 */
[----:B------:R-:W-:Y:S01]  /*2040*/  LDSM.16.M88.4 R36, [R115] ;  /* 0x000000007324783b */ /* 0x000fe20000000200 */
[C---:B------:R-:W-:Y:S02]  /*2050*/  IADD3 R7, R89.reuse, 0x9, RZ ;  /* 0x0000000959077810 */ /* 0x040fe40007ffe0ff */
[----:B------:R-:W-:Y:S01]  /*2060*/  IADD3 R5, R89, 0x10, RZ ;  /* 0x0000001059057810 */ /* 0x000fe20007ffe0ff */
[----:B------:R-:W3:Y:S01]  /*2070*/  LDSM.16.M88.4 R76, [R113+0x3000] ;  /* 0x00300000714c783b */ /* 0x000ee20000000200 */
[----:B------:R-:W-:-:S02]  /*2080*/  ISETP.GE.AND P4, PT, R2, R105, PT ;  /* 0x000000690200720c */ /* 0x000fc40003f86270 */
[-C--:B------:R-:W-:Y:S01]  /*2090*/  ISETP.GE.AND P6, PT, R7, R104.reuse, PT ;  /* 0x000000680700720c */ /* 0x080fe20003fc6270 */
[----:B------:R-:W1:Y:S01]  /*20a0*/  LDSM.16.M88.4 R40, [R113+0x3c00] ;  /* 0x003c00007128783b */ /* 0x000e620000000200 */
[----:B------:R-:W-:Y:S02]  /*20b0*/  ISETP.GE.AND P0, PT, R2, R104, PT ;  /* 0x000000680200720c */ /* 0x000fe40003f06270 */
[----:B------:R-:W-:Y:S01]  /*20c0*/  IADD3 R2, R89, 0x11, RZ ;  /* 0x0000001159027810 */ /* 0x000fe20007ffe0ff */
[----:B------:R-:W2:Y:S01]  /*20d0*/  LDSM.16.M88.4 R68, [R113+0x3800] ;  /* 0x003800007144783b */ /* 0x000ea20000000200 */
[-C--:B------:R-:W-:Y:S02]  /*20e0*/  ISETP.GE.AND P1, PT, R5, R105.reuse, PT ;  /* 0x000000690500720c */ /* 0x080fe40003f26270 */
[----:B------:R-:W-:Y:S01]  /*20f0*/  ISETP.GE.AND P2, PT, R7, R105, PT ;  /* 0x000000690700720c */ /* 0x000fe20003f46270 */
[----:B------:R-:W2:Y:S04]  /*2100*/  LDSM.16.M88.4 R72, [R113+0x3400] ;  /* 0x003400007148783b */ /* 0x000ea80000000200 */
[----:B-1----:R-:W-:Y:S01]  /*2110*/  LDSM.16.M88.4 R8, [R117+0x1000] ;  /* 0x001000007508783b */ /* 0x002fe20000000200 */
[C---:B----4-:R-:W-:Y:S03]  /*2120*/  HMMA.16816.F32 R20, R44.reuse, R16, RZ ;  /* 0x000000102c14723c */ /* 0x050fe600000018ff */
[----:B------:R-:W1:Y:S04]  /*2130*/  LDSM.16.M88.4 R32, [R116+0x4000] ;  /* 0x004000007420783b */ /* 0x000e680000000200 */
[----:B------:R-:W-:Y:S01]  /*2140*/  LDSM.16.M88.4 R24, [R116+0x4800] ;  /* 0x004800007418783b */ /* 0x000fe20000000200 */
[C---:B------:R-:W-:Y:S03]  /*2150*/  HMMA.16816.F32 R16, R44.reuse, R18, RZ ;  /* 0x000000122c10723c */ /* 0x040fe600000018ff */
[----:B--2---:R-:W-:Y:S04]  /*2160*/  LDSM.16.M88.4 R28, [R116+0x4400] ;  /* 0x00440000741c783b */ /* 0x004fe80000000200 */
        /* <DEDUP_REMOVED lines=45> */
[C---:B------:R-:W-:Y:S08]  /*2440*/  HMMA.16816.F32 R52, R80.reuse, R74, R52 ;  /* 0x0000004a5034723c */ /* 0x040ff00000001834 */
[----:B------:R-:W-:Y:S08]  /*2450*/  HMMA.16816.F32 R60, R80, R78, R60 ;  /* 0x0000004e503c723c */ /* 0x000ff0000000183c */
[C---:B--2---:R-:W-:Y:S08]  /*2460*/  HMMA.16816.F32 R48, R40.reuse, R24, R48 ;  /* 0x000000182830723c */ /* 0x044ff00000001830 */
[C---:B------:R-:W-:Y:S01]  /*2470*/  HMMA.16816.F32 R44, R40.reuse, R26, R44 ;  /* 0x0000001a282c723c */ /* 0x040fe2000000182c */
[----:B------:R-:W2:Y:S07]  /*2480*/  LDSM.16.M88.4 R24, [R113+0x5800] ;  /* 0x005800007118783b */ /* 0x000eae0000000200 */
        /* <DEDUP_REMOVED lines=10> */
[----:B------:R-:W-:Y:S02]  /*2530*/  FSEL R5, R71, -INF , !P3 ;  /* 0xff80000047057808 */ /* 0x000fe40005800000 */
[----:B------:R-:W-:Y:S01]  /*2540*/  ISETP.GE.AND P3, PT, R2, R105, PT ;  /* 0x000000690200720c */ /* 0x000fe20003f66270 */
[----:B-1----:R-:W-:Y:S01]  /*2550*/  HMMA.16816.F32 R64, R12, R20, R64 ;  /* 0x000000140c40723c */ /* 0x002fe20000001840 */
[----:B------:R-:W-:Y:S02]  /*2560*/  FSEL R7, R18, -INF , !P0 ;  /* 0xff80000012077808 */ /* 0x000fe40004000000 */
[----:B------:R-:W-:-:S04]  /*2570*/  FSEL R37, R17, -INF , !P2 ;  /* 0xff80000011257808 */ /* 0x000fc80005000000 */
[----:B------:R-:W-:Y:S01]  /*2580*/  FSEL R21, R16, -INF , !P4 ;  /* 0xff80000010157808 */ /* 0x000fe20006000000 */
[C---:B--2---:R-:W-:Y:S01]  /*2590*/  HMMA.16816.F32 R56, R12.reuse, R24, R56 ;  /* 0x000000180c38723c */ /* 0x044fe20000001838 */
[C---:B------:R-:W-:Y:S02]  /*25a0*/  IADD3 R16, R89.reuse, 0x20, RZ ;  /* 0x0000002059107810 */ /* 0x040fe40007ffe0ff */
[-C--:B------:R-:W-:Y:S02]  /*25b0*/  ISETP.GE.AND P4, PT, R2, R104.reuse, PT ;  /* 0x000000680200720c */ /* 0x080fe40003f86270 */
[C---:B------:R-:W-:Y:S02]  /*25c0*/  IADD3 R20, R89.reuse, 0x18, RZ ;  /* 0x0000001859147810 */ /* 0x040fe40007ffe0ff */
[----:B------:R-:W-:Y:S01]  /*25d0*/  IADD3 R2, R89, 0x19, RZ ;  /* 0x0000001959027810 */ /* 0x000fe20007ffe0ff */
[----:B------:R-:W-:Y:S01]  /*25e0*/  HMMA.16816.F32 R52, R12, R26, R52 ;  /* 0x0000001a0c34723c */ /* 0x000fe20000001834 */
[C---:B------:R-:W-:Y:S01]  /*25f0*/  ISETP.GE.AND P0, PT, R20.reuse, R105, PT ;  /* 0x000000691400720c */ /* 0x040fe20003f06270 */
[----:B------:R-:W-:Y:S01]  /*2600*/  BAR.SYNC.DEFER_BLOCKING 0x0 ;  /* 0x0000000000007b1d */ /* 0x000fe20000010000 */
[----:B------:R-:W-:-:S05]  /*2610*/  ISETP.GE.AND P2, PT, R20, R104, PT ;  /* 0x000000681400720c */ /* 0x000fca0003f46270 */
[C---:B------:R-:W-:Y:S01]  /*2620*/  HMMA.16816.F32 R60, R12.reuse, R22, R60 ;  /* 0x000000160c3c723c */ /* 0x040fe2000000183c */
[----:B------:R-:W-:Y:S02]  /*2630*/  FSEL R25, R64, -INF , !P1 ;  /* 0xff80000040197808 */ /* 0x000fe40004800000 */
[----:B------:R-:W-:Y:S02]  /*2640*/  ISETP.GE.AND P1, PT, R2, R104, PT ;  /* 0x000000680200720c */ /* 0x000fe40003f26270 */
[----:B------:R-:W-:Y:S02]  /*2650*/  FSEL R39, R65, -INF , !P3 ;  /* 0xff80000041277808 */ /* 0x000fe40005800000 */
[----:B------:R-:W-:Y:S01]  /*2660*/  FSEL R23, R19, -INF , !P6 ;  /* 0xff80000013177808 */ /* 0x000fe20007000000 */
[----:B---3--:R-:W-:Y:S01]  /*2670*/  HMMA.16816.F32 R48, R12, R8, R48 ;  /* 0x000000080c30723c */ /* 0x008fe20000001830 */
[----:B------:R-:W-:Y:S02]  /*2680*/  FSEL R19, R66, -INF , !P5 ;  /* 0xff80000042137808 */ /* 0x000fe40006800000 */
[----:B------:R-:W-:-:S02]  /*2690*/  ISETP.GE.AND P5, PT, R16, R105, PT ;  /* 0x000000691000720c */ /* 0x000fc40003fa6270 */
[----:B------:R-:W-:Y:S02]  /*26a0*/  ISETP.GE.AND P6, PT, R2, R105, PT ;  /* 0x000000690200720c */ /* 0x000fe40003fc6270 */
[C---:B------:R-:W-:Y:S01]  /*26b0*/  IADD3 R8, R89.reuse, 0x29, RZ ;  /* 0x0000002959087810 */ /* 0x040fe20007ffe0ff */
[----:B------:R-:W-:Y:S01]  /*26c0*/  HMMA.16816.F32 R44, R12, R10, R44 ;  /* 0x0000000a0c2c723c */ /* 0x000fe2000000182c */
[----:B------:R-:W-:Y:S02]  /*26d0*/  FSEL R27, R56, -INF , !P5 ;  /* 0xff800000381b7808 */ /* 0x000fe40006800000 */
[----:B------:R-:W-:Y:S02]  /*26e0*/  ISETP.GE.AND P5, PT, R8, R104, PT ;  /* 0x000000680800720c */ /* 0x000fe40003fa6270 */
[----:B------:R-:W-:Y:S02]  /*26f0*/  IADD3 R2, R89, 0x21, RZ ;  /* 0x0000002159027810 */ /* 0x000fe40007ffe0ff */
[----:B------:R-:W-:-:S02]  /*2700*/  FSEL R85, R55, -INF , !P5 ;  /* 0xff80000037557808 */ /* 0x000fc40006800000 */
[----:B------:R-:W-:Y:S02]  /*2710*/  FSEL R67, R67, -INF , !P4 ;  /* 0xff80000043437808 */ /* 0x000fe40006000000 */
[----:B------:R-:W-:Y:S02]  /*2720*/  FSEL R43, R60, -INF , !P0 ;  /* 0xff8000003c2b7808 */ /* 0x000fe40004000000 */
[-C--:B------:R-:W-:Y:S02]  /*2730*/  ISETP.GE.AND P5, PT, R89, R105.reuse, PT ;  /* 0x000000695900720c */ /* 0x080fe40003fa6270 */
[-C--:B------:R-:W-:Y:S02]  /*2740*/  ISETP.GE.AND P3, PT, R16, R104.reuse, PT ;  /* 0x000000681000720c */ /* 0x080fe40003f66270 */
[C---:B------:R-:W-:Y:S02]  /*2750*/  ISETP.GE.AND P4, PT, R2.reuse, R105, PT ;  /* 0x000000690200720c */ /* 0x040fe40003f86270 */
[----:B------:R-:W-:-:S02]  /*2760*/  ISETP.GE.AND P0, PT, R2, R104, PT ;  /* 0x000000680200720c */ /* 0x000fc40003f06270 */
[C---:B------:R-:W-:Y:S02]  /*2770*/  IADD3 R16, R89.reuse, 0x28, RZ ;  /* 0x0000002859107810 */ /* 0x040fe40007ffe0ff */
[----:B------:R-:W-:Y:S02]  /*2780*/  IADD3 R2, R89, 0x30, RZ ;  /* 0x0000003059027810 */ /* 0x000fe40007ffe0ff */
[----:B------:R-:W-:Y:S02]  /*2790*/  FSEL R68, R68, -INF , !P5 ;  /* 0xff80000044447808 */ /* 0x000fe40006800000 */
[----:B------:R-:W-:Y:S02]  /*27a0*/  FSEL R17, R62, -INF , !P2 ;  /* 0xff8000003e117808 */ /* 0x000fe40005000000 */
[----:B------:R-:W-:Y:S02]  /*27b0*/  FSEL R34, R58, -INF , !P3 ;  /* 0xff8000003a227808 */ /* 0x000fe40005800000 */
[----:B------:R-:W-:-:S02]  /*27c0*/  FSEL R29, R57, -INF , !P4 ;  /* 0xff800000391d7808 */ /* 0x000fc40006000000 */
[----:B------:R-:W-:Y:S02]  /*27d0*/  ISETP.GE.AND P5, PT, R98, 0x2, PT ;  /* 0x000000026200780c */ /* 0x000fe40003fa6270 */
[-C--:B------:R-:W-:Y:S02]  /*27e0*/  ISETP.GE.AND P2, PT, R16, R105.reuse, PT ;  /* 0x000000691000720c */ /* 0x080fe40003f46270 */
[C---:B------:R-:W-:Y:S02]  /*27f0*/  ISETP.GE.AND P3, PT, R2.reuse, R105, PT ;  /* 0x000000690200720c */ /* 0x040fe40003f66270 */
[----:B------:R-:W-:Y:S02]  /*2800*/  ISETP.GE.AND P4, PT, R2, R104, PT ;  /* 0x000000680200720c */ /* 0x000fe40003f86270 */
[----:B------:R-:W-:Y:S02]  /*2810*/  IADD3 R2, R89, 0x31, RZ ;  /* 0x0000003159027810 */ /* 0x000fe40007ffe0ff */
[----:B------:R-:W-:-:S02]  /*2820*/  FSEL R41, R61, -INF , !P6 ;  /* 0xff8000003d297808 */ /* 0x000fc40007000000 */
[----:B------:R-:W-:Y:S02]  /*2830*/  FSEL R63, R63, -INF , !P1 ;  /* 0xff8000003f3f7808 */ /* 0x000fe40004800000 */
[----:B------:R-:W-:Y:S02]  /*2840*/  FSEL R35, R59, -INF , !P0 ;  /* 0xff8000003b237808 */ /* 0x000fe40004000000 */
[----:B------:R-:W-:Y:S02]  /*2850*/  FSEL R30, R52, -INF , !P2 ;  /* 0xff800000341e7808 */ /* 0x000fe40005000000 */
[----:B------:R-:W-:Y:S02]  /*2860*/  ISETP.GE.AND P6, PT, R16, R104, PT ;  /* 0x000000681000720c */ /* 0x000fe40003fc6270 */
[-C--:B------:R-:W-:Y:S02]  /*2870*/  ISETP.GE.AND P1, PT, R8, R105.reuse, PT ;  /* 0x000000690800720c */ /* 0x080fe40003f26270 */
        /* <DEDUP_REMOVED lines=9> */
[CC--:B------:R-:W-:Y:S02]  /*2910*/  ISETP.GE.AND P6, PT, R8.reuse, R105.reuse, PT ;  /* 0x000000690800720c */ /* 0x0c0fe40003fc6270 */
        /* <DEDUP_REMOVED lines=68> */
.L_x_705:
[----:B------:R-:W-:Y:S05]  /*2d60*/  BSYNC B0 ;  /* 0x0000000000007941 */ /* 0x000fea0003800000 */
.L_x_704:
[----:B------:R-:W0:Y:S02]  /*2d70*/  LDGDEPBAR ;  /* 0x00000000000079af */ /* 0x000e240000000000 */
.L_x_703:
[----:B------:R-:W-:Y:S01]  /*2d80*/  FMNMX.FTZ R2, R68, R69, !PT ;  /* 0x0000004544027209 */ /* 0x000fe20007810000 */
[----:B------:R-:W-:Y:S01]  /*2d90*/  IMAD.WIDE.U32 R60, R97, -0x326172a9, RZ ;  /* 0xcd9e8d57613c7825 */ /* 0x000fe200078e00ff */
[----:B------:R-:W-:Y:S01]  /*2da0*/  LOP3.LUT R99, R0, UR24, RZ, 0x3c, !PT ;  /* 0x0000001800637c12 */ /* 0x000fe2000f8e3cff */
[----:B------:R-:W-:Y:S01]  /*2db0*/  UIADD3 UR12, UR25, -0x4498517b, URZ ;  /* 0xbb67ae85190c7890 */ /* 0x000fe2000fffe03f */
[----:B------:R-:W-:Y:S01]  /*2dc0*/  FMNMX.FTZ R2, R21, R2, !PT ;  /* 0x0000000215027209 */ /* 0x000fe20007810000 */
[----:B------:R-:W-:Y:S01]  /*2dd0*/  IMAD.SHL.U32 R62, R88, 0x2, RZ ;  /* 0x00000002583e7824 */ /* 0x000fe200078e00ff */
[----:B------:R-:W-:Y:S01]  /*2de0*/  LOP3.LUT R70, R61, R99, RZ, 0x3c, !PT ;  /* 0x000000633d467212 */ /* 0x000fe200078e3cff */
[----:B------:R-:W-:Y:S01]  /*2df0*/  IMAD.WIDE.U32 R64, R96, -0x2daee0ad, RZ ;  /* 0xd2511f5360407825 */ /* 0x000fe200078e00ff */
[----:B------:R-:W-:Y:S01]  /*2e00*/  FMNMX.FTZ R2, R37, R2, !PT ;  /* 0x0000000225027209 */ /* 0x000fe20007810000 */
[----:B------:R-:W-:Y:S02]  /*2e10*/  UIADD3 UR13, UR24, -0x61c88647, URZ ;  /* 0x9e3779b9180d7890 */ /* 0x000fe4000fffe03f */
[----:B------:R-:W-:Y:S01]  /*2e20*/  IMAD.WIDE.U32 R70, R70, -0x2daee0ad, RZ ;  /* 0xd2511f5346467825 */ /* 0x000fe200078e00ff */
[----:B------:R-:W-:Y:S01]  /*2e30*/  FMNMX.FTZ R2, R25, R2, !PT ;  /* 0x0000000219027209 */ /* 0x000fe20007810000 */
[----:B------:R-:W-:-:S02]  /*2e40*/  UIADD3 UR11, UR24, 0x3c6ef372, URZ ;  /* 0x3c6ef372180b7890 */ /* 0x000fc4000fffe03f */
[----:B------:R-:W-:Y:S01]  /*2e50*/  UIADD3 UR10, UR25, 0x76cf5d0a, URZ ;  /* 0x76cf5d0a190a7890 */ /* 0x000fe2000fffe03f */
[----:B------:R-:W-:Y:S01]  /*2e60*/  FMNMX.FTZ R2, R39, R2, !PT ;  /* 0x0000000227027209 */ /* 0x000fe20007810000 */
[----:B------:R-:W-:Y:S01]  /*2e70*/  UIADD3 UR8, UR25, 0x32370b8f, URZ ;  /* 0x32370b8f19087890 */ /* 0x000fe2000fffe03f */
[----:B------:R-:W-:Y:S01]  /*2e80*/  IMAD.SHL.U32 R114, R4, 0x2, RZ ;  /* 0x0000000204727824 */ /* 0x000fe200078e00ff */
[----:B------:R-:W-:Y:S01]  /*2e90*/  UIADD3 UR9, UR24, -0x255992d5, URZ ;  /* 0xdaa66d2b18097890 */ /* 0x000fe2000fffe03f */
[----:B------:R-:W-:Y:S01]  /*2ea0*/  FMNMX.FTZ R2, R43, R2, !PT ;  /* 0x000000022b027209 */ /* 0x000fe20007810000 */
[----:B------:R-:W-:Y:S01]  /*2eb0*/  UIADD3 UR7, UR24, 0x78dde6e4, URZ ;  /* 0x78dde6e418077890 */ /* 0x000fe2000fffe03f */
[----:B------:R-:W-:Y:S01]  /*2ec0*/  IMAD R112, R3, 0x2, R114 ;  /* 0x0000000203707824 */ /* 0x000fe200078e0272 */
[----:B------:R-:W-:Y:S01]  /*2ed0*/  UIADD3 UR6, UR25, -0x126145ec, URZ ;  /* 0xed9eba1419067890 */ /* 0x000fe2000fffe03f */
[----:B------:R-:W-:Y:S01]  /*2ee0*/  FMNMX.FTZ R2, R41, R2, !PT ;  /* 0x0000000229027209 */ /* 0x000fe20007810000 */
[----:B------:R-:W-:Y:S01]  /*2ef0*/  UIADD3 UR4, UR25, -0x56f99767, URZ ;  /* 0xa906689919047890 */ /* 0x000fe2000fffe03f */
[----:B------:R-:W-:Y:S01]  /*2f00*/  IMAD R89, R6, 0x10000, R6 ;  /* 0x0001000006597824 */ /* 0x000fe200078e0206 */
[----:B------:R-:W-:Y:S01]  /*2f10*/  UIADD3 UR5, UR24, 0x1715609d, URZ ;  /* 0x1715609d18057890 */ /* 0x000fe2000fffe03f */
[----:B------:R-:W-:Y:S01]  /*2f20*/  FMNMX.FTZ R2, R27, R2, !PT ;  /* 0x000000021b027209 */ /* 0x000fe20007810000 */
[----:B------:R-:W-:Y:S03]  /*2f30*/  LDSM.16.MT88.4 R48, [R112+0x6000] ;  /* 0x006000007030783b */ /* 0x000fe60000004200 */
[----:B------:R-:W-:Y:S01]  /*2f40*/  FMNMX.FTZ R9, R29, R2, !PT ;  /* 0x000000021d097209 */ /* 0x000fe20007810000 */
[----:B------:R-:W-:Y:S03]  /*2f50*/  LDSM.16.MT88.4 R56, [R114+0x7000] ;  /* 0x007000007238783b */ /* 0x000fe60000004200 */
[----:B------:R-:W-:Y:S01]  /*2f60*/  FMNMX.FTZ R2, R30, R9, !PT ;  /* 0x000000091e027209 */ /* 0x000fe20007810000 */
[----:B------:R-:W-:Y:S03]  /*2f70*/  LDSM.16.MT88.4 R72, [R114+0x8000] ;  /* 0x008000007248783b */ /* 0x000fe60000004200 */
[----:B------:R-:W-:-:S04]  /*2f80*/  FMNMX.FTZ R9, R31, R2, !PT ;  /* 0x000000021f097209 */ /* 0x000fc80007810000 */
[----:B------:R-:W-:-:S04]  /*2f90*/  FMNMX.FTZ R2, R32, R9, !PT ;  /* 0x0000000920027209 */ /* 0x000fc80007810000 */
[----:B------:R-:W-:Y:S02]  /*2fa0*/  FMNMX.FTZ R9, R33, R2, !PT ;  /* 0x0000000221097209 */ /* 0x000fe40007810000 */
[----:B------:R-:W-:Y:S02]  /*2fb0*/  FMNMX.FTZ R2, R8, R5, !PT ;  /* 0x0000000508027209 */ /* 0x000fe40007810000 */
[----:B-1----:R-:W-:Y:S02]  /*2fc0*/  FMNMX.FTZ R12, R76, R9, !PT ;  /* 0x000000094c0c7209 */ /* 0x002fe40007810000 */
[----:B------:R-:W-:Y:S02]  /*2fd0*/  FMNMX.FTZ R2, R7, R2, !PT ;  /* 0x0000000207027209 */ /* 0x000fe40007810000 */
        /* <DEDUP_REMOVED lines=12> */
[----:B------:R-:W-:-:S04]  /*30a0*/  FMNMX.FTZ R10, R85, R10, !PT ;  /* 0x0000000a550a7209 */ /* 0x000fc80007810000 */
[----:B------:R-:W-:-:S04]  /*30b0*/  FMNMX.FTZ R10, R91, R10, !PT ;  /* 0x0000000a5b0a7209 */ /* 0x000fc80007810000 */
[----:B------:R-:W-:-:S04]  /*30c0*/  FMNMX.FTZ R11, R93, R10, !PT ;  /* 0x0000000a5d0b7209 */ /* 0x000fc80007810000 */
[----:B------:R-:W-:-:S04]  /*30d0*/  FMNMX.FTZ R10, R94, R11, !PT ;  /* 0x0000000b5e0a7209 */ /* 0x000fc80007810000 */
[----:B------:R-:W-:-:S05]  /*30e0*/  FMNMX.FTZ R11, R95, R10, !PT ;  /* 0x0000000a5f0b7209 */ /* 0x000fca0007810000 */
[----:B------:R-:W2:Y:S01]  /*30f0*/  SHFL.BFLY PT, R0, R11, 0x2, 0x1f ;  /* 0x0c401f000b007f89 */ /* 0x000ea200000e0000 */
[----:B-1----:R-:W-:Y:S02]  /*3100*/  FMNMX.FTZ R2, R9, R2, !PT ;  /* 0x0000000209027209 */ /* 0x002fe40007810000 */
[----:B------:R-:W-:Y:S02]  /*3110*/  LOP3.LUT R9, R65, UR25, R62, 0x96, !PT ;  /* 0x0000001941097c12 */ /* 0x000fe4000f8e963e */
[C---:B------:R-:W-:Y:S01]  /*3120*/  FSETP.NEU.FTZ.AND P0, PT, R2.reuse, -INF , PT ;  /* 0xff8000000200780b */ /* 0x040fe20003f1d000 */
[----:B------:R-:W-:Y:S02]  /*3130*/  FMUL.FTZ R90, R2, c[0x0][0x23c] ;  /* 0x00008f00025a7a20 */ /* 0x000fe40000410000 */
[----:B------:R-:W-:-:S03]  /*3140*/  IMAD.WIDE.U32 R12, R9, -0x326172a9, RZ ;  /* 0xcd9e8d57090c7825 */ /* 0x000fc600078e00ff */
[----:B------:R-:W-:Y:S02]  /*3150*/  FSEL R90, R90, RZ, P0 ;  /* 0x000000ff5a5a7208 */ /* 0x000fe40000000000 */
[----:B------:R-:W-:-:S03]  /*3160*/  LOP3.LUT R9, R13, UR13, R60, 0x96, !PT ;  /* 0x0000000d0d097c12 */ /* 0x000fc6000f8e963c */
[----:B------:R-:W-:Y:S01]  /*3170*/  FFMA.FTZ R87, R68, c[0x0][0x23c], -R90 ;  /* 0x00008f0044577a23 */ /* 0x000fe2000001085a */
[----:B------:R-:W-:Y:S01]  /*3180*/  LOP3.LUT R68, R71, UR12, R64, 0x96, !PT ;  /* 0x0000000c47447c12 */ /* 0x000fe2000f8e9640 */
[----:B------:R-:W-:Y:S02]  /*3190*/  FFMA.FTZ R86, R69, c[0x0][0x23c], -R90 ;  /* 0x00008f0045567a23 */ /* 0x000fe4000001085a */
[----:B------:R-:W-:Y:S02]  /*31a0*/  IMAD.WIDE.U32 R44, R9, -0x2daee0ad, RZ ;  /* 0xd2511f53092c7825 */ /* 0x000fe400078e00ff */
[----:B------:R-:W-:Y:S01]  /*31b0*/  MUFU.EX2 R87, R87 ;  /* 0x0000005700577308 */ /* 0x000fe20000000800 */
[----:B--2---:R-:W-:Y:S01]  /*31c0*/  FMNMX.FTZ R0, R11, R0, !PT ;  /* 0x000000000b007209 */ /* 0x004fe20007810000 */
[----:B------:R-:W-:Y:S01]  /*31d0*/  IMAD.WIDE.U32 R68, R68, -0x326172a9, RZ ;  /* 0xcd9e8d5744447825 */ /* 0x000fe200078e00ff */
[----:B------:R-:W-:-:S03]  /*31e0*/  LOP3.LUT R10, R45, UR10, R70, 0x96, !PT ;  /* 0x0000000a2d0a7c12 */ /* 0x000fc6000f8e9646 */
[----:B------:R-:W1:Y:S01]  /*31f0*/  SHFL.BFLY PT, R11, R0, 0x1, 0x1f ;  /* 0x0c201f00000b7f89 */ /* 0x000e6200000e0000 */
[----:B------:R-:W-:Y:S01]  /*3200*/  LOP3.LUT R9, R69, UR11, R12, 0x96, !PT ;  /* 0x0000000b45097c12 */ /* 0x000fe2000f8e960c */
[----:B------:R-:W-:Y:S01]  /*3210*/  IMAD.WIDE.U32 R12, R10, -0x326172a9, RZ ;  /* 0xcd9e8d570a0c7825 */ /* 0x000fe200078e00ff */
[----:B------:R-:W-:Y:S03]  /*3220*/  MUFU.EX2 R86, R86 ;  /* 0x0000005600567308 */ /* 0x000fe60000000800 */
[----:B------:R-:W-:Y:S01]  /*3230*/  IMAD.WIDE.U32 R14, R9, -0x2daee0ad, RZ ;  /* 0xd2511f53090e7825 */ /* 0x000fe200078e00ff */
[----:B------:R-:W-:-:S03]  /*3240*/  LOP3.LUT R9, R13, UR9, R68, 0x96, !PT ;  /* 0x000000090d097c12 */ /* 0x000fc6000f8e9644 */
[----:B------:R-:W-:Y:S01]  /*3250*/  FFMA.FTZ R106, R37, c[0x0][0x23c], -R90 ;  /* 0x00008f00256a7a23 */ /* 0x000fe2000001085a */
[----:B------:R-:W-:Y:S01]  /*3260*/  LOP3.LUT R36, R15, UR8, R44, 0x96, !PT ;  /* 0x000000080f247c12 */ /* 0x000fe2000f8e962c */
[----:B------:R-:W-:Y:S02]  /*3270*/  FFMA.FTZ R109, R21, c[0x0][0x23c], -R90 ;  /* 0x00008f00156d7a23 */ /* 0x000fe4000001085a */
[----:B------:R-:W-:Y:S02]  /*3280*/  IMAD.WIDE.U32 R20, R9, -0x2daee0ad, RZ ;  /* 0xd2511f5309147825 */ /* 0x000fe400078e00ff */
[----:B------:R-:W-:Y:S02]  /*3290*/  MUFU.EX2 R106, R106 ;  /* 0x0000006a006a7308 */ /* 0x000fe40000000800 */
[----:B------:R-:W-:Y:S01]  /*32a0*/  IMAD.WIDE.U32 R36, R36, -0x326172a9, RZ ;  /* 0xcd9e8d5724247825 */ /* 0x000fe200078e00ff */
[----:B------:R-:W-:-:S03]  /*32b0*/  LOP3.LUT R9, R21, UR6, R14, 0x96, !PT ;  /* 0x0000000615097c12 */ /* 0x000fc6000f8e960e */
[----:B------:R-:W-:Y:S01]  /*32c0*/  FFMA.FTZ R22, R39, c[0x0][0x23c], -R90 ;  /* 0x00008f0027167a23 */ /* 0x000fe2000001085a */
[----:B------:R-:W-:Y:S01]  /*32d0*/  LOP3.LUT R12, R37, UR7, R12, 0x96, !PT ;  /* 0x00000007250c7c12 */ /* 0x000fe2000f8e960c */
[----:B------:R-:W-:Y:S01]  /*32e0*/  IMAD.WIDE.U32 R38, R9, -0x326172a9, RZ ;  /* 0xcd9e8d5709267825 */ /* 0x000fe200078e00ff */
[----:B-1----:R-:W-:Y:S01]  /*32f0*/  FMNMX.FTZ R0, R0, R11, !PT ;  /* 0x0000000b00007209 */ /* 0x002fe20007810000 */
[----:B------:R-:W1:Y:S02]  /*3300*/  MUFU.EX2 R109, R109 ;  /* 0x0000006d006d7308 */ /* 0x000e640000000800 */
[----:B------:R-:W-:Y:S01]  /*3310*/  IMAD.WIDE.U32 R12, R12, -0x2daee0ad, RZ ;  /* 0xd2511f530c0c7825 */ /* 0x000fe200078e00ff */
[C---:B------:R-:W-:Y:S02]  /*3320*/  FSETP.NEU.FTZ.AND P0, PT, R0.reuse, -INF , PT ;  /* 0xff8000000000780b */ /* 0x040fe40003f1d000 */
[----:B------:R-:W-:Y:S01]  /*3330*/  LOP3.LUT R36, R39, UR5, R36, 0x96, !PT ;  /* 0x0000000527247c12 */ /* 0x000fe2000f8e9624 */
[----:B------:R-:W-:Y:S01]  /*3340*/  FMUL.FTZ R108, R0, c[0x0][0x23c] ;  /* 0x00008f00006c7a20 */ /* 0x000fe20000410000 */
[----:B------:R-:W-:Y:S01]  /*3350*/  LOP3.LUT R9, R13, UR4, R20, 0x96, !PT ;  /* 0x000000040d097c12 */ /* 0x000fe2000f8e9614 */
[--C-:B------:R-:W-:Y:S01]  /*3360*/  FFMA.FTZ R21, R43, c[0x0][0x23c], -R90.reuse ;  /* 0x00008f002b157a23 */ /* 0x100fe2000001085a */
[----:B------:R-:W-:Y:S01]  /*3370*/  MUFU.EX2 R22, R22 ;  /* 0x0000001600167308 */ /* 0x000fe20000000800 */
[----:B------:R-:W-:Y:S01]  /*3380*/  FFMA.FTZ R20, R41, c[0x0][0x23c], -R90 ;  /* 0x00008f0029147a23 */ /* 0x000fe2000001085a */
[----:B------:R-:W-:Y:S01]  /*3390*/  FSEL R108, R108, RZ, P0 ;  /* 0x000000ff6c6c7208 */ /* 0x000fe20000000000 */
[----:B------:R-:W-:Y:S01]  /*33a0*/  IMAD.WIDE.U32 R14, R9, -0x326172a9, RZ ;  /* 0xcd9e8d57090e7825 */ /* 0x000fe200078e00ff */
[----:B------:R-:W2:Y:S03]  /*33b0*/  LDSM.16.MT88.4 R40, [R114+0x6000] ;  /* 0x006000007228783b */ /* 0x000ea60000004200 */
[----:B------:R-:W-:Y:S01]  /*33c0*/  FFMA.FTZ R107, R7, c[0x0][0x23c], -R108 ;  /* 0x00008f00076b7a23 */ /* 0x000fe2000001086c */
[----:B------:R-:W-:Y:S01]  /*33d0*/  LOP3.LUT R9, R15, UR15, R38, 0x96, !PT ;  /* 0x0000000f0f097c12 */ /* 0x000fe2000f8e9626 */
[----:B------:R-:W-:Y:S01]  /*33e0*/  FFMA.FTZ R26, R23, c[0x0][0x23c], -R108 ;  /* 0x00008f00171a7a23 */ /* 0x000fe2000001086c */
[----:B------:R-:W-:Y:S01]  /*33f0*/  SHF.R.U32.HI R10, RZ, 0x10, R14 ;  /* 0x00000010ff0a7819 */ /* 0x000fe2000001160e */
[--C-:B------:R-:W-:Y:S01]  /*3400*/  FFMA.FTZ R79, R8, c[0x0][0x23c], -R108.reuse ;  /* 0x00008f00084f7a23 */ /* 0x100fe2000001086c */
[C---:B------:R-:W-:Y:S01]  /*3410*/  LOP3.LUT R15, R14.reuse, 0xffff, RZ, 0xc0, !PT ;  /* 0x0000ffff0e0f7812 */ /* 0x040fe200078ec0ff */
[----:B------:R-:W-:Y:S01]  /*3420*/  FFMA.FTZ R78, R5, c[0x0][0x23c], -R108 ;  /* 0x00008f00054e7a23 */ /* 0x000fe2000001086c */
[----:B------:R-:W-:Y:S01]  /*3430*/  LOP3.LUT R16, R14, 0xff, RZ, 0xc0, !PT ;  /* 0x000000ff0e107812 */ /* 0x000fe200078ec0ff */
[----:B------:R-:W-:Y:S01]  /*3440*/  MUFU.EX2 R107, R107 ;  /* 0x0000006b006b7308 */ /* 0x000fe20000000800 */
[----:B------:R-:W-:Y:S01]  /*3450*/  SHF.R.U32.HI R14, RZ, 0x18, R14 ;  /* 0x00000018ff0e7819 */ /* 0x000fe2000001160e */
[----:B------:R-:W-:Y:S01]  /*3460*/  IMAD.WIDE.U32 R36, R36, -0x2daee0ad, RZ ;  /* 0xd2511f5324247825 */ /* 0x000fe200078e00ff */
[----:B------:R-:W-:-:S02]  /*3470*/  LOP3.LUT R5, R10, 0xff, RZ, 0xc0, !PT ;  /* 0x000000ff0a057812 */ /* 0x000fc400078ec0ff */
[----:B------:R-:W-:Y:S01]  /*3480*/  SHF.R.U32.HI R15, RZ, 0x8, R15 ;  /* 0x00000008ff0f7819 */ /* 0x000fe2000001160f */
[----:B------:R-:W-:Y:S01]  /*3490*/  FFMA.FTZ R25, R25, c[0x0][0x23c], -R90 ;  /* 0x00008f0019197a23 */ /* 0x000fe2000001085a */
[----:B------:R-:W-:Y:S01]  /*34a0*/  SHF.R.U32.HI R4, RZ, 0x10, R9 ;  /* 0x00000010ff047819 */ /* 0x000fe20000011609 */
[----:B------:R-:W3:Y:S01]  /*34b0*/  MUFU.EX2 R26, R26 ;  /* 0x0000001a001a7308 */ /* 0x000ee20000000800 */
[----:B------:R-:W-:Y:S01]  /*34c0*/  PRMT R14, R5, 0x5410, R14 ;  /* 0x00005410050e7816 */ /* 0x000fe2000000000e */
[--C-:B------:R-:W-:Y:S01]  /*34d0*/  FFMA.FTZ R28, R19, c[0x0][0x23c], -R108.reuse ;  /* 0x00008f00131c7a23 */ /* 0x100fe2000001086c */
[----:B------:R-:W-:Y:S01]  /*34e0*/  PRMT R16, R16, 0x5410, R15 ;  /* 0x0000541010107816 */ /* 0x000fe2000000000f */
[--C-:B------:R-:W-:Y:S01]  /*34f0*/  FFMA.FTZ R24, R17, c[0x0][0x23c], -R108.reuse ;  /* 0x00008f0011187a23 */ /* 0x100fe2000001086c */
[C---:B------:R-:W-:Y:S01]  /*3500*/  LOP3.LUT R5, R9.reuse, 0xffff, RZ, 0xc0, !PT ;  /* 0x0000ffff09057812 */ /* 0x040fe200078ec0ff */
[--C-:B------:R-:W-:Y:S01]  /*3510*/  HSET2.LE.AND R83, R14, R89.reuse, PT ;  /* 0x000000590e537233 */ /* 0x100fe20003803000 */
[----:B------:R-:W-:Y:S01]  /*3520*/  LOP3.LUT R80, R9, 0xff, RZ, 0xc0, !PT ;  /* 0x000000ff09507812 */ /* 0x000fe200078ec0ff */
[----:B------:R-:W-:Y:S01]  /*3530*/  MUFU.EX2 R79, R79 ;  /* 0x0000004f004f7308 */ /* 0x000fe20000000800 */
[----:B------:R-:W-:Y:S01]  /*3540*/  SHF.R.U32.HI R9, RZ, 0x18, R9 ;  /* 0x00000018ff097819 */ /* 0x000fe20000011609 */
[--C-:B------:R-:W-:Y:S01]  /*3550*/  HSET2.LE.AND R82, R16, R89.reuse, PT ;  /* 0x0000005910527233 */ /* 0x100fe20003803000 */
[----:B------:R-:W-:Y:S01]  /*3560*/  LOP3.LUT R4, R4, 0xff, RZ, 0xc0, !PT ;  /* 0x000000ff04047812 */ /* 0x000fe200078ec0ff */
[--C-:B------:R-:W-:Y:S01]  /*3570*/  FFMA.FTZ R3, R63, c[0x0][0x23c], -R108.reuse ;  /* 0x00008f003f037a23 */ /* 0x100fe2000001086c */
[----:B------:R-:W-:Y:S01]  /*3580*/  SHF.R.U32.HI R5, RZ, 0x8, R5 ;  /* 0x00000008ff057819 */ /* 0x000fe20000011605 */
[----:B------:R-:W-:Y:S01]  /*3590*/  FFMA.FTZ R23, R67, c[0x0][0x23c], -R108 ;  /* 0x00008f0043177a23 */ /* 0x000fe2000001086c */
[----:B------:R-:W-:Y:S01]  /*35a0*/  PRMT R16, R4, 0x5410, R9 ;  /* 0x0000541004107816 */ /* 0x000fe20000000009 */
[----:B------:R-:W4:Y:S01]  /*35b0*/  MUFU.EX2 R78, R78 ;  /* 0x0000004e004e7308 */ /* 0x000f220000000800 */
[----:B------:R-:W-:Y:S01]  /*35c0*/  PRMT R80, R80, 0x5410, R5 ;  /* 0x0000541050507816 */ /* 0x000fe20000000005 */
[----:B------:R-:W-:Y:S01]  /*35d0*/  FFMA.FTZ R111, R77, c[0x0][0x23c], -R90 ;  /* 0x00008f004d6f7a23 */ /* 0x000fe2000001085a */
[----:B-1----:R-:W-:Y:S01]  /*35e0*/  F2FP.PACK_AB R5, R106, R109 ;  /* 0x0000006d6a05723e */ /* 0x002fe200000000ff */
[--C-:B------:R-:W-:Y:S01]  /*35f0*/  HSET2.LE.AND R81, R16, R89.reuse, PT ;  /* 0x0000005910517233 */ /* 0x100fe20003803000 */
[----:B------:R-:W-:Y:S01]  /*3600*/  LOP3.LUT R13, R36, 0xffff, RZ, 0xc0, !PT ;  /* 0x0000ffff240d7812 */ /* 0x000fe200078ec0ff */
[----:B------:R-:W-:Y:S01]  /*3610*/  HSET2.LE.AND R80, R80, R89, PT ;  /* 0x0000005950507233 */ /* 0x000fe20003803000 */
[----:B---3--:R-:W-:Y:S01]  /*3620*/  F2FP.PACK_AB R16, R26, R107 ;  /* 0x0000006b1a10723e */ /* 0x008fe200000000ff */
[----:B------:R-:W-:Y:S01]  /*3630*/  MUFU.EX2 R21, R21 ;  /* 0x0000001500157308 */ /* 0x000fe20000000800 */
[----:B------:R-:W-:Y:S01]  /*3640*/  LOP3.LUT R8, R37, UR14, R12, 0x96, !PT ;  /* 0x0000000e25087c12 */ /* 0x000fe2000f8e960c */
[--C-:B------:R-:W-:Y:S01]  /*3650*/  FFMA.FTZ R133, R29, c[0x0][0x23c], -R90.reuse ;  /* 0x00008f001d857a23 */ /* 0x100fe2000001085a */
[----:B------:R-:W-:Y:S01]  /*3660*/  LOP3.LUT R82, R82, R5, RZ, 0xc0, !PT ;  /* 0x0000000552527212 */ /* 0x000fe200078ec0ff */
[--C-:B------:R-:W-:Y:S01]  /*3670*/  FFMA.FTZ R31, R31, c[0x0][0x23c], -R90.reuse ;  /* 0x00008f001f1f7a23 */ /* 0x100fe2000001085a */
[----:B------:R-:W1:Y:S01]  /*3680*/  LDSM.16.MT88.4 R4, [R114+0x6400] ;  /* 0x006400007204783b */ /* 0x000e620000004200 */
[----:B------:R-:W-:Y:S01]  /*3690*/  LOP3.LUT R12, R36, 0xff, RZ, 0xc0, !PT ;  /* 0x000000ff240c7812 */ /* 0x000fe200078ec0ff */
[----:B------:R-:W-:Y:S01]  /*36a0*/  FFMA.FTZ R29, R33, c[0x0][0x23c], -R90 ;  /* 0x00008f00211d7a23 */ /* 0x000fe2000001085a */
[----:B------:R-:W3:Y:S01]  /*36b0*/  MUFU.EX2 R20, R20 ;  /* 0x0000001400147308 */ /* 0x000ee20000000800 */
[----:B----4-:R-:W-:-:S02]  /*36c0*/  F2FP.PACK_AB R14, R78, R79 ;  /* 0x0000004f4e0e723e */ /* 0x010fc400000000ff */
[----:B------:R-:W-:Y:S02]  /*36d0*/  SHF.R.U32.HI R13, RZ, 0x8, R13 ;  /* 0x00000008ff0d7819 */ /* 0x000fe4000001160d */
[----:B------:R-:W-:Y:S02]  /*36e0*/  LOP3.LUT R83, R83, R16, RZ, 0xc0, !PT ;  /* 0x0000001053537212 */ /* 0x000fe400078ec0ff */
[----:B------:R-:W-:Y:S01]  /*36f0*/  F2FP.PACK_AB R9, R86, R87 ;  /* 0x000000575609723e */ /* 0x000fe200000000ff */
[----:B------:R-:W4:Y:S01]  /*3700*/  MUFU.EX2 R25, R25 ;  /* 0x0000001900197308 */ /* 0x000f220000000800 */
[----:B------:R-:W-:Y:S02]  /*3710*/  LOP3.LUT R16, R8, 0xffff, RZ, 0xc0, !PT ;  /* 0x0000ffff08107812 */ /* 0x000fe400078ec0ff */
[----:B------:R-:W-:Y:S02]  /*3720*/  LOP3.LUT R81, R81, R14, RZ, 0xc0, !PT ;  /* 0x0000000e51517212 */ /* 0x000fe400078ec0ff */
[----:B------:R-:W-:-:S02]  /*3730*/  PRMT R12, R12, 0x5410, R13 ;  /* 0x000054100c0c7816 */ /* 0x000fc4000000000d */
[----:B------:R-:W-:Y:S01]  /*3740*/  SHF.R.U32.HI R14, RZ, 0x10, R8 ;  /* 0x00000010ff0e7819 */ /* 0x000fe20000011608 */
[----:B------:R-:W-:Y:S01]  /*3750*/  MUFU.EX2 R28, R28 ;  /* 0x0000001c001c7308 */ /* 0x000fe20000000800 */
[----:B------:R-:W-:Y:S02]  /*3760*/  SHF.R.U32.HI R11, RZ, 0x10, R36 ;  /* 0x00000010ff0b7819 */ /* 0x000fe40000011624 */
[----:B------:R-:W-:Y:S02]  /*3770*/  LOP3.LUT R80, R80, R9, RZ, 0xc0, !PT ;  /* 0x0000000950507212 */ /* 0x000fe400078ec0ff */
[----:B------:R-:W-:Y:S02]  /*3780*/  SHF.R.U32.HI R16, RZ, 0x8, R16 ;  /* 0x00000008ff107819 */ /* 0x000fe40000011610 */
[----:B------:R-:W-:Y:S01]  /*3790*/  LOP3.LUT R9, R8, 0xff, RZ, 0xc0, !PT ;  /* 0x000000ff08097812 */ /* 0x000fe200078ec0ff */
[----:B------:R-:W-:Y:S01]  /*37a0*/  MUFU.EX2 R24, R24 ;  /* 0x0000001800187308 */ /* 0x000fe20000000800 */
[----:B------:R-:W-:Y:S01]  /*37b0*/  SHF.R.U32.HI R13, RZ, 0x18, R8 ;  /* 0x00000018ff0d7819 */ /* 0x000fe20000011608 */
[----:B------:R-:W-:Y:S01]  /*37c0*/  HMMA.16816.F32 R44, R80, R48, RZ ;  /* 0x00000030502c723c */ /* 0x000fe200000018ff */
[----:B------:R-:W-:Y:S01]  /*37d0*/  LOP3.LUT R8, R14, 0xff, RZ, 0xc0, !PT ;  /* 0x000000ff0e087812 */ /* 0x000fe200078ec0ff */
[----:B------:R-:W-:Y:S01]  /*37e0*/  HSET2.LE.AND R14, R12, R89, PT ;  /* 0x000000590c0e7233 */ /* 0x000fe20003803000 */
[----:B------:R-:W-:-:S02]  /*37f0*/  SHF.R.U32.HI R10, RZ, 0x18, R36 ;  /* 0x00000018ff0a7819 */ /* 0x000fc40000011624 */
[----:B------:R-:W-:Y:S01]  /*3800*/  LOP3.LUT R11, R11, 0xff, RZ, 0xc0, !PT ;  /* 0x000000ff0b0b7812 */ /* 0x000fe200078ec0ff */
[----:B------:R-:W5:Y:S01]  /*3810*/  MUFU.EX2 R3, R3 ;  /* 0x0000000300037308 */ /* 0x000f620000000800 */
[----:B------:R-:W-:Y:S01]  /*3820*/  PRMT R12, R9, 0x5410, R16 ;  /* 0x00005410090c7816 */ /* 0x000fe20000000010 */
[C---:B--2---:R-:W-:Y:S01]  /*3830*/  HMMA.16816.F32 R36, R80.reuse, R40, RZ ;  /* 0x000000285024723c */ /* 0x044fe200000018ff */
[----:B------:R-:W2:Y:S01]  /*3840*/  LDSM.16.MT88.4 R16, [R112+0x6400] ;  /* 0x006400007010783b */ /* 0x000ea20000004200 */
[----:B---3--:R-:W-:Y:S02]  /*3850*/  F2FP.PACK_AB R15, R20, R21 ;  /* 0x00000015140f723e */ /* 0x008fe400000000ff */
[----:B------:R-:W-:Y:S01]  /*3860*/  PRMT R10, R11, 0x5410, R10 ;  /* 0x000054100b0a7816 */ /* 0x000fe2000000000a */
[--C-:B------:R-:W-:Y:S01]  /*3870*/  HSET2.LE.AND R12, R12, R89.reuse, PT ;  /* 0x000000590c0c7233 */ /* 0x100fe20003803000 */
[----:B------:R-:W3:Y:S01]  /*3880*/  MUFU.EX2 R23, R23 ;  /* 0x0000001700177308 */ /* 0x000ee20000000800 */
[----:B------:R-:W-:Y:S01]  /*3890*/  PRMT R8, R8, 0x5410, R13 ;  /* 0x0000541008087816 */ /* 0x000fe2000000000d */
[C---:B------:R-:W-:Y:S01]  /*38a0*/  HMMA.16816.F32 R40, R80.reuse, R42, RZ ;  /* 0x0000002a5028723c */ /* 0x040fe200000018ff */
[----:B------:R-:W-:Y:S01]  /*38b0*/  LOP3.LUT R14, R14, R15, RZ, 0xc0, !PT ;  /* 0x0000000f0e0e7212 */ /* 0x000fe200078ec0ff */
[--C-:B------:R-:W-:Y:S01]  /*38c0*/  HSET2.LE.AND R15, R10, R89.reuse, PT ;  /* 0x000000590a0f7233 */ /* 0x100fe20003803000 */
[----:B----4-:R-:W-:Y:S01]  /*38d0*/  F2FP.PACK_AB R9, R22, R25 ;  /* 0x000000191609723e */ /* 0x010fe200000000ff */
[----:B------:R-:W-:Y:S01]  /*38e0*/  HSET2.LE.AND R13, R8, R89, PT ;  /* 0x00000059080d7233 */ /* 0x000fe20003803000 */
[----:B-----5:R-:W-:Y:S01]  /*38f0*/  F2FP.PACK_AB R10, R3, R24 ;  /* 0x00000018030a723e */ /* 0x020fe200000000ff */
[----:B------:R-:W-:Y:S01]  /*3900*/  MUFU.EX2 R33, R133 ;  /* 0x0000008500217308 */ /* 0x000fe20000000800 */
[----:B------:R-:W-:Y:S01]  /*3910*/  LOP3.LUT R12, R12, R9, RZ, 0xc0, !PT ;  /* 0x000000090c0c7212 */ /* 0x000fe200078ec0ff */
[----:B------:R-:W-:Y:S01]  /*3920*/  HMMA.16816.F32 R52, R80, R56, RZ ;  /* 0x000000385034723c */ /* 0x000fe200000018ff */
[----:B------:R-:W-:-:S02]  /*3930*/  LOP3.LUT R15, R15, R10, RZ, 0xc0, !PT ;  /* 0x0000000a0f0f7212 */ /* 0x000fc400078ec0ff */
[----:B---3--:R-:W-:-:S03]  /*3940*/  F2FP.PACK_AB R8, R23, R28 ;  /* 0x0000001c1708723e */ /* 0x008fc600000000ff */
[----:B------:R-:W-:Y:S02]  /*3950*/  MUFU.EX2 R31, R31 ;  /* 0x0000001f001f7308 */ /* 0x000fe40000000800 */
[----:B------:R-:W-:Y:S01]  /*3960*/  HMMA.16816.F32 R56, R80, R58, RZ ;  /* 0x0000003a5038723c */ /* 0x000fe200000018ff */
[----:B------:R-:W-:Y:S02]  /*3970*/  LOP3.LUT R13, R13, R8, RZ, 0xc0, !PT ;  /* 0x000000080d0d7212 */ /* 0x000fe400078ec0ff */
[----:B------:R-:W3:Y:S03]  /*3980*/  LDSM.16.MT88.4 R8, [R114+0x7400] ;  /* 0x007400007208783b */ /* 0x000ee60000004200 */
[----:B------:R-:W-:Y:S02]  /*3990*/  MUFU.EX2 R29, R29 ;  /* 0x0000001d001d7308 */ /* 0x000fe40000000800 */
[C---:B-1----:R-:W-:Y:S08]  /*39a0*/  HMMA.16816.F32 R36, R12.reuse, R4, R36 ;  /* 0x000000040c24723c */ /* 0x042ff00000001824 */
[C---:B------:R-:W-:Y:S01]  /*39b0*/  HMMA.16816.F32 R40, R12.reuse, R6, R40 ;  /* 0x000000060c28723c */ /* 0x040fe20000001828 */
[----:B------:R-:W1:Y:S07]  /*39c0*/  LDSM.16.MT88.4 R4, [R112+0x7000] ;  /* 0x007000007004783b */ /* 0x000e6e0000004200 */
[----:B--2---:R-:W-:Y:S07]  /*39d0*/  HMMA.16816.F32 R44, R12, R16, R44 ;  /* 0x000000100c2c723c */ /* 0x004fee000000182c */
[----:B------:R-:W-:Y:S01]  /*39e0*/  IADD3 R17, R62, 0x1, RZ ;  /* 0x000000013e117810 */ /* 0x000fe20007ffe0ff */
[----:B------:R-:W-:Y:S03]  /*39f0*/  HMMA.16816.F32 R48, R80, R50, RZ ;  /* 0x000000325030723c */ /* 0x000fe600000018ff */
[----:B------:R-:W-:-:S02]  /*3a00*/  LOP3.LUT R16, R65, UR25, R17, 0x96, !PT ;  /* 0x0000001941107c12 */ /* 0x000fc4000f8e9611 */
[----:B------:R-:W2:Y:S03]  /*3a10*/  LDSM.16.MT88.4 R64, [R112+0x7400] ;  /* 0x007400007040783b */ /* 0x000ea60000004200 */
[----:B------:R-:W-:Y:S01]  /*3a20*/  IMAD.WIDE.U32 R16, R16, -0x326172a9, RZ ;  /* 0xcd9e8d5710107825 */ /* 0x000fe200078e00ff */
[----:B---3--:R-:W-:Y:S04]  /*3a30*/  HMMA.16816.F32 R52, R12, R8, R52 ;  /* 0x000000080c34723c */ /* 0x008fe80000001834 */
[----:B------:R-:W-:-:S03]  /*3a40*/  LOP3.LUT R16, R69, UR11, R16, 0x96, !PT ;  /* 0x0000000b45107c12 */ /* 0x000fc6000f8e9610 */
[----:B------:R-:W-:Y:S02]  /*3a50*/  LOP3.LUT R8, R17, UR13, R60, 0x96, !PT ;  /* 0x0000000d11087c12 */ /* 0x000fe4000f8e963c */
[----:B------:R-:W-:Y:S01]  /*3a60*/  IMAD.WIDE.U32 R16, R16, -0x2daee0ad, RZ ;  /* 0xd2511f5310107825 */ /* 0x000fe200078e00ff */
[----:B------:R-:W-:Y:S03]  /*3a70*/  HMMA.16816.F32 R56, R12, R10, R56 ;  /* 0x0000000a0c38723c */ /* 0x000fe60000001838 */
[----:B------:R-:W-:-:S05]  /*3a80*/  IMAD.WIDE.U32 R8, R8, -0x2daee0ad, RZ ;  /* 0xd2511f5308087825 */ /* 0x000fca00078e00ff */
[----:B------:R-:W-:Y:S01]  /*3a90*/  LOP3.LUT R70, R9, UR10, R70, 0x96, !PT ;  /* 0x0000000a09467c12 */ /* 0x000fe2000f8e9646 */
[----:B-1----:R-:W-:Y:S04]  /*3aa0*/  HMMA.16816.F32 R60, R80, R4, RZ ;  /* 0x00000004503c723c */ /* 0x002fe800000018ff */
[----:B------:R-:W-:-:S03]  /*3ab0*/  IMAD.WIDE.U32 R70, R70, -0x326172a9, RZ ;  /* 0xcd9e8d5746467825 */ /* 0x000fc600078e00ff */
[----:B------:R-:W-:Y:S01]  /*3ac0*/  LOP3.LUT R4, R17, UR8, R8, 0x96, !PT ;  /* 0x0000000811047c12 */ /* 0x000fe2000f8e9608 */
[----:B------:R-:W-:Y:S01]  /*3ad0*/  HMMA.16816.F32 R48, R12, R18, R48 ;  /* 0x000000120c30723c */ /* 0x000fe20000001830 */
[----:B------:R-:W-:-:S03]  /*3ae0*/  LOP3.LUT R68, R71, UR9, R68, 0x96, !PT ;  /* 0x0000000947447c12 */ /* 0x000fc6000f8e9644 */
[----:B------:R-:W-:-:S04]  /*3af0*/  IMAD.WIDE.U32 R10, R4, -0x326172a9, RZ ;  /* 0xcd9e8d57040a7825 */ /* 0x000fc800078e00ff */
[----:B------:R-:W-:Y:S01]  /*3b00*/  HMMA.16816.F32 R4, R80, R6, RZ ;  /* 0x000000065004723c */ /* 0x000fe200000018ff */
[----:B------:R-:W-:Y:S01]  /*3b10*/  IMAD.WIDE.U32 R68, R68, -0x2daee0ad, RZ ;  /* 0xd2511f5344447825 */ /* 0x000fe200078e00ff */
[----:B------:R-:W-:-:S04]  /*3b20*/  LOP3.LUT R17, R11, UR7, R70, 0x96, !PT ;  /* 0x000000070b117c12 */ /* 0x000fc8000f8e9646 */
[----:B------:R-:W-:Y:S01]  /*3b30*/  LOP3.LUT R8, R69, UR6, R16, 0x96, !PT ;  /* 0x0000000645087c12 */ /* 0x000fe2000f8e9610 */
[----:B------:R-:W-:Y:S01]  /*3b40*/  IMAD.WIDE.U32 R16, R17, -0x2daee0ad, RZ ;  /* 0xd2511f5311107825 */ /* 0x000fe200078e00ff */
[----:B--2---:R-:W-:Y:S03]  /*3b50*/  HMMA.16816.F32 R60, R12, R64, R60 ;  /* 0x000000400c3c723c */ /* 0x004fe6000000183c */
[----:B------:R-:W-:Y:S01]  /*3b60*/  IMAD.WIDE.U32 R8, R8, -0x326172a9, RZ ;  /* 0xcd9e8d5708087825 */ /* 0x000fe200078e00ff */
[----:B------:R-:W-:-:S04]  /*3b70*/  LOP3.LUT R134, R17, UR4, R68, 0x96, !PT ;  /* 0x0000000411867c12 */ /* 0x000fc8000f8e9644 */
[----:B------:R-:W-:Y:S01]  /*3b80*/  LOP3.LUT R9, R9, UR5, R10, 0x96, !PT ;  /* 0x0000000509097c12 */ /* 0x000fe2000f8e960a */
[----:B------:R-:W-:Y:S01]  /*3b90*/  IMAD.WIDE.U32 R134, R134, -0x326172a9, RZ ;  /* 0xcd9e8d5786867825 */ /* 0x000fe200078e00ff */
[----:B------:R-:W-:Y:S03]  /*3ba0*/  HMMA.16816.F32 R68, R80, R72, RZ ;  /* 0x000000485044723c */ /* 0x000fe600000018ff */
[----:B------:R-:W-:Y:S01]  /*3bb0*/  IMAD.WIDE.U32 R18, R9, -0x2daee0ad, RZ ;  /* 0xd2511f5309127825 */ /* 0x000fe200078e00ff */
[----:B------:R-:W-:Y:S02]  /*3bc0*/  LOP3.LUT R8, R135, UR15, R8, 0x96, !PT ;  /* 0x0000000f87087c12 */ /* 0x000fe4000f8e9608 */
[----:B------:R-:W-:Y:S02]  /*3bd0*/  LOP3.LUT R10, R134, 0xff, RZ, 0xc0, !PT ;  /* 0x000000ff860a7812 */ /* 0x000fe400078ec0ff */
[----:B------:R-:W-:Y:S01]  /*3be0*/  HMMA.16816.F32 R64, R12, R66, R4 ;  /* 0x000000420c40723c */ /* 0x000fe20000001804 */
[----:B------:R-:W-:-:S02]  /*3bf0*/  SHF.R.U32.HI R132, RZ, 0x10, R8 ;  /* 0x00000010ff847819 */ /* 0x000fc40000011608 */
[----:B------:R-:W-:Y:S02]  /*3c00*/  LOP3.LUT R110, R18, 0xff, RZ, 0xc0, !PT ;  /* 0x000000ff126e7812 */ /* 0x000fe400078ec0ff */
[----:B------:R-:W-:Y:S02]  /*3c10*/  LOP3.LUT R132, R132, 0xff, RZ, 0xc0, !PT ;  /* 0x000000ff84847812 */ /* 0x000fe400078ec0ff */
[----:B------:R-:W-:Y:S01]  /*3c20*/  LOP3.LUT R7, R134, 0xffff, RZ, 0xc0, !PT ;  /* 0x0000ffff86077812 */ /* 0x000fe200078ec0ff */
[----:B------:R-:W-:Y:S01]  /*3c30*/  HMMA.16816.F32 R72, R80, R74, RZ ;  /* 0x0000004a5048723c */ /* 0x000fe200000018ff */
[----:B------:R-:W-:Y:S02]  /*3c40*/  LOP3.LUT R4, R18, 0xffff, RZ, 0xc0, !PT ;  /* 0x0000ffff12047812 */ /* 0x000fe400078ec0ff */
[----:B------:R-:W-:Y:S02]  /*3c50*/  SHF.R.U32.HI R7, RZ, 0x8, R7 ;  /* 0x00000008ff077819 */ /* 0x000fe40000011607 */
[----:B------:R-:W-:-:S02]  /*3c60*/  LOP3.LUT R5, R19, UR14, R16, 0x96, !PT ;  /* 0x0000000e13057c12 */ /* 0x000fc4000f8e9610 */
[----:B------:R-:W-:Y:S02]  /*3c70*/  PRMT R10, R10, 0x5410, R7 ;  /* 0x000054100a0a7816 */ /* 0x000fe40000000007 */
[----:B------:R-:W-:Y:S02]  /*3c80*/  SHF.R.U32.HI R7, RZ, 0x18, R8 ;  /* 0x00000018ff077819 */ /* 0x000fe40000011608 */
[----:B------:R-:W-:Y:S01]  /*3c90*/  SHF.R.U32.HI R16, RZ, 0x10, R18 ;  /* 0x00000010ff107819 */ /* 0x000fe20000011612 */
[----:B------:R-:W-:Y:S01]  /*3ca0*/  HSET2.LE.AND R10, R10, R89, PT ;  /* 0x000000590a0a7233 */ /* 0x000fe20003803000 */
[----:B------:R-:W-:Y:S02]  /*3cb0*/  PRMT R132, R132, 0x5410, R7 ;  /* 0x0000541084847816 */ /* 0x000fe40000000007 */
[----:B------:R-:W-:Y:S02]  /*3cc0*/  SHF.R.U32.HI R7, RZ, 0x8, R4 ;  /* 0x00000008ff077819 */ /* 0x000fe40000011604 */
[----:B------:R-:W-:-:S02]  /*3cd0*/  SHF.R.U32.HI R9, RZ, 0x18, R18 ;  /* 0x00000018ff097819 */ /* 0x000fc40000011612 */
[----:B------:R-:W-:Y:S02]  /*3ce0*/  PRMT R110, R110, 0x5410, R7 ;  /* 0x000054106e6e7816 */ /* 0x000fe40000000007 */
[C---:B------:R-:W-:Y:S02]  /*3cf0*/  LOP3.LUT R7, R5.reuse, 0xffff, RZ, 0xc0, !PT ;  /* 0x0000ffff05077812 */ /* 0x040fe400078ec0ff */
[C---:B------:R-:W-:Y:S02]  /*3d00*/  LOP3.LUT R11, R8.reuse, 0xffff, RZ, 0xc0, !PT ;  /* 0x0000ffff080b7812 */ /* 0x040fe400078ec0ff */
[----:B------:R-:W-:Y:S02]  /*3d10*/  SHF.R.U32.HI R18, RZ, 0x10, R5 ;  /* 0x00000010ff127819 */ /* 0x000fe40000011605 */
[----:B------:R-:W-:Y:S02]  /*3d20*/  LOP3.LUT R92, R5, 0xff, RZ, 0xc0, !PT ;  /* 0x000000ff055c7812 */ /* 0x000fe400078ec0ff */
        /* <DEDUP_REMOVED lines=8> */
[--C-:B------:R-:W-:Y:S01]  /*3db0*/  HSET2.LE.AND R8, R8, R89.reuse, PT ;  /* 0x0000005908087233 */ /* 0x100fe20003803000 */
[----:B------:R-:W1:Y:S01]  /*3dc0*/  LDSM.16.MT88.4 R4, [R114+0x8400] ;  /* 0x008400007204783b */ /* 0x000e620000004200 */
[--C-:B------:R-:W-:Y:S01]  /*3dd0*/  SHF.R.U32.HI R17, RZ, 0x10, R134.reuse ;  /* 0x00000010ff117819 */ /* 0x100fe20000011686 */
[--C-:B------:R-:W-:Y:S01]  /*3de0*/  HSET2.LE.AND R19, R92, R89.reuse, PT ;  /* 0x000000595c137233 */ /* 0x100fe20003803000 */
[----:B------:R-:W-:Y:S01]  /*3df0*/  SHF.R.U32.HI R134, RZ, 0x18, R134 ;  /* 0x00000018ff867819 */ /* 0x000fe20000011686 */
[--C-:B------:R-:W-:Y:S01]  /*3e00*/  HSET2.LE.AND R18, R18, R89.reuse, PT ;  /* 0x0000005912127233 */ /* 0x100fe20003803000 */
[----:B------:R-:W-:Y:S01]  /*3e10*/  LOP3.LUT R17, R17, 0xff, RZ, 0xc0, !PT ;  /* 0x000000ff11117812 */ /* 0x000fe200078ec0ff */
[--C-:B------:R-:W-:Y:S01]  /*3e20*/  FFMA.FTZ R92, R27, c[0x0][0x23c], -R90.reuse ;  /* 0x00008f001b5c7a23 */ /* 0x100fe2000001085a */
[----:B------:R-:W-:Y:S01]  /*3e30*/  LOP3.LUT R16, R16, 0xff, RZ, 0xc0, !PT ;  /* 0x000000ff10107812 */ /* 0x000fe200078ec0ff */
[----:B------:R-:W-:Y:S01]  /*3e40*/  FFMA.FTZ R27, R76, c[0x0][0x23c], -R90 ;  /* 0x00008f004c1b7a23 */ /* 0x000fe2000001085a */
[----:B------:R-:W-:Y:S01]  /*3e50*/  PRMT R134, R17, 0x5410, R134 ;  /* 0x0000541011867816 */ /* 0x000fe20000000086 */
[--C-:B------:R-:W-:Y:S01]  /*3e60*/  HSET2.LE.AND R17, R110, R89.reuse, PT ;  /* 0x000000596e117233 */ /* 0x100fe20003803000 */
[----:B------:R-:W-:Y:S01]  /*3e70*/  PRMT R16, R16, 0x5410, R9 ;  /* 0x0000541010107816 */ /* 0x000fe20000000009 */
[--C-:B------:R-:W-:Y:S01]  /*3e80*/  HSET2.LE.AND R9, R132, R89.reuse, PT ;  /* 0x0000005984097233 */ /* 0x100fe20003803000 */
[----:B------:R-:W-:Y:S01]  /*3e90*/  FADD.FTZ R132, R79, R78 ;  /* 0x0000004e4f847221 */ /* 0x000fe20000010000 */
[--C-:B------:R-:W-:Y:S01]  /*3ea0*/  HSET2.LE.AND R11, R134, R89.reuse, PT ;  /* 0x00000059860b7233 */ /* 0x100fe20003803000 */
[----:B------:R-:W-:Y:S01]  /*3eb0*/  FADD.FTZ R110, R87, R86 ;  /* 0x00000056576e7221 */ /* 0x000fe20000010000 */
[----:B------:R-:W-:Y:S01]  /*3ec0*/  HSET2.LE.AND R16, R16, R89, PT ;  /* 0x0000005910107233 */ /* 0x000fe20003803000 */
[--C-:B------:R-:W-:Y:S01]  /*3ed0*/  FFMA.FTZ R89, R30, c[0x0][0x23c], -R90.reuse ;  /* 0x00008f001e597a23 */ /* 0x100fe2000001085a */
[----:B------:R-:W-:Y:S01]  /*3ee0*/  MUFU.EX2 R27, R27 ;  /* 0x0000001b001b7308 */ /* 0x000fe20000000800 */
[----:B------:R-:W-:-:S02]  /*3ef0*/  FFMA.FTZ R30, R32, c[0x0][0x23c], -R90 ;  /* 0x00008f00201e7a23 */ /* 0x000fc4000001085a */
[--C-:B------:R-:W-:Y:S02]  /*3f00*/  FFMA.FTZ R87, R84, c[0x0][0x23c], -R108.reuse ;  /* 0x00008f0054577a23 */ /* 0x100fe4000001086c */
[--C-:B------:R-:W-:Y:S02]  /*3f10*/  FFMA.FTZ R84, R85, c[0x0][0x23c], -R108.reuse ;  /* 0x00008f0055547a23 */ /* 0x100fe4000001086c */
[----:B------:R-:W-:Y:S01]  /*3f20*/  FFMA.FTZ R85, R91, c[0x0][0x23c], -R108 ;  /* 0x00008f005b557a23 */ /* 0x000fe2000001086c */
[----:B------:R-:W-:Y:S01]  /*3f30*/  MUFU.EX2 R90, R92 ;  /* 0x0000005c005a7308 */ /* 0x000fe20000000800 */
[----:B------:R-:W-:Y:S02]  /*3f40*/  FADD.FTZ R109, R109, R110 ;  /* 0x0000006e6d6d7221 */ /* 0x000fe40000010000 */
[----:B------:R-:W-:-:S04]  /*3f50*/  FADD.FTZ R91, R107, R132 ;  /* 0x000000846b5b7221 */ /* 0x000fc80000010000 */
[----:B------:R-:W-:Y:S01]  /*3f60*/  FADD.FTZ R91, R26, R91 ;  /* 0x0000005b1a5b7221 */ /* 0x000fe20000010000 */
[----:B------:R-:W-:Y:S03]  /*3f70*/  MUFU.EX2 R32, R89 ;  /* 0x0000005900207308 */ /* 0x000fe60000000800 */
[----:B------:R-:W-:Y:S01]  /*3f80*/  FADD.FTZ R28, R28, R91 ;  /* 0x0000005b1c1c7221 */ /* 0x000fe20000010000 */
[C---:B-1----:R-:W-:Y:S03]  /*3f90*/  HMMA.16816.F32 R68, R12.reuse, R4, R68 ;  /* 0x000000040c44723c */ /* 0x042fe60000001844 */
[----:B------:R-:W-:Y:S01]  /*3fa0*/  FADD.FTZ R23, R23, R28 ;  /* 0x0000001c17177221 */ /* 0x000fe20000010000 */
[----:B------:R-:W-:Y:S03]  /*3fb0*/  MUFU.EX2 R87, R87 ;  /* 0x0000005700577308 */ /* 0x000fe60000000800 */
[----:B------:R-:W-:Y:S01]  /*3fc0*/  FADD.FTZ R24, R24, R23 ;  /* 0x0000001718187221 */ /* 0x000fe20000010000 */
[----:B------:R-:W-:Y:S01]  /*3fd0*/  HMMA.16816.F32 R72, R12, R6, R72 ;  /* 0x000000060c48723c */ /* 0x000fe20000001848 */
[----:B------:R-:W1:Y:S03]  /*3fe0*/  LDSM.16.MT88.4 R4, [R112+0x8000] ;  /* 0x008000007004783b */ /* 0x000e660000004200 */
[----:B------:R-:W-:Y:S01]  /*3ff0*/  MUFU.EX2 R84, R84 ;  /* 0x0000005400547308 */ /* 0x000fe20000000800 */
[----:B------:R-:W-:-:S07]  /*4000*/  FADD.FTZ R3, R3, R24 ;  /* 0x0000001803037221 */ /* 0x000fce0000010000 */
[----:B------:R-:W-:Y:S08]  /*4010*/  MUFU.EX2 R30, R30 ;  /* 0x0000001e001e7308 */ /* 0x000ff00000000800 */
[----:B------:R-:W2:Y:S08]  /*4020*/  MUFU.EX2 R86, R111 ;  /* 0x0000006f00567308 */ /* 0x000eb00000000800 */
[----:B------:R-:W-:Y:S01]  /*4030*/  MUFU.EX2 R85, R85 ;  /* 0x0000005500557308 */ /* 0x000fe20000000800 */
[C---:B-1----:R-:W-:Y:S07]  /*4040*/  HMMA.16816.F32 R76, R80.reuse, R4, RZ ;  /* 0x00000004504c723c */ /* 0x042fee00000018ff */
[--C-:B------:R-:W-:Y:S01]  /*4050*/  FFMA.FTZ R5, R34, c[0x0][0x23c], -R108.reuse ;  /* 0x00008f0022057a23 */ /* 0x100fe2000001086c */
[----:B------:R-:W-:Y:S01]  /*4060*/  HMMA.16816.F32 R80, R80, R6, RZ ;  /* 0x000000065050723c */ /* 0x000fe200000018ff */
[----:B------:R-:W-:-:S02]  /*4070*/  FFMA.FTZ R4, R35, c[0x0][0x23c], -R108 ;  /* 0x00008f0023047a23 */ /* 0x000fc4000001086c */
[----:B------:R1:W-:Y:S01]  /*4080*/  MUFU.EX2 R92, R5 ;  /* 0x00000005005c7308 */ /* 0x0003e20000000800 */
[--C-:B------:R-:W-:Y:S02]  /*4090*/  FFMA.FTZ R34, R93, c[0x0][0x23c], -R108.reuse ;  /* 0x00008f005d227a23 */ /* 0x100fe4000001086c */
[--C-:B------:R-:W-:Y:S01]  /*40a0*/  FFMA.FTZ R35, R94, c[0x0][0x23c], -R108.reuse ;  /* 0x00008f005e237a23 */ /* 0x100fe2000001086c */
[----:B--2---:R-:W-:Y:S01]  /*40b0*/  F2FP.PACK_AB R6, R86, R27 ;  /* 0x0000001b5606723e */ /* 0x004fe200000000ff */
[----:B------:R-:W-:Y:S02]  /*40c0*/  FFMA.FTZ R108, R95, c[0x0][0x23c], -R108 ;  /* 0x00008f005f6c7a23 */ /* 0x000fe4000001086c */
[----:B------:R-:W-:Y:S01]  /*40d0*/  FADD.FTZ R94, R106, R109 ;  /* 0x0000006d6a5e7221 */ /* 0x000fe20000010000 */
[----:B------:R-:W2:Y:S01]  /*40e0*/  MUFU.EX2 R89, R4 ;  /* 0x0000000400597308 */ /* 0x000ea20000000800 */
[----:B------:R-:W-:Y:S02]  /*40f0*/  LOP3.LUT R6, R17, R6, RZ, 0xc0, !PT ;  /* 0x0000000611067212 */ /* 0x000fe400078ec0ff */
[----:B------:R-:W-:-:S04]  /*4100*/  FADD.FTZ R25, R25, R94 ;  /* 0x0000005e19197221 */ /* 0x000fc80000010000 */
[----:B------:R-:W-:Y:S01]  /*4110*/  FADD.FTZ R22, R22, R25 ;  /* 0x0000001916167221 */ /* 0x000fe20000010000 */
[----:B------:R-:W3:Y:S01]  /*4120*/  MUFU.EX2 R34, R34 ;  /* 0x0000002200227308 */ /* 0x000ee20000000800 */
[----:B-1----:R-:W-:Y:S02]  /*4130*/  F2FP.PACK_AB R5, R33, R90 ;  /* 0x0000005a2105723e */ /* 0x002fe400000000ff */
[----:B------:R-:W-:Y:S02]  /*4140*/  FADD.FTZ R21, R21, R22 ;  /* 0x0000001615157221 */ /* 0x000fe40000010000 */
[----:B------:R-:W-:Y:S02]  /*4150*/  LOP3.LUT R8, R8, R5, RZ, 0xc0, !PT ;  /* 0x0000000508087212 */ /* 0x000fe400078ec0ff */
[----:B------:R-:W-:Y:S01]  /*4160*/  F2FP.PACK_AB R5, R31, R32 ;  /* 0x000000201f05723e */ /* 0x000fe200000000ff */
[----:B------:R-:W-:Y:S01]  /*4170*/  MUFU.EX2 R35, R35 ;  /* 0x0000002300237308 */ /* 0x000fe20000000800 */
[----:B--2---:R-:W-:Y:S01]  /*4180*/  F2FP.PACK_AB R4, R89, R92 ;  /* 0x0000005c5904723e */ /* 0x004fe200000000ff */
[----:B------:R-:W-:Y:S01]  /*4190*/  FADD.FTZ R21, R20, R21 ;  /* 0x0000001514157221 */ /* 0x000fe20000010000 */
[----:B------:R-:W-:Y:S01]  /*41a0*/  LOP3.LUT R10, R10, R5, RZ, 0xc0, !PT ;  /* 0x000000050a0a7212 */ /* 0x000fe200078ec0ff */
[----:B------:R-:W-:Y:S01]  /*41b0*/  FADD.FTZ R92, R92, R3 ;  /* 0x000000035c5c7221 */ /* 0x000fe20000010000 */
[----:B------:R-:W-:Y:S01]  /*41c0*/  LOP3.LUT R9, R9, R4, RZ, 0xc0, !PT ;  /* 0x0000000409097212 */ /* 0x000fe200078ec0ff */
[----:B------:R-:W-:Y:S01]  /*41d0*/  FADD.FTZ R90, R90, R21 ;  /* 0x000000155a5a7221 */ /* 0x000fe20000010000 */
[----:B------:R-:W-:Y:S01]  /*41e0*/  F2FP.PACK_AB R4, R84, R87 ;  /* 0x000000575404723e */ /* 0x000fe200000000ff */
[----:B------:R-:W1:Y:S01]  /*41f0*/  MUFU.EX2 R108, R108 ;  /* 0x0000006c006c7308 */ /* 0x000e620000000800 */
[----:B---3--:R-:W-:Y:S01]  /*4200*/  F2FP.PACK_AB R5, R34, R85 ;  /* 0x000000552205723e */ /* 0x008fe200000000ff */
[----:B------:R-:W-:Y:S01]  /*4210*/  FADD.FTZ R33, R33, R90 ;  /* 0x0000005a21217221 */ /* 0x000fe20000010000 */
[----:B------:R-:W-:Y:S01]  /*4220*/  LOP3.LUT R11, R11, R4, RZ, 0xc0, !PT ;  /* 0x000000040b0b7212 */ /* 0x000fe200078ec0ff */
[----:B------:R-:W-:Y:S01]  /*4230*/  FADD.FTZ R92, R89, R92 ;  /* 0x0000005c595c7221 */ /* 0x000fe20000010000 */
[----:B------:R-:W-:Y:S01]  /*4240*/  F2FP.PACK_AB R4, R29, R30 ;  /* 0x0000001e1d04723e */ /* 0x000fe200000000ff */
[----:B------:R-:W-:Y:S01]  /*4250*/  FADD.FTZ R32, R32, R33 ;  /* 0x0000002120207221 */ /* 0x000fe20000010000 */
[----:B------:R-:W-:Y:S01]  /*4260*/  LOP3.LUT R5, R18, R5, RZ, 0xc0, !PT ;  /* 0x0000000512057212 */ /* 0x000fe200078ec0ff */
[----:B------:R-:W-:Y:S01]  /*4270*/  FADD.FTZ R87, R87, R92 ;  /* 0x0000005c57577221 */ /* 0x000fe20000010000 */
[----:B------:R-:W-:Y:S01]  /*4280*/  LOP3.LUT R4, R19, R4, RZ, 0xc0, !PT ;  /* 0x0000000413047212 */ /* 0x000fe200078ec0ff */
[----:B------:R-:W-:-:S02]  /*4290*/  FADD.FTZ R31, R31, R32 ;  /* 0x000000201f1f7221 */ /* 0x000fc40000010000 */
[----:B------:R-:W-:Y:S02]  /*42a0*/  FADD.FTZ R84, R84, R87 ;  /* 0x0000005754547221 */ /* 0x000fe40000010000 */
[----:B------:R-:W-:Y:S01]  /*42b0*/  FADD.FTZ R30, R30, R31 ;  /* 0x0000001f1e1e7221 */ /* 0x000fe20000010000 */
[----:B-1----:R-:W-:Y:S01]  /*42c0*/  F2FP.PACK_AB R7, R108, R35 ;  /* 0x000000236c07723e */ /* 0x002fe200000000ff */
[----:B------:R-:W-:Y:S02]  /*42d0*/  FADD.FTZ R85, R85, R84 ;  /* 0x0000005455557221 */ /* 0x000fe40000010000 */
[----:B------:R-:W-:Y:S01]  /*42e0*/  FADD.FTZ R30, R29, R30 ;  /* 0x0000001e1d1e7221 */ /* 0x000fe20000010000 */
[----:B------:R-:W-:Y:S01]  /*42f0*/  LOP3.LUT R7, R16, R7, RZ, 0xc0, !PT ;  /* 0x0000000710077212 */ /* 0x000fe200078ec0ff */
[----:B------:R-:W-:Y:S01]  /*4300*/  FADD.FTZ R34, R34, R85 ;  /* 0x0000005522227221 */ /* 0x000fe20000010000 */
[----:B------:R-:W1:Y:S01]  /*4310*/  LDSM.16.MT88.4 R16, [R112+0x8400] ;  /* 0x008400007010783b */ /* 0x000e620000004200 */
[----:B------:R-:W-:-:S02]  /*4320*/  FADD.FTZ R27, R27, R30 ;  /* 0x0000001e1b1b7221 */ /* 0x000fc40000010000 */
[----:B------:R-:W-:Y:S02]  /*4330*/  FADD.FTZ R35, R35, R34 ;  /* 0x0000002223237221 */ /* 0x000fe40000010000 */
[----:B------:R-:W-:Y:S02]  /*4340*/  FADD.FTZ R109, R86, R27 ;  /* 0x0000001b566d7221 */ /* 0x000fe40000010000 */
[----:B------:R-:W-:Y:S01]  /*4350*/  FADD.FTZ R108, R108, R35 ;  /* 0x000000236c6c7221 */ /* 0x000fe20000010000 */
[C---:B-1----:R-:W-:Y:S08]  /*4360*/  HMMA.16816.F32 R76, R12.reuse, R16, R76 ;  /* 0x000000100c4c723c */ /* 0x042ff0000000184c */
[----:B------:R-:W-:Y:S01]  /*4370*/  HMMA.16816.F32 R80, R12, R18, R80 ;  /* 0x000000120c50723c */ /* 0x000fe20000001850 */
[----:B------:R-:W1:Y:S04]  /*4380*/  LDSM.16.MT88.4 R12, [R114+0x6800] ;  /* 0x00680000720c783b */ /* 0x000e680000004200 */
[----:B------:R-:W2:Y:S03]  /*4390*/  LDSM.16.MT88.4 R16, [R112+0x6800] ;  /* 0x006800007010783b */ /* 0x000ea60000004200 */
        /* <DEDUP_REMOVED lines=14> */
[----:B------:R-:W1:Y:S07]  /*4480*/  LDSM.16.MT88.4 R12, [R112+0x8800] ;  /* 0x00880000700c783b */ /* 0x000e6e0000004200 */
[C---:B--2---:R-:W-:Y:S08]  /*4490*/  HMMA.16816.F32 R36, R4.reuse, R16, R36 ;  /* 0x000000100424723c */ /* 0x044ff00000001824 */
[----:B------:R-:W-:Y:S01]  /*44a0*/  HMMA.16816.F32 R40, R4, R18, R40 ;  /* 0x000000120428723c */ /* 0x000fe20000001828 */
[----:B------:R-:W2:Y:S07]  /*44b0*/  LDSM.16.MT88.4 R16, [R112+0x7c00] ;  /* 0x007c00007010783b */ /* 0x000eae0000004200 */
[C---:B-1----:R-:W-:Y:S08]  /*44c0*/  HMMA.16816.F32 R76, R8.reuse, R12, R76 ;  /* 0x0000000c084c723c */ /* 0x042ff0000000184c */
[----:B------:R-:W-:Y:S01]  /*44d0*/  HMMA.16816.F32 R80, R8, R14, R80 ;  /* 0x0000000e0850723c */ /* 0x000fe20000001850 */
[----:B------:R-:W1:Y:S04]  /*44e0*/  LDSM.16.MT88.4 R12, [R112+0x6c00] ;  /* 0x006c0000700c783b */ /* 0x000e680000004200 */
[----:B------:R-:W3:Y:S03]  /*44f0*/  LDSM.16.MT88.4 R8, [R114+0x7c00] ;  /* 0x007c00007208783b */ /* 0x000ee60000004200 */
[C---:B--2---:R-:W-:Y:S08]  /*4500*/  HMMA.16816.F32 R60, R4.reuse, R16, R60 ;  /* 0x00000010043c723c */ /* 0x044ff0000000183c */
[C---:B------:R-:W-:Y:S08]  /*4510*/  HMMA.16816.F32 R64, R4.reuse, R18, R64 ;  /* 0x000000120440723c */ /* 0x040ff00000001840 */
[C---:B-1----:R-:W-:Y:S08]  /*4520*/  HMMA.16816.F32 R44, R4.reuse, R12, R44 ;  /* 0x0000000c042c723c */ /* 0x042ff0000000182c */
[C---:B------:R-:W-:Y:S01]  /*4530*/  HMMA.16816.F32 R48, R4.reuse, R14, R48 ;  /* 0x0000000e0430723c */ /* 0x040fe20000001830 */
[----:B------:R-:W1:Y:S07]  /*4540*/  LDSM.16.MT88.4 R12, [R114+0x8c00] ;  /* 0x008c0000720c783b */ /* 0x000e6e0000004200 */
[C---:B---3--:R-:W-:Y:S08]  /*4550*/  HMMA.16816.F32 R52, R4.reuse, R8, R52 ;  /* 0x000000080434723c */ /* 0x048ff00000001834 */
[C---:B------:R-:W-:Y:S01]  /*4560*/  HMMA.16816.F32 R56, R4.reuse, R10, R56 ;  /* 0x0000000a0438723c */ /* 0x040fe20000001838 */
[----:B------:R-:W2:Y:S07]  /*4570*/  LDSM.16.MT88.4 R8, [R112+0x8c00] ;  /* 0x008c00007008783b */ /* 0x000eae0000004200 */
[C---:B-1----:R-:W-:Y:S08]  /*4580*/  HMMA.16816.F32 R68, R4.reuse, R12, R68 ;  /* 0x0000000c0444723c */ /* 0x042ff00000001844 */
[C---:B------:R-:W-:Y:S08]  /*4590*/  HMMA.16816.F32 R72, R4.reuse, R14, R72 ;  /* 0x0000000e0448723c */ /* 0x040ff00000001848 */
[C---:B--2---:R-:W-:Y:S08]  /*45a0*/  HMMA.16816.F32 R76, R4.reuse, R8, R76 ;  /* 0x00000008044c723c */ /* 0x044ff0000000184c */
[----:B------:R-:W-:Y:S01]  /*45b0*/  HMMA.16816.F32 R80, R4, R10, R80 ;  /* 0x0000000a0450723c */ /* 0x000fe20000001850 */
[----:B------:R-:W-:Y:S05]  /*45c0*/  @!UPT UIADD3 URZ, URZ, URZ, URZ ;  /* 0x0000003f3f3ff290 */ /* 0x000fea000fffe03f */
[----:B------:R-:W-:Y:S11]  /*45d0*/  @!P5 BRA `(.L_x_706) ;  /* 0x00002d600000d947 */ /* 0x000ff60003800000 */
[----:B------:R-:W-:-:S04]  /*45e0*/  DEPBAR.LE SB0, 0x0 ;  /* 0x000080000000791a */ /* 0x000fc80000000000 */
[----:B------:R-:W-:Y:S01]  /*45f0*/  IADD3 R3, R98, -0x2, RZ ;  /* 0xfffffffe62037810 */ /* 0x000fe20007ffe0ff */
[----:B------:R-:W-:Y:S01]  /*4600*/  IMAD.MOV.U32 R6, RZ, RZ, R100 ;  /* 0x000000ffff067224 */ /* 0x000fe200078e0064 */
[----:B------:R-:W-:Y:S01]  /*4610*/  BAR.SYNC.DEFER_BLOCKING 0x0 ;  /* 0x0000000000007b1d */ /* 0x000fe20000010000 */
[----:B------:R-:W-:Y:S01]  /*4620*/  ISETP.GE.AND P4, PT, R128, c[0x0][0x220], PT ;  /* 0x0000880080007a0c */ /* 0x000fe20003f86270 */
[----:B------:R-:W-:Y:S01]  /*4630*/  IMAD.MOV.U32 R7, RZ, RZ, R103 ;  /* 0x000000ffff077224 */ /* 0x000fe200078e0067 */
        /* <DEDUP_REMOVED lines=55> */
[----:B------:R-:W3:Y:S04]  /*49b0*/  LDSM.16.M88.4 R20, [R116+0x3400] ;  /* 0x003400007414783b */ /* 0x000ee80000000200 */
[----:B------:R-:W-:Y:S04]  /*49c0*/  LDSM.16.M88.4 R84, [R115] ;  /* 0x000000007354783b */ /* 0x000fe80000000200 */
[----:B------:R-:W5:Y:S04]  /*49d0*/  LDSM.16.M88.4 R16, [R113+0x3000] ;  /* 0x003000007110783b */ /* 0x000f680000000200 */
[----:B--2---:R-:W2:Y:S04]  /*49e0*/  LDSM.16.M88.4 R12, [R116+0x3800] ;  /* 0x00380000740c783b */ /* 0x004ea80000000200 */
[----:B-1----:R-:W1:Y:S04]  /*49f0*/  LDSM.16.M88.4 R8, [R113+0x3400] ;  /* 0x003400007108783b */ /* 0x002e680000000200 */
[----:B------:R-:W1:Y:S04]  /*4a00*/  LDSM.16.M88.4 R88, [R116+0x3c00] ;  /* 0x003c00007458783b */ /* 0x000e680000000200 */
[----:B------:R-:W1:Y:S04]  /*4a10*/  LDSM.16.M88.4 R92, [R113+0x3800] ;  /* 0x00380000715c783b */ /* 0x000e680000000200 */
[----:B------:R-:W2:Y:S04]  /*4a20*/  S2R R3, SR_TID.X ;  /* 0x0000000000037919 */ /* 0x000ea80000002100 */
[----:B------:R-:W0:Y:S01]  /*4a30*/  LDGDEPBAR ;  /* 0x00000000000079af */ /* 0x000e220000000000 */
[C---:B----4-:R-:W-:Y:S08]  /*4a40*/  HMMA.16816.F32 R32, R4.reuse, R28, RZ ;  /* 0x0000001c0420723c */ /* 0x050ff000000018ff */
[C---:B------:R-:W-:Y:S08]  /*4a50*/  HMMA.16816.F32 R28, R4.reuse, R30, RZ ;  /* 0x0000001e041c723c */ /* 0x040ff000000018ff */
[----:B---3--:R-:W-:Y:S01]  /*4a60*/  HMMA.16816.F32 R24, R4, R20, RZ ;  /* 0x000000140418723c */ /* 0x008fe200000018ff */
[----:B--2---:R-:W-:-:S05]  /*4a70*/  IMAD.SHL.U32 R3, R3, 0x2, RZ ;  /* 0x0000000203037824 */ /* 0x004fca00078e00ff */
[----:B------:R-:W-:Y:S02]  /*4a80*/  LOP3.LUT R3, R3, 0x6, RZ, 0xc0, !PT ;  /* 0x0000000603037812 */ /* 0x000fe400078ec0ff */
[----:B------:R-:W-:Y:S08]  /*4a90*/  HMMA.16816.F32 R20, R4, R22, RZ ;  /* 0x000000160414723c */ /* 0x000ff000000018ff */
[C---:B-----5:R-:W-:Y:S08]  /*4aa0*/  HMMA.16816.F32 R32, R84.reuse, R16, R32 ;  /* 0x000000105420723c */ /* 0x060ff00000001820 */
[----:B------:R-:W-:Y:S08]  /*4ab0*/  HMMA.16816.F32 R28, R84, R18, R28 ;  /* 0x00000012541c723c */ /* 0x000ff0000000181c */
[----:B------:R-:W-:Y:S08]  /*4ac0*/  HMMA.16816.F32 R16, R4, R12, RZ ;  /* 0x0000000c0410723c */ /* 0x000ff000000018ff */
[C---:B-1----:R-:W-:Y:S08]  /*4ad0*/  HMMA.16816.F32 R24, R84.reuse, R8, R24 ;  /* 0x000000085418723c */ /* 0x042ff00000001818 */
[----:B------:R-:W-:Y:S08]  /*4ae0*/  HMMA.16816.F32 R20, R84, R10, R20 ;  /* 0x0000000a5414723c */ /* 0x000ff00000001814 */
[C---:B------:R-:W-:Y:S08]  /*4af0*/  HMMA.16816.F32 R12, R4.reuse, R14, RZ ;  /* 0x0000000e040c723c */ /* 0x040ff000000018ff */
[C---:B------:R-:W-:Y:S08]  /*4b00*/  HMMA.16816.F32 R8, R4.reuse, R88, RZ ;  /* 0x000000580408723c */ /* 0x040ff000000018ff */
[----:B------:R-:W-:Y:S01]  /*4b10*/  HMMA.16816.F32 R4, R4, R90, RZ ;  /* 0x0000005a0404723c */ /* 0x000fe200000018ff */
[----:B------:R-:W1:Y:S07]  /*4b20*/  LDSM.16.M88.4 R88, [R113+0x3c00] ;  /* 0x003c00007158783b */ /* 0x000e6e0000000200 */
[C---:B------:R-:W-:Y:S08]  /*4b30*/  HMMA.16816.F32 R16, R84.reuse, R92, R16 ;  /* 0x0000005c5410723c */ /* 0x040ff00000001810 */
[C---:B------:R-:W-:Y:S01]  /*4b40*/  HMMA.16816.F32 R12, R84.reuse, R94, R12 ;  /* 0x0000005e540c723c */ /* 0x040fe2000000180c */
[----:B------:R-:W-:Y:S07]  /*4b50*/  LDSM.16.M88.4 R92, [R116+0x4000] ;  /* 0x00400000745c783b */ /* 0x000fee0000000200 */
[C---:B-1----:R-:W-:Y:S08]  /*4b60*/  HMMA.16816.F32 R8, R84.reuse, R88, R8 ;  /* 0x000000585408723c */ /* 0x042ff00000001808 */
        /* <DEDUP_REMOVED lines=49> */
[C---:B-1----:R-:W-:Y:S07]  /*4e80*/  HMMA.16816.F32 R16, R92.reuse, R88, R16 ;  /* 0x000000585c10723c */ /* 0x042fee0000001810 */
[----:B------:R-:W-:Y:S01]  /*4e90*/  IADD3 R88, R98, -0x2, RZ ;  /* 0xfffffffe62587810 */ /* 0x000fe20007ffe0ff */
[----:B------:R-:W-:Y:S04]  /*4ea0*/  HMMA.16816.F32 R12, R92, R90, R12 ;  /* 0x0000005a5c0c723c */ /* 0x000fe8000000180c */
[----:B------:R-:W-:-:S04]  /*4eb0*/  IMAD R3, R88, 0x40, R3 ;  /* 0x0000004058037824 */ /* 0x000fc800078e0203 */
[C---:B--2---:R-:W-:Y:S07]  /*4ec0*/  HMMA.16816.F32 R8, R92.reuse, R84, R8 ;  /* 0x000000545c08723c */ /* 0x044fee0000001808 */
[----:B------:R-:W-:Y:S01]  /*4ed0*/  IADD3 R84, R3, 0x1, RZ ;  /* 0x0000000103547810 */ /* 0x000fe20007ffe0ff */
[----:B------:R-:W-:Y:S01]  /*4ee0*/  HMMA.16816.F32 R4, R92, R86, R4 ;  /* 0x000000565c04723c */ /* 0x000fe20000001804 */
[----:B------:R-:W-:Y:S02]  /*4ef0*/  BAR.SYNC.DEFER_BLOCKING 0x0 ;  /* 0x0000000000007b1d */ /* 0x000fe40000010000 */
[----:B------:R-:W-:-:S02]  /*4f00*/  ISETP.GE.AND P0, PT, R84, R105, PT ;  /* 0x000000695400720c */ /* 0x000fc40003f06270 */
[-C--:B------:R-:W-:Y:S02]  /*4f10*/  ISETP.GE.AND P5, PT, R84, R104.reuse, PT ;  /* 0x000000685400720c */ /* 0x080fe40003fa6270 */
[----:B------:R-:W-:Y:S02]  /*4f20*/  IADD3 R84, R3, 0x8, RZ ;  /* 0x0000000803547810 */ /* 0x000fe40007ffe0ff */
[----:B------:R-:W-:Y:S02]  /*4f30*/  FSEL R110, R33, -INF , !P0 ;  /* 0xff800000216e7808 */ /* 0x000fe40004000000 */
[C---:B------:R-:W-:Y:S02]  /*4f40*/  ISETP.GE.AND P6, PT, R84.reuse, R105, PT ;  /* 0x000000695400720c */ /* 0x040fe40003fc6270 */
        /* <DEDUP_REMOVED lines=8> */
[CC--:B------:R-:W-:Y:S02]  /*4fd0*/  ISETP.GE.AND P2, PT, R28.reuse, R105.reuse, PT ;  /* 0x000000691c00720c */ /* 0x0c0fe40003f46270 */
[----:B------:R-:W-:Y:S02]  /*4fe0*/  ISETP.GE.AND P0, PT, R28, R104, PT ;  /* 0x000000681c00720c */ /* 0x000fe40003f06270 */
[----:B------:R-:W-:Y:S02]  /*4ff0*/  IADD3 R28, R3, 0x11, RZ ;  /* 0x00000011031c7810 */ /* 0x000fe40007ffe0ff */
[----:B------:R-:W-:Y:S02]  /*5000*/  FSEL R107, R31, -INF , !P6 ;  /* 0xff8000001f6b7808 */ /* 0x000fe40007000000 */
[----:B------:R-:W-:Y:S02]  /*5010*/  ISETP.GE.AND P6, PT, R28, R105, PT ;  /* 0x000000691c00720c */ /* 0x000fe40003fc6270 */
[----:B------:R-:W-:-:S02]  /*5020*/  FSEL R84, R24, -INF , !P2 ;  /* 0xff80000018547808 */ /* 0x000fc40005000000 */
[----:B------:R-:W-:Y:S02]  /*5030*/  IADD3 R24, R3, 0x18, RZ ;  /* 0x0000001803187810 */ /* 0x000fe40007ffe0ff */
[----:B------:R-:W-:Y:S02]  /*5040*/  FSEL R33, R26, -INF , !P0 ;  /* 0xff8000001a217808 */ /* 0x000fe40004000000 */
[----:B------:R-:W-:Y:S02]  /*5050*/  FSEL R86, R25, -INF , !P6 ;  /* 0xff80000019567808 */ /* 0x000fe40007000000 */
[-C--:B------:R-:W-:Y:S02]  /*5060*/  ISETP.GE.AND P2, PT, R28, R104.reuse, PT ;  /* 0x000000681c00720c */ /* 0x080fe40003f46270 */
[C---:B------:R-:W-:Y:S02]  /*5070*/  ISETP.GE.AND P0, PT, R24.reuse, R105, PT ;  /* 0x000000691800720c */ /* 0x040fe40003f06270 */
[----:B------:R-:W-:-:S02]  /*5080*/  ISETP.GE.AND P6, PT, R24, R104, PT ;  /* 0x000000681800720c */ /* 0x000fc40003fc6270 */
[----:B------:R-:W-:Y:S02]  /*5090*/  IADD3 R24, R3, 0x19, RZ ;  /* 0x0000001903187810 */ /* 0x000fe40007ffe0ff */
[----:B------:R-:W-:Y:S02]  /*50a0*/  FSEL R85, R27, -INF , !P2 ;  /* 0xff8000001b557808 */ /* 0x000fe40005000000 */
[----:B------:R-:W-:Y:S02]  /*50b0*/  ISETP.GE.AND P2, PT, R24, R105, PT ;  /* 0x000000691800720c */ /* 0x000fe40003f46270 */
[----:B------:R-:W-:Y:S02]  /*50c0*/  FSEL R90, R20, -INF , !P0 ;  /* 0xff800000145a7808 */ /* 0x000fe40004000000 */
[----:B------:R-:W-:Y:S02]  /*50d0*/  IADD3 R20, R3, 0x20, RZ ;  /* 0x0000002003147810 */ /* 0x000fe40007ffe0ff */
[----:B------:R-:W-:-:S02]  /*50e0*/  FSEL R93, R22, -INF , !P6 ;  /* 0xff800000165d7808 */ /* 0x000fc40007000000 */
[----:B------:R-:W-:Y:S02]  /*50f0*/  FSEL R94, R21, -INF , !P2 ;  /* 0xff800000155e7808 */ /* 0x000fe40005000000 */
[-C--:B------:R-:W-:Y:S02]  /*5100*/  ISETP.GE.AND P0, PT, R24, R104.reuse, PT ;  /* 0x000000681800720c */ /* 0x080fe40003f06270 */
[C---:B------:R-:W-:Y:S02]  /*5110*/  ISETP.GE.AND P6, PT, R20.reuse, R105, PT ;  /* 0x000000691400720c */ /* 0x040fe40003fc6270 */
[----:B------:R-:W-:Y:S02]  /*5120*/  ISETP.GE.AND P2, PT, R20, R104, PT ;  /* 0x000000681400720c */ /* 0x000fe40003f46270 */
[----:B------:R-:W-:Y:S02]  /*5130*/  IADD3 R20, R3, 0x21, RZ ;  /* 0x0000002103147810 */ /* 0x000fe40007ffe0ff */
[----:B------:R-:W-:-:S02]  /*5140*/  FSEL R95, R23, -INF , !P0 ;  /* 0xff800000175f7808 */ /* 0x000fc40004000000 */
[----:B------:R-:W-:Y:S02]  /*5150*/  FSEL R16, R16, -INF , !P6 ;  /* 0xff80000010107808 */ /* 0x000fe40007000000 */
[CC--:B------:R-:W-:Y:S02]  /*5160*/  ISETP.GE.AND P0, PT, R20.reuse, R105.reuse, PT ;  /* 0x000000691400720c */ /* 0x0c0fe40003f06270 */
[----:B------:R-:W-:Y:S02]  /*5170*/  ISETP.GE.AND P6, PT, R20, R104, PT ;  /* 0x000000681400720c */ /* 0x000fe40003fc6270 */
[----:B------:R-:W-:Y:S02]  /*5180*/  IADD3 R20, R3, 0x28, RZ ;  /* 0x0000002803147810 */ /* 0x000fe40007ffe0ff */
[----:B------:R-:W-:Y:S02]  /*5190*/  FSEL R21, R18, -INF , !P2 ;  /* 0xff80000012157808 */ /* 0x000fe40005000000 */
[----:B------:R-:W-:-:S02]  /*51a0*/  ISETP.GE.AND P2, PT, R20, R105, PT ;  /* 0x000000691400720c */ /* 0x000fc40003f46270 */
[----:B------:R-:W-:Y:S02]  /*51b0*/  IADD3 R18, R3, 0x29, RZ ;  /* 0x0000002903127810 */ /* 0x000fe40007ffe0ff */
[----:B------:R-:W-:Y:S02]  /*51c0*/  FSEL R17, R17, -INF , !P0 ;  /* 0xff80000011117808 */ /* 0x000fe40004000000 */
[----:B------:R-:W-:Y:S02]  /*51d0*/  FSEL R19, R19, -INF , !P6 ;  /* 0xff80000013137808 */ /* 0x000fe40007000000 */
[----:B------:R-:W-:Y:S02]  /*51e0*/  FSEL R12, R12, -INF , !P2 ;  /* 0xff8000000c0c7808 */ /* 0x000fe40005000000 */
[----:B------:R-:W-:Y:S02]  /*51f0*/  ISETP.GE.AND P0, PT, R20, R104, PT ;  /* 0x000000681400720c */ /* 0x000fe40003f06270 */
[----:B------:R-:W-:-:S02]  /*5200*/  ISETP.GE.AND P6, PT, R18, R105, PT ;  /* 0x000000691200720c */ /* 0x000fc40003fc6270 */
[-C--:B------:R-:W-:Y:S02]  /*5210*/  ISETP.GE.AND P2, PT, R18, R104.reuse, PT ;  /* 0x000000681200720c */ /* 0x080fe40003f46270 */
[----:B------:R-:W-:Y:S02]  /*5220*/  IADD3 R18, R3, 0x30, RZ ;  /* 0x0000003003127810 */ /* 0x000fe40007ffe0ff */
[----:B------:R-:W-:Y:S02]  /*5230*/  FSEL R23, R14, -INF , !P0 ;  /* 0xff8000000e177808 */ /* 0x000fe40004000000 */
[----:B------:R-:W-:Y:S02]  /*5240*/  FSEL R13, R13, -INF , !P6 ;  /* 0xff8000000d0d7808 */ /* 0x000fe40007000000 */
[C---:B------:R-:W-:Y:S02]  /*5250*/  ISETP.GE.AND P0, PT, R18.reuse, R105, PT ;  /* 0x000000691200720c */ /* 0x040fe40003f06270 */
[----:B------:R-:W-:-:S02]  /*5260*/  ISETP.GE.AND P6, PT, R18, R104, PT ;  /* 0x000000681200720c */ /* 0x000fc40003fc6270 */
[C---:B------:R-:W-:Y:S02]  /*5270*/  IADD3 R18, R3.reuse, 0x31, RZ ;  /* 0x0000003103127810 */ /* 0x040fe40007ffe0ff */
[----:B------:R-:W-:Y:S02]  /*5280*/  FSEL R14, R8, -INF , !P0 ;  /* 0xff800000080e7808 */ /* 0x000fe40004000000 */
[----:B------:R-:W-:Y:S02]  /*5290*/  ISETP.GE.AND P0, PT, R18, R104, PT ;  /* 0x000000681200720c */ /* 0x000fe40003f06270 */
[----:B------:R-:W-:Y:S02]  /*52a0*/  IADD3 R8, R3, 0x38, RZ ;  /* 0x0000003803087810 */ /* 0x000fe40007ffe0ff */
[----:B------:R-:W-:Y:S02]  /*52b0*/  FSEL R25, R10, -INF , !P6 ;  /* 0xff8000000a197808 */ /* 0x000fe40007000000 */
[----:B------:R-:W-:-:S02]  /*52c0*/  ISETP.GE.AND P6, PT, R8, R105, PT ;  /* 0x000000690800720c */ /* 0x000fc40003fc6270 */
[----:B------:R-:W-:Y:S02]  /*52d0*/  FSEL R24, R11, -INF , !P0 ;  /* 0xff8000000b187808 */ /* 0x000fe40004000000 */
[----:B------:R-:W-:Y:S02]  /*52e0*/  ISETP.GE.AND P0, PT, R3, R105, PT ;  /* 0x000000690300720c */ /* 0x000fe40003f06270 */
[----:B------:R-:W-:Y:S02]  /*52f0*/  FSEL R20, R4, -INF , !P6 ;  /* 0xff80000004147808 */ /* 0x000fe40007000000 */
[----:B------:R-:W-:Y:S02]  /*5300*/  FSEL R4, R32, -INF , !P0 ;  /* 0xff80000020047808 */ /* 0x000fe40004000000 */
[----:B------:R-:W-:Y:S02]  /*5310*/  FSEL R15, R15, -INF , !P2 ;  /* 0xff8000000f0f7808 */ /* 0x000fe40005000000 */
[----:B------:R-:W-:-:S02]  /*5320*/  ISETP.GE.AND P0, PT, R98, 0x3, PT ;  /* 0x000000036200780c */ /* 0x000fc40003f06270 */
[----:B------:R-:W-:-:S04]  /*5330*/  ISETP.GE.AND P2, PT, R18, R105, PT ;  /* 0x000000691200720c */ /* 0x000fc80003f46270 */
[----:B------:R-:W-:Y:S02]  /*5340*/  FSEL R18, R9, -INF , !P2 ;  /* 0xff80000009127808 */ /* 0x000fe40005000000 */
[-C--:B------:R-:W-:Y:S02]  /*5350*/  ISETP.GE.AND P2, PT, R8, R104.reuse, PT ;  /* 0x000000680800720c */ /* 0x080fe40003f46270 */
[----:B------:R-:W-:Y:S02]  /*5360*/  IADD3 R8, R3, 0x39, RZ ;  /* 0x0000003903087810 */ /* 0x000fe40007ffe0ff */
        /* <DEDUP_REMOVED lines=65> */
.L_x_709:
[----:B------:R-:W-:Y:S05]  /*5780*/  BSYNC B0 ;  /* 0x0000000000007941 */ /* 0x000fea0003800000 */
.L_x_708:
[----:B------:R-:W0:Y:S02]  /*5790*/  LDGDEPBAR ;  /* 0x00000000000079af */ /* 0x000e240000000000 */
.L_x_707:
[----:B------:R-:W-:Y:S01]  /*57a0*/  FMNMX.FTZ R3, R2, R4, !PT ;  /* 0x0000000402037209 */ /* 0x000fe20007810000 */
[----:B-1----:R-:W-:Y:S01]  /*57b0*/  IMAD.WIDE.U32 R34, R96, -0x2daee0ad, RZ ;  /* 0xd2511f5360227825 */ /* 0x002fe200078e00ff */
        /* <DEDUP_REMOVED lines=37> */
[----:B-1----:R-:W-:Y:S01]  /*5a10*/  FMNMX.FTZ R32, R31, R32, !PT ;  /* 0x000000201f207209 */ /* 0x002fe20007810000 */
[----:B------:R-:W-:-:S03]  /*5a20*/  IMAD.WIDE.U32 R30, R97, -0x326172a9, RZ ;  /* 0xcd9e8d57611e7825 */ /* 0x000fc600078e00ff */
[C---:B------:R-:W-:Y:S01]  /*5a30*/  FSETP.NEU.FTZ.AND P1, PT, R32.reuse, -INF , PT ;  /* 0xff8000002000780b */ /* 0x040fe20003f3d000 */
[----:B------:R-:W-:Y:S01]  /*5a40*/  FMUL.FTZ R29, R32, c[0x0][0x23c] ;  /* 0x00008f00201d7a20 */ /* 0x000fe20000410000 */
[----:B--2---:R-:W-:Y:S02]  /*5a50*/  FMNMX.FTZ R3, R8, R3, !PT ;  /* 0x0000000308037209 */ /* 0x004fe40007810000 */
[----:B------:R-:W-:Y:S02]  /*5a60*/  FSEL R5, R32, RZ, P1 ;  /* 0x000000ff20057208 */ /* 0x000fe40000800000 */
[----:B------:R-:W-:Y:S02]  /*5a70*/  FSEL R29, R29, RZ, P1 ;  /* 0x000000ff1d1d7208 */ /* 0x000fe40000800000 */
[C---:B------:R-:W-:Y:S01]  /*5a80*/  FSETP.NEU.FTZ.AND P1, PT, R3.reuse, -INF , PT ;  /* 0xff8000000300780b */ /* 0x040fe20003f3d000 */
[----:B------:R-:W-:Y:S02]  /*5a90*/  FADD.FTZ R6, R2, -R5 ;  /* 0x8000000502067221 */ /* 0x000fe40000010000 */
[--C-:B------:R-:W-:Y:S01]  /*5aa0*/  FFMA.FTZ R7, R4, c[0x0][0x23c], -R29.reuse ;  /* 0x00008f0004077a23 */ /* 0x100fe2000001081d */
[----:B------:R-:W-:Y:S01]  /*5ab0*/  FSEL R5, R3, RZ, P1 ;  /* 0x000000ff03057208 */ /* 0x000fe20000800000 */
[----:B------:R-:W-:Y:S01]  /*5ac0*/  FMUL.FTZ R6, R6, c[0x0][0x23c] ;  /* 0x00008f0006067a20 */ /* 0x000fe20000410000 */
[----:B------:R-:W-:Y:S01]  /*5ad0*/  LOP3.LUT R4, R31, R99, RZ, 0x3c, !PT ;  /* 0x000000631f047212 */ /* 0x000fe200078e3cff */
[----:B------:R-:W-:Y:S01]  /*5ae0*/  MUFU.EX2 R2, R7 ;  /* 0x0000000700027308 */ /* 0x000fe20000000800 */
[----:B------:R-:W-:-:S02]  /*5af0*/  FFMA.FTZ R31, R110, c[0x0][0x23c], -R29 ;  /* 0x00008f006e1f7a23 */ /* 0x000fc4000001081d */
[----:B------:R-:W-:Y:S02]  /*5b00*/  FADD.FTZ R28, R0, -R5 ;  /* 0x80000005001c7221 */ /* 0x000fe40000010000 */
[----:B------:R-:W-:Y:S02]  /*5b10*/  IMAD.SHL.U32 R0, R88, 0x2, RZ ;  /* 0x0000000258007824 */ /* 0x000fe400078e00ff */
[----:B------:R-:W-:Y:S01]  /*5b20*/  IMAD.WIDE.U32 R4, R4, -0x2daee0ad, RZ ;  /* 0xd2511f5304047825 */ /* 0x000fe200078e00ff */
[----:B------:R-:W1:Y:S02]  /*5b30*/  MUFU.EX2 R6, R6 ;  /* 0x0000000600067308 */ /* 0x000e640000000800 */
[----:B------:R-:W-:Y:S01]  /*5b40*/  IADD3 R8, R0, 0x1, RZ ;  /* 0x0000000100087810 */ /* 0x000fe20007ffe0ff */
[----:B------:R-:W-:Y:S01]  /*5b50*/  FMUL.FTZ R28, R28, c[0x0][0x23c] ;  /* 0x00008f001c1c7a20 */ /* 0x000fe20000410000 */
[----:B------:R-:W-:Y:S01]  /*5b60*/  LOP3.LUT R0, R35, UR25, R0, 0x96, !PT ;  /* 0x0000001923007c12 */ /* 0x000fe2000f8e9600 */
[--C-:B------:R-:W-:Y:S01]  /*5b70*/  FFMA.FTZ R91, R106, c[0x0][0x23c], -R29.reuse ;  /* 0x00008f006a5b7a23 */ /* 0x100fe2000001081d */
[----:B------:R-:W-:Y:S01]  /*5b80*/  LOP3.LUT R34, R5, UR12, R34, 0x96, !PT ;  /* 0x0000000c05227c12 */ /* 0x000fe2000f8e9622 */
[--C-:B------:R-:W-:Y:S01]  /*5b90*/  FFMA.FTZ R106, R86, c[0x0][0x23c], -R29.reuse ;  /* 0x00008f00566a7a23 */ /* 0x100fe2000001081d */
[----:B------:R-:W-:Y:S01]  /*5ba0*/  LOP3.LUT R8, R35, UR25, R8, 0x96, !PT ;  /* 0x0000001923087c12 */ /* 0x000fe2000f8e9608 */
[----:B------:R-:W-:Y:S01]  /*5bb0*/  MUFU.EX2 R28, R28 ;  /* 0x0000001c001c7308 */ /* 0x000fe20000000800 */
[----:B------:R-:W-:-:S02]  /*5bc0*/  FFMA.FTZ R105, R94, c[0x0][0x23c], -R29 ;  /* 0x00008f005e697a23 */ /* 0x000fc4000001081d */
[----:B------:R-:W-:-:S04]  /*5bd0*/  IMAD.WIDE.U32 R34, R34, -0x326172a9, RZ ;  /* 0xcd9e8d5722227825 */ /* 0x000fc800078e00ff */
[-C--:B-1----:R-:W-:Y:S01]  /*5be0*/  FFMA.FTZ R104, R109, R6.reuse, R2 ;  /* 0x000000066d687223 */ /* 0x082fe20000010002 */
[----:B------:R-:W1:Y:S01]  /*5bf0*/  MUFU.EX2 R31, R31 ;  /* 0x0000001f001f7308 */ /* 0x000e620000000800 */
[-C--:B------:R-:W-:Y:S02]  /*5c00*/  FMUL.FTZ R36, R36, R6.reuse ;  /* 0x0000000624247220 */ /* 0x080fe40000410000 */
[-C--:B------:R-:W-:Y:S02]  /*5c10*/  FMUL.FTZ R37, R37, R6.reuse ;  /* 0x0000000625257220 */ /* 0x080fe40000410000 */
[-C--:B------:R-:W-:Y:S02]  /*5c20*/  FMUL.FTZ R40, R40, R6.reuse ;  /* 0x0000000628287220 */ /* 0x080fe40000410000 */
[-C--:B------:R-:W-:Y:S01]  /*5c30*/  FMUL.FTZ R41, R41, R6.reuse ;  /* 0x0000000629297220 */ /* 0x080fe20000410000 */
[----:B------:R-:W-:Y:S01]  /*5c40*/  MUFU.EX2 R91, R91 ;  /* 0x0000005b005b7308 */ /* 0x000fe20000000800 */
[----:B------:R-:W-:-:S02]  /*5c50*/  FMUL.FTZ R44, R44, R6 ;  /* 0x000000062c2c7220 */ /* 0x000fc40000410000 */
[-C--:B------:R-:W-:Y:S02]  /*5c60*/  FMUL.FTZ R45, R45, R6.reuse ;  /* 0x000000062d2d7220 */ /* 0x080fe40000410000 */
[-C--:B------:R-:W-:Y:S02]  /*5c70*/  FMUL.FTZ R48, R48, R6.reuse ;  /* 0x0000000630307220 */ /* 0x080fe40000410000 */
[-C--:B------:R-:W-:Y:S01]  /*5c80*/  FMUL.FTZ R49, R49, R6.reuse ;  /* 0x0000000631317220 */ /* 0x080fe20000410000 */
        /* <DEDUP_REMOVED lines=18> */
[----:B------:R-:W-:-:S04]  /*5db0*/  IMAD.WIDE.U32 R6, R0, -0x326172a9, RZ ;  /* 0xcd9e8d5700067825 */ /* 0x000fc800078e00ff */
[----:B------:R-:W-:Y:S01]  /*5dc0*/  FMUL.FTZ R0, R3, c[0x0][0x23c] ;  /* 0x00008f0003007a20 */ /* 0x000fe20000410000 */
[----:B------:R-:W-:Y:S01]  /*5dd0*/  LOP3.LUT R7, R7, UR13, R30, 0x96, !PT ;  /* 0x0000000d07077c12 */ /* 0x000fe2000f8e961e */
[----:B------:R-:W-:Y:S01]  /*5de0*/  IMAD.WIDE.U32 R110, R8, -0x326172a9, RZ ;  /* 0xcd9e8d57086e7825 */ /* 0x000fe200078e00ff */
[----:B------:R-:W-:Y:S02]  /*5df0*/  LOP3.LUT R6, R35, UR11, R6, 0x96, !PT ;  /* 0x0000000b23067c12 */ /* 0x000fe4000f8e9606 */
[----:B------:R-:W-:Y:S01]  /*5e00*/  FSEL R0, R0, RZ, P1 ;  /* 0x000000ff00007208 */ /* 0x000fe20000800000 */
[----:B-1----:R-:W-:Y:S01]  /*5e10*/  FADD.FTZ R104, R31, R104 ;  /* 0x000000681f687221 */ /* 0x002fe20000010000 */
[----:B------:R-:W-:Y:S01]  /*5e20*/  LOP3.LUT R10, R111, UR13, R30, 0x96, !PT ;  /* 0x0000000d6f0a7c12 */ /* 0x000fe2000f8e961e */
[----:B------:R-:W-:Y:S01]  /*5e30*/  FMUL.FTZ R38, R38, R28 ;  /* 0x0000001c26267220 */ /* 0x000fe20000410000 */
[----:B------:R-:W-:Y:S01]  /*5e40*/  LOP3.LUT R8, R35, UR11, R110, 0x96, !PT ;  /* 0x0000000b23087c12 */ /* 0x000fe2000f8e966e */
[----:B------:R-:W-:Y:S01]  /*5e50*/  FFMA.FTZ R5, R11, c[0x0][0x23c], -R0 ;  /* 0x00008f000b057a23 */ /* 0x000fe20000010800 */
[----:B------:R-:W-:Y:S01]  /*5e60*/  F2FP.PACK_AB R11, R31, R2 ;  /* 0x000000021f0b723e */ /* 0x000fe200000000ff */
[----:B------:R-:W-:-:S04]  /*5e70*/  IMAD.WIDE.U32 R134, R10, -0x2daee0ad, RZ ;  /* 0xd2511f530a867825 */ /* 0x000fc800078e00ff */
[----:B------:R-:W1:Y:S01]  /*5e80*/  MUFU.EX2 R5, R5 ;  /* 0x0000000500057308 */ /* 0x000e620000000800 */
[----:B------:R-:W-:Y:S01]  /*5e90*/  IMAD.WIDE.U32 R30, R8, -0x2daee0ad, RZ ;  /* 0xd2511f53081e7825 */ /* 0x000fe200078e00ff */
[----:B------:R-:W-:-:S03]  /*5ea0*/  LOP3.LUT R2, R135, UR10, R4, 0x96, !PT ;  /* 0x0000000a87027c12 */ /* 0x000fc6000f8e9604 */
[-C--:B------:R-:W-:Y:S02]  /*5eb0*/  FMUL.FTZ R39, R39, R28.reuse ;  /* 0x0000001c27277220 */ /* 0x080fe40000410000 */
[-C--:B------:R-:W-:Y:S02]  /*5ec0*/  FMUL.FTZ R42, R42, R28.reuse ;  /* 0x0000001c2a2a7220 */ /* 0x080fe40000410000 */
[-C--:B------:R-:W-:Y:S02]  /*5ed0*/  FMUL.FTZ R43, R43, R28.reuse ;  /* 0x0000001c2b2b7220 */ /* 0x080fe40000410000 */
[-C--:B------:R-:W-:Y:S02]  /*5ee0*/  FMUL.FTZ R46, R46, R28.reuse ;  /* 0x0000001c2e2e7220 */ /* 0x080fe40000410000 */
[-C--:B------:R-:W-:Y:S02]  /*5ef0*/  FMUL.FTZ R47, R47, R28.reuse ;  /* 0x0000001c2f2f7220 */ /* 0x080fe40000410000 */
[----:B------:R-:W-:-:S02]  /*5f00*/  FMUL.FTZ R50, R50, R28 ;  /* 0x0000001c32327220 */ /* 0x000fc40000410000 */
[----:B-1----:R-:W-:Y:S02]  /*5f10*/  FFMA.FTZ R110, R108, R28, R5 ;  /* 0x0000001c6c6e7223 */ /* 0x002fe40000010005 */
[----:B------:R-:W-:-:S04]  /*5f20*/  IMAD.WIDE.U32 R108, R7, -0x2daee0ad, RZ ;  /* 0xd2511f53076c7825 */ /* 0x000fc800078e00ff */
[-C--:B------:R-:W-:Y:S01]  /*5f30*/  FMUL.FTZ R51, R51, R28.reuse ;  /* 0x0000001c33337220 */ /* 0x080fe20000410000 */
[----:B------:R-:W-:Y:S01]  /*5f40*/  LOP3.LUT R132, R109, UR10, R4, 0x96, !PT ;  /* 0x0000000a6d847c12 */ /* 0x000fe2000f8e9604 */
[----:B------:R-:W-:Y:S01]  /*5f50*/  FMUL.FTZ R54, R54, R28 ;  /* 0x0000001c36367220 */ /* 0x000fe20000410000 */
[----:B------:R-:W-:Y:S01]  /*5f60*/  LOP3.LUT R4, R31, UR8, R134, 0x96, !PT ;  /* 0x000000081f047c12 */ /* 0x000fe2000f8e9686 */
[----:B------:R-:W-:-:S04]  /*5f70*/  IMAD.WIDE.U32 R134, R2, -0x326172a9, RZ ;  /* 0xcd9e8d5702867825 */ /* 0x000fc800078e00ff */
[----:B------:R-:W-:-:S04]  /*5f80*/  IMAD.WIDE.U32 R132, R132, -0x326172a9, RZ ;  /* 0xcd9e8d5784847825 */ /* 0x000fc800078e00ff */
[----:B------:R-:W-:Y:S01]  /*5f90*/  IMAD.WIDE.U32 R136, R4, -0x326172a9, RZ ;  /* 0xcd9e8d5704887825 */ /* 0x000fe200078e00ff */
[--C-:B------:R-:W-:Y:S02]  /*5fa0*/  LOP3.LUT R2, R133, UR9, R34.reuse, 0x96, !PT ;  /* 0x0000000985027c12 */ /* 0x100fe4000f8e9622 */
[----:B------:R-:W-:Y:S01]  /*5fb0*/  LOP3.LUT R34, R135, UR9, R34, 0x96, !PT ;  /* 0x0000000987227c12 */ /* 0x000fe2000f8e9622 */
[-C--:B------:R-:W-:Y:S02]  /*5fc0*/  FMUL.FTZ R55, R55, R28.reuse ;  /* 0x0000001c37377220 */ /* 0x080fe40000410000 */
[----:B------:R-:W-:Y:S02]  /*5fd0*/  FMUL.FTZ R58, R58, R28 ;  /* 0x0000001c3a3a7220 */ /* 0x000fe40000410000 */
[----:B------:R-:W-:-:S04]  /*5fe0*/  IMAD.WIDE.U32 R34, R34, -0x2daee0ad, RZ ;  /* 0xd2511f5322227825 */ /* 0x000fc800078e00ff */
[-C--:B------:R-:W-:Y:S01]  /*5ff0*/  FMUL.FTZ R59, R59, R28.reuse ;  /* 0x0000001c3b3b7220 */ /* 0x080fe20000410000 */
[----:B------:R-:W-:Y:S01]  /*6000*/  LOP3.LUT R7, R35, UR6, R30, 0x96, !PT ;  /* 0x0000000623077c12 */ /* 0x000fe2000f8e961e */
[-C--:B------:R-:W-:Y:S01]  /*6010*/  FMUL.FTZ R62, R62, R28.reuse ;  /* 0x0000001c3e3e7220 */ /* 0x080fe20000410000 */
[----:B------:R-:W-:Y:S01]  /*6020*/  LOP3.LUT R30, R137, UR7, R134, 0x96, !PT ;  /* 0x00000007891e7c12 */ /* 0x000fe2000f8e9686 */
[----:B------:R-:W-:Y:S02]  /*6030*/  FMUL.FTZ R63, R63, R28 ;  /* 0x0000001c3f3f7220 */ /* 0x000fe40000410000 */
[----:B------:R-:W-:-:S04]  /*6040*/  IMAD.WIDE.U32 R134, R7, -0x326172a9, RZ ;  /* 0xcd9e8d5707867825 */ /* 0x000fc800078e00ff */
[----:B------:R-:W-:-:S04]  /*6050*/  IMAD.WIDE.U32 R30, R30, -0x2daee0ad, RZ ;  /* 0xd2511f531e1e7825 */ /* 0x000fc800078e00ff */
[----:B------:R-:W-:Y:S01]  /*6060*/  IMAD.WIDE.U32 R6, R6, -0x2daee0ad, RZ ;  /* 0xd2511f5306067825 */ /* 0x000fe200078e00ff */
[----:B------:R-:W-:-:S03]  /*6070*/  LOP3.LUT R4, R31, UR4, R34, 0x96, !PT ;  /* 0x000000041f047c12 */ /* 0x000fc6000f8e9622 */
[----:B------:R-:W-:Y:S02]  /*6080*/  FMUL.FTZ R66, R66, R28 ;  /* 0x0000001c42427220 */ /* 0x000fe40000410000 */
[----:B------:R-:W-:-:S04]  /*6090*/  IMAD.WIDE.U32 R34, R4, -0x326172a9, RZ ;  /* 0xcd9e8d5704227825 */ /* 0x000fc800078e00ff */
[-C--:B------:R-:W-:Y:S01]  /*60a0*/  FMUL.FTZ R67, R67, R28.reuse ;  /* 0x0000001c43437220 */ /* 0x080fe20000410000 */
[----:B------:R-:W-:Y:S01]  /*60b0*/  LOP3.LUT R4, R34, 0xffff, RZ, 0xc0, !PT ;  /* 0x0000ffff22047812 */ /* 0x000fe200078ec0ff */
[-C--:B------:R-:W-:Y:S01]  /*60c0*/  FMUL.FTZ R70, R70, R28.reuse ;  /* 0x0000001c46467220 */ /* 0x080fe20000410000 */
[----:B------:R-:W-:Y:S01]  /*60d0*/  LOP3.LUT R31, R34, 0xff, RZ, 0xc0, !PT ;  /* 0x000000ff221f7812 */ /* 0x000fe200078ec0ff */
[-C--:B------:R-:W-:Y:S01]  /*60e0*/  FMUL.FTZ R71, R71, R28.reuse ;  /* 0x0000001c47477220 */ /* 0x080fe20000410000 */
[----:B------:R-:W-:Y:S01]  /*60f0*/  SHF.R.U32.HI R4, RZ, 0x8, R4 ;  /* 0x00000008ff047819 */ /* 0x000fe20000011604 */
[-C--:B------:R-:W-:Y:S01]  /*6100*/  FMUL.FTZ R74, R74, R28.reuse ;  /* 0x0000001c4a4a7220 */ /* 0x080fe20000410000 */
[----:B------:R-:W-:Y:S01]  /*6110*/  LOP3.LUT R87, R35, UR15, R134, 0x96, !PT ;  /* 0x0000000f23577c12 */ /* 0x000fe2000f8e9686 */
[-C--:B------:R-:W-:Y:S01]  /*6120*/  FMUL.FTZ R75, R75, R28.reuse ;  /* 0x0000001c4b4b7220 */ /* 0x080fe20000410000 */
[----:B------:R-:W-:Y:S01]  /*6130*/  PRMT R31, R31, 0x5410, R4 ;  /* 0x000054101f1f7816 */ /* 0x000fe20000000004 */
[-C--:B------:R-:W-:Y:S01]  /*6140*/  FMUL.FTZ R78, R78, R28.reuse ;  /* 0x0000001c4e4e7220 */ /* 0x080fe20000410000 */
[----:B------:R-:W-:Y:S01]  /*6150*/  LOP3.LUT R4, R7, UR8, R108, 0x96, !PT ;  /* 0x0000000807047c12 */ /* 0x000fe2000f8e966c */
[-C--:B------:R-:W-:Y:S01]  /*6160*/  FMUL.FTZ R79, R79, R28.reuse ;  /* 0x0000001c4f4f7220 */ /* 0x080fe20000410000 */
[--C-:B------:R-:W-:Y:S01]  /*6170*/  SHF.R.U32.HI R35, RZ, 0x10, R34.reuse ;  /* 0x00000010ff237819 */ /* 0x100fe20000011622 */
[-C--:B------:R-:W-:Y:S01]  /*6180*/  FMUL.FTZ R82, R82, R28.reuse ;  /* 0x0000001c52527220 */ /* 0x080fe20000410000 */
[----:B------:R-:W-:Y:S01]  /*6190*/  SHF.R.U32.HI R34, RZ, 0x18, R34 ;  /* 0x00000018ff227819 */ /* 0x000fe20000011622 */
[----:B------:R-:W-:Y:S01]  /*61a0*/  FMUL.FTZ R83, R83, R28 ;  /* 0x0000001c53537220 */ /* 0x000fe20000410000 */
        /* <DEDUP_REMOVED lines=13> */
[----:B------:R-:W1:Y:S01]  /*6280*/  MUFU.EX2 R133, R133 ;  /* 0x0000008500857308 */ /* 0x000e620000000800 */
[----:B------:R-:W-:Y:S01]  /*6290*/  LOP3.LUT R6, R137, UR15, R6, 0x96, !PT ;  /* 0x0000000f89067c12 */ /* 0x000fe2000f8e9606 */
[--C-:B------:R-:W-:Y:S02]  /*62a0*/  FFMA.FTZ R92, R89, c[0x0][0x23c], -R0.reuse ;  /* 0x00008f00595c7a23 */ /* 0x100fe40000010800 */
[----:B------:R-:W-:Y:S01]  /*62b0*/  FFMA.FTZ R89, R107, c[0x0][0x23c], -R0 ;  /* 0x00008f006b597a23 */ /* 0x000fe20000010800 */
[----:B------:R-:W-:Y:S01]  /*62c0*/  LOP3.LUT R2, R6, 0xffff, RZ, 0xc0, !PT ;  /* 0x0000ffff06027812 */ /* 0x000fe200078ec0ff */
[----:B------:R-:W-:Y:S01]  /*62d0*/  IMAD.WIDE.U32 R134, R134, -0x2daee0ad, RZ ;  /* 0xd2511f5386867825 */ /* 0x000fe200078e00ff */
[----:B------:R-:W-:Y:S01]  /*62e0*/  LOP3.LUT R7, R6, 0xff, RZ, 0xc0, !PT ;  /* 0x000000ff06077812 */ /* 0x000fe200078ec0ff */
[----:B------:R-:W-:Y:S01]  /*62f0*/  MUFU.EX2 R92, R92 ;  /* 0x0000005c005c7308 */ /* 0x000fe20000000800 */
[----:B------:R-:W-:Y:S01]  /*6300*/  SHF.R.U32.HI R2, RZ, 0x8, R2 ;  /* 0x00000008ff027819 */ /* 0x000fe20000011602 */
[--C-:B------:R-:W-:Y:S01]  /*6310*/  FFMA.FTZ R107, R84, c[0x0][0x23c], -R29.reuse ;  /* 0x00008f00546b7a23 */ /* 0x100fe2000001081d */
[----:B------:R-:W-:Y:S01]  /*6320*/  LOP3.LUT R8, R135, UR14, R132, 0x96, !PT ;  /* 0x0000000e87087c12 */ /* 0x000fe2000f8e9684 */
[----:B------:R-:W-:Y:S01]  /*6330*/  FFMA.FTZ R94, R85, c[0x0][0x23c], -R0 ;  /* 0x00008f00555e7a23 */ /* 0x000fe20000010800 */
[----:B------:R-:W-:Y:S01]  /*6340*/  PRMT R7, R7, 0x5410, R2 ;  /* 0x0000541007077816 */ /* 0x000fe20000000002 */
[----:B------:R-:W-:Y:S01]  /*6350*/  FFMA.FTZ R84, R90, c[0x0][0x23c], -R29 ;  /* 0x00008f005a547a23 */ /* 0x000fe2000001081d */
[----:B------:R-:W2:Y:S01]  /*6360*/  LDC.U8 R2, c[0x0][0x2d8] ;  /* 0x0000b600ff027b82 */ /* 0x000ea20000000000 */
[----:B-1----:R-:W-:Y:S01]  /*6370*/  F2FP.PACK_AB R5, R133, R5 ;  /* 0x000000058505723e */ /* 0x002fe200000000ff */
[----:B------:R-:W1:Y:S01]  /*6380*/  MUFU.EX2 R89, R89 ;  /* 0x0000005900597308 */ /* 0x000e620000000800 */
[----:B------:R-:W-:Y:S01]  /*6390*/  SHF.R.U32.HI R109, RZ, 0x10, R8 ;  /* 0x00000010ff6d7819 */ /* 0x000fe20000011608 */
[--C-:B------:R-:W-:Y:S01]  /*63a0*/  FFMA.FTZ R86, R95, c[0x0][0x23c], -R0.reuse ;  /* 0x00008f005f567a23 */ /* 0x100fe20000010800 */
[C---:B------:R-:W-:Y:S01]  /*63b0*/  LOP3.LUT R10, R8.reuse, 0xffff, RZ, 0xc0, !PT ;  /* 0x0000ffff080a7812 */ /* 0x040fe200078ec0ff */
[--C-:B------:R-:W-:Y:S01]  /*63c0*/  FFMA.FTZ R85, R23, c[0x0][0x23c], -R0.reuse ;  /* 0x00008f0017557a23 */ /* 0x100fe20000010800 */
[----:B------:R-:W-:Y:S01]  /*63d0*/  LOP3.LUT R111, R8, 0xff, RZ, 0xc0, !PT ;  /* 0x000000ff086f7812 */ /* 0x000fe200078ec0ff */
[----:B------:R-:W-:Y:S01]  /*63e0*/  FFMA.FTZ R90, R15, c[0x0][0x23c], -R0 ;  /* 0x00008f000f5a7a23 */ /* 0x000fe20000010800 */
[----:B------:R-:W-:Y:S01]  /*63f0*/  SHF.R.U32.HI R8, RZ, 0x18, R8 ;  /* 0x00000018ff087819 */ /* 0x000fe20000011608 */
[----:B------:R-:W3:Y:S01]  /*6400*/  MUFU.EX2 R107, R107 ;  /* 0x0000006b006b7308 */ /* 0x000ee20000000800 */
[----:B------:R-:W-:Y:S01]  /*6410*/  LOP3.LUT R109, R109, 0xff, RZ, 0xc0, !PT ;  /* 0x000000ff6d6d7812 */ /* 0x000fe200078ec0ff */
[----:B------:R-:W-:Y:S01]  /*6420*/  FADD.FTZ R104, R108, R104 ;  /* 0x000000686c687221 */ /* 0x000fe20000010000 */
[----:B------:R-:W-:Y:S01]  /*6430*/  SHF.R.U32.HI R10, RZ, 0x8, R10 ;  /* 0x00000008ff0a7819 */ /* 0x000fe2000001160a */
[----:B------:R-:W-:Y:S01]  /*6440*/  FADD.FTZ R133, R133, R110 ;  /* 0x0000006e85857221 */ /* 0x000fe20000010000 */
[----:B------:R-:W-:Y:S01]  /*6450*/  PRMT R109, R109, 0x5410, R8 ;  /* 0x000054106d6d7816 */ /* 0x000fe20000000008 */
[----:B------:R-:W-:Y:S01]  /*6460*/  FFMA.FTZ R21, R21, c[0x0][0x23c], -R0 ;  /* 0x00008f0015157a23 */ /* 0x000fe20000010800 */
[----:B------:R-:W-:Y:S01]  /*6470*/  PRMT R111, R111, 0x5410, R10 ;  /* 0x000054106f6f7816 */ /* 0x000fe2000000000a */
[----:B------:R-:W-:Y:S01]  /*6480*/  MUFU.EX2 R94, R94 ;  /* 0x0000005e005e7308 */ /* 0x000fe20000000800 */
[----:B-1----:R-:W-:Y:S01]  /*6490*/  F2FP.PACK_AB R8, R89, R92 ;  /* 0x0000005c5908723e */ /* 0x002fe200000000ff */
[----:B------:R-:W-:Y:S01]  /*64a0*/  FADD.FTZ R92, R92, R133 ;  /* 0x000000855c5c7221 */ /* 0x000fe20000010000 */
[----:B------:R-:W-:Y:S01]  /*64b0*/  @P0 IADD3 R133, R98, -0x3, RZ ;  /* 0xfffffffd62850810 */ /* 0x000fe20007ffe0ff */
[----:B------:R-:W-:Y:S01]  /*64c0*/  FFMA.FTZ R25, R25, c[0x0][0x23c], -R0 ;  /* 0x00008f0019197a23 */ /* 0x000fe20000010800 */
[----:B--2---:R-:W-:-:S03]  /*64d0*/  PRMT R2, R2, 0x7054, R2 ;  /* 0x0000705402027816 */ /* 0x004fc60000000002 */
[----:B------:R-:W-:Y:S02]  /*64e0*/  MUFU.EX2 R84, R84 ;  /* 0x0000005400547308 */ /* 0x000fe40000000800 */
[----:B------:R-:W-:Y:S01]  /*64f0*/  HSET2.LE.AND R4, R7, R2, PT ;  /* 0x0000000207047233 */ /* 0x000fe20003803000 */
[--C-:B------:R-:W-:Y:S02]  /*6500*/  SHF.R.U32.HI R7, RZ, 0x10, R6.reuse ;  /* 0x00000010ff077819 */ /* 0x100fe40000011606 */
[----:B------:R-:W-:Y:S02]  /*6510*/  SHF.R.U32.HI R6, RZ, 0x18, R6 ;  /* 0x00000018ff067819 */ /* 0x000fe40000011606 */
[----:B------:R-:W-:Y:S01]  /*6520*/  LOP3.LUT R7, R7, 0xff, RZ, 0xc0, !PT ;  /* 0x000000ff07077812 */ /* 0x000fe200078ec0ff */
[----:B------:R-:W-:Y:S01]  /*6530*/  MUFU.EX2 R86, R86 ;  /* 0x0000005600567308 */ /* 0x000fe20000000800 */
[----:B------:R-:W-:Y:S02]  /*6540*/  LOP3.LUT R4, R4, R11, RZ, 0xc0, !PT ;  /* 0x0000000b04047212 */ /* 0x000fe400078ec0ff */
[----:B------:R-:W-:-:S05]  /*6550*/  PRMT R7, R7, 0x5410, R6 ;  /* 0x0000541007077816 */ /* 0x000fca0000000006 */
[----:B------:R-:W-:Y:S01]  /*6560*/  HSET2.LE.AND R6, R7, R2, PT ;  /* 0x0000000207067233 */ /* 0x000fe20003803000 */
[----:B------:R-:W-:Y:S01]  /*6570*/  LOP3.LUT R7, R136, 0xff, RZ, 0xc0, !PT ;  /* 0x000000ff88077812 */ /* 0x000fe200078ec0ff */
[----:B------:R-:W-:Y:S03]  /*6580*/  MUFU.EX2 R85, R85 ;  /* 0x0000005500557308 */ /* 0x000fe60000000800 */
[----:B------:R-:W-:Y:S02]  /*6590*/  LOP3.LUT R5, R6, R5, RZ, 0xc0, !PT ;  /* 0x0000000506057212 */ /* 0x000fe400078ec0ff */
[----:B------:R-:W-:-:S03]  /*65a0*/  LOP3.LUT R6, R136, 0xffff, RZ, 0xc0, !PT ;  /* 0x0000ffff88067812 */ /* 0x000fc600078ec0ff */
[----:B------:R-:W-:Y:S01]  /*65b0*/  MUFU.EX2 R90, R90 ;  /* 0x0000005a005a7308 */ /* 0x000fe20000000800 */
[----:B------:R-:W-:-:S04]  /*65c0*/  SHF.R.U32.HI R6, RZ, 0x8, R6 ;  /* 0x00000008ff067819 */ /* 0x000fc80000011606 */
[----:B------:R-:W-:-:S05]  /*65d0*/  PRMT R7, R7, 0x5410, R6 ;  /* 0x0000541007077816 */ /* 0x000fca0000000006 */
[----:B------:R-:W-:Y:S01]  /*65e0*/  HSET2.LE.AND R6, R7, R2, PT ;  /* 0x0000000207067233 */ /* 0x000fe20003803000 */
[----:B------:R-:W-:Y:S01]  /*65f0*/  F2FP.PACK_AB R7, R91, R108 ;  /* 0x0000006c5b07723e */ /* 0x000fe200000000ff */
[----:B------:R-:W-:Y:S01]  /*6600*/  FFMA.FTZ R108, R17, c[0x0][0x23c], -R29 ;  /* 0x00008f00116c7a23 */ /* 0x000fe2000001081d */
[----:B------:R-:W-:Y:S02]  /*6610*/  SHF.R.U32.HI R17, RZ, 0x10, R87 ;  /* 0x00000010ff117819 */ /* 0x000fe40000011657 */
[----:B------:R-:W-:Y:S02]  /*6620*/  LOP3.LUT R6, R6, R7, RZ, 0xc0, !PT ;  /* 0x0000000706067212 */ /* 0x000fe400078ec0ff */
[--C-:B------:R-:W-:Y:S01]  /*6630*/  SHF.R.U32.HI R7, RZ, 0x10, R136.reuse ;  /* 0x00000010ff077819 */ /* 0x100fe20000011688 */
[----:B------:R-:W-:Y:S01]  /*6640*/  MUFU.EX2 R108, R108 ;  /* 0x0000006c006c7308 */ /* 0x000fe20000000800 */
[----:B------:R-:W-:Y:S02]  /*6650*/  SHF.R.U32.HI R136, RZ, 0x18, R136 ;  /* 0x00000018ff887819 */ /* 0x000fe40000011688 */
[----:B------:R-:W-:-:S02]  /*6660*/  LOP3.LUT R7, R7, 0xff, RZ, 0xc0, !PT ;  /* 0x000000ff07077812 */ /* 0x000fc400078ec0ff */
[----:B------:R-:W-:Y:S02]  /*6670*/  LOP3.LUT R17, R17, 0xff, RZ, 0xc0, !PT ;  /* 0x000000ff11117812 */ /* 0x000fe400078ec0ff */
[----:B------:R-:W-:-:S05]  /*6680*/  PRMT R7, R7, 0x5410, R136 ;  /* 0x0000541007077816 */ /* 0x000fca0000000088 */
[----:B------:R-:W-:-:S05]  /*6690*/  HSET2.LE.AND R7, R7, R2, PT ;  /* 0x0000000207077233 */ /* 0x000fca0003803000 */
[----:B------:R-:W-:Y:S02]  /*66a0*/  LOP3.LUT R7, R7, R8, RZ, 0xc0, !PT ;  /* 0x0000000807077212 */ /* 0x000fe400078ec0ff */
[----:B------:R-:W1:Y:S05]  /*66b0*/  LDSM.16.MT88.4 R8, [R114+0x6000] ;  /* 0x006000007208783b */ /* 0x000e6a0000004200 */
        /* <DEDUP_REMOVED lines=15> */
[C---:B-1----:R-:W-:Y:S07]  /*67b0*/  HMMA.16816.F32 R76, R4.reuse, R8, R76 ;  /* 0x00000008044c723c */ /* 0x042fee000000184c */
[----:B------:R-:W-:Y:S01]  /*67c0*/  SHF.R.U32.HI R9, RZ, 0x18, R134 ;  /* 0x00000018ff097819 */ /* 0x000fe20000011686 */
[----:B------:R-:W-:Y:S07]  /*67d0*/  HMMA.16816.F32 R80, R4, R10, R80 ;  /* 0x0000000a0450723c */ /* 0x000fee0000001850 */
[C---:B------:R-:W-:Y:S01]  /*67e0*/  LOP3.LUT R7, R134.reuse, 0xffff, RZ, 0xc0, !PT ;  /* 0x0000ffff86077812 */ /* 0x040fe200078ec0ff */
[--C-:B------:R-:W-:Y:S01]  /*67f0*/  FFMA.FTZ R135, R33, c[0x0][0x23c], -R0.reuse ;  /* 0x00008f0021877a23 */ /* 0x100fe20000010800 */
[----:B------:R-:W-:Y:S01]  /*6800*/  LOP3.LUT R4, R134, 0xff, RZ, 0xc0, !PT ;  /* 0x000000ff86047812 */ /* 0x000fe200078ec0ff */
[----:B------:R-:W-:Y:S01]  /*6810*/  FFMA.FTZ R33, R93, c[0x0][0x23c], -R0 ;  /* 0x00008f005d217a23 */ /* 0x000fe20000010800 */
[----:B------:R-:W-:Y:S01]  /*6820*/  SHF.R.U32.HI R7, RZ, 0x8, R7 ;  /* 0x00000008ff077819 */ /* 0x000fe20000011607 */
[----:B------:R-:W-:Y:S01]  /*6830*/  FFMA.FTZ R93, R16, c[0x0][0x23c], -R29 ;  /* 0x00008f00105d7a23 */ /* 0x000fe2000001081d */
[----:B---3--:R-:W-:Y:S01]  /*6840*/  F2FP.PACK_AB R5, R106, R107 ;  /* 0x0000006b6a05723e */ /* 0x008fe200000000ff */
[----:B------:R-:W1:Y:S01]  /*6850*/  MUFU.EX2 R135, R135 ;  /* 0x0000008700877308 */ /* 0x000e620000000800 */
[----:B------:R-:W-:-:S02]  /*6860*/  PRMT R7, R4, 0x5410, R7 ;  /* 0x0000541004077816 */ /* 0x000fc40000000007 */
[----:B------:R-:W-:-:S04]  /*6870*/  SHF.R.U32.HI R4, RZ, 0x10, R134 ;  /* 0x00000010ff047819 */ /* 0x000fc80000011686 */
[----:B------:R-:W-:Y:S01]  /*6880*/  LOP3.LUT R4, R4, 0xff, RZ, 0xc0, !PT ;  /* 0x000000ff04047812 */ /* 0x000fe200078ec0ff */
[----:B------:R-:W2:Y:S03]  /*6890*/  MUFU.EX2 R33, R33 ;  /* 0x0000002100217308 */ /* 0x000ea60000000800 */
[----:B------:R-:W-:Y:S01]  /*68a0*/  PRMT R9, R4, 0x5410, R9 ;  /* 0x0000541004097816 */ /* 0x000fe20000000009 */
[----:B------:R-:W-:Y:S01]  /*68b0*/  HSET2.LE.AND R4, R111, R2, PT ;  /* 0x000000026f047233 */ /* 0x000fe20003803000 */
[----:B-1----:R-:W-:-:S03]  /*68c0*/  F2FP.PACK_AB R6, R94, R135 ;  /* 0x000000875e06723e */ /* 0x002fc600000000ff */
[----:B------:R-:W-:Y:S01]  /*68d0*/  MUFU.EX2 R93, R93 ;  /* 0x0000005d005d7308 */ /* 0x000fe20000000800 */
[----:B------:R-:W-:Y:S01]  /*68e0*/  LOP3.LUT R4, R4, R5, RZ, 0xc0, !PT ;  /* 0x0000000504047212 */ /* 0x000fe200078ec0ff */
[----:B------:R-:W-:Y:S01]  /*68f0*/  HSET2.LE.AND R5, R109, R2, PT ;  /* 0x000000026d057233 */ /* 0x000fe20003803000 */
[----:B------:R-:W-:-:S04]  /*6900*/  FFMA.FTZ R109, R22, c[0x0][0x23c], -R29 ;  /* 0x00008f00166d7a23 */ /* 0x000fc8000001081d */
[----:B------:R-:W-:Y:S01]  /*6910*/  LOP3.LUT R5, R5, R6, RZ, 0xc0, !PT ;  /* 0x0000000605057212 */ /* 0x000fe200078ec0ff */
[--C-:B------:R-:W-:Y:S01]  /*6920*/  HSET2.LE.AND R6, R7, R2.reuse, PT ;  /* 0x0000000207067233 */ /* 0x100fe20003803000 */
[----:B------:R-:W-:Y:S01]  /*6930*/  F2FP.PACK_AB R7, R105, R84 ;  /* 0x000000546907723e */ /* 0x000fe200000000ff */
[----:B------:R-:W-:Y:S01]  /*6940*/  MUFU.EX2 R109, R109 ;  /* 0x0000006d006d7308 */ /* 0x000fe20000000800 */
[----:B--2---:R-:W-:Y:S02]  /*6950*/  F2FP.PACK_AB R8, R86, R33 ;  /* 0x000000215608723e */ /* 0x004fe400000000ff */
[----:B------:R-:W-:Y:S01]  /*6960*/  LOP3.LUT R6, R6, R7, RZ, 0xc0, !PT ;  /* 0x0000000706067212 */ /* 0x000fe200078ec0ff */
        /* <DEDUP_REMOVED lines=21> */
[----:B------:R-:W-:Y:S01]  /*6ac0*/  LOP3.LUT R5, R35, 0xff, RZ, 0xc0, !PT ;  /* 0x000000ff23057812 */ /* 0x000fe200078ec0ff */
[--C-:B------:R-:W-:Y:S01]  /*6ad0*/  FFMA.FTZ R35, R13, c[0x0][0x23c], -R29.reuse ;  /* 0x00008f000d237a23 */ /* 0x100fe2000001081d */
[----:B------:R-:W-:Y:S01]  /*6ae0*/  LOP3.LUT R7, R87, 0xffff, RZ, 0xc0, !PT ;  /* 0x0000ffff57077812 */ /* 0x000fe200078ec0ff */
[----:B------:R-:W-:Y:S01]  /*6af0*/  FADD.FTZ R6, R91, R104 ;  /* 0x000000685b067221 */ /* 0x000fe20000010000 */
[----:B------:R-:W-:Y:S01]  /*6b00*/  PRMT R5, R5, 0x5410, R34 ;  /* 0x0000541005057816 */ /* 0x000fe20000000022 */
[----:B------:R-:W-:Y:S01]  /*6b10*/  FFMA.FTZ R34, R12, c[0x0][0x23c], -R29 ;  /* 0x00008f000c227a23 */ /* 0x000fe2000001081d */
[----:B------:R-:W-:Y:S01]  /*6b20*/  SHF.R.U32.HI R7, RZ, 0x8, R7 ;  /* 0x00000008ff077819 */ /* 0x000fe20000011607 */
[----:B------:R-:W-:Y:S01]  /*6b30*/  MUFU.EX2 R35, R35 ;  /* 0x0000002300237308 */ /* 0x000fe20000000800 */
[----:B------:R-:W-:Y:S01]  /*6b40*/  LOP3.LUT R4, R87, 0xff, RZ, 0xc0, !PT ;  /* 0x000000ff57047812 */ /* 0x000fe200078ec0ff */
[----:B------:R-:W-:Y:S01]  /*6b50*/  FADD.FTZ R107, R107, R6 ;  /* 0x000000066b6b7221 */ /* 0x000fe20000010000 */
[--C-:B------:R-:W-:Y:S01]  /*6b60*/  HSET2.LE.AND R6, R31, R2.reuse, PT ;  /* 0x000000021f067233 */ /* 0x100fe20003803000 */
[----:B------:R-:W-:Y:S01]  /*6b70*/  FFMA.FTZ R91, R18, c[0x0][0x23c], -R29 ;  /* 0x00008f00125b7a23 */ /* 0x000fe2000001081d */
[----:B------:R-:W-:Y:S01]  /*6b80*/  PRMT R13, R4, 0x5410, R7 ;  /* 0x00005410040d7816 */ /* 0x000fe20000000007 */
[----:B------:R-:W-:Y:S01]  /*6b90*/  HSET2.LE.AND R5, R5, R2, PT ;  /* 0x0000000205057233 */ /* 0x000fe20003803000 */
[----:B------:R-:W-:Y:S01]  /*6ba0*/  SHF.R.U32.HI R4, RZ, 0x18, R87 ;  /* 0x00000018ff047819 */ /* 0x000fe20000011657 */
[----:B------:R-:W2:Y:S01]  /*6bb0*/  MUFU.EX2 R34, R34 ;  /* 0x0000002200227308 */ /* 0x000ea20000000800 */
[----:B------:R-:W-:-:S02]  /*6bc0*/  FFMA.FTZ R87, R19, c[0x0][0x23c], -R0 ;  /* 0x00008f0013577a23 */ /* 0x000fc40000010800 */
[----:B------:R-:W-:Y:S01]  /*6bd0*/  PRMT R17, R17, 0x5410, R4 ;  /* 0x0000541011117816 */ /* 0x000fe20000000004 */
[----:B------:R-:W-:Y:S02]  /*6be0*/  FADD.FTZ R4, R89, R92 ;  /* 0x0000005c59047221 */ /* 0x000fe40000010000 */
[--C-:B------:R-:W-:Y:S02]  /*6bf0*/  FFMA.FTZ R89, R14, c[0x0][0x23c], -R29.reuse ;  /* 0x00008f000e597a23 */ /* 0x100fe4000001081d */
[----:B------:R3:W-:Y:S01]  /*6c00*/  MUFU.EX2 R104, R21 ;  /* 0x0000001500687308 */ /* 0x0007e20000000800 */
[----:B------:R-:W-:Y:S01]  /*6c10*/  FADD.FTZ R135, R135, R4 ;  /* 0x0000000487877221 */ /* 0x000fe20000010000 */
[----:B------:R-:W-:Y:S01]  /*6c20*/  F2FP.PACK_AB R4, R90, R85 ;  /* 0x000000555a04723e */ /* 0x000fe200000000ff */
[----:B------:R-:W-:Y:S02]  /*6c30*/  FFMA.FTZ R92, R20, c[0x0][0x23c], -R29 ;  /* 0x00008f00145c7a23 */ /* 0x000fe4000001081d */
[----:B------:R-:W-:-:S02]  /*6c40*/  FADD.FTZ R29, R106, R107 ;  /* 0x0000006b6a1d7221 */ /* 0x000fc40000010000 */
[----:B------:R-:W-:Y:S01]  /*6c50*/  FADD.FTZ R106, R94, R135 ;  /* 0x000000875e6a7221 */ /* 0x000fe20000010000 */
[----:B------:R-:W4:Y:S01]  /*6c60*/  MUFU.EX2 R87, R87 ;  /* 0x0000005700577308 */ /* 0x000f220000000800 */
[----:B--2---:R-:W-:Y:S01]  /*6c70*/  F2FP.PACK_AB R7, R35, R34 ;  /* 0x000000222307723e */ /* 0x004fe200000000ff */
[----:B------:R-:W-:-:S03]  /*6c80*/  FADD.FTZ R84, R84, R29 ;  /* 0x0000001d54547221 */ /* 0x000fc60000010000 */
[----:B------:R-:W-:Y:S02]  /*6c90*/  LOP3.LUT R6, R6, R7, RZ, 0xc0, !PT ;  /* 0x0000000706067212 */ /* 0x000fe400078ec0ff */
[----:B------:R-:W-:Y:S01]  /*6ca0*/  LOP3.LUT R7, R5, R4, RZ, 0xc0, !PT ;  /* 0x0000000405077212 */ /* 0x000fe200078ec0ff */
[--C-:B------:R-:W-:Y:S01]  /*6cb0*/  HSET2.LE.AND R4, R13, R2.reuse, PT ;  /* 0x000000020d047233 */ /* 0x100fe20003803000 */
[----:B------:R-:W-:Y:S01]  /*6cc0*/  F2FP.PACK_AB R5, R108, R93 ;  /* 0x0000005d6c05723e */ /* 0x000fe200000000ff */
[----:B---3--:R-:W2:Y:S01]  /*6cd0*/  LDSM.16.MT88.4 R20, [R112+0x6800] ;  /* 0x006800007014783b */ /* 0x008ea20000004200 */
[----:B------:R-:W-:Y:S02]  /*6ce0*/  MUFU.EX2 R94, R91 ;  /* 0x0000005b005e7308 */ /* 0x000fe40000000800 */
[----:B------:R-:W-:Y:S01]  /*6cf0*/  LOP3.LUT R4, R4, R5, RZ, 0xc0, !PT ;  /* 0x0000000504047212 */ /* 0x000fe200078ec0ff */
[----:B------:R-:W-:Y:S01]  /*6d00*/  HSET2.LE.AND R5, R17, R2, PT ;  /* 0x0000000211057233 */ /* 0x000fe20003803000 */
[----:B----4-:R-:W-:Y:S01]  /*6d10*/  F2FP.PACK_AB R12, R87, R104 ;  /* 0x00000068570c723e */ /* 0x010fe200000000ff */
[----:B------:R-:W3:Y:S03]  /*6d20*/  LDSM.16.MT88.4 R16, [R114+0x7800] ;  /* 0x007800007210783b */ /* 0x000ee60000004200 */
[----:B------:R-:W-:Y:S01]  /*6d30*/  MUFU.EX2 R89, R89 ;  /* 0x0000005900597308 */ /* 0x000fe20000000800 */
[----:B------:R-:W-:-:S02]  /*6d40*/  LOP3.LUT R5, R5, R12, RZ, 0xc0, !PT ;  /* 0x0000000c05057212 */ /* 0x000fc400078ec0ff */
[----:B------:R-:W4:Y:S05]  /*6d50*/  LDSM.16.MT88.4 R12, [R112+0x7800] ;  /* 0x00780000700c783b */ /* 0x000f2a0000004200 */
[C---:B-1----:R-:W-:Y:S01]  /*6d60*/  HMMA.16816.F32 R36, R4.reuse, R8, R36 ;  /* 0x000000080424723c */ /* 0x042fe20000001824 */
[----:B------:R-:W1:Y:S07]  /*6d70*/  MUFU.EX2 R92, R92 ;  /* 0x0000005c005c7308 */ /* 0x000e6e0000000800 */
[----:B------:R-:W-:Y:S01]  /*6d80*/  HMMA.16816.F32 R40, R4, R10, R40 ;  /* 0x0000000a0428723c */ /* 0x000fe20000001828 */
[----:B------:R-:W5:Y:S01]  /*6d90*/  LDSM.16.MT88.4 R8, [R114+0x8800] ;  /* 0x008800007208783b */ /* 0x000f620000004200 */
[----:B-1----:R-:W-:-:S06]  /*6da0*/  F2FP.PACK_AB R95, R109, R92 ;  /* 0x0000005c6d5f723e */ /* 0x002fcc00000000ff */
[C---:B--2---:R-:W-:Y:S07]  /*6db0*/  HMMA.16816.F32 R44, R4.reuse, R20, R44 ;  /* 0x00000014042c723c */ /* 0x044fee000000182c */
[----:B------:R-:W-:Y:S01]  /*6dc0*/  FADD.FTZ R21, R33, R106 ;  /* 0x0000006a21157221 */ /* 0x000fe20000010000 */
[----:B---3--:R-:W-:Y:S01]  /*6dd0*/  HMMA.16816.F32 R56, R4, R18, R56 ;  /* 0x000000120438723c */ /* 0x008fe20000001838 */
[----:B------:R1:W-:Y:S02]  /*6de0*/  MUFU.EX2 R33, R25 ;  /* 0x0000001900217308 */ /* 0x0003e40000000800 */
[----:B------:R-:W-:-:S04]  /*6df0*/  FADD.FTZ R21, R86, R21 ;  /* 0x0000001556157221 */ /* 0x000fc80000010000 */
[----:B------:R-:W-:Y:S01]  /*6e00*/  FADD.FTZ R104, R104, R21 ;  /* 0x0000001568687221 */ /* 0x000fe20000010000 */
[----:B----4-:R-:W-:Y:S03]  /*6e10*/  HMMA.16816.F32 R60, R4, R12, R60 ;  /* 0x0000000c043c723c */ /* 0x010fe6000000183c */
[----:B------:R-:W-:-:S04]  /*6e20*/  FADD.FTZ R104, R87, R104 ;  /* 0x0000006857687221 */ /* 0x000fc80000010000 */
[----:B------:R-:W-:Y:S01]  /*6e30*/  FADD.FTZ R85, R85, R104 ;  /* 0x0000006855557221 */ /* 0x000fe20000010000 */
[----:B------:R-:W-:Y:S01]  /*6e40*/  HMMA.16816.F32 R64, R4, R14, R64 ;  /* 0x0000000e0440723c */ /* 0x000fe20000001840 */
[----:B------:R-:W2:Y:S02]  /*6e50*/  LDSM.16.MT88.4 R12, [R112+0x8800] ;  /* 0x00880000700c783b */ /* 0x000ea40000004200 */
[----:B------:R-:W-:-:S05]  /*6e60*/  FADD.FTZ R90, R90, R85 ;  /* 0x000000555a5a7221 */ /* 0x000fca0000010000 */
[C---:B-----5:R-:W-:Y:S07]  /*6e70*/  HMMA.16816.F32 R68, R4.reuse, R8, R68 ;  /* 0x000000080444723c */ /* 0x060fee0000001844 */
[----:B------:R-:W-:Y:S01]  /*6e80*/  IMAD.WIDE.U32 R8, R28, -0x2daee0ad, RZ ;  /* 0xd2511f531c087825 */ /* 0x000fe200078e00ff */
[----:B------:R-:W-:Y:S04]  /*6e90*/  HMMA.16816.F32 R72, R4, R10, R72 ;  /* 0x0000000a0448723c */ /* 0x000fe80000001848 */
[----:B------:R-:W-:-:S03]  /*6ea0*/  LOP3.LUT R30, R9, UR14, R30, 0x96, !PT ;  /* 0x0000000e091e7c12 */ /* 0x000fc6000f8e961e */
[C---:B------:R-:W-:Y:S01]  /*6eb0*/  LOP3.LUT R10, R8.reuse, 0xffff, RZ, 0xc0, !PT ;  /* 0x0000ffff080a7812 */ /* 0x040fe200078ec0ff */
[C---:B------:R-:W-:Y:S01]  /*6ec0*/  HMMA.16816.F32 R52, R4.reuse, R16, R52 ;  /* 0x000000100434723c */ /* 0x040fe20000001834 */
[--C-:B------:R-:W-:Y:S02]  /*6ed0*/  SHF.R.U32.HI R9, RZ, 0x10, R8.reuse ;  /* 0x00000010ff097819 */ /* 0x100fe40000011608 */
[----:B------:R-:W-:Y:S02]  /*6ee0*/  LOP3.LUT R11, R8, 0xff, RZ, 0xc0, !PT ;  /* 0x000000ff080b7812 */ /* 0x000fe400078ec0ff */
[----:B------:R-:W-:Y:S02]  /*6ef0*/  SHF.R.U32.HI R8, RZ, 0x18, R8 ;  /* 0x00000018ff087819 */ /* 0x000fe40000011608 */
[----:B------:R-:W-:Y:S01]  /*6f00*/  LOP3.LUT R9, R9, 0xff, RZ, 0xc0, !PT ;  /* 0x000000ff09097812 */ /* 0x000fe200078ec0ff */
[----:B------:R-:W-:Y:S01]  /*6f10*/  HMMA.16816.F32 R48, R4, R22, R48 ;  /* 0x000000160430723c */ /* 0x000fe20000001830 */
[----:B------:R-:W-:Y:S01]  /*6f20*/  SHF.R.U32.HI R10, RZ, 0x8, R10 ;  /* 0x00000008ff0a7819 */ /* 0x000fe2000001160a */
[----:B------:R-:W-:Y:S01]  /*6f30*/  LDSM.16.MT88.4 R20, [R114+0x7c00] ;  /* 0x007c00007214783b */ /* 0x000fe20000004200 */
[----:B------:R-:W-:-:S02]  /*6f40*/  PRMT R9, R9, 0x5410, R8 ;  /* 0x0000541009097816 */ /* 0x000fc40000000008 */
[--C-:B------:R-:W-:Y:S02]  /*6f50*/  SHF.R.U32.HI R8, RZ, 0x10, R30.reuse ;  /* 0x00000010ff087819 */ /* 0x100fe4000001161e */
[----:B------:R-:W-:Y:S02]  /*6f60*/  SHF.R.U32.HI R19, RZ, 0x18, R30 ;  /* 0x00000018ff137819 */ /* 0x000fe4000001161e */
[----:B------:R-:W-:Y:S01]  /*6f70*/  LOP3.LUT R8, R8, 0xff, RZ, 0xc0, !PT ;  /* 0x000000ff08087812 */ /* 0x000fe200078ec0ff */
[C---:B--2---:R-:W-:Y:S01]  /*6f80*/  HMMA.16816.F32 R76, R4.reuse, R12, R76 ;  /* 0x0000000c044c723c */ /* 0x044fe2000000184c */
[----:B------:R-:W-:Y:S02]  /*6f90*/  LOP3.LUT R17, R30, 0xffff, RZ, 0xc0, !PT ;  /* 0x0000ffff1e117812 */ /* 0x000fe400078ec0ff */
[----:B------:R-:W-:Y:S02]  /*6fa0*/  PRMT R11, R11, 0x5410, R10 ;  /* 0x000054100b0b7816 */ /* 0x000fe4000000000a */
[----:B------:R-:W-:Y:S01]  /*6fb0*/  PRMT R19, R8, 0x5410, R19 ;  /* 0x0000541008137816 */ /* 0x000fe20000000013 */
[----:B------:R-:W-:Y:S01]  /*6fc0*/  FADD.FTZ R8, R105, R84 ;  /* 0x0000005469087221 */ /* 0x000fe20000010000 */
[----:B------:R-:W-:Y:S01]  /*6fd0*/  SHF.R.U32.HI R17, RZ, 0x8, R17 ;  /* 0x00000008ff117819 */ /* 0x000fe20000011611 */
[----:B------:R-:W-:Y:S01]  /*6fe0*/  HMMA.16816.F32 R80, R4, R14, R80 ;  /* 0x0000000e0450723c */ /* 0x000fe20000001850 */
[----:B------:R-:W-:Y:S01]  /*6ff0*/  LOP3.LUT R10, R30, 0xff, RZ, 0xc0, !PT ;  /* 0x000000ff1e0a7812 */ /* 0x000fe200078ec0ff */
[----:B------:R-:W-:Y:S01]  /*7000*/  FADD.FTZ R91, R93, R8 ;  /* 0x000000085d5b7221 */ /* 0x000fe20000010000 */
[----:B------:R-:W2:Y:S01]  /*7010*/  LDSM.16.MT88.4 R28, [R114+0x6c00] ;  /* 0x006c0000721c783b */ /* 0x000ea20000004200 */
[--C-:B------:R-:W-:Y:S01]  /*7020*/  FFMA.FTZ R8, R24, c[0x0][0x23c], -R0.reuse ;  /* 0x00008f0018087a23 */ /* 0x100fe20000010800 */
[----:B------:R-:W-:Y:S01]  /*7030*/  PRMT R17, R10, 0x5410, R17 ;  /* 0x000054100a117816 */ /* 0x000fe20000000011 */
[--C-:B------:R-:W-:Y:S01]  /*7040*/  FFMA.FTZ R93, R26, c[0x0][0x23c], -R0.reuse ;  /* 0x00008f001a5d7a23 */ /* 0x100fe20000010800 */
[--C-:B------:R-:W-:Y:S01]  /*7050*/  HSET2.LE.AND R6, R11, R2.reuse, PT ;  /* 0x000000020b067233 */ /* 0x100fe20003803000 */
[----:B------:R-:W-:Y:S01]  /*7060*/  FFMA.FTZ R84, R27, c[0x0][0x23c], -R0 ;  /* 0x00008f001b547a23 */ /* 0x000fe20000010800 */
[--C-:B------:R-:W-:Y:S01]  /*7070*/  HSET2.LE.AND R7, R9, R2.reuse, PT ;  /* 0x0000000209077233 */ /* 0x100fe20003803000 */
[----:B------:R3:W4:Y:S01]  /*7080*/  MUFU.EX2 R0, R8 ;  /* 0x0000000800007308 */ /* 0x0007220000000800 */
[--C-:B------:R-:W-:Y:S01]  /*7090*/  HSET2.LE.AND R4, R17, R2.reuse, PT ;  /* 0x0000000211047233 */ /* 0x100fe20003803000 */
[----:B-1----:R-:W1:Y:S01]  /*70a0*/  LDSM.16.MT88.4 R24, [R112+0x6c00] ;  /* 0x006c00007018783b */ /* 0x002e620000004200 */
[----:B------:R-:W-:Y:S01]  /*70b0*/  HSET2.LE.AND R2, R19, R2, PT ;  /* 0x0000000213027233 */ /* 0x000fe20003803000 */
[----:B------:R-:W-:Y:S01]  /*70c0*/  FADD.FTZ R91, R108, R91 ;  /* 0x0000005b6c5b7221 */ /* 0x000fe20000010000 */
[----:B------:R-:W-:Y:S01]  /*70d0*/  F2FP.PACK_AB R5, R94, R89 ;  /* 0x000000595e05723e */ /* 0x000fe200000000ff */
[----:B------:R-:W5:Y:S01]  /*70e0*/  LDSM.16.MT88.4 R16, [R112+0x7c00] ;  /* 0x007c00007010783b */ /* 0x000f620000004200 */
[----:B------:R-:W-:Y:S01]  /*70f0*/  LOP3.LUT R6, R6, R95, RZ, 0xc0, !PT ;  /* 0x0000005f06067212 */ /* 0x000fe200078ec0ff */
[----:B------:R-:W-:Y:S01]  /*7100*/  MUFU.EX2 R93, R93 ;  /* 0x0000005d005d7308 */ /* 0x000fe20000000800 */
[----:B------:R-:W-:Y:S01]  /*7110*/  LOP3.LUT R4, R4, R5, RZ, 0xc0, !PT ;  /* 0x0000000504047212 */ /* 0x000fe200078ec0ff */
[----:B------:R-:W1:Y:S04]  /*7120*/  LDSM.16.MT88.4 R12, [R114+0x8c00] ;  /* 0x008c0000720c783b */ /* 0x000e680000004200 */
[----:B---3--:R-:W3:Y:S02]  /*7130*/  LDSM.16.MT88.4 R8, [R112+0x8c00] ;  /* 0x008c00007008783b */ /* 0x008ee40000004200 */
[----:B------:R-:W2:Y:S01]  /*7140*/  MUFU.EX2 R108, R84 ;  /* 0x00000054006c7308 */ /* 0x000ea20000000800 */
[----:B----4-:R-:W-:Y:S01]  /*7150*/  F2FP.PACK_AB R5, R0, R33 ;  /* 0x000000210005723e */ /* 0x010fe200000000ff */
[----:B------:R-:W-:-:S03]  /*7160*/  FADD.FTZ R33, R33, R90 ;  /* 0x0000005a21217221 */ /* 0x000fc60000010000 */
[----:B------:R-:W-:Y:S02]  /*7170*/  LOP3.LUT R5, R2, R5, RZ, 0xc0, !PT ;  /* 0x0000000502057212 */ /* 0x000fe400078ec0ff */
[----:B--2---:R-:W-:-:S04]  /*7180*/  F2FP.PACK_AB R2, R108, R93 ;  /* 0x0000005d6c02723e */ /* 0x004fc800000000ff */
[----:B------:R-:W-:Y:S01]  /*7190*/  LOP3.LUT R7, R7, R2, RZ, 0xc0, !PT ;  /* 0x0000000207077212 */ /* 0x000fe200078ec0ff */
[----:B------:R-:W-:-:S04]  /*71a0*/  FADD.FTZ R2, R34, R91 ;  /* 0x0000005b22027221 */ /* 0x000fc80000010000 */
[----:B------:R-:W-:Y:S02]  /*71b0*/  FADD.FTZ R2, R35, R2 ;  /* 0x0000000223027221 */ /* 0x000fe40000010000 */
[C---:B------:R-:W-:Y:S02]  /*71c0*/  HMMA.16816.F32 R36, R4.reuse, R28, R36 ;  /* 0x0000001c0424723c */ /* 0x040fe40000001824 */
[----:B------:R-:W-:Y:S02]  /*71d0*/  FADD.FTZ R89, R89, R2 ;  /* 0x0000000259597221 */ /* 0x000fe40000010000 */
[--C-:B------:R-:W-:Y:S02]  /*71e0*/  IMAD.MOV.U32 R2, RZ, RZ, R32.reuse ;  /* 0x000000ffff027224 */ /* 0x100fe400078e0020 */
[----:B------:R-:W-:Y:S02]  /*71f0*/  FADD.FTZ R89, R94, R89 ;  /* 0x000000595e597221 */ /* 0x000fe40000010000 */
[----:B------:R-:W-:Y:S01]  /*7200*/  HMMA.16816.F32 R40, R4, R30, R40 ;  /* 0x0000001e0428723c */ /* 0x000fe20000001828 */
[----:B------:R-:W-:-:S02]  /*7210*/  @P0 IMAD.MOV.U32 R2, RZ, RZ, R32 ;  /* 0x000000ffff020224 */ /* 0x000fc400078e0020 */
[----:B------:R-:W-:-:S04]  /*7220*/  FADD.FTZ R92, R92, R89 ;  /* 0x000000595c5c7221 */ /* 0x000fc80000010000 */
[----:B------:R-:W-:Y:S01]  /*7230*/  FADD.FTZ R109, R109, R92 ;  /* 0x0000005c6d6d7221 */ /* 0x000fe20000010000 */
[C---:B-1----:R-:W-:Y:S08]  /*7240*/  HMMA.16816.F32 R44, R4.reuse, R24, R44 ;  /* 0x00000018042c723c */ /* 0x042ff0000000182c */
[C---:B------:R-:W-:Y:S08]  /*7250*/  HMMA.16816.F32 R48, R4.reuse, R26, R48 ;  /* 0x0000001a0430723c */ /* 0x040ff00000001830 */
[C---:B------:R-:W-:Y:S08]  /*7260*/  HMMA.16816.F32 R52, R4.reuse, R20, R52 ;  /* 0x000000140434723c */ /* 0x040ff00000001834 */
[C---:B------:R-:W-:Y:S08]  /*7270*/  HMMA.16816.F32 R56, R4.reuse, R22, R56 ;  /* 0x000000160438723c */ /* 0x040ff00000001838 */
[C---:B-----5:R-:W-:Y:S08]  /*7280*/  HMMA.16816.F32 R60, R4.reuse, R16, R60 ;  /* 0x00000010043c723c */ /* 0x060ff0000000183c */
[C---:B------:R-:W-:Y:S08]  /*7290*/  HMMA.16816.F32 R64, R4.reuse, R18, R64 ;  /* 0x000000120440723c */ /* 0x040ff00000001840 */
[C---:B------:R-:W-:Y:S08]  /*72a0*/  HMMA.16816.F32 R68, R4.reuse, R12, R68 ;  /* 0x0000000c0444723c */ /* 0x040ff00000001844 */
[C---:B------:R-:W-:Y:S08]  /*72b0*/  HMMA.16816.F32 R72, R4.reuse, R14, R72 ;  /* 0x0000000e0448723c */ /* 0x040ff00000001848 */
[C---:B---3--:R-:W-:Y:S08]  /*72c0*/  HMMA.16816.F32 R76, R4.reuse, R8, R76 ;  /* 0x00000008044c723c */ /* 0x048ff0000000184c */
[----:B------:R-:W-:Y:S07]  /*72d0*/  HMMA.16816.F32 R80, R4, R10, R80 ;  /* 0x0000000a0450723c */ /* 0x000fee0000001850 */
[----:B------:R-:W-:-:S02]  /*72e0*/  FADD.FTZ R4, R0, R33 ;  /* 0x0000002100047221 */ /* 0x000fc40000010000 */
[--C-:B------:R-:W-:Y:S02]  /*72f0*/  IMAD.MOV.U32 R0, RZ, RZ, R3.reuse ;  /* 0x000000ffff007224 */ /* 0x100fe400078e0003 */
[----:B------:R-:W-:Y:S02]  /*7300*/  FADD.FTZ R93, R93, R4 ;  /* 0x000000045d5d7221 */ /* 0x000fe40000010000 */
[----:B------:R-:W-:Y:S02]  /*7310*/  @P0 IMAD.MOV.U32 R0, RZ, RZ, R3 ;  /* 0x000000ffff000224 */ /* 0x000fe400078e0003 */
[----:B------:R-:W-:Y:S01]  /*7320*/  FADD.FTZ R108, R108, R93 ;  /* 0x0000005d6c6c7221 */ /* 0x000fe20000010000 */
[----:B------:R-:W-:Y:S05]  /*7330*/  @P0 BRA `(.L_x_710) ;  /* 0x0000001000000947 */ /* 0x000fea0003800000 */
.L_x_706:
[----:B------:R-:W-:-:S07]  /*7340*/  IADD3 R133, R88, -0x1, RZ ;  /* 0xffffffff58857810 */ /* 0x000fce0007ffe0ff */
.L_x_710:
[----:B------:R-:W-:-:S13]  /*7350*/  ISETP.GE.AND P0, PT, R133, RZ, PT ;  /* 0x000000ff8500720c */ /* 0x000fda0003f06270 */
[----:B------:R-:W-:Y:S05]  /*7360*/  @!P0 BRA `(.L_x_711) ;  /* 0x000027e000008947 */ /* 0x000fea0003800000 */
[----:B------:R-:W1:Y:S01]  /*7370*/  LDC.U8 R132, c[0x0][0x2d8] ;  /* 0x0000b600ff847b82 */ /* 0x000e620000000000 */
[----:B------:R-:W-:Y:S01]  /*7380*/  IMAD.WIDE.U32 R136, R97, -0x326172a9, RZ ;  /* 0xcd9e8d5761887825 */ /* 0x000fe200078e00ff */
[----:B------:R-:W-:Y:S02]  /*7390*/  ISETP.GE.AND P4, PT, R128, c[0x0][0x220], PT ;  /* 0x0000880080007a0c */ /* 0x000fe40003f86270 */
[----:B------:R-:W-:Y:S01]  /*73a0*/  ISETP.GE.AND P3, PT, R122, c[0x0][0x220], PT ;  /* 0x000088007a007a0c */ /* 0x000fe20003f66270 */
[----:B------:R-:W-:Y:S01]  /*73b0*/  IMAD.MOV.U32 R3, RZ, RZ, R0 ;  /* 0x000000ffff037224 */ /* 0x000fe200078e0000 */
[----:B------:R-:W-:Y:S01]  /*73c0*/  LOP3.LUT R134, R137, R99, RZ, 0x3c, !PT ;  /* 0x0000006389867212 */ /* 0x000fe200078e3cff */
[----:B------:R-:W-:Y:S01]  /*73d0*/  IMAD.MOV.U32 R85, RZ, RZ, R2 ;  /* 0x000000ffff557224 */ /* 0x000fe200078e0002 */
[----:B------:R-:W-:Y:S01]  /*73e0*/  ISETP.GE.AND P2, PT, R121, c[0x0][0x220], PT ;  /* 0x0000880079007a0c */ /* 0x000fe20003f46270 */
[----:B------:R-:W-:Y:S01]  /*73f0*/  IMAD.WIDE.U32 R138, R96, -0x2daee0ad, RZ ;  /* 0xd2511f53608a7825 */ /* 0x000fe200078e00ff */
[----:B------:R-:W-:-:S03]  /*7400*/  MOV R140, R100 ;  /* 0x00000064008c7202 */ /* 0x000fc60000000f00 */
[----:B------:R-:W-:-:S04]  /*7410*/  IMAD.WIDE.U32 R134, R134, -0x2daee0ad, RZ ;  /* 0xd2511f5386867825 */ /* 0x000fc800078e00ff */
[----:B------:R-:W-:Y:S01]  /*7420*/  IMAD.MOV.U32 R141, RZ, RZ, R103 ;  /* 0x000000ffff8d7224 */ /* 0x000fe200078e0067 */
[----:B-1----:R-:W-:Y:S01]  /*7430*/  PRMT R132, R132, 0x7054, R132 ;  /* 0x0000705484847816 */ /* 0x002fe20000000084 */
[----:B------:R-:W-:Y:S05]  /*7440*/  BRA `(.L_x_712) ;  /* 0x0000038000007947 */ /* 0x000fea0003800000 */
.L_x_714:
[----:B------:R1:W-:Y:S01]  /*7450*/  @P4 STS [R120+0x3000], RZ ;  /* 0x003000ff78004388 */ /* 0x0003e20000000800 */
[----:B------:R-:W-:Y:S03]  /*7460*/  IADD3 R87, R133, -0x1, RZ ;  /* 0xffffffff85577810 */ /* 0x000fe60007ffe0ff */
[----:B------:R1:W-:Y:S01]  /*7470*/  @P4 STS [R120+0x3004], RZ ;  /* 0x003004ff78004388 */ /* 0x0003e20000000800 */
[----:B------:R-:W-:Y:S01]  /*7480*/  SHF.R.S32.HI R0, RZ, 0x1f, R87 ;  /* 0x0000001fff007819 */ /* 0x000fe20000011457 */
[C---:B------:R-:W-:Y:S02]  /*7490*/  IMAD.WIDE.U32 R88, R87.reuse, c[0x0][0x198], RZ ;  /* 0x0000660057587a25 */ /* 0x040fe400078e00ff */
[----:B------:R1:W-:Y:S02]  /*74a0*/  @P4 STS.64 [R120+0x3008], RZ ;  /* 0x003008ff78004388 */ /* 0x0003e40000000a00 */
[----:B------:R-:W-:Y:S04]  /*74b0*/  IMAD R0, R0, c[0x0][0x198], RZ ;  /* 0x0000660000007a24 */ /* 0x000fe800078e02ff */
[----:B------:R-:W-:Y:S01]  /*74c0*/  IMAD R0, R87, c[0x0][0x19c], R0 ;  /* 0x0000670057007a24 */ /* 0x000fe200078e0200 */
[C---:B------:R-:W-:Y:S03]  /*74d0*/  LEA R87, P1, R88.reuse, R124, 0x6 ;  /* 0x0000007c58577211 */ /* 0x040fe600078230ff */
[----:B------:R-:W-:Y:S01]  /*74e0*/  IMAD.IADD R89, R89, 0x1, R0 ;  /* 0x0000000159597824 */ /* 0x000fe200078e0200 */
[C---:B------:R-:W-:Y:S02]  /*74f0*/  @!P4 LEA R96, P0, R87.reuse, c[0x0][0x168], 0x1 ;  /* 0x00005a005760ca11 */ /* 0x040fe400078008ff */
[C---:B------:R-:W-:Y:S02]  /*7500*/  @!P3 LEA R90, P6, R87.reuse, c[0x0][0x168], 0x1 ;  /* 0x00005a00575aba11 */ /* 0x040fe400078c08ff */
[----:B------:R-:W-:Y:S02]  /*7510*/  LEA.HI.X R2, R88, R127, R89, 0x6, P1 ;  /* 0x0000007f58027211 */ /* 0x000fe400008f3459 */
[C---:B------:R-:W-:Y:S02]  /*7520*/  @!P2 LEA R88, P1, R87.reuse, c[0x0][0x168], 0x1 ;  /* 0x00005a005758aa11 */ /* 0x040fe400078208ff */
[C-C-:B------:R-:W-:Y:S02]  /*7530*/  @!P4 LEA.HI.X R97, R87.reuse, c[0x0][0x16c], R2.reuse, 0x1, P0 ;  /* 0x00005b005761ca11 */ /* 0x140fe400000f0c02 */
[C-C-:B------:R-:W-:Y:S02]  /*7540*/  @!P3 LEA.HI.X R91, R87.reuse, c[0x0][0x16c], R2.reuse, 0x1, P6 ;  /* 0x00005b00575bba11 */ /* 0x140fe400030f0c02 */
[C---:B------:R-:W-:Y:S01]  /*7550*/  @!P2 LEA.HI.X R89, R87.reuse, c[0x0][0x16c], R2, 0x1, P1 ;  /* 0x00005b005759aa11 */ /* 0x040fe200008f0c02 */
[----:B------:R-:W-:Y:S01]  /*7560*/  @!PT LDS RZ, [RZ] ;  /* 0x00000000fffff984 */ /* 0x000fe20000000800 */
[----:B------:R-:W-:Y:S01]  /*7570*/  @!PT LDS RZ, [RZ] ;  /* 0x00000000fffff984 */ /* 0x000fe20000000800 */
[----:B------:R-:W-:Y:S01]  /*7580*/  @!PT LDS RZ, [RZ] ;  /* 0x00000000fffff984 */ /* 0x000fe20000000800 */
[----:B------:R1:W-:Y:S01]  /*7590*/  @!P4 LDGSTS.E.BYPASS.LTC128B.128 [R120+0x3000], [R96.64] ;  /* 0x030000006078cfae */ /* 0x0003e2000b901d56 */
[----:B------:R-:W-:Y:S03]  /*75a0*/  IADD3 R0, P0, R87, UR19, RZ ;  /* 0x0000001357007c10 */ /* 0x000fe6000ff1e0ff */
        /* <DEDUP_REMOVED lines=34> */
.L_x_712:
        /* <DEDUP_REMOVED lines=22> */
[----:B------:R-:W-:Y:S02]  /*7930*/  @!P2 LEA R86, P0, R87, c[0x0][0x170], 0x1 ;  /* 0x00005c005756aa11 */ /* 0x000fe400078008ff */
        /* <DEDUP_REMOVED lines=113> */
.L_x_713:
[----:B------:R-:W-:Y:S01]  /*8050*/  FMNMX.FTZ R0, R4, R85, !PT ;  /* 0x0000005504007209 */ /* 0x000fe20007810000 */
[----:B------:R-:W-:Y:S01]  /*8060*/  IMAD.SHL.U32 R105, R133, 0x2, RZ ;  /* 0x0000000285697824 */ /* 0x000fe200078e00ff */
        /* <DEDUP_REMOVED lines=28> */
[----:B------:R-:W-:Y:S02]  /*8230*/  LOP3.LUT R110, R135, UR12, R138, 0x96, !PT ;  /* 0x0000000c876e7c12 */ /* 0x000fe4000f8e968a */
[----:B------:R-:W-:Y:S02]  /*8240*/  FMNMX.FTZ R88, R33, R0, !PT ;  /* 0x0000000021587209 */ /* 0x000fe40007810000 */
[----:B------:R-:W-:Y:S01]  /*8250*/  FMNMX.FTZ R0, R34, R91, !PT ;  /* 0x0000005b22007209 */ /* 0x000fe20007810000 */
[----:B------:R-:W-:Y:S01]  /*8260*/  IMAD.WIDE.U32 R110, R110, -0x326172a9, RZ ;  /* 0xcd9e8d576e6e7825 */ /* 0x000fe200078e00ff */
[----:B------:R-:W-:Y:S01]  /*8270*/  IADD3 R133, R133, -0x1, RZ ;  /* 0xffffffff85857810 */ /* 0x000fe20007ffe0ff */
[----:B------:R-:W-:Y:S01]  /*8280*/  SHFL.BFLY PT, R91, R88, 0x2, 0x1f ;  /* 0x0c401f00585b7f89 */ /* 0x000fe200000e0000 */
[----:B------:R-:W-:Y:S07]  /*8290*/  FMNMX.FTZ R89, R35, R0, !PT ;  /* 0x0000000023597209 */ /* 0x000fee0007810000 */
[----:B------:R-:W1:Y:S02]  /*82a0*/  SHFL.BFLY PT, R0, R89, 0x2, 0x1f ;  /* 0x0c401f0059007f89 */ /* 0x000e6400000e0000 */
[----:B-1----:R-:W-:Y:S02]  /*82b0*/  FMNMX.FTZ R87, R89, R0, !PT ;  /* 0x0000000059577209 */ /* 0x002fe40007810000 */
[----:B------:R-:W-:Y:S04]  /*82c0*/  FMNMX.FTZ R93, R88, R91, !PT ;  /* 0x0000005b585d7209 */ /* 0x000fe80007810000 */
[----:B------:R-:W1:Y:S08]  /*82d0*/  SHFL.BFLY PT, R0, R87, 0x1, 0x1f ;  /* 0x0c201f0057007f89 */ /* 0x000e7000000e0000 */
[----:B------:R-:W2:Y:S01]  /*82e0*/  SHFL.BFLY PT, R2, R93, 0x1, 0x1f ;  /* 0x0c201f005d027f89 */ /* 0x000ea200000e0000 */
[----:B-1----:R-:W-:Y:S02]  /*82f0*/  FMNMX.FTZ R0, R87, R0, !PT ;  /* 0x0000000057007209 */ /* 0x002fe40007810000 */
[----:B------:R-:W-:Y:S02]  /*8300*/  LOP3.LUT R87, R139, UR25, R105, 0x96, !PT ;  /* 0x000000198b577c12 */ /* 0x000fe4000f8e9669 */
[----:B------:R-:W-:Y:S01]  /*8310*/  IADD3 R105, R105, 0x1, RZ ;  /* 0x0000000169697810 */ /* 0x000fe20007ffe0ff */
        /* <DEDUP_REMOVED lines=10> */
[----:B------:R-:W-:Y:S02]  /*83c0*/  FMUL.FTZ R3, R85, c[0x0][0x23c] ;  /* 0x00008f0055037a20 */ /* 0x000fe40000410000 */
[--C-:B------:R-:W-:Y:S01]  /*83d0*/  FFMA.FTZ R88, R4, c[0x0][0x23c], -R104.reuse ;  /* 0x00008f0004587a23 */ /* 0x100fe20000010868 */
[----:B------:R-:W-:Y:S01]  /*83e0*/  FSEL R102, R102, RZ, P0 ;  /* 0x000000ff66667208 */ /* 0x000fe20000000000 */
[--C-:B------:R-:W-:Y:S02]  /*83f0*/  FFMA.FTZ R143, R8, c[0x0][0x23c], -R104.reuse ;  /* 0x00008f00088f7a23 */ /* 0x100fe40000010868 */
[----:B------:R-:W-:Y:S02]  /*8400*/  FFMA.FTZ R89, R5, c[0x0][0x23c], -R104 ;  /* 0x00008f0005597a23 */ /* 0x000fe40000010868 */
[----:B------:R-:W3:Y:S01]  /*8410*/  MUFU.EX2 R88, R88 ;  /* 0x0000005800587308 */ /* 0x000ee20000000800 */
[--C-:B------:R-:W-:Y:S02]  /*8420*/  FFMA.FTZ R92, R6, c[0x0][0x23c], -R102.reuse ;  /* 0x00008f00065c7a23 */ /* 0x100fe40000010866 */
[--C-:B------:R-:W-:Y:S02]  /*8430*/  FFMA.FTZ R145, R10, c[0x0][0x23c], -R102.reuse ;  /* 0x00008f000a917a23 */ /* 0x100fe40000010866 */
[----:B------:R-:W-:Y:S02]  /*8440*/  FFMA.FTZ R142, R11, c[0x0][0x23c], -R102 ;  /* 0x00008f000b8e7a23 */ /* 0x000fe40000010866 */
[----:B------:R-:W-:Y:S02]  /*8450*/  FFMA.FTZ R101, R17, c[0x0][0x23c], -R104 ;  /* 0x00008f0011657a23 */ /* 0x000fe40000010868 */
[--C-:B------:R-:W-:Y:S01]  /*8460*/  FFMA.FTZ R100, R18, c[0x0][0x23c], -R102.reuse ;  /* 0x00008f0012647a23 */ /* 0x100fe20000010866 */
[----:B------:R-:W-:Y:S01]  /*8470*/  MUFU.EX2 R92, R92 ;  /* 0x0000005c005c7308 */ /* 0x000fe20000000800 */
[----:B------:R-:W-:Y:S02]  /*8480*/  FFMA.FTZ R103, R19, c[0x0][0x23c], -R102 ;  /* 0x00008f0013677a23 */ /* 0x000fe40000010866 */
[----:B------:R-:W-:Y:S02]  /*8490*/  FFMA.FTZ R106, R13, c[0x0][0x23c], -R104 ;  /* 0x00008f000d6a7a23 */ /* 0x000fe40000010868 */
[----:B-1----:R-:W-:Y:S04]  /*84a0*/  IMAD.WIDE.U32 R86, R87, -0x326172a9, RZ ;  /* 0xcd9e8d5757567825 */ /* 0x002fe800078e00ff */
[C---:B--2---:R-:W-:Y:S01]  /*84b0*/  FMUL.FTZ R36, R84.reuse, R36 ;  /* 0x0000002454247220 */ /* 0x044fe20000410000 */
[----:B------:R-:W-:Y:S01]  /*84c0*/  MUFU.EX2 R3, R3 ;  /* 0x0000000300037308 */ /* 0x000fe20000000800 */
[----:B------:R-:W-:Y:S01]  /*84d0*/  LOP3.LUT R86, R111, UR11, R86, 0x96, !PT ;  /* 0x0000000b6f567c12 */ /* 0x000fe2000f8e9656 */
[C---:B------:R-:W-:Y:S01]  /*84e0*/  FMUL.FTZ R37, R84.reuse, R37 ;  /* 0x0000002554257220 */ /* 0x040fe20000410000 */
[----:B------:R-:W-:Y:S01]  /*84f0*/  LOP3.LUT R87, R87, UR13, R136, 0x96, !PT ;  /* 0x0000000d57577c12 */ /* 0x000fe2000f8e9688 */
[C---:B------:R-:W-:Y:S02]  /*8500*/  FMUL.FTZ R40, R84.reuse, R40 ;  /* 0x0000002854287220 */ /* 0x040fe40000410000 */
[----:B------:R-:W-:Y:S02]  /*8510*/  FMUL.FTZ R41, R84, R41 ;  /* 0x0000002954297220 */ /* 0x000fe40000410000 */
[----:B------:R-:W-:Y:S02]  /*8520*/  IMAD.WIDE.U32 R90, R87, -0x2daee0ad, RZ ;  /* 0xd2511f53575a7825 */ /* 0x000fe400078e00ff */
[----:B------:R-:W-:Y:S02]  /*8530*/  MUFU.EX2 R143, R143 ;  /* 0x0000008f008f7308 */ /* 0x000fe40000000800 */
[----:B------:R-:W-:Y:S04]  /*8540*/  IMAD.WIDE.U32 R86, R86, -0x2daee0ad, RZ ;  /* 0xd2511f5356567825 */ /* 0x000fe800078e00ff */
[C---:B------:R-:W-:Y:S01]  /*8550*/  FMUL.FTZ R44, R84.reuse, R44 ;  /* 0x0000002c542c7220 */ /* 0x040fe20000410000 */
[----:B------:R-:W-:Y:S01]  /*8560*/  LOP3.LUT R90, R87, UR8, R90, 0x96, !PT ;  /* 0x00000008575a7c12 */ /* 0x000fe2000f8e965a */
        /* <DEDUP_REMOVED lines=23> */
[----:B---3--:R-:W-:Y:S01]  /*86e0*/  FFMA.FTZ R109, R84, R109, R88 ;  /* 0x0000006d546d7223 */ /* 0x008fe20000010058 */
[----:B------:R-:W-:Y:S01]  /*86f0*/  LOP3.LUT R84, R91, UR10, R134, 0x96, !PT ;  /* 0x0000000a5b547c12 */ /* 0x000fe2000f8e9686 */
[----:B------:R-:W-:Y:S01]  /*8700*/  IMAD.WIDE.U32 R90, R90, -0x326172a9, RZ ;  /* 0xcd9e8d575a5a7825 */ /* 0x000fe200078e00ff */
[----:B-1----:R-:W-:Y:S02]  /*8710*/  F2FP.PACK_AB R88, R89, R88 ;  /* 0x000000585958723e */ /* 0x002fe400000000ff */
[----:B------:R-:W-:Y:S01]  /*8720*/  MUFU.EX2 R103, R103 ;  /* 0x0000006700677308 */ /* 0x000fe20000000800 */
[----:B------:R-:W-:Y:S04]  /*8730*/  IMAD.WIDE.U32 R94, R84, -0x326172a9, RZ ;  /* 0xcd9e8d57545e7825 */ /* 0x000fe800078e00ff */
[----:B------:R-:W-:Y:S01]  /*8740*/  FFMA.FTZ R146, R3, R108, R92 ;  /* 0x0000006c03927223 */ /* 0x000fe2000001005c */
[----:B------:R-:W-:Y:S01]  /*8750*/  LOP3.LUT R84, R95, UR9, R110, 0x96, !PT ;  /* 0x000000095f547c12 */ /* 0x000fe2000f8e966e */
[----:B------:R-:W-:Y:S01]  /*8760*/  FFMA.FTZ R108, R9, c[0x0][0x23c], -R104 ;  /* 0x00008f00096c7a23 */ /* 0x000fe20000010868 */
[----:B------:R-:W-:Y:S01]  /*8770*/  LOP3.LUT R94, R91, UR7, R94, 0x96, !PT ;  /* 0x000000075b5e7c12 */ /* 0x000fe2000f8e965e */
[----:B------:R-:W-:Y:S01]  /*8780*/  FADD.FTZ R109, R89, R109 ;  /* 0x0000006d596d7221 */ /* 0x000fe20000010000 */
[----:B------:R-:W-:Y:S01]  /*8790*/  MUFU.EX2 R100, R100 ;  /* 0x0000006400647308 */ /* 0x000fe20000000800 */
[----:B------:R-:W-:Y:S04]  /*87a0*/  IMAD.WIDE.U32 R96, R84, -0x2daee0ad, RZ ;  /* 0xd2511f5354607825 */ /* 0x000fe800078e00ff */
[----:B------:R-:W-:Y:S01]  /*87b0*/  IMAD.WIDE.U32 R94, R94, -0x2daee0ad, RZ ;  /* 0xd2511f535e5e7825 */ /* 0x000fe200078e00ff */
[----:B------:R-:W-:Y:S03]  /*87c0*/  LOP3.LUT R84, R97, UR6, R86, 0x96, !PT ;  /* 0x0000000661547c12 */ /* 0x000fe6000f8e9656 */
[----:B------:R-:W-:Y:S01]  /*87d0*/  FMUL.FTZ R38, R3, R38 ;  /* 0x0000002603267220 */ /* 0x000fe20000410000 */
[----:B------:R-:W-:Y:S01]  /*87e0*/  LOP3.LUT R96, R95, UR4, R96, 0x96, !PT ;  /* 0x000000045f607c12 */ /* 0x000fe2000f8e9660 */
[----:B------:R-:W1:Y:S01]  /*87f0*/  MUFU.EX2 R108, R108 ;  /* 0x0000006c006c7308 */ /* 0x000e620000000800 */
[----:B------:R-:W-:Y:S04]  /*8800*/  IMAD.WIDE.U32 R86, R84, -0x326172a9, RZ ;  /* 0xcd9e8d5754567825 */ /* 0x000fe800078e00ff */
[----:B------:R-:W-:Y:S01]  /*8810*/  IMAD.WIDE.U32 R96, R96, -0x326172a9, RZ ;  /* 0xcd9e8d5760607825 */ /* 0x000fe200078e00ff */
[----:B------:R-:W-:Y:S03]  /*8820*/  LOP3.LUT R93, R87, UR5, R90, 0x96, !PT ;  /* 0x00000005575d7c12 */ /* 0x000fe6000f8e965a */
[----:B------:R-:W-:Y:S01]  /*8830*/  FFMA.FTZ R95, R7, c[0x0][0x23c], -R102 ;  /* 0x00008f00075f7a23 */ /* 0x000fe20000010866 */
[C---:B------:R-:W-:Y:S01]  /*8840*/  LOP3.LUT R84, R96.reuse, 0xffff, RZ, 0xc0, !PT ;  /* 0x0000ffff60547812 */ /* 0x040fe200078ec0ff */
[C---:B------:R-:W-:Y:S01]  /*8850*/  FMUL.FTZ R39, R3.reuse, R39 ;  /* 0x0000002703277220 */ /* 0x040fe20000410000 */
[----:B------:R-:W-:Y:S01]  /*8860*/  LOP3.LUT R87, R96, 0xff, RZ, 0xc0, !PT ;  /* 0x000000ff60577812 */ /* 0x000fe200078ec0ff */
[----:B------:R-:W-:Y:S01]  /*8870*/  FMUL.FTZ R42, R3, R42 ;  /* 0x0000002a032a7220 */ /* 0x000fe20000410000 */
[----:B------:R-:W-:Y:S01]  /*8880*/  SHF.R.U32.HI R84, RZ, 0x8, R84 ;  /* 0x00000008ff547819 */ /* 0x000fe20000011654 */
[----:B------:R-:W2:Y:S01]  /*8890*/  MUFU.EX2 R95, R95 ;  /* 0x0000005f005f7308 */ /* 0x000ea20000000800 */
[----:B------:R-:W-:Y:S01]  /*88a0*/  LOP3.LUT R89, R97, UR15, R86, 0x96, !PT ;  /* 0x0000000f61597c12 */ /* 0x000fe2000f8e9656 */
[----:B------:R-:W-:Y:S01]  /*88b0*/  FFMA.FTZ R86, R16, c[0x0][0x23c], -R104 ;  /* 0x00008f0010567a23 */ /* 0x000fe20000010868 */
[----:B------:R-:W-:Y:S01]  /*88c0*/  PRMT R87, R87, 0x5410, R84 ;  /* 0x0000541057577816 */ /* 0x000fe20000000054 */
[C---:B------:R-:W-:Y:S01]  /*88d0*/  FMUL.FTZ R43, R3.reuse, R43 ;  /* 0x0000002b032b7220 */ /* 0x040fe20000410000 */
[--C-:B------:R-:W-:Y:S01]  /*88e0*/  SHF.R.U32.HI R84, RZ, 0x10, R96.reuse ;  /* 0x00000010ff547819 */ /* 0x100fe20000011660 */
[C---:B------:R-:W-:Y:S02]  /*88f0*/  FMUL.FTZ R46, R3.reuse, R46 ;  /* 0x0000002e032e7220 */ /* 0x040fe40000410000 */
[--C-:B------:R-:W-:Y:S01]  /*8900*/  HSET2.LE.AND R90, R87, R132.reuse, PT ;  /* 0x00000084575a7233 */ /* 0x100fe20003803000 */
[----:B-1----:R-:W-:Y:S01]  /*8910*/  F2FP.PACK_AB R87, R108, R143 ;  /* 0x0000008f6c57723e */ /* 0x002fe200000000ff */
[----:B------:R-:W1:Y:S01]  /*8920*/  MUFU.EX2 R86, R86 ;  /* 0x0000005600567308 */ /* 0x000e620000000800 */
[----:B------:R-:W-:Y:S01]  /*8930*/  LOP3.LUT R84, R84, 0xff, RZ, 0xc0, !PT ;  /* 0x000000ff54547812 */ /* 0x000fe200078ec0ff */
[C---:B------:R-:W-:Y:S01]  /*8940*/  FMUL.FTZ R47, R3.reuse, R47 ;  /* 0x0000002f032f7220 */ /* 0x040fe20000410000 */
[----:B------:R-:W-:Y:S01]  /*8950*/  LOP3.LUT R90, R90, R87, RZ, 0xc0, !PT ;  /* 0x000000575a5a7212 */ /* 0x000fe200078ec0ff */
[----:B------:R-:W-:Y:S01]  /*8960*/  FMUL.FTZ R50, R3, R50 ;  /* 0x0000003203327220 */ /* 0x000fe20000410000 */
[----:B------:R-:W-:Y:S01]  /*8970*/  SHF.R.U32.HI R87, RZ, 0x18, R96 ;  /* 0x00000018ff577819 */ /* 0x000fe20000011660 */
[----:B------:R-:W-:Y:S03]  /*8980*/  IMAD.WIDE.U32 R96, R93, -0x2daee0ad, RZ ;  /* 0xd2511f535d607825 */ /* 0x000fe600078e00ff */
[----:B------:R-:W-:Y:S01]  /*8990*/  PRMT R87, R84, 0x5410, R87 ;  /* 0x0000541054577816 */ /* 0x000fe20000000057 */
[C---:B------:R-:W-:Y:S01]  /*89a0*/  FMUL.FTZ R51, R3.reuse, R51 ;  /* 0x0000003303337220 */ /* 0x040fe20000410000 */
[----:B------:R-:W-:Y:S01]  /*89b0*/  F2FP.PACK_AB R84, R142, R145 ;  /* 0x000000918e54723e */ /* 0x000fe200000000ff */
[----:B------:R-:W-:Y:S01]  /*89c0*/  FMUL.FTZ R54, R3, R54 ;  /* 0x0000003603367220 */ /* 0x000fe20000410000 */
[----:B------:R-:W-:Y:S01]  /*89d0*/  LOP3.LUT R93, R97, UR14, R94, 0x96, !PT ;  /* 0x0000000e615d7c12 */ /* 0x000fe2000f8e965e */
[--C-:B------:R-:W-:Y:S01]  /*89e0*/  HSET2.LE.AND R91, R87, R132.reuse, PT ;  /* 0x00000084575b7233 */ /* 0x100fe20003803000 */
[C---:B------:R-:W-:Y:S01]  /*89f0*/  LOP3.LUT R87, R96.reuse, 0xff, RZ, 0xc0, !PT ;  /* 0x000000ff60577812 */ /* 0x040fe200078ec0ff */
[----:B--2---:R-:W-:Y:S01]  /*8a00*/  FADD.FTZ R146, R95, R146 ;  /* 0x000000925f927221 */ /* 0x004fe20000010000 */
[----:B------:R-:W-:Y:S01]  /*8a10*/  MUFU.EX2 R106, R106 ;  /* 0x0000006a006a7308 */ /* 0x000fe20000000800 */
[----:B------:R-:W-:Y:S01]  /*8a20*/  FMUL.FTZ R55, R3, R55 ;  /* 0x0000003703377220 */ /* 0x000fe20000410000 */
[----:B------:R-:W-:Y:S01]  /*8a30*/  LOP3.LUT R91, R91, R84, RZ, 0xc0, !PT ;  /* 0x000000545b5b7212 */ /* 0x000fe200078ec0ff */
[C---:B------:R-:W-:Y:S01]  /*8a40*/  FMUL.FTZ R58, R3.reuse, R58 ;  /* 0x0000003a033a7220 */ /* 0x040fe20000410000 */
[----:B------:R-:W-:Y:S01]  /*8a50*/  LOP3.LUT R84, R96, 0xffff, RZ, 0xc0, !PT ;  /* 0x0000ffff60547812 */ /* 0x000fe200078ec0ff */
[C---:B------:R-:W-:Y:S02]  /*8a60*/  FMUL.FTZ R59, R3.reuse, R59 ;  /* 0x0000003b033b7220 */ /* 0x040fe40000410000 */
[C---:B------:R-:W-:Y:S01]  /*8a70*/  FMUL.FTZ R62, R3.reuse, R62 ;  /* 0x0000003e033e7220 */ /* 0x040fe20000410000 */
[----:B------:R-:W-:Y:S01]  /*8a80*/  SHF.R.U32.HI R84, RZ, 0x8, R84 ;  /* 0x00000008ff547819 */ /* 0x000fe20000011654 */
[C---:B------:R-:W-:Y:S02]  /*8a90*/  FMUL.FTZ R63, R3.reuse, R63 ;  /* 0x0000003f033f7220 */ /* 0x040fe40000410000 */
[----:B------:R-:W-:Y:S01]  /*8aa0*/  FMUL.FTZ R66, R3, R66 ;  /* 0x0000004203427220 */ /* 0x000fe20000410000 */
[----:B------:R-:W-:Y:S01]  /*8ab0*/  PRMT R87, R87, 0x5410, R84 ;  /* 0x0000541057577816 */ /* 0x000fe20000000054 */
[C---:B------:R-:W-:Y:S01]  /*8ac0*/  FMUL.FTZ R67, R3.reuse, R67 ;  /* 0x0000004303437220 */ /* 0x040fe20000410000 */
[--C-:B------:R-:W-:Y:S01]  /*8ad0*/  SHF.R.U32.HI R84, RZ, 0x10, R96.reuse ;  /* 0x00000010ff547819 */ /* 0x100fe20000011660 */
[----:B------:R-:W-:Y:S01]  /*8ae0*/  FMUL.FTZ R70, R3, R70 ;  /* 0x0000004603467220 */ /* 0x000fe20000410000 */
[----:B------:R-:W-:Y:S01]  /*8af0*/  SHF.R.U32.HI R96, RZ, 0x18, R96 ;  /* 0x00000018ff607819 */ /* 0x000fe20000011660 */
[--C-:B------:R-:W-:Y:S01]  /*8b00*/  HSET2.LE.AND R98, R87, R132.reuse, PT ;  /* 0x0000008457627233 */ /* 0x100fe20003803000 */
[----:B-1----:R-:W-:Y:S01]  /*8b10*/  F2FP.PACK_AB R87, R101, R86 ;  /* 0x000000566557723e */ /* 0x002fe200000000ff */
[C---:B------:R-:W-:Y:S02]  /*8b20*/  FMUL.FTZ R71, R3.reuse, R71 ;  /* 0x0000004703477220 */ /* 0x040fe40000410000 */
[C---:B------:R-:W-:Y:S01]  /*8b30*/  FMUL.FTZ R74, R3.reuse, R74 ;  /* 0x0000004a034a7220 */ /* 0x040fe20000410000 */
[----:B------:R-:W-:Y:S01]  /*8b40*/  LOP3.LUT R98, R98, R87, RZ, 0xc0, !PT ;  /* 0x0000005762627212 */ /* 0x000fe200078ec0ff */
[C---:B------:R-:W-:Y:S01]  /*8b50*/  FMUL.FTZ R75, R3.reuse, R75 ;  /* 0x0000004b034b7220 */ /* 0x040fe20000410000 */
[----:B------:R-:W-:Y:S01]  /*8b60*/  LOP3.LUT R87, R84, 0xff, RZ, 0xc0, !PT ;  /* 0x000000ff54577812 */ /* 0x000fe200078ec0ff */
[----:B------:R-:W-:Y:S01]  /*8b70*/  FMUL.FTZ R78, R3, R78 ;  /* 0x0000004e034e7220 */ /* 0x000fe20000410000 */
[----:B------:R-:W-:Y:S01]  /*8b80*/  F2FP.PACK_AB R84, R103, R100 ;  /* 0x000000646754723e */ /* 0x000fe200000000ff */
[----:B------:R-:W-:Y:S01]  /*8b90*/  FMUL.FTZ R79, R3, R79 ;  /* 0x0000004f034f7220 */ /* 0x000fe20000410000 */
[----:B------:R-:W-:Y:S01]  /*8ba0*/  PRMT R87, R87, 0x5410, R96 ;  /* 0x0000541057577816 */ /* 0x000fe20000000060 */
[C---:B------:R-:W-:Y:S02]  /*8bb0*/  FMUL.FTZ R82, R3.reuse, R82 ;  /* 0x0000005203527220 */ /* 0x040fe40000410000 */
[----:B------:R-:W-:Y:S02]  /*8bc0*/  FMUL.FTZ R83, R3, R83 ;  /* 0x0000005303537220 */ /* 0x000fe40000410000 */
[--C-:B------:R-:W-:Y:S01]  /*8bd0*/  HSET2.LE.AND R99, R87, R132.reuse, PT ;  /* 0x0000008457637233 */ /* 0x100fe20003803000 */
[----:B------:R-:W-:Y:S01]  /*8be0*/  LOP3.LUT R87, R89, 0xffff, RZ, 0xc0, !PT ;  /* 0x0000ffff59577812 */ /* 0x000fe200078ec0ff */
[--C-:B------:R-:W-:Y:S02]  /*8bf0*/  FFMA.FTZ R144, R14, c[0x0][0x23c], -R102.reuse ;  /* 0x00008f000e907a23 */ /* 0x100fe40000010866 */
[----:B------:R-:W-:Y:S01]  /*8c00*/  FFMA.FTZ R107, R15, c[0x0][0x23c], -R102 ;  /* 0x00008f000f6b7a23 */ /* 0x000fe20000010866 */
[----:B------:R-:W-:Y:S01]  /*8c10*/  LOP3.LUT R99, R99, R84, RZ, 0xc0, !PT ;  /* 0x0000005463637212 */ /* 0x000fe200078ec0ff */
[----:B------:R-:W-:Y:S01]  /*8c20*/  FFMA.FTZ R147, R12, c[0x0][0x23c], -R104 ;  /* 0x00008f000c937a23 */ /* 0x000fe20000010868 */
[----:B------:R-:W-:Y:S01]  /*8c30*/  LOP3.LUT R84, R89, 0xff, RZ, 0xc0, !PT ;  /* 0x000000ff59547812 */ /* 0x000fe200078ec0ff */
[----:B------:R-:W-:Y:S01]  /*8c40*/  MUFU.EX2 R144, R144 ;  /* 0x0000009000907308 */ /* 0x000fe20000000800 */
[----:B------:R-:W-:Y:S01]  /*8c50*/  SHF.R.U32.HI R87, RZ, 0x8, R87 ;  /* 0x00000008ff577819 */ /* 0x000fe20000011657 */
[--C-:B------:R-:W-:Y:S02]  /*8c60*/  FFMA.FTZ R148, R23, c[0x0][0x23c], -R102.reuse ;  /* 0x00008f0017947a23 */ /* 0x100fe40000010866 */
[--C-:B------:R-:W-:Y:S01]  /*8c70*/  FFMA.FTZ R149, R26, c[0x0][0x23c], -R102.reuse ;  /* 0x00008f001a957a23 */ /* 0x100fe20000010866 */
[----:B------:R-:W-:Y:S01]  /*8c80*/  PRMT R87, R84, 0x5410, R87 ;  /* 0x0000541054577816 */ /* 0x000fe20000000057 */
[----:B------:R-:W-:Y:S01]  /*8c90*/  FFMA.FTZ R154, R31, c[0x0][0x23c], -R102 ;  /* 0x00008f001f9a7a23 */ /* 0x000fe20000010866 */
[--C-:B------:R-:W-:Y:S01]  /*8ca0*/  SHF.R.U32.HI R84, RZ, 0x10, R89.reuse ;  /* 0x00000010ff547819 */ /* 0x100fe20000011659 */
[----:B------:R-:W-:Y:S01]  /*8cb0*/  FADD.FTZ R145, R145, R146 ;  /* 0x0000009291917221 */ /* 0x000fe20000010000 */
[----:B------:R-:W-:Y:S01]  /*8cc0*/  SHF.R.U32.HI R89, RZ, 0x18, R89 ;  /* 0x00000018ff597819 */ /* 0x000fe20000011659 */
[--C-:B------:R-:W-:Y:S01]  /*8cd0*/  HSET2.LE.AND R87, R87, R132.reuse, PT ;  /* 0x0000008457577233 */ /* 0x100fe20003803000 */
[----:B------:R-:W-:Y:S01]  /*8ce0*/  LOP3.LUT R84, R84, 0xff, RZ, 0xc0, !PT ;  /* 0x000000ff54547812 */ /* 0x000fe200078ec0ff */
[----:B------:R-:W1:Y:S01]  /*8cf0*/  MUFU.EX2 R147, R147 ;  /* 0x0000009300937308 */ /* 0x000e620000000800 */
[----:B------:R-:W-:Y:S02]  /*8d00*/  FFMA.FTZ R146, R27, c[0x0][0x23c], -R102 ;  /* 0x00008f001b927a23 */ /* 0x000fe40000010866 */
[----:B------:R-:W-:Y:S01]  /*8d10*/  PRMT R89, R84, 0x5410, R89 ;  /* 0x0000541054597816 */ /* 0x000fe20000000059 */
[--C-:B------:R-:W-:Y:S01]  /*8d20*/  FFMA.FTZ R151, R24, c[0x0][0x23c], -R104.reuse ;  /* 0x00008f0018977a23 */ /* 0x100fe20000010868 */
[----:B------:R-:W-:Y:S01]  /*8d30*/  F2FP.PACK_AB R84, R95, R92 ;  /* 0x0000005c5f54723e */ /* 0x000fe200000000ff */
[----:B------:R-:W-:Y:S01]  /*8d40*/  FFMA.FTZ R150, R28, c[0x0][0x23c], -R104 ;  /* 0x00008f001c967a23 */ /* 0x000fe20000010868 */
[----:B------:R-:W-:Y:S01]  /*8d50*/  LOP3.LUT R88, R87, R88, RZ, 0xc0, !PT ;  /* 0x0000005857587212 */ /* 0x000fe200078ec0ff */
[--C-:B------:R-:W-:Y:S01]  /*8d60*/  HSET2.LE.AND R89, R89, R132.reuse, PT ;  /* 0x0000008459597233 */ /* 0x100fe20003803000 */
[----:B------:R-:W-:Y:S01]  /*8d70*/  LOP3.LUT R87, R93, 0xff, RZ, 0xc0, !PT ;  /* 0x000000ff5d577812 */ /* 0x000fe200078ec0ff */
[----:B------:R-:W2:Y:S01]  /*8d80*/  MUFU.EX2 R107, R107 ;  /* 0x0000006b006b7308 */ /* 0x000ea20000000800 */
[----:B------:R-:W-:Y:S02]  /*8d90*/  IMAD.MOV.U32 R3, RZ, RZ, R0 ;  /* 0x000000ffff037224 */ /* 0x000fe400078e0000 */
[----:B------:R-:W-:Y:S01]  /*8da0*/  LOP3.LUT R89, R89, R84, RZ, 0xc0, !PT ;  /* 0x0000005459597212 */ /* 0x000fe200078ec0ff */
[----:B------:R-:W-:Y:S01]  /*8db0*/  IMAD.MOV.U32 R85, RZ, RZ, R2 ;  /* 0x000000ffff557224 */ /* 0x000fe200078e0002 */
[----:B------:R-:W-:Y:S04]  /*8dc0*/  LOP3.LUT R84, R93, 0xffff, RZ, 0xc0, !PT ;  /* 0x0000ffff5d547812 */ /* 0x000fe800078ec0ff */
[----:B------:R-:W-:Y:S01]  /*8dd0*/  SHF.R.U32.HI R84, RZ, 0x8, R84 ;  /* 0x00000008ff547819 */ /* 0x000fe20000011654 */
[----:B------:R-:W-:Y:S03]  /*8de0*/  MUFU.EX2 R148, R148 ;  /* 0x0000009400947308 */ /* 0x000fe60000000800 */
[----:B------:R-:W-:Y:S02]  /*8df0*/  PRMT R87, R87, 0x5410, R84 ;  /* 0x0000541057577816 */ /* 0x000fe40000000054 */
[--C-:B------:R-:W-:Y:S02]  /*8e00*/  SHF.R.U32.HI R84, RZ, 0x10, R93.reuse ;  /* 0x00000010ff547819 */ /* 0x100fe4000001165d */
[----:B------:R-:W-:Y:S01]  /*8e10*/  SHF.R.U32.HI R93, RZ, 0x18, R93 ;  /* 0x00000018ff5d7819 */ /* 0x000fe2000001165d */
[--C-:B------:R-:W-:Y:S01]  /*8e20*/  HSET2.LE.AND R96, R87, R132.reuse, PT ;  /* 0x0000008457607233 */ /* 0x100fe20003803000 */
[----:B------:R-:W-:Y:S01]  /*8e30*/  LOP3.LUT R84, R84, 0xff, RZ, 0xc0, !PT ;  /* 0x000000ff54547812 */ /* 0x000fe200078ec0ff */
[----:B------:R-:W-:Y:S01]  /*8e40*/  MUFU.EX2 R151, R151 ;  /* 0x0000009700977308 */ /* 0x000fe20000000800 */
[----:B-1----:R-:W-:Y:S02]  /*8e50*/  F2FP.PACK_AB R87, R106, R147 ;  /* 0x000000936a57723e */ /* 0x002fe400000000ff */
[----:B------:R-:W-:Y:S02]  /*8e60*/  PRMT R93, R84, 0x5410, R93 ;  /* 0x00005410545d7816 */ /* 0x000fe4000000005d */
[----:B--2---:R-:W-:Y:S02]  /*8e70*/  F2FP.PACK_AB R84, R107, R144 ;  /* 0x000000906b54723e */ /* 0x004fe400000000ff */
[----:B------:R-:W-:Y:S01]  /*8e80*/  LOP3.LUT R96, R96, R87, RZ, 0xc0, !PT ;  /* 0x0000005760607212 */ /* 0x000fe200078ec0ff */
[--C-:B------:R-:W-:Y:S02]  /*8e90*/  HSET2.LE.AND R97, R93, R132.reuse, PT ;  /* 0x000000845d617233 */ /* 0x100fe40003803000 */
[----:B------:R-:W1:Y:S01]  /*8ea0*/  LDSM.16.MT88.4 R92, [R114+0x6000] ;  /* 0x00600000725c783b */ /* 0x000e620000004200 */
[----:B------:R-:W-:Y:S02]  /*8eb0*/  MUFU.EX2 R149, R149 ;  /* 0x0000009500957308 */ /* 0x000fe40000000800 */
[----:B------:R-:W-:Y:S02]  /*8ec0*/  LOP3.LUT R97, R97, R84, RZ, 0xc0, !PT ;  /* 0x0000005461617212 */ /* 0x000fe400078ec0ff */
[----:B------:R-:W-:Y:S01]  /*8ed0*/  LOP3.LUT R84, R139, UR25, R105, 0x96, !PT ;  /* 0x000000198b547c12 */ /* 0x000fe2000f8e9669 */
[----:B------:R-:W-:Y:S05]  /*8ee0*/  FFMA.FTZ R105, R22, c[0x0][0x23c], -R102 ;  /* 0x00008f0016697a23 */ /* 0x000fea0000010866 */
[----:B------:R-:W-:Y:S10]  /*8ef0*/  MUFU.EX2 R146, R146 ;  /* 0x0000009200927308 */ /* 0x000ff40000000800 */
[----:B------:R-:W2:Y:S10]  /*8f00*/  MUFU.EX2 R105, R105 ;  /* 0x0000006900697308 */ /* 0x000eb40000000800 */
[----:B------:R-:W-:Y:S01]  /*8f10*/  MUFU.EX2 R150, R150 ;  /* 0x0000009600967308 */ /* 0x000fe20000000800 */
        /* <DEDUP_REMOVED lines=34> */
[----:B------:R-:W-:Y:S01]  /*9140*/  IMAD.WIDE.U32 R88, R84, -0x326172a9, RZ ;  /* 0xcd9e8d5754587825 */ /* 0x000fe200078e00ff */
[----:B------:R-:W-:Y:S04]  /*9150*/  HMMA.16816.F32 R80, R96, R90, R80 ;  /* 0x0000005a6050723c */ /* 0x000fe80000001850 */
[----:B------:R-:W-:Y:S02]  /*9160*/  LOP3.LUT R87, R89, UR13, R136, 0x96, !PT ;  /* 0x0000000d59577c12 */ /* 0x000fe4000f8e9688 */
[----:B------:R-:W-:Y:S03]  /*9170*/  LOP3.LUT R84, R111, UR11, R88, 0x96, !PT ;  /* 0x0000000b6f547c12 */ /* 0x000fe6000f8e9658 */
[----:B------:R-:W-:Y:S04]  /*9180*/  IMAD.WIDE.U32 R88, R87, -0x2daee0ad, RZ ;  /* 0xd2511f5357587825 */ /* 0x000fe800078e00ff */
[----:B------:R-:W-:Y:S01]  /*9190*/  IMAD.WIDE.U32 R98, R84, -0x2daee0ad, RZ ;  /* 0xd2511f5354627825 */ /* 0x000fe200078e00ff */
[----:B------:R-:W-:Y:S03]  /*91a0*/  LOP3.LUT R84, R89, UR10, R134, 0x96, !PT ;  /* 0x0000000a59547c12 */ /* 0x000fe6000f8e9686 */
[----:B------:R-:W-:Y:S01]  /*91b0*/  FFMA.FTZ R87, R21, c[0x0][0x23c], -R104 ;  /* 0x00008f0015577a23 */ /* 0x000fe20000010868 */
[----:B------:R-:W-:Y:S01]  /*91c0*/  LOP3.LUT R96, R99, UR8, R88, 0x96, !PT ;  /* 0x0000000863607c12 */ /* 0x000fe2000f8e9658 */
[----:B------:R-:W-:Y:S04]  /*91d0*/  IMAD.WIDE.U32 R152, R84, -0x326172a9, RZ ;  /* 0xcd9e8d5754987825 */ /* 0x000fe800078e00ff */
[----:B------:R-:W-:Y:S01]  /*91e0*/  IMAD.WIDE.U32 R96, R96, -0x326172a9, RZ ;  /* 0xcd9e8d5760607825 */ /* 0x000fe200078e00ff */
[----:B------:R-:W-:Y:S01]  /*91f0*/  LOP3.LUT R111, R153, UR9, R110, 0x96, !PT ;  /* 0x00000009996f7c12 */ /* 0x000fe2000f8e966e */
[----:B------:R-:W-:Y:S02]  /*9200*/  MUFU.EX2 R87, R87 ;  /* 0x0000005700577308 */ /* 0x000fe40000000800 */
[----:B------:R-:W-:Y:S01]  /*9210*/  FFMA.FTZ R110, R20, c[0x0][0x23c], -R104 ;  /* 0x00008f00146e7a23 */ /* 0x000fe20000010868 */
[----:B------:R-:W-:Y:S01]  /*9220*/  LOP3.LUT R152, R97, UR7, R152, 0x96, !PT ;  /* 0x0000000761987c12 */ /* 0x000fe2000f8e9698 */
[----:B------:R-:W-:Y:S04]  /*9230*/  IMAD.WIDE.U32 R94, R111, -0x2daee0ad, RZ ;  /* 0xd2511f536f5e7825 */ /* 0x000fe800078e00ff */
[----:B------:R-:W-:Y:S01]  /*9240*/  IMAD.WIDE.U32 R152, R152, -0x2daee0ad, RZ ;  /* 0xd2511f5398987825 */ /* 0x000fe200078e00ff */
[----:B------:R-:W-:Y:S01]  /*9250*/  LOP3.LUT R98, R95, UR6, R98, 0x96, !PT ;  /* 0x000000065f627c12 */ /* 0x000fe2000f8e9662 */
[----:B------:R-:W1:Y:S02]  /*9260*/  MUFU.EX2 R110, R110 ;  /* 0x0000006e006e7308 */ /* 0x000e640000000800 */
[----:B------:R-:W-:Y:S01]  /*9270*/  FFMA.FTZ R111, R32, c[0x0][0x23c], -R104 ;  /* 0x00008f00206f7a23 */ /* 0x000fe20000010868 */
[----:B------:R-:W-:Y:S01]  /*9280*/  LOP3.LUT R94, R153, UR4, R94, 0x96, !PT ;  /* 0x00000004995e7c12 */ /* 0x000fe2000f8e965e */
[----:B------:R-:W-:Y:S04]  /*9290*/  IMAD.WIDE.U32 R98, R98, -0x326172a9, RZ ;  /* 0xcd9e8d5762627825 */ /* 0x000fe800078e00ff */
[----:B------:R-:W-:Y:S01]  /*92a0*/  IMAD.WIDE.U32 R94, R94, -0x326172a9, RZ ;  /* 0xcd9e8d575e5e7825 */ /* 0x000fe200078e00ff */
[----:B------:R-:W-:Y:S03]  /*92b0*/  LOP3.LUT R96, R99, UR5, R96, 0x96, !PT ;  /* 0x0000000563607c12 */ /* 0x000fe6000f8e9660 */
[----:B------:R-:W-:Y:S01]  /*92c0*/  FFMA.FTZ R153, R29, c[0x0][0x23c], -R104 ;  /* 0x00008f001d997a23 */ /* 0x000fe20000010868 */
[----:B------:R-:W-:Y:S01]  /*92d0*/  LOP3.LUT R88, R95, UR15, R98, 0x96, !PT ;  /* 0x0000000f5f587c12 */ /* 0x000fe2000f8e9662 */
[----:B------:R-:W-:Y:S01]  /*92e0*/  FADD.FTZ R29, R143, R109 ;  /* 0x0000006d8f1d7221 */ /* 0x000fe20000010000 */
[----:B------:R-:W-:Y:S01]  /*92f0*/  LOP3.LUT R90, R94, 0xffff, RZ, 0xc0, !PT ;  /* 0x0000ffff5e5a7812 */ /* 0x000fe200078ec0ff */
[--C-:B------:R-:W-:Y:S01]  /*9300*/  FFMA.FTZ R109, R34, c[0x0][0x23c], -R102.reuse ;  /* 0x00008f00226d7a23 */ /* 0x100fe20000010866 */
[----:B------:R-:W-:Y:S01]  /*9310*/  LOP3.LUT R84, R88, 0xffff, RZ, 0xc0, !PT ;  /* 0x0000ffff58547812 */ /* 0x000fe200078ec0ff */
[--C-:B------:R-:W-:Y:S01]  /*9320*/  FFMA.FTZ R143, R30, c[0x0][0x23c], -R102.reuse ;  /* 0x00008f001e8f7a23 */ /* 0x100fe20000010866 */
[----:B------:R-:W-:Y:S01]  /*9330*/  LOP3.LUT R95, R94, 0xff, RZ, 0xc0, !PT ;  /* 0x000000ff5e5f7812 */ /* 0x000fe200078ec0ff */
[----:B------:R-:W-:Y:S01]  /*9340*/  FFMA.FTZ R102, R35, c[0x0][0x23c], -R102 ;  /* 0x00008f0023667a23 */ /* 0x000fe20000010866 */
[----:B------:R-:W-:Y:S01]  /*9350*/  SHF.R.U32.HI R97, RZ, 0x10, R94 ;  /* 0x00000010ff617819 */ /* 0x000fe2000001165e */
[----:B------:R-:W-:Y:S01]  /*9360*/  FADD.FTZ R108, R108, R29 ;  /* 0x0000001d6c6c7221 */ /* 0x000fe20000010000 */
[----:B------:R-:W-:Y:S01]  /*9370*/  LOP3.LUT R93, R88, 0xff, RZ, 0xc0, !PT ;  /* 0x000000ff585d7812 */ /* 0x000fe200078ec0ff */
[----:B------:R-:W-:Y:S01]  /*9380*/  FADD.FTZ R35, R142, R145 ;  /* 0x000000918e237221 */ /* 0x000fe20000010000 */
[----:B------:R-:W-:Y:S01]  /*9390*/  SHF.R.U32.HI R84, RZ, 0x8, R84 ;  /* 0x00000008ff547819 */ /* 0x000fe20000011654 */
[----:B------:R-:W-:Y:S01]  /*93a0*/  IMAD.WIDE.U32 R156, R96, -0x2daee0ad, RZ ;  /* 0xd2511f53609c7825 */ /* 0x000fe200078e00ff */
[----:B------:R-:W-:Y:S01]  /*93b0*/  SHF.R.U32.HI R90, RZ, 0x8, R90 ;  /* 0x00000008ff5a7819 */ /* 0x000fe2000001165a */
[----:B------:R3:W-:Y:S01]  /*93c0*/  MUFU.EX2 R145, R153 ;  /* 0x0000009900917308 */ /* 0x0007e20000000800 */
[----:B------:R-:W-:Y:S02]  /*93d0*/  SHF.R.U32.HI R155, RZ, 0x10, R88 ;  /* 0x00000010ff9b7819 */ /* 0x000fe40000011658 */
[----:B------:R-:W-:Y:S01]  /*93e0*/  PRMT R93, R93, 0x5410, R84 ;  /* 0x000054105d5d7816 */ /* 0x000fe20000000054 */
[----:B------:R-:W-:Y:S01]  /*93f0*/  FFMA.FTZ R84, R25, c[0x0][0x23c], -R104 ;  /* 0x00008f0019547a23 */ /* 0x000fe20000010868 */
[----:B------:R-:W-:Y:S01]  /*9400*/  PRMT R95, R95, 0x5410, R90 ;  /* 0x000054105f5f7816 */ /* 0x000fe2000000005a */
[----:B------:R-:W-:Y:S01]  /*9410*/  FFMA.FTZ R104, R33, c[0x0][0x23c], -R104 ;  /* 0x00008f0021687a23 */ /* 0x000fe20000010868 */
[----:B------:R-:W-:Y:S01]  /*9420*/  SHF.R.U32.HI R90, RZ, 0x18, R94 ;  /* 0x00000018ff5a7819 */ /* 0x000fe2000001165e */
[--C-:B------:R-:W-:Y:S01]  /*9430*/  HSET2.LE.AND R32, R93, R132.reuse, PT ;  /* 0x000000845d207233 */ /* 0x100fe20003803000 */
[----:B------:R-:W-:Y:S01]  /*9440*/  SHF.R.U32.HI R88, RZ, 0x18, R88 ;  /* 0x00000018ff587819 */ /* 0x000fe20000011658 */
[----:B------:R-:W4:Y:S01]  /*9450*/  MUFU.EX2 R84, R84 ;  /* 0x0000005400547308 */ /* 0x000f220000000800 */
[----:B------:R-:W-:Y:S01]  /*9460*/  LOP3.LUT R97, R97, 0xff, RZ, 0xc0, !PT ;  /* 0x000000ff61617812 */ /* 0x000fe200078ec0ff */
[--C-:B------:R-:W-:Y:S01]  /*9470*/  HSET2.LE.AND R34, R95, R132.reuse, PT ;  /* 0x000000845f227233 */ /* 0x100fe20003803000 */
[----:B------:R-:W-:Y:S01]  /*9480*/  LOP3.LUT R155, R155, 0xff, RZ, 0xc0, !PT ;  /* 0x000000ff9b9b7812 */ /* 0x000fe200078ec0ff */
[----:B------:R-:W-:Y:S01]  /*9490*/  LDSM.16.MT88.4 R92, [R112+0x6800] ;  /* 0x00680000705c783b */ /* 0x000fe20000004200 */
[----:B------:R-:W-:Y:S02]  /*94a0*/  PRMT R97, R97, 0x5410, R90 ;  /* 0x0000541061617816 */ /* 0x000fe4000000005a */
[----:B------:R-:W-:Y:S02]  /*94b0*/  PRMT R155, R155, 0x5410, R88 ;  /* 0x000054109b9b7816 */ /* 0x000fe40000000058 */
[----:B--2---:R-:W-:Y:S01]  /*94c0*/  F2FP.PACK_AB R30, R148, R105 ;  /* 0x00000069941e723e */ /* 0x004fe200000000ff */
[----:B------:R-:W-:Y:S01]  /*94d0*/  MUFU.EX2 R143, R143 ;  /* 0x0000008f008f7308 */ /* 0x000fe20000000800 */
[----:B-1----:R-:W-:Y:S01]  /*94e0*/  F2FP.PACK_AB R31, R87, R110 ;  /* 0x0000006e571f723e */ /* 0x002fe200000000ff */
[----:B------:R-:W1:Y:S01]  /*94f0*/  LDSM.16.MT88.4 R88, [R114+0x6800] ;  /* 0x006800007258783b */ /* 0x000e620000004200 */
[--C-:B------:R-:W-:Y:S01]  /*9500*/  HSET2.LE.AND R33, R155, R132.reuse, PT ;  /* 0x000000849b217233 */ /* 0x100fe20003803000 */
[----:B---3--:R-:W-:Y:S02]  /*9510*/  LOP3.LUT R153, R157, UR14, R152, 0x96, !PT ;  /* 0x0000000e9d997c12 */ /* 0x008fe4000f8e9698 */
[----:B------:R-:W-:Y:S02]  /*9520*/  LOP3.LUT R32, R32, R31, RZ, 0xc0, !PT ;  /* 0x0000001f20207212 */ /* 0x000fe400078ec0ff */
[----:B------:R-:W-:Y:S02]  /*9530*/  LOP3.LUT R33, R33, R30, RZ, 0xc0, !PT ;  /* 0x0000001e21217212 */ /* 0x000fe400078ec0ff */
[----:B------:R-:W-:Y:S01]  /*9540*/  F2FP.PACK_AB R30, R146, R149 ;  /* 0x00000095921e723e */ /* 0x000fe200000000ff */
[----:B------:R-:W-:Y:S01]  /*9550*/  MUFU.EX2 R152, R109 ;  /* 0x0000006d00987308 */ /* 0x000fe20000000800 */
[----:B------:R-:W-:Y:S02]  /*9560*/  SHF.R.U32.HI R31, RZ, 0x10, R156 ;  /* 0x00000010ff1f7819 */ /* 0x000fe4000001169c */
[----:B----4-:R-:W-:Y:S04]  /*9570*/  F2FP.PACK_AB R29, R84, R151 ;  /* 0x00000097541d723e */ /* 0x010fe800000000ff */
[----:B------:R-:W-:Y:S01]  /*9580*/  LOP3.LUT R34, R34, R29, RZ, 0xc0, !PT ;  /* 0x0000001d22227212 */ /* 0x000fe200078ec0ff */
[----:B------:R-:W-:Y:S02]  /*9590*/  FADD.FTZ R29, R147, R108 ;  /* 0x0000006c931d7221 */ /* 0x000fe40000010000 */
[----:B------:R-:W-:Y:S01]  /*95a0*/  FADD.FTZ R108, R144, R35 ;  /* 0x00000023906c7221 */ /* 0x000fe20000010000 */
[--C-:B------:R-:W-:Y:S01]  /*95b0*/  HSET2.LE.AND R35, R97, R132.reuse, PT ;  /* 0x0000008461237233 */ /* 0x100fe20003803000 */
[----:B------:R-:W-:Y:S01]  /*95c0*/  FADD.FTZ R29, R106, R29 ;  /* 0x0000001d6a1d7221 */ /* 0x000fe20000010000 */
[----:B------:R-:W-:Y:S01]  /*95d0*/  LDSM.16.MT88.4 R96, [R112+0x8800] ;  /* 0x008800007060783b */ /* 0x000fe20000004200 */
[----:B------:R-:W-:Y:S01]  /*95e0*/  FADD.FTZ R155, R107, R108 ;  /* 0x0000006c6b9b7221 */ /* 0x000fe20000010000 */
[----:B------:R-:W-:Y:S01]  /*95f0*/  MUFU.EX2 R144, R111 ;  /* 0x0000006f00907308 */ /* 0x000fe20000000800 */
[----:B------:R-:W-:Y:S01]  /*9600*/  LOP3.LUT R35, R35, R30, RZ, 0xc0, !PT ;  /* 0x0000001e23237212 */ /* 0x000fe200078ec0ff */
[----:B------:R-:W-:Y:S01]  /*9610*/  FADD.FTZ R86, R86, R29 ;  /* 0x0000001d56567221 */ /* 0x000fe20000010000 */
[----:B------:R-:W-:Y:S01]  /*9620*/  LOP3.LUT R30, R156, 0xffff, RZ, 0xc0, !PT ;  /* 0x0000ffff9c1e7812 */ /* 0x000fe200078ec0ff */
[----:B------:R-:W-:Y:S01]  /*9630*/  FADD.FTZ R100, R100, R155 ;  /* 0x0000009b64647221 */ /* 0x000fe20000010000 */
[----:B------:R-:W-:Y:S01]  /*9640*/  LOP3.LUT R107, R31, 0xff, RZ, 0xc0, !PT ;  /* 0x000000ff1f6b7812 */ /* 0x000fe200078ec0ff */
[----:B------:R-:W-:Y:S01]  /*9650*/  FADD.FTZ R101, R101, R86 ;  /* 0x0000005665657221 */ /* 0x000fe20000010000 */
[----:B------:R-:W-:Y:S01]  /*9660*/  LOP3.LUT R31, R153, 0xff, RZ, 0xc0, !PT ;  /* 0x000000ff991f7812 */ /* 0x000fe200078ec0ff */
[----:B------:R-:W-:Y:S02]  /*9670*/  FADD.FTZ R100, R103, R100 ;  /* 0x0000006467647221 */ /* 0x000fe40000010000 */
[----:B------:R-:W-:Y:S01]  /*9680*/  FADD.FTZ R86, R110, R101 ;  /* 0x000000656e567221 */ /* 0x000fe20000010000 */
[----:B------:R2:W3:Y:S03]  /*9690*/  MUFU.EX2 R147, R104 ;  /* 0x0000006800937308 */ /* 0x0004e60000000800 */
[----:B------:R-:W-:Y:S01]  /*96a0*/  FADD.FTZ R86, R87, R86 ;  /* 0x0000005657567221 */ /* 0x000fe20000010000 */
[C---:B-1----:R-:W-:Y:S03]  /*96b0*/  HMMA.16816.F32 R36, R32.reuse, R88, R36 ;  /* 0x000000582024723c */ /* 0x042fe60000001824 */
[----:B------:R-:W-:Y:S03]  /*96c0*/  FADD.FTZ R151, R151, R86 ;  /* 0x0000005697977221 */ /* 0x000fe60000010000 */
[----:B------:R-:W1:Y:S01]  /*96d0*/  MUFU.EX2 R142, R154 ;  /* 0x0000009a008e7308 */ /* 0x000e620000000800 */
[----:B------:R-:W-:Y:S01]  /*96e0*/  FADD.FTZ R151, R84, R151 ;  /* 0x0000009754977221 */ /* 0x000fe20000010000 */
[C---:B------:R-:W-:Y:S01]  /*96f0*/  HMMA.16816.F32 R40, R32.reuse, R90, R40 ;  /* 0x0000005a2028723c */ /* 0x040fe20000001828 */
[----:B------:R-:W4:Y:S07]  /*9700*/  LDSM.16.MT88.4 R88, [R114+0x7800] ;  /* 0x007800007258783b */ /* 0x000f2e0000004200 */
[C---:B------:R-:W-:Y:S01]  /*9710*/  HMMA.16816.F32 R44, R32.reuse, R92, R44 ;  /* 0x0000005c202c723c */ /* 0x040fe2000000182c */
[----:B--2---:R-:W-:Y:S03]  /*9720*/  LOP3.LUT R104, R153, 0xffff, RZ, 0xc0, !PT ;  /* 0x0000ffff99687812 */ /* 0x004fe600078ec0ff */
[----:B---3--:R-:W-:Y:S04]  /*9730*/  F2FP.PACK_AB R29, R147, R144 ;  /* 0x00000090931d723e */ /* 0x008fe800000000ff */
[C---:B------:R-:W-:Y:S01]  /*9740*/  HMMA.16816.F32 R48, R32.reuse, R94, R48 ;  /* 0x0000005e2030723c */ /* 0x040fe20000001830 */
[----:B------:R-:W2:Y:S03]  /*9750*/  LDSM.16.MT88.4 R92, [R112+0x7800] ;  /* 0x00780000705c783b */ /* 0x000ea60000004200 */
[----:B------:R-:W-:Y:S04]  /*9760*/  SHF.R.U32.HI R104, RZ, 0x8, R104 ;  /* 0x00000008ff687819 */ /* 0x000fe80000011668 */
[----:B------:R-:W-:Y:S01]  /*9770*/  PRMT R31, R31, 0x5410, R104 ;  /* 0x000054101f1f7816 */ /* 0x000fe20000000068 */
[C---:B----4-:R-:W-:Y:S08]  /*9780*/  HMMA.16816.F32 R52, R32.reuse, R88, R52 ;  /* 0x000000582034723c */ /* 0x050ff00000001834 */
[C---:B------:R-:W-:Y:S01]  /*9790*/  HMMA.16816.F32 R56, R32.reuse, R90, R56 ;  /* 0x0000005a2038723c */ /* 0x040fe20000001838 */
[----:B------:R-:W3:Y:S07]  /*97a0*/  LDSM.16.MT88.4 R88, [R114+0x8800] ;  /* 0x008800007258783b */ /* 0x000eee0000004200 */
[C---:B--2---:R-:W-:Y:S07]  /*97b0*/  HMMA.16816.F32 R60, R32.reuse, R92, R60 ;  /* 0x0000005c203c723c */ /* 0x044fee000000183c */
[----:B------:R-:W-:Y:S01]  /*97c0*/  LOP3.LUT R92, R156, 0xff, RZ, 0xc0, !PT ;  /* 0x000000ff9c5c7812 */ /* 0x000fe200078ec0ff */
[C---:B------:R-:W-:Y:S01]  /*97d0*/  HMMA.16816.F32 R64, R32.reuse, R94, R64 ;  /* 0x0000005e2040723c */ /* 0x040fe20000001840 */
[----:B------:R-:W-:Y:S03]  /*97e0*/  SHF.R.U32.HI R93, RZ, 0x8, R30 ;  /* 0x00000008ff5d7819 */ /* 0x000fe6000001161e */
[----:B------:R-:W-:Y:S02]  /*97f0*/  SHF.R.U32.HI R30, RZ, 0x18, R156 ;  /* 0x00000018ff1e7819 */ /* 0x000fe4000001169c */
[----:B------:R-:W-:Y:S02]  /*9800*/  PRMT R111, R92, 0x5410, R93 ;  /* 0x000054105c6f7816 */ /* 0x000fe4000000005d */
[----:B------:R-:W2:Y:S01]  /*9810*/  LDSM.16.MT88.4 R92, [R114+0x6c00] ;  /* 0x006c0000725c783b */ /* 0x000ea20000004200 */
[----:B------:R-:W-:Y:S03]  /*9820*/  PRMT R107, R107, 0x5410, R30 ;  /* 0x000054106b6b7816 */ /* 0x000fe6000000001e */
[----:B-1----:R-:W-:Y:S01]  /*9830*/  F2FP.PACK_AB R30, R142, R143 ;  /* 0x0000008f8e1e723e */ /* 0x002fe200000000ff */
[C---:B---3--:R-:W-:Y:S07]  /*9840*/  HMMA.16816.F32 R68, R32.reuse, R88, R68 ;  /* 0x000000582044723c */ /* 0x048fee0000001844 */
[--C-:B------:R-:W-:Y:S01]  /*9850*/  SHF.R.U32.HI R89, RZ, 0x10, R153.reuse ;  /* 0x00000010ff597819 */ /* 0x100fe20000011699 */
[C---:B------:R-:W-:Y:S01]  /*9860*/  HMMA.16816.F32 R72, R32.reuse, R90, R72 ;  /* 0x0000005a2048723c */ /* 0x040fe20000001848 */
[----:B------:R-:W-:Y:S02]  /*9870*/  SHF.R.U32.HI R88, RZ, 0x18, R153 ;  /* 0x00000018ff587819 */ /* 0x000fe40000011699 */
[----:B------:R-:W1:Y:S01]  /*9880*/  MUFU.EX2 R153, R102 ;  /* 0x0000006600997308 */ /* 0x000e620000000800 */
[----:B------:R-:W-:Y:S03]  /*9890*/  LOP3.LUT R89, R89, 0xff, RZ, 0xc0, !PT ;  /* 0x000000ff59597812 */ /* 0x000fe600078ec0ff */
[--C-:B------:R-:W-:Y:S01]  /*98a0*/  HSET2.LE.AND R90, R111, R132.reuse, PT ;  /* 0x000000846f5a7233 */ /* 0x100fe20003803000 */
[C---:B------:R-:W-:Y:S01]  /*98b0*/  HMMA.16816.F32 R76, R32.reuse, R96, R76 ;  /* 0x00000060204c723c */ /* 0x040fe2000000184c */
[----:B------:R-:W-:Y:S01]  /*98c0*/  PRMT R89, R89, 0x5410, R88 ;  /* 0x0000541059597816 */ /* 0x000fe20000000058 */
[----:B------:R-:W-:Y:S02]  /*98d0*/  LDSM.16.MT88.4 R108, [R112+0x8c00] ;  /* 0x008c0000706c783b */ /* 0x000fe40000004200 */
[----:B------:R-:W-:Y:S01]  /*98e0*/  LOP3.LUT R90, R90, R29, RZ, 0xc0, !PT ;  /* 0x0000001d5a5a7212 */ /* 0x000fe200078ec0ff */
[----:B------:R-:W-:Y:S01]  /*98f0*/  FADD.FTZ R29, R105, R100 ;  /* 0x00000064691d7221 */ /* 0x000fe20000010000 */
[--C-:B------:R-:W-:Y:S02]  /*9900*/  HSET2.LE.AND R89, R89, R132.reuse, PT ;  /* 0x0000008459597233 */ /* 0x100fe40003803000 */
[----:B------:R-:W-:Y:S01]  /*9910*/  HMMA.16816.F32 R80, R32, R98, R80 ;  /* 0x000000622050723c */ /* 0x000fe20000001850 */
[--C-:B------:R-:W-:Y:S01]  /*9920*/  HSET2.LE.AND R91, R107, R132.reuse, PT ;  /* 0x000000846b5b7233 */ /* 0x100fe20003803000 */
[----:B------:R-:W-:Y:S02]  /*9930*/  LDSM.16.MT88.4 R32, [R112+0x7c00] ;  /* 0x007c00007020783b */ /* 0x000fe40000004200 */
[----:B------:R-:W-:Y:S01]  /*9940*/  HSET2.LE.AND R88, R31, R132, PT ;  /* 0x000000841f587233 */ /* 0x000fe20003803000 */
[----:B------:R-:W-:Y:S01]  /*9950*/  F2FP.PACK_AB R31, R145, R150 ;  /* 0x00000096911f723e */ /* 0x000fe200000000ff */
[----:B------:R-:W-:Y:S01]  /*9960*/  FADD.FTZ R148, R148, R29 ;  /* 0x0000001d94947221 */ /* 0x000fe20000010000 */
[----:B------:R-:W-:Y:S01]  /*9970*/  LOP3.LUT R89, R89, R30, RZ, 0xc0, !PT ;  /* 0x0000001e59597212 */ /* 0x000fe200078ec0ff */
[----:B------:R-:W-:Y:S01]  /*9980*/  FADD.FTZ R150, R150, R151 ;  /* 0x0000009796967221 */ /* 0x000fe20000010000 */
[----:B------:R-:W-:Y:S01]  /*9990*/  LOP3.LUT R88, R88, R31, RZ, 0xc0, !PT ;  /* 0x0000001f58587212 */ /* 0x000fe200078ec0ff */
[----:B------:R-:W-:Y:S02]  /*99a0*/  LDSM.16.MT88.4 R104, [R114+0x7c00] ;  /* 0x007c00007268783b */ /* 0x000fe40000004200 */
[----:B-1----:R-:W-:Y:S01]  /*99b0*/  F2FP.PACK_AB R30, R153, R152 ;  /* 0x00000098991e723e */ /* 0x002fe200000000ff */
[----:B------:R-:W-:Y:S02]  /*99c0*/  FADD.FTZ R149, R149, R148 ;  /* 0x0000009495957221 */ /* 0x000fe40000010000 */
[----:B------:R-:W-:Y:S01]  /*99d0*/  FADD.FTZ R145, R145, R150 ;  /* 0x0000009691917221 */ /* 0x000fe20000010000 */
[----:B------:R-:W-:Y:S01]  /*99e0*/  LOP3.LUT R91, R91, R30, RZ, 0xc0, !PT ;  /* 0x0000001e5b5b7212 */ /* 0x000fe200078ec0ff */
[----:B------:R-:W-:Y:S01]  /*99f0*/  FADD.FTZ R146, R146, R149 ;  /* 0x0000009592927221 */ /* 0x000fe20000010000 */
[----:B------:R-:W1:Y:S01]  /*9a00*/  LDSM.16.MT88.4 R100, [R112+0x6c00] ;  /* 0x006c00007064783b */ /* 0x000e620000004200 */
[----:B------:R-:W-:Y:S02]  /*9a10*/  FADD.FTZ R144, R144, R145 ;  /* 0x0000009190907221 */ /* 0x000fe40000010000 */
[----:B------:R-:W-:Y:S02]  /*9a20*/  FADD.FTZ R143, R143, R146 ;  /* 0x000000928f8f7221 */ /* 0x000fe40000010000 */
[C---:B--2---:R-:W-:Y:S02]  /*9a30*/  HMMA.16816.F32 R36, R88.reuse, R92, R36 ;  /* 0x0000005c5824723c */ /* 0x044fe40000001824 */
[----:B------:R-:W-:Y:S01]  /*9a40*/  FADD.FTZ R143, R142, R143 ;  /* 0x0000008f8e8f7221 */ /* 0x000fe20000010000 */
[----:B------:R-:W2:Y:S05]  /*9a50*/  LDSM.16.MT88.4 R96, [R114+0x8c00] ;  /* 0x008c00007260783b */ /* 0x000eaa0000004200 */
[C---:B------:R-:W-:Y:S08]  /*9a60*/  HMMA.16816.F32 R40, R88.reuse, R94, R40 ;  /* 0x0000005e5828723c */ /* 0x040ff00000001828 */
[C---:B-1----:R-:W-:Y:S08]  /*9a70*/  HMMA.16816.F32 R44, R88.reuse, R100, R44 ;  /* 0x00000064582c723c */ /* 0x042ff0000000182c */
[C---:B------:R-:W-:Y:S08]  /*9a80*/  HMMA.16816.F32 R48, R88.reuse, R102, R48 ;  /* 0x000000665830723c */ /* 0x040ff00000001830 */
[C---:B------:R-:W-:Y:S08]  /*9a90*/  HMMA.16816.F32 R52, R88.reuse, R104, R52 ;  /* 0x000000685834723c */ /* 0x040ff00000001834 */
[C---:B------:R-:W-:Y:S08]  /*9aa0*/  HMMA.16816.F32 R56, R88.reuse, R106, R56 ;  /* 0x0000006a5838723c */ /* 0x040ff00000001838 */
[C---:B------:R-:W-:Y:S08]  /*9ab0*/  HMMA.16816.F32 R60, R88.reuse, R32, R60 ;  /* 0x00000020583c723c */ /* 0x040ff0000000183c */
[C---:B------:R-:W-:Y:S08]  /*9ac0*/  HMMA.16816.F32 R64, R88.reuse, R34, R64 ;  /* 0x000000225840723c */ /* 0x040ff00000001840 */
[C---:B--2---:R-:W-:Y:S08]  /*9ad0*/  HMMA.16816.F32 R68, R88.reuse, R96, R68 ;  /* 0x000000605844723c */ /* 0x044ff00000001844 */
[C---:B------:R-:W-:Y:S08]  /*9ae0*/  HMMA.16816.F32 R72, R88.reuse, R98, R72 ;  /* 0x000000625848723c */ /* 0x040ff00000001848 */
[C---:B------:R-:W-:Y:S07]  /*9af0*/  HMMA.16816.F32 R76, R88.reuse, R108, R76 ;  /* 0x0000006c584c723c */ /* 0x040fee000000184c */
[----:B------:R-:W-:Y:S01]  /*9b00*/  FADD.FTZ R108, R152, R143 ;  /* 0x0000008f986c7221 */ /* 0x000fe20000010000 */
[----:B------:R-:W-:Y:S01]  /*9b10*/  HMMA.16816.F32 R80, R88, R110, R80 ;  /* 0x0000006e5850723c */ /* 0x000fe20000001850 */
[----:B------:R-:W-:Y:S03]  /*9b20*/  FADD.FTZ R109, R147, R144 ;  /* 0x00000090936d7221 */ /* 0x000fe60000010000 */
[----:B------:R-:W-:Y:S01]  /*9b30*/  FADD.FTZ R108, R153, R108 ;  /* 0x0000006c996c7221 */ /* 0x000fe20000010000 */
[----:B------:R-:W-:-:S05]  /*9b40*/  @P5 BRA `(.L_x_712) ;  /* 0xffffdc8000005947 */ /* 0x000fca000383ffff */
.L_x_711:
[----:B------:R-:W1:Y:S01]  /*9b50*/  SHFL.BFLY PT, R3, R108, 0x2, 0x1f ;  /* 0x0c401f006c037f89 */ /* 0x000e6200000e0000 */
[C---:B------:R-:W-:Y:S01]  /*9b60*/  ISETP.NE.AND P0, PT, R118.reuse, -0x1, PT ;  /* 0xffffffff7600780c */ /* 0x040fe20003f05270 */
[----:B------:R-:W-:Y:S01]  /*9b70*/  IMAD.MOV.U32 R8, RZ, RZ, 0x3f800000 ;  /* 0x3f800000ff087424 */ /* 0x000fe200078e00ff */
[----:B------:R-:W-:Y:S01]  /*9b80*/  MOV R9, 0x3f800000 ;  /* 0x3f80000000097802 */ /* 0x000fe20000000f00 */
[----:B------:R-:W2:Y:S01]  /*9b90*/  SHFL.BFLY PT, R6, R109, 0x2, 0x1f ;  /* 0x0c401f006d067f89 */ /* 0x000ea200000e0000 */
[----:B------:R-:W-:Y:S09]  /*9ba0*/  BSSY B0, `(.L_x_715) ;  /* 0x00000dd000007945 */ /* 0x000ff20003800000 */
[----:B------:R-:W-:-:S05]  /*9bb0*/  @P0 IMAD.WIDE.U32 R10, R118, c[0x0][0x1e8], RZ ;  /* 0x00007a00760a0a25 */ /* 0x000fca00078e00ff */
[----:B------:R-:W-:Y:S01]  /*9bc0*/  @P0 MOV R7, R10 ;  /* 0x0000000a00070202 */ /* 0x000fe20000000f00 */
[----:B-1----:R-:W-:Y:S02]  /*9bd0*/  FADD.FTZ R3, R3, R108 ;  /* 0x0000006c03037221 */ /* 0x002fe40000010000 */
[----:B--2---:R-:W-:-:S03]  /*9be0*/  FADD.FTZ R6, R6, R109 ;  /* 0x0000006d06067221 */ /* 0x004fc60000010000 */
[----:B------:R-:W1:Y:S04]  /*9bf0*/  SHFL.BFLY PT, R4, R3, 0x1, 0x1f ;  /* 0x0c201f0003047f89 */ /* 0x000e6800000e0000 */
[----:B------:R-:W2:Y:S01]  /*9c00*/  SHFL.BFLY PT, R5, R6, 0x1, 0x1f ;  /* 0x0c201f0006057f89 */ /* 0x000ea200000e0000 */
[----:B-1----:R-:W-:-:S03]  /*9c10*/  FADD.FTZ R4, R3, R4 ;  /* 0x0000000403047221 */ /* 0x002fc60000010000 */
[----:B------:R-:W1:Y:S01]  /*9c20*/  S2R R3, SR_TID.X ;  /* 0x0000000000037919 */ /* 0x000e620000002100 */
[----:B--2---:R-:W-:Y:S01]  /*9c30*/  FADD.FTZ R5, R6, R5 ;  /* 0x0000000506057221 */ /* 0x004fe20000010000 */
[----:B------:R-:W-:Y:S01]  /*9c40*/  FSETP.NE.FTZ.AND P3, PT, R4, RZ, PT ;  /* 0x000000ff0400720b */ /* 0x000fe20003f75000 */
[----:B------:R-:W-:-:S03]  /*9c50*/  @P0 IMAD R6, R118, c[0x0][0x1ec], R11 ;  /* 0x00007b0076060a24 */ /* 0x000fc600078e020b */
[----:B------:R-:W-:-:S09]  /*9c60*/  FSETP.NE.FTZ.AND P4, PT, R5, RZ, PT ;  /* 0x000000ff0500720b */ /* 0x000fd20003f95000 */
[----:B------:R-:W2:Y:S01]  /*9c70*/  @P3 MUFU.RCP R8, R4 ;  /* 0x0000000400083308 */ /* 0x000ea20000001000 */
[----:B-1----:R-:W-:-:S07]  /*9c80*/  SHF.R.S32.HI R10, RZ, 0x1f, R3 ;  /* 0x0000001fff0a7819 */ /* 0x002fce0000011403 */
[----:B------:R-:W1:Y:S01]  /*9c90*/  @P4 MUFU.RCP R9, R5 ;  /* 0x0000000500094308 */ /* 0x000e620000001000 */
[CC--:B------:R-:W-:Y:S02]  /*9ca0*/  LEA.HI R11, R10.reuse, R3.reuse, RZ, 0x2 ;  /* 0x000000030a0b7211 */ /* 0x0c0fe400078f10ff */
[----:B------:R-:W-:Y:S02]  /*9cb0*/  LEA.HI R10, R10, R3, RZ, 0x5 ;  /* 0x000000030a0a7211 */ /* 0x000fe400078f28ff */
[----:B------:R-:W-:Y:S01]  /*9cc0*/  SHF.R.S32.HI R12, RZ, 0x2, R11 ;  /* 0x00000002ff0c7819 */ /* 0x000fe2000001140b */
[----:B--2---:R-:W-:Y:S01]  /*9cd0*/  FMUL.FTZ R8, R8, c[0x0][0x2dc] ;  /* 0x0000b70008087a20 */ /* 0x004fe20000410000 */
[----:B------:R-:W-:Y:S01]  /*9ce0*/  LOP3.LUT R16, R11, 0xfffffffc, RZ, 0xc0, !PT ;  /* 0xfffffffc0b107812 */ /* 0x000fe200078ec0ff */
[----:B------:R-:W-:Y:S01]  /*9cf0*/  @P3 MUFU.LG2 R4, R4 ;  /* 0x0000000400043308 */ /* 0x000fe20000000c00 */
        /* <DEDUP_REMOVED lines=9> */
[C---:B------:R-:W-:Y:S01]  /*9d90*/  FMUL.FTZ R46, R8.reuse, R46 ;  /* 0x0000002e082e7220 */ /* 0x040fe20000410000 */
[----:B------:R-:W-:Y:S01]  /*9da0*/  F2FP.PACK_AB R38, R39, R38 ;  /* 0x000000262726723e */ /* 0x000fe200000000ff */
[----:B------:R-:W-:Y:S01]  /*9db0*/  FMUL.FTZ R47, R8, R47 ;  /* 0x0000002f082f7220 */ /* 0x000fe20000410000 */
[----:B------:R-:W-:Y:S01]  /*9dc0*/  F2FP.PACK_AB R42, R43, R42 ;  /* 0x0000002a2b2a723e */ /* 0x000fe200000000ff */
[----:B------:R-:W-:Y:S01]  /*9dd0*/  IMAD.IADD R13, R12, 0x1, -R13 ;  /* 0x000000010c0d7824 */ /* 0x000fe200078e0a0d */
[----:B------:R-:W-:Y:S01]  /*9de0*/  LOP3.LUT R10, R10, 0xffffffe0, RZ, 0xc0, !PT ;  /* 0xffffffe00a0a7812 */ /* 0x000fe200078ec0ff */
[C---:B------:R-:W-:Y:S01]  /*9df0*/  FMUL.FTZ R50, R8.reuse, R50 ;  /* 0x0000003208327220 */ /* 0x040fe20000410000 */
[----:B------:R-:W-:Y:S01]  /*9e00*/  F2FP.PACK_AB R46, R47, R46 ;  /* 0x0000002e2f2e723e */ /* 0x000fe200000000ff */
[C---:B------:R-:W-:Y:S01]  /*9e10*/  FMUL.FTZ R51, R8.reuse, R51 ;  /* 0x0000003308337220 */ /* 0x040fe20000410000 */
[----:B------:R-:W2:Y:S01]  /*9e20*/  @P4 MUFU.LG2 R5, R5 ;  /* 0x0000000500054308 */ /* 0x000ea20000000c00 */
        /* <DEDUP_REMOVED lines=24> */
[----:B------:R-:W-:Y:S01]  /*9fb0*/  IMAD R17, R14, 0x100, R17 ;  /* 0x000001000e117824 */ /* 0x000fe200078e0211 */
[----:B------:R-:W-:Y:S01]  /*9fc0*/  F2FP.PACK_AB R78, R79, R78 ;  /* 0x0000004e4f4e723e */ /* 0x000fe200000000ff */
[----:B-1----:R-:W-:Y:S01]  /*9fd0*/  FMUL.FTZ R9, R9, c[0x0][0x2dc] ;  /* 0x0000b70009097a20 */ /* 0x002fe20000410000 */
[----:B------:R-:W-:Y:S01]  /*9fe0*/  SHF.R.S32.HI R15, RZ, 0x1, R8 ;  /* 0x00000001ff0f7819 */ /* 0x000fe20000011408 */
[----:B------:R-:W-:Y:S01]  /*9ff0*/  IMAD.IADD R10, R3, 0x1, -R10 ;  /* 0x00000001030a7824 */ /* 0x000fe200078e0a0a */
[----:B------:R-:W-:Y:S01]  /*a000*/  LOP3.LUT R8, R8, 0x3fffffe, RZ, 0xc0, !PT ;  /* 0x03fffffe08087812 */ /* 0x000fe200078ec0ff */
[----:B------:R-:W-:Y:S01]  /*a010*/  FMUL.FTZ R36, R9, R36 ;  /* 0x0000002409247220 */ /* 0x000fe20000410000 */
[C---:B------:R-:W-:Y:S01]  /*a020*/  LOP3.LUT P1, RZ, R15.reuse, 0x2, RZ, 0xc0, !PT ;  /* 0x000000020fff7812 */ /* 0x040fe2000782c0ff */
[----:B------:R-:W-:Y:S01]  /*a030*/  IMAD.SHL.U32 R16, R15, 0x40, RZ ;  /* 0x000000400f107824 */ /* 0x000fe200078e00ff */
[----:B------:R-:W-:Y:S01]  /*a040*/  IADD3 R8, R13, -R8, RZ ;  /* 0x800000080d087210 */ /* 0x000fe20007ffe0ff */
[----:B------:R-:W-:Y:S01]  /*a050*/  FMUL.FTZ R37, R9, R37 ;  /* 0x0000002509257220 */ /* 0x000fe20000410000 */
[----:B------:R-:W-:Y:S01]  /*a060*/  LOP3.LUT R13, R15, 0x1, RZ, 0xc0, !PT ;  /* 0x000000010f0d7812 */ /* 0x000fe200078ec0ff */
[C---:B------:R-:W-:Y:S01]  /*a070*/  FMUL.FTZ R40, R9.reuse, R40 ;  /* 0x0000002809287220 */ /* 0x040fe20000410000 */
[----:B------:R-:W-:Y:S01]  /*a080*/  LOP3.LUT R16, R16, 0xc0, RZ, 0xc0, !PT ;  /* 0x000000c010107812 */ /* 0x000fe200078ec0ff */
[C---:B------:R-:W-:Y:S01]  /*a090*/  FMUL.FTZ R41, R9.reuse, R41 ;  /* 0x0000002909297220 */ /* 0x040fe20000410000 */
[----:B------:R-:W-:Y:S01]  /*a0a0*/  LEA R8, R8, R17, 0x4 ;  /* 0x0000001108087211 */ /* 0x000fe200078e20ff */
[C---:B------:R-:W-:Y:S01]  /*a0b0*/  FMUL.FTZ R44, R9.reuse, R44 ;  /* 0x0000002c092c7220 */ /* 0x040fe20000410000 */
[----:B------:R-:W-:Y:S01]  /*a0c0*/  LEA.HI R17, R16, R16, RZ, 0x1d ;  /* 0x0000001010117211 */ /* 0x000fe200078fe8ff */
[----:B------:R-:W-:Y:S01]  /*a0d0*/  FMUL.FTZ R45, R9, R45 ;  /* 0x0000002d092d7220 */ /* 0x000fe20000410000 */
[----:B------:R-:W-:Y:S01]  /*a0e0*/  ISETP.NE.U32.AND P2, PT, R13, 0x1, PT ;  /* 0x000000010d00780c */ /* 0x000fe20003f45070 */
[----:B------:R-:W-:Y:S01]  /*a0f0*/  FMUL.FTZ R48, R9, R48 ;  /* 0x0000003009307220 */ /* 0x000fe20000410000 */
[----:B------:R-:W1:Y:S01]  /*a100*/  LDC.U8 R13, c[0x0][0x329] ;  /* 0x0000ca40ff0d7b82 */ /* 0x000e620000000000 */
[----:B------:R-:W-:Y:S01]  /*a110*/  IMAD.U32 R8, R8, 0x2, R17 ;  /* 0x0000000208087824 */ /* 0x000fe200078e0011 */
[----:B------:R-:W-:Y:S01]  /*a120*/  F2FP.PACK_AB R36, R37, R36 ;  /* 0x000000242524723e */ /* 0x000fe200000000ff */
[----:B------:R-:W-:Y:S01]  /*a130*/  FMUL.FTZ R49, R9, R49 ;  /* 0x0000003109317220 */ /* 0x000fe20000410000 */
[----:B------:R-:W-:Y:S01]  /*a140*/  F2FP.PACK_AB R40, R41, R40 ;  /* 0x000000282928723e */ /* 0x000fe200000000ff */
[----:B------:R-:W-:Y:S01]  /*a150*/  FMUL.FTZ R52, R9, R52 ;  /* 0x0000003409347220 */ /* 0x000fe20000410000 */
[----:B------:R-:W-:Y:S01]  /*a160*/  SHF.L.U32 R17, R8, 0x1, RZ ;  /* 0x0000000108117819 */ /* 0x000fe200000006ff */
[----:B------:R-:W-:Y:S01]  /*a170*/  IMAD.MOV.U32 R8, RZ, RZ, 0x20 ;  /* 0x00000020ff087424 */ /* 0x000fe200078e00ff */
[----:B------:R-:W-:Y:S01]  /*a180*/  F2FP.PACK_AB R44, R45, R44 ;  /* 0x0000002c2d2c723e */ /* 0x000fe200000000ff */
[----:B------:R-:W-:Y:S01]  /*a190*/  FMUL.FTZ R53, R9, R53 ;  /* 0x0000003509357220 */ /* 0x000fe20000410000 */
[----:B------:R-:W-:Y:S01]  /*a1a0*/  IADD3 R15, R17, -0x10, RZ ;  /* 0xfffffff0110f7810 */ /* 0x000fe20007ffe0ff */
[C---:B------:R-:W-:Y:S01]  /*a1b0*/  FMUL.FTZ R56, R9.reuse, R56 ;  /* 0x0000003809387220 */ /* 0x040fe20000410000 */
[----:B------:R-:W-:Y:S01]  /*a1c0*/  SEL R8, R8, 0xffffffe0, !P1 ;  /* 0xffffffe008087807 */ /* 0x000fe20004800000 */
[----:B------:R-:W-:Y:S01]  /*a1d0*/  FMUL.FTZ R57, R9, R57 ;  /* 0x0000003909397220 */ /* 0x000fe20000410000 */
[----:B------:R-:W-:Y:S01]  /*a1e0*/  @P2 IADD3 R15, R17, 0x10, RZ ;  /* 0x00000010110f2810 */ /* 0x000fe20007ffe0ff */
[----:B------:R-:W-:Y:S01]  /*a1f0*/  FMUL.FTZ R60, R9, R60 ;  /* 0x0000003c093c7220 */ /* 0x000fe20000410000 */
[----:B------:R-:W-:Y:S01]  /*a200*/  IADD3 R19, R17, R8, RZ ;  /* 0x0000000811137210 */ /* 0x000fe20007ffe0ff */
[----:B------:R-:W-:Y:S01]  /*a210*/  FMUL.FTZ R61, R9, R61 ;  /* 0x0000003d093d7220 */ /* 0x000fe20000410000 */
[----:B------:R-:W-:Y:S01]  /*a220*/  F2FP.PACK_AB R48, R49, R48 ;  /* 0x000000303130723e */ /* 0x000fe200000000ff */
[----:B------:R-:W-:Y:S01]  /*a230*/  FMUL.FTZ R64, R9, R64 ;  /* 0x0000004009407220 */ /* 0x000fe20000410000 */
        /* <DEDUP_REMOVED lines=19> */
[----:B------:R-:W-:Y:S01]  /*a370*/  IMAD.IADD R21, R8, 0x1, R15 ;  /* 0x0000000108157824 */ /* 0x000fe200078e020f */
[----:B------:R3:W-:Y:S01]  /*a380*/  STS [R19], R44 ;  /* 0x0000002c13007388 */ /* 0x0007e20000000800 */
[----:B------:R-:W-:Y:S01]  /*a390*/  F2FP.PACK_AB R76, R77, R76 ;  /* 0x0000004c4d4c723e */ /* 0x000fe200000000ff */
[----:B--2---:R-:W-:Y:S01]  /*a3a0*/  @P4 FMUL.FTZ R5, R5, 0.69314718246459960938 ;  /* 0x3f31721805054820 */ /* 0x004fe20000410000 */
[----:B------:R-:W-:Y:S01]  /*a3b0*/  F2FP.PACK_AB R80, R9, R80 ;  /* 0x000000500950723e */ /* 0x000fe200000000ff */
[----:B------:R-:W-:Y:S01]  /*a3c0*/  STS [R19+0x200], R46 ;  /* 0x0002002e13007388 */ /* 0x000fe20000000800 */
[----:B------:R-:W2:Y:S01]  /*a3d0*/  LDC.U8 R9, c[0x0][0x328] ;  /* 0x0000ca00ff097b82 */ /* 0x000ea20000000000 */
[----:B------:R-:W-:-:S02]  /*a3e0*/  F2FP.PACK_AB R82, R83, R82 ;  /* 0x000000525352723e */ /* 0x000fc400000000ff */
[----:B------:R-:W-:Y:S01]  /*a3f0*/  STS [R21], R48 ;  /* 0x0000003015007388 */ /* 0x000fe20000000800 */
[----:B-1----:R-:W-:Y:S02]  /*a400*/  ISETP.NE.AND P2, PT, R13, RZ, PT ;  /* 0x000000ff0d00720c */ /* 0x002fe40003f45270 */
[----:B------:R-:W-:Y:S01]  /*a410*/  SHF.R.S32.HI R3, RZ, 0x1f, R14 ;  /* 0x0000001fff037819 */ /* 0x000fe2000001140e */
[----:B------:R-:W-:Y:S03]  /*a420*/  STS [R21+0x200], R50 ;  /* 0x0002003215007388 */ /* 0x000fe60000000800 */
[----:B------:R-:W-:Y:S01]  /*a430*/  LEA.HI R3, R3, R14, RZ, 0x2 ;  /* 0x0000000e03037211 */ /* 0x000fe200078f10ff */
[----:B------:R-:W-:Y:S03]  /*a440*/  STS [R17+0x1000], R52 ;  /* 0x0010003411007388 */ /* 0x000fe60000000800 */
[----:B------:R-:W-:Y:S01]  /*a450*/  LOP3.LUT R3, R3, 0xffffffc, RZ, 0xc0, !PT ;  /* 0x0ffffffc03037812 */ /* 0x000fe200078ec0ff */
[----:B------:R-:W-:Y:S02]  /*a460*/  STS [R17+0x1200], R54 ;  /* 0x0012003611007388 */ /* 0x000fe40000000800 */
[----:B------:R-:W-:Y:S01]  /*a470*/  @P2 MOV R16, c[0x0][0x210] ;  /* 0x0000840000102a02 */ /* 0x000fe20000000f00 */
[----:B------:R-:W-:Y:S01]  /*a480*/  @!P2 IMAD.MOV.U32 R18, RZ, RZ, c[0x0][0x214] ;  /* 0x00008500ff12a624 */ /* 0x000fe200078e00ff */
[----:B------:R-:W-:Y:S01]  /*a490*/  STS [R15+0x1000], R56 ;  /* 0x001000380f007388 */ /* 0x000fe20000000800 */
[----:B------:R-:W-:Y:S01]  /*a4a0*/  IMAD.IADD R14, R14, 0x1, -R3 ;  /* 0x000000010e0e7824 */ /* 0x000fe200078e0a03 */
[----:B------:R-:W-:Y:S01]  /*a4b0*/  MOV R3, 0x7f800000 ;  /* 0x7f80000000037802 */ /* 0x000fe20000000f00 */
[----:B------:R-:W-:Y:S01]  /*a4c0*/  @P4 FFMA.FTZ R3, R2, c[0x0][0x238], R5 ;  /* 0x00008e0002034a23 */ /* 0x000fe20000010005 */
[----:B------:R-:W-:Y:S01]  /*a4d0*/  STS [R15+0x1200], R58 ;  /* 0x0012003a0f007388 */ /* 0x000fe20000000800 */
[----:B--2---:R-:W-:-:S02]  /*a4e0*/  ISETP.NE.AND P5, PT, R9, RZ, PT ;  /* 0x000000ff0900720c */ /* 0x004fc40003fa5270 */
[----:B------:R-:W-:Y:S01]  /*a4f0*/  @!P2 ISETP.NE.AND P1, PT, R9, RZ, PT ;  /* 0x000000ff0900a20c */ /* 0x000fe20003f25270 */
[----:B------:R-:W1:Y:S01]  /*a500*/  S2R R8, SR_CTAID.Y ;  /* 0x0000000000087919 */ /* 0x000e620000002600 */
[----:B------:R-:W-:Y:S01]  /*a510*/  @P2 IMAD R9, R16, c[0x0][0x214], RZ ;  /* 0x0000850010092a24 */ /* 0x000fe200078e02ff */
[----:B------:R-:W-:Y:S02]  /*a520*/  ISETP.EQ.AND P5, PT, R13, RZ, P5 ;  /* 0x000000ff0d00720c */ /* 0x000fe40002fa2270 */
[----:B------:R-:W-:Y:S01]  /*a530*/  STS [R19+0x1000], R60 ;  /* 0x0010003c13007388 */ /* 0x000fe20000000800 */
[----:B------:R-:W-:Y:S02]  /*a540*/  @!P2 SEL R9, R18, c[0x0][0x234], !P1 ;  /* 0x00008d001209aa07 */ /* 0x000fe40004800000 */
[----:B------:R-:W-:Y:S01]  /*a550*/  @P2 MOV R13, 0x1 ;  /* 0x00000001000d2802 */ /* 0x000fe20000000f00 */
[----:B------:R-:W-:Y:S01]  /*a560*/  STS [R19+0x1200], R62 ;  /* 0x0012003e13007388 */ /* 0x000fe20000000800 */
[----:B------:R-:W-:Y:S01]  /*a570*/  LEA R14, R14, R119, 0x4 ;  /* 0x000000770e0e7211 */ /* 0x000fe200078e20ff */
[----:B------:R-:W-:-:S02]  /*a580*/  @!P2 IMAD R13, R9, c[0x0][0x1c0], RZ ;  /* 0x00007000090daa24 */ /* 0x000fc400078e02ff */
[----:B------:R-:W-:Y:S04]  /*a590*/  STS [R21+0x1000], R64 ;  /* 0x0010004015007388 */ /* 0x000fe80000000800 */
[----:B------:R-:W-:Y:S04]  /*a5a0*/  STS [R21+0x1200], R66 ;  /* 0x0012004215007388 */ /* 0x000fe80000000800 */
[----:B------:R-:W-:Y:S04]  /*a5b0*/  STS [R17+0x2000], R68 ;  /* 0x0020004411007388 */ /* 0x000fe80000000800 */
[----:B------:R-:W-:Y:S01]  /*a5c0*/  STS [R17+0x2200], R70 ;  /* 0x0022004611007388 */ /* 0x000fe20000000800 */
[----:B-1----:R-:W-:Y:S01]  /*a5d0*/  @!P0 SHF.R.S32.HI R16, RZ, 0x1f, R8 ;  /* 0x0000001fff108819 */ /* 0x002fe20000011408 */
[----:B---3--:R-:W-:-:S02]  /*a5e0*/  @!P0 IMAD.WIDE.U32 R44, R8, c[0x0][0x1e0], RZ ;  /* 0x00007800082c8a25 */ /* 0x008fc400078e00ff */
[----:B------:R-:W-:Y:S02]  /*a5f0*/  STS [R15+0x2000], R72 ;  /* 0x002000480f007388 */ /* 0x000fe40000000800 */
[C---:B------:R-:W-:Y:S02]  /*a600*/  @P5 IMAD R41, R8.reuse, c[0x0][0x214], RZ ;  /* 0x0000850008295a24 */ /* 0x040fe400078e02ff */
[----:B------:R1:W-:Y:S01]  /*a610*/  STS [R15+0x2200], R74 ;  /* 0x0022004a0f007388 */ /* 0x0003e20000000800 */
[----:B------:R-:W-:Y:S02]  /*a620*/  IMAD R13, R8, R13, RZ ;  /* 0x0000000d080d7224 */ /* 0x000fe400078e02ff */
[----:B------:R-:W-:Y:S01]  /*a630*/  @!P0 IMAD.MOV.U32 R7, RZ, RZ, R44 ;  /* 0x000000ffff078224 */ /* 0x000fe200078e002c */
[----:B------:R2:W-:Y:S01]  /*a640*/  STS [R19+0x2000], R76 ;  /* 0x0020004c13007388 */ /* 0x0005e20000000800 */
[----:B------:R-:W-:Y:S02]  /*a650*/  @P5 SEL R41, R41, R118, !P0 ;  /* 0x0000007629295207 */ /* 0x000fe40004000000 */
[----:B------:R-:W-:Y:S01]  /*a660*/  SEL R13, R13, RZ, !P5 ;  /* 0x000000ff0d0d7207 */ /* 0x000fe20006800000 */
[----:B------:R2:W-:Y:S04]  /*a670*/  STS [R19+0x2200], R78 ;  /* 0x0022004e13007388 */ /* 0x0005e80000000800 */
[----:B------:R2:W-:Y:S04]  /*a680*/  STS [R21+0x2000], R80 ;  /* 0x0020005015007388 */ /* 0x0005e80000000800 */
[----:B------:R2:W-:Y:S04]  /*a690*/  STS [R21+0x2200], R82 ;  /* 0x0022005215007388 */ /* 0x0005e80000000800 */
[----:B------:R-:W-:Y:S01]  /*a6a0*/  BAR.SYNC.DEFER_BLOCKING 0x0 ;  /* 0x0000000000007b1d */ /* 0x000fe20000010000 */
[----:B-1----:R-:W-:-:S05]  /*a6b0*/  @!P0 IMAD R15, R16, c[0x0][0x1e0], RZ ;  /* 0x00007800100f8a24 */ /* 0x002fca00078e02ff */
[----:B------:R-:W1:Y:S01]  /*a6c0*/  S2R R40, SR_CTAID.X ;  /* 0x0000000000287919 */ /* 0x000e620000002500 */
[----:B------:R-:W-:-:S03]  /*a6d0*/  @!P0 IMAD R15, R8, c[0x0][0x1e4], R15 ;  /* 0x00007900080f8a24 */ /* 0x000fc600078e020f */
[----:B------:R-:W3:Y:S02]  /*a6e0*/  S2R R42, SR_CTAID.Z ;  /* 0x00000000002a7919 */ /* 0x000ee40000002700 */
[----:B------:R-:W-:Y:S02]  /*a6f0*/  @!P0 IADD3 R6, R45, R15, RZ ;  /* 0x0000000f2d068210 */ /* 0x000fe40007ffe0ff */
[----:B------:R-:W-:Y:S01]  /*a700*/  @P2 MOV R15, c[0x0][0x210] ;  /* 0x00008400000f2a02 */ /* 0x000fe20000000f00 */
[----:B------:R-:W-:Y:S01]  /*a710*/  @!P5 CS2R R44, SRZ ;  /* 0x00000000002cd805 */ /* 0x000fe2000001ff00 */
[----:B------:R-:W-:Y:S02]  /*a720*/  @!P2 MOV R15, 0x1 ;  /* 0x00000001000fa802 */ /* 0x000fe40000000f00 */
[----:B------:R-:W-:Y:S02]  /*a730*/  LOP3.LUT P0, RZ, R10, 0x3, RZ, 0xc0, !PT ;  /* 0x000000030aff7812 */ /* 0x000fe4000780c0ff */
[----:B------:R-:W-:Y:S01]  /*a740*/  @P5 MOV R44, R41 ;  /* 0x00000029002c5202 */ /* 0x000fe20000000f00 */
[----:B------:R2:W4:Y:S01]  /*a750*/  LDS.128 R32, [R120] ;  /* 0x0000000078207984 */ /* 0x0005220000000c00 */
[----:B------:R-:W-:Y:S01]  /*a760*/  @P5 SHF.R.S32.HI R45, RZ, 0x1f, R41 ;  /* 0x0000001fff2d5819 */ /* 0x000fe20000011429 */
[----:B------:R-:W-:-:S02]  /*a770*/  @P3 FMUL.FTZ R41, R4, 0.69314718246459960938 ;  /* 0x3f31721804293820 */ /* 0x000fc40000410000 */
[----:B------:R2:W2:Y:S01]  /*a780*/  LDS.128 R28, [R120+0x800] ;  /* 0x00080000781c7984 */ /* 0x0004a20000000c00 */
[----:B-1----:R-:W-:-:S03]  /*a790*/  IMAD R8, R40, R15, RZ ;  /* 0x0000000f28087224 */ /* 0x002fc600078e02ff */
[----:B------:R1:W1:Y:S01]  /*a7a0*/  LDS.128 R24, [R120+0x1000] ;  /* 0x0010000078187984 */ /* 0x0002620000000c00 */
[----:B---3--:R-:W-:Y:S01]  /*a7b0*/  IMAD R13, R42, R9, R13 ;  /* 0x000000092a0d7224 */ /* 0x008fe200078e020d */
[----:B------:R-:W-:Y:S02]  /*a7c0*/  MOV R9, 0x7f800000 ;  /* 0x7f80000000097802 */ /* 0x000fe40000000f00 */
[----:B------:R3:W1:Y:S01]  /*a7d0*/  LDS.128 R20, [R120+0x1800] ;  /* 0x0018000078147984 */ /* 0x0006620000000c00 */
[----:B------:R-:W-:Y:S02]  /*a7e0*/  IMAD.SHL.U32 R8, R8, 0x40, RZ ;  /* 0x0000004008087824 */ /* 0x000fe400078e00ff */
[----:B------:R-:W-:Y:S01]  /*a7f0*/  @P3 FFMA.FTZ R9, R0, c[0x0][0x238], R41 ;  /* 0x00008e0000093a23 */ /* 0x000fe20000010029 */
[----:B------:R3:W1:Y:S02]  /*a800*/  LDS.128 R16, [R120+0x2000] ;  /* 0x0020000078107984 */ /* 0x0006640000000c00 */
[----:B------:R-:W-:-:S02]  /*a810*/  IADD3 R4, P2, P1, R8, R44, R13 ;  /* 0x0000002c08047210 */ /* 0x000fc4000795e00d */
        /* <DEDUP_REMOVED lines=21> */
.L_x_716:
[----:B------:R-:W-:Y:S05]  /*a970*/  BSYNC B0 ;  /* 0x0000000000007941 */ /* 0x000fea0003800000 */
.L_x_715:
[----:B------:R-:W-:Y:S01]  /*a980*/  IADD3 R4, P0, R128, R7, RZ ;  /* 0x0000000780047210 */ /* 0x000fe20007f1e0ff */
[----:B------:R-:W-:Y:S01]  /*a990*/  IMAD R123, R40, -0x40, R123 ;  /* 0xffffffc0287b7824 */ /* 0x000fe200078e027b */
[----:B---3--:R-:W-:Y:S01]  /*a9a0*/  SHF.R.S32.HI R3, RZ, 0x1f, R128 ;  /* 0x0000001fff037819 */ /* 0x008fe20000011480 */
        /* <DEDUP_REMOVED lines=20> */
[----:B-1----:R3:W-:Y:S04]  /*aaf0*/  @!P2 STG.E.128 [R2.64+0x40], R24 ;  /* 0x000040180200a986 */ /* 0x0027e8000c101d16 */
[----:B------:R3:W-:Y:S02]  /*ab00*/  @!P1 STG.E.128 [R2.64+0x80], R16 ;  /* 0x0000801002009986 */ /* 0x0007e4000c101d16 */
.L_x_718:
[----:B------:R-:W-:Y:S05]  /*ab10*/  BSYNC B0 ;  /* 0x0000000000007941 */ /* 0x000fea0003800000 */
.L_x_717:
[----:B------:R-:W-:-:S04]  /*ab20*/  LEA.HI.SX32 R0, R11, 0x20, 0x1e ;  /* 0x000000200b007811 */ /* 0x000fc800078ff2ff */
        /* <DEDUP_REMOVED lines=8> */
[----:B---3--:R-:W-:Y:S01]  /*abb0*/  IMAD R3, R130, c[0x0][0x1e8], RZ ;  /* 0x00007a0082037a24 */ /* 0x008fe200078e02ff */
        /* <DEDUP_REMOVED lines=10> */
.L_x_688:
[----:B------:R-:W1:Y:S01]  /*ac60*/  LDC.U8 R2, c[0x0][0x329] ;  /* 0x0000ca40ff027b82 */ /* 0x000e620000000000 */
[----:B------:R-:W-:Y:S01]  /*ac70*/  ISETP.NE.AND P3, PT, R118, -0x1, PT ;  /* 0xffffffff7600780c */ /* 0x000fe20003f65270 */
[----:B------:R-:W-:Y:S01]  /*ac80*/  BSSY B0, `(.L_x_719) ;  /* 0x0000044000007945 */ /* 0x000fe20003800000 */
[----:B------:R-:W-:-:S02]  /*ac90*/  LEA.HI R17, R17, R10, RZ, 0x2 ;  /* 0x0000000a11117211 */ /* 0x000fc400078f10ff */
[----:B------:R-:W-:Y:S02]  /*aca0*/  IADD3 R123, -R12, R123, RZ ;  /* 0x0000007b0c7b7210 */ /* 0x000fe40007ffe1ff */
[----:B------:R-:W-:Y:S01]  /*acb0*/  LOP3.LUT R5, R17, 0xfffffffc, RZ, 0xc0, !PT ;  /* 0xfffffffc11057812 */ /* 0x000fe200078ec0ff */
[----:B------:R-:W2:Y:S03]  /*acc0*/  LDC.U8 R0, c[0x0][0x328] ;  /* 0x0000ca00ff007b82 */ /* 0x000ea60000000000 */
[----:B------:R-:W-:-:S03]  /*acd0*/  IADD3 R10, -R5, R10, RZ ;  /* 0x0000000a050a7210 */ /* 0x000fc60007ffe1ff */
[----:B------:R-:W-:Y:S01]  /*ace0*/  @P3 IMAD.WIDE.U32 R8, R118, c[0x0][0x1e8], RZ ;  /* 0x00007a0076083a25 */ /* 0x000fe200078e00ff */
[----:B------:R-:W-:-:S03]  /*acf0*/  @!P3 SHF.R.S32.HI R7, RZ, 0x1f, R14 ;  /* 0x0000001fff07b819 */ /* 0x000fc6000001140e */
[----:B------:R-:W-:Y:S02]  /*ad00*/  @P3 IMAD.MOV.U32 R6, RZ, RZ, R8 ;  /* 0x000000ffff063224 */ /* 0x000fe400078e0008 */
[----:B------:R-:W-:Y:S01]  /*ad10*/  @!P3 IMAD R7, R7, c[0x0][0x1e0], RZ ;  /* 0x000078000707ba24 */ /* 0x000fe200078e02ff */
[----:B-1----:R-:W-:Y:S02]  /*ad20*/  ISETP.NE.AND P2, PT, R2, RZ, PT ;  /* 0x000000ff0200720c */ /* 0x002fe40003f45270 */
[----:B--2---:R-:W-:-:S04]  /*ad30*/  ISETP.NE.AND P1, PT, R0, RZ, PT ;  /* 0x000000ff0000720c */ /* 0x004fc80003f25270 */
[----:B------:R-:W-:-:S07]  /*ad40*/  ISETP.EQ.AND P1, PT, R2, RZ, P1 ;  /* 0x000000ff0200720c */ /* 0x000fce0000f22270 */
[----:B------:R-:W-:Y:S01]  /*ad50*/  @P2 IMAD.MOV.U32 R4, RZ, RZ, c[0x0][0x210] ;  /* 0x00008400ff042624 */ /* 0x000fe200078e00ff */
[----:B------:R-:W-:Y:S01]  /*ad60*/  @!P2 ISETP.NE.AND P0, PT, R0, RZ, PT ;  /* 0x000000ff0000a20c */ /* 0x000fe20003f05270 */
[----:B------:R-:W-:Y:S02]  /*ad70*/  @!P2 IMAD.MOV.U32 R0, RZ, RZ, c[0x0][0x214] ;  /* 0x00008500ff00a624 */ /* 0x000fe400078e00ff */
[----:B------:R-:W-:Y:S02]  /*ad80*/  @P2 IMAD R4, R4, c[0x0][0x214], RZ ;  /* 0x0000850004042a24 */ /* 0x000fe400078e02ff */
[----:B------:R-:W-:Y:S01]  /*ad90*/  @P2 IMAD.MOV.U32 R3, RZ, RZ, 0x1 ;  /* 0x00000001ff032424 */ /* 0x000fe200078e00ff */
[----:B------:R-:W-:Y:S01]  /*ada0*/  @!P2 SEL R4, R0, c[0x0][0x234], !P0 ;  /* 0x00008d000004aa07 */ /* 0x000fe20004000000 */
[C---:B------:R-:W-:Y:S01]  /*adb0*/  @P3 IMAD R0, R118.reuse, c[0x0][0x1ec], R9 ;  /* 0x00007b0076003a24 */ /* 0x040fe200078e0209 */
[----:B------:R-:W-:Y:S01]  /*adc0*/  ISETP.NE.OR P0, PT, R118, -0x1, !P1 ;  /* 0xffffffff7600780c */ /* 0x000fe20004f05670 */
[----:B------:R-:W-:-:S04]  /*add0*/  @!P3 IMAD.WIDE.U32 R8, R14, c[0x0][0x1e0], RZ ;  /* 0x000078000e08ba25 */ /* 0x000fc800078e00ff */
[----:B------:R-:W-:Y:S02]  /*ade0*/  @!P2 IMAD R3, R4, c[0x0][0x1c0], RZ ;  /* 0x000070000403aa24 */ /* 0x000fe400078e02ff */
[C---:B------:R-:W-:Y:S02]  /*adf0*/  @!P3 IMAD R2, R14.reuse, c[0x0][0x1e4], R7 ;  /* 0x000079000e02ba24 */ /* 0x040fe400078e0207 */
[----:B------:R-:W-:Y:S02]  /*ae00*/  IMAD R3, R14, R3, RZ ;  /* 0x000000030e037224 */ /* 0x000fe400078e02ff */
[----:B------:R-:W-:Y:S01]  /*ae10*/  @!P3 IMAD.MOV.U32 R6, RZ, RZ, R8 ;  /* 0x000000ffff06b224 */ /* 0x000fe200078e0008 */
[----:B------:R-:W-:Y:S01]  /*ae20*/  SHF.R.S32.HI R8, RZ, 0x2, R17 ;  /* 0x00000002ff087819 */ /* 0x000fe20000011411 */
[----:B------:R-:W-:Y:S01]  /*ae30*/  @!P3 IMAD.IADD R0, R9, 0x1, R2 ;  /* 0x000000010900b824 */ /* 0x000fe200078e0202 */
[----:B------:R-:W-:Y:S01]  /*ae40*/  SEL R3, R3, RZ, !P1 ;  /* 0x000000ff03037207 */ /* 0x000fe20004800000 */
[----:B------:R-:W-:Y:S01]  /*ae50*/  @!P0 IMAD R118, R14, c[0x0][0x214], RZ ;  /* 0x000085000e768a24 */ /* 0x000fe200078e02ff */
[----:B------:R-:W-:Y:S01]  /*ae60*/  SHF.R.S32.HI R2, RZ, 0x1f, R27 ;  /* 0x0000001fff027819 */ /* 0x000fe2000001141b */
[----:B------:R-:W-:Y:S01]  /*ae70*/  @P2 IMAD.MOV.U32 R5, RZ, RZ, c[0x0][0x210] ;  /* 0x00008400ff052624 */ /* 0x000fe200078e00ff */
[----:B------:R-:W-:Y:S01]  /*ae80*/  @!P1 CS2R R14, SRZ ;  /* 0x00000000000e9805 */ /* 0x000fe2000001ff00 */
[----:B------:R-:W-:Y:S01]  /*ae90*/  IMAD R4, R27, R4, R3 ;  /* 0x000000041b047224 */ /* 0x000fe200078e0203 */
[----:B------:R-:W-:Y:S01]  /*aea0*/  @P1 MOV R14, R118 ;  /* 0x00000076000e1202 */ /* 0x000fe20000000f00 */
[----:B------:R-:W-:Y:S01]  /*aeb0*/  IMAD.SHL.U32 R3, R10, 0x8, RZ ;  /* 0x000000080a037824 */ /* 0x000fe200078e00ff */
[----:B------:R-:W-:Y:S01]  /*aec0*/  @P1 SHF.R.S32.HI R15, RZ, 0x1f, R118 ;  /* 0x0000001fff0f1819 */ /* 0x000fe20000011476 */
        /* <DEDUP_REMOVED lines=8> */
[----:B------:R-:W-:Y:S01]  /*af50*/  IADD3 R0, R3, 0x40, RZ ;  /* 0x0000004003007810 */ /* 0x000fe20007ffe0ff */
[----:B------:R-:W-:-:S04]  /*af60*/  IMAD.WIDE R20, R20, 0x40, R8 ;  /* 0x0000004014147825 */ /* 0x000fc800078e0208 */
[----:B------:R-:W-:Y:S01]  /*af70*/  IMAD.WIDE.U32 R12, R27, c[0x0][0x1f0], R6 ;  /* 0x00007c001b0c7a25 */ /* 0x000fe200078e0006 */
[----:B------:R-:W-:Y:S02]  /*af80*/  SHF.R.S32.HI R7, RZ, 0x1f, R11 ;  /* 0x0000001fff077819 */ /* 0x000fe4000001140b */
[--C-:B------:R-:W-:Y:S02]  /*af90*/  IADD3 R11, P1, P0, R11, R14, R4.reuse ;  /* 0x0000000e0b0b7210 */ /* 0x100fe4000783e004 */
[----:B------:R-:W-:Y:S02]  /*afa0*/  SHF.R.S32.HI R14, RZ, 0x1f, R4 ;  /* 0x0000001fff0e7819 */ /* 0x000fe40000011404 */
[----:B------:R-:W-:Y:S02]  /*afb0*/  IADD3 R4, R3, 0x20, RZ ;  /* 0x0000002003047810 */ /* 0x000fe40007ffe0ff */
        /* <DEDUP_REMOVED lines=16> */
.L_x_720:
[----:B------:R-:W-:Y:S05]  /*b0c0*/  BSYNC B0 ;  /* 0x0000000000007941 */ /* 0x000fea0003800000 */
.L_x_719:
        /* <DEDUP_REMOVED lines=19> */
.L_x_722:
[----:B------:R-:W-:Y:S05]  /*b200*/  BSYNC B0 ;  /* 0x0000000000007941 */ /* 0x000fea0003800000 */
.L_x_721:
[----:B------:R-:W-:-:S04]  /*b210*/  ISETP.NE.AND P2, PT, R10, RZ, PT ;  /* 0x000000ff0a00720c */ /* 0x000fc80003f45270 */
[-C--:B------:R-:W-:Y:S02]  /*b220*/  ISETP.GE.OR P1, PT, R8, R123.reuse, P2 ;  /* 0x0000007b0800720c */ /* 0x080fe40001726670 */
[----:B------:R-:W-:-:S11]  /*b230*/  ISETP.GE.OR P2, PT, R2, R123, P2 ;  /* 0x0000007b0200720c */ /* 0x000fd60001746670 */
[----:B------:R-:W-:-:S05]  /*b240*/  @!P1 IMAD R0, R8, R5, RZ ;  /* 0x0000000508009224 */ /* 0x000fca00078e02ff */
[----:B------:R-:W-:-:S04]  /*b250*/  @!P1 IADD3 R3, P0, R0, R11, RZ ;  /* 0x0000000b00039210 */ /* 0x000fc80007f1e0ff */
[----:B------:R-:W-:Y:S02]  /*b260*/  @!P1 LEA.HI.X.SX32 R0, R0, R7, 0x1, P0 ;  /* 0x0000000700009211 */ /* 0x000fe400000f0eff */
[----:B------:R-:W-:-:S04]  /*b270*/  @!P1 LEA R8, P0, R3, c[0x0][0x200], 0x2 ;  /* 0x0000800003089a11 */ /* 0x000fc800078010ff */
[----:B------:R-:W-:Y:S01]  /*b280*/  @!P1 LEA.HI.X R9, R3, c[0x0][0x204], R0, 0x2, P0 ;  /* 0x0000810003099a11 */ /* 0x000fe200000f1400 */
[----:B------:R-:W-:-:S05]  /*b290*/  @!P1 IMAD.MOV.U32 R3, RZ, RZ, 0x7f800000 ;  /* 0x7f800000ff039424 */ /* 0x000fca00078e00ff */
[----:B------:R3:W-:Y:S01]  /*b2a0*/  @!P1 STG.E [R8.64], R3 ;  /* 0x0000000308009986 */ /* 0x0007e2000c101916 */
[----:B------:R-:W-:Y:S05]  /*b2b0*/  @P2 EXIT ;  /* 0x000000000000294d */ /* 0x000fea0003800000 */
[----:B------:R-:W-:Y:S02]  /*b2c0*/  IMAD R2, R2, R5, RZ ;  /* 0x0000000502027224 */ /* 0x000fe400078e02ff */
[----:B---3--:R-:W-:-:S03]  /*b2d0*/  IMAD.MOV.U32 R3, RZ, RZ, 0x7f800000 ;  /* 0x7f800000ff037424 */ /* 0x008fc600078e00ff */
[----:B------:R-:W-:-:S04]  /*b2e0*/  IADD3 R11, P0, R2, R11, RZ ;  /* 0x0000000b020b7210 */ /* 0x000fc80007f1e0ff */
[----:B------:R-:W-:Y:S02]  /*b2f0*/  LEA.HI.X.SX32 R2, R2, R7, 0x1, P0 ;  /* 0x0000000702027211 */ /* 0x000fe400000f0eff */
[----:B------:R-:W-:-:S04]  /*b300*/  LEA R4, P0, R11, c[0x0][0x200], 0x2 ;  /* 0x000080000b047a11 */ /* 0x000fc800078010ff */
[----:B------:R-:W-:-:S05]  /*b310*/  LEA.HI.X R5, R11, c[0x0][0x204], R2, 0x2, P0 ;  /* 0x000081000b057a11 */ /* 0x000fca00000f1402 */
[----:B------:R-:W-:Y:S01]  /*b320*/  STG.E [R4.64], R3 ;  /* 0x0000000304007986 */ /* 0x000fe2000c101916 */
[----:B------:R-:W-:Y:S05]  /*b330*/  EXIT ;  /* 0x000000000000794d */ /* 0x000fea0003800000 */
.L_x_723:
        /* <DEDUP_REMOVED lines=12> */
.L_x_996:


//--------------------- .text._ZN5flash16flash_fwd_kernelI23Flash_fwd_kernel_traitsILi96ELi64ELi64ELi4ELb0ELb0EN7cutlass6half_tE19Flash_kernel_traitsILi96ELi64ELi64ELi4ES3_EELb1ELb1ELb0ELb0ELb1ELb1ELb0ELb0EEEvNS_16Flash_fwd_paramsE --------------------------
	.section	.text._ZN5flash16flash_fwd_kernelI23Flash_fwd_kernel_traitsILi96ELi64ELi64ELi4ELb0ELb0EN7cutlass6half_tE19Flash_kernel_traitsILi96ELi64ELi64ELi4ES3_EELb1ELb1ELb0ELb0ELb1ELb1ELb0ELb0EEEvNS_16Flash_fwd_paramsE,"ax",@progbits
	.sectioninfo	@"SHI_REGISTERS=160"
	.align	128
        .global         _ZN5flash16flash_fwd_kernelI23Flash_fwd_kernel_traitsILi96ELi64ELi64ELi4ELb0ELb0EN7cutlass6half_tE19Flash_kernel_traitsILi96ELi64ELi64ELi4ES3_EELb1ELb1ELb0ELb0ELb1ELb1ELb0ELb0EEEvNS_16Flash_fwd_paramsE
        .type           _ZN5flash16flash_fwd_kernelI23Flash_fwd_kernel_traitsILi96ELi64ELi64ELi4ELb0ELb0EN7cutlass6half_tE19Flash_kernel_traitsILi96ELi64ELi64ELi4ES3_EELb1ELb1ELb0ELb0ELb1ELb1ELb0ELb0EEEvNS_16Flash_fwd_paramsE,@function
        .size           _ZN5flash16flash_fwd_kernelI23Flash_fwd_kernel_traitsILi96ELi64ELi64ELi4ELb0ELb0EN7cutlass6half_tE19Flash_kernel_traitsILi96ELi64ELi64ELi4ES3_EELb1ELb1ELb0ELb0ELb1ELb1ELb0ELb0EEEvNS_16Flash_fwd_paramsE,(.L_x_997 - _ZN5flash16flash_fwd_kernelI23Flash_fwd_kernel_traitsILi96ELi64ELi64ELi4ELb0ELb0EN7cutlass6half_tE19Flash_kernel_traitsILi96ELi64ELi64ELi4ES3_EELb1ELb1ELb0ELb0ELb1ELb1ELb0ELb0EEEvNS_16Flash_fwd_paramsE)
        .other          _ZN5flash16flash_fwd_kernelI23Flash_fwd_kernel_traitsILi96ELi64ELi64ELi4ELb0ELb0EN7cutlass6half_tE19Flash_kernel_traitsILi96ELi64ELi64ELi4ES3_EELb1ELb1ELb0ELb0ELb1ELb1ELb0ELb0EEEvNS_16Flash_fwd_paramsE,@"STO_CUDA_ENTRY STV_DEFAULT"
_ZN5flash16flash_fwd_kernelI23Flash_fwd_kernel_traitsILi96ELi64ELi64ELi4ELb0ELb0EN7cutlass6half_tE19Flash_kernel_traitsILi96ELi64ELi64ELi4ES3_EELb1ELb1ELb0ELb0ELb1ELb1ELb0ELb0EEEvNS_16Flash_fwd_paramsE:
.text._ZN5flash16flash_fwd_kernelI23Flash_fwd_kernel_traitsILi96ELi64ELi64ELi4ELb0ELb0EN7cutlass6half_tE19Flash_kernel_traitsILi96ELi64ELi64ELi4ES3_EELb1ELb1ELb0ELb0ELb1ELb1ELb0ELb0EEEvNS_16Flash_fwd_paramsE:
        /* <DEDUP_REMOVED lines=12> */
[----:B------:R-:W-:Y:S01]  /*00c0*/  IMAD.MOV.U32 R21, RZ, RZ, RZ ;  /* 0x000000ffff157224 */ /* 0x000fe200078e00ff */
[----:B------:R-:W-:Y:S01]  /*00d0*/  ISETP.NE.U32.AND P4, PT, RZ, c[0x0][0x258], PT ;  /* 0x00009600ff007a0c */ /* 0x000fe20003f85070 */
[----:B------:R-:W1:Y:S01]  /*00e0*/  S2R R74, SR_CTAID.X ;  /* 0x00000000004a7919 */ /* 0x000e620000002500 */
[----:B------:R-:W-:Y:S02]  /*00f0*/  ISETP.NE.AND.EX P1, PT, RZ, c[0x0][0x254], PT, P1 ;  /* 0x00009500ff007a0c */ /* 0x000fe40003f25310 */
[----:B------:R-:W-:Y:S01]  /*0100*/  ISETP.NE.AND.EX P4, PT, RZ, c[0x0][0x25c], PT, P4 ;  /* 0x00009700ff007a0c */ /* 0x000fe20003f85340 */
[----:B------:R-:W4:Y:S04]  /*0110*/  S2R R9, SR_CTAID.Y ;  /* 0x0000000000097919 */ /* 0x000f280000002600 */
[----:B------:R-:W1:Y:S04]  /*0120*/  S2R R10, SR_CTAID.Z ;  /* 0x00000000000a7919 */ /* 0x000e680000002700 */
[----:B------:R-:W5:Y:S02]  /*0130*/  S2R R81, SR_TID.X ;  /* 0x0000000000517919 */ /* 0x000f640000002100 */
[----:B------:R-:W-:-:S04]  /*0140*/  @P1 IMAD.MOV.U32 R4, RZ, RZ, 0x4 ;  /* 0x00000004ff041424 */ /* 0x000fc800078e00ff */
[----:B----4-:R-:W-:Y:S01]  /*0150*/  @P1 IMAD.WIDE R4, R9, R4, c[0x0][0x250] ;  /* 0x0000940009041625 */ /* 0x010fe200078e0204 */
[----:B-1----:R-:W-:-:S04]  /*0160*/  LOP3.LUT R0, R10, R74, R9, 0xfe, !PT ;  /* 0x0000004a0a007212 */ /* 0x002fc800078efe09 */
[----:B-----5:R-:W-:Y:S01]  /*0170*/  LOP3.LUT P3, RZ, R0, R81, RZ, 0xfc, !PT ;  /* 0x0000005100ff7212 */ /* 0x020fe2000786fcff */
[----:B------:R-:W-:-:S12]  /*0180*/  @P4 IMAD.MOV.U32 R0, RZ, RZ, 0x4 ;  /* 0x00000004ff004424 */ /* 0x000fd800078e00ff */
[----:B------:R-:W-:Y:S02]  /*0190*/  @!P3 IMAD.MOV.U32 R12, RZ, RZ, c[0x0][0x308] ;  /* 0x0000c200ff0cb624 */ /* 0x000fe400078e00ff */
[----:B------:R-:W-:Y:S01]  /*01a0*/  @!P3 IMAD.MOV.U32 R13, RZ, RZ, c[0x0][0x30c] ;  /* 0x0000c300ff0db624 */ /* 0x000fe200078e00ff */
[----:B--2---:R-:W1:Y:S08]  /*01b0*/  @P2 R2UR UR22, R6 ;  /* 0x00000000061623c2 */ /* 0x004e7000000e0000 */
[----:B------:R-:W2:Y:S01]  /*01c0*/  @P2 R2UR UR23, R7 ;  /* 0x00000000071723c2 */ /* 0x000ea200000e0000 */
[----:B---3--:R-:W-:-:S05]  /*01d0*/  @P2 IADD3 R2, P0, R14, c[0x0][0x300], RZ ;  /* 0x0000c0000e022a10 */ /* 0x008fca0007f1e0ff */
[----:B------:R-:W-:Y:S02]  /*01e0*/  @P2 IMAD.X R3, RZ, RZ, R15, P0 ;  /* 0x000000ffff032224 */ /* 0x000fe400000e060f */
[----:B------:R-:W-:-:S03]  /*01f0*/  @P4 IMAD.WIDE R14, R9, R0, c[0x0][0x258] ;  /* 0x00009600090e4625 */ /* 0x000fc600078e0200 */
[----:B------:R3:W-:Y:S01]  /*0200*/  @!P3 STG.E.64 [R12.64+0x8], R2 ;  /* 0x000008020c00b986 */ /* 0x0007e2000c101b14 */
[----:B-1----:R-:W-:Y:S02]  /*0210*/  IMAD.U32 R6, RZ, RZ, UR22 ;  /* 0x00000016ff067e24 */ /* 0x002fe4000f8e00ff */
[----:B--2---:R-:W-:-:S05]  /*0220*/  IMAD.U32 R7, RZ, RZ, UR23 ;  /* 0x00000017ff077e24 */ /* 0x004fca000f8e00ff */
[----:B------:R1:W-:Y:S04]  /*0230*/  @!P3 STG.E.64 [R12.64], R6 ;  /* 0x000000060c00b986 */ /* 0x0003e8000c101b14 */
[----:B------:R-:W2:Y:S04]  /*0240*/  @P1 LDG.E R21, [R4.64] ;  /* 0x0000001404151981 */ /* 0x000ea8000c1e1900 */
[----:B------:R-:W2:Y:S01]  /*0250*/  @P4 LDG.E R80, [R14.64] ;  /* 0x000000140e504981 */ /* 0x000ea2000c1e1900 */
[----:B------:R-:W-:Y:S01]  /*0260*/  SHF.R.S32.HI R8, RZ, 0x1f, R81 ;  /* 0x0000001fff087819 */ /* 0x000fe20000011451 */
[----:B------:R-:W-:Y:S01]  /*0270*/  IMAD.SHL.U32 R82, R74, 0x40, RZ ;  /* 0x000000404a527824 */ /* 0x000fe200078e00ff */
[----:B------:R-:W-:Y:S01]  /*0280*/  @!P4 ISETP.NE.U32.AND P3, PT, RZ, c[0x0][0x268], PT ;  /* 0x00009a00ff00ca0c */ /* 0x000fe20003f65070 */
[----:B------:R-:W-:Y:S01]  /*0290*/  IMAD R72, R9, c[0x0][0x1c0], R10 ;  /* 0x0000700009487a24 */ /* 0x000fe200078e020a */
[----:B------:R-:W-:-:S02]  /*02a0*/  LEA.HI R77, R8, R81, RZ, 0x5 ;  /* 0x00000051084d7211 */ /* 0x000fc400078f28ff */
[----:B------:R-:W-:Y:S01]  /*02b0*/  ISETP.GE.AND P2, PT, R82, c[0x0][0x214], PT ;  /* 0x0000850052007a0c */ /* 0x000fe20003f46270 */
[----:B------:R-:W-:Y:S01]  /*02c0*/  IMAD.SHL.U32 R72, R72, 0x20, RZ ;  /* 0x0000002048487824 */ /* 0x000fe200078e00ff */
[----:B------:R-:W-:Y:S02]  /*02d0*/  LOP3.LUT R0, R77, 0xffffffe0, RZ, 0xc0, !PT ;  /* 0xffffffe04d007812 */ /* 0x000fe400078ec0ff */
[----:B------:R-:W-:-:S03]  /*02e0*/  @!P4 ISETP.NE.AND.EX P3, PT, RZ, c[0x0][0x26c], PT, P3 ;  /* 0x00009b00ff00ca0c */ /* 0x000fc60003f65330 */
[----:B------:R-:W-:Y:S01]  /*02f0*/  IMAD.IADD R83, R81, 0x1, -R0 ;  /* 0x0000000151537824 */ /* 0x000fe200078e0a00 */
[----:B------:R-:W-:-:S04]  /*0300*/  @!P4 SEL R0, RZ, c[0x0][0x21c], !P3 ;  /* 0x00008700ff00ca07 */ /* 0x000fc80005800000 */
[--C-:B------:R-:W-:Y:S02]  /*0310*/  IADD3 R84, P1, P0, R72, R2, R83.reuse ;  /* 0x0000000248547210 */ /* 0x100fe4000783e053 */
[----:B------:R-:W-:Y:S02]  /*0320*/  SHF.R.S32.HI R72, RZ, 0x1f, R72 ;  /* 0x0000001fff487819 */ /* 0x000fe40000011448 */
[----:B---3--:R-:W-:-:S04]  /*0330*/  SHF.R.S32.HI R2, RZ, 0x1f, R83 ;  /* 0x0000001fff027819 */ /* 0x008fc80000011453 */
[----:B------:R-:W-:Y:S01]  /*0340*/  IADD3.X R72, R72, R3, R2, P1, P0 ;  /* 0x0000000348487210 */ /* 0x000fe20000fe0402 */
[--C-:B--2---:R-:W-:Y:S01]  /*0350*/  @P4 IMAD.IADD R80, R80, 0x1, -R21.reuse ;  /* 0x0000000150504824 */ /* 0x104fe200078e0a15 */
[----:B------:R-:W-:Y:S01]  /*0360*/  @!P4 IADD3 R80, R0, c[0x0][0x218], -R21 ;  /* 0x000086000050ca10 */ /* 0x000fe20007ffe815 */
[----:B------:R-:W-:Y:S06]  /*0370*/  @P2 EXIT ;  /* 0x000000000000294d */ /* 0x000fec0003800000 */
[----:B-1----:R-:W-:Y:S02]  /*0380*/  IADD3 R3, R82, 0x7f, RZ ;  /* 0x0000007f52037810 */ /* 0x002fe40007ffe0ff */
[C---:B------:R-:W-:Y:S02]  /*0390*/  IADD3 R5, R80.reuse, 0x3f, RZ ;  /* 0x0000003f50057810 */ /* 0x040fe40007ffe0ff */
[----:B------:R-:W-:Y:S02]  /*03a0*/  IADD3 R3, R80, -c[0x0][0x214], R3 ;  /* 0x8000850050037a10 */ /* 0x000fe40007ffe003 */
[----:B------:R-:W-:Y:S02]  /*03b0*/  SHF.R.S32.HI R2, RZ, 0x1f, R5 ;  /* 0x0000001fff027819 */ /* 0x000fe40000011405 */
[----:B------:R-:W-:-:S02]  /*03c0*/  IADD3 R3, R3, c[0x0][0x2e8], RZ ;  /* 0x0000ba0003037a10 */ /* 0x000fc40007ffe0ff */
[----:B------:R-:W-:Y:S02]  /*03d0*/  LEA.HI R2, R2, R5, RZ, 0x6 ;  /* 0x0000000502027211 */ /* 0x000fe400078f30ff */
[----:B------:R-:W-:Y:S02]  /*03e0*/  SHF.R.S32.HI R0, RZ, 0x1f, R3 ;  /* 0x0000001fff007819 */ /* 0x000fe40000011403 */
[----:B------:R-:W-:Y:S02]  /*03f0*/  SHF.R.S32.HI R2, RZ, 0x6, R2 ;  /* 0x00000006ff027819 */ /* 0x000fe40000011402 */
[----:B------:R-:W-:-:S04]  /*0400*/  LEA.HI R0, R0, R3, RZ, 0x6 ;  /* 0x0000000300007211 */ /* 0x000fc800078f30ff */
[----:B------:R-:W-:-:S04]  /*0410*/  SHF.R.S32.HI R85, RZ, 0x6, R0 ;  /* 0x00000006ff557819 */ /* 0x000fc80000011400 */
[----:B------:R-:W-:-:S04]  /*0420*/  IMNMX R85, R2, R85, PT ;  /* 0x0000005502557217 */ /* 0x000fc80003800200 */
[----:B------:R-:W-:-:S13]  /*0430*/  ISETP.GE.AND P0, PT, R85, 0x1, PT ;  /* 0x000000015500780c */ /* 0x000fda0003f06270 */
[----:B------:R-:W-:Y:S05]  /*0440*/  @!P0 BRA `(.L_x_724) ;  /* 0x0000646000008947 */ /* 0x000fea0003800000 */
[----:B------:R-:W-:Y:S01]  /*0450*/  IABS R3, c[0x0][0x1c8] ;  /* 0x0000720000037a13 */ /* 0x000fe20000000000 */
[----:B------:R-:W-:Y:S01]  /*0460*/  UMOV UR18, 0x6 ;  /* 0x0000000600127882 */ /* 0x000fe20000000000 */
[CC--:B------:R-:W-:Y:S01]  /*0470*/  LEA.HI R25, R8.reuse, R81.reuse, RZ, 0x2 ;  /* 0x0000005108197211 */ /* 0x0c0fe200078f10ff */
[----:B------:R-:W-:Y:S01]  /*0480*/  ULDC.64 UR6, c[0x0][0x198] ;  /* 0x0000660000067ab9 */ /* 0x000fe20000000a00 */
[----:B------:R-:W1:Y:S01]  /*0490*/  I2F.RP R0, R3 ;  /* 0x0000000300007306 */ /* 0x000e620000209400 */
[-C--:B------:R-:W-:Y:S01]  /*04a0*/  LEA.HI R6, R8, R81.reuse, RZ, 0x3 ;  /* 0x0000005108067211 */ /* 0x080fe200078f18ff */
[----:B------:R-:W-:Y:S01]  /*04b0*/  USHF.L.U64.HI UR16, UR6, UR18, UR7 ;  /* 0x0000001206107299 */ /* 0x000fe20008010207 */
[----:B------:R-:W-:Y:S01]  /*04c0*/  LOP3.LUT R128, R25, 0xfffffffc, RZ, 0xc0, !PT ;  /* 0xfffffffc19807812 */ /* 0x000fe200078ec0ff */
[----:B------:R-:W-:Y:S01]  /*04d0*/  USHF.L.U32 UR17, UR6, 0x6, URZ ;  /* 0x0000000606117899 */ /* 0x000fe2000800063f */
[----:B------:R-:W-:Y:S01]  /*04e0*/  SHF.R.S32.HI R13, RZ, 0x3, R6 ;  /* 0x00000003ff0d7819 */ /* 0x000fe20000011406 */
[----:B------:R-:W-:Y:S01]  /*04f0*/  ULDC.64 UR4, c[0x0][0x1a0] ;  /* 0x0000680000047ab9 */ /* 0x000fe20000000a00 */
[----:B------:R-:W-:Y:S01]  /*0500*/  LOP3.LUT R7, R10, c[0x0][0x1c8], RZ, 0x3c, !PT ;  /* 0x000072000a077a12 */ /* 0x000fe200078e3cff */
[----:B------:R-:W-:Y:S01]  /*0510*/  IMAD.IADD R128, R81, 0x1, -R128 ;  /* 0x0000000151807824 */ /* 0x000fe200078e0a80 */
[----:B------:R-:W-:Y:S01]  /*0520*/  LEA.HI R8, R8, R81, RZ, 0x4 ;  /* 0x0000005108087211 */ /* 0x000fe200078f20ff */
[----:B------:R-:W-:Y:S01]  /*0530*/  IMAD.SHL.U32 R13, R13, 0x40, RZ ;  /* 0x000000400d0d7824 */ /* 0x000fe200078e00ff */
[----:B------:R-:W-:Y:S01]  /*0540*/  ISETP.GE.AND P0, PT, R7, RZ, PT ;  /* 0x000000ff0700720c */ /* 0x000fe20003f06270 */
[----:B------:R-:W-:Y:S01]  /*0550*/  IMAD.SHL.U32 R128, R128, 0x8, RZ ;  /* 0x0000000880807824 */ /* 0x000fe200078e00ff */
[----:B------:R-:W-:Y:S01]  /*0560*/  SHF.R.S32.HI R2, RZ, 0x4, R8 ;  /* 0x00000004ff027819 */ /* 0x000fe20000011408 */
[----:B------:R-:W-:Y:S01]  /*0570*/  USHF.L.U32 UR19, UR4, 0x6, URZ ;  /* 0x0000000604137899 */ /* 0x000fe2000800063f */
[----:B------:R-:W-:Y:S01]  /*0580*/  LOP3.LUT R13, R13, 0xc0, RZ, 0xc0, !PT ;  /* 0x000000c00d0d7812 */ /* 0x000fe200078ec0ff */
[----:B-1----:R-:W1:Y:S01]  /*0590*/  MUFU.RCP R14, R0 ;  /* 0x00000000000e7308 */ /* 0x002e620000001000 */
[----:B------:R-:W-:Y:S01]  /*05a0*/  LEA.HI R5, R8, R2, RZ, 0x1 ;  /* 0x0000000208057211 */ /* 0x000fe200078f08ff */
[----:B------:R-:W-:Y:S01]  /*05b0*/  USHF.L.U64.HI UR18, UR4, UR18, UR5 ;  /* 0x0000001204127299 */ /* 0x000fe20008010205 */
[----:B------:R-:W-:-:S02]  /*05c0*/  SHF.R.S32.HI R132, RZ, 0x2, R25 ;  /* 0x00000002ff847819 */ /* 0x000fc40000011419 */
[----:B------:R-:W-:Y:S02]  /*05d0*/  LOP3.LUT R8, R8, 0xfffffff0, RZ, 0xc0, !PT ;  /* 0xfffffff008087812 */ /* 0x000fe400078ec0ff */
[----:B------:R-:W-:Y:S02]  /*05e0*/  LEA.HI R25, R25, R132, RZ, 0x1 ;  /* 0x0000008419197211 */ /* 0x000fe400078f08ff */
[----:B------:R-:W-:Y:S01]  /*05f0*/  SHF.R.S32.HI R133, RZ, 0x1f, R132 ;  /* 0x0000001fff857819 */ /* 0x000fe20000011484 */
[----:B------:R-:W-:Y:S01]  /*0600*/  IMAD.IADD R8, R81, 0x1, -R8 ;  /* 0x0000000151087824 */ /* 0x000fe200078e0a08 */
[----:B------:R-:W-:Y:S02]  /*0610*/  IADD3 R19, P1, R132, R21, RZ ;  /* 0x0000001584137210 */ /* 0x000fe40007f3e0ff */
[----:B------:R-:W-:Y:S02]  /*0620*/  LOP3.LUT R5, R5, 0xfffffffe, RZ, 0xc0, !PT ;  /* 0xfffffffe05057812 */ /* 0x000fe400078ec0ff */
[----:B------:R-:W-:-:S02]  /*0630*/  LOP3.LUT R25, R25, 0x7fffffe, RZ, 0xc0, !PT ;  /* 0x07fffffe19197812 */ /* 0x000fc400078ec0ff */
[----:B-1----:R-:W-:Y:S01]  /*0640*/  IADD3 R14, R14, 0xffffffe, RZ ;  /* 0x0ffffffe0e0e7810 */ /* 0x002fe20007ffe0ff */
[----:B------:R-:W-:Y:S01]  /*0650*/  IMAD.IADD R5, R2, 0x1, -R5 ;  /* 0x0000000102057824 */ /* 0x000fe200078e0a05 */
[----:B------:R-:W-:Y:S01]  /*0660*/  LOP3.LUT R0, R13, 0x18, R128, 0xf8, !PT ;  /* 0x000000180d007812 */ /* 0x000fe200078ef880 */
[----:B------:R-:W-:Y:S01]  /*0670*/  IMAD.IADD R118, R132, 0x1, -R25 ;  /* 0x0000000184767824 */ /* 0x000fe200078e0a19 */
[----:B------:R-:W1:Y:S01]  /*0680*/  F2I.FTZ.U32.TRUNC.NTZ R15, R14 ;  /* 0x0000000e000f7305 */ /* 0x000e62000021f000 */
[----:B------:R-:W-:Y:S02]  /*0690*/  SHF.R.U32.HI R13, RZ, 0x3, R13 ;  /* 0x00000003ff0d7819 */ /* 0x000fe4000001160d */
[----:B------:R-:W-:Y:S01]  /*06a0*/  LEA.HI.X.SX32 R18, R21, R133, 0x1, P1 ;  /* 0x0000008515127211 */ /* 0x000fe200008f0eff */
[----:B------:R-:W-:Y:S01]  /*06b0*/  IMAD.WIDE R132, R74, 0x40, R132 ;  /* 0x000000404a847825 */ /* 0x000fe200078e0284 */
[----:B------:R-:W-:Y:S02]  /*06c0*/  LOP3.LUT R13, R0, R13, RZ, 0x3c, !PT ;  /* 0x0000000d000d7212 */ /* 0x000fe400078e3cff */
[----:B------:R-:W-:-:S02]  /*06d0*/  IABS R0, R10 ;  /* 0x0000000a00007213 */ /* 0x000fc40000000000 */
[----:B------:R-:W-:Y:S02]  /*06e0*/  SHF.R.S32.HI R75, RZ, 0x5, R77 ;  /* 0x00000005ff4b7819 */ /* 0x000fe4000001144d */
[----:B------:R-:W-:Y:S02]  /*06f0*/  LOP3.LUT R2, R6, 0xfffffff8, RZ, 0xc0, !PT ;  /* 0xfffffff806027812 */ /* 0x000fe400078ec0ff */
[----:B------:R-:W-:Y:S01]  /*0700*/  SHF.R.S32.HI R23, RZ, 0x1f, R8 ;  /* 0x0000001fff177819 */ /* 0x000fe20000011408 */
[----:B------:R-:W-:Y:S01]  /*0710*/  IMAD R118, R75, 0x8, R118 ;  /* 0x000000084b767824 */ /* 0x000fe200078e0276 */
[----:B------:R-:W-:Y:S01]  /*0720*/  SHF.R.S32.HI R129, RZ, 0x1f, R128 ;  /* 0x0000001fff817819 */ /* 0x000fe20000011480 */
[----:B-1----:R-:W-:Y:S01]  /*0730*/  IMAD.MOV R4, RZ, RZ, -R15 ;  /* 0x000000ffff047224 */ /* 0x002fe200078e0a0f */
[----:B------:R-:W-:Y:S01]  /*0740*/  IADD3 R73, R85, -0x1, RZ ;  /* 0xffffffff55497810 */ /* 0x000fe20007ffe0ff */
[----:B------:R-:W-:Y:S02]  /*0750*/  IMAD.MOV.U32 R14, RZ, RZ, RZ ;  /* 0x000000ffff0e7224 */ /* 0x000fe400078e00ff */
[----:B------:R-:W-:-:S02]  /*0760*/  IMAD R7, R4, R3, RZ ;  /* 0x0000000304077224 */ /* 0x000fc400078e02ff */
[----:B------:R-:W-:Y:S01]  /*0770*/  IMAD.IADD R17, R81, 0x1, -R2 ;  /* 0x0000000151117824 */ /* 0x000fe200078e0a02 */
[-C--:B------:R-:W-:Y:S01]  /*0780*/  LEA.HI R2, R23, R8.reuse, RZ, 0x3 ;  /* 0x0000000817027211 */ /* 0x080fe200078f18ff */
[----:B------:R-:W-:Y:S01]  /*0790*/  IMAD.HI.U32 R7, R15, R7, R14 ;  /* 0x000000070f077227 */ /* 0x000fe200078e000e */
[----:B------:R-:W-:Y:S02]  /*07a0*/  LEA.HI R15, R8, R8, RZ, 0x1 ;  /* 0x00000008080f7211 */ /* 0x000fe400078f08ff */
[----:B------:R-:W-:Y:S01]  /*07b0*/  LEA.HI R11, R17, R17, RZ, 0x1 ;  /* 0x00000011110b7211 */ /* 0x000fe200078f08ff */
[C---:B------:R-:W-:Y:S01]  /*07c0*/  IMAD R14, R18.reuse, c[0x0][0x198], RZ ;  /* 0x00006600120e7a24 */ /* 0x040fe200078e02ff */
[----:B------:R-:W-:Y:S01]  /*07d0*/  LOP3.LUT R79, R15, 0x7fffffe, RZ, 0xc0, !PT ;  /* 0x07fffffe0f4f7812 */ /* 0x000fe200078ec0ff */
[----:B------:R-:W-:Y:S01]  /*07e0*/  IMAD.HI.U32 R7, R7, R0, RZ ;  /* 0x0000000007077227 */ /* 0x000fe200078e00ff */
[--C-:B------:R-:W-:Y:S02]  /*07f0*/  SHF.R.S32.HI R16, RZ, 0x1, R15.reuse ;  /* 0x00000001ff107819 */ /* 0x100fe4000001140f */
[----:B------:R-:W-:Y:S01]  /*0800*/  SHF.R.S32.HI R15, RZ, 0x1f, R15 ;  /* 0x0000001fff0f7819 */ /* 0x000fe2000001140f */
[----:B------:R-:W-:Y:S01]  /*0810*/  IMAD.MOV R12, RZ, RZ, -R7 ;  /* 0x000000ffff0c7224 */ /* 0x000fe200078e0a07 */
[----:B------:R-:W-:Y:S01]  /*0820*/  LOP3.LUT R4, R11, 0x3fffffe, RZ, 0xc0, !PT ;  /* 0x03fffffe0b047812 */ /* 0x000fe200078ec0ff */
[----:B------:R-:W-:Y:S01]  /*0830*/  IMAD R18, R18, c[0x0][0x1a0], RZ ;  /* 0x0000680012127a24 */ /* 0x000fe200078e02ff */
[----:B------:R-:W-:Y:S01]  /*0840*/  LEA.HI R15, R15, R16, RZ, 0x2 ;  /* 0x000000100f0f7211 */ /* 0x000fe200078f10ff */
[----:B------:R-:W-:-:S02]  /*0850*/  IMAD R12, R3, R12, R0 ;  /* 0x0000000c030c7224 */ /* 0x000fc400078e0200 */
[----:B------:R-:W-:Y:S01]  /*0860*/  IMAD.IADD R79, R8, 0x1, -R79 ;  /* 0x00000001084f7824 */ /* 0x000fe200078e0a4f */
[----:B------:R-:W-:Y:S01]  /*0870*/  SHF.R.S32.HI R8, RZ, 0x1f, R9 ;  /* 0x0000001fff087819 */ /* 0x000fe20000011409 */
[----:B------:R-:W-:Y:S01]  /*0880*/  IMAD.U32 R118, R118, 0x20, R13 ;  /* 0x0000002076767824 */ /* 0x000fe200078e000d */
[----:B------:R-:W-:Y:S01]  /*0890*/  ISETP.GT.U32.AND P1, PT, R3, R12, PT ;  /* 0x0000000c0300720c */ /* 0x000fe20003f24070 */
[----:B------:R-:W-:Y:S01]  /*08a0*/  IMAD R14, R19, c[0x0][0x19c], R14 ;  /* 0x00006700130e7a24 */ /* 0x000fe200078e020e */
[----:B------:R-:W-:Y:S01]  /*08b0*/  LOP3.LUT R15, R15, 0xfffffffc, RZ, 0xc0, !PT ;  /* 0xfffffffc0f0f7812 */ /* 0x000fe200078ec0ff */
[C---:B------:R-:W-:Y:S02]  /*08c0*/  IMAD R13, R19.reuse, c[0x0][0x1a4], R18 ;  /* 0x00006900130d7a24 */ /* 0x040fe400078e0212 */
[----:B------:R-:W-:-:S04]  /*08d0*/  IMAD.WIDE.U32 R20, R19, c[0x0][0x198], R128 ;  /* 0x0000660013147a25 */ /* 0x000fc800078e0080 */
[----:B------:R-:W-:-:S04]  /*08e0*/  IMAD.WIDE.U32 R18, R19, c[0x0][0x1a0], R128 ;  /* 0x0000680013127a25 */ /* 0x000fc800078e0080 */
[----:B------:R-:W-:Y:S01]  /*08f0*/  @!P1 IMAD.IADD R12, R12, 0x1, -R3 ;  /* 0x000000010c0c9824 */ /* 0x000fe200078e0a03 */
[----:B------:R-:W-:Y:S01]  /*0900*/  @!P1 IADD3 R7, R7, 0x1, RZ ;  /* 0x0000000107079810 */ /* 0x000fe20007ffe0ff */
[----:B------:R-:W-:Y:S01]  /*0910*/  IMAD R0, R8, c[0x0][0x178], RZ ;  /* 0x00005e0008007a24 */ /* 0x000fe200078e02ff */
[----:B------:R-:W-:Y:S01]  /*0920*/  ISETP.NE.AND P1, PT, RZ, c[0x0][0x1c8], PT ;  /* 0x00007200ff007a0c */ /* 0x000fe20003f25270 */
[----:B------:R-:W-:Y:S01]  /*0930*/  IMAD.IADD R19, R19, 0x1, R13 ;  /* 0x0000000113137824 */ /* 0x000fe200078e020d */
[----:B------:R-:W-:Y:S01]  /*0940*/  ISETP.GE.U32.AND P2, PT, R12, R3, PT ;  /* 0x000000030c00720c */ /* 0x000fe20003f46070 */
[C---:B------:R-:W-:Y:S01]  /*0950*/  IMAD R0, R9.reuse, c[0x0][0x17c], R0 ;  /* 0x00005f0009007a24 */ /* 0x040fe200078e0200 */
[----:B------:R-:W-:Y:S01]  /*0960*/  SHF.R.S32.HI R13, RZ, 0x1f, R10 ;  /* 0x0000001fff0d7819 */ /* 0x000fe2000001140a */
[----:B------:R-:W-:Y:S01]  /*0970*/  IMAD.WIDE.U32 R22, R9, c[0x0][0x178], R128 ;  /* 0x00005e0009167a25 */ /* 0x000fe200078e0080 */
[----:B------:R-:W-:-:S03]  /*0980*/  SHF.R.S32.HI R3, RZ, 0x1, R11 ;  /* 0x00000001ff037819 */ /* 0x000fc6000001140b */
[----:B------:R-:W-:Y:S02]  /*0990*/  IMAD.IADD R23, R23, 0x1, R0 ;  /* 0x0000000117177824 */ /* 0x000fe400078e0200 */
[----:B------:R-:W-:Y:S02]  /*09a0*/  IMAD R13, R13, c[0x0][0x1a8], RZ ;  /* 0x00006a000d0d7a24 */ /* 0x000fe400078e02ff */
[----:B------:R-:W-:Y:S02]  /*09b0*/  IMAD.IADD R21, R21, 0x1, R14 ;  /* 0x0000000115157824 */ /* 0x000fe400078e020e */
[C---:B------:R-:W-:Y:S01]  /*09c0*/  IMAD R13, R10.reuse, c[0x0][0x1ac], R13 ;  /* 0x00006b000a0d7a24 */ /* 0x040fe200078e020d */
[----:B------:R-:W-:Y:S01]  /*09d0*/  @P2 IADD3 R7, R7, 0x1, RZ ;  /* 0x0000000107072810 */ /* 0x000fe20007ffe0ff */
[----:B------:R-:W-:-:S04]  /*09e0*/  IMAD.WIDE.U32 R22, R10, c[0x0][0x1a8], R22 ;  /* 0x00006a000a167a25 */ /* 0x000fc800078e0016 */
[C---:B------:R-:W-:Y:S02]  /*09f0*/  IMAD R14, R8.reuse, c[0x0][0x180], RZ ;  /* 0x00006000080e7a24 */ /* 0x040fe400078e02ff */
[----:B------:R-:W-:Y:S02]  /*0a00*/  IMAD R120, R8, c[0x0][0x188], RZ ;  /* 0x0000620008787a24 */ /* 0x000fe400078e02ff */
[----:B------:R-:W-:Y:S02]  /*0a10*/  IMAD.SHL.U32 R8, R3, 0x40, RZ ;  /* 0x0000004003087824 */ /* 0x000fe400078e00ff */
[----:B------:R-:W-:Y:S02]  /*0a20*/  IMAD.IADD R23, R23, 0x1, R13 ;  /* 0x0000000117177824 */ /* 0x000fe400078e020d */
[----:B------:R-:W-:Y:S01]  /*0a30*/  IMAD R11, R133, c[0x0][0x190], RZ ;  /* 0x00006400850b7a24 */ /* 0x000fe200078e02ff */
[----:B------:R-:W-:Y:S01]  /*0a40*/  LOP3.LUT R13, R8, 0xc0, RZ, 0xc0, !PT ;  /* 0x000000c0080d7812 */ /* 0x000fe200078ec0ff */
[----:B------:R-:W-:-:S04]  /*0a50*/  IMAD.WIDE.U32 R22, R132, c[0x0][0x190], R22 ;  /* 0x0000640084167a25 */ /* 0x000fc800078e0016 */
[----:B------:R-:W-:Y:S02]  /*0a60*/  IMAD R8, R132, c[0x0][0x194], R11 ;  /* 0x0000650084087a24 */ /* 0x000fe400078e020b */
[----:B------:R-:W-:Y:S01]  /*0a70*/  @!P0 IMAD.MOV R7, RZ, RZ, -R7 ;  /* 0x000000ffff078224 */ /* 0x000fe200078e0a07 */
[----:B------:R-:W-:Y:S01]  /*0a80*/  @!P1 LOP3.LUT R7, RZ, c[0x0][0x1c8], RZ, 0x33, !PT ;  /* 0x00007200ff079a12 */ /* 0x000fe200078e33ff */
[----:B------:R-:W-:Y:S01]  /*0a90*/  IMAD.IADD R0, R16, 0x1, -R15 ;  /* 0x0000000110007824 */ /* 0x000fe200078e0a0f */
[----:B------:R-:W-:Y:S01]  /*0aa0*/  LEA R16, P0, R22, c[0x0][0x160], 0x1 ;  /* 0x0000580016107a11 */ /* 0x000fe200078008ff */
[----:B------:R-:W-:Y:S01]  /*0ab0*/  IMAD.IADD R8, R23, 0x1, R8 ;  /* 0x0000000117087824 */ /* 0x000fe200078e0208 */
[----:B------:R-:W-:Y:S01]  /*0ac0*/  SHF.R.S32.HI R12, RZ, 0x1f, R7 ;  /* 0x0000001fff0c7819 */ /* 0x000fe20000011407 */
[C---:B------:R-:W-:Y:S01]  /*0ad0*/  IMAD R14, R9.reuse, c[0x0][0x184], R14 ;  /* 0x00006100090e7a24 */ /* 0x040fe200078e020e */
[----:B------:R-:W-:Y:S01]  /*0ae0*/  LOP3.LUT P1, RZ, R0, 0x2, RZ, 0xc0, !PT ;  /* 0x0000000200ff7812 */ /* 0x000fe2000782c0ff */
[----:B------:R-:W-:-:S04]  /*0af0*/  IMAD.WIDE.U32 R20, R9, c[0x0][0x180], R20 ;  /* 0x0000600009147a25 */ /* 0x000fc800078e0014 */
[----:B------:R-:W-:Y:S01]  /*0b00*/  IMAD.IADD R4, R17, 0x1, -R4 ;  /* 0x0000000111047824 */ /* 0x000fe200078e0a04 */
[----:B------:R-:W-:Y:S01]  /*0b10*/  LEA.HI.X R17, R22, c[0x0][0x164], R8, 0x1, P0 ;  /* 0x0000590016117a11 */ /* 0x000fe200000f0c08 */
[C---:B------:R-:W-:Y:S02]  /*0b20*/  IMAD R120, R9.reuse, c[0x0][0x18c], R120 ;  /* 0x0000630009787a24 */ /* 0x040fe400078e0278 */
[----:B------:R-:W-:Y:S01]  /*0b30*/  IMAD.WIDE.U32 R18, R9, c[0x0][0x188], R18 ;  /* 0x0000620009127a25 */ /* 0x000fe200078e0012 */
[----:B------:R-:W-:Y:S02]  /*0b40*/  LOP3.LUT R9, R13, 0x8, R6, 0xf8, !PT ;  /* 0x000000080d097812 */ /* 0x000fe400078ef806 */
[----:B------:R-:W-:Y:S01]  /*0b50*/  SHF.R.U32.HI R6, RZ, 0x3, R13 ;  /* 0x00000003ff067819 */ /* 0x000fe2000001160d */
[----:B------:R-:W-:Y:S02]  /*0b60*/  IMAD.IADD R21, R21, 0x1, R14 ;  /* 0x0000000115157824 */ /* 0x000fe400078e020e */
[----:B------:R-:W-:Y:S01]  /*0b70*/  IMAD R8, R12, c[0x0][0x1b0], RZ ;  /* 0x00006c000c087a24 */ /* 0x000fe200078e02ff */
[----:B------:R-:W-:Y:S01]  /*0b80*/  LOP3.LUT R6, R9, R6, RZ, 0x3c, !PT ;  /* 0x0000000609067212 */ /* 0x000fe200078e3cff */
[----:B------:R-:W-:-:S02]  /*0b90*/  IMAD.MOV.U32 R10, RZ, RZ, c[0x0][0x190] ;  /* 0x00006400ff0a7624 */ /* 0x000fc400078e00ff */
[----:B------:R-:W-:-:S03]  /*0ba0*/  IMAD.WIDE.U32 R122, R7, c[0x0][0x1b0], R20 ;  /* 0x00006c00077a7a25 */ /* 0x000fc600078e0014 */
[C---:B------:R-:W-:Y:S01]  /*0bb0*/  LEA R14, P0, R10.reuse, R16, 0x6 ;  /* 0x000000100a0e7211 */ /* 0x040fe200078030ff */
[----:B------:R-:W-:Y:S01]  /*0bc0*/  IMAD R125, R7, c[0x0][0x1b4], R8 ;  /* 0x00006d00077d7a24 */ /* 0x000fe200078e0208 */
[----:B------:R-:W-:Y:S01]  /*0bd0*/  SHF.R.S32.HI R8, RZ, 0x1f, R73 ;  /* 0x0000001fff087819 */ /* 0x000fe20000011449 */
[----:B------:R-:W-:Y:S02]  /*0be0*/  IMAD.MOV.U32 R9, RZ, RZ, c[0x0][0x194] ;  /* 0x00006500ff097624 */ /* 0x000fe400078e00ff */
[----:B------:R-:W-:Y:S02]  /*0bf0*/  IMAD R11, R73, UR16, RZ ;  /* 0x00000010490b7c24 */ /* 0x000fe4000f8e02ff */
[----:B------:R-:W-:Y:S01]  /*0c00*/  IMAD.IADD R125, R123, 0x1, R125 ;  /* 0x000000017b7d7824 */ /* 0x000fe200078e027d */
[----:B------:R-:W-:Y:S01]  /*0c10*/  LEA.HI.X R15, R10, R17, R9, 0x6, P0 ;  /* 0x000000110a0f7211 */ /* 0x000fe200000f3409 */
[----:B------:R-:W-:Y:S02]  /*0c20*/  IMAD.MOV.U32 R124, RZ, RZ, R122 ;  /* 0x000000ffff7c7224 */ /* 0x000fe400078e007a */
[----:B------:R-:W-:-:S02]  /*0c30*/  IMAD R9, R8, UR17, R11 ;  /* 0x0000001108097c24 */ /* 0x000fc4000f8e020b */
[----:B------:R-:W-:-:S04]  /*0c40*/  IMAD.WIDE.U32 R10, R73, UR17, R124 ;  /* 0x00000011490a7c25 */ /* 0x000fc8000f8e007c */
[----:B------:R-:W-:Y:S02]  /*0c50*/  IMAD.IADD R121, R19, 0x1, R120 ;  /* 0x0000000113797824 */ /* 0x000fe400078e0278 */
[----:B------:R-:W-:Y:S01]  /*0c60*/  IMAD.MOV.U32 R120, RZ, RZ, R18 ;  /* 0x000000ffff787224 */ /* 0x000fe200078e0012 */
[----:B------:R-:W-:Y:S01]  /*0c70*/  LEA R18, P0, R10, c[0x0][0x168], 0x1 ;  /* 0x00005a000a127a11 */ /* 0x000fe200078008ff */
[----:B------:R-:W-:Y:S02]  /*0c80*/  IMAD.IADD R9, R11, 0x1, R9 ;  /* 0x000000010b097824 */ /* 0x000fe400078e0209 */
[----:B------:R-:W-:Y:S02]  /*0c90*/  IMAD.SHL.U32 R118, R118, 0x2, RZ ;  /* 0x0000000276767824 */ /* 0x000fe400078e00ff */
[----:B------:R-:W-:Y:S01]  /*0ca0*/  IMAD R12, R12, c[0x0][0x1b8], RZ ;  /* 0x00006e000c0c7a24 */ /* 0x000fe200078e02ff */
[----:B------:R-:W-:Y:S01]  /*0cb0*/  LEA.HI.X R19, R10, c[0x0][0x16c], R9, 0x1, P0 ;  /* 0x00005b000a137a11 */ /* 0x000fe200000f0c09 */
[----:B------:R-:W-:Y:S01]  /*0cc0*/  IMAD R8, R8, c[0x0][0x1a0], RZ ;  /* 0x0000680008087a24 */ /* 0x000fe200078e02ff */
[----:B------:R1:W-:Y:S01]  /*0cd0*/  LDGSTS.E.BYPASS.LTC128B.128 [R118], [R16.64] ;  /* 0x0000000010767fae */ /* 0x0003e2000b901d54 */
[----:B------:R-:W-:Y:S01]  /*0ce0*/  IADD3 R20, P0, R18, UR17, RZ ;  /* 0x0000001112147c10 */ /* 0x000fe2000ff1e0ff */
[----:B------:R-:W-:-:S02]  /*0cf0*/  IMAD.WIDE.U32 R120, R7, c[0x0][0x1b8], R120 ;  /* 0x00006e0007787a25 */ /* 0x000fc400078e0078 */
[----:B------:R1:W-:Y:S01]  /*0d00*/  LDGSTS.E.BYPASS.LTC128B.128 [R118+0x1000], [R16.64+0x40] ;  /* 0x0100004010767fae */ /* 0x0003e2000b901d54 */
[----:B------:R-:W-:Y:S01]  /*0d10*/  IADD3.X R21, R19, UR16, RZ, P0, !PT ;  /* 0x0000001013157c10 */ /* 0x000fe200087fe4ff */
[----:B------:R-:W-:Y:S02]  /*0d20*/  IMAD R117, R7, c[0x0][0x1bc], R12 ;  /* 0x00006f0007757a24 */ /* 0x000fe400078e020c */
[----:B------:R1:W-:Y:S01]  /*0d30*/  LDGSTS.E.BYPASS.LTC128B.128 [R118+0x2000], [R16.64+0x80] ;  /* 0x0200008010767fae */ /* 0x0003e2000b901d54 */
[----:B------:R-:W-:-:S03]  /*0d40*/  IMAD.WIDE.U32 R10, R73, c[0x0][0x1a0], RZ ;  /* 0x00006800490a7a25 */ /* 0x000fc600078e00ff */
[----:B------:R2:W-:Y:S01]  /*0d50*/  LDGSTS.E.BYPASS.LTC128B.128 [R118+0x800], [R14.64] ;  /* 0x008000000e767fae */ /* 0x0005e2000b901d54 */
[----:B------:R-:W-:Y:S02]  /*0d60*/  IMAD R7, R73, c[0x0][0x1a4], R8 ;  /* 0x0000690049077a24 */ /* 0x000fe400078e0208 */
[----:B------:R-:W-:Y:S01]  /*0d70*/  IMAD.SHL.U32 R9, R0, 0x40, RZ ;  /* 0x0000004000097824 */ /* 0x000fe200078e00ff */
[----:B------:R2:W-:Y:S01]  /*0d80*/  LDGSTS.E.BYPASS.LTC128B.128 [R118+0x1800], [R14.64+0x40] ;  /* 0x018000400e767fae */ /* 0x0005e2000b901d54 */
[----:B------:R-:W-:Y:S02]  /*0d90*/  IMAD.SHL.U32 R78, R2, 0x20, RZ ;  /* 0x00000020024e7824 */ /* 0x000fe400078e00ff */
[----:B------:R-:W-:Y:S01]  /*0da0*/  IMAD.IADD R8, R11, 0x1, R7 ;  /* 0x000000010b087824 */ /* 0x000fe200078e0207 */
[----:B------:R2:W-:Y:S01]  /*0db0*/  LDGSTS.E.BYPASS.LTC128B.128 [R118+0x2800], [R14.64+0x80] ;  /* 0x028000800e767fae */ /* 0x0005e2000b901d54 */
[C---:B------:R-:W-:Y:S01]  /*0dc0*/  IMAD R7, R5.reuse, 0x8, R4 ;  /* 0x0000000805077824 */ /* 0x040fe200078e0204 */
[----:B------:R-:W-:Y:S01]  /*0dd0*/  LEA R4, P0, R10, R120, 0x6 ;  /* 0x000000780a047211 */ /* 0x000fe200078030ff */
[----:B------:R-:W-:Y:S01]  /*0de0*/  IMAD.SHL.U32 R5, R5, 0x8, RZ ;  /* 0x0000000805057824 */ /* 0x000fe200078e00ff */
[----:B------:R1:W-:Y:S01]  /*0df0*/  LDGSTS.E.BYPASS.LTC128B.128 [R118+0x3000], [R18.64] ;  /* 0x0300000012767fae */ /* 0x0003e2000b901d54 */
[----:B------:R-:W-:Y:S01]  /*0e00*/  IMAD.IADD R117, R121, 0x1, R117 ;  /* 0x0000000179757824 */ /* 0x000fe200078e0275 */
[----:B------:R-:W-:Y:S01]  /*0e10*/  LOP3.LUT R2, R9, 0xc0, RZ, 0xc0, !PT ;  /* 0x000000c009027812 */ /* 0x000fe200078ec0ff */
[----:B------:R-:W-:Y:S01]  /*0e20*/  IMAD R82, R75, 0x10, R82 ;  /* 0x000000104b527824 */ /* 0x000fe200078e0252 */
[----:B------:R1:W-:Y:S01]  /*0e30*/  LDGSTS.E.BYPASS.LTC128B.128 [R118+0x4000], [R18.64+0x40] ;  /* 0x0400004012767fae */ /* 0x0003e2000b901d54 */
[----:B------:R-:W-:Y:S01]  /*0e40*/  LOP3.LUT R78, R78, 0xffffff00, RZ, 0xc0, !PT ;  /* 0xffffff004e4e7812 */ /* 0x000fe200078ec0ff */
[----:B------:R-:W-:Y:S01]  /*0e50*/  IMAD.SHL.U32 R81, R81, 0x2, RZ ;  /* 0x0000000251517824 */ /* 0x000fe200078e00ff */
[----:B------:R-:W-:Y:S01]  /*0e60*/  LEA.HI.X R9, R10, R117, R8, 0x6, P0 ;  /* 0x000000750a097211 */ /* 0x000fe200000f3408 */
[----:B------:R1:W-:Y:S01]  /*0e70*/  LDGSTS.E.BYPASS.LTC128B.128 [R118+0x5000], [R18.64+0x80] ;  /* 0x0500008012767fae */ /* 0x0003e2000b901d54 */
[----:B------:R-:W-:-:S02]  /*0e80*/  LOP3.LUT R5, R2, 0x8, R5, 0xf8, !PT ;  /* 0x0000000802057812 */ /* 0x000fc400078ef805 */
[----:B------:R-:W-:Y:S01]  /*0e90*/  SHF.R.U32.HI R76, RZ, 0x3, R2 ;  /* 0x00000003ff4c7819 */ /* 0x000fe20000011602 */
[----:B------:R3:W-:Y:S01]  /*0ea0*/  LDGSTS.E.BYPASS.LTC128B.128 [R118+0x3800], [R20.64] ;  /* 0x0380000014767fae */ /* 0x0007e2000b901d54 */
[C---:B------:R-:W-:Y:S01]  /*0eb0*/  LEA R8, P0, R4.reuse, c[0x0][0x170], 0x1 ;  /* 0x00005c0004087a11 */ /* 0x040fe200078008ff */
[----:B------:R-:W-:Y:S01]  /*0ec0*/  IMAD R2, R75, 0x200, R78 ;  /* 0x000002004b027824 */ /* 0x000fe200078e024e */
[----:B------:R-:W-:Y:S01]  /*0ed0*/  LOP3.LUT R76, R5, R76, RZ, 0x3c, !PT ;  /* 0x0000004c054c7212 */ /* 0x000fe200078e3cff */
[----:B------:R3:W-:Y:S01]  /*0ee0*/  LDGSTS.E.BYPASS.LTC128B.128 [R118+0x4800], [R20.64+0x40] ;  /* 0x0480004014767fae */ /* 0x0007e2000b901d54 */
[----:B------:R-:W-:Y:S01]  /*0ef0*/  LEA.HI.X R9, R4, c[0x0][0x174], R9, 0x1, P0 ;  /* 0x00005d0004097a11 */ /* 0x000fe200000f0c09 */
[----:B------:R-:W-:Y:S01]  /*0f00*/  IMAD R5, R79, 0x20, R2 ;  /* 0x000000204f057824 */ /* 0x000fe200078e0202 */
[----:B------:R-:W-:Y:S01]  /*0f10*/  IADD3 R4, P0, R8, UR19, RZ ;  /* 0x0000001308047c10 */ /* 0x000fe2000ff1e0ff */
[----:B------:R3:W-:Y:S01]  /*0f20*/  LDGSTS.E.BYPASS.LTC128B.128 [R118+0x5800], [R20.64+0x80] ;  /* 0x0580008014767fae */ /* 0x0007e2000b901d54 */
[----:B------:R-:W-:-:S02]  /*0f30*/  IMAD.U32 R2, R7, 0x20, R6 ;  /* 0x0000002007027824 */ /* 0x000fc400078e0006 */
[----:B------:R-:W-:Y:S01]  /*0f40*/  IMAD.IADD R116, R76, 0x1, R5 ;  /* 0x000000014c747824 */ /* 0x000fe200078e0205 */
[----:B------:R-:W0:Y:S01]  /*0f50*/  LDGDEPBAR ;  /* 0x00000000000079af */ /* 0x000e220000000000 */
[----:B------:R-:W-:Y:S01]  /*0f60*/  IADD3.X R5, R9, UR18, RZ, P0, !PT ;  /* 0x0000001209057c10 */ /* 0x000fe200087fe4ff */
[----:B------:R-:W-:Y:S01]  /*0f70*/  IMAD.SHL.U32 R86, R2, 0x2, RZ ;  /* 0x0000000202567824 */ /* 0x000fe200078e00ff */
[----:B------:R-:W-:Y:S01]  /*0f80*/  LOP3.LUT P0, RZ, R3, 0x2, RZ, 0xc0, !PT ;  /* 0x0000000203ff7812 */ /* 0x000fe2000780c0ff */
[----:B------:R-:W-:Y:S01]  /*0f90*/  IMAD.SHL.U32 R116, R116, 0x2, RZ ;  /* 0x0000000274747824 */ /* 0x000fe200078e00ff */
[----:B------:R-:W-:Y:S01]  /*0fa0*/  LEA R115, R2, 0x3000, 0x1 ;  /* 0x0000300002737811 */ /* 0x000fe200078e08ff */
[----:B------:R-:W-:Y:S01]  /*0fb0*/  IMAD.MOV.U32 R3, RZ, RZ, 0x20 ;  /* 0x00000020ff037424 */ /* 0x000fe200078e00ff */
[----:B------:R-:W-:Y:S01]  /*0fc0*/  LOP3.LUT R2, R81, 0x6, RZ, 0xc0, !PT ;  /* 0x0000000651027812 */ /* 0x000fe200078ec0ff */
[----:B------:R-:W-:-:S03]  /*0fd0*/  IMAD R79, R79, 0x20, R78 ;  /* 0x000000204f4f7824 */ /* 0x000fc600078e024e */
[----:B------:R-:W-:Y:S01]  /*0fe0*/  SEL R0, R3, 0xffffffe0, !P0 ;  /* 0xffffffe003007807 */ /* 0x000fe20004000000 */
[----:B------:R-:W-:Y:S01]  /*0ff0*/  IMAD R2, R73, 0x40, R2 ;  /* 0x0000004049027824 */ /* 0x000fe200078e0202 */
[----:B------:R-:W-:-:S03]  /*1000*/  SEL R3, R3, 0xffffffe0, !P1 ;  /* 0xffffffe003037807 */ /* 0x000fc60004800000 */
[----:B------:R-:W-:Y:S01]  /*1010*/  IMAD.IADD R113, R115, 0x1, R0 ;  /* 0x0000000173717824 */ /* 0x000fe200078e0200 */
[----:B------:R-:W-:Y:S01]  /*1020*/  SHF.R.S32.HI R0, RZ, 0x1f, R83 ;  /* 0x0000001fff007819 */ /* 0x000fe20000011453 */
[----:B------:R-:W-:-:S03]  /*1030*/  IMAD.IADD R114, R116, 0x1, R3 ;  /* 0x0000000174727824 */ /* 0x000fc600078e0203 */
[----:B------:R-:W-:Y:S01]  /*1040*/  LEA.HI R0, R0, R83, RZ, 0x2 ;  /* 0x0000005300007211 */ /* 0x000fe200078f10ff */
[----:B------:R-:W-:-:S04]  /*1050*/  DEPBAR.LE SB0, 0x0 ;  /* 0x000080000000791a */ /* 0x000fc80000000000 */
[----:B------:R-:W-:Y:S01]  /*1060*/  BAR.SYNC.DEFER_BLOCKING 0x0 ;  /* 0x0000000000007b1d */ /* 0x000fe20000010000 */
[----:B------:R-:W-:-:S05]  /*1070*/  SHF.R.S32.HI R119, RZ, 0x2, R0 ;  /* 0x00000002ff777819 */ /* 0x000fca0000011400 */
        /* <DEDUP_REMOVED lines=10> */
[----:B---3--:R-:W3:Y:S04]  /*1120*/  LDSM.16.M88.4 R20, [R86+0x3000] ;  /* 0x003000005614783b */ /* 0x008ee80000000200 */
[----:B--2---:R-:W1:Y:S04]  /*1130*/  LDSM.16.M88.4 R12, [R86+0x3400] ;  /* 0x00340000560c783b */ /* 0x004e680000000200 */
[----:B------:R-:W2:Y:S04]  /*1140*/  LDSM.16.M88.4 R48, [R86+0x3800] ;  /* 0x003800005630783b */ /* 0x000ea80000000200 */
[----:B----4-:R-:W4:Y:S04]  /*1150*/  LDSM.16.M88.4 R8, [R86+0x3c00] ;  /* 0x003c00005608783b */ /* 0x010f280000000200 */
[----:B------:R-:W-:Y:S04]  /*1160*/  LDSM.16.M88.4 R56, [R114] ;  /* 0x000000007238783b */ /* 0x000fe80000000200 */
[----:B------:R-:W2:Y:S04]  /*1170*/  LDSM.16.M88.4 R36, [R113] ;  /* 0x000000007124783b */ /* 0x000ea80000000200 */
[----:B-----5:R-:W5:Y:S04]  /*1180*/  LDSM.16.M88.4 R4, [R113+0x400] ;  /* 0x000400007104783b */ /* 0x020f680000000200 */
[----:B------:R-:W4:Y:S04]  /*1190*/  LDSM.16.M88.4 R32, [R113+0x800] ;  /* 0x000800007120783b */ /* 0x000f280000000200 */
[----:B------:R-:W-:Y:S04]  /*11a0*/  LDSM.16.M88.4 R28, [R116+0x1000] ;  /* 0x00100000741c783b */ /* 0x000fe80000000200 */
[----:B------:R-:W-:Y:S01]  /*11b0*/  LDSM.16.M88.4 R60, [R113+0xc00] ;  /* 0x000c0000713c783b */ /* 0x000fe20000000200 */
[C---:B---3--:R-:W-:Y:S03]  /*11c0*/  HMMA.16816.F32 R24, R40.reuse, R20, RZ ;  /* 0x000000142818723c */ /* 0x048fe600000018ff */
[----:B------:R-:W-:Y:S04]  /*11d0*/  LDSM.16.M88.4 R64, [R114+0x1000] ;  /* 0x001000007240783b */ /* 0x000fe80000000200 */
[----:B------:R-:W-:Y:S01]  /*11e0*/  LDSM.16.M88.4 R68, [R113+0x1400] ;  /* 0x001400007144783b */ /* 0x000fe20000000200 */
[C---:B------:R-:W-:Y:S03]  /*11f0*/  HMMA.16816.F32 R20, R40.reuse, R22, RZ ;  /* 0x000000162814723c */ /* 0x040fe600000018ff */
[----:B------:R-:W0:Y:S05]  /*1200*/  LDGDEPBAR ;  /* 0x00000000000079af */ /* 0x000e2a0000000000 */
[C---:B-1----:R-:W-:Y:S08]  /*1210*/  HMMA.16816.F32 R16, R40.reuse, R12, RZ ;  /* 0x0000000c2810723c */ /* 0x042ff000000018ff */
[C---:B--2---:R-:W-:Y:S08]  /*1220*/  HMMA.16816.F32 R52, R40.reuse, R48, RZ ;  /* 0x000000302834723c */ /* 0x044ff000000018ff */
[C---:B------:R-:W-:Y:S08]  /*1230*/  HMMA.16816.F32 R12, R40.reuse, R14, RZ ;  /* 0x0000000e280c723c */ /* 0x040ff000000018ff */
[C---:B------:R-:W-:Y:S08]  /*1240*/  HMMA.16816.F32 R48, R40.reuse, R50, RZ ;  /* 0x000000322830723c */ /* 0x040ff000000018ff */
[C---:B----4-:R-:W-:Y:S08]  /*1250*/  HMMA.16816.F32 R44, R40.reuse, R8, RZ ;  /* 0x00000008282c723c */ /* 0x050ff000000018ff */
[----:B------:R-:W-:Y:S01]  /*1260*/  HMMA.16816.F32 R40, R40, R10, RZ ;  /* 0x0000000a2828723c */ /* 0x000fe200000018ff */
[----:B------:R-:W1:Y:S07]  /*1270*/  LDSM.16.M88.4 R8, [R86+0x4000] ;  /* 0x004000005608783b */ /* 0x000e6e0000000200 */
[C---:B------:R-:W-:Y:S08]  /*1280*/  HMMA.16816.F32 R24, R56.reuse, R36, R24 ;  /* 0x000000243818723c */ /* 0x040ff00000001818 */
[C---:B------:R-:W-:Y:S01]  /*1290*/  HMMA.16816.F32 R20, R56.reuse, R38, R20 ;  /* 0x000000263814723c */ /* 0x040fe20000001814 */
[----:B------:R-:W-:Y:S07]  /*12a0*/  LDSM.16.M88.4 R36, [R86+0x4400] ;  /* 0x004400005624783b */ /* 0x000fee0000000200 */
[C---:B-----5:R-:W-:Y:S08]  /*12b0*/  HMMA.16816.F32 R16, R56.reuse, R4, R16 ;  /* 0x000000043810723c */ /* 0x060ff00000001810 */
[C---:B------:R-:W-:Y:S01]  /*12c0*/  HMMA.16816.F32 R12, R56.reuse, R6, R12 ;  /* 0x00000006380c723c */ /* 0x040fe2000000180c */
[----:B------:R-:W2:Y:S07]  /*12d0*/  LDSM.16.M88.4 R4, [R86+0x4800] ;  /* 0x004800005604783b */ /* 0x000eae0000000200 */
[C---:B------:R-:W-:Y:S08]  /*12e0*/  HMMA.16816.F32 R52, R56.reuse, R32, R52 ;  /* 0x000000203834723c */ /* 0x040ff00000001834 */
[----:B------:R-:W-:Y:S01]  /*12f0*/  HMMA.16816.F32 R48, R56, R34, R48 ;  /* 0x000000223830723c */ /* 0x000fe20000001830 */
[----:B------:R-:W3:Y:S07]  /*1300*/  LDSM.16.M88.4 R32, [R86+0x4c00] ;  /* 0x004c00005620783b */ /* 0x000eee0000000200 */
[C---:B-1----:R-:W-:Y:S08]  /*1310*/  HMMA.16816.F32 R24, R28.reuse, R8, R24 ;  /* 0x000000081c18723c */ /* 0x042ff00000001818 */
[----:B------:R-:W-:Y:S01]  /*1320*/  HMMA.16816.F32 R20, R28, R10, R20 ;  /* 0x0000000a1c14723c */ /* 0x000fe20000001814 */
[----:B------:R-:W1:Y:S07]  /*1330*/  LDSM.16.M88.4 R8, [R113+0x1000] ;  /* 0x001000007108783b */ /* 0x000e6e0000000200 */
[C---:B------:R-:W-:Y:S08]  /*1340*/  HMMA.16816.F32 R44, R56.reuse, R60, R44 ;  /* 0x0000003c382c723c */ /* 0x040ff0000000182c */
[----:B------:R-:W-:Y:S01]  /*1350*/  HMMA.16816.F32 R40, R56, R62, R40 ;  /* 0x0000003e3828723c */ /* 0x000fe20000001828 */
[----:B------:R-:W4:Y:S04]  /*1360*/  LDSM.16.M88.4 R60, [R113+0x1800] ;  /* 0x00180000713c783b */ /* 0x000f280000000200 */
[----:B------:R-:W5:Y:S03]  /*1370*/  LDSM.16.M88.4 R56, [R113+0x1c00] ;  /* 0x001c00007138783b */ /* 0x000f660000000200 */
[C---:B--2---:R-:W-:Y:S08]  /*1380*/  HMMA.16816.F32 R52, R28.reuse, R4, R52 ;  /* 0x000000041c34723c */ /* 0x044ff00000001834 */
[C---:B------:R-:W-:Y:S01]  /*1390*/  HMMA.16816.F32 R48, R28.reuse, R6, R48 ;  /* 0x000000061c30723c */ /* 0x040fe20000001830 */
[----:B------:R-:W-:Y:S07]  /*13a0*/  LDSM.16.M88.4 R4, [R116+0x2000] ;  /* 0x002000007404783b */ /* 0x000fee0000000200 */
[C---:B------:R-:W-:Y:S08]  /*13b0*/  HMMA.16816.F32 R16, R28.reuse, R36, R16 ;  /* 0x000000241c10723c */ /* 0x040ff00000001810 */
[C---:B------:R-:W-:Y:S01]  /*13c0*/  HMMA.16816.F32 R12, R28.reuse, R38, R12 ;  /* 0x000000261c0c723c */ /* 0x040fe2000000180c */
[----:B------:R-:W-:Y:S07]  /*13d0*/  LDSM.16.M88.4 R36, [R86+0x5000] ;  /* 0x005000005624783b */ /* 0x000fee0000000200 */
[C---:B---3--:R-:W-:Y:S08]  /*13e0*/  HMMA.16816.F32 R44, R28.reuse, R32, R44 ;  /* 0x000000201c2c723c */ /* 0x048ff0000000182c */
[----:B------:R-:W-:Y:S01]  /*13f0*/  HMMA.16816.F32 R40, R28, R34, R40 ;  /* 0x000000221c28723c */ /* 0x000fe20000001828 */
[----:B------:R-:W2:Y:S04]  /*1400*/  LDSM.16.M88.4 R28, [R86+0x5800] ;  /* 0x00580000561c783b */ /* 0x000ea80000000200 */
[----:B------:R-:W3:Y:S03]  /*1410*/  LDSM.16.M88.4 R32, [R86+0x5400] ;  /* 0x005400005620783b */ /* 0x000ee60000000200 */
[C---:B-1----:R-:W-:Y:S08]  /*1420*/  HMMA.16816.F32 R24, R64.reuse, R8, R24 ;  /* 0x000000084018723c */ /* 0x042ff00000001818 */
[C---:B------:R-:W-:Y:S01]  /*1430*/  HMMA.16816.F32 R20, R64.reuse, R10, R20 ;  /* 0x0000000a4014723c */ /* 0x040fe20000001814 */
[----:B------:R-:W1:Y:S07]  /*1440*/  LDSM.16.M88.4 R8, [R86+0x5c00] ;  /* 0x005c00005608783b */ /* 0x000e6e0000000200 */
[C---:B----4-:R-:W-:Y:S08]  /*1450*/  HMMA.16816.F32 R52, R64.reuse, R60, R52 ;  /* 0x0000003c4034723c */ /* 0x050ff00000001834 */
[C---:B------:R-:W-:Y:S01]  /*1460*/  HMMA.16816.F32 R48, R64.reuse, R62, R48 ;  /* 0x0000003e4030723c */ /* 0x040fe20000001830 */
[----:B------:R-:W-:Y:S07]  /*1470*/  LDSM.16.M88.4 R60, [R113+0x2400] ;  /* 0x00240000713c783b */ /* 0x000fee0000000200 */
[C---:B------:R-:W-:Y:S08]  /*1480*/  HMMA.16816.F32 R16, R64.reuse, R68, R16 ;  /* 0x000000444010723c */ /* 0x040ff00000001810 */
[C---:B------:R-:W-:Y:S08]  /*1490*/  HMMA.16816.F32 R12, R64.reuse, R70, R12 ;  /* 0x00000046400c723c */ /* 0x040ff0000000180c */
[C---:B-----5:R-:W-:Y:S08]  /*14a0*/  HMMA.16816.F32 R44, R64.reuse, R56, R44 ;  /* 0x00000038402c723c */ /* 0x060ff0000000182c */
[----:B------:R-:W-:Y:S01]  /*14b0*/  HMMA.16816.F32 R64, R64, R58, R40 ;  /* 0x0000003a4040723c */ /* 0x000fe20000001828 */
[----:B------:R-:W-:Y:S04]  /*14c0*/  LDSM.16.M88.4 R56, [R114+0x2000] ;  /* 0x002000007238783b */ /* 0x000fe80000000200 */
[----:B------:R-:W4:Y:S03]  /*14d0*/  LDSM.16.M88.4 R40, [R113+0x2000] ;  /* 0x002000007128783b */ /* 0x000f260000000200 */
[C---:B--2---:R-:W-:Y:S08]  /*14e0*/  HMMA.16816.F32 R52, R4.reuse, R28, R52 ;  /* 0x0000001c0434723c */ /* 0x044ff00000001834 */
[C---:B------:R-:W-:Y:S01]  /*14f0*/  HMMA.16816.F32 R48, R4.reuse, R30, R48 ;  /* 0x0000001e0430723c */ /* 0x040fe20000001830 */
[----:B------:R-:W2:Y:S07]  /*1500*/  LDSM.16.M88.4 R28, [R113+0x2800] ;  /* 0x00280000711c783b */ /* 0x000eae0000000200 */
[C---:B------:R-:W-:Y:S08]  /*1510*/  HMMA.16816.F32 R20, R4.reuse, R38, R20 ;  /* 0x000000260414723c */ /* 0x040ff00000001814 */
[C---:B------:R-:W-:Y:S08]  /*1520*/  HMMA.16816.F32 R24, R4.reuse, R36, R24 ;  /* 0x000000240418723c */ /* 0x040ff00000001818 */
[C---:B---3--:R-:W-:Y:S08]  /*1530*/  HMMA.16816.F32 R16, R4.reuse, R32, R16 ;  /* 0x000000200410723c */ /* 0x048ff00000001810 */
[C---:B------:R-:W-:Y:S08]  /*1540*/  HMMA.16816.F32 R12, R4.reuse, R34, R12 ;  /* 0x00000022040c723c */ /* 0x040ff0000000180c */
[C---:B-1----:R-:W-:Y:S07]  /*1550*/  HMMA.16816.F32 R44, R4.reuse, R8, R44 ;  /* 0x00000008042c723c */ /* 0x042fee000000182c */
[----:B------:R-:W-:Y:S01]  /*1560*/  IADD3 R8, R2, 0x10, RZ ;  /* 0x0000001002087810 */ /* 0x000fe20007ffe0ff */
[----:B------:R-:W-:Y:S07]  /*1570*/  HMMA.16816.F32 R64, R4, R10, R64 ;  /* 0x0000000a0440723c */ /* 0x000fee0000001840 */
[----:B------:R-:W-:Y:S01]  /*1580*/  IADD3 R5, R82, 0x1, R119 ;  /* 0x0000000152057810 */ /* 0x000fe20007ffe077 */
[----:B----4-:R-:W-:Y:S01]  /*1590*/  HMMA.16816.F32 R20, R56, R42, R20 ;  /* 0x0000002a3814723c */ /* 0x010fe20000001814 */
[----:B------:R-:W-:-:S02]  /*15a0*/  IADD3 R10, R2, 0x9, RZ ;  /* 0x00000009020a7810 */ /* 0x000fc40007ffe0ff */
[----:B------:R-:W-:Y:S02]  /*15b0*/  IADD3 R0, R80, -c[0x0][0x214], R5 ;  /* 0x8000850050007a10 */ /* 0x000fe40007ffe005 */
[----:B------:R-:W1:Y:S01]  /*15c0*/  LDSM.16.M88.4 R4, [R113+0x2c00] ;  /* 0x002c00007104783b */ /* 0x000e620000000200 */
[----:B------:R-:W-:-:S04]  /*15d0*/  DEPBAR.LE SB0, 0x0 ;  /* 0x000080000000791a */ /* 0x000fc80000000000 */
[----:B------:R-:W-:Y:S01]  /*15e0*/  IADD3 R39, R0, c[0x0][0x2e8], RZ ;  /* 0x0000ba0000277a10 */ /* 0x000fe20007ffe0ff */
[C---:B------:R-:W-:Y:S01]  /*15f0*/  HMMA.16816.F32 R16, R56.reuse, R60, R16 ;  /* 0x0000003c3810723c */ /* 0x040fe20000001810 */
[----:B------:R-:W-:Y:S02]  /*1600*/  IADD3 R0, R2, 0x1, RZ ;  /* 0x0000000102007810 */ /* 0x000fe40007ffe0ff */
[C---:B------:R-:W-:Y:S02]  /*1610*/  IADD3 R33, R39.reuse, 0x8, RZ ;  /* 0x0000000827217810 */ /* 0x040fe40007ffe0ff */
[-C--:B------:R-:W-:Y:S02]  /*1620*/  IMNMX R39, R39, R80.reuse, PT ;  /* 0x0000005027277217 */ /* 0x080fe40003800200 */
[----:B------:R-:W-:Y:S01]  /*1630*/  IMNMX R33, R33, R80, PT ;  /* 0x0000005021217217 */ /* 0x000fe20003800200 */
[----:B------:R-:W-:Y:S01]  /*1640*/  HMMA.16816.F32 R12, R56, R62, R12 ;  /* 0x0000003e380c723c */ /* 0x000fe2000000180c */
[----:B------:R-:W-:-:S02]  /*1650*/  ISETP.GE.AND P5, PT, R0, R39, PT ;  /* 0x000000270000720c */ /* 0x000fc40003fa6270 */
[----:B------:R-:W-:Y:S02]  /*1660*/  ISETP.GE.AND P0, PT, R0, R33, PT ;  /* 0x000000210000720c */ /* 0x000fe40003f06270 */
[----:B------:R-:W-:Y:S02]  /*1670*/  IADD3 R0, R2, 0x8, RZ ;  /* 0x0000000802007810 */ /* 0x000fe40007ffe0ff */
[-C--:B------:R-:W-:Y:S01]  /*1680*/  ISETP.GE.AND P2, PT, R10, R39.reuse, PT ;  /* 0x000000270a00720c */ /* 0x080fe20003f46270 */
[----:B--2---:R-:W-:Y:S01]  /*1690*/  HMMA.16816.F32 R52, R56, R28, R52 ;  /* 0x0000001c3834723c */ /* 0x004fe20000001834 */
[C---:B------:R-:W-:Y:S02]  /*16a0*/  ISETP.GE.AND P1, PT, R0.reuse, R39, PT ;  /* 0x000000270000720c */ /* 0x040fe40003f26270 */
[-C--:B------:R-:W-:Y:S02]  /*16b0*/  ISETP.GE.AND P4, PT, R0, R33.reuse, PT ;  /* 0x000000210000720c */ /* 0x080fe40003f86270 */
[----:B------:R-:W-:-:S02]  /*16c0*/  ISETP.GE.AND P3, PT, R10, R33, PT ;  /* 0x000000210a00720c */ /* 0x000fc40003f66270 */
[----:B------:R-:W-:Y:S01]  /*16d0*/  ISETP.GE.AND P6, PT, R8, R39, PT ;  /* 0x000000270800720c */ /* 0x000fe20003fc6270 */
[C---:B------:R-:W-:Y:S01]  /*16e0*/  HMMA.16816.F32 R48, R56.reuse, R30, R48 ;  /* 0x0000001e3830723c */ /* 0x040fe20000001830 */
[----:B------:R-:W-:Y:S02]  /*16f0*/  FSEL R0, R20, -INF , !P1 ;  /* 0xff80000014007808 */ /* 0x000fe40004800000 */
        /* <DEDUP_REMOVED lines=8> */
[----:B-1----:R-:W-:Y:S01]  /*1780*/  HMMA.16816.F32 R44, R56, R4, R44 ;  /* 0x00000004382c723c */ /* 0x002fe2000000182c */
[C---:B------:R-:W-:Y:S02]  /*1790*/  ISETP.GE.AND P4, PT, R10.reuse, R39, PT ;  /* 0x000000270a00720c */ /* 0x040fe40003f86270 */
[----:B------:R-:W-:Y:S02]  /*17a0*/  ISETP.GE.AND P2, PT, R10, R33, PT ;  /* 0x000000210a00720c */ /* 0x000fe40003f46270 */
[----:B------:R-:W-:-:S02]  /*17b0*/  ISETP.GE.AND P3, PT, R20, R39, PT ;  /* 0x000000271400720c */ /* 0x000fc40003f66270 */
[----:B------:R-:W-:Y:S01]  /*17c0*/  ISETP.GE.AND P6, PT, R20, R33, PT ;  /* 0x000000211400720c */ /* 0x000fe20003fc6270 */
[----:B------:R-:W-:Y:S01]  /*17d0*/  HMMA.16816.F32 R64, R56, R6, R64 ;  /* 0x000000063840723c */ /* 0x000fe20000001840 */
[C---:B------:R-:W-:Y:S02]  /*17e0*/  IADD3 R10, R2.reuse, 0x19, RZ ;  /* 0x00000019020a7810 */ /* 0x040fe40007ffe0ff */
[----:B------:R-:W-:Y:S02]  /*17f0*/  IADD3 R20, R2, 0x20, RZ ;  /* 0x0000002002147810 */ /* 0x000fe40007ffe0ff */
[----:B------:R-:W-:Y:S02]  /*1800*/  FSEL R11, R18, -INF , !P1 ;  /* 0xff800000120b7808 */ /* 0x000fe40004800000 */
[----:B------:R-:W-:Y:S02]  /*1810*/  FSEL R9, R19, -INF , !P2 ;  /* 0xff80000013097808 */ /* 0x000fe40005000000 */
[----:B------:R-:W-:-:S02]  /*1820*/  FSEL R12, R12, -INF , !P3 ;  /* 0xff8000000c0c7808 */ /* 0x000fc40005800000 */
[-C--:B------:R-:W-:Y:S02]  /*1830*/  ISETP.GE.AND P1, PT, R10, R39.reuse, PT ;  /* 0x000000270a00720c */ /* 0x080fe40003f26270 */
[C---:B------:R-:W-:Y:S02]  /*1840*/  ISETP.GE.AND P2, PT, R20.reuse, R39, PT ;  /* 0x000000271400720c */ /* 0x040fe40003f46270 */
[----:B------:R-:W-:Y:S02]  /*1850*/  ISETP.GE.AND P3, PT, R20, R33, PT ;  /* 0x000000211400720c */ /* 0x000fe40003f66270 */
[C---:B------:R-:W-:Y:S02]  /*1860*/  IADD3 R20, R2.reuse, 0x21, RZ ;  /* 0x0000002102147810 */ /* 0x040fe40007ffe0ff */
[----:B------:R-:W-:Y:S02]  /*1870*/  FSEL R18, R17, -INF , !P4 ;  /* 0xff80000011127808 */ /* 0x000fe40006000000 */
[----:B------:R-:W-:-:S02]  /*1880*/  IADD3 R22, R2, 0x28, RZ ;  /* 0x0000002802167810 */ /* 0x000fc40007ffe0ff */
[-C--:B------:R-:W-:Y:S02]  /*1890*/  ISETP.GE.AND P4, PT, R10, R33.reuse, PT ;  /* 0x000000210a00720c */ /* 0x080fe40003f86270 */
[----:B------:R-:W-:Y:S02]  /*18a0*/  FSEL R10, R13, -INF , !P1 ;  /* 0xff8000000d0a7808 */ /* 0x000fe40004800000 */
[-C--:B------:R-:W-:Y:S02]  /*18b0*/  ISETP.GE.AND P1, PT, R20, R33.reuse, PT ;  /* 0x000000211400720c */ /* 0x080fe40003f26270 */
[----:B------:R-:W-:Y:S02]  /*18c0*/  FSEL R89, R52, -INF , !P2 ;  /* 0xff80000034597808 */ /* 0x000fe40005000000 */
[----:B------:R-:W-:Y:S02]  /*18d0*/  ISETP.GE.AND P2, PT, R22, R33, PT ;  /* 0x000000211600720c */ /* 0x000fe40003f46270 */
[----:B------:R-:W-:-:S02]  /*18e0*/  IADD3 R28, R2, 0x30, RZ ;  /* 0x00000030021c7810 */ /* 0x000fc40007ffe0ff */
[----:B------:R-:W-:Y:S02]  /*18f0*/  IADD3 R30, R2, 0x29, RZ ;  /* 0x00000029021e7810 */ /* 0x000fe40007ffe0ff */
[----:B------:R-:W-:Y:S02]  /*1900*/  FSEL R17, R14, -INF , !P6 ;  /* 0xff8000000e117808 */ /* 0x000fe40007000000 */
[----:B------:R-:W-:Y:S02]  /*1910*/  ISETP.GE.AND P6, PT, R20, R39, PT ;  /* 0x000000271400720c */ /* 0x000fe40003fc6270 */
[----:B------:R-:W-:Y:S02]  /*1920*/  FSEL R87, R55, -INF , !P1 ;  /* 0xff80000037577808 */ /* 0x000fe40004800000 */
[----:B------:R-:W-:Y:S02]  /*1930*/  FSEL R15, R15, -INF , !P4 ;  /* 0xff8000000f0f7808 */ /* 0x000fe40006000000 */
[----:B------:R-:W-:-:S02]  /*1940*/  IADD3 R20, R2, 0x38, RZ ;  /* 0x0000003802147810 */ /* 0x000fc40007ffe0ff */
[-C--:B------:R-:W-:Y:S02]  /*1950*/  ISETP.GE.AND P1, PT, R28, R39.reuse, PT ;  /* 0x000000271c00720c */ /* 0x080fe40003f26270 */
[----:B------:R-:W-:Y:S02]  /*1960*/  FSEL R90, R50, -INF , !P2 ;  /* 0xff800000325a7808 */ /* 0x000fe40005000000 */
[----:B------:R-:W-:Y:S02]  /*1970*/  ISETP.GE.AND P4, PT, R22, R39, PT ;  /* 0x000000271600720c */ /* 0x000fe40003f86270 */
[----:B------:R-:W-:Y:S02]  /*1980*/  FSEL R35, R54, -INF , !P3 ;  /* 0xff80000036237808 */ /* 0x000fe40005800000 */
[----:B------:R-:W-:Y:S02]  /*1990*/  ISETP.GE.AND P2, PT, R30, R33, PT ;  /* 0x000000211e00720c */ /* 0x000fe40003f46270 */
[----:B------:R-:W-:-:S02]  /*19a0*/  IADD3 R22, R2, 0x31, RZ ;  /* 0x0000003102167810 */ /* 0x000fc40007ffe0ff */
[-C--:B------:R-:W-:Y:S02]  /*19b0*/  ISETP.GE.AND P3, PT, R30, R39.reuse, PT ;  /* 0x000000271e00720c */ /* 0x080fe40003f66270 */
[----:B------:R-:W-:Y:S02]  /*19c0*/  FSEL R14, R25, -INF , !P5 ;  /* 0xff800000190e7808 */ /* 0x000fe40006800000 */
[----:B------:R-:W-:Y:S02]  /*19d0*/  FSEL R94, R44, -INF , !P1 ;  /* 0xff8000002c5e7808 */ /* 0x000fe40004800000 */
[C---:B------:R-:W-:Y:S02]  /*19e0*/  ISETP.GE.AND P5, PT, R20.reuse, R39, PT ;  /* 0x000000271400720c */ /* 0x040fe40003fa6270 */
[----:B------:R-:W-:Y:S02]  /*19f0*/  FSEL R99, R51, -INF , !P2 ;  /* 0xff80000033637808 */ /* 0x000fe40005000000 */
[----:B------:R-:W-:-:S02]  /*1a00*/  ISETP.GE.AND P1, PT, R20, R33, PT ;  /* 0x000000211400720c */ /* 0x000fc40003f26270 */
[----:B------:R-:W-:Y:S01]  /*1a10*/  FSEL R93, R49, -INF , !P3 ;  /* 0xff800000315d7808 */ /* 0x000fe20005800000 */
[----:B------:R-:W1:Y:S01]  /*1a20*/  LDC.U8 R20, c[0x0][0x2d8] ;  /* 0x0000b600ff147b82 */ /* 0x000e620000000000 */
[-C--:B------:R-:W-:Y:S02]  /*1a30*/  ISETP.GE.AND P2, PT, R22, R33.reuse, PT ;  /* 0x000000211600720c */ /* 0x080fe40003f46270 */
[----:B------:R-:W-:Y:S02]  /*1a40*/  ISETP.GE.AND P3, PT, R28, R33, PT ;  /* 0x000000211c00720c */ /* 0x000fe40003f66270 */
[----:B------:R-:W-:Y:S02]  /*1a50*/  FSEL R105, R47, -INF , !P2 ;  /* 0xff8000002f697808 */ /* 0x000fe40005000000 */
[----:B------:R-:W-:Y:S02]  /*1a60*/  FSEL R27, R27, -INF , !P0 ;  /* 0xff8000001b1b7808 */ /* 0x000fe40004000000 */
[----:B------:R-:W-:-:S02]  /*1a70*/  FSEL R101, R46, -INF , !P3 ;  /* 0xff8000002e657808 */ /* 0x000fc40005800000 */
[----:B------:R-:W-:Y:S02]  /*1a80*/  ISETP.NE.AND P2, PT, R85, 0x1, PT ;  /* 0x000000015500780c */ /* 0x000fe40003f45270 */
[C---:B------:R-:W-:Y:S01]  /*1a90*/  IADD3 R4, R2.reuse, 0x39, RZ ;  /* 0x0000003902047810 */ /* 0x040fe20007ffe0ff */
[----:B------:R-:W-:Y:S01]  /*1aa0*/  BAR.SYNC.DEFER_BLOCKING 0x0 ;  /* 0x0000000000007b1d */ /* 0x000fe20000010000 */
[C---:B------:R-:W-:Y:S02]  /*1ab0*/  ISETP.GE.AND P0, PT, R2.reuse, R39, PT ;  /* 0x000000270200720c */ /* 0x040fe40003f06270 */
[----:B------:R-:W-:Y:S02]  /*1ac0*/  ISETP.GE.AND P3, PT, R2, R33, PT ;  /* 0x000000210200720c */ /* 0x000fe40003f66270 */
[----:B------:R-:W-:Y:S02]  /*1ad0*/  SHF.R.S32.HI R2, RZ, 0x1f, R77 ;  /* 0x0000001fff027819 */ /* 0x000fe4000001144d */
[----:B------:R-:W-:-:S02]  /*1ae0*/  FSEL R91, R53, -INF , !P6 ;  /* 0xff800000355b7808 */ /* 0x000fc40007000000 */
[----:B------:R-:W-:Y:S02]  /*1af0*/  LEA.HI R2, R2, R75, RZ, 0x2 ;  /* 0x0000004b02027211 */ /* 0x000fe400078f10ff */
[----:B------:R-:W-:Y:S02]  /*1b00*/  FSEL R92, R48, -INF , !P4 ;  /* 0xff800000305c7808 */ /* 0x000fe40006000000 */
[----:B------:R-:W-:Y:S02]  /*1b10*/  FSEL R24, R24, -INF , !P0 ;  /* 0xff80000018187808 */ /* 0x000fe40004000000 */
[----:B------:R-:W-:Y:S02]  /*1b20*/  LOP3.LUT R126, R2, 0xfffffffc, RZ, 0xc0, !PT ;  /* 0xfffffffc027e7812 */ /* 0x000fe400078ec0ff */
[-C--:B------:R-:W-:Y:S02]  /*1b30*/  ISETP.GE.AND P6, PT, R22, R39.reuse, PT ;  /* 0x000000271600720c */ /* 0x080fe40003fc6270 */
[C---:B------:R-:W-:Y:S01]  /*1b40*/  ISETP.GE.AND P4, PT, R4.reuse, R39, PT ;  /* 0x000000270400720c */ /* 0x040fe20003f86270 */
[----:B------:R-:W-:Y:S01]  /*1b50*/  IMAD.IADD R126, R75, 0x1, -R126 ;  /* 0x000000014b7e7824 */ /* 0x000fe200078e0a7e */
[----:B------:R-:W-:Y:S01]  /*1b60*/  ISETP.GE.AND P0, PT, R4, R33, PT ;  /* 0x000000210400720c */ /* 0x000fe20003f06270 */
[----:B------:R-:W-:Y:S01]  /*1b70*/  IMAD.IADD R4, R76, 0x1, R79 ;  /* 0x000000014c047824 */ /* 0x000fe200078e024f */
[----:B------:R-:W-:-:S02]  /*1b80*/  FSEL R26, R26, -INF , !P3 ;  /* 0xff8000001a1a7808 */ /* 0x000fc40005800000 */
[----:B------:R-:W-:Y:S02]  /*1b90*/  FSEL R100, R45, -INF , !P6 ;  /* 0xff8000002d647808 */ /* 0x000fe40007000000 */
[----:B------:R-:W-:Y:S02]  /*1ba0*/  FSEL R96, R64, -INF , !P5 ;  /* 0xff80000040607808 */ /* 0x000fe40006800000 */
[----:B------:R-:W-:Y:S02]  /*1bb0*/  FSEL R104, R66, -INF , !P1 ;  /* 0xff80000042687808 */ /* 0x000fe40004800000 */
[----:B------:R-:W-:Y:S02]  /*1bc0*/  FSEL R95, R65, -INF , !P4 ;  /* 0xff800000415f7808 */ /* 0x000fe40006000000 */
[----:B------:R-:W-:Y:S01]  /*1bd0*/  FSEL R103, R67, -INF , !P0 ;  /* 0xff80000043677808 */ /* 0x000fe20004000000 */
[----:B------:R-:W-:Y:S05]  /*1be0*/  @!P2 BRA `(.L_x_725) ;  /* 0x000001a00000a947 */ /* 0x000fea0003800000 */
[----:B-1----:R-:W-:Y:S01]  /*1bf0*/  IADD3 R7, R85, -0x2, RZ ;  /* 0xfffffffe55077810 */ /* 0x002fe20007ffe0ff */
[----:B------:R-:W-:-:S02]  /*1c00*/  USHF.L.U32 UR7, UR6, 0x5, URZ ;  /* 0x0000000506077899 */ /* 0x000fc4000800063f */
[----:B------:R-:W-:Y:S01]  /*1c10*/  UMOV UR5, 0x5 ;  /* 0x0000000500057882 */ /* 0x000fe20000000000 */
[----:B------:R-:W-:Y:S01]  /*1c20*/  SHF.R.S32.HI R5, RZ, 0x1f, R7 ;  /* 0x0000001fff057819 */ /* 0x000fe20000011407 */
[C---:B------:R-:W-:Y:S01]  /*1c30*/  IMAD R2, R7.reuse, UR16, RZ ;  /* 0x0000001007027c24 */ /* 0x040fe2000f8e02ff */
[----:B------:R-:W-:Y:S01]  /*1c40*/  ULDC UR4, c[0x0][0x19c] ;  /* 0x0000670000047ab9 */ /* 0x000fe20000000800 */
[----:B------:R-:W-:Y:S01]  /*1c50*/  IMAD.WIDE.U32 R28, R7, UR17, R124 ;  /* 0x00000011071c7c25 */ /* 0x000fe2000f8e007c */
[----:B------:R-:W-:-:S03]  /*1c60*/  USHF.L.U64.HI UR4, UR6, UR5, UR4 ;  /* 0x0000000506047299 */ /* 0x000fc60008010204 */
[----:B------:R-:W-:Y:S01]  /*1c70*/  IMAD R2, R5, UR17, R2 ;  /* 0x0000001105027c24 */ /* 0x000fe2000f8e0202 */
[C---:B------:R-:W-:Y:S01]  /*1c80*/  LEA R30, P1, R28.reuse, c[0x0][0x168], 0x1 ;  /* 0x00005a001c1e7a11 */ /* 0x040fe200078208ff */
        /* <DEDUP_REMOVED lines=16> */
.L_x_725:
[----:B-1----:R-:W-:Y:S01]  /*1d90*/  FMNMX.FTZ R5, R24, R14, !PT ;  /* 0x0000000e18057209 */ /* 0x002fe20007810000 */
[----:B------:R-:W-:Y:S01]  /*1da0*/  IMAD.WIDE.U32 R110, R84, -0x2daee0ad, RZ ;  /* 0xd2511f53546e7825 */ /* 0x000fe200078e00ff */
[----:B------:R-:W-:Y:S01]  /*1db0*/  LOP3.LUT R21, R72, UR22, RZ, 0x3c, !PT ;  /* 0x0000001648157c12 */ /* 0x000fe2000f8e3cff */
[----:B------:R-:W-:Y:S01]  /*1dc0*/  UIADD3 UR13, UR22, -0x61c88647, URZ ;  /* 0x9e3779b9160d7890 */ /* 0x000fe2000fffe03f */
[----:B------:R-:W-:Y:S01]  /*1dd0*/  FMNMX.FTZ R5, R0, R5, !PT ;  /* 0x0000000500057209 */ /* 0x000fe20007810000 */
[----:B------:R-:W-:Y:S01]  /*1de0*/  IMAD.SHL.U32 R68, R73, 0x2, RZ ;  /* 0x0000000249447824 */ /* 0x000fe200078e00ff */
[----:B------:R-:W-:Y:S01]  /*1df0*/  UIADD3 UR12, UR23, -0x4498517b, URZ ;  /* 0xbb67ae85170c7890 */ /* 0x000fe2000fffe03f */
[----:B------:R-:W-:Y:S01]  /*1e00*/  IMAD.SHL.U32 R112, R4, 0x2, RZ ;  /* 0x0000000204707824 */ /* 0x000fe200078e00ff */
[----:B------:R-:W-:Y:S01]  /*1e10*/  FMNMX.FTZ R5, R8, R5, !PT ;  /* 0x0000000508057209 */ /* 0x000fe20007810000 */
[----:B------:R-:W-:Y:S01]  /*1e20*/  UIADD3 UR10, UR23, 0x76cf5d0a, URZ ;  /* 0x76cf5d0a170a7890 */ /* 0x000fe2000fffe03f */
[----:B------:R-:W-:Y:S01]  /*1e30*/  LOP3.LUT R30, R111, UR23, R68, 0x96, !PT ;  /* 0x000000176f1e7c12 */ /* 0x000fe2000f8e9644 */
[----:B------:R-:W-:Y:S01]  /*1e40*/  UIADD3 UR11, UR22, 0x3c6ef372, URZ ;  /* 0x3c6ef372160b7890 */ /* 0x000fe2000fffe03f */
[----:B------:R-:W-:Y:S01]  /*1e50*/  FMNMX.FTZ R5, R16, R5, !PT ;  /* 0x0000000510057209 */ /* 0x000fe20007810000 */
[----:B------:R-:W-:Y:S01]  /*1e60*/  UIADD3 UR9, UR22, -0x255992d5, URZ ;  /* 0xdaa66d2b16097890 */ /* 0x000fe2000fffe03f */
[----:B------:R-:W-:Y:S01]  /*1e70*/  IMAD.IADD R86, R3, 0x1, R112 ;  /* 0x0000000103567824 */ /* 0x000fe200078e0270 */
[----:B------:R-:W-:Y:S01]  /*1e80*/  UIADD3 UR8, UR23, 0x32370b8f, URZ ;  /* 0x32370b8f17087890 */ /* 0x000fe2000fffe03f */
[----:B------:R-:W-:Y:S01]  /*1e90*/  FMNMX.FTZ R5, R18, R5, !PT ;  /* 0x0000000512057209 */ /* 0x000fe20007810000 */
[----:B------:R-:W-:Y:S01]  /*1ea0*/  IMAD.WIDE.U32 R30, R30, -0x326172a9, RZ ;  /* 0xcd9e8d571e1e7825 */ /* 0x000fe200078e00ff */
[----:B------:R-:W-:Y:S01]  /*1eb0*/  UIADD3 UR6, UR23, -0x126145ec, URZ ;  /* 0xed9eba1417067890 */ /* 0x000fe2000fffe03f */
[----:B------:R-:W-:Y:S01]  /*1ec0*/  LDSM.16.MT88.4 R48, [R86+0x6000] ;  /* 0x006000005630783b */ /* 0x000fe20000004200 */
[----:B------:R-:W-:Y:S01]  /*1ed0*/  FMNMX.FTZ R5, R12, R5, !PT ;  /* 0x000000050c057209 */ /* 0x000fe20007810000 */
[----:B------:R-:W-:-:S02]  /*1ee0*/  UIADD3 UR7, UR22, 0x78dde6e4, URZ ;  /* 0x78dde6e416077890 */ /* 0x000fc4000fffe03f */
[----:B------:R-:W-:Y:S01]  /*1ef0*/  UIADD3 UR5, UR22, 0x1715609d, URZ ;  /* 0x1715609d16057890 */ /* 0x000fe2000fffe03f */
[----:B------:R-:W-:Y:S01]  /*1f00*/  FMNMX.FTZ R2, R10, R5, !PT ;  /* 0x000000050a027209 */ /* 0x000fe20007810000 */
[----:B------:R-:W-:Y:S01]  /*1f10*/  UIADD3 UR4, UR23, -0x56f99767, URZ ;  /* 0xa906689917047890 */ /* 0x000fe2000fffe03f */
[----:B------:R-:W-:Y:S01]  /*1f20*/  LDSM.16.MT88.4 R64, [R86+0x7000] ;  /* 0x007000005640783b */ /* 0x000fe20000004200 */
[----:B------:R-:W-:Y:S01]  /*1f30*/  UIADD3 UR14, UR23, 0x646e171e, URZ ;  /* 0x646e171e170e7890 */ /* 0x000fe2000fffe03f */
[----:B------:R-:W-:Y:S01]  /*1f40*/  FMNMX.FTZ R2, R89, R2, !PT ;  /* 0x0000000259027209 */ /* 0x000fe20007810000 */
[----:B------:R-:W-:Y:S01]  /*1f50*/  UIADD3 UR15, UR22, -0x4ab325aa, URZ ;  /* 0xb54cda56160f7890 */ /* 0x000fe2000fffe03f */
[----:B------:R-:W-:Y:S02]  /*1f60*/  LDSM.16.MT88.4 R56, [R112+0x7000] ;  /* 0x007000007038783b */ /* 0x000fe40000004200 */
        /* <DEDUP_REMOVED lines=19> */
[----:B-1----:R-:W-:Y:S01]  /*20a0*/  FMNMX.FTZ R5, R22, R5, !PT ;  /* 0x0000000516057209 */ /* 0x002fe20007810000 */
[----:B------:R-:W-:Y:S01]  /*20b0*/  IMAD R22, R74, 0x4, R75 ;  /* 0x000000044a167824 */ /* 0x000fe200078e024b */
[----:B------:R-:W-:Y:S01]  /*20c0*/  FMNMX.FTZ R6, R101, R6, !PT ;  /* 0x0000000665067209 */ /* 0x000fe20007810000 */
[----:B------:R-:W-:Y:S02]  /*20d0*/  LDSM.16.MT88.4 R72, [R112+0x8000] ;  /* 0x008000007048783b */ /* 0x000fe40000004200 */
[----:B------:R-:W-:Y:S01]  /*20e0*/  IMAD.WIDE.U32 R70, R22, -0x326172a9, RZ ;  /* 0xcd9e8d5716467825 */ /* 0x000fe200078e00ff */
[----:B------:R-:W-:Y:S01]  /*20f0*/  FMNMX.FTZ R7, R105, R6, !PT ;  /* 0x0000000669077209 */ /* 0x000fe20007810000 */
[----:B------:R-:W1:Y:S03]  /*2100*/  SHFL.BFLY PT, R2, R5, 0x1, 0x1f ;  /* 0x0c201f0005027f89 */ /* 0x000e6600000e0000 */
[----:B------:R-:W-:-:S02]  /*2110*/  FMNMX.FTZ R6, R104, R7, !PT ;  /* 0x0000000768067209 */ /* 0x000fc40007810000 */
[----:B------:R-:W-:Y:S02]  /*2120*/  LOP3.LUT R78, R71, R21, RZ, 0x3c, !PT ;  /* 0x00000015474e7212 */ /* 0x000fe400078e3cff */
[----:B------:R-:W-:Y:S02]  /*2130*/  FMNMX.FTZ R6, R103, R6, !PT ;  /* 0x0000000667067209 */ /* 0x000fe40007810000 */
[----:B------:R-:W-:Y:S01]  /*2140*/  LOP3.LUT R28, R31, UR13, R70, 0x96, !PT ;  /* 0x0000000d1f1c7c12 */ /* 0x000fe2000f8e9646 */
[----:B------:R-:W-:-:S04]  /*2150*/  IMAD.WIDE.U32 R78, R78, -0x2daee0ad, RZ ;  /* 0xd2511f534e4e7825 */ /* 0x000fc800078e00ff */
[----:B------:R-:W-:Y:S01]  /*2160*/  IMAD.WIDE.U32 R28, R28, -0x2daee0ad, RZ ;  /* 0xd2511f531c1c7825 */ /* 0x000fe200078e00ff */
[----:B------:R-:W-:-:S03]  /*2170*/  LOP3.LUT R76, R79, UR12, R110, 0x96, !PT ;  /* 0x0000000c4f4c7c12 */ /* 0x000fc6000f8e966e */
[----:B------:R-:W-:Y:S02]  /*2180*/  IMAD R110, R20, 0x10000, R20 ;  /* 0x00010000146e7824 */ /* 0x000fe400078e0214 */
[----:B------:R-:W-:Y:S01]  /*2190*/  IMAD.WIDE.U32 R76, R76, -0x326172a9, RZ ;  /* 0xcd9e8d574c4c7825 */ /* 0x000fe200078e00ff */
[----:B-1----:R-:W-:Y:S02]  /*21a0*/  FMNMX.FTZ R2, R5, R2, !PT ;  /* 0x0000000205027209 */ /* 0x002fe40007810000 */
[----:B------:R-:W1:Y:S02]  /*21b0*/  SHFL.BFLY PT, R5, R6, 0x2, 0x1f ;  /* 0x0c401f0006057f89 */ /* 0x000e6400000e0000 */
[----:B------:R-:W-:Y:S01]  /*21c0*/  LOP3.LUT R7, R77, UR11, R30, 0x96, !PT ;  /* 0x0000000b4d077c12 */ /* 0x000fe2000f8e961e */
[C---:B------:R-:W-:Y:S01]  /*21d0*/  FMUL.FTZ R109, R2.reuse, c[0x0][0x23c] ;  /* 0x00008f00026d7a20 */ /* 0x040fe20000410000 */
[----:B------:R-:W-:-:S03]  /*21e0*/  FSETP.NEU.FTZ.AND P0, PT, R2, -INF , PT ;  /* 0xff8000000200780b */ /* 0x000fc60003f1d000 */
[----:B------:R-:W-:Y:S01]  /*21f0*/  IMAD.WIDE.U32 R30, R7, -0x2daee0ad, RZ ;  /* 0xd2511f53071e7825 */ /* 0x000fe200078e00ff */
[----:B------:R-:W-:-:S05]  /*2200*/  FSEL R109, R109, RZ, P0 ;  /* 0x000000ff6d6d7208 */ /* 0x000fca0000000000 */
[--C-:B------:R-:W-:Y:S01]  /*2210*/  FFMA.FTZ R108, R24, c[0x0][0x23c], -R109.reuse ;  /* 0x00008f00186c7a23 */ /* 0x100fe2000001086d */
[----:B------:R-:W-:Y:S01]  /*2220*/  LOP3.LUT R24, R29, UR10, R78, 0x96, !PT ;  /* 0x0000000a1d187c12 */ /* 0x000fe2000f8e964e */
[--C-:B------:R-:W-:Y:S01]  /*2230*/  FFMA.FTZ R32, R0, c[0x0][0x23c], -R109.reuse ;  /* 0x00008f0000207a23 */ /* 0x100fe2000001086d */
[----:B------:R-:W-:Y:S01]  /*2240*/  LOP3.LUT R0, R31, UR8, R28, 0x96, !PT ;  /* 0x000000081f007c12 */ /* 0x000fe2000f8e961c */
[----:B------:R-:W-:Y:S02]  /*2250*/  FFMA.FTZ R29, R8, c[0x0][0x23c], -R109 ;  /* 0x00008f00081d7a23 */ /* 0x000fe4000001086d */
[----:B------:R-:W-:Y:S01]  /*2260*/  IMAD.WIDE.U32 R24, R24, -0x326172a9, RZ ;  /* 0xcd9e8d5718187825 */ /* 0x000fe200078e00ff */
[----:B------:R-:W-:Y:S03]  /*2270*/  MUFU.EX2 R108, R108 ;  /* 0x0000006c006c7308 */ /* 0x000fe60000000800 */
[----:B------:R-:W-:Y:S01]  /*2280*/  IMAD.WIDE.U32 R40, R0, -0x326172a9, RZ ;  /* 0xcd9e8d5700287825 */ /* 0x000fe200078e00ff */
[----:B-1----:R-:W-:-:S02]  /*2290*/  FMNMX.FTZ R6, R6, R5, !PT ;  /* 0x0000000506067209 */ /* 0x002fc40007810000 */
[----:B------:R-:W-:Y:S01]  /*22a0*/  LOP3.LUT R38, R25, UR9, R76, 0x96, !PT ;  /* 0x0000000919267c12 */ /* 0x000fe2000f8e964c */
[--C-:B------:R-:W-:Y:S01]  /*22b0*/  FFMA.FTZ R25, R18, c[0x0][0x23c], -R109.reuse ;  /* 0x00008f0012197a23 */ /* 0x100fe2000001086d */
[----:B------:R-:W-:Y:S01]  /*22c0*/  LOP3.LUT R8, R41, UR7, R24, 0x96, !PT ;  /* 0x0000000729087c12 */ /* 0x000fe2000f8e9618 */
[----:B------:R-:W1:Y:S01]  /*22d0*/  SHFL.BFLY PT, R5, R6, 0x1, 0x1f ;  /* 0x0c201f0006057f89 */ /* 0x000e6200000e0000 */
[----:B------:R-:W-:Y:S01]  /*22e0*/  FFMA.FTZ R107, R14, c[0x0][0x23c], -R109 ;  /* 0x00008f000e6b7a23 */ /* 0x000fe2000001086d */
[----:B------:R-:W-:Y:S01]  /*22f0*/  MUFU.EX2 R32, R32 ;  /* 0x0000002000207308 */ /* 0x000fe20000000800 */
[----:B------:R-:W-:-:S04]  /*2300*/  IMAD.WIDE.U32 R38, R38, -0x2daee0ad, RZ ;  /* 0xd2511f5326267825 */ /* 0x000fc800078e00ff */
[--C-:B------:R-:W-:Y:S01]  /*2310*/  FFMA.FTZ R28, R16, c[0x0][0x23c], -R109.reuse ;  /* 0x00008f00101c7a23 */ /* 0x100fe2000001086d */
[----:B------:R-:W-:Y:S01]  /*2320*/  LOP3.LUT R30, R39, UR6, R30, 0x96, !PT ;  /* 0x00000006271e7c12 */ /* 0x000fe2000f8e961e */
[--C-:B------:R-:W-:Y:S01]  /*2330*/  FFMA.FTZ R24, R12, c[0x0][0x23c], -R109.reuse ;  /* 0x00008f000c187a23 */ /* 0x100fe2000001086d */
[----:B------:R-:W2:Y:S01]  /*2340*/  MUFU.EX2 R29, R29 ;  /* 0x0000001d001d7308 */ /* 0x000ea20000000800 */
[----:B------:R-:W-:Y:S02]  /*2350*/  FFMA.FTZ R97, R91, c[0x0][0x23c], -R109 ;  /* 0x00008f005b617a23 */ /* 0x000fe4000001086d */
[----:B------:R-:W-:-:S04]  /*2360*/  IMAD.WIDE.U32 R30, R30, -0x326172a9, RZ ;  /* 0xcd9e8d571e1e7825 */ /* 0x000fc800078e00ff */
[--C-:B------:R-:W-:Y:S01]  /*2370*/  FFMA.FTZ R91, R100, c[0x0][0x23c], -R109.reuse ;  /* 0x00008f00645b7a23 */ /* 0x100fe2000001086d */
[----:B------:R-:W-:Y:S01]  /*2380*/  LOP3.LUT R7, R31, UR5, R40, 0x96, !PT ;  /* 0x000000051f077c12 */ /* 0x000fe2000f8e9628 */
[----:B------:R-:W-:Y:S01]  /*2390*/  IMAD.WIDE.U32 R40, R8, -0x2daee0ad, RZ ;  /* 0xd2511f5308287825 */ /* 0x000fe200078e00ff */
[----:B------:R-:W3:Y:S03]  /*23a0*/  MUFU.EX2 R107, R107 ;  /* 0x0000006b006b7308 */ /* 0x000ee60000000800 */
[--C-:B------:R-:W-:Y:S01]  /*23b0*/  FFMA.FTZ R102, R89, c[0x0][0x23c], -R109.reuse ;  /* 0x00008f0059667a23 */ /* 0x100fe2000001086d */
[----:B-1----:R-:W-:Y:S01]  /*23c0*/  FMNMX.FTZ R0, R6, R5, !PT ;  /* 0x0000000506007209 */ /* 0x002fe20007810000 */
[----:B------:R-:W-:Y:S01]  /*23d0*/  IMAD.WIDE.U32 R6, R7, -0x2daee0ad, RZ ;  /* 0xd2511f5307067825 */ /* 0x000fe200078e00ff */
[----:B------:R-:W-:Y:S02]  /*23e0*/  LOP3.LUT R18, R41, UR4, R38, 0x96, !PT ;  /* 0x0000000429127c12 */ /* 0x000fe4000f8e9626 */
[C---:B------:R-:W-:Y:S01]  /*23f0*/  FSETP.NEU.FTZ.AND P0, PT, R0.reuse, -INF , PT ;  /* 0xff8000000000780b */ /* 0x040fe20003f1d000 */
[----:B------:R-:W-:Y:S01]  /*2400*/  FMUL.FTZ R106, R0, c[0x0][0x23c] ;  /* 0x00008f00006a7a20 */ /* 0x000fe20000410000 */
[----:B------:R-:W-:Y:S01]  /*2410*/  LOP3.LUT R16, R6, 0xffff, RZ, 0xc0, !PT ;  /* 0x0000ffff06107812 */ /* 0x000fe200078ec0ff */
[----:B------:R-:W-:Y:S01]  /*2420*/  IMAD.WIDE.U32 R18, R18, -0x326172a9, RZ ;  /* 0xcd9e8d5712127825 */ /* 0x000fe200078e00ff */
[----:B------:R-:W-:Y:S01]  /*2430*/  LOP3.LUT R13, R6, 0xff, RZ, 0xc0, !PT ;  /* 0x000000ff060d7812 */ /* 0x000fe200078ec0ff */
[----:B------:R-:W-:Y:S01]  /*2440*/  MUFU.EX2 R24, R24 ;  /* 0x0000001800187308 */ /* 0x000fe20000000800 */
[----:B------:R-:W-:Y:S01]  /*2450*/  FSEL R106, R106, RZ, P0 ;  /* 0x000000ff6a6a7208 */ /* 0x000fe20000000000 */
[--C-:B------:R-:W-:Y:S01]  /*2460*/  FFMA.FTZ R98, R92, c[0x0][0x23c], -R109.reuse ;  /* 0x00008f005c627a23 */ /* 0x100fe2000001086d */
[--C-:B------:R-:W-:Y:S01]  /*2470*/  SHF.R.U32.HI R14, RZ, 0x10, R6.reuse ;  /* 0x00000010ff0e7819 */ /* 0x100fe20000011606 */
[--C-:B------:R-:W-:Y:S01]  /*2480*/  FFMA.FTZ R93, R93, c[0x0][0x23c], -R109.reuse ;  /* 0x00008f005d5d7a23 */ /* 0x100fe2000001086d */
[----:B------:R-:W-:Y:S01]  /*2490*/  SHF.R.U32.HI R45, RZ, 0x18, R6 ;  /* 0x00000018ff2d7819 */ /* 0x000fe20000011606 */
[----:B------:R-:W-:Y:S01]  /*24a0*/  FFMA.FTZ R88, R26, c[0x0][0x23c], -R106 ;  /* 0x00008f001a587a23 */ /* 0x000fe2000001086a */
[----:B------:R-:W-:Y:S01]  /*24b0*/  SHF.R.U32.HI R6, RZ, 0x10, R18 ;  /* 0x00000010ff067819 */ /* 0x000fe20000011612 */
[----:B------:R-:W-:Y:S01]  /*24c0*/  FFMA.FTZ R33, R27, c[0x0][0x23c], -R106 ;  /* 0x00008f001b217a23 */ /* 0x000fe2000001086a */
[----:B------:R-:W-:Y:S01]  /*24d0*/  LOP3.LUT R8, R7, UR14, R40, 0x96, !PT ;  /* 0x0000000e07087c12 */ /* 0x000fe2000f8e9628 */
[--C-:B------:R-:W-:Y:S01]  /*24e0*/  FFMA.FTZ R34, R37, c[0x0][0x23c], -R106.reuse ;  /* 0x00008f0025227a23 */ /* 0x100fe2000001086a */
[----:B------:R-:W-:Y:S01]  /*24f0*/  LOP3.LUT R12, R18, 0xffff, RZ, 0xc0, !PT ;  /* 0x0000ffff120c7812 */ /* 0x000fe200078ec0ff */
[----:B------:R-:W-:Y:S01]  /*2500*/  FFMA.FTZ R31, R23, c[0x0][0x23c], -R106 ;  /* 0x00008f00171f7a23 */ /* 0x000fe2000001086a */
[----:B------:R-:W1:Y:S01]  /*2510*/  LDSM.16.MT88.4 R40, [R112+0x6000] ;  /* 0x006000007028783b */ /* 0x000e620000004200 */
[----:B------:R-:W-:Y:S01]  /*2520*/  SHF.R.U32.HI R83, RZ, 0x18, R18 ;  /* 0x00000018ff537819 */ /* 0x000fe20000011612 */
[----:B------:R-:W-:Y:S01]  /*2530*/  MUFU.EX2 R88, R88 ;  /* 0x0000005800587308 */ /* 0x000fe20000000800 */
[----:B------:R-:W-:Y:S01]  /*2540*/  LOP3.LUT R6, R6, 0xff, RZ, 0xc0, !PT ;  /* 0x000000ff06067812 */ /* 0x000fe200078ec0ff */
[----:B------:R-:W-:Y:S01]  /*2550*/  FFMA.FTZ R26, R17, c[0x0][0x23c], -R106 ;  /* 0x00008f00111a7a23 */ /* 0x000fe2000001086a */
[----:B------:R-:W-:Y:S01]  /*2560*/  LOP3.LUT R5, R19, UR15, R30, 0x96, !PT ;  /* 0x0000000f13057c12 */ /* 0x000fe2000f8e961e */
[----:B------:R-:W-:Y:S01]  /*2570*/  FFMA.FTZ R23, R10, c[0x0][0x23c], -R109 ;  /* 0x00008f000a177a23 */ /* 0x000fe2000001086d */
[----:B------:R-:W-:Y:S01]  /*2580*/  LOP3.LUT R7, R18, 0xff, RZ, 0xc0, !PT ;  /* 0x000000ff12077812 */ /* 0x000fe200078ec0ff */
[----:B------:R-:W-:Y:S01]  /*2590*/  FFMA.FTZ R30, R11, c[0x0][0x23c], -R106 ;  /* 0x00008f000b1e7a23 */ /* 0x000fe2000001086a */
[----:B------:R-:W-:Y:S01]  /*25a0*/  SHF.R.U32.HI R12, RZ, 0x8, R12 ;  /* 0x00000008ff0c7819 */ /* 0x000fe2000001160c */
[----:B------:R-:W4:Y:S01]  /*25b0*/  MUFU.EX2 R33, R33 ;  /* 0x0000002100217308 */ /* 0x000f220000000800 */
[----:B------:R-:W-:Y:S01]  /*25c0*/  PRMT R83, R6, 0x5410, R83 ;  /* 0x0000541006537816 */ /* 0x000fe20000000053 */
[--C-:B------:R-:W-:Y:S01]  /*25d0*/  FFMA.FTZ R27, R9, c[0x0][0x23c], -R106.reuse ;  /* 0x00008f00091b7a23 */ /* 0x100fe2000001086a */
[----:B------:R-:W-:Y:S01]  /*25e0*/  LOP3.LUT R6, R5, 0xffff, RZ, 0xc0, !PT ;  /* 0x0000ffff05067812 */ /* 0x000fe200078ec0ff */
[----:B------:R-:W-:Y:S01]  /*25f0*/  FFMA.FTZ R100, R35, c[0x0][0x23c], -R106 ;  /* 0x00008f0023647a23 */ /* 0x000fe2000001086a */
[----:B------:R-:W-:Y:S01]  /*2600*/  SHF.R.U32.HI R4, RZ, 0x10, R5 ;  /* 0x00000010ff047819 */ /* 0x000fe20000011605 */
[--C-:B------:R-:W-:Y:S01]  /*2610*/  HSET2.LE.AND R83, R83, R110.reuse, PT ;  /* 0x0000006e53537233 */ /* 0x100fe20003803000 */
[----:B------:R-:W-:Y:S01]  /*2620*/  PRMT R7, R7, 0x5410, R12 ;  /* 0x0000541007077816 */ /* 0x000fe2000000000c */
[----:B------:R-:W-:Y:S01]  /*2630*/  MUFU.EX2 R34, R34 ;  /* 0x0000002200227308 */ /* 0x000fe20000000800 */
[----:B------:R-:W-:Y:S01]  /*2640*/  LOP3.LUT R3, R5, 0xff, RZ, 0xc0, !PT ;  /* 0x000000ff05037812 */ /* 0x000fe200078ec0ff */
[----:B------:R-:W-:Y:S01]  /*2650*/  FFMA.FTZ R94, R94, c[0x0][0x23c], -R109 ;  /* 0x00008f005e5e7a23 */ /* 0x000fe2000001086d */
[----:B------:R-:W-:Y:S01]  /*2660*/  SHF.R.U32.HI R81, RZ, 0x18, R5 ;  /* 0x00000018ff517819 */ /* 0x000fe20000011605 */
[--C-:B------:R-:W-:Y:S01]  /*2670*/  HSET2.LE.AND R82, R7, R110.reuse, PT ;  /* 0x0000006e07527233 */ /* 0x100fe20003803000 */
[----:B------:R-:W-:Y:S01]  /*2680*/  SHF.R.U32.HI R6, RZ, 0x8, R6 ;  /* 0x00000008ff067819 */ /* 0x000fe20000011606 */
[--C-:B------:R-:W-:Y:S01]  /*2690*/  FFMA.FTZ R92, R96, c[0x0][0x23c], -R109.reuse ;  /* 0x00008f00605c7a23 */ /* 0x100fe2000001086d */
[----:B------:R-:W-:Y:S01]  /*26a0*/  LOP3.LUT R4, R4, 0xff, RZ, 0xc0, !PT ;  /* 0x000000ff04047812 */ /* 0x000fe200078ec0ff */
[----:B------:R-:W5:Y:S01]  /*26b0*/  MUFU.EX2 R31, R31 ;  /* 0x0000001f001f7308 */ /* 0x000f620000000800 */
[----:B--2---:R-:W-:Y:S01]  /*26c0*/  F2FP.PACK_AB R5, R29, R32 ;  /* 0x000000201d05723e */ /* 0x004fe200000000ff */
[----:B------:R-:W-:Y:S01]  /*26d0*/  FFMA.FTZ R109, R95, c[0x0][0x23c], -R109 ;  /* 0x00008f005f6d7a23 */ /* 0x000fe2000001086d */
[----:B------:R-:W-:Y:S01]  /*26e0*/  PRMT R3, R3, 0x5410, R6 ;  /* 0x0000541003037816 */ /* 0x000fe20000000006 */
[--C-:B------:R-:W-:Y:S01]  /*26f0*/  FFMA.FTZ R95, R87, c[0x0][0x23c], -R106.reuse ;  /* 0x00008f00575f7a23 */ /* 0x100fe2000001086a */
[----:B------:R-:W-:Y:S01]  /*2700*/  PRMT R81, R4, 0x5410, R81 ;  /* 0x0000541004517816 */ /* 0x000fe20000000051 */
[--C-:B------:R-:W-:Y:S01]  /*2710*/  FFMA.FTZ R96, R90, c[0x0][0x23c], -R106.reuse ;  /* 0x00008f005a607a23 */ /* 0x100fe2000001086a */
[----:B------:R-:W-:Y:S01]  /*2720*/  LOP3.LUT R82, R82, R5, RZ, 0xc0, !PT ;  /* 0x0000000552527212 */ /* 0x000fe200078ec0ff */
[--C-:B------:R-:W-:Y:S01]  /*2730*/  HSET2.LE.AND R80, R3, R110.reuse, PT ;  /* 0x0000006e03507233 */ /* 0x100fe20003803000 */
[----:B---3--:R-:W-:Y:S01]  /*2740*/  F2FP.PACK_AB R5, R107, R108 ;  /* 0x0000006c6b05723e */ /* 0x008fe200000000ff */
[----:B------:R-:W-:Y:S01]  /*2750*/  HSET2.LE.AND R81, R81, R110, PT ;  /* 0x0000006e51517233 */ /* 0x000fe20003803000 */
[----:B----4-:R-:W-:Y:S01]  /*2760*/  F2FP.PACK_AB R4, R33, R88 ;  /* 0x000000582104723e */ /* 0x010fe200000000ff */
[--C-:B------:R-:W-:Y:S01]  /*2770*/  FFMA.FTZ R3, R15, c[0x0][0x23c], -R106.reuse ;  /* 0x00008f000f037a23 */ /* 0x100fe2000001086a */
[----:B------:R-:W-:Y:S01]  /*2780*/  LOP3.LUT R80, R80, R5, RZ, 0xc0, !PT ;  /* 0x0000000550507212 */ /* 0x000fe200078ec0ff */
[----:B------:R-:W-:Y:S01]  /*2790*/  MUFU.EX2 R26, R26 ;  /* 0x0000001a001a7308 */ /* 0x000fe20000000800 */
[----:B------:R-:W-:Y:S01]  /*27a0*/  LOP3.LUT R81, R81, R4, RZ, 0xc0, !PT ;  /* 0x0000000451517212 */ /* 0x000fe200078ec0ff */
[--C-:B------:R-:W-:Y:S01]  /*27b0*/  FFMA.FTZ R90, R101, c[0x0][0x23c], -R106.reuse ;  /* 0x00008f00655a7a23 */ /* 0x100fe2000001086a */
[----:B-----5:R-:W-:Y:S01]  /*27c0*/  F2FP.PACK_AB R6, R31, R34 ;  /* 0x000000221f06723e */ /* 0x020fe200000000ff */
[----:B------:R-:W-:Y:S01]  /*27d0*/  FFMA.FTZ R103, R103, c[0x0][0x23c], -R106 ;  /* 0x00008f0067677a23 */ /* 0x000fe2000001086a */
[----:B------:R-:W-:Y:S01]  /*27e0*/  LOP3.LUT R14, R14, 0xff, RZ, 0xc0, !PT ;  /* 0x000000ff0e0e7812 */ /* 0x000fe200078ec0ff */
[----:B------:R-:W-:Y:S01]  /*27f0*/  FADD.FTZ R33, R88, R33 ;  /* 0x0000002158217221 */ /* 0x000fe20000010000 */
[----:B------:R-:W-:Y:S01]  /*2800*/  LOP3.LUT R83, R83, R6, RZ, 0xc0, !PT ;  /* 0x0000000653537212 */ /* 0x000fe200078ec0ff */
[----:B------:R-:W2:Y:S01]  /*2810*/  MUFU.EX2 R3, R3 ;  /* 0x0000000300037308 */ /* 0x000ea20000000800 */
[----:B------:R-:W3:Y:S01]  /*2820*/  LDSM.16.MT88.4 R4, [R112+0x6400] ;  /* 0x006400007004783b */ /* 0x000ee20000004200 */
[----:B------:R-:W-:Y:S01]  /*2830*/  SHF.R.U32.HI R16, RZ, 0x8, R16 ;  /* 0x00000008ff107819 */ /* 0x000fe20000011610 */
[----:B------:R-:W-:Y:S01]  /*2840*/  FADD.FTZ R34, R34, R33 ;  /* 0x0000002122227221 */ /* 0x000fe20000010000 */
[----:B------:R-:W-:-:S02]  /*2850*/  LOP3.LUT R11, R8, 0xffff, RZ, 0xc0, !PT ;  /* 0x0000ffff080b7812 */ /* 0x000fc400078ec0ff */
[----:B------:R-:W-:Y:S01]  /*2860*/  SHF.R.U32.HI R12, RZ, 0x10, R8 ;  /* 0x00000010ff0c7819 */ /* 0x000fe20000011608 */
[C---:B-1----:R-:W-:Y:S01]  /*2870*/  HMMA.16816.F32 R36, R80.reuse, R40, RZ ;  /* 0x000000285024723c */ /* 0x042fe200000018ff */
[----:B------:R-:W1:Y:S01]  /*2880*/  MUFU.EX2 R23, R23 ;  /* 0x0000001700177308 */ /* 0x000e620000000800 */
[----:B------:R-:W-:Y:S01]  /*2890*/  PRMT R45, R14, 0x5410, R45 ;  /* 0x000054100e2d7816 */ /* 0x000fe2000000002d */
[----:B------:R-:W-:Y:S01]  /*28a0*/  FADD.FTZ R31, R31, R34 ;  /* 0x000000221f1f7221 */ /* 0x000fe20000010000 */
[----:B------:R-:W-:Y:S02]  /*28b0*/  PRMT R13, R13, 0x5410, R16 ;  /* 0x000054100d0d7816 */ /* 0x000fe40000000010 */
[----:B------:R-:W-:Y:S01]  /*28c0*/  LOP3.LUT R10, R8, 0xff, RZ, 0xc0, !PT ;  /* 0x000000ff080a7812 */ /* 0x000fe200078ec0ff */
[--C-:B------:R-:W-:Y:S01]  /*28d0*/  HSET2.LE.AND R15, R45, R110.reuse, PT ;  /* 0x0000006e2d0f7233 */ /* 0x100fe20003803000 */
[----:B------:R-:W-:Y:S01]  /*28e0*/  HMMA.16816.F32 R40, R80, R42, RZ ;  /* 0x0000002a5028723c */ /* 0x000fe200000018ff */
[----:B------:R-:W-:Y:S01]  /*28f0*/  MUFU.EX2 R28, R28 ;  /* 0x0000001c001c7308 */ /* 0x000fe20000000800 */
[----:B------:R-:W-:Y:S01]  /*2900*/  SHF.R.U32.HI R9, RZ, 0x18, R8 ;  /* 0x00000018ff097819 */ /* 0x000fe20000011608 */
[----:B------:R-:W-:Y:S01]  /*2910*/  HSET2.LE.AND R14, R13, R110, PT ;  /* 0x0000006e0d0e7233 */ /* 0x000fe20003803000 */
[----:B------:R-:W-:Y:S01]  /*2920*/  SHF.R.U32.HI R11, RZ, 0x8, R11 ;  /* 0x00000008ff0b7819 */ /* 0x000fe2000001160b */
[----:B------:R-:W4:Y:S01]  /*2930*/  LDSM.16.MT88.4 R16, [R86+0x6400] ;  /* 0x006400005610783b */ /* 0x000f220000004200 */
[----:B------:R-:W-:-:S02]  /*2940*/  LOP3.LUT R8, R12, 0xff, RZ, 0xc0, !PT ;  /* 0x000000ff0c087812 */ /* 0x000fc400078ec0ff */
[----:B--2---:R-:W-:Y:S01]  /*2950*/  F2FP.PACK_AB R12, R3, R26 ;  /* 0x0000001a030c723e */ /* 0x004fe200000000ff */
[----:B------:R-:W2:Y:S01]  /*2960*/  MUFU.EX2 R25, R25 ;  /* 0x0000001900197308 */ /* 0x000ea20000000800 */
[----:B------:R-:W-:Y:S01]  /*2970*/  PRMT R45, R10, 0x5410, R11 ;  /* 0x000054100a2d7816 */ /* 0x000fe2000000000b */
[C---:B------:R-:W-:Y:S01]  /*2980*/  HMMA.16816.F32 R60, R80.reuse, R64, RZ ;  /* 0x00000040503c723c */ /* 0x040fe200000018ff */
[----:B-1----:R-:W-:Y:S02]  /*2990*/  F2FP.PACK_AB R47, R23, R24 ;  /* 0x00000018172f723e */ /* 0x002fe400000000ff */
[----:B------:R-:W-:Y:S02]  /*29a0*/  PRMT R13, R8, 0x5410, R9 ;  /* 0x00005410080d7816 */ /* 0x000fe40000000009 */
[----:B------:R-:W-:Y:S01]  /*29b0*/  LOP3.LUT R15, R15, R12, RZ, 0xc0, !PT ;  /* 0x0000000c0f0f7212 */ /* 0x000fe200078ec0ff */
[----:B------:R-:W-:Y:S01]  /*29c0*/  MUFU.EX2 R30, R30 ;  /* 0x0000001e001e7308 */ /* 0x000fe20000000800 */
[----:B------:R-:W-:Y:S01]  /*29d0*/  LOP3.LUT R14, R14, R47, RZ, 0xc0, !PT ;  /* 0x0000002f0e0e7212 */ /* 0x000fe200078ec0ff */
[--C-:B------:R-:W-:Y:S01]  /*29e0*/  HSET2.LE.AND R12, R45, R110.reuse, PT ;  /* 0x0000006e2d0c7233 */ /* 0x100fe20003803000 */
[----:B------:R-:W1:Y:S01]  /*29f0*/  LDSM.16.MT88.4 R8, [R112+0x7400] ;  /* 0x007400007008783b */ /* 0x000e620000004200 */
[----:B------:R-:W-:Y:S01]  /*2a00*/  HSET2.LE.AND R13, R13, R110, PT ;  /* 0x0000006e0d0d7233 */ /* 0x000fe20003803000 */
[----:B------:R-:W-:Y:S03]  /*2a10*/  HMMA.16816.F32 R44, R80, R48, RZ ;  /* 0x00000030502c723c */ /* 0x000fe600000018ff */
[----:B------:R-:W5:Y:S01]  /*2a20*/  MUFU.EX2 R27, R27 ;  /* 0x0000001b001b7308 */ /* 0x000f620000000800 */
[----:B--2---:R-:W-:-:S04]  /*2a30*/  F2FP.PACK_AB R53, R25, R28 ;  /* 0x0000001c1935723e */ /* 0x004fc800000000ff */
[----:B------:R-:W-:Y:S01]  /*2a40*/  LOP3.LUT R12, R12, R53, RZ, 0xc0, !PT ;  /* 0x000000350c0c7212 */ /* 0x000fe200078ec0ff */
[C---:B------:R-:W-:Y:S02]  /*2a50*/  HMMA.16816.F32 R64, R80.reuse, R66, RZ ;  /* 0x000000425040723c */ /* 0x040fe400000018ff */
[----:B------:R-:W-:Y:S06]  /*2a60*/  MUFU.EX2 R102, R102 ;  /* 0x0000006600667308 */ /* 0x000fec0000000800 */
[----:B------:R-:W-:Y:S01]  /*2a70*/  HMMA.16816.F32 R52, R80, R56, RZ ;  /* 0x000000385034723c */ /* 0x000fe200000018ff */
[----:B-----5:R-:W-:Y:S01]  /*2a80*/  F2FP.PACK_AB R48, R27, R30 ;  /* 0x0000001e1b30723e */ /* 0x020fe200000000ff */
[----:B------:R-:W2:Y:S01]  /*2a90*/  MUFU.EX2 R97, R97 ;  /* 0x0000006100617308 */ /* 0x000ea20000000800 */
[----:B------:R-:W-:-:S02]  /*2aa0*/  FADD.FTZ R30, R30, R31 ;  /* 0x0000001f1e1e7221 */ /* 0x000fc40000010000 */
[----:B------:R-:W-:-:S03]  /*2ab0*/  LOP3.LUT R13, R13, R48, RZ, 0xc0, !PT ;  /* 0x000000300d0d7212 */ /* 0x000fc600078ec0ff */
[----:B------:R-:W-:Y:S01]  /*2ac0*/  HMMA.16816.F32 R56, R80, R58, RZ ;  /* 0x0000003a5038723c */ /* 0x000fe200000018ff */
[----:B------:R-:W-:Y:S01]  /*2ad0*/  FADD.FTZ R27, R27, R30 ;  /* 0x0000001e1b1b7221 */ /* 0x000fe20000010000 */
[----:B------:R-:W-:Y:S03]  /*2ae0*/  MUFU.EX2 R98, R98 ;  /* 0x0000006200627308 */ /* 0x000fe60000000800 */
[----:B------:R-:W-:-:S03]  /*2af0*/  FADD.FTZ R26, R26, R27 ;  /* 0x0000001b1a1a7221 */ /* 0x000fc60000010000 */
[C---:B---3--:R-:W-:Y:S01]  /*2b00*/  HMMA.16816.F32 R36, R12.reuse, R4, R36 ;  /* 0x000000040c24723c */ /* 0x048fe20000001824 */
[----:B------:R-:W-:Y:S01]  /*2b10*/  FADD.FTZ R3, R3, R26 ;  /* 0x0000001a03037221 */ /* 0x000fe20000010000 */
[----:B------:R-:W-:Y:S06]  /*2b20*/  MUFU.EX2 R93, R93 ;  /* 0x0000005d005d7308 */ /* 0x000fec0000000800 */
[C---:B------:R-:W-:Y:S01]  /*2b30*/  HMMA.16816.F32 R40, R12.reuse, R6, R40 ;  /* 0x000000060c28723c */ /* 0x040fe20000001828 */
[----:B------:R-:W3:Y:S01]  /*2b40*/  LDSM.16.MT88.4 R4, [R86+0x7400] ;  /* 0x007400005604783b */ /* 0x000ee20000004200 */
[----:B------:R-:W-:Y:S06]  /*2b50*/  MUFU.EX2 R96, R96 ;  /* 0x0000006000607308 */ /* 0x000fec0000000800 */
[C---:B----4-:R-:W-:Y:S02]  /*2b60*/  HMMA.16816.F32 R44, R12.reuse, R16, R44 ;  /* 0x000000100c2c723c */ /* 0x050fe4000000182c */
[----:B------:R-:W-:Y:S06]  /*2b70*/  MUFU.EX2 R94, R94 ;  /* 0x0000005e005e7308 */ /* 0x000fec0000000800 */
[C---:B-1----:R-:W-:Y:S02]  /*2b80*/  HMMA.16816.F32 R52, R12.reuse, R8, R52 ;  /* 0x000000080c34723c */ /* 0x042fe40000001834 */
[----:B------:R-:W-:Y:S06]  /*2b90*/  MUFU.EX2 R91, R91 ;  /* 0x0000005b005b7308 */ /* 0x000fec0000000800 */
[----:B------:R-:W-:Y:S02]  /*2ba0*/  HMMA.16816.F32 R56, R12, R10, R56 ;  /* 0x0000000a0c38723c */ /* 0x000fe40000001838 */
[----:B------:R-:W-:Y:S06]  /*2bb0*/  MUFU.EX2 R90, R90 ;  /* 0x0000005a005a7308 */ /* 0x000fec0000000800 */
[----:B------:R-:W-:Y:S02]  /*2bc0*/  HMMA.16816.F32 R48, R80, R50, RZ ;  /* 0x000000325030723c */ /* 0x000fe400000018ff */
[----:B------:R-:W-:Y:S06]  /*2bd0*/  MUFU.EX2 R92, R92 ;  /* 0x0000005c005c7308 */ /* 0x000fec0000000800 */
[C---:B---3--:R-:W-:Y:S02]  /*2be0*/  HMMA.16816.F32 R60, R12.reuse, R4, R60 ;  /* 0x000000040c3c723c */ /* 0x048fe4000000183c */
[----:B------:R-:W-:Y:S05]  /*2bf0*/  MUFU.EX2 R109, R109 ;  /* 0x0000006d006d7308 */ /* 0x000fea0000000800 */
[----:B------:R-:W-:Y:S01]  /*2c00*/  IADD3 R5, R68, 0x1, RZ ;  /* 0x0000000144057810 */ /* 0x000fe20007ffe0ff */
[----:B------:R-:W-:Y:S02]  /*2c10*/  HMMA.16816.F32 R64, R12, R6, R64 ;  /* 0x000000060c40723c */ /* 0x000fe40000001840 */
[----:B------:R-:W-:Y:S01]  /*2c20*/  MUFU.EX2 R100, R100 ;  /* 0x0000006400647308 */ /* 0x000fe20000000800 */
[----:B------:R-:W-:-:S02]  /*2c30*/  LOP3.LUT R111, R111, UR23, R5, 0x96, !PT ;  /* 0x000000176f6f7c12 */ /* 0x000fc4000f8e9605 */
[----:B------:R-:W1:Y:S03]  /*2c40*/  LDSM.16.MT88.4 R4, [R112+0x8400] ;  /* 0x008400007004783b */ /* 0x000e660000004200 */
[----:B------:R-:W-:Y:S01]  /*2c50*/  IMAD.WIDE.U32 R16, R111, -0x326172a9, RZ ;  /* 0xcd9e8d576f107825 */ /* 0x000fe200078e00ff */
[----:B------:R-:W-:Y:S01]  /*2c60*/  HMMA.16816.F32 R48, R12, R18, R48 ;  /* 0x000000120c30723c */ /* 0x000fe20000001830 */
[----:B------:R-:W3:Y:S03]  /*2c70*/  MUFU.EX2 R95, R95 ;  /* 0x0000005f005f7308 */ /* 0x000ee60000000800 */
[----:B------:R-:W-:Y:S02]  /*2c80*/  LOP3.LUT R8, R17, UR13, R70, 0x96, !PT ;  /* 0x0000000d11087c12 */ /* 0x000fe4000f8e9646 */
[----:B------:R-:W-:-:S02]  /*2c90*/  LOP3.LUT R16, R77, UR11, R16, 0x96, !PT ;  /* 0x0000000b4d107c12 */ /* 0x000fc4000f8e9610 */
[----:B------:R-:W-:Y:S01]  /*2ca0*/  HMMA.16816.F32 R68, R80, R72, RZ ;  /* 0x000000485044723c */ /* 0x000fe200000018ff */
[----:B------:R-:W-:-:S04]  /*2cb0*/  IMAD.WIDE.U32 R8, R8, -0x2daee0ad, RZ ;  /* 0xd2511f5308087825 */ /* 0x000fc800078e00ff */
[----:B------:R-:W-:Y:S01]  /*2cc0*/  IMAD.WIDE.U32 R16, R16, -0x2daee0ad, RZ ;  /* 0xd2511f5310107825 */ /* 0x000fe200078e00ff */
[----:B------:R-:W-:Y:S02]  /*2cd0*/  LOP3.LUT R78, R9, UR10, R78, 0x96, !PT ;  /* 0x0000000a094e7c12 */ /* 0x000fe4000f8e964e */
[----:B------:R-:W-:Y:S02]  /*2ce0*/  HMMA.16816.F32 R72, R80, R74, RZ ;  /* 0x0000004a5048723c */ /* 0x000fe400000018ff */
[----:B------:R-:W-:Y:S01]  /*2cf0*/  LOP3.LUT R10, R17, UR8, R8, 0x96, !PT ;  /* 0x00000008110a7c12 */ /* 0x000fe2000f8e9608 */
[----:B------:R-:W-:-:S04]  /*2d00*/  IMAD.WIDE.U32 R78, R78, -0x326172a9, RZ ;  /* 0xcd9e8d574e4e7825 */ /* 0x000fc800078e00ff */
[----:B------:R-:W-:Y:S01]  /*2d10*/  IMAD.WIDE.U32 R10, R10, -0x326172a9, RZ ;  /* 0xcd9e8d570a0a7825 */ /* 0x000fe200078e00ff */
[----:B------:R-:W-:-:S04]  /*2d20*/  LOP3.LUT R76, R79, UR9, R76, 0x96, !PT ;  /* 0x000000094f4c7c12 */ /* 0x000fc8000f8e964c */
[----:B------:R-:W-:Y:S01]  /*2d30*/  LOP3.LUT R8, R11, UR7, R78, 0x96, !PT ;  /* 0x000000070b087c12 */ /* 0x000fe2000f8e964e */
[----:B------:R-:W-:-:S04]  /*2d40*/  IMAD.WIDE.U32 R76, R76, -0x2daee0ad, RZ ;  /* 0xd2511f534c4c7825 */ /* 0x000fc800078e00ff */
[----:B------:R-:W-:Y:S01]  /*2d50*/  IMAD.WIDE.U32 R8, R8, -0x2daee0ad, RZ ;  /* 0xd2511f5308087825 */ /* 0x000fe200078e00ff */
[----:B------:R-:W-:Y:S01]  /*2d60*/  LOP3.LUT R16, R77, UR6, R16, 0x96, !PT ;  /* 0x000000064d107c12 */ /* 0x000fe2000f8e9610 */
[C---:B-1----:R-:W-:Y:S07]  /*2d70*/  HMMA.16816.F32 R68, R12.reuse, R4, R68 ;  /* 0x000000040c44723c */ /* 0x042fee0000001844 */
[----:B------:R-:W-:Y:S01]  /*2d80*/  LOP3.LUT R4, R9, UR4, R76, 0x96, !PT ;  /* 0x0000000409047c12 */ /* 0x000fe2000f8e964c */
[----:B------:R-:W-:Y:S04]  /*2d90*/  HMMA.16816.F32 R72, R12, R6, R72 ;  /* 0x000000060c48723c */ /* 0x000fe80000001848 */
[----:B------:R-:W-:-:S04]  /*2da0*/  IMAD.WIDE.U32 R4, R4, -0x326172a9, RZ ;  /* 0xcd9e8d5704047825 */ /* 0x000fc800078e00ff */
[----:B------:R-:W-:Y:S01]  /*2db0*/  IMAD.WIDE.U32 R6, R16, -0x326172a9, RZ ;  /* 0xcd9e8d5710067825 */ /* 0x000fe200078e00ff */
[----:B------:R-:W-:Y:S02]  /*2dc0*/  SHF.R.U32.HI R9, RZ, 0x10, R4 ;  /* 0x00000010ff097819 */ /* 0x000fe40000011604 */
[C---:B------:R-:W-:Y:S02]  /*2dd0*/  LOP3.LUT R11, R4.reuse, 0xff, RZ, 0xc0, !PT ;  /* 0x000000ff040b7812 */ /* 0x040fe400078ec0ff */
[----:B------:R-:W-:Y:S02]  /*2de0*/  LOP3.LUT R16, R7, UR5, R10, 0x96, !PT ;  /* 0x0000000507107c12 */ /* 0x000fe4000f8e960a */
[----:B------:R-:W-:Y:S02]  /*2df0*/  LOP3.LUT R10, R5, UR15, R6, 0x96, !PT ;  /* 0x0000000f050a7c12 */ /* 0x000fe4000f8e9606 */
[----:B------:R-:W-:Y:S01]  /*2e00*/  LOP3.LUT R6, R4, 0xffff, RZ, 0xc0, !PT ;  /* 0x0000ffff04067812 */ /* 0x000fe200078ec0ff */
[----:B------:R-:W-:Y:S01]  /*2e10*/  IMAD.WIDE.U32 R16, R16, -0x2daee0ad, RZ ;  /* 0xd2511f5310107825 */ /* 0x000fe200078e00ff */
[----:B------:R-:W-:-:S02]  /*2e20*/  SHF.R.U32.HI R4, RZ, 0x18, R4 ;  /* 0x00000018ff047819 */ /* 0x000fc40000011604 */
[----:B------:R-:W-:Y:S02]  /*2e30*/  SHF.R.U32.HI R6, RZ, 0x8, R6 ;  /* 0x00000008ff067819 */ /* 0x000fe40000011606 */
[----:B------:R-:W-:Y:S02]  /*2e40*/  LOP3.LUT R9, R9, 0xff, RZ, 0xc0, !PT ;  /* 0x000000ff09097812 */ /* 0x000fe400078ec0ff */
[----:B------:R-:W-:Y:S02]  /*2e50*/  PRMT R11, R11, 0x5410, R6 ;  /* 0x000054100b0b7816 */ /* 0x000fe40000000006 */
[----:B------:R-:W-:Y:S02]  /*2e60*/  PRMT R9, R9, 0x5410, R4 ;  /* 0x0000541009097816 */ /* 0x000fe40000000004 */
[----:B------:R-:W1:Y:S01]  /*2e70*/  LDSM.16.MT88.4 R4, [R86+0x8000] ;  /* 0x008000005604783b */ /* 0x000e620000004200 */
[----:B------:R-:W-:Y:S02]  /*2e80*/  LOP3.LUT R8, R17, UR14, R8, 0x96, !PT ;  /* 0x0000000e11087c12 */ /* 0x000fe4000f8e9608 */
[----:B------:R-:W-:-:S02]  /*2e90*/  LOP3.LUT R17, R16, 0xffff, RZ, 0xc0, !PT ;  /* 0x0000ffff10117812 */ /* 0x000fc400078ec0ff */
[----:B------:R-:W-:Y:S02]  /*2ea0*/  LOP3.LUT R19, R16, 0xff, RZ, 0xc0, !PT ;  /* 0x000000ff10137812 */ /* 0x000fe400078ec0ff */
[----:B------:R-:W-:Y:S02]  /*2eb0*/  SHF.R.U32.HI R18, RZ, 0x10, R16 ;  /* 0x00000010ff127819 */ /* 0x000fe40000011610 */
[----:B------:R-:W-:Y:S02]  /*2ec0*/  SHF.R.U32.HI R89, RZ, 0x10, R10 ;  /* 0x00000010ff597819 */ /* 0x000fe4000001160a */
[----:B------:R-:W-:Y:S02]  /*2ed0*/  SHF.R.U32.HI R16, RZ, 0x18, R16 ;  /* 0x00000018ff107819 */ /* 0x000fe40000011610 */
[----:B------:R-:W-:Y:S01]  /*2ee0*/  LOP3.LUT R89, R89, 0xff, RZ, 0xc0, !PT ;  /* 0x000000ff59597812 */ /* 0x000fe200078ec0ff */
[C---:B-1----:R-:W-:Y:S07]  /*2ef0*/  HMMA.16816.F32 R76, R80.reuse, R4, RZ ;  /* 0x00000004504c723c */ /* 0x042fee00000018ff */
[----:B------:R-:W-:Y:S01]  /*2f00*/  SHF.R.U32.HI R4, RZ, 0x8, R17 ;  /* 0x00000008ff047819 */ /* 0x000fe20000011611 */
[----:B------:R-:W-:Y:S01]  /*2f10*/  HMMA.16816.F32 R80, R80, R6, RZ ;  /* 0x000000065050723c */ /* 0x000fe200000018ff */
[----:B------:R-:W-:-:S02]  /*2f20*/  LOP3.LUT R17, R10, 0xff, RZ, 0xc0, !PT ;  /* 0x000000ff0a117812 */ /* 0x000fc400078ec0ff */
[----:B------:R-:W-:Y:S02]  /*2f30*/  PRMT R19, R19, 0x5410, R4 ;  /* 0x0000541013137816 */ /* 0x000fe40000000004 */
[----:B------:R-:W-:Y:S02]  /*2f40*/  LOP3.LUT R4, R10, 0xffff, RZ, 0xc0, !PT ;  /* 0x0000ffff0a047812 */ /* 0x000fe400078ec0ff */
[----:B------:R-:W-:Y:S01]  /*2f50*/  LOP3.LUT R7, R8, 0xffff, RZ, 0xc0, !PT ;  /* 0x0000ffff08077812 */ /* 0x000fe200078ec0ff */
[----:B------:R-:W-:Y:S01]  /*2f60*/  HSET2.LE.AND R6, R19, R110, PT ;  /* 0x0000006e13067233 */ /* 0x000fe20003803000 */
[----:B------:R-:W-:Y:S02]  /*2f70*/  SHF.R.U32.HI R4, RZ, 0x8, R4 ;  /* 0x00000008ff047819 */ /* 0x000fe40000011604 */
[----:B------:R-:W-:Y:S02]  /*2f80*/  SHF.R.U32.HI R7, RZ, 0x8, R7 ;  /* 0x00000008ff077819 */ /* 0x000fe40000011607 */
[----:B------:R-:W-:-:S02]  /*2f90*/  PRMT R17, R17, 0x5410, R4 ;  /* 0x0000541011117816 */ /* 0x000fc40000000004 */
[----:B------:R-:W-:Y:S02]  /*2fa0*/  LOP3.LUT R4, R8, 0xff, RZ, 0xc0, !PT ;  /* 0x000000ff08047812 */ /* 0x000fe400078ec0ff */
[----:B------:R-:W-:Y:S02]  /*2fb0*/  LOP3.LUT R5, R18, 0xff, RZ, 0xc0, !PT ;  /* 0x000000ff12057812 */ /* 0x000fe400078ec0ff */
[----:B------:R-:W-:Y:S02]  /*2fc0*/  PRMT R35, R4, 0x5410, R7 ;  /* 0x0000541004237816 */ /* 0x000fe40000000007 */
[--C-:B------:R-:W-:Y:S02]  /*2fd0*/  SHF.R.U32.HI R4, RZ, 0x10, R8.reuse ;  /* 0x00000010ff047819 */ /* 0x100fe40000011608 */
[----:B------:R-:W-:Y:S01]  /*2fe0*/  SHF.R.U32.HI R7, RZ, 0x18, R8 ;  /* 0x00000018ff077819 */ /* 0x000fe20000011608 */
[----:B------:R-:W-:Y:S01]  /*2ff0*/  HSET2.LE.AND R8, R17, R110, PT ;  /* 0x0000006e11087233 */ /* 0x000fe20003803000 */
[----:B------:R-:W-:-:S02]  /*3000*/  LOP3.LUT R4, R4, 0xff, RZ, 0xc0, !PT ;  /* 0x000000ff04047812 */ /* 0x000fc400078ec0ff */
[----:B------:R-:W-:Y:S02]  /*3010*/  SHF.R.U32.HI R10, RZ, 0x18, R10 ;  /* 0x00000018ff0a7819 */ /* 0x000fe4000001160a */
[----:B------:R-:W-:Y:S01]  /*3020*/  PRMT R5, R5, 0x5410, R16 ;  /* 0x0000541005057816 */ /* 0x000fe20000000010 */
[----:B------:R-:W-:Y:S01]  /*3030*/  FFMA.FTZ R16, R99, c[0x0][0x23c], -R106 ;  /* 0x00008f0063107a23 */ /* 0x000fe2000001086a */
[----:B------:R-:W-:Y:S01]  /*3040*/  PRMT R87, R4, 0x5410, R7 ;  /* 0x0000541004577816 */ /* 0x000fe20000000007 */
[--C-:B------:R-:W-:Y:S01]  /*3050*/  HSET2.LE.AND R4, R35, R110.reuse, PT ;  /* 0x0000006e23047233 */ /* 0x100fe20003803000 */
[----:B------:R-:W-:Y:S01]  /*3060*/  PRMT R89, R89, 0x5410, R10 ;  /* 0x0000541059597816 */ /* 0x000fe2000000000a */
[--C-:B------:R-:W-:Y:S01]  /*3070*/  HSET2.LE.AND R10, R11, R110.reuse, PT ;  /* 0x0000006e0b0a7233 */ /* 0x100fe20003803000 */
[--C-:B------:R-:W-:Y:S01]  /*3080*/  FFMA.FTZ R35, R104, c[0x0][0x23c], -R106.reuse ;  /* 0x00008f0068237a23 */ /* 0x100fe2000001086a */
[--C-:B------:R-:W-:Y:S01]  /*3090*/  HSET2.LE.AND R7, R5, R110.reuse, PT ;  /* 0x0000006e05077233 */ /* 0x100fe20003803000 */
[----:B------:R-:W-:Y:S01]  /*30a0*/  FADD.FTZ R99, R108, R107 ;  /* 0x0000006b6c637221 */ /* 0x000fe20000010000 */
[--C-:B------:R-:W-:Y:S01]  /*30b0*/  HSET2.LE.AND R11, R9, R110.reuse, PT ;  /* 0x0000006e090b7233 */ /* 0x100fe20003803000 */
[----:B------:R-:W-:Y:S01]  /*30c0*/  MUFU.EX2 R108, R103 ;  /* 0x00000067006c7308 */ /* 0x000fe20000000800 */
[--C-:B------:R-:W-:Y:S01]  /*30d0*/  HSET2.LE.AND R5, R87, R110.reuse, PT ;  /* 0x0000006e57057233 */ /* 0x100fe20003803000 */
[----:B------:R-:W-:Y:S01]  /*30e0*/  FFMA.FTZ R87, R105, c[0x0][0x23c], -R106 ;  /* 0x00008f0069577a23 */ /* 0x000fe2000001086a */
[----:B------:R-:W-:Y:S01]  /*30f0*/  HSET2.LE.AND R9, R89, R110, PT ;  /* 0x0000006e59097233 */ /* 0x000fe20003803000 */
[----:B--2---:R-:W-:Y:S01]  /*3100*/  F2FP.PACK_AB R17, R97, R102 ;  /* 0x000000666111723e */ /* 0x004fe200000000ff */
[----:B------:R-:W-:Y:S01]  /*3110*/  FADD.FTZ R32, R32, R99 ;  /* 0x0000006320207221 */ /* 0x000fe20000010000 */
[----:B---3--:R-:W-:Y:S01]  /*3120*/  F2FP.PACK_AB R18, R95, R100 ;  /* 0x000000645f12723e */ /* 0x008fe200000000ff */
[----:B------:R-:W-:Y:S01]  /*3130*/  FADD.FTZ R100, R100, R3 ;  /* 0x0000000364647221 */ /* 0x000fe20000010000 */
[----:B------:R-:W1:Y:S01]  /*3140*/  MUFU.EX2 R89, R16 ;  /* 0x0000001000597308 */ /* 0x000e620000000800 */
[----:B------:R-:W-:Y:S01]  /*3150*/  LOP3.LUT R8, R8, R17, RZ, 0xc0, !PT ;  /* 0x0000001108087212 */ /* 0x000fe200078ec0ff */
[----:B------:R-:W-:Y:S01]  /*3160*/  FADD.FTZ R29, R29, R32 ;  /* 0x000000201d1d7221 */ /* 0x000fe20000010000 */
[----:B------:R-:W-:Y:S01]  /*3170*/  F2FP.PACK_AB R17, R93, R98 ;  /* 0x000000625d11723e */ /* 0x000fe200000000ff */
[----:B------:R-:W-:Y:S01]  /*3180*/  FADD.FTZ R95, R95, R100 ;  /* 0x000000645f5f7221 */ /* 0x000fe20000010000 */
[----:B------:R-:W-:Y:S01]  /*3190*/  LOP3.LUT R9, R9, R18, RZ, 0xc0, !PT ;  /* 0x0000001209097212 */ /* 0x000fe200078ec0ff */
[----:B------:R-:W-:Y:S01]  /*31a0*/  FADD.FTZ R28, R28, R29 ;  /* 0x0000001d1c1c7221 */ /* 0x000fe20000010000 */
[----:B------:R-:W-:Y:S01]  /*31b0*/  LOP3.LUT R10, R10, R17, RZ, 0xc0, !PT ;  /* 0x000000110a0a7212 */ /* 0x000fe200078ec0ff */
[----:B------:R-:W2:Y:S01]  /*31c0*/  MUFU.EX2 R87, R87 ;  /* 0x0000005700577308 */ /* 0x000ea20000000800 */
[----:B------:R-:W-:Y:S01]  /*31d0*/  F2FP.PACK_AB R17, R91, R94 ;  /* 0x0000005e5b11723e */ /* 0x000fe200000000ff */
[----:B------:R-:W-:-:S03]  /*31e0*/  FADD.FTZ R25, R25, R28 ;  /* 0x0000001c19197221 */ /* 0x000fc60000010000 */
[----:B------:R-:W-:Y:S01]  /*31f0*/  LOP3.LUT R4, R4, R17, RZ, 0xc0, !PT ;  /* 0x0000001104047212 */ /* 0x000fe200078ec0ff */
[----:B------:R-:W-:Y:S01]  /*3200*/  FADD.FTZ R24, R24, R25 ;  /* 0x0000001918187221 */ /* 0x000fe20000010000 */
[----:B------:R-:W-:Y:S01]  /*3210*/  F2FP.PACK_AB R17, R109, R92 ;  /* 0x0000005c6d11723e */ /* 0x000fe200000000ff */
[----:B------:R-:W3:Y:S01]  /*3220*/  MUFU.EX2 R35, R35 ;  /* 0x0000002300237308 */ /* 0x000ee20000000800 */
[----:B-1----:R-:W-:Y:S01]  /*3230*/  F2FP.PACK_AB R16, R89, R96 ;  /* 0x000000605910723e */ /* 0x002fe200000000ff */
[----:B------:R-:W-:Y:S01]  /*3240*/  FADD.FTZ R23, R23, R24 ;  /* 0x0000001817177221 */ /* 0x000fe20000010000 */
[----:B------:R-:W-:Y:S01]  /*3250*/  LOP3.LUT R6, R6, R17, RZ, 0xc0, !PT ;  /* 0x0000001106067212 */ /* 0x000fe200078ec0ff */
[----:B------:R-:W-:Y:S01]  /*3260*/  FADD.FTZ R96, R96, R95 ;  /* 0x0000005f60607221 */ /* 0x000fe20000010000 */
[----:B------:R-:W-:Y:S01]  /*3270*/  LOP3.LUT R11, R11, R16, RZ, 0xc0, !PT ;  /* 0x000000100b0b7212 */ /* 0x000fe200078ec0ff */
[----:B------:R-:W-:Y:S01]  /*3280*/  FADD.FTZ R102, R102, R23 ;  /* 0x0000001766667221 */ /* 0x000fe20000010000 */
[----:B--2---:R-:W-:Y:S01]  /*3290*/  F2FP.PACK_AB R16, R87, R90 ;  /* 0x0000005a5710723e */ /* 0x004fe200000000ff */
[----:B------:R-:W-:-:S02]  /*32a0*/  FADD.FTZ R89, R89, R96 ;  /* 0x0000006059597221 */ /* 0x000fc40000010000 */
[----:B------:R-:W-:Y:S01]  /*32b0*/  FADD.FTZ R97, R97, R102 ;  /* 0x0000006661617221 */ /* 0x000fe20000010000 */
[----:B------:R-:W-:Y:S01]  /*32c0*/  LOP3.LUT R5, R5, R16, RZ, 0xc0, !PT ;  /* 0x0000001005057212 */ /* 0x000fe200078ec0ff */
[----:B------:R-:W-:Y:S02]  /*32d0*/  FADD.FTZ R90, R90, R89 ;  /* 0x000000595a5a7221 */ /* 0x000fe40000010000 */
[----:B------:R-:W-:Y:S01]  /*32e0*/  FADD.FTZ R98, R98, R97 ;  /* 0x0000006162627221 */ /* 0x000fe20000010000 */
[----:B---3--:R-:W-:Y:S01]  /*32f0*/  F2FP.PACK_AB R16, R108, R35 ;  /* 0x000000236c10723e */ /* 0x008fe200000000ff */
[----:B------:R-:W-:Y:S02]  /*3300*/  FADD.FTZ R90, R87, R90 ;  /* 0x0000005a575a7221 */ /* 0x000fe40000010000 */
[----:B------:R-:W-:Y:S01]  /*3310*/  FADD.FTZ R93, R93, R98 ;  /* 0x000000625d5d7221 */ /* 0x000fe20000010000 */
[----:B------:R-:W-:Y:S01]  /*3320*/  LOP3.LUT R7, R7, R16, RZ, 0xc0, !PT ;  /* 0x0000001007077212 */ /* 0x000fe200078ec0ff */
[----:B------:R-:W-:Y:S01]  /*3330*/  FADD.FTZ R35, R35, R90 ;  /* 0x0000005a23237221 */ /* 0x000fe20000010000 */
[----:B------:R-:W1:Y:S01]  /*3340*/  LDSM.16.MT88.4 R16, [R86+0x8400] ;  /* 0x008400005610783b */ /* 0x000e620000004200 */
[----:B------:R-:W-:-:S02]  /*3350*/  FADD.FTZ R94, R94, R93 ;  /* 0x0000005d5e5e7221 */ /* 0x000fc40000010000 */
[----:B------:R-:W-:Y:S02]  /*3360*/  FADD.FTZ R108, R108, R35 ;  /* 0x000000236c6c7221 */ /* 0x000fe40000010000 */
[----:B------:R-:W-:-:S04]  /*3370*/  FADD.FTZ R91, R91, R94 ;  /* 0x0000005e5b5b7221 */ /* 0x000fc80000010000 */
[----:B------:R-:W-:-:S04]  /*3380*/  FADD.FTZ R92, R92, R91 ;  /* 0x0000005b5c5c7221 */ /* 0x000fc80000010000 */
        /* <DEDUP_REMOVED lines=39> */
[----:B------:R-:W-:Y:S07]  /*3600*/  @!P2 BRA `(.L_x_726) ;  /* 0x000023900000a947 */ /* 0x000fee0003800000 */
[----:B------:R-:W-:Y:S01]  /*3610*/  IMAD.WIDE.U32 R136, R22, -0x326172a9, RZ ;  /* 0xcd9e8d5716887825 */ /* 0x000fe200078e00ff */
[----:B------:R-:W-:-:S02]  /*3620*/  IADD3 R130, R85, -0x2, RZ ;  /* 0xfffffffe55827810 */ /* 0x000fc40007ffe0ff */
[----:B------:R-:W-:Y:S01]  /*3630*/  MOV R3, R0 ;  /* 0x0000000000037202 */ /* 0x000fe20000000f00 */
[----:B------:R-:W-:Y:S01]  /*3640*/  IMAD.WIDE.U32 R138, R84, -0x2daee0ad, RZ ;  /* 0xd2511f53548a7825 */ /* 0x000fe200078e00ff */
[----:B------:R-:W-:Y:S02]  /*3650*/  LOP3.LUT R134, R137, R21, RZ, 0x3c, !PT ;  /* 0x0000001589867212 */ /* 0x000fe400078e3cff */
[----:B------:R-:W-:Y:S02]  /*3660*/  MOV R85, R2 ;  /* 0x0000000200557202 */ /* 0x000fe40000000f00 */
[----:B------:R-:W-:Y:S01]  /*3670*/  PRMT R127, R20, 0x7054, R20 ;  /* 0x00007054147f7816 */ /* 0x000fe20000000014 */
[----:B------:R-:W-:Y:S01]  /*3680*/  IMAD.WIDE.U32 R134, R134, -0x2daee0ad, RZ ;  /* 0xd2511f5386867825 */ /* 0x000fe200078e00ff */
[----:B------:R-:W-:Y:S05]  /*3690*/  BRA `(.L_x_727) ;  /* 0x0000017000007947 */ /* 0x000fea0003800000 */
.L_x_729:
        /* <DEDUP_REMOVED lines=23> */
.L_x_727:
        /* <DEDUP_REMOVED lines=10> */
[----:B------:R-:W-:Y:S02]  /*38b0*/  IADD3 R110, P0, R140, UR19, RZ ;  /* 0x000000138c6e7c10 */ /* 0x000fe4000ff1e0ff */
[----:B------:R-:W-:Y:S04]  /*38c0*/  LEA.HI.X R141, R2, c[0x0][0x174], R87, 0x1, P1 ;  /* 0x00005d00028d7a11 */ /* 0x000fe800008f0c57 */
[----:B------:R-:W-:Y:S01]  /*38d0*/  IADD3.X R111, R141, UR18, RZ, P0, !PT ;  /* 0x000000128d6f7c10 */ /* 0x000fe200087fe4ff */
[----:B------:R-:W-:Y:S01]  /*38e0*/  @!PT LDS RZ, [RZ] ;  /* 0x00000000fffff984 */ /* 0x000fe20000000800 */
[----:B------:R-:W-:Y:S01]  /*38f0*/  @!PT LDS RZ, [RZ] ;  /* 0x00000000fffff984 */ /* 0x000fe20000000800 */
[----:B------:R-:W-:Y:S01]  /*3900*/  @!PT LDS RZ, [RZ] ;  /* 0x00000000fffff984 */ /* 0x000fe20000000800 */
[----:B------:R1:W-:Y:S01]  /*3910*/  LDGSTS.E.BYPASS.LTC128B.128 [R118+0x6000], [R140.64] ;  /* 0x060000008c767fae */ /* 0x0003e2000b901d54 */
[----:B------:R-:W-:Y:S03]  /*3920*/  ISETP.GT.AND P0, PT, R130, RZ, PT ;  /* 0x000000ff8200720c */ /* 0x000fe60003f04270 */
        /* <DEDUP_REMOVED lines=16> */
[----:B------:R-:W2:Y:S07]  /*3a30*/  LDSM.16.M88.4 R96, [R113] ;  /* 0x000000007160783b */ /* 0x000eae0000000200 */
        /* <DEDUP_REMOVED lines=70> */
.L_x_728:
[----:B------:R-:W-:Y:S01]  /*3ea0*/  FMNMX.FTZ R0, R4, R85, !PT ;  /* 0x0000005504007209 */ /* 0x000fe20007810000 */
[----:B------:R-:W-:Y:S01]  /*3eb0*/  IMAD.SHL.U32 R107, R130, 0x2, RZ ;  /* 0x00000002826b7824 */ /* 0x000fe200078e00ff */
[----:B------:R-:W-:Y:S02]  /*3ec0*/  LOP3.LUT R110, R135, UR12, R138, 0x96, !PT ;  /* 0x0000000c876e7c12 */ /* 0x000fe4000f8e968a */
[----:B------:R-:W-:Y:S02]  /*3ed0*/  FMNMX.FTZ R87, R5, R0, !PT ;  /* 0x0000000005577209 */ /* 0x000fe40007810000 */
[----:B------:R-:W-:Y:S01]  /*3ee0*/  FMNMX.FTZ R0, R6, R3, !PT ;  /* 0x0000000306007209 */ /* 0x000fe20007810000 */
[----:B------:R-:W-:Y:S01]  /*3ef0*/  IMAD.WIDE.U32 R110, R110, -0x326172a9, RZ ;  /* 0xcd9e8d576e6e7825 */ /* 0x000fe200078e00ff */
        /* <DEDUP_REMOVED lines=28> */
[----:B------:R-:W-:Y:S01]  /*40c0*/  LOP3.LUT R88, R139, UR23, R107, 0x96, !PT ;  /* 0x000000178b587c12 */ /* 0x000fe2000f8e966b */
[----:B------:R-:W-:Y:S01]  /*40d0*/  SHFL.BFLY PT, R2, R95, 0x2, 0x1f ;  /* 0x0c401f005f027f89 */ /* 0x000fe200000e0000 */
[----:B------:R-:W-:Y:S02]  /*40e0*/  FMNMX.FTZ R89, R35, R0, !PT ;  /* 0x0000000023597209 */ /* 0x000fe40007810000 */
[----:B------:R-:W-:Y:S01]  /*40f0*/  IADD3 R107, R107, 0x1, RZ ;  /* 0x000000016b6b7810 */ /* 0x000fe20007ffe0ff */
[----:B------:R-:W-:Y:S01]  /*4100*/  IMAD.WIDE.U32 R90, R88, -0x326172a9, RZ ;  /* 0xcd9e8d57585a7825 */ /* 0x000fe200078e00ff */
[----:B------:R-:W-:Y:S03]  /*4110*/  IADD3 R130, R130, -0x1, RZ ;  /* 0xffffffff82827810 */ /* 0x000fe60007ffe0ff */
[----:B------:R-:W1:Y:S01]  /*4120*/  SHFL.BFLY PT, R0, R89, 0x2, 0x1f ;  /* 0x0c401f0059007f89 */ /* 0x000e6200000e0000 */
[----:B------:R-:W-:Y:S02]  /*4130*/  LOP3.LUT R88, R91, UR13, R136, 0x96, !PT ;  /* 0x0000000d5b587c12 */ /* 0x000fe4000f8e9688 */
[----:B-1----:R-:W-:Y:S02]  /*4140*/  FMNMX.FTZ R87, R89, R0, !PT ;  /* 0x0000000059577209 */ /* 0x002fe40007810000 */
[----:B------:R-:W-:Y:S01]  /*4150*/  FMNMX.FTZ R93, R95, R2, !PT ;  /* 0x000000025f5d7209 */ /* 0x000fe20007810000 */
[----:B------:R-:W-:Y:S02]  /*4160*/  IMAD.WIDE.U32 R94, R88, -0x2daee0ad, RZ ;  /* 0xd2511f53585e7825 */ /* 0x000fe400078e00ff */
[----:B------:R-:W1:Y:S08]  /*4170*/  SHFL.BFLY PT, R0, R87, 0x1, 0x1f ;  /* 0x0c201f0057007f89 */ /* 0x000e7000000e0000 */
[----:B------:R-:W2:Y:S01]  /*4180*/  SHFL.BFLY PT, R2, R93, 0x1, 0x1f ;  /* 0x0c201f005d027f89 */ /* 0x000ea200000e0000 */
[----:B-1----:R-:W-:Y:S02]  /*4190*/  FMNMX.FTZ R0, R87, R0, !PT ;  /* 0x0000000057007209 */ /* 0x002fe40007810000 */
[----:B------:R-:W-:Y:S03]  /*41a0*/  LOP3.LUT R87, R111, UR11, R90, 0x96, !PT ;  /* 0x0000000b6f577c12 */ /* 0x000fe6000f8e965a */
[----:B------:R-:W-:Y:S02]  /*41b0*/  FMUL.FTZ R104, R0, c[0x0][0x23c] ;  /* 0x00008f0000687a20 */ /* 0x000fe40000410000 */
[----:B------:R-:W-:Y:S01]  /*41c0*/  IMAD.WIDE.U32 R90, R87, -0x2daee0ad, RZ ;  /* 0xd2511f53575a7825 */ /* 0x000fe200078e00ff */
[----:B--2---:R-:W-:Y:S02]  /*41d0*/  FMNMX.FTZ R2, R93, R2, !PT ;  /* 0x000000025d027209 */ /* 0x004fe40007810000 */
[----:B------:R-:W-:Y:S02]  /*41e0*/  LOP3.LUT R87, R95, UR10, R134, 0x96, !PT ;  /* 0x0000000a5f577c12 */ /* 0x000fe4000f8e9686 */
[C---:B------:R-:W-:Y:S01]  /*41f0*/  FSETP.NEU.FTZ.AND P1, PT, R2.reuse, -INF , PT ;  /* 0xff8000000200780b */ /* 0x040fe20003f3d000 */
[C---:B------:R-:W-:Y:S02]  /*4200*/  FMUL.FTZ R105, R2.reuse, c[0x0][0x23c] ;  /* 0x00008f0002697a20 */ /* 0x040fe40000410000 */
[----:B------:R-:W-:Y:S02]  /*4210*/  FADD.FTZ R85, -R2, R85 ;  /* 0x0000005502557221 */ /* 0x000fe40000010100 */
[----:B------:R-:W-:Y:S01]  /*4220*/  IMAD.WIDE.U32 R98, R87, -0x326172a9, RZ ;  /* 0xcd9e8d5757627825 */ /* 0x000fe200078e00ff */
[----:B------:R-:W-:Y:S02]  /*4230*/  FSEL R105, R105, RZ, P1 ;  /* 0x000000ff69697208 */ /* 0x000fe40000800000 */
[----:B------:R-:W-:Y:S01]  /*4240*/  FSETP.NEU.FTZ.AND P1, PT, R0, -INF , PT ;  /* 0xff8000000000780b */ /* 0x000fe20003f3d000 */
[----:B------:R-:W-:Y:S01]  /*4250*/  FMUL.FTZ R84, R85, c[0x0][0x23c] ;  /* 0x00008f0055547a20 */ /* 0x000fe20000410000 */
[----:B------:R-:W-:Y:S01]  /*4260*/  LOP3.LUT R87, R99, UR9, R110, 0x96, !PT ;  /* 0x0000000963577c12 */ /* 0x000fe2000f8e966e */
[--C-:B------:R-:W-:Y:S01]  /*4270*/  FFMA.FTZ R89, R4, c[0x0][0x23c], -R105.reuse ;  /* 0x00008f0004597a23 */ /* 0x100fe20000010869 */
[----:B------:R-:W-:Y:S01]  /*4280*/  FSEL R104, R104, RZ, P1 ;  /* 0x000000ff68687208 */ /* 0x000fe20000800000 */
[--C-:B------:R-:W-:Y:S02]  /*4290*/  FFMA.FTZ R143, R8, c[0x0][0x23c], -R105.reuse ;  /* 0x00008f00088f7a23 */ /* 0x100fe40000010869 */
[----:B------:R-:W1:Y:S01]  /*42a0*/  MUFU.EX2 R84, R84 ;  /* 0x0000005400547308 */ /* 0x000e620000000800 */
[--C-:B------:R-:W-:Y:S02]  /*42b0*/  FFMA.FTZ R140, R9, c[0x0][0x23c], -R105.reuse ;  /* 0x00008f00098c7a23 */ /* 0x100fe40000010869 */
[----:B------:R-:W-:Y:S04]  /*42c0*/  IMAD.WIDE.U32 R96, R87, -0x2daee0ad, RZ ;  /* 0xd2511f5357607825 */ /* 0x000fe800078e00ff */
[----:B------:R-:W-:Y:S01]  /*42d0*/  FFMA.FTZ R142, R10, c[0x0][0x23c], -R104 ;  /* 0x00008f000a8e7a23 */ /* 0x000fe20000010868 */
[----:B------:R-:W-:Y:S01]  /*42e0*/  LOP3.LUT R90, R97, UR6, R90, 0x96, !PT ;  /* 0x00000006615a7c12 */ /* 0x000fe2000f8e965a */
[--C-:B------:R-:W-:Y:S01]  /*42f0*/  FFMA.FTZ R131, R11, c[0x0][0x23c], -R104.reuse ;  /* 0x00008f000b837a23 */ /* 0x100fe20000010868 */
[----:B------:R-:W2:Y:S01]  /*4300*/  MUFU.EX2 R89, R89 ;  /* 0x0000005900597308 */ /* 0x000ea20000000800 */
[--C-:B------:R-:W-:Y:S02]  /*4310*/  FFMA.FTZ R101, R16, c[0x0][0x23c], -R105.reuse ;  /* 0x00008f0010657a23 */ /* 0x100fe40000010869 */
[----:B------:R-:W-:Y:S02]  /*4320*/  FFMA.FTZ R102, R17, c[0x0][0x23c], -R105 ;  /* 0x00008f0011667a23 */ /* 0x000fe40000010869 */
[--C-:B------:R-:W-:Y:S02]  /*4330*/  FFMA.FTZ R100, R19, c[0x0][0x23c], -R104.reuse ;  /* 0x00008f0013647a23 */ /* 0x100fe40000010868 */
[--C-:B------:R-:W-:Y:S02]  /*4340*/  FFMA.FTZ R103, R18, c[0x0][0x23c], -R104.reuse ;  /* 0x00008f0012677a23 */ /* 0x100fe40000010868 */
[----:B------:R-:W-:Y:S01]  /*4350*/  FADD.FTZ R85, -R0, R3 ;  /* 0x0000000300557221 */ /* 0x000fe20000010100 */
[----:B------:R-:W-:Y:S01]  /*4360*/  MUFU.EX2 R143, R143 ;  /* 0x0000008f008f7308 */ /* 0x000fe20000000800 */
[----:B------:R-:W-:Y:S02]  /*4370*/  FFMA.FTZ R93, R6, c[0x0][0x23c], -R104 ;  /* 0x00008f00065d7a23 */ /* 0x000fe40000010868 */
[----:B------:R-:W-:Y:S02]  /*4380*/  FMUL.FTZ R3, R85, c[0x0][0x23c] ;  /* 0x00008f0055037a20 */ /* 0x000fe40000410000 */
        /* <DEDUP_REMOVED lines=29> */
[----:B--2---:R-:W-:Y:S01]  /*4560*/  FFMA.FTZ R146, R84, R109, R89 ;  /* 0x0000006d54927223 */ /* 0x004fe20000010059 */
[----:B------:R-:W-:Y:S01]  /*4570*/  LOP3.LUT R84, R91, UR8, R94, 0x96, !PT ;  /* 0x000000085b547c12 */ /* 0x000fe2000f8e965e */
[----:B------:R-:W-:Y:S04]  /*4580*/  IMAD.WIDE.U32 R90, R90, -0x326172a9, RZ ;  /* 0xcd9e8d575a5a7825 */ /* 0x000fe800078e00ff */
[----:B------:R-:W-:Y:S01]  /*4590*/  IMAD.WIDE.U32 R94, R84, -0x326172a9, RZ ;  /* 0xcd9e8d57545e7825 */ /* 0x000fe200078e00ff */
[----:B------:R-:W-:Y:S03]  /*45a0*/  MUFU.EX2 R100, R100 ;  /* 0x0000006400647308 */ /* 0x000fe60000000800 */
[----:B------:R-:W-:Y:S01]  /*45b0*/  FFMA.FTZ R144, R7, c[0x0][0x23c], -R104 ;  /* 0x00008f0007907a23 */ /* 0x000fe20000010868 */
[----:B------:R-:W-:Y:S01]  /*45c0*/  LOP3.LUT R98, R95, UR7, R98, 0x96, !PT ;  /* 0x000000075f627c12 */ /* 0x000fe2000f8e9662 */
[--C-:B------:R-:W-:Y:S01]  /*45d0*/  FFMA.FTZ R95, R5, c[0x0][0x23c], -R105.reuse ;  /* 0x00008f00055f7a23 */ /* 0x100fe20000010869 */
[----:B------:R-:W-:Y:S01]  /*45e0*/  LOP3.LUT R88, R91, UR5, R94, 0x96, !PT ;  /* 0x000000055b587c12 */ /* 0x000fe2000f8e965e */
[--C-:B------:R-:W-:Y:S02]  /*45f0*/  FFMA.FTZ R145, R12, c[0x0][0x23c], -R105.reuse ;  /* 0x00008f000c917a23 */ /* 0x100fe40000010869 */
[----:B------:R-:W-:Y:S01]  /*4600*/  IMAD.WIDE.U32 R98, R98, -0x2daee0ad, RZ ;  /* 0xd2511f5362627825 */ /* 0x000fe200078e00ff */
[----:B------:R-:W-:Y:S03]  /*4610*/  MUFU.EX2 R103, R103 ;  /* 0x0000006700677308 */ /* 0x000fe60000000800 */
[----:B------:R-:W-:Y:S01]  /*4620*/  FFMA.FTZ R109, R14, c[0x0][0x23c], -R104 ;  /* 0x00008f000e6d7a23 */ /* 0x000fe20000010868 */
[----:B------:R-:W-:Y:S01]  /*4630*/  LOP3.LUT R96, R99, UR4, R96, 0x96, !PT ;  /* 0x0000000463607c12 */ /* 0x000fe2000f8e9660 */
[--C-:B------:R-:W-:Y:S02]  /*4640*/  FFMA.FTZ R106, R15, c[0x0][0x23c], -R104.reuse ;  /* 0x00008f000f6a7a23 */ /* 0x100fe40000010868 */
[--C-:B------:R-:W-:Y:S02]  /*4650*/  FFMA.FTZ R147, R21, c[0x0][0x23c], -R105.reuse ;  /* 0x00008f0015937a23 */ /* 0x100fe40000010869 */
[----:B------:R-:W-:Y:S01]  /*4660*/  IMAD.WIDE.U32 R96, R96, -0x326172a9, RZ ;  /* 0xcd9e8d5760607825 */ /* 0x000fe200078e00ff */
[----:B------:R-:W2:Y:S03]  /*4670*/  MUFU.EX2 R95, R95 ;  /* 0x0000005f005f7308 */ /* 0x000ea60000000800 */
[----:B------:R-:W-:Y:S01]  /*4680*/  FFMA.FTZ R151, R24, c[0x0][0x23c], -R105 ;  /* 0x00008f0018977a23 */ /* 0x000fe20000010869 */
[----:B------:R-:W-:Y:S01]  /*4690*/  LOP3.LUT R84, R96, 0xffff, RZ, 0xc0, !PT ;  /* 0x0000ffff60547812 */ /* 0x000fe200078ec0ff */
        /* <DEDUP_REMOVED lines=8> */
[----:B------:R-:W-:Y:S01]  /*4720*/  FFMA.FTZ R155, R30, c[0x0][0x23c], -R104 ;  /* 0x00008f001e9b7a23 */ /* 0x000fe20000010868 */
[----:B-1----:R-:W-:Y:S01]  /*4730*/  F2FP.PACK_AB R87, R140, R143 ;  /* 0x0000008f8c57723e */ /* 0x002fe200000000ff */
[----:B------:R-:W-:Y:S02]  /*4740*/  IMAD.MOV.U32 R85, RZ, RZ, R2 ;  /* 0x000000ffff557224 */ /* 0x000fe400078e0002 */
[--C-:B------:R-:W-:Y:S01]  /*4750*/  HSET2.LE.AND R90, R84, R127.reuse, PT ;  /* 0x0000007f545a7233 */ /* 0x100fe20003803000 */
[--C-:B------:R-:W-:Y:S03]  /*4760*/  SHF.R.U32.HI R84, RZ, 0x10, R96.reuse ;  /* 0x00000010ff547819 */ /* 0x100fe60000011660 */
[----:B------:R-:W1:Y:S01]  /*4770*/  MUFU.EX2 R3, R3 ;  /* 0x0000000300037308 */ /* 0x000e620000000800 */
[----:B------:R-:W-:Y:S02]  /*4780*/  LOP3.LUT R90, R90, R87, RZ, 0xc0, !PT ;  /* 0x000000575a5a7212 */ /* 0x000fe400078ec0ff */
[----:B------:R-:W-:Y:S01]  /*4790*/  SHF.R.U32.HI R87, RZ, 0x18, R96 ;  /* 0x00000018ff577819 */ /* 0x000fe20000011660 */
[----:B------:R-:W-:Y:S01]  /*47a0*/  IMAD.WIDE.U32 R96, R88, -0x2daee0ad, RZ ;  /* 0xd2511f5358607825 */ /* 0x000fe200078e00ff */
[----:B------:R-:W-:Y:S03]  /*47b0*/  LOP3.LUT R84, R84, 0xff, RZ, 0xc0, !PT ;  /* 0x000000ff54547812 */ /* 0x000fe600078ec0ff */
[----:B--2---:R-:W-:Y:S01]  /*47c0*/  FADD.FTZ R146, R95, R146 ;  /* 0x000000925f927221 */ /* 0x004fe20000010000 */
[----:B------:R-:W-:Y:S01]  /*47d0*/  PRMT R84, R84, 0x5410, R87 ;  /* 0x0000541054547816 */ /* 0x000fe20000000057 */
[----:B------:R-:W2:Y:S01]  /*47e0*/  MUFU.EX2 R144, R144 ;  /* 0x0000009000907308 */ /* 0x000ea20000000800 */
[----:B------:R-:W-:Y:S01]  /*47f0*/  LOP3.LUT R87, R96, 0xff, RZ, 0xc0, !PT ;  /* 0x000000ff60577812 */ /* 0x000fe200078ec0ff */
[----:B------:R-:W-:Y:S01]  /*4800*/  FADD.FTZ R143, R143, R146 ;  /* 0x000000928f8f7221 */ /* 0x000fe20000010000 */
[----:B------:R-:W-:Y:S01]  /*4810*/  LOP3.LUT R92, R97, UR14, R98, 0x96, !PT ;  /* 0x0000000e615c7c12 */ /* 0x000fe2000f8e9662 */
[--C-:B------:R-:W-:Y:S01]  /*4820*/  HSET2.LE.AND R91, R84, R127.reuse, PT ;  /* 0x0000007f545b7233 */ /* 0x100fe20003803000 */
[----:B------:R-:W-:Y:S01]  /*4830*/  F2FP.PACK_AB R84, R131, R142 ;  /* 0x0000008e8354723e */ /* 0x000fe200000000ff */
[----:B------:R-:W-:Y:S02]  /*4840*/  FFMA.FTZ R146, R34, c[0x0][0x23c], -R104 ;  /* 0x00008f0022927a23 */ /* 0x000fe40000010868 */
[----:B------:R-:W-:Y:S01]  /*4850*/  FADD.FTZ R140, R140, R143 ;  /* 0x0000008f8c8c7221 */ /* 0x000fe20000010000 */
[----:B------:R-:W-:Y:S01]  /*4860*/  LOP3.LUT R91, R91, R84, RZ, 0xc0, !PT ;  /* 0x000000545b5b7212 */ /* 0x000fe200078ec0ff */
[----:B------:R-:W-:Y:S01]  /*4870*/  MUFU.EX2 R145, R145 ;  /* 0x0000009100917308 */ /* 0x000fe20000000800 */
[----:B------:R-:W-:Y:S01]  /*4880*/  LOP3.LUT R84, R96, 0xffff, RZ, 0xc0, !PT ;  /* 0x0000ffff60547812 */ /* 0x000fe200078ec0ff */
[----:B-1----:R-:W-:Y:S03]  /*4890*/  FFMA.FTZ R141, R3, R108, R93 ;  /* 0x0000006c038d7223 */ /* 0x002fe6000001005d */
[----:B------:R-:W-:Y:S01]  /*48a0*/  SHF.R.U32.HI R84, RZ, 0x8, R84 ;  /* 0x00000008ff547819 */ /* 0x000fe20000011654 */
[----:B------:R-:W-:Y:S02]  /*48b0*/  FFMA.FTZ R108, R13, c[0x0][0x23c], -R105 ;  /* 0x00008f000d6c7a23 */ /* 0x000fe40000010869 */
[----:B------:R-:W-:Y:S01]  /*48c0*/  FMUL.FTZ R38, R3, R38 ;  /* 0x0000002603267220 */ /* 0x000fe20000410000 */
[----:B------:R-:W-:Y:S01]  /*48d0*/  PRMT R84, R87, 0x5410, R84 ;  /* 0x0000541057547816 */ /* 0x000fe20000000054 */
[C---:B------:R-:W-:Y:S01]  /*48e0*/  FMUL.FTZ R39, R3.reuse, R39 ;  /* 0x0000002703277220 */ /* 0x040fe20000410000 */
[----:B------:R-:W-:Y:S01]  /*48f0*/  F2FP.PACK_AB R87, R102, R101 ;  /* 0x000000656657723e */ /* 0x000fe200000000ff */
[----:B------:R-:W1:Y:S01]  /*4900*/  MUFU.EX2 R108, R108 ;  /* 0x0000006c006c7308 */ /* 0x000e620000000800 */
[C---:B------:R-:W-:Y:S01]  /*4910*/  FMUL.FTZ R42, R3.reuse, R42 ;  /* 0x0000002a032a7220 */ /* 0x040fe20000410000 */
[--C-:B------:R-:W-:Y:S01]  /*4920*/  HSET2.LE.AND R98, R84, R127.reuse, PT ;  /* 0x0000007f54627233 */ /* 0x100fe20003803000 */
[--C-:B------:R-:W-:Y:S01]  /*4930*/  SHF.R.U32.HI R84, RZ, 0x10, R96.reuse ;  /* 0x00000010ff547819 */ /* 0x100fe20000011660 */
[C---:B------:R-:W-:Y:S02]  /*4940*/  FMUL.FTZ R43, R3.reuse, R43 ;  /* 0x0000002b032b7220 */ /* 0x040fe40000410000 */
[C---:B------:R-:W-:Y:S01]  /*4950*/  FMUL.FTZ R46, R3.reuse, R46 ;  /* 0x0000002e032e7220 */ /* 0x040fe20000410000 */
[----:B------:R-:W-:Y:S01]  /*4960*/  LOP3.LUT R98, R98, R87, RZ, 0xc0, !PT ;  /* 0x0000005762627212 */ /* 0x000fe200078ec0ff */
[C---:B------:R-:W-:Y:S01]  /*4970*/  FMUL.FTZ R47, R3.reuse, R47 ;  /* 0x0000002f032f7220 */ /* 0x040fe20000410000 */
[----:B------:R-:W-:Y:S01]  /*4980*/  SHF.R.U32.HI R87, RZ, 0x18, R96 ;  /* 0x00000018ff577819 */ /* 0x000fe20000011660 */
[C---:B------:R-:W-:Y:S01]  /*4990*/  FMUL.FTZ R50, R3.reuse, R50 ;  /* 0x0000003203327220 */ /* 0x040fe20000410000 */
[----:B------:R-:W-:Y:S01]  /*49a0*/  LOP3.LUT R84, R84, 0xff, RZ, 0xc0, !PT ;  /* 0x000000ff54547812 */ /* 0x000fe200078ec0ff */
[C---:B------:R-:W-:Y:S01]  /*49b0*/  FMUL.FTZ R51, R3.reuse, R51 ;  /* 0x0000003303337220 */ /* 0x040fe20000410000 */
[----:B------:R-:W-:Y:S01]  /*49c0*/  MUFU.EX2 R109, R109 ;  /* 0x0000006d006d7308 */ /* 0x000fe20000000800 */
[C---:B------:R-:W-:Y:S01]  /*49d0*/  FMUL.FTZ R54, R3.reuse, R54 ;  /* 0x0000003603367220 */ /* 0x040fe20000410000 */
[----:B------:R-:W-:Y:S01]  /*49e0*/  PRMT R84, R84, 0x5410, R87 ;  /* 0x0000541054547816 */ /* 0x000fe20000000057 */
[C---:B------:R-:W-:Y:S01]  /*49f0*/  FMUL.FTZ R55, R3.reuse, R55 ;  /* 0x0000003703377220 */ /* 0x040fe20000410000 */
[----:B------:R-:W-:Y:S01]  /*4a00*/  LOP3.LUT R87, R94, 0xffff, RZ, 0xc0, !PT ;  /* 0x0000ffff5e577812 */ /* 0x000fe200078ec0ff */
[C---:B------:R-:W-:Y:S02]  /*4a10*/  FMUL.FTZ R58, R3.reuse, R58 ;  /* 0x0000003a033a7220 */ /* 0x040fe40000410000 */
[--C-:B------:R-:W-:Y:S01]  /*4a20*/  HSET2.LE.AND R99, R84, R127.reuse, PT ;  /* 0x0000007f54637233 */ /* 0x100fe20003803000 */
[----:B------:R-:W-:Y:S01]  /*4a30*/  F2FP.PACK_AB R84, R100, R103 ;  /* 0x000000676454723e */ /* 0x000fe200000000ff */
[C---:B------:R-:W-:Y:S01]  /*4a40*/  FMUL.FTZ R59, R3.reuse, R59 ;  /* 0x0000003b033b7220 */ /* 0x040fe20000410000 */
[----:B------:R-:W-:Y:S01]  /*4a50*/  SHF.R.U32.HI R87, RZ, 0x8, R87 ;  /* 0x00000008ff577819 */ /* 0x000fe20000011657 */
[----:B------:R-:W-:Y:S01]  /*4a60*/  FMUL.FTZ R62, R3, R62 ;  /* 0x0000003e033e7220 */ /* 0x000fe20000410000 */
[----:B------:R-:W-:Y:S01]  /*4a70*/  LOP3.LUT R99, R99, R84, RZ, 0xc0, !PT ;  /* 0x0000005463637212 */ /* 0x000fe200078ec0ff */
[C---:B------:R-:W-:Y:S01]  /*4a80*/  FMUL.FTZ R63, R3.reuse, R63 ;  /* 0x0000003f033f7220 */ /* 0x040fe20000410000 */
[----:B------:R-:W-:Y:S01]  /*4a90*/  LOP3.LUT R84, R94, 0xff, RZ, 0xc0, !PT ;  /* 0x000000ff5e547812 */ /* 0x000fe200078ec0ff */
[C---:B------:R-:W-:Y:S01]  /*4aa0*/  FMUL.FTZ R66, R3.reuse, R66 ;  /* 0x0000004203427220 */ /* 0x040fe20000410000 */
[----:B------:R-:W3:Y:S01]  /*4ab0*/  MUFU.EX2 R106, R106 ;  /* 0x0000006a006a7308 */ /* 0x000ee20000000800 */
[C---:B------:R-:W-:Y:S01]  /*4ac0*/  FMUL.FTZ R67, R3.reuse, R67 ;  /* 0x0000004303437220 */ /* 0x040fe20000410000 */
[----:B------:R-:W-:Y:S01]  /*4ad0*/  PRMT R84, R84, 0x5410, R87 ;  /* 0x0000541054547816 */ /* 0x000fe20000000057 */
[----:B------:R-:W-:Y:S01]  /*4ae0*/  FMUL.FTZ R70, R3, R70 ;  /* 0x0000004603467220 */ /* 0x000fe20000410000 */
[----:B------:R-:W-:Y:S01]  /*4af0*/  F2FP.PACK_AB R87, R95, R89 ;  /* 0x000000595f57723e */ /* 0x000fe200000000ff */
[C---:B------:R-:W-:Y:S02]  /*4b00*/  FMUL.FTZ R71, R3.reuse, R71 ;  /* 0x0000004703477220 */ /* 0x040fe40000410000 */
[--C-:B------:R-:W-:Y:S01]  /*4b10*/  HSET2.LE.AND R88, R84, R127.reuse, PT ;  /* 0x0000007f54587233 */ /* 0x100fe20003803000 */
[--C-:B------:R-:W-:Y:S01]  /*4b20*/  SHF.R.U32.HI R84, RZ, 0x10, R94.reuse ;  /* 0x00000010ff547819 */ /* 0x100fe2000001165e */
[C---:B------:R-:W-:Y:S01]  /*4b30*/  FMUL.FTZ R74, R3.reuse, R74 ;  /* 0x0000004a034a7220 */ /* 0x040fe20000410000 */
[----:B------:R-:W-:Y:S01]  /*4b40*/  SHF.R.U32.HI R94, RZ, 0x18, R94 ;  /* 0x00000018ff5e7819 */ /* 0x000fe2000001165e */
[C---:B------:R-:W-:Y:S01]  /*4b50*/  FMUL.FTZ R75, R3.reuse, R75 ;  /* 0x0000004b034b7220 */ /* 0x040fe20000410000 */
[----:B------:R-:W-:Y:S01]  /*4b60*/  LOP3.LUT R88, R88, R87, RZ, 0xc0, !PT ;  /* 0x0000005758587212 */ /* 0x000fe200078ec0ff */
[C---:B------:R-:W-:Y:S01]  /*4b70*/  FMUL.FTZ R78, R3.reuse, R78 ;  /* 0x0000004e034e7220 */ /* 0x040fe20000410000 */
[----:B------:R-:W-:Y:S01]  /*4b80*/  LOP3.LUT R87, R84, 0xff, RZ, 0xc0, !PT ;  /* 0x000000ff54577812 */ /* 0x000fe200078ec0ff */
[C---:B------:R-:W-:Y:S01]  /*4b90*/  FMUL.FTZ R79, R3.reuse, R79 ;  /* 0x0000004f034f7220 */ /* 0x040fe20000410000 */
[----:B--2---:R-:W-:Y:S01]  /*4ba0*/  F2FP.PACK_AB R84, R144, R93 ;  /* 0x0000005d9054723e */ /* 0x004fe200000000ff */
[----:B------:R-:W-:Y:S01]  /*4bb0*/  FMUL.FTZ R82, R3, R82 ;  /* 0x0000005203527220 */ /* 0x000fe20000410000 */
[----:B------:R-:W-:Y:S01]  /*4bc0*/  PRMT R94, R87, 0x5410, R94 ;  /* 0x00005410575e7816 */ /* 0x000fe2000000005e */
[----:B------:R-:W-:Y:S01]  /*4bd0*/  FMUL.FTZ R83, R3, R83 ;  /* 0x0000005303537220 */ /* 0x000fe20000410000 */
[C---:B------:R-:W-:Y:S01]  /*4be0*/  LOP3.LUT R87, R92.reuse, 0xff, RZ, 0xc0, !PT ;  /* 0x000000ff5c577812 */ /* 0x040fe200078ec0ff */
[----:B------:R-:W-:Y:S01]  /*4bf0*/  MUFU.EX2 R147, R147 ;  /* 0x0000009300937308 */ /* 0x000fe20000000800 */
[----:B------:R-:W-:Y:S01]  /*4c00*/  IMAD.MOV.U32 R3, RZ, RZ, R0 ;  /* 0x000000ffff037224 */ /* 0x000fe200078e0000 */
[--C-:B------:R-:W-:Y:S05]  /*4c10*/  HSET2.LE.AND R89, R94, R127.reuse, PT ;  /* 0x0000007f5e597233 */ /* 0x100fea0003803000 */
[----:B------:R-:W-:Y:S02]  /*4c20*/  LOP3.LUT R89, R89, R84, RZ, 0xc0, !PT ;  /* 0x0000005459597212 */ /* 0x000fe400078ec0ff */
[----:B------:R-:W-:Y:S01]  /*4c30*/  LOP3.LUT R84, R92, 0xffff, RZ, 0xc0, !PT ;  /* 0x0000ffff5c547812 */ /* 0x000fe200078ec0ff */
[----:B------:R-:W-:Y:S03]  /*4c40*/  MUFU.EX2 R148, R148 ;  /* 0x0000009400947308 */ /* 0x000fe60000000800 */
[----:B------:R-:W-:Y:S04]  /*4c50*/  SHF.R.U32.HI R84, RZ, 0x8, R84 ;  /* 0x00000008ff547819 */ /* 0x000fe80000011654 */
[----:B------:R-:W-:Y:S02]  /*4c60*/  PRMT R84, R87, 0x5410, R84 ;  /* 0x0000541057547816 */ /* 0x000fe40000000054 */
[----:B-1----:R-:W-:Y:S01]  /*4c70*/  F2FP.PACK_AB R87, R108, R145 ;  /* 0x000000916c57723e */ /* 0x002fe200000000ff */
[----:B------:R-:W1:Y:S02]  /*4c80*/  MUFU.EX2 R149, R149 ;  /* 0x0000009500957308 */ /* 0x000e640000000800 */
[--C-:B------:R-:W-:Y:S01]  /*4c90*/  HSET2.LE.AND R96, R84, R127.reuse, PT ;  /* 0x0000007f54607233 */ /* 0x100fe20003803000 */
[--C-:B------:R-:W-:Y:S02]  /*4ca0*/  SHF.R.U32.HI R84, RZ, 0x10, R92.reuse ;  /* 0x00000010ff547819 */ /* 0x100fe4000001165c */
[----:B------:R-:W-:Y:S02]  /*4cb0*/  SHF.R.U32.HI R92, RZ, 0x18, R92 ;  /* 0x00000018ff5c7819 */ /* 0x000fe4000001165c */
[----:B------:R-:W-:Y:S02]  /*4cc0*/  LOP3.LUT R96, R96, R87, RZ, 0xc0, !PT ;  /* 0x0000005760607212 */ /* 0x000fe400078ec0ff */
[----:B------:R-:W-:Y:S01]  /*4cd0*/  LOP3.LUT R87, R84, 0xff, RZ, 0xc0, !PT ;  /* 0x000000ff54577812 */ /* 0x000fe200078ec0ff */
[----:B------:R-:W-:Y:S01]  /*4ce0*/  MUFU.EX2 R151, R151 ;  /* 0x0000009700977308 */ /* 0x000fe20000000800 */
[----:B---3--:R-:W-:Y:S02]  /*4cf0*/  F2FP.PACK_AB R84, R106, R109 ;  /* 0x0000006d6a54723e */ /* 0x008fe400000000ff */
[----:B------:R-:W-:Y:S05]  /*4d00*/  PRMT R92, R87, 0x5410, R92 ;  /* 0x00005410575c7816 */ /* 0x000fea000000005c */
[--C-:B------:R-:W-:Y:S02]  /*4d10*/  HSET2.LE.AND R97, R92, R127.reuse, PT ;  /* 0x0000007f5c617233 */ /* 0x100fe40003803000 */
[----:B------:R-:W2:Y:S01]  /*4d20*/  LDSM.16.MT88.4 R92, [R112+0x6000] ;  /* 0x00600000705c783b */ /* 0x000ea20000004200 */
[----:B------:R-:W-:Y:S02]  /*4d30*/  MUFU.EX2 R150, R150 ;  /* 0x0000009600967308 */ /* 0x000fe40000000800 */
[----:B------:R-:W-:Y:S02]  /*4d40*/  LOP3.LUT R97, R97, R84, RZ, 0xc0, !PT ;  /* 0x0000005461617212 */ /* 0x000fe400078ec0ff */
[----:B-1----:R-:W-:Y:S02]  /*4d50*/  F2FP.PACK_AB R30, R149, R148 ;  /* 0x00000094951e723e */ /* 0x002fe400000000ff */
[----:B------:R-:W-:Y:S01]  /*4d60*/  LOP3.LUT R84, R139, UR23, R107, 0x96, !PT ;  /* 0x000000178b547c12 */ /* 0x000fe2000f8e966b */
[--C-:B------:R-:W-:Y:S03]  /*4d70*/  FFMA.FTZ R107, R29, c[0x0][0x23c], -R105.reuse ;  /* 0x00008f001d6b7a23 */ /* 0x100fe60000010869 */
[----:B------:R-:W-:Y:S10]  /*4d80*/  MUFU.EX2 R146, R146 ;  /* 0x0000009200927308 */ /* 0x000ff40000000800 */
[----:B------:R-:W-:Y:S01]  /*4d90*/  MUFU.EX2 R143, R107 ;  /* 0x0000006b008f7308 */ /* 0x000fe20000000800 */
[C---:B--2---:R-:W-:Y:S08]  /*4da0*/  HMMA.16816.F32 R36, R88.reuse, R92, R36 ;  /* 0x0000005c5824723c */ /* 0x044ff00000001824 */
        /* <DEDUP_REMOVED lines=39> */
[----:B------:R-:W-:Y:S04]  /*5020*/  LOP3.LUT R84, R89, UR10, R134, 0x96, !PT ;  /* 0x0000000a59547c12 */ /* 0x000fe8000f8e9686 */
[----:B------:R-:W-:Y:S01]  /*5030*/  LOP3.LUT R96, R99, UR8, R88, 0x96, !PT ;  /* 0x0000000863607c12 */ /* 0x000fe2000f8e9658 */
[----:B------:R-:W-:Y:S04]  /*5040*/  IMAD.WIDE.U32 R152, R84, -0x326172a9, RZ ;  /* 0xcd9e8d5754987825 */ /* 0x000fe800078e00ff */
[----:B------:R-:W-:Y:S01]  /*5050*/  IMAD.WIDE.U32 R96, R96, -0x326172a9, RZ ;  /* 0xcd9e8d5760607825 */ /* 0x000fe200078e00ff */
[----:B------:R-:W-:Y:S03]  /*5060*/  LOP3.LUT R111, R153, UR9, R110, 0x96, !PT ;  /* 0x00000009996f7c12 */ /* 0x000fe6000f8e966e */
[--C-:B------:R-:W-:Y:S01]  /*5070*/  FFMA.FTZ R110, R20, c[0x0][0x23c], -R105.reuse ;  /* 0x00008f00146e7a23 */ /* 0x100fe20000010869 */
[----:B------:R-:W-:Y:S01]  /*5080*/  LOP3.LUT R152, R97, UR7, R152, 0x96, !PT ;  /* 0x0000000761987c12 */ /* 0x000fe2000f8e9698 */
[----:B------:R-:W-:Y:S04]  /*5090*/  IMAD.WIDE.U32 R90, R111, -0x2daee0ad, RZ ;  /* 0xd2511f536f5a7825 */ /* 0x000fe800078e00ff */
[----:B------:R-:W-:Y:S01]  /*50a0*/  IMAD.WIDE.U32 R152, R152, -0x2daee0ad, RZ ;  /* 0xd2511f5398987825 */ /* 0x000fe200078e00ff */
[----:B------:R-:W-:Y:S01]  /*50b0*/  LOP3.LUT R98, R91, UR6, R98, 0x96, !PT ;  /* 0x000000065b627c12 */ /* 0x000fe2000f8e9662 */
[----:B------:R-:W-:Y:S02]  /*50c0*/  MUFU.EX2 R110, R110 ;  /* 0x0000006e006e7308 */ /* 0x000fe40000000800 */
[--C-:B------:R-:W-:Y:S01]  /*50d0*/  FFMA.FTZ R84, R25, c[0x0][0x23c], -R105.reuse ;  /* 0x00008f0019547a23 */ /* 0x100fe20000010869 */
[----:B------:R-:W-:Y:S01]  /*50e0*/  LOP3.LUT R90, R153, UR4, R90, 0x96, !PT ;  /* 0x00000004995a7c12 */ /* 0x000fe2000f8e965a */
[----:B------:R-:W-:Y:S04]  /*50f0*/  IMAD.WIDE.U32 R98, R98, -0x326172a9, RZ ;  /* 0xcd9e8d5762627825 */ /* 0x000fe800078e00ff */
[----:B------:R-:W-:Y:S01]  /*5100*/  IMAD.WIDE.U32 R90, R90, -0x326172a9, RZ ;  /* 0xcd9e8d575a5a7825 */ /* 0x000fe200078e00ff */
[----:B------:R-:W-:Y:S01]  /*5110*/  LOP3.LUT R96, R99, UR5, R96, 0x96, !PT ;  /* 0x0000000563607c12 */ /* 0x000fe2000f8e9660 */
[----:B------:R-:W1:Y:S02]  /*5120*/  MUFU.EX2 R84, R84 ;  /* 0x0000005400547308 */ /* 0x000e640000000800 */
[----:B------:R-:W-:Y:S01]  /*5130*/  FFMA.FTZ R111, R28, c[0x0][0x23c], -R105 ;  /* 0x00008f001c6f7a23 */ /* 0x000fe20000010869 */
[----:B------:R-:W-:Y:S01]  /*5140*/  LOP3.LUT R87, R91, UR15, R98, 0x96, !PT ;  /* 0x0000000f5b577c12 */ /* 0x000fe2000f8e9662 */
[----:B------:R-:W-:Y:S01]  /*5150*/  FFMA.FTZ R153, R31, c[0x0][0x23c], -R104 ;  /* 0x00008f001f997a23 */ /* 0x000fe20000010868 */
[----:B------:R-:W-:Y:S01]  /*5160*/  LOP3.LUT R94, R90, 0xff, RZ, 0xc0, !PT ;  /* 0x000000ff5a5e7812 */ /* 0x000fe200078ec0ff */
[----:B------:R-:W-:Y:S01]  /*5170*/  IMAD.WIDE.U32 R156, R96, -0x2daee0ad, RZ ;  /* 0xd2511f53609c7825 */ /* 0x000fe200078e00ff */
[C---:B------:R-:W-:Y:S02]  /*5180*/  LOP3.LUT R89, R87.reuse, 0xffff, RZ, 0xc0, !PT ;  /* 0x0000ffff57597812 */ /* 0x040fe400078ec0ff */
[----:B------:R-:W-:Y:S02]  /*5190*/  LOP3.LUT R92, R87, 0xff, RZ, 0xc0, !PT ;  /* 0x000000ff575c7812 */ /* 0x000fe400078ec0ff */
[----:B------:R-:W-:Y:S02]  /*51a0*/  SHF.R.U32.HI R89, RZ, 0x8, R89 ;  /* 0x00000008ff597819 */ /* 0x000fe40000011659 */
[--C-:B------:R-:W-:Y:S02]  /*51b0*/  SHF.R.U32.HI R98, RZ, 0x10, R90.reuse ;  /* 0x00000010ff627819 */ /* 0x100fe4000001165a */
[----:B------:R-:W-:Y:S02]  /*51c0*/  PRMT R92, R92, 0x5410, R89 ;  /* 0x000054105c5c7816 */ /* 0x000fe40000000059 */
[----:B------:R-:W-:Y:S02]  /*51d0*/  LOP3.LUT R89, R90, 0xffff, RZ, 0xc0, !PT ;  /* 0x0000ffff5a597812 */ /* 0x000fe400078ec0ff */
[----:B------:R-:W-:Y:S02]  /*51e0*/  SHF.R.U32.HI R154, RZ, 0x10, R87 ;  /* 0x00000010ff9a7819 */ /* 0x000fe40000011657 */
[----:B------:R-:W-:Y:S02]  /*51f0*/  SHF.R.U32.HI R89, RZ, 0x8, R89 ;  /* 0x00000008ff597819 */ /* 0x000fe40000011659 */
[----:B------:R-:W-:Y:S02]  /*5200*/  LOP3.LUT R98, R98, 0xff, RZ, 0xc0, !PT ;  /* 0x000000ff62627812 */ /* 0x000fe400078ec0ff */
[----:B------:R-:W-:Y:S02]  /*5210*/  PRMT R94, R94, 0x5410, R89 ;  /* 0x000054105e5e7816 */ /* 0x000fe40000000059 */
[----:B------:R-:W-:Y:S02]  /*5220*/  SHF.R.U32.HI R89, RZ, 0x18, R90 ;  /* 0x00000018ff597819 */ /* 0x000fe4000001165a */
[----:B------:R-:W-:Y:S01]  /*5230*/  SHF.R.U32.HI R87, RZ, 0x18, R87 ;  /* 0x00000018ff577819 */ /* 0x000fe20000011657 */
[--C-:B------:R-:W-:Y:S01]  /*5240*/  HSET2.LE.AND R34, R94, R127.reuse, PT ;  /* 0x0000007f5e227233 */ /* 0x100fe20003803000 */
[----:B------:R-:W-:Y:S02]  /*5250*/  LOP3.LUT R154, R154, 0xff, RZ, 0xc0, !PT ;  /* 0x000000ff9a9a7812 */ /* 0x000fe400078ec0ff */
[----:B------:R-:W-:Y:S02]  /*5260*/  PRMT R98, R98, 0x5410, R89 ;  /* 0x0000541062627816 */ /* 0x000fe40000000059 */
[----:B------:R-:W-:Y:S01]  /*5270*/  PRMT R154, R154, 0x5410, R87 ;  /* 0x000054109a9a7816 */ /* 0x000fe20000000057 */
[--C-:B------:R-:W-:Y:S01]  /*5280*/  FFMA.FTZ R87, R32, c[0x0][0x23c], -R105.reuse ;  /* 0x00008f0020577a23 */ /* 0x100fe20000010869 */
[----:B------:R-:W2:Y:S01]  /*5290*/  LDSM.16.MT88.4 R88, [R112+0x6800] ;  /* 0x006800007058783b */ /* 0x000ea20000004200 */
[----:B------:R-:W-:Y:S01]  /*52a0*/  FFMA.FTZ R105, R33, c[0x0][0x23c], -R105 ;  /* 0x00008f0021697a23 */ /* 0x000fe20000010869 */
[--C-:B------:R-:W-:Y:S01]  /*52b0*/  HSET2.LE.AND R32, R92, R127.reuse, PT ;  /* 0x0000007f5c207233 */ /* 0x100fe20003803000 */
[----:B------:R-:W-:Y:S01]  /*52c0*/  FADD.FTZ R33, R144, R141 ;  /* 0x0000008d90217221 */ /* 0x000fe20000010000 */
[----:B-1----:R-:W-:Y:S01]  /*52d0*/  F2FP.PACK_AB R31, R84, R151 ;  /* 0x00000097541f723e */ /* 0x002fe200000000ff */
[----:B------:R-:W-:Y:S01]  /*52e0*/  FFMA.FTZ R141, R27, c[0x0][0x23c], -R104 ;  /* 0x00008f001b8d7a23 */ /* 0x000fe20000010868 */
[----:B------:R-:W-:Y:S01]  /*52f0*/  SHF.R.U32.HI R107, RZ, 0x18, R156 ;  /* 0x00000018ff6b7819 */ /* 0x000fe2000001169c */
[----:B------:R-:W-:Y:S01]  /*5300*/  FFMA.FTZ R104, R35, c[0x0][0x23c], -R104 ;  /* 0x00008f0023687a23 */ /* 0x000fe20000010868 */
[----:B------:R-:W-:Y:S01]  /*5310*/  F2FP.PACK_AB R35, R147, R110 ;  /* 0x0000006e9323723e */ /* 0x000fe200000000ff */
[----:B------:R-:W-:Y:S01]  /*5320*/  FADD.FTZ R142, R142, R33 ;  /* 0x000000218e8e7221 */ /* 0x000fe20000010000 */
[--C-:B------:R-:W-:Y:S01]  /*5330*/  HSET2.LE.AND R33, R154, R127.reuse, PT ;  /* 0x0000007f9a217233 */ /* 0x100fe20003803000 */
[----:B------:R-:W1:Y:S01]  /*5340*/  MUFU.EX2 R141, R141 ;  /* 0x0000008d008d7308 */ /* 0x000e620000000800 */
[----:B------:R-:W-:Y:S01]  /*5350*/  LOP3.LUT R32, R32, R35, RZ, 0xc0, !PT ;  /* 0x0000002320207212 */ /* 0x000fe200078ec0ff */
[--C-:B------:R-:W-:Y:S01]  /*5360*/  HSET2.LE.AND R35, R98, R127.reuse, PT ;  /* 0x0000007f62237233 */ /* 0x100fe20003803000 */
[----:B------:R-:W3:Y:S01]  /*5370*/  LDSM.16.MT88.4 R92, [R86+0x6800] ;  /* 0x00680000565c783b */ /* 0x000ee20000004200 */
[----:B------:R-:W-:Y:S01]  /*5380*/  LOP3.LUT R33, R33, R30, RZ, 0xc0, !PT ;  /* 0x0000001e21217212 */ /* 0x000fe200078ec0ff */
[----:B------:R-:W-:Y:S01]  /*5390*/  FADD.FTZ R154, R131, R142 ;  /* 0x0000008e839a7221 */ /* 0x000fe20000010000 */
[----:B------:R-:W-:Y:S01]  /*53a0*/  LOP3.LUT R34, R34, R31, RZ, 0xc0, !PT ;  /* 0x0000001f22227212 */ /* 0x000fe200078ec0ff */
[----:B------:R-:W-:Y:S01]  /*53b0*/  FADD.FTZ R31, R145, R140 ;  /* 0x0000008c911f7221 */ /* 0x000fe20000010000 */
[----:B------:R-:W-:Y:S01]  /*53c0*/  LOP3.LUT R152, R157, UR14, R152, 0x96, !PT ;  /* 0x0000000e9d987c12 */ /* 0x000fe2000f8e9698 */
[----:B------:R-:W-:Y:S01]  /*53d0*/  FADD.FTZ R109, R109, R154 ;  /* 0x0000009a6d6d7221 */ /* 0x000fe20000010000 */
[----:B------:R-:W-:Y:S01]  /*53e0*/  MUFU.EX2 R145, R105 ;  /* 0x0000006900917308 */ /* 0x000fe20000000800 */
[----:B------:R-:W-:Y:S01]  /*53f0*/  LDSM.16.MT88.4 R96, [R86+0x8800] ;  /* 0x008800005660783b */ /* 0x000fe20000004200 */
[----:B------:R-:W-:Y:S01]  /*5400*/  FADD.FTZ R108, R108, R31 ;  /* 0x0000001f6c6c7221 */ /* 0x000fe20000010000 */
[----:B------:R-:W-:Y:S01]  /*5410*/  SHF.R.U32.HI R31, RZ, 0x10, R152 ;  /* 0x00000010ff1f7819 */ /* 0x000fe20000011698 */
[----:B------:R-:W-:Y:S02]  /*5420*/  FADD.FTZ R106, R106, R109 ;  /* 0x0000006d6a6a7221 */ /* 0x000fe40000010000 */
[----:B------:R-:W-:Y:S01]  /*5430*/  FADD.FTZ R101, R101, R108 ;  /* 0x0000006c65657221 */ /* 0x000fe20000010000 */
[----:B------:R-:W-:Y:S01]  /*5440*/  LOP3.LUT R31, R31, 0xff, RZ, 0xc0, !PT ;  /* 0x000000ff1f1f7812 */ /* 0x000fe200078ec0ff */
[----:B------:R-:W-:Y:S02]  /*5450*/  FADD.FTZ R103, R103, R106 ;  /* 0x0000006a67677221 */ /* 0x000fe40000010000 */
[----:B------:R-:W-:Y:S01]  /*5460*/  FADD.FTZ R101, R102, R101 ;  /* 0x0000006566657221 */ /* 0x000fe20000010000 */
[----:B------:R4:W-:Y:S01]  /*5470*/  MUFU.EX2 R144, R111 ;  /* 0x0000006f00907308 */ /* 0x0009e20000000800 */
[----:B-1----:R-:W-:Y:S04]  /*5480*/  F2FP.PACK_AB R30, R141, R150 ;  /* 0x000000968d1e723e */ /* 0x002fe800000000ff */
[----:B------:R-:W-:Y:S02]  /*5490*/  LOP3.LUT R35, R35, R30, RZ, 0xc0, !PT ;  /* 0x0000001e23237212 */ /* 0x000fe400078ec0ff */
[----:B------:R-:W-:Y:S03]  /*54a0*/  LOP3.LUT R30, R156, 0xffff, RZ, 0xc0, !PT ;  /* 0x0000ffff9c1e7812 */ /* 0x000fe600078ec0ff */
[----:B------:R1:W5:Y:S02]  /*54b0*/  MUFU.EX2 R142, R87 ;  /* 0x00000057008e7308 */ /* 0x0003640000000800 */
[C---:B--2---:R-:W-:Y:S08]  /*54c0*/  HMMA.16816.F32 R36, R32.reuse, R88, R36 ;  /* 0x000000582024723c */ /* 0x044ff00000001824 */
[----:B------:R-:W-:Y:S01]  /*54d0*/  MUFU.EX2 R131, R153 ;  /* 0x0000009900837308 */ /* 0x000fe20000000800 */
[C---:B------:R-:W-:Y:S01]  /*54e0*/  HMMA.16816.F32 R40, R32.reuse, R90, R40 ;  /* 0x0000005a2028723c */ /* 0x040fe20000001828 */
[----:B------:R-:W2:Y:S02]  /*54f0*/  LDSM.16.MT88.4 R88, [R112+0x7800] ;  /* 0x007800007058783b */ /* 0x000ea40000004200 */
[----:B----4-:R-:W-:Y:S05]  /*5500*/  SHF.R.U32.HI R111, RZ, 0x10, R156 ;  /* 0x00000010ff6f7819 */ /* 0x010fea000001169c */
[C---:B---3--:R-:W-:Y:S01]  /*5510*/  HMMA.16816.F32 R44, R32.reuse, R92, R44 ;  /* 0x0000005c202c723c */ /* 0x048fe2000000182c */
[----:B------:R-:W-:Y:S01]  /*5520*/  LOP3.LUT R108, R111, 0xff, RZ, 0xc0, !PT ;  /* 0x000000ff6f6c7812 */ /* 0x000fe200078ec0ff */
[----:B------:R3:W-:Y:S02]  /*5530*/  MUFU.EX2 R153, R104 ;  /* 0x0000006800997308 */ /* 0x0007e40000000800 */
[----:B-1----:R-:W-:Y:S02]  /*5540*/  LOP3.LUT R87, R152, 0xffff, RZ, 0xc0, !PT ;  /* 0x0000ffff98577812 */ /* 0x002fe400078ec0ff */
[----:B------:R-:W-:Y:S02]  /*5550*/  PRMT R108, R108, 0x5410, R107 ;  /* 0x000054106c6c7816 */ /* 0x000fe4000000006b */
[C---:B------:R-:W-:Y:S01]  /*5560*/  HMMA.16816.F32 R48, R32.reuse, R94, R48 ;  /* 0x0000005e2030723c */ /* 0x040fe20000001830 */
[----:B------:R-:W1:Y:S03]  /*5570*/  LDSM.16.MT88.4 R92, [R86+0x7800] ;  /* 0x00780000565c783b */ /* 0x000e660000004200 */
[----:B------:R-:W4:Y:S01]  /*5580*/  MUFU.EX2 R140, R155 ;  /* 0x0000009b008c7308 */ /* 0x000f220000000800 */
[----:B------:R-:W-:Y:S03]  /*5590*/  SHF.R.U32.HI R87, RZ, 0x8, R87 ;  /* 0x00000008ff577819 */ /* 0x000fe60000011657 */
[C---:B--2---:R-:W-:Y:S08]  /*55a0*/  HMMA.16816.F32 R52, R32.reuse, R88, R52 ;  /* 0x000000582034723c */ /* 0x044ff00000001834 */
[C---:B------:R-:W-:Y:S01]  /*55b0*/  HMMA.16816.F32 R56, R32.reuse, R90, R56 ;  /* 0x0000005a2038723c */ /* 0x040fe20000001838 */
[----:B------:R-:W2:Y:S07]  /*55c0*/  LDSM.16.MT88.4 R88, [R112+0x8800] ;  /* 0x008800007058783b */ /* 0x000eae0000004200 */
[C---:B-1----:R-:W-:Y:S07]  /*55d0*/  HMMA.16816.F32 R60, R32.reuse, R92, R60 ;  /* 0x0000005c203c723c */ /* 0x042fee000000183c */
[----:B------:R-:W-:Y:S01]  /*55e0*/  LOP3.LUT R92, R156, 0xff, RZ, 0xc0, !PT ;  /* 0x000000ff9c5c7812 */ /* 0x000fe200078ec0ff */
[C---:B------:R-:W-:Y:S01]  /*55f0*/  HMMA.16816.F32 R64, R32.reuse, R94, R64 ;  /* 0x0000005e2040723c */ /* 0x040fe20000001840 */
[----:B------:R-:W-:Y:S04]  /*5600*/  SHF.R.U32.HI R93, RZ, 0x8, R30 ;  /* 0x00000008ff5d7819 */ /* 0x000fe8000001161e */
[----:B------:R-:W-:Y:S02]  /*5610*/  PRMT R30, R92, 0x5410, R93 ;  /* 0x000054105c1e7816 */ /* 0x000fe4000000005d */
[----:B------:R-:W1:Y:S01]  /*5620*/  LDSM.16.MT88.4 R92, [R112+0x6c00] ;  /* 0x006c0000705c783b */ /* 0x000e620000004200 */
[C---:B--2---:R-:W-:Y:S07]  /*5630*/  HMMA.16816.F32 R68, R32.reuse, R88, R68 ;  /* 0x000000582044723c */ /* 0x044fee0000001844 */
[----:B------:R-:W-:Y:S01]  /*5640*/  LOP3.LUT R88, R152, 0xff, RZ, 0xc0, !PT ;  /* 0x000000ff98587812 */ /* 0x000fe200078ec0ff */
[C---:B------:R-:W-:Y:S01]  /*5650*/  HMMA.16816.F32 R72, R32.reuse, R90, R72 ;  /* 0x0000005a2048723c */ /* 0x040fe20000001848 */
[----:B------:R-:W-:Y:S03]  /*5660*/  SHF.R.U32.HI R152, RZ, 0x18, R152 ;  /* 0x00000018ff987819 */ /* 0x000fe60000011698 */
[----:B------:R-:W-:Y:S02]  /*5670*/  PRMT R88, R88, 0x5410, R87 ;  /* 0x0000541058587816 */ /* 0x000fe40000000057 */
[----:B---3--:R-:W-:Y:S01]  /*5680*/  PRMT R104, R31, 0x5410, R152 ;  /* 0x000054101f687816 */ /* 0x008fe20000000098 */
[--C-:B------:R-:W-:Y:S01]  /*5690*/  HSET2.LE.AND R90, R30, R127.reuse, PT ;  /* 0x0000007f1e5a7233 */ /* 0x100fe20003803000 */
[C---:B------:R-:W-:Y:S01]  /*56a0*/  HMMA.16816.F32 R76, R32.reuse, R96, R76 ;  /* 0x00000060204c723c */ /* 0x040fe2000000184c */
[----:B-----5:R-:W-:Y:S03]  /*56b0*/  F2FP.PACK_AB R31, R145, R142 ;  /* 0x0000008e911f723e */ /* 0x020fe600000000ff */
[----:B------:R-:W-:Y:S01]  /*56c0*/  FADD.FTZ R152, R110, R101 ;  /* 0x000000656e987221 */ /* 0x000fe20000010000 */
[----:B------:R-:W-:Y:S01]  /*56d0*/  LOP3.LUT R90, R90, R31, RZ, 0xc0, !PT ;  /* 0x0000001f5a5a7212 */ /* 0x000fe200078ec0ff */
[----:B------:R-:W-:Y:S01]  /*56e0*/  FADD.FTZ R31, R100, R103 ;  /* 0x00000067641f7221 */ /* 0x000fe20000010000 */
[--C-:B------:R-:W-:Y:S01]  /*56f0*/  HSET2.LE.AND R89, R104, R127.reuse, PT ;  /* 0x0000007f68597233 */ /* 0x100fe20003803000 */
[----:B------:R-:W-:Y:S01]  /*5700*/  HMMA.16816.F32 R80, R32, R98, R80 ;  /* 0x000000622050723c */ /* 0x000fe20000001850 */
[----:B------:R-:W2:Y:S03]  /*5710*/  LDSM.16.MT88.4 R100, [R86+0x6c00] ;  /* 0x006c00005664783b */ /* 0x000ea60000004200 */
[----:B----4-:R-:W-:Y:S01]  /*5720*/  F2FP.PACK_AB R30, R131, R140 ;  /* 0x0000008c831e723e */ /* 0x010fe200000000ff */
[--C-:B------:R-:W-:Y:S01]  /*5730*/  HSET2.LE.AND R91, R108, R127.reuse, PT ;  /* 0x0000007f6c5b7233 */ /* 0x100fe20003803000 */
[----:B------:R-:W-:Y:S01]  /*5740*/  F2FP.PACK_AB R87, R143, R144 ;  /* 0x000000908f57723e */ /* 0x000fe200000000ff */
[----:B------:R-:W-:Y:S01]  /*5750*/  HSET2.LE.AND R88, R88, R127, PT ;  /* 0x0000007f58587233 */ /* 0x000fe20003803000 */
[----:B------:R-:W-:Y:S01]  /*5760*/  LOP3.LUT R89, R89, R30, RZ, 0xc0, !PT ;  /* 0x0000001e59597212 */ /* 0x000fe200078ec0ff */
[----:B------:R-:W3:Y:S03]  /*5770*/  LDSM.16.MT88.4 R104, [R112+0x7c00] ;  /* 0x007c00007068783b */ /* 0x000ee60000004200 */
[----:B------:R-:W-:Y:S01]  /*5780*/  F2FP.PACK_AB R30, R153, R146 ;  /* 0x00000092991e723e */ /* 0x000fe200000000ff */
[----:B------:R-:W-:Y:S01]  /*5790*/  FADD.FTZ R148, R148, R31 ;  /* 0x0000001f94947221 */ /* 0x000fe20000010000 */
[----:B------:R-:W-:Y:S01]  /*57a0*/  LOP3.LUT R88, R88, R87, RZ, 0xc0, !PT ;  /* 0x0000005758587212 */ /* 0x000fe200078ec0ff */
[----:B------:R-:W-:Y:S01]  /*57b0*/  FADD.FTZ R152, R147, R152 ;  /* 0x0000009893987221 */ /* 0x000fe20000010000 */
[----:B------:R-:W-:Y:S01]  /*57c0*/  LOP3.LUT R91, R91, R30, RZ, 0xc0, !PT ;  /* 0x0000001e5b5b7212 */ /* 0x000fe200078ec0ff */
[----:B------:R-:W4:Y:S01]  /*57d0*/  LDSM.16.MT88.4 R108, [R86+0x7c00] ;  /* 0x007c0000566c783b */ /* 0x000f220000004200 */
[----:B------:R-:W-:Y:S02]  /*57e0*/  FADD.FTZ R149, R149, R148 ;  /* 0x0000009495957221 */ /* 0x000fe40000010000 */
[----:B------:R-:W-:Y:S02]  /*57f0*/  FADD.FTZ R151, R151, R152 ;  /* 0x0000009897977221 */ /* 0x000fe40000010000 */
[----:B------:R-:W-:Y:S01]  /*5800*/  FADD.FTZ R150, R150, R149 ;  /* 0x0000009596967221 */ /* 0x000fe20000010000 */
[C---:B-1----:R-:W-:Y:S01]  /*5810*/  HMMA.16816.F32 R36, R88.reuse, R92, R36 ;  /* 0x0000005c5824723c */ /* 0x042fe20000001824 */
[----:B------:R-:W-:Y:S01]  /*5820*/  FADD.FTZ R151, R84, R151 ;  /* 0x0000009754977221 */ /* 0x000fe20000010000 */
[----:B------:R-:W1:Y:S01]  /*5830*/  LDSM.16.MT88.4 R32, [R112+0x8c00] ;  /* 0x008c00007020783b */ /* 0x000e620000004200 */
[----:B------:R-:W-:Y:S02]  /*5840*/  FADD.FTZ R141, R141, R150 ;  /* 0x000000968d8d7221 */ /* 0x000fe40000010000 */
[----:B------:R-:W-:Y:S02]  /*5850*/  FADD.FTZ R144, R144, R151 ;  /* 0x0000009790907221 */ /* 0x000fe40000010000 */
[----:B------:R-:W-:Y:S01]  /*5860*/  FADD.FTZ R140, R140, R141 ;  /* 0x0000008d8c8c7221 */ /* 0x000fe20000010000 */
[C---:B------:R-:W-:Y:S01]  /*5870*/  HMMA.16816.F32 R40, R88.reuse, R94, R40 ;  /* 0x0000005e5828723c */ /* 0x040fe20000001828 */
[----:B------:R-:W-:Y:S01]  /*5880*/  FADD.FTZ R143, R143, R144 ;  /* 0x000000908f8f7221 */ /* 0x000fe20000010000 */
[----:B------:R-:W5:Y:S02]  /*5890*/  LDSM.16.MT88.4 R96, [R86+0x8c00] ;  /* 0x008c00005660783b */ /* 0x000f640000004200 */
[----:B------:R-:W-:Y:S02]  /*58a0*/  FADD.FTZ R131, R131, R140 ;  /* 0x0000008c83837221 */ /* 0x000fe40000010000 */
[----:B------:R-:W-:Y:S02]  /*58b0*/  FADD.FTZ R142, R142, R143 ;  /* 0x0000008f8e8e7221 */ /* 0x000fe40000010000 */
[C---:B--2---:R-:W-:Y:S08]  /*58c0*/  HMMA.16816.F32 R44, R88.reuse, R100, R44 ;  /* 0x00000064582c723c */ /* 0x044ff0000000182c */
[C---:B------:R-:W-:Y:S08]  /*58d0*/  HMMA.16816.F32 R48, R88.reuse, R102, R48 ;  /* 0x000000665830723c */ /* 0x040ff00000001830 */
[C---:B---3--:R-:W-:Y:S08]  /*58e0*/  HMMA.16816.F32 R52, R88.reuse, R104, R52 ;  /* 0x000000685834723c */ /* 0x048ff00000001834 */
[C---:B------:R-:W-:Y:S08]  /*58f0*/  HMMA.16816.F32 R56, R88.reuse, R106, R56 ;  /* 0x0000006a5838723c */ /* 0x040ff00000001838 */
[C---:B----4-:R-:W-:Y:S07]  /*5900*/  HMMA.16816.F32 R60, R88.reuse, R108, R60 ;  /* 0x0000006c583c723c */ /* 0x050fee000000183c */
[----:B------:R-:W-:Y:S01]  /*5910*/  FADD.FTZ R108, R146, R131 ;  /* 0x00000083926c7221 */ /* 0x000fe20000010000 */
[C---:B------:R-:W-:Y:S01]  /*5920*/  HMMA.16816.F32 R64, R88.reuse, R110, R64 ;  /* 0x0000006e5840723c */ /* 0x040fe20000001840 */
[----:B------:R-:W-:Y:S03]  /*5930*/  FADD.FTZ R109, R145, R142 ;  /* 0x0000008e916d7221 */ /* 0x000fe60000010000 */
[----:B------:R-:W-:Y:S04]  /*5940*/  FADD.FTZ R108, R153, R108 ;  /* 0x0000006c996c7221 */ /* 0x000fe80000010000 */
[C---:B-1----:R-:W-:Y:S08]  /*5950*/  HMMA.16816.F32 R68, R88.reuse, R32, R68 ;  /* 0x000000205844723c */ /* 0x042ff00000001844 */
[C---:B------:R-:W-:Y:S08]  /*5960*/  HMMA.16816.F32 R72, R88.reuse, R34, R72 ;  /* 0x000000225848723c */ /* 0x040ff00000001848 */
[C---:B-----5:R-:W-:Y:S08]  /*5970*/  HMMA.16816.F32 R76, R88.reuse, R96, R76 ;  /* 0x00000060584c723c */ /* 0x060ff0000000184c */
[----:B------:R-:W-:Y:S01]  /*5980*/  HMMA.16816.F32 R80, R88, R98, R80 ;  /* 0x000000625850723c */ /* 0x000fe20000001850 */
[----:B------:R-:W-:-:S07]  /*5990*/  @P0 BRA `(.L_x_727) ;  /* 0xffffde7000000947 */ /* 0x000fce000383ffff */
.L_x_726:
[----:B------:R-:W1:Y:S01]  /*59a0*/  SHFL.BFLY PT, R4, R109, 0x2, 0x1f ;  /* 0x0c401f006d047f89 */ /* 0x000e6200000e0000 */
[----:B------:R-:W-:Y:S01]  /*59b0*/  MOV R10, 0x3f800000 ;  /* 0x3f800000000a7802 */ /* 0x000fe20000000f00 */
[----:B------:R-:W-:Y:S01]  /*59c0*/  IMAD.MOV.U32 R11, RZ, RZ, 0x3f800000 ;  /* 0x3f800000ff0b7424 */ /* 0x000fe200078e00ff */
[----:B------:R-:W-:Y:S01]  /*59d0*/  ULDC.U8 UR4, c[0x0][0x329] ;  /* 0x0000ca4000047ab9 */ /* 0x000fe20000000000 */
[----:B------:R-:W2:Y:S01]  /*59e0*/  SHFL.BFLY PT, R3, R108, 0x2, 0x1f ;  /* 0x0c401f006c037f89 */ /* 0x000ea200000e0000 */
[----:B------:R-:W-:Y:S01]  /*59f0*/  ULDC.U8 UR5, c[0x0][0x328] ;  /* 0x0000ca0000057ab9 */ /* 0x000fe20000000000 */
[----:B------:R-:W-:Y:S01]  /*5a00*/  BSSY B0, `(.L_x_730) ;  /* 0x00000cd000007945 */ /* 0x000fe20003800000 */
[----:B------:R-:W-:Y:S01]  /*5a10*/  LEA R119, R126, R119, 0x4 ;  /* 0x000000777e777211 */ /* 0x000fe200078e20ff */
[----:B------:R-:W3:Y:S01]  /*5a20*/  S2R R7, SR_TID.X ;  /* 0x0000000000077919 */ /* 0x000ee20000002100 */
[----:B-1----:R-:W-:-:S02]  /*5a30*/  FADD.FTZ R5, R4, R109 ;  /* 0x0000006d04057221 */ /* 0x002fc40000010000 */
[----:B--2---:R-:W-:-:S03]  /*5a40*/  FADD.FTZ R3, R3, R108 ;  /* 0x0000006c03037221 */ /* 0x004fc60000010000 */
[----:B------:R-:W1:Y:S04]  /*5a50*/  SHFL.BFLY PT, R4, R5, 0x1, 0x1f ;  /* 0x0c201f0005047f89 */ /* 0x000e6800000e0000 */
[----:B------:R-:W2:Y:S01]  /*5a60*/  SHFL.BFLY PT, R8, R3, 0x1, 0x1f ;  /* 0x0c201f0003087f89 */ /* 0x000ea200000e0000 */
[----:B-1----:R-:W-:Y:S01]  /*5a70*/  FADD.FTZ R9, R5, R4 ;  /* 0x0000000405097221 */ /* 0x002fe20000010000 */
[----:B---3--:R-:W-:Y:S01]  /*5a80*/  SHF.R.S32.HI R4, RZ, 0x1f, R7 ;  /* 0x0000001fff047819 */ /* 0x008fe20000011407 */
[----:B--2---:R-:W-:-:S03]  /*5a90*/  FADD.FTZ R8, R3, R8 ;  /* 0x0000000803087221 */ /* 0x004fc60000010000 */
[----:B------:R-:W-:Y:S02]  /*5aa0*/  FSETP.NE.FTZ.AND P3, PT, R9, RZ, PT ;  /* 0x000000ff0900720b */ /* 0x000fe40003f75000 */
[CC--:B------:R-:W-:Y:S02]  /*5ab0*/  LEA.HI R5, R4.reuse, R7.reuse, RZ, 0x2 ;  /* 0x0000000704057211 */ /* 0x0c0fe400078f10ff */
[-C--:B------:R-:W-:Y:S02]  /*5ac0*/  LEA.HI R4, R4, R7.reuse, RZ, 0x5 ;  /* 0x0000000704047211 */ /* 0x080fe400078f28ff */
[----:B------:R-:W-:Y:S02]  /*5ad0*/  LOP3.LUT R6, R5, 0xfffffffc, RZ, 0xc0, !PT ;  /* 0xfffffffc05067812 */ /* 0x000fe400078ec0ff */
[----:B------:R-:W-:Y:S02]  /*5ae0*/  SHF.R.S32.HI R3, RZ, 0x5, R4 ;  /* 0x00000005ff037819 */ /* 0x000fe40000011404 */
[----:B------:R-:W-:-:S02]  /*5af0*/  IADD3 R6, -R6, R7, RZ ;  /* 0x0000000706067210 */ /* 0x000fc40007ffe1ff */
[----:B------:R-:W-:Y:S01]  /*5b00*/  SHF.R.S32.HI R5, RZ, 0x2, R5 ;  /* 0x00000002ff057819 */ /* 0x000fe20000011405 */
[----:B------:R-:W1:Y:S01]  /*5b10*/  @P3 MUFU.RCP R10, R9 ;  /* 0x00000009000a3308 */ /* 0x000e620000001000 */
[----:B------:R-:W-:Y:S01]  /*5b20*/  FSETP.NE.FTZ.AND P2, PT, R8, RZ, PT ;  /* 0x000000ff0800720b */ /* 0x000fe20003f55000 */
[----:B------:R-:W-:Y:S01]  /*5b30*/  IMAD R3, R3, 0x100, R6 ;  /* 0x0000010003037824 */ /* 0x000fe200078e0206 */
[----:B------:R-:W-:Y:S02]  /*5b40*/  SHF.R.S32.HI R6, RZ, 0x1f, R5 ;  /* 0x0000001fff067819 */ /* 0x000fe40000011405 */
[----:B------:R-:W-:Y:S02]  /*5b50*/  LOP3.LUT R4, R4, 0xffffffe0, RZ, 0xc0, !PT ;  /* 0xffffffe004047812 */ /* 0x000fe400078ec0ff */
[----:B------:R-:W-:Y:S01]  /*5b60*/  LEA.HI R6, R6, R5, RZ, 0x3 ;  /* 0x0000000506067211 */ /* 0x000fe200078f18ff */
[----:B------:R-:W-:Y:S02]  /*5b70*/  @P3 MUFU.LG2 R9, R9 ;  /* 0x0000000900093308 */ /* 0x000fe40000000c00 */
[----:B------:R-:W-:Y:S01]  /*5b80*/  IMAD.IADD R4, R7, 0x1, -R4 ;  /* 0x0000000107047824 */ /* 0x000fe200078e0a04 */
[----:B------:R-:W-:-:S04]  /*5b90*/  LOP3.LUT R6, R6, 0xfffffff8, RZ, 0xc0, !PT ;  /* 0xfffffff806067812 */ /* 0x000fc800078ec0ff */
[----:B------:R-:W-:Y:S01]  /*5ba0*/  IADD3 R6, R5, -R6, RZ ;  /* 0x8000000605067210 */ /* 0x000fe20007ffe0ff */
[----:B-1----:R-:W-:Y:S01]  /*5bb0*/  FMUL.FTZ R10, R10, c[0x0][0x2dc] ;  /* 0x0000b7000a0a7a20 */ /* 0x002fe20000410000 */
[----:B------:R-:W1:Y:S02]  /*5bc0*/  @P2 MUFU.RCP R11, R8 ;  /* 0x00000008000b2308 */ /* 0x000e640000001000 */
[----:B------:R-:W-:Y:S01]  /*5bd0*/  LEA.HI R5, R6, R6, RZ, 0x1 ;  /* 0x0000000606057211 */ /* 0x000fe200078f08ff */
[C---:B------:R-:W-:Y:S02]  /*5be0*/  FMUL.FTZ R36, R10.reuse, R36 ;  /* 0x000000240a247220 */ /* 0x040fe40000410000 */
[C---:B------:R-:W-:Y:S02]  /*5bf0*/  FMUL.FTZ R37, R10.reuse, R37 ;  /* 0x000000250a257220 */ /* 0x040fe40000410000 */
        /* <DEDUP_REMOVED lines=33> */
[----:B------:R-:W-:Y:S01]  /*5e10*/  SHF.R.S32.HI R10, RZ, 0x1, R5 ;  /* 0x00000001ff0a7819 */ /* 0x000fe20000011405 */
[----:B-1----:R-:W-:Y:S01]  /*5e20*/  FMUL.FTZ R11, R11, c[0x0][0x2dc] ;  /* 0x0000b7000b0b7a20 */ /* 0x002fe20000410000 */
[----:B------:R-:W-:Y:S01]  /*5e30*/  LOP3.LUT R5, R5, 0x3fffffe, RZ, 0xc0, !PT ;  /* 0x03fffffe05057812 */ /* 0x000fe200078ec0ff */
[----:B------:R-:W-:Y:S01]  /*5e40*/  @P3 FMUL.FTZ R9, R9, 0.69314718246459960938 ;  /* 0x3f31721809093820 */ /* 0x000fe20000410000 */
[C---:B------:R-:W-:Y:S01]  /*5e50*/  LOP3.LUT P0, RZ, R10.reuse, 0x2, RZ, 0xc0, !PT ;  /* 0x000000020aff7812 */ /* 0x040fe2000780c0ff */
[----:B------:R-:W-:Y:S01]  /*5e60*/  IMAD.SHL.U32 R12, R10, 0x40, RZ ;  /* 0x000000400a0c7824 */ /* 0x000fe200078e00ff */
[----:B------:R-:W-:Y:S01]  /*5e70*/  IADD3 R6, R6, -R5, RZ ;  /* 0x8000000506067210 */ /* 0x000fe20007ffe0ff */
[C---:B------:R-:W-:Y:S01]  /*5e80*/  FMUL.FTZ R38, R11.reuse, R38 ;  /* 0x000000260b267220 */ /* 0x040fe20000410000 */
[----:B------:R-:W-:Y:S01]  /*5e90*/  LOP3.LUT R5, R10, 0x1, RZ, 0xc0, !PT ;  /* 0x000000010a057812 */ /* 0x000fe200078ec0ff */
[----:B------:R-:W-:Y:S01]  /*5ea0*/  FMUL.FTZ R39, R11, R39 ;  /* 0x000000270b277220 */ /* 0x000fe20000410000 */
[----:B------:R-:W-:Y:S01]  /*5eb0*/  LOP3.LUT R12, R12, 0xc0, RZ, 0xc0, !PT ;  /* 0x000000c00c0c7812 */ /* 0x000fe200078ec0ff */
[----:B------:R-:W-:Y:S01]  /*5ec0*/  IMAD R3, R6, 0x10, R3 ;  /* 0x0000001006037824 */ /* 0x000fe200078e0203 */
[----:B------:R-:W-:Y:S01]  /*5ed0*/  ISETP.NE.U32.AND P1, PT, R5, 0x1, PT ;  /* 0x000000010500780c */ /* 0x000fe20003f25070 */
[C---:B------:R-:W-:Y:S01]  /*5ee0*/  FMUL.FTZ R42, R11.reuse, R42 ;  /* 0x0000002a0b2a7220 */ /* 0x040fe20000410000 */
[----:B------:R-:W-:Y:S01]  /*5ef0*/  LEA.HI R12, R12, R12, RZ, 0x1d ;  /* 0x0000000c0c0c7211 */ /* 0x000fe200078fe8ff */
[C---:B------:R-:W-:Y:S01]  /*5f00*/  FMUL.FTZ R43, R11.reuse, R43 ;  /* 0x0000002b0b2b7220 */ /* 0x040fe20000410000 */
[----:B------:R-:W-:Y:S01]  /*5f10*/  MOV R5, 0x20 ;  /* 0x0000002000057802 */ /* 0x000fe20000000f00 */
[----:B------:R-:W-:Y:S01]  /*5f20*/  FMUL.FTZ R46, R11, R46 ;  /* 0x0000002e0b2e7220 */ /* 0x000fe20000410000 */
[----:B------:R-:W-:Y:S01]  /*5f30*/  LEA R3, R3, R12, 0x1 ;  /* 0x0000000c03037211 */ /* 0x000fe200078e08ff */
[----:B------:R-:W-:Y:S01]  /*5f40*/  FMUL.FTZ R47, R11, R47 ;  /* 0x0000002f0b2f7220 */ /* 0x000fe20000410000 */
[----:B------:R-:W-:Y:S01]  /*5f50*/  SEL R6, R5, 0xffffffe0, !P0 ;  /* 0xffffffe005067807 */ /* 0x000fe20004000000 */
[----:B------:R-:W-:Y:S01]  /*5f60*/  FMUL.FTZ R50, R11, R50 ;  /* 0x000000320b327220 */ /* 0x000fe20000410000 */
[----:B------:R-:W-:Y:S01]  /*5f70*/  F2FP.PACK_AB R38, R39, R38 ;  /* 0x000000262726723e */ /* 0x000fe200000000ff */
[----:B------:R-:W-:Y:S01]  /*5f80*/  IMAD.SHL.U32 R3, R3, 0x2, RZ ;  /* 0x0000000203037824 */ /* 0x000fe200078e00ff */
[----:B------:R-:W-:Y:S01]  /*5f90*/  F2FP.PACK_AB R42, R43, R42 ;  /* 0x0000002a2b2a723e */ /* 0x000fe200000000ff */
[----:B------:R-:W-:Y:S01]  /*5fa0*/  FMUL.FTZ R51, R11, R51 ;  /* 0x000000330b337220 */ /* 0x000fe20000410000 */
[----:B------:R-:W-:Y:S01]  /*5fb0*/  F2FP.PACK_AB R46, R47, R46 ;  /* 0x0000002e2f2e723e */ /* 0x000fe200000000ff */
[----:B------:R-:W-:Y:S01]  /*5fc0*/  FMUL.FTZ R54, R11, R54 ;  /* 0x000000360b367220 */ /* 0x000fe20000410000 */
[----:B------:R-:W-:Y:S01]  /*5fd0*/  IADD3 R13, R3, -0x10, RZ ;  /* 0xfffffff0030d7810 */ /* 0x000fe20007ffe0ff */
        /* <DEDUP_REMOVED lines=18> */
[----:B------:R-:W-:Y:S01]  /*6100*/  IMAD.IADD R17, R6, 0x1, R13 ;  /* 0x0000000106117824 */ /* 0x000fe200078e020d */
        /* <DEDUP_REMOVED lines=11> */
[----:B------:R-:W-:Y:S01]  /*61c0*/  FMUL.FTZ R11, R11, R83 ;  /* 0x000000530b0b7220 */ /* 0x000fe20000410000 */
[----:B------:R-:W-:Y:S01]  /*61d0*/  STS [R15+0x200], R46 ;  /* 0x0002002e0f007388 */ /* 0x000fe20000000800 */
[----:B------:R-:W-:-:S02]  /*61e0*/  F2FP.PACK_AB R78, R79, R78 ;  /* 0x0000004e4f4e723e */ /* 0x000fc400000000ff */
[----:B------:R-:W-:Y:S01]  /*61f0*/  F2FP.PACK_AB R80, R81, R80 ;  /* 0x000000505150723e */ /* 0x000fe200000000ff */
[----:B------:R-:W-:Y:S01]  /*6200*/  STS [R17], R48 ;  /* 0x0000003011007388 */ /* 0x000fe20000000800 */
[----:B------:R-:W-:Y:S02]  /*6210*/  F2FP.PACK_AB R82, R11, R82 ;  /* 0x000000520b52723e */ /* 0x000fe400000000ff */
[----:B------:R-:W-:Y:S01]  /*6220*/  ISETP.NE.AND P0, PT, RZ, UR4, PT ;  /* 0x00000004ff007c0c */ /* 0x000fe2000bf05270 */
[----:B------:R-:W-:Y:S01]  /*6230*/  STS [R17+0x200], R50 ;  /* 0x0002003211007388 */ /* 0x000fe20000000800 */
[----:B------:R-:W-:Y:S01]  /*6240*/  ISETP.NE.AND P1, PT, RZ, UR5, PT ;  /* 0x00000005ff007c0c */ /* 0x000fe2000bf25270 */
[----:B-1----:R-:W-:Y:S02]  /*6250*/  CS2R R38, SRZ ;  /* 0x0000000000267805 */ /* 0x002fe4000001ff00 */
[----:B------:R-:W-:Y:S01]  /*6260*/  STS [R3+0x1000], R52 ;  /* 0x0010003403007388 */ /* 0x000fe20000000800 */
[----:B------:R-:W-:-:S03]  /*6270*/  ISETP.NE.OR P4, PT, RZ, UR4, !P1 ;  /* 0x00000004ff007c0c */ /* 0x000fc6000cf85670 */
[----:B------:R-:W-:Y:S04]  /*6280*/  STS [R3+0x1200], R54 ;  /* 0x0012003603007388 */ /* 0x000fe80000000800 */
[----:B------:R-:W-:Y:S01]  /*6290*/  STS [R13+0x1000], R56 ;  /* 0x001000380d007388 */ /* 0x000fe20000000800 */
[----:B------:R-:W-:Y:S02]  /*62a0*/  @P0 MOV R10, c[0x0][0x210] ;  /* 0x00008400000a0a02 */ /* 0x000fe40000000f00 */
[----:B------:R-:W-:Y:S01]  /*62b0*/  @!P0 MOV R11, c[0x0][0x214] ;  /* 0x00008500000b8a02 */ /* 0x000fe20000000f00 */
[----:B------:R-:W-:Y:S01]  /*62c0*/  STS [R13+0x1200], R58 ;  /* 0x0012003a0d007388 */ /* 0x000fe20000000800 */
[----:B------:R-:W-:Y:S01]  /*62d0*/  @P0 MOV R36, c[0x0][0x210] ;  /* 0x0000840000240a02 */ /* 0x000fe20000000f00 */
[----:B------:R-:W-:Y:S01]  /*62e0*/  @P0 IMAD R10, R10, c[0x0][0x214], RZ ;  /* 0x000085000a0a0a24 */ /* 0x000fe200078e02ff */
[----:B------:R-:W-:Y:S01]  /*62f0*/  @!P0 SEL R10, R11, c[0x0][0x234], !P1 ;  /* 0x00008d000b0a8a07 */ /* 0x000fe20004800000 */
[----:B------:R-:W-:Y:S01]  /*6300*/  STS [R15+0x1000], R60 ;  /* 0x0010003c0f007388 */ /* 0x000fe20000000800 */
[----:B------:R-:W-:Y:S01]  /*6310*/  @P0 IMAD.MOV.U32 R11, RZ, RZ, 0x1 ;  /* 0x00000001ff0b0424 */ /* 0x000fe200078e00ff */
[----:B------:R-:W-:-:S02]  /*6320*/  @!P0 MOV R36, 0x1 ;  /* 0x0000000100248802 */ /* 0x000fc40000000f00 */
[----:B------:R-:W-:Y:S01]  /*6330*/  STS [R15+0x1200], R62 ;  /* 0x0012003e0f007388 */ /* 0x000fe20000000800 */
[----:B------:R-:W-:-:S03]  /*6340*/  @!P0 IMAD R11, R10, c[0x0][0x1c0], RZ ;  /* 0x000070000a0b8a24 */ /* 0x000fc600078e02ff */
        /* <DEDUP_REMOVED lines=13> */
[----:B------:R-:W5:Y:S04]  /*6420*/  S2R R5, SR_CTAID.Z ;  /* 0x0000000000057919 */ /* 0x000f680000002700 */
[----:B------:R3:W3:Y:S04]  /*6430*/  LDS.128 R28, [R118] ;  /* 0x00000000761c7984 */ /* 0x0006e80000000c00 */
[----:B------:R3:W3:Y:S01]  /*6440*/  LDS.128 R24, [R118+0x800] ;  /* 0x0008000076187984 */ /* 0x0006e20000000c00 */
[----:B----4-:R-:W-:-:S03]  /*6450*/  @!P4 IMAD R37, R6, c[0x0][0x214], RZ ;  /* 0x000085000625ca24 */ /* 0x010fc600078e02ff */
[----:B------:R4:W3:Y:S01]  /*6460*/  LDS.128 R20, [R118+0x1000] ;  /* 0x0010000076147984 */ /* 0x0008e20000000c00 */
[----:B------:R-:W-:Y:S01]  /*6470*/  IMAD R11, R6, R11, RZ ;  /* 0x0000000b060b7224 */ /* 0x000fe200078e02ff */
[----:B------:R-:W-:Y:S02]  /*6480*/  @!P4 SHF.R.S32.HI R39, RZ, 0x1f, R37 ;  /* 0x0000001fff27c819 */ /* 0x000fe40000011425 */
[----:B------:R4:W3:Y:S01]  /*6490*/  LDS.128 R16, [R118+0x1800] ;  /* 0x0018000076107984 */ /* 0x0008e20000000c00 */
[----:B------:R-:W-:Y:S01]  /*64a0*/  @!P4 MOV R38, R37 ;  /* 0x000000250026c202 */ /* 0x000fe20000000f00 */
[----:B-1----:R-:W-:Y:S01]  /*64b0*/  IMAD R7, R3, R36, RZ ;  /* 0x0000002403077224 */ /* 0x002fe200078e02ff */
[----:B------:R-:W-:Y:S01]  /*64c0*/  SEL R11, R11, RZ, P4 ;  /* 0x000000ff0b0b7207 */ /* 0x000fe20002000000 */
[----:B------:R4:W1:Y:S01]  /*64d0*/  LDS.128 R12, [R118+0x2000] ;  /* 0x00200000760c7984 */ /* 0x0008620000000c00 */
[----:B------:R-:W-:Y:S01]  /*64e0*/  LOP3.LUT P4, RZ, R4, 0x3, RZ, 0xc0, !PT ;  /* 0x0000000304ff7812 */ /* 0x000fe2000788c0ff */
[----:B------:R-:W-:Y:S01]  /*64f0*/  IMAD.SHL.U32 R7, R7, 0x40, RZ ;  /* 0x0000004007077824 */ /* 0x000fe200078e00ff */
[----:B------:R-:W-:Y:S01]  /*6500*/  MOV R4, 0x7f800000 ;  /* 0x7f80000000047802 */ /* 0x000fe20000000f00 */
[----:B------:R4:W1:Y:S01]  /*6510*/  LDS.128 R32, [R118+0x2800] ;  /* 0x0028000076207984 */ /* 0x0008620000000c00 */
[----:B-----5:R-:W-:Y:S01]  /*6520*/  IMAD R10, R5, R10, R11 ;  /* 0x0000000a050a7224 */ /* 0x020fe200078e020b */
[----:B------:R-:W-:Y:S01]  /*6530*/  MOV R11, 0x7f800000 ;  /* 0x7f800000000b7802 */ /* 0x000fe20000000f00 */
[----:B--2---:R-:W-:-:S02]  /*6540*/  @P2 FMUL.FTZ R37, R8, 0.69314718246459960938 ;  /* 0x3f31721808252820 */ /* 0x004fc40000410000 */
[----:B------:R-:W-:Y:S01]  /*6550*/  @P3 FFMA.FTZ R4, R2, c[0x0][0x238], R9 ;  /* 0x00008e0002043a23 */ /* 0x000fe20000010009 */
[--C-:B------:R-:W-:Y:S01]  /*6560*/  IADD3 R8, P1, P0, R7, R38, R10.reuse ;  /* 0x0000002607087210 */ /* 0x100fe2000783e00a */
[----:B------:R-:W-:Y:S01]  /*6570*/  @P2 FFMA.FTZ R11, R0, c[0x0][0x238], R37 ;  /* 0x00008e00000b2a23 */ /* 0x000fe20000010025 */
        /* <DEDUP_REMOVED lines=21> */
.L_x_731:
[----:B------:R-:W-:Y:S05]  /*66d0*/  BSYNC B0 ;  /* 0x0000000000007941 */ /* 0x000fea0003800000 */
.L_x_730:
[----:B------:R-:W-:Y:S02]  /*66e0*/  SHF.R.S32.HI R0, RZ, 0x1f, R6 ;  /* 0x0000001fff007819 */ /* 0x000fe40000011406 */
[----:B------:R-:W-:Y:S02]  /*66f0*/  MOV R8, R128 ;  /* 0x0000008000087202 */ /* 0x000fe40000000f00 */
[----:B------:R-:W-:Y:S01]  /*6700*/  MOV R9, R129 ;  /* 0x0000008100097202 */ /* 0x000fe20000000f00 */
[----:B--2---:R-:W-:Y:S01]  /*6710*/  IMAD R3, R0, c[0x0][0x1e0], RZ ;  /* 0x0000780000037a24 */ /* 0x004fe200078e02ff */
[----:B------:R-:W-:-:S03]  /*6720*/  SHF.R.S32.HI R0, RZ, 0x1f, R5 ;  /* 0x0000001fff007819 */ /* 0x000fc60000011405 */
[----:B------:R-:W-:-:S04]  /*6730*/  IMAD.WIDE.U32 R8, R6, c[0x0][0x1e0], R8 ;  /* 0x0000780006087a25 */ /* 0x000fc800078e0008 */
[----:B------:R-:W-:Y:S02]  /*6740*/  IMAD R3, R6, c[0x0][0x1e4], R3 ;  /* 0x0000790006037a24 */ /* 0x000fe400078e0203 */
[----:B------:R-:W-:Y:S02]  /*6750*/  IMAD R0, R0, c[0x0][0x1f0], RZ ;  /* 0x00007c0000007a24 */ /* 0x000fe400078e02ff */
[----:B------:R-:W-:Y:S02]  /*6760*/  IMAD.IADD R9, R9, 0x1, R3 ;  /* 0x0000000109097824 */ /* 0x000fe400078e0203 */
[C---:B------:R-:W-:Y:S02]  /*6770*/  IMAD R0, R5.reuse, c[0x0][0x1f4], R0 ;  /* 0x00007d0005007a24 */ /* 0x040fe400078e0200 */
[----:B------:R-:W-:-:S04]  /*6780*/  IMAD.WIDE.U32 R8, R5, c[0x0][0x1f0], R8 ;  /* 0x00007c0005087a25 */ /* 0x000fc800078e0008 */
[----:B------:R-:W-:Y:S01]  /*6790*/  IMAD R3, R133, c[0x0][0x1e8], RZ ;  /* 0x00007a0085037a24 */ /* 0x000fe200078e02ff */
[----:B------:R-:W-:Y:S02]  /*67a0*/  IADD3 R9, R9, R0, RZ ;  /* 0x0000000009097210 */ /* 0x000fe40007ffe0ff */
[----:B------:R-:W-:Y:S01]  /*67b0*/  MOV R0, c[0x0][0x1ec] ;  /* 0x00007b0000007a02 */ /* 0x000fe20000000f00 */
[C---:B------:R-:W-:Y:S02]  /*67c0*/  IMAD R3, R132.reuse, c[0x0][0x1ec], R3 ;  /* 0x00007b0084037a24 */ /* 0x040fe400078e0203 */
[----:B------:R-:W-:-:S04]  /*67d0*/  IMAD.WIDE.U32 R132, R132, c[0x0][0x1e8], R8 ;  /* 0x00007a0084847a25 */ /* 0x000fc800078e0008 */
[----:B------:R-:W-:Y:S01]  /*67e0*/  IMAD.IADD R2, R133, 0x1, R3 ;  /* 0x0000000185027824 */ /* 0x000fe200078e0203 */
[C---:B------:R-:W-:Y:S02]  /*67f0*/  LEA R4, P0, R132.reuse, c[0x0][0x1d0], 0x1 ;  /* 0x0000740084047a11 */ /* 0x040fe400078008ff */
[----:B------:R-:W-:Y:S02]  /*6800*/  MOV R3, c[0x0][0x1e8] ;  /* 0x00007a0000037a02 */ /* 0x000fe40000000f00 */
[----:B------:R-:W-:Y:S02]  /*6810*/  LEA.HI.X R5, R132, c[0x0][0x1d4], R2, 0x1, P0 ;  /* 0x0000750084057a11 */ /* 0x000fe400000f0c02 */
[----:B------:R-:W-:-:S03]  /*6820*/  LEA R2, P0, R3, R4, 0x6 ;  /* 0x0000000403027211 */ /* 0x000fc600078030ff */
[----:B---3--:R-:W-:Y:S01]  /*6830*/  STG.E.128 [R4.64], R28 ;  /* 0x0000001c04007986 */ /* 0x008fe2000c101d14 */
[----:B------:R-:W-:-:S03]  /*6840*/  LEA.HI.X R3, R3, R5, R0, 0x6, P0 ;  /* 0x0000000503037211 */ /* 0x000fc600000f3400 */
[----:B------:R-:W-:Y:S04]  /*6850*/  STG.E.128 [R4.64+0x40], R20 ;  /* 0x0000401404007986 */ /* 0x000fe8000c101d14 */
[----:B-1----:R-:W-:Y:S04]  /*6860*/  STG.E.128 [R4.64+0x80], R12 ;  /* 0x0000800c04007986 */ /* 0x002fe8000c101d14 */
[----:B------:R-:W-:Y:S04]  /*6870*/  STG.E.128 [R2.64], R24 ;  /* 0x0000001802007986 */ /* 0x000fe8000c101d14 */
[----:B------:R-:W-:Y:S04]  /*6880*/  STG.E.128 [R2.64+0x40], R16 ;  /* 0x0000401002007986 */ /* 0x000fe8000c101d14 */
[----:B------:R-:W-:Y:S01]  /*6890*/  STG.E.128 [R2.64+0x80], R32 ;  /* 0x0000802002007986 */ /* 0x000fe2000c101d14 */
[----:B------:R-:W-:Y:S05]  /*68a0*/  EXIT ;  /* 0x000000000000794d */ /* 0x000fea0003800000 */
.L_x_724:
[----:B------:R-:W1:Y:S01]  /*68b0*/  LDC.U8 R0, c[0x0][0x329] ;  /* 0x0000ca40ff007b82 */ /* 0x000e620000000000 */
[----:B------:R-:W-:-:S02]  /*68c0*/  LEA.HI R6, R8, R81, RZ, 0x2 ;  /* 0x0000005108067211 */ /* 0x000fc400078f10ff */
[----:B------:R-:W-:Y:S02]  /*68d0*/  SHF.R.S32.HI R4, RZ, 0x1f, R9 ;  /* 0x0000001fff047819 */ /* 0x000fe40000011409 */
[----:B------:R-:W-:Y:S02]  /*68e0*/  LOP3.LUT R14, R6, 0x1ffffffc, RZ, 0xc0, !PT ;  /* 0x1ffffffc060e7812 */ /* 0x000fe400078ec0ff */
[----:B------:R-:W-:Y:S01]  /*68f0*/  SHF.R.S32.HI R5, RZ, 0x1f, R10 ;  /* 0x0000001fff057819 */ /* 0x000fe2000001140a */
[----:B------:R-:W2:Y:S01]  /*6900*/  LDC.U8 R2, c[0x0][0x328] ;  /* 0x0000ca00ff027b82 */ /* 0x000ea20000000000 */
[----:B------:R-:W-:Y:S01]  /*6910*/  IMAD R4, R4, c[0x0][0x1e0], RZ ;  /* 0x0000780004047a24 */ /* 0x000fe200078e02ff */
[----:B------:R-:W-:Y:S01]  /*6920*/  SHF.R.S32.HI R6, RZ, 0x2, R6 ;  /* 0x00000002ff067819 */ /* 0x000fe20000011406 */
[C---:B------:R-:W-:Y:S01]  /*6930*/  IMAD.IADD R14, R81.reuse, 0x1, -R14 ;  /* 0x00000001510e7824 */ /* 0x040fe200078e0a0e */
[----:B------:R-:W-:Y:S01]  /*6940*/  LOP3.LUT P4, RZ, R81, 0x3, RZ, 0xc0, !PT ;  /* 0x0000000351ff7812 */ /* 0x000fe2000788c0ff */
[----:B------:R-:W-:Y:S01]  /*6950*/  IMAD R3, R9, c[0x0][0x1e4], R4 ;  /* 0x0000790009037a24 */ /* 0x000fe200078e0204 */
[----:B------:R-:W-:Y:S01]  /*6960*/  SHF.R.S32.HI R7, RZ, 0x1f, R6 ;  /* 0x0000001fff077819 */ /* 0x000fe20000011406 */
[----:B------:R-:W-:-:S02]  /*6970*/  IMAD.SHL.U32 R14, R14, 0x8, RZ ;  /* 0x000000080e0e7824 */ /* 0x000fc400078e00ff */
[----:B------:R-:W-:Y:S02]  /*6980*/  IMAD R5, R5, c[0x0][0x1f0], RZ ;  /* 0x00007c0005057a24 */ /* 0x000fe400078e02ff */
[----:B------:R-:W-:Y:S01]  /*6990*/  IMAD.WIDE R74, R74, 0x40, R6 ;  /* 0x000000404a4a7825 */ /* 0x000fe200078e0206 */
[----:B------:R-:W-:-:S03]  /*69a0*/  SHF.R.S32.HI R15, RZ, 0x1f, R14 ;  /* 0x0000001fff0f7819 */ /* 0x000fc6000001140e */
[----:B------:R-:W-:Y:S01]  /*69b0*/  IMAD R12, R10, c[0x0][0x1f4], R5 ;  /* 0x00007d000a0c7a24 */ /* 0x000fe200078e0205 */
[----:B-1----:R-:W-:Y:S01]  /*69c0*/  ISETP.NE.AND P0, PT, R0, RZ, PT ;  /* 0x000000ff0000720c */ /* 0x002fe20003f05270 */
[----:B------:R-:W-:Y:S01]  /*69d0*/  IMAD.WIDE.U32 R14, R9, c[0x0][0x1e0], R14 ;  /* 0x00007800090e7a25 */ /* 0x000fe200078e000e */
[----:B------:R-:W-:-:S03]  /*69e0*/  IADD3 R5, -R82, c[0x0][0x214], RZ ;  /* 0x0000850052057a10 */ /* 0x000fc60007ffe1ff */
[----:B------:R-:W-:Y:S01]  /*69f0*/  IMAD.IADD R15, R3, 0x1, R15 ;  /* 0x00000001030f7824 */ /* 0x000fe200078e020f */
[----:B------:R-:W-:-:S03]  /*6a00*/  ISETP.GE.OR P3, PT, R6, R5, P4 ;  /* 0x000000050600720c */ /* 0x000fc60002766670 */
[----:B------:R-:W-:-:S04]  /*6a10*/  IMAD.WIDE.U32 R14, R10, c[0x0][0x1f0], R14 ;  /* 0x00007c000a0e7a25 */ /* 0x000fc800078e000e */
[----:B------:R-:W-:Y:S01]  /*6a20*/  @P0 IMAD.MOV.U32 R3, RZ, RZ, c[0x0][0x210] ;  /* 0x00008400ff030624 */ /* 0x000fe200078e00ff */
[----:B--2---:R-:W-:Y:S01]  /*6a30*/  @!P0 ISETP.NE.AND P1, PT, R2, RZ, PT ;  /* 0x000000ff0200820c */ /* 0x004fe20003f25270 */
[----:B------:R-:W-:Y:S02]  /*6a40*/  @!P0 IMAD.MOV.U32 R4, RZ, RZ, c[0x0][0x214] ;  /* 0x00008500ff048624 */ /* 0x000fe400078e00ff */
[----:B------:R-:W-:Y:S02]  /*6a50*/  @P0 IMAD R3, R3, c[0x0][0x214], RZ ;  /* 0x0000850003030a24 */ /* 0x000fe400078e02ff */
[----:B------:R-:W-:Y:S01]  /*6a60*/  @P0 IMAD.MOV.U32 R7, RZ, RZ, c[0x0][0x210] ;  /* 0x00008400ff070624 */ /* 0x000fe200078e00ff */
[----:B------:R-:W-:Y:S01]  /*6a70*/  @!P0 SEL R3, R4, c[0x0][0x234], !P1 ;  /* 0x00008d0004038a07 */ /* 0x000fe20004800000 */
[----:B------:R-:W-:Y:S01]  /*6a80*/  @P0 IMAD.MOV.U32 R4, RZ, RZ, 0x1 ;  /* 0x00000001ff040424 */ /* 0x000fe200078e00ff */
[----:B------:R-:W-:Y:S01]  /*6a90*/  ISETP.NE.AND P1, PT, R2, RZ, PT ;  /* 0x000000ff0200720c */ /* 0x000fe20003f25270 */
[----:B------:R-:W-:-:S02]  /*6aa0*/  IMAD.IADD R13, R12, 0x1, R15 ;  /* 0x000000010c0d7824 */ /* 0x000fc400078e020f */
[----:B------:R-:W-:Y:S01]  /*6ab0*/  @!P0 IMAD R4, R3, c[0x0][0x1c0], RZ ;  /* 0x0000700003048a24 */ /* 0x000fe200078e02ff */
[----:B------:R-:W-:Y:S01]  /*6ac0*/  ISETP.EQ.AND P1, PT, R0, RZ, P1 ;  /* 0x000000ff0000720c */ /* 0x000fe20000f22270 */
[----:B------:R-:W-:Y:S02]  /*6ad0*/  @!P0 IMAD.MOV.U32 R7, RZ, RZ, 0x1 ;  /* 0x00000001ff078424 */ /* 0x000fe400078e00ff */
[C---:B------:R-:W-:Y:S02]  /*6ae0*/  IMAD R4, R9.reuse, R4, RZ ;  /* 0x0000000409047224 */ /* 0x040fe400078e02ff */
[----:B------:R-:W-:Y:S02]  /*6af0*/  IMAD R9, R9, c[0x0][0x214], RZ ;  /* 0x0000850009097a24 */ /* 0x000fe400078e02ff */
[----:B------:R-:W-:Y:S01]  /*6b00*/  IMAD.MOV.U32 R12, RZ, RZ, R14 ;  /* 0x000000ffff0c7224 */ /* 0x000fe200078e000e */
[----:B------:R-:W-:Y:S01]  /*6b10*/  SEL R4, R4, RZ, !P1 ;  /* 0x000000ff04047207 */ /* 0x000fe20004800000 */
[----:B------:R-:W-:Y:S01]  /*6b20*/  IMAD R0, R75, c[0x0][0x1e8], RZ ;  /* 0x00007a004b007a24 */ /* 0x000fe200078e02ff */
[----:B------:R-:W-:Y:S01]  /*6b30*/  SHF.R.S32.HI R2, RZ, 0x1f, R9 ;  /* 0x0000001fff027819 */ /* 0x000fe20000011409 */
[----:B------:R-:W-:Y:S01]  /*6b40*/  IMAD.WIDE.U32 R12, R74, c[0x0][0x1e8], R12 ;  /* 0x00007a004a0c7a25 */ /* 0x000fe200078e000c */
[----:B------:R-:W-:-:S02]  /*6b50*/  SEL R9, R9, RZ, P1 ;  /* 0x000000ff09097207 */ /* 0x000fc40000800000 */
[----:B------:R-:W-:Y:S01]  /*6b60*/  SEL R2, R2, RZ, P1 ;  /* 0x000000ff02027207 */ /* 0x000fe20000800000 */
[----:B------:R-:W-:Y:S01]  /*6b70*/  IMAD R4, R10, R3, R4 ;  /* 0x000000030a047224 */ /* 0x000fe200078e0204 */
[----:B------:R-:W-:Y:S01]  /*6b80*/  LEA R10, P0, R12, c[0x0][0x1d0], 0x1 ;  /* 0x000074000c0a7a11 */ /* 0x000fe200078008ff */
[-C--:B------:R-:W-:Y:S02]  /*6b90*/  IMAD R3, R82, R7.reuse, RZ ;  /* 0x0000000752037224 */ /* 0x080fe400078e02ff */
[----:B------:R-:W-:Y:S02]  /*6ba0*/  IMAD R0, R74, c[0x0][0x1ec], R0 ;  /* 0x00007b004a007a24 */ /* 0x000fe400078e0200 */
[----:B------:R-:W-:Y:S01]  /*6bb0*/  @!P3 IMAD R8, R6, R7, RZ ;  /* 0x000000070608b224 */ /* 0x000fe200078e02ff */
[--C-:B------:R-:W-:Y:S01]  /*6bc0*/  IADD3 R9, P2, P1, R3, R9, R4.reuse ;  /* 0x0000000903097210 */ /* 0x100fe2000795e004 */
[----:B------:R-:W-:Y:S01]  /*6bd0*/  IMAD.IADD R11, R0, 0x1, R13 ;  /* 0x00000001000b7824 */ /* 0x000fe200078e020d */
[----:B------:R-:W-:Y:S01]  /*6be0*/  SHF.R.S32.HI R3, RZ, 0x1f, R3 ;  /* 0x0000001fff037819 */ /* 0x000fe20000011403 */
[----:B------:R-:W-:Y:S01]  /*6bf0*/  IMAD.MOV.U32 R13, RZ, RZ, c[0x0][0x1e8] ;  /* 0x00007a00ff0d7624 */ /* 0x000fe200078e00ff */
[----:B------:R-:W-:Y:S01]  /*6c00*/  SHF.R.S32.HI R4, RZ, 0x1f, R4 ;  /* 0x0000001fff047819 */ /* 0x000fe20000011404 */
[----:B------:R-:W-:Y:S01]  /*6c10*/  IMAD.MOV.U32 R0, RZ, RZ, c[0x0][0x1ec] ;  /* 0x00007b00ff007624 */ /* 0x000fe200078e00ff */
[----:B------:R-:W-:Y:S01]  /*6c20*/  IADD3 R6, R6, 0x20, RZ ;  /* 0x0000002006067810 */ /* 0x000fe20007ffe0ff */
[----:B------:R-:W-:Y:S01]  /*6c30*/  @!P3 IMAD.MOV.U32 R17, RZ, RZ, 0x7f800000 ;  /* 0x7f800000ff11b424 */ /* 0x000fe200078e00ff */
[----:B------:R-:W-:-:S02]  /*6c40*/  LEA.HI.X R11, R12, c[0x0][0x1d4], R11, 0x1, P0 ;  /* 0x000075000c0b7a11 */ /* 0x000fc400000f0c0b */
[----:B------:R-:W-:Y:S02]  /*6c50*/  IADD3.X R3, R3, R2, R4, P2, P1 ;  /* 0x0000000203037210 */ /* 0x000fe400017e2404 */
[----:B------:R-:W-:Y:S01]  /*6c60*/  @!P3 IADD3 R2, P0, R8, R9, RZ ;  /* 0x000000090802b210 */ /* 0x000fe20007f1e0ff */
[----:B------:R1:W-:Y:S01]  /*6c70*/  STG.E.128 [R10.64], RZ ;  /* 0x000000ff0a007986 */ /* 0x0003e2000c101d14 */
[----:B------:R-:W-:Y:S02]  /*6c80*/  ISETP.GE.OR P4, PT, R6, R5, P4 ;  /* 0x000000050600720c */ /* 0x000fe40002786670 */
[C---:B------:R-:W-:Y:S01]  /*6c90*/  LEA R12, P1, R13.reuse, R10, 0x6 ;  /* 0x0000000a0d0c7211 */ /* 0x040fe200078230ff */
[----:B------:R1:W-:Y:S01]  /*6ca0*/  STG.E.128 [R10.64+0x40], RZ ;  /* 0x000040ff0a007986 */ /* 0x0003e2000c101d14 */
[----:B------:R-:W-:Y:S02]  /*6cb0*/  @!P3 LEA.HI.X.SX32 R15, R8, R3, 0x1, P0 ;  /* 0x00000003080fb211 */ /* 0x000fe400000f0eff */
[----:B------:R-:W-:Y:S01]  /*6cc0*/  @!P3 LEA R14, P0, R2, c[0x0][0x200], 0x2 ;  /* 0x00008000020eba11 */ /* 0x000fe200078010ff */
[----:B------:R1:W-:Y:S01]  /*6cd0*/  STG.E.128 [R10.64+0x80], RZ ;  /* 0x000080ff0a007986 */ /* 0x0003e2000c101d14 */
[----:B------:R-:W-:-:S02]  /*6ce0*/  LEA.HI.X R13, R13, R11, R0, 0x6, P1 ;  /* 0x0000000b0d0d7211 */ /* 0x000fc400008f3400 */
        /* <DEDUP_REMOVED lines=14> */
.L_x_732:
        /* <DEDUP_REMOVED lines=11> */
.L_x_997:


//--------------------- .text._ZN5flash16flash_fwd_kernelI23Flash_fwd_kernel_traitsILi96ELi64ELi64ELi4ELb0ELb0EN7cutlass6half_tE19Flash_kernel_traitsILi96ELi64ELi64ELi4ES3_EELb0ELb1ELb0ELb0ELb1ELb1ELb1ELb0EEEvNS_16Flash_fwd_paramsE --------------------------
	.section	.text._ZN5flash16flash_fwd_kernelI23Flash_fwd_kernel_traitsILi96ELi64ELi64ELi4ELb0ELb0EN7cutlass6half_tE19Flash_kernel_traitsILi96ELi64ELi64ELi4ES3_EELb0ELb1ELb0ELb0ELb1ELb1ELb1ELb0EEEvNS_16Flash_fwd_paramsE,"ax",@progbits
	.sectioninfo	@"SHI_REGISTERS=168"
	.align	128
        .global         _ZN5flash16flash_fwd_kernelI23Flash_fwd_kernel_traitsILi96ELi64ELi64ELi4ELb0ELb0EN7cutlass6half_tE19Flash_kernel_traitsILi96ELi64ELi64ELi4ES3_EELb0ELb1ELb0ELb0ELb1ELb1ELb1ELb0EEEvNS_16Flash_fwd_paramsE
        .type           _ZN5flash16flash_fwd_kernelI23Flash_fwd_kernel_traitsILi96ELi64ELi64ELi4ELb0ELb0EN7cutlass6half_tE19Flash_kernel_traitsILi96ELi64ELi64ELi4ES3_EELb0ELb1ELb0ELb0ELb1ELb1ELb1ELb0EEEvNS_16Flash_fwd_paramsE,@function
        .size           _ZN5flash16flash_fwd_kernelI23Flash_fwd_kernel_traitsILi96ELi64ELi64ELi4ELb0ELb0EN7cutlass6half_tE19Flash_kernel_traitsILi96ELi64ELi64ELi4ES3_EELb0ELb1ELb0ELb0ELb1ELb1ELb1ELb0EEEvNS_16Flash_fwd_paramsE,(.L_x_998 - _ZN5flash16flash_fwd_kernelI23Flash_fwd_kernel_traitsILi96ELi64ELi64ELi4ELb0ELb0EN7cutlass6half_tE19Flash_kernel_traitsILi96ELi64ELi64ELi4ES3_EELb0ELb1ELb0ELb0ELb1ELb1ELb1ELb0EEEvNS_16Flash_fwd_paramsE)
        .other          _ZN5flash16flash_fwd_kernelI23Flash_fwd_kernel_traitsILi96ELi64ELi64ELi4ELb0ELb0EN7cutlass6half_tE19Flash_kernel_traitsILi96ELi64ELi64ELi4ES3_EELb0ELb1ELb0ELb0ELb1ELb1ELb1ELb0EEEvNS_16Flash_fwd_paramsE,@"STO_CUDA_ENTRY STV_DEFAULT"
_ZN5flash16flash_fwd_kernelI23Flash_fwd_kernel_traitsILi96ELi64ELi64ELi4ELb0ELb0EN7cutlass6half_tE19Flash_kernel_traitsILi96ELi64ELi64ELi4ES3_EELb0ELb1ELb0ELb0ELb1ELb1ELb1ELb0EEEvNS_16Flash_fwd_paramsE:
.text._ZN5flash16flash_fwd_kernelI23Flash_fwd_kernel_traitsILi96ELi64ELi64ELi4ELb0ELb0EN7cutlass6half_tE19Flash_kernel_traitsILi96ELi64ELi64ELi4ES3_EELb0ELb1ELb0ELb0ELb1ELb1ELb1ELb0EEEvNS_16Flash_fwd_paramsE:
        /* <DEDUP_REMOVED lines=47> */
[----:B------:R-:W-:Y:S02]  /*02f0*/  ISETP.GE.AND P0, PT, R2, RZ, PT ;  /* 0x000000ff0200720c */ /* 0x000fe40003f06270 */
[C---:B------:R-:W-:Y:S02]  /*0300*/  LEA.HI R20, R3.reuse, R12, RZ, 0x1 ;  /* 0x0000000c03147211 */ /* 0x040fe400078f08ff */
[--C-:B------:R-:W-:Y:S02]  /*0310*/  SHF.R.S32.HI R13, RZ, 0x1f, R12.reuse ;  /* 0x0000001fff0d7819 */ /* 0x100fe4000001140c */
[----:B------:R-:W-:Y:S01]  /*0320*/  LOP3.LUT R20, R20, 0x7fffffe, RZ, 0xc0, !PT ;  /* 0x07fffffe14147812 */ /* 0x000fe200078ec0ff */
[----:B-1----:R-:W1:Y:S01]  /*0330*/  MUFU.RCP R6, R8 ;  /* 0x0000000800067308 */ /* 0x002e620000001000 */
[----:B------:R-:W-:Y:S01]  /*0340*/  IADD3 R17, P1, R12, R21, RZ ;  /* 0x000000150c117210 */ /* 0x000fe20007f3e0ff */
[----:B------:R-:W-:Y:S01]  /*0350*/  IMAD.WIDE R144, R144, 0x40, R12 ;  /* 0x0000004090907825 */ /* 0x000fe200078e020c */
[----:B------:R-:W-:-:S02]  /*0360*/  LOP3.LUT R3, R3, 0xfffffffc, RZ, 0xc0, !PT ;  /* 0xfffffffc03037812 */ /* 0x000fc400078ec0ff */
[----:B------:R-:W-:Y:S01]  /*0370*/  SHF.R.S32.HI R4, RZ, 0x4, R5 ;  /* 0x00000004ff047819 */ /* 0x000fe20000011405 */
[----:B------:R-:W-:Y:S01]  /*0380*/  IMAD.IADD R20, R12, 0x1, -R20 ;  /* 0x000000010c147824 */ /* 0x000fe200078e0a14 */
[----:B------:R-:W-:Y:S01]  /*0390*/  IABS R12, R9 ;  /* 0x00000009000c7213 */ /* 0x000fe20000000000 */
[----:B------:R-:W-:Y:S01]  /*03a0*/  IMAD.IADD R140, R94, 0x1, -R3 ;  /* 0x000000015e8c7824 */ /* 0x000fe200078e0a03 */
[----:B------:R-:W-:Y:S02]  /*03b0*/  LEA.HI.X.SX32 R2, R21, R13, 0x1, P1 ;  /* 0x0000000d15027211 */ /* 0x000fe400008f0eff */
[C---:B------:R-:W-:Y:S01]  /*03c0*/  LEA.HI R16, R5.reuse, R4, RZ, 0x1 ;  /* 0x0000000405107211 */ /* 0x040fe200078f08ff */
        /* <DEDUP_REMOVED lines=24> */
[----:B------:R-:W-:Y:S01]  /*0550*/  IADD3 R95, R92, -0x1, RZ ;  /* 0xffffffff5c5f7810 */ /* 0x000fe20007ffe0ff */
[----:B------:R-:W-:Y:S01]  /*0560*/  IMAD R15, R15, R0, RZ ;  /* 0x000000000f0f7224 */ /* 0x000fe200078e02ff */
[----:B------:R-:W-:Y:S01]  /*0570*/  SHF.R.S32.HI R97, RZ, 0x5, R96 ;  /* 0x00000005ff617819 */ /* 0x000fe20000011460 */
        /* <DEDUP_REMOVED lines=13> */
[----:B------:R-:W-:Y:S02]  /*0650*/  IMAD R12, R3, c[0x0][0x178], RZ ;  /* 0x00005e00030c7a24 */ /* 0x000fe400078e02ff */
[----:B------:R-:W-:Y:S01]  /*0660*/  IMAD.IADD R7, R18, 0x1, -R7 ;  /* 0x0000000112077824 */ /* 0x000fe200078e0a07 */
[----:B------:R-:W-:Y:S01]  /*0670*/  ISETP.GT.U32.AND P1, PT, R0, R13, PT ;  /* 0x0000000d0000720c */ /* 0x000fe20003f24070 */
[----:B------:R-:W-:Y:S01]  /*0680*/  IMAD R12, R11, c[0x0][0x17c], R12 ;  /* 0x00005f000b0c7a24 */ /* 0x000fe200078e020c */
[----:B------:R-:W-:Y:S01]  /*0690*/  SHF.R.S32.HI R18, RZ, 0x1f, R9 ;  /* 0x0000001fff127819 */ /* 0x000fe20000011409 */
[----:B------:R-:W-:Y:S02]  /*06a0*/  IMAD R2, R17, c[0x0][0x1a4], R2 ;  /* 0x0000690011027a24 */ /* 0x000fe400078e0202 */
[----:B------:R-:W-:Y:S02]  /*06b0*/  IMAD.IADD R23, R23, 0x1, R12 ;  /* 0x0000000117177824 */ /* 0x000fe400078e020c */
[----:B------:R-:W-:-:S02]  /*06c0*/  IMAD R18, R18, c[0x0][0x1a8], RZ ;  /* 0x00006a0012127a24 */ /* 0x000fc400078e02ff */
[----:B------:R-:W-:Y:S02]  /*06d0*/  IMAD.IADD R27, R27, 0x1, R2 ;  /* 0x000000011b1b7824 */ /* 0x000fe400078e0202 */
[----:B------:R-:W-:Y:S02]  /*06e0*/  IMAD R2, R3, c[0x0][0x180], RZ ;  /* 0x0000600003027a24 */ /* 0x000fe400078e02ff */
[----:B------:R-:W-:Y:S01]  /*06f0*/  @!P1 IMAD.IADD R13, R13, 0x1, -R0 ;  /* 0x000000010d0d9824 */ /* 0x000fe200078e0a00 */
[----:B------:R-:W-:Y:S01]  /*0700*/  @!P1 IADD3 R15, R15, 0x1, RZ ;  /* 0x000000010f0f9810 */ /* 0x000fe20007ffe0ff */
[----:B------:R-:W-:Y:S01]  /*0710*/  IMAD R12, R3, c[0x0][0x188], RZ ;  /* 0x00006200030c7a24 */ /* 0x000fe200078e02ff */
[----:B------:R-:W-:Y:S01]  /*0720*/  SHF.R.S32.HI R3, RZ, 0x1, R10 ;  /* 0x00000001ff037819 */ /* 0x000fe2000001140a */
[----:B------:R-:W-:Y:S01]  /*0730*/  IMAD R14, R17, c[0x0][0x19c], R14 ;  /* 0x00006700110e7a24 */ /* 0x000fe200078e020e */
[----:B------:R-:W-:Y:S01]  /*0740*/  ISETP.GE.U32.AND P2, PT, R13, R0, PT ;  /* 0x000000000d00720c */ /* 0x000fe20003f46070 */
[----:B------:R-:W-:Y:S01]  /*0750*/  IMAD.WIDE.U32 R24, R17, c[0x0][0x198], R140 ;  /* 0x0000660011187a25 */ /* 0x000fe200078e008c */
[----:B------:R-:W-:-:S02]  /*0760*/  ISETP.NE.AND P1, PT, RZ, c[0x0][0x1c8], PT ;  /* 0x00007200ff007a0c */ /* 0x000fc40003f25270 */
[----:B------:R-:W-:Y:S01]  /*0770*/  SHF.R.S32.HI R10, RZ, 0x1f, R10 ;  /* 0x0000001fff0a7819 */ /* 0x000fe2000001140a */
[C---:B------:R-:W-:Y:S02]  /*0780*/  IMAD R18, R9.reuse, c[0x0][0x1ac], R18 ;  /* 0x00006b0009127a24 */ /* 0x040fe400078e0212 */
[----:B------:R-:W-:Y:S01]  /*0790*/  IMAD.WIDE.U32 R22, R9, c[0x0][0x1a8], R22 ;  /* 0x00006a0009167a25 */ /* 0x000fe200078e0016 */
[----:B------:R-:W-:-:S03]  /*07a0*/  LEA.HI R10, R10, R3, RZ, 0x2 ;  /* 0x000000030a0a7211 */ /* 0x000fc600078f10ff */
[----:B------:R-:W-:Y:S01]  /*07b0*/  IMAD.IADD R25, R25, 0x1, R14 ;  /* 0x0000000119197824 */ /* 0x000fe200078e020e */
[----:B------:R-:W-:Y:S01]  /*07c0*/  LOP3.LUT R14, R10, 0xfffffffc, RZ, 0xc0, !PT ;  /* 0xfffffffc0a0e7812 */ /* 0x000fe200078ec0ff */
[----:B------:R-:W-:Y:S01]  /*07d0*/  IMAD.IADD R23, R23, 0x1, R18 ;  /* 0x0000000117177824 */ /* 0x000fe200078e0212 */
[----:B------:R-:W-:Y:S01]  /*07e0*/  @P2 IADD3 R15, R15, 0x1, RZ ;  /* 0x000000010f0f2810 */ /* 0x000fe20007ffe0ff */
[----:B------:R-:W-:Y:S02]  /*07f0*/  IMAD R9, R145, c[0x0][0x190], RZ ;  /* 0x0000640091097a24 */ /* 0x000fe400078e02ff */
[C---:B------:R-:W-:Y:S02]  /*0800*/  IMAD R2, R11.reuse, c[0x0][0x184], R2 ;  /* 0x000061000b027a24 */ /* 0x040fe400078e0202 */
[C---:B------:R-:W-:Y:S02]  /*0810*/  IMAD R12, R11.reuse, c[0x0][0x18c], R12 ;  /* 0x000063000b0c7a24 */ /* 0x040fe400078e020c */
[----:B------:R-:W-:-:S04]  /*0820*/  IMAD.WIDE.U32 R134, R11, c[0x0][0x180], R24 ;  /* 0x000060000b867a25 */ /* 0x000fc800078e0018 */
[----:B------:R-:W-:-:S04]  /*0830*/  IMAD.WIDE.U32 R132, R11, c[0x0][0x188], R26 ;  /* 0x000062000b847a25 */ /* 0x000fc800078e001a */
[C---:B------:R-:W-:Y:S01]  /*0840*/  IMAD R0, R144.reuse, c[0x0][0x194], R9 ;  /* 0x0000650090007a24 */ /* 0x040fe200078e0209 */
[----:B------:R-:W-:Y:S01]  /*0850*/  SHF.R.S32.HI R9, RZ, 0x1f, R95 ;  /* 0x0000001fff097819 */ /* 0x000fe2000001145f */
[----:B------:R-:W-:-:S04]  /*0860*/  IMAD.WIDE.U32 R10, R144, c[0x0][0x190], R22 ;  /* 0x00006400900a7a25 */ /* 0x000fc800078e0016 */
[----:B------:R-:W-:Y:S01]  /*0870*/  @!P0 IMAD.MOV R15, RZ, RZ, -R15 ;  /* 0x000000ffff0f8224 */ /* 0x000fe200078e0a0f */
[----:B------:R-:W-:Y:S01]  /*0880*/  @!P1 LOP3.LUT R15, RZ, c[0x0][0x1c8], RZ, 0x33, !PT ;  /* 0x00007200ff0f9a12 */ /* 0x000fe200078e33ff */
[----:B------:R-:W-:Y:S01]  /*0890*/  IMAD.IADD R0, R11, 0x1, R0 ;  /* 0x000000010b007824 */ /* 0x000fe200078e0200 */
[C---:B------:R-:W-:Y:S01]  /*08a0*/  LEA R22, P0, R10.reuse, c[0x0][0x160], 0x1 ;  /* 0x000058000a167a11 */ /* 0x040fe200078008ff */
[----:B------:R-:W-:Y:S01]  /*08b0*/  IMAD.IADD R135, R135, 0x1, R2 ;  /* 0x0000000187877824 */ /* 0x000fe200078e0202 */
[----:B------:R-:W-:Y:S01]  /*08c0*/  SHF.R.S32.HI R13, RZ, 0x1f, R15 ;  /* 0x0000001fff0d7819 */ /* 0x000fe2000001140f */
[----:B------:R-:W-:Y:S01]  /*08d0*/  IMAD.MOV.U32 R2, RZ, RZ, c[0x0][0x198] ;  /* 0x00006600ff027624 */ /* 0x000fe200078e00ff */
[----:B------:R-:W-:Y:S01]  /*08e0*/  LEA.HI.X R23, R10, c[0x0][0x164], R0, 0x1, P0 ;  /* 0x000059000a177a11 */ /* 0x000fe200000f0c00 */
[----:B------:R-:W-:Y:S02]  /*08f0*/  IMAD.MOV.U32 R10, RZ, RZ, 0x6 ;  /* 0x00000006ff0a7424 */ /* 0x000fe400078e00ff */
[----:B------:R-:W-:-:S02]  /*0900*/  IMAD.IADD R133, R133, 0x1, R12 ;  /* 0x0000000185857824 */ /* 0x000fc400078e020c */
[----:B------:R-:W-:Y:S01]  /*0910*/  IMAD R12, R13, c[0x0][0x1b0], RZ ;  /* 0x00006c000d0c7a24 */ /* 0x000fe200078e02ff */
[-C--:B------:R-:W-:Y:S01]  /*0920*/  SHF.L.U64.HI R127, R2, R10.reuse, c[0x0][0x19c] ;  /* 0x00006700027f7619 */ /* 0x080fe2000001020a */
[----:B------:R-:W-:Y:S01]  /*0930*/  IMAD.MOV.U32 R11, RZ, RZ, c[0x0][0x190] ;  /* 0x00006400ff0b7624 */ /* 0x000fe200078e00ff */
[----:B------:R-:W-:Y:S01]  /*0940*/  SHF.L.U64.HI R129, R129, R10, c[0x0][0x1a4] ;  /* 0x0000690081817619 */ /* 0x000fe2000001020a */
[----:B------:R-:W-:-:S03]  /*0950*/  IMAD.WIDE.U32 R134, R15, c[0x0][0x1b0], R134 ;  /* 0x00006c000f867a25 */ /* 0x000fc600078e0086 */
[----:B------:R-:W-:Y:S01]  /*0960*/  LEA R18, P0, R11, R22, 0x6 ;  /* 0x000000160b127211 */ /* 0x000fe200078030ff */
[----:B------:R-:W-:Y:S02]  /*0970*/  IMAD R137, R15, c[0x0][0x1b4], R12 ;  /* 0x00006d000f897a24 */ /* 0x000fe400078e020c */
[----:B------:R-:W-:Y:S02]  /*0980*/  IMAD.MOV.U32 R0, RZ, RZ, c[0x0][0x194] ;  /* 0x00006500ff007624 */ /* 0x000fe400078e00ff */
[----:B------:R-:W-:Y:S02]  /*0990*/  IMAD.SHL.U32 R128, R2, 0x40, RZ ;  /* 0x0000004002807824 */ /* 0x000fe400078e00ff */
[----:B------:R-:W-:Y:S01]  /*09a0*/  IMAD R12, R127, R95, RZ ;  /* 0x0000005f7f0c7224 */ /* 0x000fe200078e02ff */
[----:B------:R-:W-:Y:S01]  /*09b0*/  LEA.HI.X R19, R11, R23, R0, 0x6, P0 ;  /* 0x000000170b137211 */ /* 0x000fe200000f3400 */
[----:B------:R-:W-:Y:S02]  /*09c0*/  IMAD.IADD R137, R135, 0x1, R137 ;  /* 0x0000000187897824 */ /* 0x000fe400078e0289 */
[----:B------:R-:W-:-:S02]  /*09d0*/  IMAD.MOV.U32 R136, RZ, RZ, R134 ;  /* 0x000000ffff887224 */ /* 0x000fc400078e0086 */
[----:B------:R-:W-:Y:S02]  /*09e0*/  IMAD R20, R97, 0x8, R20 ;  /* 0x0000000861147824 */ /* 0x000fe400078e0214 */
[-C--:B------:R-:W-:Y:S02]  /*09f0*/  IMAD R11, R9, R128.reuse, R12 ;  /* 0x00000080090b7224 */ /* 0x080fe400078e020c */
[----:B------:R-:W-:-:S04]  /*0a00*/  IMAD.WIDE.U32 R24, R95, R128, R136 ;  /* 0x000000805f187225 */ /* 0x000fc800078e0088 */
[----:B------:R-:W-:Y:S01]  /*0a10*/  IMAD.U32 R131, R20, 0x20, R131 ;  /* 0x0000002014837824 */ /* 0x000fe200078e0083 */
[C---:B------:R-:W-:Y:S01]  /*0a20*/  LEA R20, P0, R24.reuse, c[0x0][0x168], 0x1 ;  /* 0x00005a0018147a11 */ /* 0x040fe200078008ff */
[----:B------:R-:W-:Y:S02]  /*0a30*/  IMAD.IADD R11, R25, 0x1, R11 ;  /* 0x00000001190b7824 */ /* 0x000fe400078e020b */
        /* <DEDUP_REMOVED lines=12> */
[----:B------:R-:W-:Y:S01]  /*0b00*/  IMAD.IADD R3, R3, 0x1, -R14 ;  /* 0x0000000103037824 */ /* 0x000fe200078e0a0e */
[----:B------:R2:W-:Y:S01]  /*0b10*/  LDGSTS.E.BYPASS.LTC128B.128 [R131+0x800], [R18.64] ;  /* 0x0080000012837fae */ /* 0x0005e2000b901d46 */
[----:B------:R-:W-:Y:S01]  /*0b20*/  IMAD R11, R95, c[0x0][0x1a4], R0 ;  /* 0x000069005f0b7a24 */ /* 0x000fe200078e0200 */
[----:B------:R-:W-:Y:S01]  /*0b30*/  LOP3.LUT R9, R9, 0xc0, RZ, 0xc0, !PT ;  /* 0x000000c009097812 */ /* 0x000fe200078ec0ff */
[----:B------:R-:W-:Y:S01]  /*0b40*/  IMAD R0, R16, 0x8, R5 ;  /* 0x0000000810007824 */ /* 0x000fe200078e0205 */
[----:B------:R2:W-:Y:S01]  /*0b50*/  LDGSTS.E.BYPASS.LTC128B.128 [R131+0x1800], [R18.64+0x40] ;  /* 0x0180004012837fae */ /* 0x0005e2000b901d46 */
[----:B------:R-:W-:Y:S01]  /*0b60*/  IMAD.WIDE.U32 R12, R95, c[0x0][0x1a0], RZ ;  /* 0x000068005f0c7a25 */ /* 0x000fe200078e00ff */
[----:B------:R-:W-:-:S02]  /*0b70*/  LOP3.LUT R8, R9, 0x8, R8, 0xf8, !PT ;  /* 0x0000000809087812 */ /* 0x000fc400078ef808 */
[----:B------:R2:W-:Y:S01]  /*0b80*/  LDGSTS.E.BYPASS.LTC128B.128 [R131+0x2800], [R18.64+0x80] ;  /* 0x0280008012837fae */ /* 0x0005e2000b901d46 */
[----:B------:R-:W-:Y:S01]  /*0b90*/  IMAD.SHL.U32 R5, R3, 0x40, RZ ;  /* 0x0000004003057824 */ /* 0x000fe200078e00ff */
[----:B------:R-:W-:Y:S01]  /*0ba0*/  SHF.R.U32.HI R9, RZ, 0x3, R9 ;  /* 0x00000003ff097819 */ /* 0x000fe20000011609 */
[----:B------:R-:W-:Y:S01]  /*0bb0*/  IMAD.SHL.U32 R6, R6, 0x20, RZ ;  /* 0x0000002006067824 */ /* 0x000fe200078e00ff */
[----:B------:R1:W-:Y:S01]  /*0bc0*/  LDGSTS.E.BYPASS.LTC128B.128 [R131+0x3000], [R20.64] ;  /* 0x0300000014837fae */ /* 0x0003e2000b901d46 */
[----:B------:R-:W-:Y:S01]  /*0bd0*/  IMAD.IADD R13, R13, 0x1, R11 ;  /* 0x000000010d0d7824 */ /* 0x000fe200078e020b */
[----:B------:R-:W-:Y:S01]  /*0be0*/  LEA R11, P0, R12, R132, 0x6 ;  /* 0x000000840c0b7211 */ /* 0x000fe200078030ff */
[----:B------:R-:W-:Y:S01]  /*0bf0*/  IMAD.SHL.U32 R16, R16, 0x8, RZ ;  /* 0x0000000810107824 */ /* 0x000fe200078e00ff */
[----:B------:R1:W-:Y:S01]  /*0c00*/  LDGSTS.E.BYPASS.LTC128B.128 [R131+0x4000], [R20.64+0x40] ;  /* 0x0400004014837fae */ /* 0x0003e2000b901d46 */
[----:B------:R-:W-:Y:S01]  /*0c10*/  IMAD.IADD R126, R133, 0x1, R15 ;  /* 0x00000001857e7824 */ /* 0x000fe200078e020f */
[----:B------:R-:W-:-:S02]  /*0c20*/  LOP3.LUT R5, R5, 0xc0, RZ, 0xc0, !PT ;  /* 0x000000c005057812 */ /* 0x000fc400078ec0ff */
[----:B------:R1:W-:Y:S01]  /*0c30*/  LDGSTS.E.BYPASS.LTC128B.128 [R131+0x5000], [R20.64+0x80] ;  /* 0x0500008014837fae */ /* 0x0003e2000b901d46 */
[----:B------:R-:W-:Y:S02]  /*0c40*/  LOP3.LUT R6, R6, 0xffffff00, RZ, 0xc0, !PT ;  /* 0xffffff0006067812 */ /* 0x000fe400078ec0ff */
[----:B------:R-:W-:Y:S01]  /*0c50*/  LOP3.LUT R9, R8, R9, RZ, 0x3c, !PT ;  /* 0x0000000908097212 */ /* 0x000fe200078e3cff */
[----:B------:R3:W-:Y:S01]  /*0c60*/  LDGSTS.E.BYPASS.LTC128B.128 [R131+0x3800], [R24.64] ;  /* 0x0380000018837fae */ /* 0x0007e2000b901d46 */
[----:B------:R-:W-:Y:S01]  /*0c70*/  LEA.HI.X R8, R12, R126, R13, 0x6, P0 ;  /* 0x0000007e0c087211 */ /* 0x000fe200000f340d */
[----:B------:R-:W-:Y:S01]  /*0c80*/  IMAD R12, R97, 0x200, R6 ;  /* 0x00000200610c7824 */ /* 0x000fe200078e0206 */
[----:B------:R-:W-:Y:S01]  /*0c90*/  LOP3.LUT R16, R5, 0x8, R16, 0xf8, !PT ;  /* 0x0000000805107812 */ /* 0x000fe200078ef810 */
[----:B------:R3:W-:Y:S01]  /*0ca0*/  LDGSTS.E.BYPASS.LTC128B.128 [R131+0x4800], [R24.64+0x40] ;  /* 0x0480004018837fae */ /* 0x0007e2000b901d46 */
[----:B------:R-:W-:Y:S01]  /*0cb0*/  SHF.R.U32.HI R5, RZ, 0x3, R5 ;  /* 0x00000003ff057819 */ /* 0x000fe20000011605 */
[----:B------:R-:W-:Y:S01]  /*0cc0*/  IMAD.U32 R0, R0, 0x20, R9 ;  /* 0x0000002000007824 */ /* 0x000fe200078e0009 */
[C---:B------:R-:W-:Y:S01]  /*0cd0*/  LEA R14, P0, R11.reuse, c[0x0][0x170], 0x1 ;  /* 0x00005c000b0e7a11 */ /* 0x040fe200078008ff */
[----:B------:R3:W-:Y:S01]  /*0ce0*/  LDGSTS.E.BYPASS.LTC128B.128 [R131+0x5800], [R24.64+0x80] ;  /* 0x0580008018837fae */ /* 0x0007e2000b901d46 */
[----:B------:R-:W-:Y:S01]  /*0cf0*/  LOP3.LUT R5, R16, R5, RZ, 0x3c, !PT ;  /* 0x0000000510057212 */ /* 0x000fe200078e3cff */
[----:B------:R-:W-:Y:S01]  /*0d00*/  IMAD.SHL.U32 R99, R0, 0x2, RZ ;  /* 0x0000000200637824 */ /* 0x000fe200078e00ff */
[----:B------:R-:W-:Y:S01]  /*0d10*/  LEA.HI.X R15, R11, c[0x0][0x174], R8, 0x1, P0 ;  /* 0x00005d000b0f7a11 */ /* 0x000fe200000f0c08 */
[----:B------:R-:W0:Y:S01]  /*0d20*/  LDGDEPBAR ;  /* 0x00000000000079af */ /* 0x000e220000000000 */
[----:B------:R-:W-:Y:S01]  /*0d30*/  IMAD R8, R7, 0x20, R12 ;  /* 0x0000002007087824 */ /* 0x000fe200078e020c */
[----:B------:R-:W-:-:S02]  /*0d40*/  IADD3 R10, P0, R130, R14, RZ ;  /* 0x0000000e820a7210 */ /* 0x000fc40007f1e0ff */
[----:B------:R-:W-:Y:S01]  /*0d50*/  LOP3.LUT P1, RZ, R3, 0x2, RZ, 0xc0, !PT ;  /* 0x0000000203ff7812 */ /* 0x000fe2000782c0ff */
[----:B------:R-:W-:Y:S01]  /*0d60*/  IMAD.IADD R125, R5, 0x1, R8 ;  /* 0x00000001057d7824 */ /* 0x000fe200078e0208 */
[----:B------:R-:W-:Y:S01]  /*0d70*/  LEA R124, R0, 0x3000, 0x1 ;  /* 0x00003000007c7811 */ /* 0x000fe200078e08ff */
[----:B------:R-:W-:Y:S01]  /*0d80*/  IMAD.X R11, R129, 0x1, R15, P0 ;  /* 0x00000001810b7824 */ /* 0x000fe200000e060f */
[----:B------:R-:W-:Y:S01]  /*0d90*/  LOP3.LUT P0, RZ, R4, 0x2, RZ, 0xc0, !PT ;  /* 0x0000000204ff7812 */ /* 0x000fe2000780c0ff */
[----:B------:R-:W-:Y:S02]  /*0da0*/  IMAD.SHL.U32 R125, R125, 0x2, RZ ;  /* 0x000000027d7d7824 */ /* 0x000fe400078e00ff */
[----:B------:R-:W-:-:S05]  /*0db0*/  IMAD.MOV.U32 R4, RZ, RZ, 0x20 ;  /* 0x00000020ff047424 */ /* 0x000fca00078e00ff */
[C---:B------:R-:W-:Y:S02]  /*0dc0*/  SEL R3, R4.reuse, 0xffffffe0, !P0 ;  /* 0xffffffe004037807 */ /* 0x040fe40004000000 */
[----:B------:R-:W-:-:S03]  /*0dd0*/  SEL R4, R4, 0xffffffe0, !P1 ;  /* 0xffffffe004047807 */ /* 0x000fc60004800000 */
[----:B------:R-:W-:Y:S02]  /*0de0*/  IMAD.IADD R122, R124, 0x1, R3 ;  /* 0x000000017c7a7824 */ /* 0x000fe400078e0203 */
[----:B------:R-:W-:Y:S01]  /*0df0*/  IMAD.IADD R123, R125, 0x1, R4 ;  /* 0x000000017d7b7824 */ /* 0x000fe200078e0204 */
[----:B------:R-:W-:-:S04]  /*0e00*/  DEPBAR.LE SB0, 0x0 ;  /* 0x000080000000791a */ /* 0x000fc80000000000 */
[----:B------:R-:W-:Y:S06]  /*0e10*/  BAR.SYNC.DEFER_BLOCKING 0x0 ;  /* 0x0000000000007b1d */ /* 0x000fec0000010000 */
        /* <DEDUP_REMOVED lines=10> */
[----:B-1----:R-:W2:Y:S04]  /*0ec0*/  LDSM.16.M88.4 R20, [R99+0x3000] ;  /* 0x003000006314783b */ /* 0x002ea80000000200 */
[----:B------:R-:W-:Y:S04]  /*0ed0*/  LDSM.16.M88.4 R76, [R123] ;  /* 0x000000007b4c783b */ /* 0x000fe80000000200 */
[----:B---3--:R-:W-:Y:S04]  /*0ee0*/  LDSM.16.M88.4 R24, [R122] ;  /* 0x000000007a18783b */ /* 0x008fe80000000200 */
[----:B------:R-:W1:Y:S04]  /*0ef0*/  LDSM.16.M88.4 R36, [R99+0x3400] ;  /* 0x003400006324783b */ /* 0x000e680000000200 */
[----:B------:R-:W-:Y:S04]  /*0f00*/  LDSM.16.M88.4 R60, [R125+0x1000] ;  /* 0x001000007d3c783b */ /* 0x000fe80000000200 */
[----:B------:R-:W-:Y:S04]  /*0f10*/  LDSM.16.M88.4 R56, [R99+0x4000] ;  /* 0x004000006338783b */ /* 0x000fe80000000200 */
[----:B------:R-:W3:Y:S04]  /*0f20*/  LDSM.16.M88.4 R48, [R99+0x3800] ;  /* 0x003800006330783b */ /* 0x000ee80000000200 */
[----:B----4-:R-:W4:Y:S04]  /*0f30*/  LDSM.16.M88.4 R12, [R99+0x3c00] ;  /* 0x003c0000630c783b */ /* 0x010f280000000200 */
[----:B-----5:R-:W5:Y:S04]  /*0f40*/  LDSM.16.M88.4 R8, [R122+0x400] ;  /* 0x000400007a08783b */ /* 0x020f680000000200 */
[----:B------:R-:W-:Y:S01]  /*0f50*/  LDSM.16.M88.4 R44, [R123+0x1000] ;  /* 0x001000007b2c783b */ /* 0x000fe20000000200 */
[C---:B--2---:R-:W-:Y:S03]  /*0f60*/  HMMA.16816.F32 R16, R64.reuse, R20, RZ ;  /* 0x000000144010723c */ /* 0x044fe600000018ff */
[----:B------:R-:W2:Y:S04]  /*0f70*/  LDSM.16.M88.4 R40, [R122+0x1000] ;  /* 0x001000007a28783b */ /* 0x000ea80000000200 */
[----:B------:R-:W2:Y:S01]  /*0f80*/  LDSM.16.M88.4 R88, [R122+0x800] ;  /* 0x000800007a58783b */ /* 0x000ea20000000200 */
[C---:B------:R-:W-:Y:S03]  /*0f90*/  HMMA.16816.F32 R20, R64.reuse, R22, RZ ;  /* 0x000000164014723c */ /* 0x040fe600000018ff */
[----:B------:R-:W2:Y:S04]  /*0fa0*/  LDSM.16.M88.4 R32, [R99+0x4400] ;  /* 0x004400006320783b */ /* 0x000ea80000000200 */
[----:B------:R-:W-:Y:S01]  /*0fb0*/  LDSM.16.M88.4 R84, [R122+0x1400] ;  /* 0x001400007a54783b */ /* 0x000fe20000000200 */
[----:B-1----:R-:W-:Y:S03]  /*0fc0*/  HMMA.16816.F32 R28, R64, R36, RZ ;  /* 0x00000024401c723c */ /* 0x002fe600000018ff */
[----:B------:R-:W-:Y:S04]  /*0fd0*/  LDSM.16.M88.4 R80, [R122+0x2000] ;  /* 0x002000007a50783b */ /* 0x000fe80000000200 */
[----:B------:R-:W-:Y:S01]  /*0fe0*/  LDSM.16.M88.4 R72, [R122+0xc00] ;  /* 0x000c00007a48783b */ /* 0x000fe20000000200 */
[C---:B------:R-:W-:Y:S03]  /*0ff0*/  HMMA.16816.F32 R16, R76.reuse, R24, R16 ;  /* 0x000000184c10723c */ /* 0x040fe60000001810 */
[----:B------:R-:W0:Y:S05]  /*1000*/  LDGDEPBAR ;  /* 0x00000000000079af */ /* 0x000e2a0000000000 */
[----:B------:R-:W-:Y:S01]  /*1010*/  HMMA.16816.F32 R20, R76, R26, R20 ;  /* 0x0000001a4c14723c */ /* 0x000fe20000001814 */
[----:B------:R-:W-:Y:S07]  /*1020*/  LDSM.16.M88.4 R24, [R99+0x5000] ;  /* 0x005000006318783b */ /* 0x000fee0000000200 */
[----:B---3--:R-:W-:Y:S08]  /*1030*/  HMMA.16816.F32 R52, R64, R48, RZ ;  /* 0x000000304034723c */ /* 0x008ff000000018ff */
[----:B------:R-:W-:Y:S08]  /*1040*/  HMMA.16816.F32 R16, R60, R56, R16 ;  /* 0x000000383c10723c */ /* 0x000ff00000001810 */
[C---:B------:R-:W-:Y:S08]  /*1050*/  HMMA.16816.F32 R36, R64.reuse, R38, RZ ;  /* 0x000000264024723c */ /* 0x040ff000000018ff */
[C---:B------:R-:W-:Y:S08]  /*1060*/  HMMA.16816.F32 R48, R64.reuse, R50, RZ ;  /* 0x000000324030723c */ /* 0x040ff000000018ff */
[C---:B----4-:R-:W-:Y:S08]  /*1070*/  HMMA.16816.F32 R68, R64.reuse, R12, RZ ;  /* 0x0000000c4044723c */ /* 0x050ff000000018ff */
[----:B------:R-:W-:Y:S01]  /*1080*/  HMMA.16816.F32 R64, R64, R14, RZ ;  /* 0x0000000e4040723c */ /* 0x000fe200000018ff */
[----:B------:R-:W1:Y:S07]  /*1090*/  LDSM.16.M88.4 R12, [R125+0x2000] ;  /* 0x002000007d0c783b */ /* 0x000e6e0000000200 */
[----:B-----5:R-:W-:Y:S08]  /*10a0*/  HMMA.16816.F32 R28, R76, R8, R28 ;  /* 0x000000084c1c723c */ /* 0x020ff0000000181c */
[----:B------:R-:W-:Y:S01]  /*10b0*/  HMMA.16816.F32 R20, R60, R58, R20 ;  /* 0x0000003a3c14723c */ /* 0x000fe20000001814 */
[----:B------:R-:W3:Y:S07]  /*10c0*/  LDSM.16.M88.4 R56, [R99+0x4800] ;  /* 0x004800006338783b */ /* 0x000eee0000000200 */
[----:B--2---:R-:W-:Y:S08]  /*10d0*/  HMMA.16816.F32 R16, R44, R40, R16 ;  /* 0x000000282c10723c */ /* 0x004ff00000001810 */
[C---:B------:R-:W-:Y:S01]  /*10e0*/  HMMA.16816.F32 R36, R76.reuse, R10, R36 ;  /* 0x0000000a4c24723c */ /* 0x040fe20000001824 */
[----:B------:R-:W2:Y:S07]  /*10f0*/  LDSM.16.M88.4 R8, [R123+0x2000] ;  /* 0x002000007b08783b */ /* 0x000eae0000000200 */
[----:B------:R-:W-:Y:S08]  /*1100*/  HMMA.16816.F32 R52, R76, R88, R52 ;  /* 0x000000584c34723c */ /* 0x000ff00000001834 */
[----:B------:R-:W-:Y:S08]  /*1110*/  HMMA.16816.F32 R28, R60, R32, R28 ;  /* 0x000000203c1c723c */ /* 0x000ff0000000181c */
[----:B------:R-:W-:Y:S01]  /*1120*/  HMMA.16816.F32 R20, R44, R42, R20 ;  /* 0x0000002a2c14723c */ /* 0x000fe20000001814 */
[----:B------:R-:W-:Y:S07]  /*1130*/  LDSM.16.M88.4 R40, [R122+0x1800] ;  /* 0x001800007a28783b */ /* 0x000fee0000000200 */
[----:B-1----:R-:W-:Y:S08]  /*1140*/  HMMA.16816.F32 R16, R12, R24, R16 ;  /* 0x000000180c10723c */ /* 0x002ff00000001810 */
[----:B------:R-:W-:Y:S01]  /*1150*/  HMMA.16816.F32 R36, R60, R34, R36 ;  /* 0x000000223c24723c */ /* 0x000fe20000001824 */
[----:B------:R-:W1:Y:S07]  /*1160*/  LDSM.16.M88.4 R32, [R99+0x5400] ;  /* 0x005400006320783b */ /* 0x000e6e0000000200 */
[----:B------:R-:W-:Y:S08]  /*1170*/  HMMA.16816.F32 R28, R44, R84, R28 ;  /* 0x000000542c1c723c */ /* 0x000ff0000000181c */
[----:B---3--:R-:W-:Y:S08]  /*1180*/  HMMA.16816.F32 R52, R60, R56, R52 ;  /* 0x000000383c34723c */ /* 0x008ff00000001834 */
[----:B------:R-:W-:Y:S01]  /*1190*/  HMMA.16816.F32 R20, R12, R26, R20 ;  /* 0x0000001a0c14723c */ /* 0x000fe20000001814 */
[----:B------:R-:W3:Y:S07]  /*11a0*/  LDSM.16.M88.4 R24, [R122+0x2400] ;  /* 0x002400007a18783b */ /* 0x000eee0000000200 */
[----:B--2---:R-:W-:Y:S08]  /*11b0*/  HMMA.16816.F32 R16, R8, R80, R16 ;  /* 0x000000500810723c */ /* 0x004ff00000001810 */
[----:B------:R-:W-:Y:S08]  /*11c0*/  HMMA.16816.F32 R48, R76, R90, R48 ;  /* 0x0000005a4c30723c */ /* 0x000ff00000001830 */
[----:B-1----:R-:W-:Y:S08]  /*11d0*/  HMMA.16816.F32 R28, R12, R32, R28 ;  /* 0x000000200c1c723c */ /* 0x002ff0000000181c */
[----:B------:R-:W-:Y:S01]  /*11e0*/  HMMA.16816.F32 R52, R44, R40, R52 ;  /* 0x000000282c34723c */ /* 0x000fe20000001834 */
[----:B------:R-:W-:-:S02]  /*11f0*/  FMUL.FTZ R0, R16, c[0x0][0x2ec] ;  /* 0x0000bb0010007a20 */ /* 0x000fc40000410000 */
[----:B------:R-:W-:Y:S02]  /*1200*/  FMUL.FTZ R56, R17, c[0x0][0x2ec] ;  /* 0x0000bb0011387a20 */ /* 0x000fe40000410000 */
[----:B------:R-:W-:Y:S02]  /*1210*/  FMUL.FTZ R3, R18, c[0x0][0x2ec] ;  /* 0x0000bb0012037a20 */ /* 0x000fe40000410000 */
[----:B------:R-:W-:Y:S01]  /*1220*/  FMUL.FTZ R40, R19, c[0x0][0x2ec] ;  /* 0x0000bb0013287a20 */ /* 0x000fe20000410000 */
[----:B------:R-:W-:Y:S01]  /*1230*/  HMMA.16816.F32 R20, R8, R82, R20 ;  /* 0x000000520814723c */ /* 0x000fe20000001814 */
[----:B------:R-:W1:Y:S01]  /*1240*/  LDSM.16.M88.4 R16, [R99+0x4c00] ;  /* 0x004c00006310783b */ /* 0x000e620000000200 */
[----:B------:R-:W2:Y:S03]  /*1250*/  MUFU.TANH R56, R56 ;  /* 0x0000003800387308 */ /* 0x000ea60000002400 */
[----:B------:R-:W-:Y:S03]  /*1260*/  LDSM.16.M88.4 R80, [R99+0x5800] ;  /* 0x005800006350783b */ /* 0x000fe60000000200 */
[----:B------:R-:W-:Y:S02]  /*1270*/  HMMA.16816.F32 R36, R44, R86, R36 ;  /* 0x000000562c24723c */ /* 0x000fe40000001824 */
[----:B------:R-:W4:Y:S06]  /*1280*/  MUFU.TANH R40, R40 ;  /* 0x0000002800287308 */ /* 0x000f2c0000002400 */
[----:B------:R-:W-:Y:S02]  /*1290*/  HMMA.16816.F32 R68, R76, R72, R68 ;  /* 0x000000484c44723c */ /* 0x000fe40000001844 */
[----:B------:R-:W-:Y:S06]  /*12a0*/  MUFU.TANH R0, R0 ;  /* 0x0000000000007308 */ /* 0x000fec0000002400 */
[----:B------:R-:W-:Y:S01]  /*12b0*/  HMMA.16816.F32 R48, R60, R58, R48 ;  /* 0x0000003a3c30723c */ /* 0x000fe20000001830 */
[----:B------:R-:W-:Y:S01]  /*12c0*/  FMUL.FTZ R41, R22, c[0x0][0x2ec] ;  /* 0x0000bb0016297a20 */ /* 0x000fe20000410000 */
[----:B------:R-:W-:Y:S01]  /*12d0*/  MUFU.TANH R3, R3 ;  /* 0x0000000300037308 */ /* 0x000fe20000002400 */
[----:B------:R-:W-:-:S05]  /*12e0*/  FMUL.FTZ R57, R23, c[0x0][0x2ec] ;  /* 0x0000bb0017397a20 */ /* 0x000fca0000410000 */
[----:B---3--:R-:W-:Y:S02]  /*12f0*/  HMMA.16816.F32 R28, R8, R24, R28 ;  /* 0x00000018081c723c */ /* 0x008fe4000000181c */
[----:B------:R-:W-:Y:S05]  /*1300*/  MUFU.TANH R41, R41 ;  /* 0x0000002900297308 */ /* 0x000fea0000002400 */
[----:B------:R-:W-:Y:S01]  /*1310*/  FMUL.FTZ R24, R20, c[0x0][0x2ec] ;  /* 0x0000bb0014187a20 */ /* 0x000fe20000410000 */
[----:B------:R-:W-:Y:S01]  /*1320*/  HMMA.16816.F32 R64, R76, R74, R64 ;  /* 0x0000004a4c40723c */ /* 0x000fe20000001840 */
[----:B------:R-:W-:Y:S01]  /*1330*/  FMUL.FTZ R25, R21, c[0x0][0x2ec] ;  /* 0x0000bb0015197a20 */ /* 0x000fe20000410000 */
[----:B------:R-:W-:Y:S01]  /*1340*/  MUFU.TANH R57, R57 ;  /* 0x0000003900397308 */ /* 0x000fe20000002400 */
[----:B------:R-:W3:Y:S05]  /*1350*/  LDSM.16.M88.4 R20, [R122+0x1c00] ;  /* 0x001c00007a14783b */ /* 0x000eea0000000200 */
[----:B------:R-:W-:Y:S01]  /*1360*/  HMMA.16816.F32 R36, R12, R34, R36 ;  /* 0x000000220c24723c */ /* 0x000fe20000001824 */
[----:B------:R-:W-:Y:S01]  /*1370*/  LDSM.16.M88.4 R32, [R122+0x2800] ;  /* 0x002800007a20783b */ /* 0x000fe20000000200 */
[----:B------:R-:W5:Y:S06]  /*1380*/  MUFU.TANH R24, R24 ;  /* 0x0000001800187308 */ /* 0x000f6c0000002400 */
[----:B-1----:R-:W-:Y:S02]  /*1390*/  HMMA.16816.F32 R68, R60, R16, R68 ;  /* 0x000000103c44723c */ /* 0x002fe40000001844 */
[----:B------:R-:W1:Y:S06]  /*13a0*/  MUFU.TANH R25, R25 ;  /* 0x0000001900197308 */ /* 0x000e6c0000002400 */
[----:B------:R-:W-:Y:S08]  /*13b0*/  HMMA.16816.F32 R48, R44, R42, R48 ;  /* 0x0000002a2c30723c */ /* 0x000ff00000001830 */
[----:B------:R-:W-:Y:S01]  /*13c0*/  HMMA.16816.F32 R64, R60, R18, R64 ;  /* 0x000000123c40723c */ /* 0x000fe20000001840 */
[----:B------:R-:W1:Y:S07]  /*13d0*/  LDSM.16.M88.4 R16, [R99+0x5c00] ;  /* 0x005c00006310783b */ /* 0x000e6e0000000200 */
[----:B------:R-:W-:Y:S07]  /*13e0*/  HMMA.16816.F32 R36, R8, R26, R36 ;  /* 0x0000001a0824723c */ /* 0x000fee0000001824 */
[----:B------:R-:W-:Y:S01]  /*13f0*/  FMUL.FTZ R27, R29, c[0x0][0x2ec] ;  /* 0x0000bb001d1b7a20 */ /* 0x000fe20000410000 */
[----:B---3--:R-:W-:Y:S01]  /*1400*/  HMMA.16816.F32 R68, R44, R20, R68 ;  /* 0x000000142c44723c */ /* 0x008fe20000001844 */
[----:B------:R-:W-:-:S02]  /*1410*/  FMUL.FTZ R29, R31, c[0x0][0x2ec] ;  /* 0x0000bb001f1d7a20 */ /* 0x000fc40000410000 */
[----:B------:R-:W-:Y:S02]  /*1420*/  FMUL.FTZ R26, R28, c[0x0][0x2ec] ;  /* 0x0000bb001c1a7a20 */ /* 0x000fe40000410000 */
[----:B------:R-:W-:Y:S01]  /*1430*/  FMUL.FTZ R28, R30, c[0x0][0x2ec] ;  /* 0x0000bb001e1c7a20 */ /* 0x000fe20000410000 */
[----:B------:R-:W-:Y:S02]  /*1440*/  MUFU.TANH R27, R27 ;  /* 0x0000001b001b7308 */ /* 0x000fe40000002400 */
[----:B------:R-:W-:Y:S06]  /*1450*/  HMMA.16816.F32 R48, R12, R82, R48 ;  /* 0x000000520c30723c */ /* 0x000fec0000001830 */
[----:B------:R-:W3:Y:S02]  /*1460*/  MUFU.TANH R26, R26 ;  /* 0x0000001a001a7308 */ /* 0x000ee40000002400 */
[----:B------:R-:W-:Y:S01]  /*1470*/  HMMA.16816.F32 R64, R44, R22, R64 ;  /* 0x000000162c40723c */ /* 0x000fe20000001840 */
[----:B------:R-:W2:Y:S01]  /*1480*/  LDSM.16.M88.4 R20, [R122+0x2c00] ;  /* 0x002c00007a14783b */ /* 0x000ea20000000200 */
[----:B------:R-:W-:Y:S01]  /*1490*/  FMUL.FTZ R31, R37, c[0x0][0x2ec] ;  /* 0x0000bb00251f7a20 */ /* 0x000fe20000410000 */
[----:B------:R-:W-:Y:S01]  /*14a0*/  LOP3.LUT R37, R96, 0xffffffe0, RZ, 0xc0, !PT ;  /* 0xffffffe060257812 */ /* 0x000fe200078ec0ff */
[----:B------:R-:W-:Y:S01]  /*14b0*/  FMUL.FTZ R30, R36, c[0x0][0x2ec] ;  /* 0x0000bb00241e7a20 */ /* 0x000fe20000410000 */
[----:B------:R-:W-:Y:S01]  /*14c0*/  SHF.R.S32.HI R96, RZ, 0x1f, R96 ;  /* 0x0000001fff607819 */ /* 0x000fe20000011460 */
[----:B------:R-:W2:Y:S01]  /*14d0*/  MUFU.TANH R28, R28 ;  /* 0x0000001c001c7308 */ /* 0x000ea20000002400 */
[----:B------:R-:W-:-:S04]  /*14e0*/  DEPBAR.LE SB0, 0x0 ;  /* 0x000080000000791a */ /* 0x000fc80000000000 */
[C---:B------:R-:W-:Y:S01]  /*14f0*/  HMMA.16816.F32 R52, R12.reuse, R80, R52 ;  /* 0x000000500c34723c */ /* 0x040fe20000001834 */
[----:B------:R-:W-:Y:S01]  /*1500*/  IMAD.IADD R37, R94, 0x1, -R37 ;  /* 0x000000015e257824 */ /* 0x000fe200078e0a25 */
[----:B------:R-:W-:Y:S01]  /*1510*/  LEA.HI R96, R96, R97, RZ, 0x2 ;  /* 0x0000006160607211 */ /* 0x000fe200078f10ff */
[----:B------:R-:W-:Y:S01]  /*1520*/  IMAD.SHL.U32 R94, R94, 0x2, RZ ;  /* 0x000000025e5e7824 */ /* 0x000fe200078e00ff */
[----:B------:R-:W2:Y:S02]  /*1530*/  MUFU.TANH R29, R29 ;  /* 0x0000001d001d7308 */ /* 0x000ea40000002400 */
[----:B------:R-:W-:Y:S02]  /*1540*/  SHF.R.S32.HI R36, RZ, 0x1f, R37 ;  /* 0x0000001fff247819 */ /* 0x000fe40000011425 */
[----:B-1----:R-:W-:Y:S01]  /*1550*/  HMMA.16816.F32 R68, R12, R16, R68 ;  /* 0x000000100c44723c */ /* 0x002fe20000001844 */
[----:B------:R-:W-:Y:S02]  /*1560*/  LOP3.LUT R94, R94, 0x6, RZ, 0xc0, !PT ;  /* 0x000000065e5e7812 */ /* 0x000fe400078ec0ff */
[----:B------:R-:W-:Y:S01]  /*1570*/  LEA.HI R36, R36, R37, RZ, 0x2 ;  /* 0x0000002524247211 */ /* 0x000fe200078f10ff */
[----:B------:R-:W1:Y:S01]  /*1580*/  MUFU.TANH R30, R30 ;  /* 0x0000001e001e7308 */ /* 0x000e620000002400 */
[----:B------:R-:W-:Y:S01]  /*1590*/  LOP3.LUT R96, R96, 0xfffffffc, RZ, 0xc0, !PT ;  /* 0xfffffffc60607812 */ /* 0x000fe200078ec0ff */
[----:B------:R-:W-:Y:S01]  /*15a0*/  IMAD R95, R95, 0x40, R94 ;  /* 0x000000405f5f7824 */ /* 0x000fe200078e025e */
[----:B------:R-:W-:Y:S01]  /*15b0*/  SHF.R.S32.HI R138, RZ, 0x2, R36 ;  /* 0x00000002ff8a7819 */ /* 0x000fe20000011424 */
[----:B------:R-:W-:Y:S01]  /*15c0*/  HMMA.16816.F32 R48, R8, R34, R48 ;  /* 0x000000220830723c */ /* 0x000fe20000001830 */
[----:B------:R-:W-:-:S02]  /*15d0*/  IMAD R36, R7, 0x20, R6 ;  /* 0x0000002007247824 */ /* 0x000fc400078e0206 */
[C---:B------:R-:W-:Y:S01]  /*15e0*/  IADD3 R7, R95.reuse, 0x8, RZ ;  /* 0x000000085f077810 */ /* 0x040fe20007ffe0ff */
[----:B------:R-:W1:Y:S01]  /*15f0*/  MUFU.TANH R31, R31 ;  /* 0x0000001f001f7308 */ /* 0x000e620000002400 */
[----:B------:R-:W-:Y:S01]  /*1600*/  IADD3 R37, R95, 0x29, RZ ;  /* 0x000000295f257810 */ /* 0x000fe20007ffe0ff */
[C---:B------:R-:W-:Y:S02]  /*1610*/  IMAD.IADD R139, R97.reuse, 0x1, -R96 ;  /* 0x00000001618b7824 */ /* 0x040fe400078e0a60 */
[----:B------:R-:W-:Y:S01]  /*1620*/  IMAD R35, R97, 0x10, R98 ;  /* 0x0000001061237824 */ /* 0x000fe200078e0262 */
[----:B------:R-:W-:Y:S01]  /*1630*/  HMMA.16816.F32 R52, R8, R32, R52 ;  /* 0x000000200834723c */ /* 0x000fe20000001834 */
[----:B------:R-:W-:-:S03]  /*1640*/  IMAD.IADD R121, R5, 0x1, R36 ;  /* 0x0000000105797824 */ /* 0x000fc600078e0224 */
[----:B------:R-:W-:Y:S02]  /*1650*/  IADD3 R16, R35, 0x1, R138 ;  /* 0x0000000123107810 */ /* 0x000fe40007ffe08a */
[----:B------:R-:W-:Y:S01]  /*1660*/  IADD3 R35, R95, 0x1, RZ ;  /* 0x000000015f237810 */ /* 0x000fe20007ffe0ff */
[----:B------:R-:W-:Y:S01]  /*1670*/  FMUL.FTZ R32, R38, c[0x0][0x2ec] ;  /* 0x0000bb0026207a20 */ /* 0x000fe20000410000 */
[----:B------:R-:W-:Y:S01]  /*1680*/  HMMA.16816.F32 R64, R12, R18, R64 ;  /* 0x000000120c40723c */ /* 0x000fe20000001840 */
[----:B------:R-:W-:Y:S01]  /*1690*/  IADD3 R38, R93, -c[0x0][0x214], R16 ;  /* 0x800085005d267a10 */ /* 0x000fe20007ffe010 */
[----:B------:R-:W-:-:S03]  /*16a0*/  FMUL.FTZ R33, R39, c[0x0][0x2ec] ;  /* 0x0000bb0027217a20 */ /* 0x000fc60000410000 */
[----:B------:R-:W-:Y:S01]  /*16b0*/  IADD3 R38, R38, c[0x0][0x2e8], RZ ;  /* 0x0000ba0026267a10 */ /* 0x000fe20007ffe0ff */
[----:B------:R-:W1:Y:S01]  /*16c0*/  MUFU.TANH R32, R32 ;  /* 0x0000002000207308 */ /* 0x000e620000002400 */
[----:B------:R-:W-:Y:S01]  /*16d0*/  FMUL.FTZ R50, R50, c[0x0][0x2ec] ;  /* 0x0000bb0032327a20 */ /* 0x000fe20000410000 */
[C---:B--2---:R-:W-:Y:S01]  /*16e0*/  HMMA.16816.F32 R68, R8.reuse, R20, R68 ;  /* 0x000000140844723c */ /* 0x044fe20000001844 */
[----:B------:R-:W-:Y:S01]  /*16f0*/  IADD3 R34, R38, 0x8, RZ ;  /* 0x0000000826227810 */ /* 0x000fe20007ffe0ff */
[----:B------:R-:W-:Y:S01]  /*1700*/  FMUL.FTZ R48, R48, c[0x0][0x2ec] ;  /* 0x0000bb0030307a20 */ /* 0x000fe20000410000 */
[-C--:B------:R-:W-:Y:S01]  /*1710*/  IMNMX R38, R38, R93.reuse, PT ;  /* 0x0000005d26267217 */ /* 0x080fe20003800200 */
[----:B------:R-:W-:Y:S01]  /*1720*/  FMUL.FTZ R51, R51, c[0x0][0x2ec] ;  /* 0x0000bb0033337a20 */ /* 0x000fe20000410000 */
[----:B------:R-:W-:Y:S01]  /*1730*/  IMNMX R34, R34, R93, PT ;  /* 0x0000005d22227217 */ /* 0x000fe20003800200 */
[----:B------:R-:W2:Y:S01]  /*1740*/  MUFU.TANH R100, R50 ;  /* 0x0000003200647308 */ /* 0x000ea20000002400 */
[-C--:B------:R-:W-:Y:S01]  /*1750*/  ISETP.GE.AND P2, PT, R35, R38.reuse, PT ;  /* 0x000000262300720c */ /* 0x080fe20003f46270 */
[----:B------:R-:W-:Y:S01]  /*1760*/  FMUL.FTZ R17, R55, c[0x0][0x2ec] ;  /* 0x0000bb0037117a20 */ /* 0x000fe20000410000 */
[C---:B------:R-:W-:Y:S01]  /*1770*/  ISETP.GE.AND P5, PT, R7.reuse, R38, PT ;  /* 0x000000260700720c */ /* 0x040fe20003fa6270 */
[----:B------:R-:W-:Y:S01]  /*1780*/  FMUL.FTZ R54, R54, c[0x0][0x2ec] ;  /* 0x0000bb0036367a20 */ /* 0x000fe20000410000 */
[-C--:B------:R-:W-:Y:S01]  /*1790*/  ISETP.GE.AND P6, PT, R7, R34.reuse, PT ;  /* 0x000000220700720c */ /* 0x080fe20003fc6270 */
[----:B------:R-:W-:Y:S01]  /*17a0*/  FMUL.FTZ R20, R49, c[0x0][0x2ec] ;  /* 0x0000bb0031147a20 */ /* 0x000fe20000410000 */
[C---:B------:R-:W-:Y:S01]  /*17b0*/  IADD3 R7, R95.reuse, 0x10, RZ ;  /* 0x000000105f077810 */ /* 0x040fe20007ffe0ff */
[----:B------:R-:W-:Y:S01]  /*17c0*/  MUFU.TANH R104, R51 ;  /* 0x0000003300687308 */ /* 0x000fe20000002400 */
[----:B------:R-:W-:Y:S01]  /*17d0*/  IADD3 R21, R95, 0x9, RZ ;  /* 0x000000095f157810 */ /* 0x000fe20007ffe0ff */
[----:B------:R-:W-:Y:S01]  /*17e0*/  HMMA.16816.F32 R64, R8, R22, R64 ;  /* 0x000000160840723c */ /* 0x000fe20000001840 */
[----:B------:R-:W-:Y:S01]  /*17f0*/  FSEL R15, R56, -INF , !P2 ;  /* 0xff800000380f7808 */ /* 0x000fe20005000000 */
[----:B------:R-:W-:Y:S01]  /*1800*/  FMUL.FTZ R52, R52, c[0x0][0x2ec] ;  /* 0x0000bb0034347a20 */ /* 0x000fe20000410000 */
[----:B------:R-:W-:Y:S01]  /*1810*/  ISETP.GE.AND P1, PT, R35, R34, PT ;  /* 0x000000222300720c */ /* 0x000fe20003f26270 */
[----:B------:R-:W-:Y:S01]  /*1820*/  FMUL.FTZ R53, R53, c[0x0][0x2ec] ;  /* 0x0000bb0035357a20 */ /* 0x000fe20000410000 */
[C---:B------:R-:W-:Y:S01]  /*1830*/  ISETP.GE.AND P3, PT, R7.reuse, R38, PT ;  /* 0x000000260700720c */ /* 0x040fe20003f66270 */
[----:B------:R-:W1:Y:S01]  /*1840*/  MUFU.TANH R35, R48 ;  /* 0x0000003000237308 */ /* 0x000e620000002400 */
[----:B------:R-:W-:Y:S01]  /*1850*/  ISETP.GE.AND P2, PT, R7, R34, PT ;  /* 0x000000220700720c */ /* 0x000fe20003f46270 */
[----:B------:R-:W-:Y:S01]  /*1860*/  FMUL.FTZ R71, R71, c[0x0][0x2ec] ;  /* 0x0000bb0047477a20 */ /* 0x000fe20000410000 */
[----:B------:R-:W-:Y:S01]  /*1870*/  IADD3 R7, R95, 0x11, RZ ;  /* 0x000000115f077810 */ /* 0x000fe20007ffe0ff */
[----:B------:R-:W-:Y:S01]  /*1880*/  FMUL.FTZ R68, R68, c[0x0][0x2ec] ;  /* 0x0000bb0044447a20 */ /* 0x000fe20000410000 */
[----:B------:R-:W-:Y:S01]  /*1890*/  ISETP.GE.AND P4, PT, R21, R38, PT ;  /* 0x000000261500720c */ /* 0x000fe20003f86270 */
[----:B------:R-:W-:Y:S01]  /*18a0*/  FMUL.FTZ R69, R69, c[0x0][0x2ec] ;  /* 0x0000bb0045457a20 */ /* 0x000fe20000410000 */
[----:B------:R-:W-:Y:S01]  /*18b0*/  ISETP.GE.AND P0, PT, R21, R34, PT ;  /* 0x000000221500720c */ /* 0x000fe20003f06270 */
[----:B------:R-:W-:Y:S01]  /*18c0*/  MUFU.TANH R88, R71 ;  /* 0x0000004700587308 */ /* 0x000fe20000002400 */
[----:B----4-:R-:W-:Y:S01]  /*18d0*/  FSEL R40, R40, -INF , !P1 ;  /* 0xff80000028287808 */ /* 0x010fe20004800000 */
[----:B------:R-:W-:Y:S01]  /*18e0*/  FMUL.FTZ R70, R70, c[0x0][0x2ec] ;  /* 0x0000bb0046467a20 */ /* 0x000fe20000410000 */
[----:B-----5:R-:W-:-:S02]  /*18f0*/  FSEL R21, R24, -INF , !P5 ;  /* 0xff80000018157808 */ /* 0x020fc40006800000 */
[C---:B------:R-:W-:Y:S02]  /*1900*/  ISETP.GE.AND P1, PT, R7.reuse, R38, PT ;  /* 0x000000260700720c */ /* 0x040fe40003f26270 */
[----:B------:R-:W-:Y:S01]  /*1910*/  ISETP.GE.AND P5, PT, R7, R34, PT ;  /* 0x000000220700720c */ /* 0x000fe20003fa6270 */
[----:B------:R-:W4:Y:S01]  /*1920*/  MUFU.TANH R33, R33 ;  /* 0x0000002100217308 */ /* 0x000f220000002400 */
[C---:B------:R-:W-:Y:S01]  /*1930*/  IADD3 R7, R95.reuse, 0x18, RZ ;  /* 0x000000185f077810 */ /* 0x040fe20007ffe0ff */
[----:B------:R-:W-:Y:S01]  /*1940*/  FMUL.FTZ R24, R64, c[0x0][0x2ec] ;  /* 0x0000bb0040187a20 */ /* 0x000fe20000410000 */
[----:B------:R-:W-:Y:S01]  /*1950*/  IADD3 R13, R95, 0x19, RZ ;  /* 0x000000195f0d7810 */ /* 0x000fe20007ffe0ff */
[----:B------:R-:W-:Y:S01]  /*1960*/  FMUL.FTZ R65, R65, c[0x0][0x2ec] ;  /* 0x0000bb0041417a20 */ /* 0x000fe20000410000 */
[----:B------:R-:W-:Y:S01]  /*1970*/  FSEL R14, R41, -INF , !P6 ;  /* 0xff800000290e7808 */ /* 0x000fe20007000000 */
[----:B------:R-:W-:Y:S01]  /*1980*/  FMUL.FTZ R66, R66, c[0x0][0x2ec] ;  /* 0x0000bb0042427a20 */ /* 0x000fe20000410000 */
[----:B------:R-:W-:Y:S01]  /*1990*/  FSEL R25, R25, -INF , !P4 ;  /* 0xff80000019197808 */ /* 0x000fe20006000000 */
[----:B------:R-:W5:Y:S01]  /*19a0*/  MUFU.TANH R16, R54 ;  /* 0x0000003600107308 */ /* 0x000f620000002400 */
[----:B------:R-:W-:-:S02]  /*19b0*/  ISETP.GE.AND P6, PT, R7, R38, PT ;  /* 0x000000260700720c */ /* 0x000fc40003fc6270 */
[----:B------:R-:W-:Y:S02]  /*19c0*/  ISETP.GE.AND P4, PT, R7, R34, PT ;  /* 0x000000220700720c */ /* 0x000fe40003f86270 */
[----:B------:R-:W-:Y:S02]  /*19d0*/  IADD3 R11, R95, 0x20, RZ ;  /* 0x000000205f0b7810 */ /* 0x000fe40007ffe0ff */
[----:B------:R-:W-:Y:S01]  /*19e0*/  FSEL R6, R57, -INF , !P0 ;  /* 0xff80000039067808 */ /* 0x000fe20004000000 */
[----:B------:R-:W1:Y:S01]  /*19f0*/  MUFU.TANH R17, R17 ;  /* 0x0000001100117308 */ /* 0x000e620000002400 */
[----:B---3--:R-:W-:Y:S02]  /*1a00*/  FSEL R7, R26, -INF , !P3 ;  /* 0xff8000001a077808 */ /* 0x008fe40005800000 */
[C---:B------:R-:W-:Y:S02]  /*1a10*/  ISETP.GE.AND P0, PT, R13.reuse, R38, PT ;  /* 0x000000260d00720c */ /* 0x040fe40003f06270 */
[----:B------:R-:W-:-:S02]  /*1a20*/  ISETP.GE.AND P3, PT, R13, R34, PT ;  /* 0x000000220d00720c */ /* 0x000fc40003f66270 */
[----:B------:R-:W-:Y:S01]  /*1a30*/  IADD3 R9, R95, 0x21, RZ ;  /* 0x000000215f097810 */ /* 0x000fe20007ffe0ff */
[----:B------:R-:W3:Y:S01]  /*1a40*/  MUFU.TANH R89, R52 ;  /* 0x0000003400597308 */ /* 0x000ee20000002400 */
[----:B------:R-:W-:Y:S02]  /*1a50*/  FSEL R12, R28, -INF , !P2 ;  /* 0xff8000001c0c7808 */ /* 0x000fe40005000000 */
[----:B------:R-:W-:Y:S02]  /*1a60*/  FSEL R13, R27, -INF , !P1 ;  /* 0xff8000001b0d7808 */ /* 0x000fe40004800000 */
[C---:B------:R-:W-:Y:S02]  /*1a70*/  ISETP.GE.AND P2, PT, R11.reuse, R38, PT ;  /* 0x000000260b00720c */ /* 0x040fe40003f46270 */
[----:B------:R-:W-:Y:S01]  /*1a80*/  ISETP.GE.AND P1, PT, R11, R34, PT ;  /* 0x000000220b00720c */ /* 0x000fe20003f26270 */
[----:B------:R-:W2:Y:S01]  /*1a90*/  MUFU.TANH R20, R20 ;  /* 0x0000001400147308 */ /* 0x000ea20000002400 */
[----:B------:R-:W-:-:S02]  /*1aa0*/  IADD3 R19, R95, 0x28, RZ ;  /* 0x000000285f137810 */ /* 0x000fc40007ffe0ff */
[----:B------:R-:W-:Y:S02]  /*1ab0*/  FSEL R22, R29, -INF , !P5 ;  /* 0xff8000001d167808 */ /* 0x000fe40006800000 */
[----:B-1----:R-:W-:Y:S02]  /*1ac0*/  FSEL R11, R30, -INF , !P6 ;  /* 0xff8000001e0b7808 */ /* 0x002fe40007000000 */
[C---:B------:R-:W-:Y:S01]  /*1ad0*/  ISETP.GE.AND P5, PT, R9.reuse, R38, PT ;  /* 0x000000260900720c */ /* 0x040fe20003fa6270 */
[----:B------:R-:W1:Y:S01]  /*1ae0*/  MUFU.TANH R87, R53 ;  /* 0x0000003500577308 */ /* 0x000e620000002400 */
[-C--:B------:R-:W-:Y:S02]  /*1af0*/  ISETP.GE.AND P6, PT, R9, R34.reuse, PT ;  /* 0x000000220900720c */ /* 0x080fe40003fc6270 */
[----:B------:R-:W-:Y:S02]  /*1b00*/  FSEL R9, R31, -INF , !P0 ;  /* 0xff8000001f097808 */ /* 0x000fe40004000000 */
[----:B------:R-:W-:-:S02]  /*1b10*/  ISETP.GE.AND P0, PT, R19, R34, PT ;  /* 0x000000221300720c */ /* 0x000fc40003f06270 */
[----:B------:R-:W-:Y:S01]  /*1b20*/  FSEL R10, R32, -INF , !P4 ;  /* 0xff800000200a7808 */ /* 0x000fe20006000000 */
[----:B------:R-:W1:Y:S01]  /*1b30*/  MUFU.TANH R93, R68 ;  /* 0x00000044005d7308 */ /* 0x000e620000002400 */
[----:B------:R-:W-:Y:S02]  /*1b40*/  ISETP.GE.AND P4, PT, R19, R38, PT ;  /* 0x000000261300720c */ /* 0x000fe40003f86270 */
[----:B--2---:R-:W-:Y:S02]  /*1b50*/  FSEL R100, R100, -INF , !P0 ;  /* 0xff80000064647808 */ /* 0x004fe40004000000 */
[----:B------:R-:W-:Y:S02]  /*1b60*/  ISETP.GE.AND P0, PT, R37, R34, PT ;  /* 0x000000222500720c */ /* 0x000fe40003f06270 */
[----:B------:R-:W-:Y:S01]  /*1b70*/  IADD3 R29, R95, 0x31, RZ ;  /* 0x000000315f1d7810 */ /* 0x000fe20007ffe0ff */
[----:B------:R-:W-:Y:S01]  /*1b80*/  MUFU.TANH R91, R69 ;  /* 0x00000045005b7308 */ /* 0x000fe20000002400 */
[----:B------:R-:W-:Y:S01]  /*1b90*/  FSEL R19, R35, -INF , !P4 ;  /* 0xff80000023137808 */ /* 0x000fe20006000000 */
[----:B------:R-:W-:Y:S01]  /*1ba0*/  FMUL.FTZ R35, R67, c[0x0][0x2ec] ;  /* 0x0000bb0043237a20 */ /* 0x000fe20000410000 */
[----:B------:R-:W-:-:S02]  /*1bb0*/  FSEL R104, R104, -INF , !P0 ;  /* 0xff80000068687808 */ /* 0x000fc40004000000 */
[----:B------:R-:W-:Y:S02]  /*1bc0*/  ISETP.GE.AND P0, PT, R29, R34, PT ;  /* 0x000000221d00720c */ /* 0x000fe40003f06270 */
[----:B----4-:R-:W-:Y:S01]  /*1bd0*/  FSEL R8, R33, -INF , !P3 ;  /* 0xff80000021087808 */ /* 0x010fe20005800000 */
[----:B------:R-:W2:Y:S01]  /*1be0*/  MUFU.TANH R90, R70 ;  /* 0x00000046005a7308 */ /* 0x000ea20000002400 */
[----:B------:R-:W-:Y:S02]  /*1bf0*/  FSEL R88, R88, -INF , !P0 ;  /* 0xff80000058587808 */ /* 0x000fe40004000000 */
[----:B------:R-:W-:Y:S02]  /*1c00*/  ISETP.NE.AND P0, PT, R92, 0x1, PT ;  /* 0x000000015c00780c */ /* 0x000fe40003f05270 */
[----:B------:R-:W-:Y:S02]  /*1c10*/  ISETP.GE.AND P3, PT, R37, R38, PT ;  /* 0x000000262500720c */ /* 0x000fe40003f66270 */
[----:B------:R-:W-:Y:S01]  /*1c20*/  IADD3 R31, R95, 0x30, RZ ;  /* 0x000000305f1f7810 */ /* 0x000fe20007ffe0ff */
[----:B------:R-:W4:Y:S01]  /*1c30*/  MUFU.TANH R24, R24 ;  /* 0x0000001800187308 */ /* 0x000f220000002400 */
[----:B-----5:R-:W-:-:S02]  /*1c40*/  FSEL R18, R16, -INF , !P1 ;  /* 0xff80000010127808 */ /* 0x020fc40004800000 */
[----:B------:R-:W-:Y:S02]  /*1c50*/  FSEL R16, R17, -INF , !P6 ;  /* 0xff80000011107808 */ /* 0x000fe40007000000 */
[----:B---3--:R-:W-:Y:S02]  /*1c60*/  FSEL R89, R89, -INF , !P2 ;  /* 0xff80000059597808 */ /* 0x008fe40005000000 */
[----:B------:R-:W-:Y:S01]  /*1c70*/  FSEL R17, R20, -INF , !P3 ;  /* 0xff80000014117808 */ /* 0x000fe20005800000 */
[----:B------:R-:W-:Y:S01]  /*1c80*/  MUFU.TANH R94, R65 ;  /* 0x00000041005e7308 */ /* 0x000fe20000002400 */
[-C--:B------:R-:W-:Y:S02]  /*1c90*/  ISETP.GE.AND P2, PT, R31, R38.reuse, PT ;  /* 0x000000261f00720c */ /* 0x080fe40003f46270 */
[----:B------:R-:W-:Y:S02]  /*1ca0*/  ISETP.GE.AND P1, PT, R29, R38, PT ;  /* 0x000000261d00720c */ /* 0x000fe40003f26270 */
[----:B------:R-:W-:-:S02]  /*1cb0*/  ISETP.GE.AND P3, PT, R31, R34, PT ;  /* 0x000000221f00720c */ /* 0x000fc40003f66270 */
[C---:B------:R-:W-:Y:S01]  /*1cc0*/  IADD3 R27, R95.reuse, 0x38, RZ ;  /* 0x000000385f1b7810 */ /* 0x040fe20007ffe0ff */
[----:B------:R-:W3:Y:S01]  /*1cd0*/  MUFU.TANH R84, R66 ;  /* 0x0000004200547308 */ /* 0x000ee20000002400 */
[----:B------:R-:W-:Y:S02]  /*1ce0*/  IADD3 R23, R95, 0x39, RZ ;  /* 0x000000395f177810 */ /* 0x000fe40007ffe0ff */
[----:B-1----:R-:W-:Y:S02]  /*1cf0*/  FSEL R87, R87, -INF , !P5 ;  /* 0xff80000057577808 */ /* 0x002fe40006800000 */
[----:B------:R-:W-:Y:S02]  /*1d00*/  FSEL R93, R93, -INF , !P2 ;  /* 0xff8000005d5d7808 */ /* 0x000fe40005000000 */
[----:B--2---:R-:W-:Y:S01]  /*1d10*/  FSEL R90, R90, -INF , !P3 ;  /* 0xff8000005a5a7808 */ /* 0x004fe20005800000 */
[----:B------:R-:W1:Y:S01]  /*1d20*/  MUFU.TANH R35, R35 ;  /* 0x0000002300237308 */ /* 0x000e620000002400 */
[----:B------:R-:W-:Y:S01]  /*1d30*/  FSEL R91, R91, -INF , !P1 ;  /* 0xff8000005b5b7808 */ /* 0x000fe20004800000 */
[----:B------:R-:W-:Y:S01]  /*1d40*/  BAR.SYNC.DEFER_BLOCKING 0x0 ;  /* 0x0000000000007b1d */ /* 0x000fe20000010000 */
[----:B------:R-:W-:-:S02]  /*1d50*/  ISETP.GE.AND P5, PT, R27, R38, PT ;  /* 0x000000261b00720c */ /* 0x000fc40003fa6270 */
[-C--:B------:R-:W-:Y:S02]  /*1d60*/  ISETP.GE.AND P6, PT, R95, R38.reuse, PT ;  /* 0x000000265f00720c */ /* 0x080fe40003fc6270 */
[----:B------:R-:W-:Y:S02]  /*1d70*/  ISETP.GE.AND P4, PT, R23, R38, PT ;  /* 0x000000261700720c */ /* 0x000fe40003f86270 */
[-C--:B------:R-:W-:Y:S02]  /*1d80*/  ISETP.GE.AND P2, PT, R27, R34.reuse, PT ;  /* 0x000000221b00720c */ /* 0x080fe40003f46270 */
[-C--:B------:R-:W-:Y:S02]  /*1d90*/  ISETP.GE.AND P3, PT, R95, R34.reuse, PT ;  /* 0x000000225f00720c */ /* 0x080fe40003f66270 */
[----:B------:R-:W-:Y:S02]  /*1da0*/  ISETP.GE.AND P1, PT, R23, R34, PT ;  /* 0x000000221700720c */ /* 0x000fe40003f26270 */
[----:B----4-:R-:W-:-:S02]  /*1db0*/  FSEL R95, R24, -INF , !P5 ;  /* 0xff800000185f7808 */ /* 0x010fc40006800000 */
[----:B---3--:R-:W-:Y:S02]  /*1dc0*/  FSEL R84, R84, -INF , !P2 ;  /* 0xff80000054547808 */ /* 0x008fe40005000000 */
[----:B------:R-:W-:Y:S02]  /*1dd0*/  FSEL R0, R0, -INF , !P6 ;  /* 0xff80000000007808 */ /* 0x000fe40007000000 */
[----:B------:R-:W-:Y:S02]  /*1de0*/  FSEL R94, R94, -INF , !P4 ;  /* 0xff8000005e5e7808 */ /* 0x000fe40006000000 */
[----:B------:R-:W-:Y:S02]  /*1df0*/  FSEL R3, R3, -INF , !P3 ;  /* 0xff80000003037808 */ /* 0x000fe40005800000 */
[----:B-1----:R-:W-:Y:S01]  /*1e00*/  FSEL R35, R35, -INF , !P1 ;  /* 0xff80000023237808 */ /* 0x002fe20004800000 */
        /* <DEDUP_REMOVED lines=24> */
.L_x_734:
        /* <DEDUP_REMOVED lines=36> */
[----:B------:R-:W-:Y:S04]  /*21d0*/  LDSM.16.MT88.4 R60, [R121+0x7000] ;  /* 0x00700000793c783b */ /* 0x000fe80000004200 */
[----:B------:R-:W-:Y:S01]  /*21e0*/  LDSM.16.MT88.4 R52, [R120+0x7000] ;  /* 0x007000007834783b */ /* 0x000fe20000004200 */
[----:B--2---:R-:W-:-:S02]  /*21f0*/  FMNMX.FTZ R23, R24, R23, !PT ;  /* 0x0000001718177209 */ /* 0x004fc40007810000 */
[----:B---3--:R-:W-:-:S03]  /*2200*/  FMNMX.FTZ R20, R27, R20, !PT ;  /* 0x000000141b147209 */ /* 0x008fc60007810000 */
[----:B------:R-:W2:Y:S04]  /*2210*/  SHFL.BFLY PT, R2, R23, 0x1, 0x1f ;  /* 0x0c201f0017027f89 */ /* 0x000ea800000e0000 */
[----:B------:R-:W3:Y:S01]  /*2220*/  SHFL.BFLY PT, R5, R20, 0x1, 0x1f ;  /* 0x0c201f0014057f89 */ /* 0x000ee200000e0000 */
[----:B--2---:R-:W-:-:S04]  /*2230*/  FMNMX.FTZ R2, R23, R2, !PT ;  /* 0x0000000217027209 */ /* 0x004fc80007810000 */
[C---:B------:R-:W-:Y:S01]  /*2240*/  FSETP.NEU.FTZ.AND P1, PT, R2.reuse, -INF , PT ;  /* 0xff8000000200780b */ /* 0x040fe20003f3d000 */
[----:B------:R-:W-:-:S05]  /*2250*/  FMUL.FTZ R96, R2, c[0x0][0x23c] ;  /* 0x00008f0002607a20 */ /* 0x000fca0000410000 */
[----:B------:R-:W-:-:S05]  /*2260*/  FSEL R96, R96, RZ, P1 ;  /* 0x000000ff60607208 */ /* 0x000fca0000800000 */
[--C-:B------:R-:W-:Y:S01]  /*2270*/  FFMA.FTZ R34, R0, c[0x0][0x23c], -R96.reuse ;  /* 0x00008f0000227a23 */ /* 0x100fe20000010860 */
[----:B---3--:R-:W-:Y:S01]  /*2280*/  FMNMX.FTZ R0, R20, R5, !PT ;  /* 0x0000000514007209 */ /* 0x008fe20007810000 */
[--C-:B------:R-:W-:Y:S02]  /*2290*/  FFMA.FTZ R33, R15, c[0x0][0x23c], -R96.reuse ;  /* 0x00008f000f217a23 */ /* 0x100fe40000010860 */
[--C-:B-1----:R-:W-:Y:S01]  /*22a0*/  FFMA.FTZ R29, R21, c[0x0][0x23c], -R96.reuse ;  /* 0x00008f00151d7a23 */ /* 0x102fe20000010860 */
        /* <DEDUP_REMOVED lines=11> */
[--C-:B------:R-:W-:Y:S01]  /*2360*/  FFMA.FTZ R32, R14, c[0x0][0x23c], -R85.reuse ;  /* 0x00008f000e207a23 */ /* 0x100fe20000010855 */
[----:B------:R-:W2:Y:S01]  /*2370*/  LDSM.16.MT88.4 R40, [R121+0x8000] ;  /* 0x008000007928783b */ /* 0x000ea20000004200 */
[--C-:B------:R-:W-:Y:S01]  /*2380*/  FFMA.FTZ R27, R6, c[0x0][0x23c], -R85.reuse ;  /* 0x00008f00061b7a23 */ /* 0x100fe20000010855 */
[----:B------:R-:W-:Y:S01]  /*2390*/  MUFU.EX2 R29, R29 ;  /* 0x0000001d001d7308 */ /* 0x000fe20000000800 */
[----:B------:R-:W-:Y:S01]  /*23a0*/  FFMA.FTZ R23, R22, c[0x0][0x23c], -R85 ;  /* 0x00008f0016177a23 */ /* 0x000fe20000010855 */
[----:B------:R-:W3:Y:S01]  /*23b0*/  LDSM.16.MT88.4 R4, [R120+0x8000] ;  /* 0x008000007804783b */ /* 0x000ee20000004200 */
[----:B------:R-:W-:-:S02]  /*23c0*/  FFMA.FTZ R3, R9, c[0x0][0x23c], -R96 ;  /* 0x00008f0009037a23 */ /* 0x000fc40000010860 */
[--C-:B------:R-:W-:Y:S02]  /*23d0*/  FFMA.FTZ R25, R10, c[0x0][0x23c], -R85.reuse ;  /* 0x00008f000a197a23 */ /* 0x100fe40000010855 */
[--C-:B------:R-:W-:Y:S01]  /*23e0*/  FFMA.FTZ R22, R8, c[0x0][0x23c], -R85.reuse ;  /* 0x00008f0008167a23 */ /* 0x100fe20000010855 */
[----:B------:R-:W4:Y:S01]  /*23f0*/  MUFU.EX2 R24, R24 ;  /* 0x0000001800187308 */ /* 0x000f220000000800 */
[----:B------:R-:W5:Y:S01]  /*2400*/  LDSM.16.MT88.4 R8, [R120+0x6400] ;  /* 0x006400007808783b */ /* 0x000f620000004200 */
[----:B-1----:R-:W-:Y:S01]  /*2410*/  F2FP.PACK_AB R48, R33, R34 ;  /* 0x000000222130723e */ /* 0x002fe200000000ff */
[----:B------:R-:W-:Y:S02]  /*2420*/  FFMA.FTZ R26, R12, c[0x0][0x23c], -R85 ;  /* 0x00008f000c1a7a23 */ /* 0x000fe40000010855 */
[----:B------:R-:W1:Y:S01]  /*2430*/  LDSM.16.MT88.4 R12, [R121+0x6400] ;  /* 0x00640000790c783b */ /* 0x000e620000004200 */
[--C-:B------:R-:W-:Y:S02]  /*2440*/  FFMA.FTZ R98, R89, c[0x0][0x23c], -R96.reuse ;  /* 0x00008f0059627a23 */ /* 0x100fe40000010860 */
[----:B------:R-:W-:Y:S01]  /*2450*/  MUFU.EX2 R30, R30 ;  /* 0x0000001e001e7308 */ /* 0x000fe20000000800 */
[----:B------:R-:W-:-:S02]  /*2460*/  FFMA.FTZ R89, R87, c[0x0][0x23c], -R96 ;  /* 0x00008f0057597a23 */ /* 0x000fc40000010860 */
[--C-:B------:R-:W-:Y:S02]  /*2470*/  FFMA.FTZ R87, R19, c[0x0][0x23c], -R96.reuse ;  /* 0x00008f0013577a23 */ /* 0x100fe40000010860 */
[----:B------:R-:W-:Y:S02]  /*2480*/  FFMA.FTZ R86, R17, c[0x0][0x23c], -R96 ;  /* 0x00008f0011567a23 */ /* 0x000fe40000010860 */
[--C-:B------:R-:W-:Y:S01]  /*2490*/  FFMA.FTZ R97, R18, c[0x0][0x23c], -R85.reuse ;  /* 0x00008f0012617a23 */ /* 0x100fe20000010855 */
[----:B------:R-:W2:Y:S01]  /*24a0*/  MUFU.EX2 R31, R31 ;  /* 0x0000001f001f7308 */ /* 0x000ea20000000800 */
[----:B----4-:R-:W-:Y:S01]  /*24b0*/  F2FP.PACK_AB R50, R24, R29 ;  /* 0x0000001d1832723e */ /* 0x010fe200000000ff */
[--C-:B------:R-:W-:Y:S02]  /*24c0*/  FFMA.FTZ R102, R16, c[0x0][0x23c], -R85.reuse ;  /* 0x00008f0010667a23 */ /* 0x100fe40000010855 */
[--C-:B------:R-:W-:Y:S01]  /*24d0*/  FFMA.FTZ R100, R100, c[0x0][0x23c], -R85.reuse ;  /* 0x00008f0064647a23 */ /* 0x100fe20000010855 */
[----:B------:R-:W-:Y:S01]  /*24e0*/  LDSM.16.MT88.4 R16, [R120+0x6800] ;  /* 0x006800007810783b */ /* 0x000fe20000004200 */
[----:B------:R-:W-:-:S02]  /*24f0*/  FFMA.FTZ R99, R104, c[0x0][0x23c], -R85 ;  /* 0x00008f0068637a23 */ /* 0x000fc40000010855 */
[----:B------:R-:W-:Y:S01]  /*2500*/  MUFU.EX2 R32, R32 ;  /* 0x0000002000207308 */ /* 0x000fe20000000800 */
[--C-:B------:R-:W-:Y:S02]  /*2510*/  FFMA.FTZ R104, R91, c[0x0][0x23c], -R96.reuse ;  /* 0x00008f005b687a23 */ /* 0x100fe40000010860 */
[--C-:B------:R-:W-:Y:S02]  /*2520*/  FFMA.FTZ R91, R95, c[0x0][0x23c], -R96.reuse ;  /* 0x00008f005f5b7a23 */ /* 0x100fe40000010860 */
[--C-:B------:R-:W-:Y:S02]  /*2530*/  FFMA.FTZ R93, R93, c[0x0][0x23c], -R96.reuse ;  /* 0x00008f005d5d7a23 */ /* 0x100fe40000010860 */
[----:B------:R-:W-:Y:S01]  /*2540*/  FFMA.FTZ R94, R94, c[0x0][0x23c], -R96 ;  /* 0x00008f005e5e7a23 */ /* 0x000fe20000010860 */
[----:B------:R-:W4:Y:S01]  /*2550*/  MUFU.EX2 R27, R27 ;  /* 0x0000001b001b7308 */ /* 0x000f220000000800 */
[----:B--2---:R-:W-:Y:S01]  /*2560*/  F2FP.PACK_AB R49, R31, R30 ;  /* 0x0000001e1f31723e */ /* 0x004fe200000000ff */
        /* <DEDUP_REMOVED lines=8> */
[----:B----4-:R-:W-:Y:S01]  /*25f0*/  F2FP.PACK_AB R51, R27, R32 ;  /* 0x000000201b33723e */ /* 0x010fe200000000ff */
[----:B------:R-:W2:Y:S01]  /*2600*/  MUFU.EX2 R21, R21 ;  /* 0x0000001500157308 */ /* 0x000ea20000000800 */
[----:B------:R-:W-:-:S02]  /*2610*/  FADD.FTZ R32, R32, R31 ;  /* 0x0000001f20207221 */ /* 0x000fc40000010000 */
[----:B------:R-:W-:Y:S02]  /*2620*/  FADD.FTZ R29, R24, R29 ;  /* 0x0000001d181d7221 */ /* 0x000fe40000010000 */
[----:B------:R-:W-:Y:S01]  /*2630*/  FADD.FTZ R27, R27, R32 ;  /* 0x000000201b1b7221 */ /* 0x000fe20000010000 */
[C---:B------:R-:W-:Y:S02]  /*2640*/  HMMA.16816.F32 R72, R48.reuse, R68, RZ ;  /* 0x000000443048723c */ /* 0x040fe400000018ff */
[----:B------:R-:W-:Y:S06]  /*2650*/  MUFU.EX2 R20, R20 ;  /* 0x0000001400147308 */ /* 0x000fec0000000800 */
[C---:B------:R-:W-:Y:S02]  /*2660*/  HMMA.16816.F32 R68, R48.reuse, R70, RZ ;  /* 0x000000463044723c */ /* 0x040fe400000018ff */
[----:B------:R-:W-:Y:S06]  /*2670*/  MUFU.EX2 R3, R3 ;  /* 0x0000000300037308 */ /* 0x000fec0000000800 */
[C---:B------:R-:W-:Y:S02]  /*2680*/  HMMA.16816.F32 R80, R48.reuse, R76, RZ ;  /* 0x0000004c3050723c */ /* 0x040fe400000018ff */
[----:B------:R-:W-:Y:S06]  /*2690*/  MUFU.EX2 R26, R26 ;  /* 0x0000001a001a7308 */ /* 0x000fec0000000800 */
[C---:B------:R-:W-:Y:S02]  /*26a0*/  HMMA.16816.F32 R64, R48.reuse, R60, RZ ;  /* 0x0000003c3040723c */ /* 0x040fe400000018ff */
[----:B------:R-:W4:Y:S06]  /*26b0*/  MUFU.EX2 R23, R23 ;  /* 0x0000001700177308 */ /* 0x000f2c0000000800 */
[C---:B------:R-:W-:Y:S02]  /*26c0*/  HMMA.16816.F32 R56, R48.reuse, R52, RZ ;  /* 0x000000343038723c */ /* 0x040fe400000018ff */
[----:B------:R-:W-:Y:S06]  /*26d0*/  MUFU.EX2 R25, R25 ;  /* 0x0000001900197308 */ /* 0x000fec0000000800 */
[C---:B------:R-:W-:Y:S02]  /*26e0*/  HMMA.16816.F32 R36, R48.reuse, R40, RZ ;  /* 0x000000283024723c */ /* 0x040fe400000018ff */
[----:B------:R-:W1:Y:S06]  /*26f0*/  MUFU.EX2 R22, R22 ;  /* 0x0000001600167308 */ /* 0x000e6c0000000800 */
[C---:B------:R-:W-:Y:S02]  /*2700*/  HMMA.16816.F32 R76, R48.reuse, R78, RZ ;  /* 0x0000004e304c723c */ /* 0x040fe400000018ff */
[----:B------:R-:W-:Y:S06]  /*2710*/  MUFU.EX2 R98, R98 ;  /* 0x0000006200627308 */ /* 0x000fec0000000800 */
[C---:B------:R-:W-:Y:S02]  /*2720*/  HMMA.16816.F32 R60, R48.reuse, R62, RZ ;  /* 0x0000003e303c723c */ /* 0x040fe400000018ff */
[----:B------:R-:W1:Y:S06]  /*2730*/  MUFU.EX2 R89, R89 ;  /* 0x0000005900597308 */ /* 0x000e6c0000000800 */
[C---:B------:R-:W-:Y:S02]  /*2740*/  HMMA.16816.F32 R52, R48.reuse, R54, RZ ;  /* 0x000000363034723c */ /* 0x040fe400000018ff */
[----:B------:R-:W-:Y:S06]  /*2750*/  MUFU.EX2 R87, R87 ;  /* 0x0000005700577308 */ /* 0x000fec0000000800 */
[C---:B------:R-:W-:Y:S02]  /*2760*/  HMMA.16816.F32 R40, R48.reuse, R42, RZ ;  /* 0x0000002a3028723c */ /* 0x040fe400000018ff */
[----:B------:R-:W-:Y:S06]  /*2770*/  MUFU.EX2 R86, R86 ;  /* 0x0000005600567308 */ /* 0x000fec0000000800 */
[C---:B---3--:R-:W-:Y:S02]  /*2780*/  HMMA.16816.F32 R44, R48.reuse, R4, RZ ;  /* 0x00000004302c723c */ /* 0x048fe400000018ff */
[----:B------:R-:W-:Y:S05]  /*2790*/  MUFU.EX2 R97, R97 ;  /* 0x0000006100617308 */ /* 0x000fea0000000800 */
[----:B--2---:R-:W-:Y:S01]  /*27a0*/  F2FP.PACK_AB R4, R21, R28 ;  /* 0x0000001c1504723e */ /* 0x004fe200000000ff */
[----:B------:R-:W-:Y:S01]  /*27b0*/  HMMA.16816.F32 R48, R48, R6, RZ ;  /* 0x000000063030723c */ /* 0x000fe200000018ff */
[----:B----4-:R-:W-:Y:S01]  /*27c0*/  F2FP.PACK_AB R5, R23, R26 ;  /* 0x0000001a1705723e */ /* 0x010fe200000000ff */
[----:B------:R-:W2:Y:S01]  /*27d0*/  MUFU.EX2 R102, R102 ;  /* 0x0000006600667308 */ /* 0x000ea20000000800 */
[----:B------:R-:W-:-:S02]  /*27e0*/  FADD.FTZ R28, R28, R29 ;  /* 0x0000001d1c1c7221 */ /* 0x000fc40000010000 */
[----:B------:R-:W-:Y:S02]  /*27f0*/  FADD.FTZ R26, R26, R27 ;  /* 0x0000001b1a1a7221 */ /* 0x000fe40000010000 */
[----:B------:R-:W-:Y:S01]  /*2800*/  F2FP.PACK_AB R6, R3, R20 ;  /* 0x000000140306723e */ /* 0x000fe200000000ff */
[----:B------:R-:W-:Y:S01]  /*2810*/  FADD.FTZ R21, R21, R28 ;  /* 0x0000001c15157221 */ /* 0x000fe20000010000 */
[----:B-1----:R-:W-:Y:S01]  /*2820*/  F2FP.PACK_AB R7, R22, R25 ;  /* 0x000000191607723e */ /* 0x002fe200000000ff */
[----:B------:R-:W-:Y:S01]  /*2830*/  MUFU.EX2 R100, R100 ;  /* 0x0000006400647308 */ /* 0x000fe20000000800 */
[----:B------:R-:W-:Y:S02]  /*2840*/  FADD.FTZ R26, R23, R26 ;  /* 0x0000001a171a7221 */ /* 0x000fe40000010000 */
[----:B------:R-:W-:Y:S02]  /*2850*/  FADD.FTZ R20, R20, R21 ;  /* 0x0000001514147221 */ /* 0x000fe40000010000 */
[----:B------:R-:W-:Y:S01]  /*2860*/  FADD.FTZ R25, R25, R26 ;  /* 0x0000001a19197221 */ /* 0x000fe20000010000 */
[----:B-----5:R-:W-:Y:S01]  /*2870*/  HMMA.16816.F32 R72, R4, R8, R72 ;  /* 0x000000080448723c */ /* 0x020fe20000001848 */
[----:B------:R-:W-:Y:S01]  /*2880*/  FADD.FTZ R3, R3, R20 ;  /* 0x0000001403037221 */ /* 0x000fe20000010000 */
[----:B------:R-:W1:Y:S01]  /*2890*/  MUFU.EX2 R99, R99 ;  /* 0x0000006300637308 */ /* 0x000e620000000800 */
[----:B------:R-:W-:-:S05]  /*28a0*/  FADD.FTZ R22, R22, R25 ;  /* 0x0000001916167221 */ /* 0x000fca0000010000 */
[C---:B------:R-:W-:Y:S01]  /*28b0*/  HMMA.16816.F32 R68, R4.reuse, R10, R68 ;  /* 0x0000000a0444723c */ /* 0x040fe20000001844 */
[----:B------:R-:W3:Y:S01]  /*28c0*/  LDSM.16.MT88.4 R8, [R120+0x7400] ;  /* 0x007400007808783b */ /* 0x000ee20000004200 */
[----:B------:R-:W-:Y:S06]  /*28d0*/  MUFU.EX2 R93, R93 ;  /* 0x0000005d005d7308 */ /* 0x000fec0000000800 */
[C---:B------:R-:W-:Y:S02]  /*28e0*/  HMMA.16816.F32 R80, R4.reuse, R12, R80 ;  /* 0x0000000c0450723c */ /* 0x040fe40000001850 */
[----:B------:R-:W4:Y:S06]  /*28f0*/  MUFU.EX2 R104, R104 ;  /* 0x0000006800687308 */ /* 0x000f2c0000000800 */
[C---:B------:R-:W-:Y:S01]  /*2900*/  HMMA.16816.F32 R76, R4.reuse, R14, R76 ;  /* 0x0000000e044c723c */ /* 0x040fe2000000184c */
[----:B------:R-:W5:Y:S01]  /*2910*/  LDSM.16.MT88.4 R12, [R121+0x7400] ;  /* 0x00740000790c783b */ /* 0x000f620000004200 */
[----:B------:R-:W-:Y:S08]  /*2920*/  MUFU.EX2 R91, R91 ;  /* 0x0000005b005b7308 */ /* 0x000ff00000000800 */
[----:B------:R-:W-:Y:S08]  /*2930*/  MUFU.EX2 R94, R94 ;  /* 0x0000005e005e7308 */ /* 0x000ff00000000800 */
[----:B------:R-:W-:Y:S01]  /*2940*/  MUFU.EX2 R90, R90 ;  /* 0x0000005a005a7308 */ /* 0x000fe20000000800 */
[C---:B---3--:R-:W-:Y:S07]  /*2950*/  HMMA.16816.F32 R56, R4.reuse, R8, R56 ;  /* 0x000000080438723c */ /* 0x048fee0000001838 */
[----:B------:R-:W3:Y:S01]  /*2960*/  MUFU.EX2 R95, R95 ;  /* 0x0000005f005f7308 */ /* 0x000ee20000000800 */
[C---:B------:R-:W-:Y:S01]  /*2970*/  HMMA.16816.F32 R52, R4.reuse, R10, R52 ;  /* 0x0000000a0434723c */ /* 0x040fe20000001834 */
[----:B------:R-:W1:Y:S06]  /*2980*/  LDSM.16.MT88.4 R8, [R120+0x8400] ;  /* 0x008400007808783b */ /* 0x000e6c0000004200 */
[----:B------:R-:W-:Y:S01]  /*2990*/  MUFU.EX2 R84, R84 ;  /* 0x0000005400547308 */ /* 0x000fe20000000800 */
[C---:B-----5:R-:W-:Y:S07]  /*29a0*/  HMMA.16816.F32 R64, R4.reuse, R12, R64 ;  /* 0x0000000c0440723c */ /* 0x060fee0000001840 */
[----:B------:R-:W5:Y:S01]  /*29b0*/  MUFU.EX2 R35, R35 ;  /* 0x0000002300237308 */ /* 0x000f620000000800 */
        /* <DEDUP_REMOVED lines=21> */
[C---:B-1----:R-:W-:Y:S08]  /*2b10*/  HMMA.16816.F32 R80, R4.reuse, R8, R80 ;  /* 0x000000080450723c */ /* 0x042ff00000001850 */
[C---:B------:R-:W-:Y:S01]  /*2b20*/  HMMA.16816.F32 R76, R4.reuse, R10, R76 ;  /* 0x0000000a044c723c */ /* 0x040fe2000000184c */
[----:B------:R-:W1:Y:S07]  /*2b30*/  LDSM.16.MT88.4 R8, [R120+0x7800] ;  /* 0x007800007808783b */ /* 0x000e6e0000004200 */
[C---:B--2---:R-:W-:Y:S08]  /*2b40*/  HMMA.16816.F32 R64, R4.reuse, R12, R64 ;  /* 0x0000000c0440723c */ /* 0x044ff00000001840 */
[C---:B------:R-:W-:Y:S01]  /*2b50*/  HMMA.16816.F32 R60, R4.reuse, R14, R60 ;  /* 0x0000000e043c723c */ /* 0x040fe2000000183c */
[----:B------:R-:W2:Y:S07]  /*2b60*/  LDSM.16.MT88.4 R12, [R121+0x8800] ;  /* 0x00880000790c783b */ /* 0x000eae0000004200 */
[C---:B------:R-:W-:Y:S01]  /*2b70*/  HMMA.16816.F32 R68, R4.reuse, R18, R68 ;  /* 0x000000120444723c */ /* 0x040fe20000001844 */
[----:B------:R-:W-:Y:S07]  /*2b80*/  LDSM.16.MT88.4 R16, [R121+0x6c00] ;  /* 0x006c00007910783b */ /* 0x000fee0000004200 */
        /* <DEDUP_REMOVED lines=9> */
[----:B----4-:R-:W-:Y:S01]  /*2c20*/  F2FP.PACK_AB R4, R104, R93 ;  /* 0x0000005d6804723e */ /* 0x010fe200000000ff */
        /* <DEDUP_REMOVED lines=14> */
[C---:B--2---:R-:W-:Y:S08]  /*2d10*/  HMMA.16816.F32 R72, R4.reuse, R12, R72 ;  /* 0x0000000c0448723c */ /* 0x044ff00000001848 */
[C---:B------:R-:W-:Y:S01]  /*2d20*/  HMMA.16816.F32 R68, R4.reuse, R14, R68 ;  /* 0x0000000e0444723c */ /* 0x040fe20000001844 */
[----:B------:R-:W2:Y:S07]  /*2d30*/  LDSM.16.MT88.4 R12, [R121+0x8c00] ;  /* 0x008c0000790c783b */ /* 0x000eae0000004200 */
[C---:B-1----:R-:W-:Y:S08]  /*2d40*/  HMMA.16816.F32 R64, R4.reuse, R8, R64 ;  /* 0x000000080440723c */ /* 0x042ff00000001840 */
[C---:B------:R-:W-:Y:S01]  /*2d50*/  HMMA.16816.F32 R60, R4.reuse, R10, R60 ;  /* 0x0000000a043c723c */ /* 0x040fe2000000183c */
[----:B------:R-:W1:Y:S07]  /*2d60*/  LDSM.16.MT88.4 R8, [R120+0x8c00] ;  /* 0x008c00007808783b */ /* 0x000e6e0000004200 */
[C---:B---3--:R-:W-:Y:S08]  /*2d70*/  HMMA.16816.F32 R56, R4.reuse, R16, R56 ;  /* 0x000000100438723c */ /* 0x048ff00000001838 */
[C---:B------:R-:W-:Y:S08]  /*2d80*/  HMMA.16816.F32 R52, R4.reuse, R18, R52 ;  /* 0x000000120434723c */ /* 0x040ff00000001834 */
[C---:B--2---:R-:W-:Y:S08]  /*2d90*/  HMMA.16816.F32 R36, R4.reuse, R12, R36 ;  /* 0x0000000c0424723c */ /* 0x044ff00000001824 */
[C---:B------:R-:W-:Y:S08]  /*2da0*/  HMMA.16816.F32 R40, R4.reuse, R14, R40 ;  /* 0x0000000e0428723c */ /* 0x040ff00000001828 */
[C---:B-1----:R-:W-:Y:S08]  /*2db0*/  HMMA.16816.F32 R44, R4.reuse, R8, R44 ;  /* 0x00000008042c723c */ /* 0x042ff0000000182c */
[----:B------:R-:W-:Y:S01]  /*2dc0*/  HMMA.16816.F32 R48, R4, R10, R48 ;  /* 0x0000000a0430723c */ /* 0x000fe20000001830 */
[----:B------:R-:W-:Y:S03]  /*2dd0*/  @!UPT UIADD3 URZ, URZ, URZ, URZ ;  /* 0x0000003f3f3ff290 */ /* 0x000fe6000fffe03f */
[----:B------:R-:W-:Y:S11]  /*2de0*/  @!P0 BRA `(.L_x_735) ;  /* 0x00001e4000008947 */ /* 0x000ff60003800000 */
[----:B------:R-:W-:Y:S01]  /*2df0*/  IADD3 R142, R92, -0x2, RZ ;  /* 0xfffffffe5c8e7810 */ /* 0x000fe20007ffe0ff */
[----:B------:R-:W-:Y:S01]  /*2e00*/  IMAD.MOV.U32 R3, RZ, RZ, R0 ;  /* 0x000000ffff037224 */ /* 0x000fe200078e0000 */
[----:B------:R-:W-:Y:S01]  /*2e10*/  MOV R85, R2 ;  /* 0x0000000200557202 */ /* 0x000fe20000000f00 */
[----:B------:R-:W-:Y:S06]  /*2e20*/  BRA `(.L_x_736) ;  /* 0x0000017000007947 */ /* 0x000fec0003800000 */
.L_x_738:
        /* <DEDUP_REMOVED lines=23> */
.L_x_736:
[----:B------:R-:W-:Y:S01]  /*2fa0*/  SHF.R.S32.HI R0, RZ, 0x1f, R142 ;  /* 0x0000001fff007819 */ /* 0x000fe2000001148e */
[----:B------:R-:W-:Y:S04]  /*2fb0*/  DEPBAR.LE SB0, 0x0 ;  /* 0x000080000000791a */ /* 0x000fe80000000000 */
[----:B------:R-:W-:Y:S01]  /*2fc0*/  BAR.SYNC.DEFER_BLOCKING 0x0 ;  /* 0x0000000000007b1d */ /* 0x000fe20000010000 */
[----:B------:R-:W-:Y:S02]  /*2fd0*/  IMAD R0, R0, c[0x0][0x1a0], RZ ;  /* 0x0000680000007a24 */ /* 0x000fe400078e02ff */
[C---:B------:R-:W-:Y:S04]  /*2fe0*/  IMAD.WIDE.U32 R86, R142.reuse, c[0x0][0x1a0], RZ ;  /* 0x000068008e567a25 */ /* 0x040fe800078e00ff */
[----:B------:R-:W-:Y:S01]  /*2ff0*/  IMAD R0, R142, c[0x0][0x1a4], R0 ;  /* 0x000069008e007a24 */ /* 0x000fe200078e0200 */
[----:B------:R-:W-:Y:S04]  /*3000*/  LEA R2, P0, R86, R132, 0x6 ;  /* 0x0000008456027211 */ /* 0x000fe800078030ff */
[----:B------:R-:W-:Y:S02]  /*3010*/  IADD3 R87, R87, R0, RZ ;  /* 0x0000000057577210 */ /* 0x000fe40007ffe0ff */
[----:B------:R-:W-:Y:S02]  /*3020*/  LEA R148, P1, R2, c[0x0][0x170], 0x1 ;  /* 0x00005c0002947a11 */ /* 0x000fe400078208ff */
[----:B------:R-:W-:Y:S02]  /*3030*/  LEA.HI.X R87, R86, R126, R87, 0x6, P0 ;  /* 0x0000007e56577211 */ /* 0x000fe400000f3457 */
        /* <DEDUP_REMOVED lines=14> */
[----:B------:R-:W3:Y:S08]  /*3120*/  LDSM.16.M88.4 R92, [R124] ;  /* 0x000000007c5c783b */ /* 0x000ef00000000200 */
[----:B------:R-:W4:Y:S08]  /*3130*/  LDSM.16.M88.4 R96, [R124+0x400] ;  /* 0x000400007c60783b */ /* 0x000f300000000200 */
[----:B------:R-:W5:Y:S08]  /*3140*/  LDSM.16.M88.4 R100, [R124+0x800] ;  /* 0x000800007c64783b */ /* 0x000f700000000200 */
[----:B------:R-:W0:Y:S08]  /*3150*/  LDGDEPBAR ;  /* 0x00000000000079af */ /* 0x000e300000000000 */
[----:B------:R-:W1:Y:S01]  /*3160*/  LDSM.16.M88.4 R104, [R124+0xc00] ;  /* 0x000c00007c68783b */ /* 0x000e620000000200 */
[C---:B---3--:R-:W-:Y:S07]  /*3170*/  HMMA.16816.F32 R4, R88.reuse, R92, RZ ;  /* 0x0000005c5804723c */ /* 0x048fee00000018ff */
[----:B------:R-:W-:Y:S01]  /*3180*/  LDSM.16.M88.4 R108, [R123] ;  /* 0x000000007b6c783b */ /* 0x000fe20000000200 */
[C---:B------:R-:W-:Y:S07]  /*3190*/  HMMA.16816.F32 R8, R88.reuse, R94, RZ ;  /* 0x0000005e5808723c */ /* 0x040fee00000018ff */
[----:B------:R-:W3:Y:S01]  /*31a0*/  LDSM.16.M88.4 R112, [R122] ;  /* 0x000000007a70783b */ /* 0x000ee20000000200 */
[C---:B----4-:R-:W-:Y:S07]  /*31b0*/  HMMA.16816.F32 R12, R88.reuse, R96, RZ ;  /* 0x00000060580c723c */ /* 0x050fee00000018ff */
[----:B------:R-:W4:Y:S01]  /*31c0*/  LDSM.16.M88.4 R116, [R122+0x400] ;  /* 0x000400007a74783b */ /* 0x000f220000000200 */
[C---:B------:R-:W-:Y:S07]  /*31d0*/  HMMA.16816.F32 R16, R88.reuse, R98, RZ ;  /* 0x000000625810723c */ /* 0x040fee00000018ff */
[----:B------:R-:W-:Y:S01]  /*31e0*/  LDSM.16.M88.4 R92, [R122+0xc00] ;  /* 0x000c00007a5c783b */ /* 0x000fe20000000200 */
[C---:B-----5:R-:W-:Y:S07]  /*31f0*/  HMMA.16816.F32 R20, R88.reuse, R100, RZ ;  /* 0x000000645814723c */ /* 0x060fee00000018ff */
[----:B------:R-:W-:Y:S01]  /*3200*/  LDSM.16.M88.4 R96, [R124+0x1000] ;  /* 0x001000007c60783b */ /* 0x000fe20000000200 */
[C---:B------:R-:W-:Y:S07]  /*3210*/  HMMA.16816.F32 R24, R88.reuse, R102, RZ ;  /* 0x000000665818723c */ /* 0x040fee00000018ff */
[----:B------:R-:W-:Y:S01]  /*3220*/  LDSM.16.M88.4 R100, [R124+0x1c00] ;  /* 0x001c00007c64783b */ /* 0x000fe20000000200 */
[C---:B-1----:R-:W-:Y:S08]  /*3230*/  HMMA.16816.F32 R28, R88.reuse, R104, RZ ;  /* 0x00000068581c723c */ /* 0x042ff000000018ff */
[----:B------:R-:W-:Y:S01]  /*3240*/  HMMA.16816.F32 R32, R88, R106, RZ ;  /* 0x0000006a5820723c */ /* 0x000fe200000018ff */
[----:B------:R-:W1:Y:S07]  /*3250*/  LDSM.16.M88.4 R88, [R122+0x800] ;  /* 0x000800007a58783b */ /* 0x000e6e0000000200 */
[C---:B---3--:R-:W-:Y:S08]  /*3260*/  HMMA.16816.F32 R4, R108.reuse, R112, R4 ;  /* 0x000000706c04723c */ /* 0x048ff00000001804 */
[C---:B------:R-:W-:Y:S08]  /*3270*/  HMMA.16816.F32 R8, R108.reuse, R114, R8 ;  /* 0x000000726c08723c */ /* 0x040ff00000001808 */
[C---:B----4-:R-:W-:Y:S08]  /*3280*/  HMMA.16816.F32 R12, R108.reuse, R116, R12 ;  /* 0x000000746c0c723c */ /* 0x050ff0000000180c */
[C---:B------:R-:W-:Y:S08]  /*3290*/  HMMA.16816.F32 R16, R108.reuse, R118, R16 ;  /* 0x000000766c10723c */ /* 0x040ff00000001810 */
[C---:B-1----:R-:W-:Y:S08]  /*32a0*/  HMMA.16816.F32 R20, R108.reuse, R88, R20 ;  /* 0x000000586c14723c */ /* 0x042ff00000001814 */
[C---:B------:R-:W-:Y:S01]  /*32b0*/  HMMA.16816.F32 R24, R108.reuse, R90, R24 ;  /* 0x0000005a6c18723c */ /* 0x040fe20000001818 */
[----:B------:R-:W1:Y:S07]  /*32c0*/  LDSM.16.M88.4 R88, [R125+0x1000] ;  /* 0x001000007d58783b */ /* 0x000e6e0000000200 */
[C---:B------:R-:W-:Y:S08]  /*32d0*/  HMMA.16816.F32 R28, R108.reuse, R92, R28 ;  /* 0x0000005c6c1c723c */ /* 0x040ff0000000181c */
[----:B------:R-:W-:Y:S01]  /*32e0*/  HMMA.16816.F32 R32, R108, R94, R32 ;  /* 0x0000005e6c20723c */ /* 0x000fe20000001820 */
[----:B------:R-:W3:Y:S07]  /*32f0*/  LDSM.16.M88.4 R92, [R124+0x1400] ;  /* 0x001400007c5c783b */ /* 0x000eee0000000200 */
[C---:B-1----:R-:W-:Y:S08]  /*3300*/  HMMA.16816.F32 R4, R88.reuse, R96, R4 ;  /* 0x000000605804723c */ /* 0x042ff00000001804 */
[C---:B------:R-:W-:Y:S01]  /*3310*/  HMMA.16816.F32 R8, R88.reuse, R98, R8 ;  /* 0x000000625808723c */ /* 0x040fe20000001808 */
[----:B------:R-:W1:Y:S07]  /*3320*/  LDSM.16.M88.4 R96, [R124+0x1800] ;  /* 0x001800007c60783b */ /* 0x000e6e0000000200 */
[C---:B---3--:R-:W-:Y:S08]  /*3330*/  HMMA.16816.F32 R12, R88.reuse, R92, R12 ;  /* 0x0000005c580c723c */ /* 0x048ff0000000180c */
[C---:B------:R-:W-:Y:S01]  /*3340*/  HMMA.16816.F32 R16, R88.reuse, R94, R16 ;  /* 0x0000005e5810723c */ /* 0x040fe20000001810 */
[----:B------:R-:W-:Y:S07]  /*3350*/  LDSM.16.M88.4 R92, [R123+0x1000] ;  /* 0x001000007b5c783b */ /* 0x000fee0000000200 */
[C---:B-1----:R-:W-:Y:S08]  /*3360*/  HMMA.16816.F32 R20, R88.reuse, R96, R20 ;  /* 0x000000605814723c */ /* 0x042ff00000001814 */
[C---:B------:R-:W-:Y:S01]  /*3370*/  HMMA.16816.F32 R24, R88.reuse, R98, R24 ;  /* 0x000000625818723c */ /* 0x040fe20000001818 */
[----:B------:R-:W1:Y:S07]  /*3380*/  LDSM.16.M88.4 R96, [R122+0x1000] ;  /* 0x001000007a60783b */ /* 0x000e6e0000000200 */
[C---:B------:R-:W-:Y:S08]  /*3390*/  HMMA.16816.F32 R28, R88.reuse, R100, R28 ;  /* 0x00000064581c723c */ /* 0x040ff0000000181c */
[----:B------:R-:W-:Y:S01]  /*33a0*/  HMMA.16816.F32 R32, R88, R102, R32 ;  /* 0x000000665820723c */ /* 0x000fe20000001820 */
[----:B------:R-:W3:Y:S08]  /*33b0*/  LDSM.16.M88.4 R88, [R122+0x1400] ;  /* 0x001400007a58783b */ /* 0x000ef00000000200 */
[----:B------:R-:W-:Y:S01]  /*33c0*/  LDSM.16.M88.4 R100, [R122+0x1c00] ;  /* 0x001c00007a64783b */ /* 0x000fe20000000200 */
        /* <DEDUP_REMOVED lines=30> */
[----:B------:R-:W3:Y:S01]  /*35b0*/  LDSM.16.M88.4 R88, [R122+0x2c00] ;  /* 0x002c00007a58783b */ /* 0x000ee20000000200 */
[----:B------:R-:W-:Y:S04]  /*35c0*/  DEPBAR.LE SB0, 0x0 ;  /* 0x000080000000791a */ /* 0x000fe80000000000 */
[----:B------:R-:W-:Y:S02]  /*35d0*/  FMUL.FTZ R87, R4, c[0x0][0x2ec] ;  /* 0x0000bb0004577a20 */ /* 0x000fe40000410000 */
[----:B------:R-:W-:Y:S02]  /*35e0*/  FMUL.FTZ R86, R7, c[0x0][0x2ec] ;  /* 0x0000bb0007567a20 */ /* 0x000fe40000410000 */
[----:B------:R4:W2:Y:S01]  /*35f0*/  MUFU.TANH R119, R87 ;  /* 0x0000005700777308 */ /* 0x0008a20000002400 */
[----:B------:R-:W-:Y:S01]  /*3600*/  BAR.SYNC.DEFER_BLOCKING 0x0 ;  /* 0x0000000000007b1d */ /* 0x000fe20000010000 */
[----:B------:R-:W-:Y:S02]  /*3610*/  FMUL.FTZ R147, R9, c[0x0][0x2ec] ;  /* 0x0000bb0009937a20 */ /* 0x000fe40000410000 */
[----:B------:R-:W-:Y:S02]  /*3620*/  FMUL.FTZ R2, R5, c[0x0][0x2ec] ;  /* 0x0000bb0005027a20 */ /* 0x000fe40000410000 */
[----:B------:R-:W-:Y:S02]  /*3630*/  FMUL.FTZ R0, R6, c[0x0][0x2ec] ;  /* 0x0000bb0006007a20 */ /* 0x000fe40000410000 */
[----:B------:R-:W-:Y:S02]  /*3640*/  FMUL.FTZ R84, R8, c[0x0][0x2ec] ;  /* 0x0000bb0008547a20 */ /* 0x000fe40000410000 */
[----:B------:R5:W2:Y:S01]  /*3650*/  MUFU.TANH R113, R86 ;  /* 0x0000005600717308 */ /* 0x000aa20000002400 */
[----:B------:R-:W-:Y:S03]  /*3660*/  FMUL.FTZ R165, R15, c[0x0][0x2ec] ;  /* 0x0000bb000fa57a20 */ /* 0x000fe60000410000 */
[----:B------:R-:W-:Y:S01]  /*3670*/  FMUL.FTZ R164, R16, c[0x0][0x2ec] ;  /* 0x0000bb0010a47a20 */ /* 0x000fe20000410000 */
[C---:B-1----:R-:W-:Y:S05]  /*3680*/  HMMA.16816.F32 R20, R92.reuse, R96, R20 ;  /* 0x000000605c14723c */ /* 0x042fea0000001814 */
[----:B------:R1:W1:Y:S01]  /*3690*/  MUFU.TANH R102, R147 ;  /* 0x0000009300667308 */ /* 0x0002620000002400 */
[----:B------:R-:W-:Y:S02]  /*36a0*/  FMUL.FTZ R162, R17, c[0x0][0x2ec] ;  /* 0x0000bb0011a27a20 */ /* 0x000fe40000410000 */
[C---:B------:R-:W-:Y:S04]  /*36b0*/  HMMA.16816.F32 R24, R92.reuse, R98, R24 ;  /* 0x000000625c18723c */ /* 0x040fe80000001818 */
[----:B----4-:R-:W-:Y:S02]  /*36c0*/  FMUL.FTZ R87, R12, c[0x0][0x2ec] ;  /* 0x0000bb000c577a20 */ /* 0x010fe40000410000 */
[----:B------:R-:W-:Y:S01]  /*36d0*/  FMUL.FTZ R163, R18, c[0x0][0x2ec] ;  /* 0x0000bb0012a37a20 */ /* 0x000fe20000410000 */
[----:B------:R-:W4:Y:S01]  /*36e0*/  MUFU.TANH R117, R2 ;  /* 0x0000000200757308 */ /* 0x000f220000002400 */
[C---:B---3--:R-:W-:Y:S04]  /*36f0*/  HMMA.16816.F32 R28, R92.reuse, R88, R28 ;  /* 0x000000585c1c723c */ /* 0x048fe8000000181c */
[----:B-----5:R-:W-:Y:S02]  /*3700*/  FMUL.FTZ R86, R13, c[0x0][0x2ec] ;  /* 0x0000bb000d567a20 */ /* 0x020fe40000410000 */
[----:B------:R-:W-:Y:S02]  /*3710*/  FMUL.FTZ R161, R19, c[0x0][0x2ec] ;  /* 0x0000bb0013a17a20 */ /* 0x000fe40000410000 */
[----:B------:R-:W-:Y:S01]  /*3720*/  HMMA.16816.F32 R32, R92, R90, R32 ;  /* 0x0000005a5c20723c */ /* 0x000fe20000001820 */
[----:B------:R3:W3:Y:S03]  /*3730*/  MUFU.TANH R114, R87 ;  /* 0x0000005700727308 */ /* 0x0006e60000002400 */
[----:B------:R-:W-:Y:S02]  /*3740*/  FMUL.FTZ R148, R20, c[0x0][0x2ec] ;  /* 0x0000bb0014947a20 */ /* 0x000fe40000410000 */
[----:B--2---:R-:W-:Y:S02]  /*3750*/  FMUL.FTZ R150, R21, c[0x0][0x2ec] ;  /* 0x0000bb0015967a20 */ /* 0x004fe40000410000 */
[----:B------:R-:W-:Y:S03]  /*3760*/  FMUL.FTZ R151, R22, c[0x0][0x2ec] ;  /* 0x0000bb0016977a20 */ /* 0x000fe60000410000 */
[----:B------:R2:W2:Y:S01]  /*3770*/  MUFU.TANH R115, R0 ;  /* 0x0000000000737308 */ /* 0x0004a20000002400 */
[----:B------:R-:W-:Y:S02]  /*3780*/  FMUL.FTZ R152, R23, c[0x0][0x2ec] ;  /* 0x0000bb0017987a20 */ /* 0x000fe40000410000 */
[----:B------:R-:W-:Y:S02]  /*3790*/  FMUL.FTZ R159, R24, c[0x0][0x2ec] ;  /* 0x0000bb00189f7a20 */ /* 0x000fe40000410000 */
[----:B------:R-:W-:Y:S02]  /*37a0*/  FMUL.FTZ R160, R25, c[0x0][0x2ec] ;  /* 0x0000bb0019a07a20 */ /* 0x000fe40000410000 */
[----:B------:R-:W-:Y:S02]  /*37b0*/  FMUL.FTZ R157, R26, c[0x0][0x2ec] ;  /* 0x0000bb001a9d7a20 */ /* 0x000fe40000410000 */
[----:B------:R-:W-:Y:S01]  /*37c0*/  FMUL.FTZ R149, R27, c[0x0][0x2ec] ;  /* 0x0000bb001b957a20 */ /* 0x000fe20000410000 */
[----:B------:R5:W4:Y:S01]  /*37d0*/  MUFU.TANH R118, R84 ;  /* 0x0000005400767308 */ /* 0x000b220000002400 */
[----:B-1----:R-:W-:Y:S02]  /*37e0*/  FMUL.FTZ R147, R28, c[0x0][0x2ec] ;  /* 0x0000bb001c937a20 */ /* 0x002fe40000410000 */
[----:B------:R-:W-:Y:S02]  /*37f0*/  FMUL.FTZ R153, R29, c[0x0][0x2ec] ;  /* 0x0000bb001d997a20 */ /* 0x000fe40000410000 */
[----:B------:R-:W-:Y:S02]  /*3800*/  FMUL.FTZ R154, R30, c[0x0][0x2ec] ;  /* 0x0000bb001e9a7a20 */ /* 0x000fe40000410000 */
[----:B------:R-:W-:Y:S02]  /*3810*/  FMUL.FTZ R155, R31, c[0x0][0x2ec] ;  /* 0x0000bb001f9b7a20 */ /* 0x000fe40000410000 */
[----:B------:R-:W-:Y:S01]  /*3820*/  FMUL.FTZ R156, R32, c[0x0][0x2ec] ;  /* 0x0000bb00209c7a20 */ /* 0x000fe20000410000 */
[----:B------:R1:W1:Y:S01]  /*3830*/  MUFU.TANH R106, R86 ;  /* 0x00000056006a7308 */ /* 0x0002620000002400 */
[----:B------:R-:W-:Y:S02]  /*3840*/  FMUL.FTZ R158, R33, c[0x0][0x2ec] ;  /* 0x0000bb00219e7a20 */ /* 0x000fe40000410000 */
[----:B---3--:R-:W-:Y:S02]  /*3850*/  FMUL.FTZ R87, R34, c[0x0][0x2ec] ;  /* 0x0000bb0022577a20 */ /* 0x008fe40000410000 */
[----:B------:R-:W-:Y:S02]  /*3860*/  FMUL.FTZ R2, R10, c[0x0][0x2ec] ;  /* 0x0000bb000a027a20 */ /* 0x000fe40000410000 */
[----:B--2---:R-:W-:Y:S02]  /*3870*/  FMUL.FTZ R0, R11, c[0x0][0x2ec] ;  /* 0x0000bb000b007a20 */ /* 0x004fe40000410000 */
[----:B------:R-:W-:Y:S01]  /*3880*/  FMUL.FTZ R35, R35, c[0x0][0x2ec] ;  /* 0x0000bb0023237a20 */ /* 0x000fe20000410000 */
[----:B------:R2:W3:Y:S01]  /*3890*/  MUFU.TANH R103, R2 ;  /* 0x0000000200677308 */ /* 0x0004e20000002400 */
[----:B-----5:R-:W-:Y:S09]  /*38a0*/  FMUL.FTZ R84, R14, c[0x0][0x2ec] ;  /* 0x0000bb000e547a20 */ /* 0x020ff20000410000 */
[----:B------:R2:W1:Y:S10]  /*38b0*/  MUFU.TANH R101, R0 ;  /* 0x0000000000657308 */ /* 0x0004740000002400 */
        /* <DEDUP_REMOVED lines=21> */
[----:B------:R2:W1:Y:S02]  /*3a10*/  MUFU.TANH R86, R35 ;  /* 0x0000002300567308 */ /* 0x0004640000002400 */
[----:B-1234-:R-:W-:-:S05]  /*3a20*/  @P0 BRA `(.L_x_738) ;  /* 0xfffff40000000947 */ /* 0x01efca000383ffff */
.L_x_737:
        /* <DEDUP_REMOVED lines=33> */
[----:B------:R-:W-:Y:S03]  /*3c40*/  FMNMX.FTZ R9, R87, R0, !PT ;  /* 0x0000000057097209 */ /* 0x000fe60007810000 */
[----:B------:R-:W-:Y:S01]  /*3c50*/  SHFL.BFLY PT, R13, R6, 0x2, 0x1f ;  /* 0x0c401f00060d7f89 */ /* 0x000fe200000e0000 */
[----:B------:R-:W-:Y:S07]  /*3c60*/  FMNMX.FTZ R7, R86, R9, !PT ;  /* 0x0000000956077209 */ /* 0x000fee0007810000 */
[----:B------:R-:W1:Y:S02]  /*3c70*/  SHFL.BFLY PT, R0, R7, 0x2, 0x1f ;  /* 0x0c401f0007007f89 */ /* 0x000e6400000e0000 */
[----:B-1----:R-:W-:Y:S02]  /*3c80*/  FMNMX.FTZ R5, R7, R0, !PT ;  /* 0x0000000007057209 */ /* 0x002fe40007810000 */
[----:B------:R-:W-:Y:S04]  /*3c90*/  FMNMX.FTZ R11, R6, R13, !PT ;  /* 0x0000000d060b7209 */ /* 0x000fe80007810000 */
[----:B------:R-:W-:Y:S08]  /*3ca0*/  LDSM.16.MT88.4 R12, [R121+0x6000] ;  /* 0x00600000790c783b */ /* 0x000ff00000004200 */
[----:B------:R-:W1:Y:S08]  /*3cb0*/  SHFL.BFLY PT, R2, R11, 0x1, 0x1f ;  /* 0x0c201f000b027f89 */ /* 0x000e7000000e0000 */
[----:B------:R-:W2:Y:S01]  /*3cc0*/  SHFL.BFLY PT, R0, R5, 0x1, 0x1f ;  /* 0x0c201f0005007f89 */ /* 0x000ea200000e0000 */
        /* <DEDUP_REMOVED lines=8> */
[C---:B------:R-:W-:Y:S01]  /*3d50*/  FMUL.FTZ R104, R0.reuse, c[0x0][0x23c] ;  /* 0x00008f0000687a20 */ /* 0x040fe20000410000 */
[----:B------:R-:W-:Y:S01]  /*3d60*/  MOV R85, R2 ;  /* 0x0000000200557202 */ /* 0x000fe20000000f00 */
        /* <DEDUP_REMOVED lines=10> */
[----:B------:R-:W2:Y:S01]  /*3e10*/  MUFU.EX2 R3, R3 ;  /* 0x0000000300037308 */ /* 0x000ea20000000800 */
        /* <DEDUP_REMOVED lines=8> */
[C---:B-1----:R-:W-:Y:S02]  /*3ea0*/  FMUL.FTZ R4, R84.reuse, R80 ;  /* 0x0000005054047220 */ /* 0x042fe40000410000 */
[C---:B------:R-:W-:Y:S02]  /*3eb0*/  FMUL.FTZ R5, R84.reuse, R81 ;  /* 0x0000005154057220 */ /* 0x040fe40000410000 */
[C---:B------:R-:W-:Y:S01]  /*3ec0*/  FMUL.FTZ R8, R84.reuse, R76 ;  /* 0x0000004c54087220 */ /* 0x040fe20000410000 */
[----:B------:R-:W1:Y:S01]  /*3ed0*/  MUFU.EX2 R94, R94 ;  /* 0x0000005e005e7308 */ /* 0x000e620000000800 */
[C---:B------:R-:W-:Y:S02]  /*3ee0*/  FMUL.FTZ R9, R84.reuse, R77 ;  /* 0x0000004d54097220 */ /* 0x040fe40000410000 */
[C---:B------:R-:W-:Y:S02]  /*3ef0*/  FMUL.FTZ R16, R84.reuse, R68 ;  /* 0x0000004454107220 */ /* 0x040fe40000410000 */
[C---:B--2---:R-:W-:Y:S02]  /*3f00*/  FMUL.FTZ R6, R3.reuse, R82 ;  /* 0x0000005203067220 */ /* 0x044fe40000410000 */
[C---:B------:R-:W-:Y:S02]  /*3f10*/  FMUL.FTZ R7, R3.reuse, R83 ;  /* 0x0000005303077220 */ /* 0x040fe40000410000 */
[C---:B------:R-:W-:Y:S01]  /*3f20*/  FMUL.FTZ R10, R3.reuse, R78 ;  /* 0x0000004e030a7220 */ /* 0x040fe20000410000 */
[----:B------:R-:W-:Y:S01]  /*3f30*/  MUFU.EX2 R91, R91 ;  /* 0x0000005b005b7308 */ /* 0x000fe20000000800 */
[C---:B------:R-:W-:Y:S02]  /*3f40*/  FMUL.FTZ R11, R3.reuse, R79 ;  /* 0x0000004f030b7220 */ /* 0x040fe40000410000 */
[C---:B------:R-:W-:Y:S01]  /*3f50*/  FMUL.FTZ R17, R84.reuse, R69 ;  /* 0x0000004554117220 */ /* 0x040fe20000410000 */
[----:B------:R-:W-:Y:S01]  /*3f60*/  LDSM.16.MT88.4 R76, [R121+0x6c00] ;  /* 0x006c0000794c783b */ /* 0x000fe20000004200 */
[C---:B------:R-:W-:Y:S02]  /*3f70*/  FMUL.FTZ R18, R3.reuse, R70 ;  /* 0x0000004603127220 */ /* 0x040fe40000410000 */
[C---:B------:R-:W-:Y:S02]  /*3f80*/  FMUL.FTZ R19, R3.reuse, R71 ;  /* 0x0000004703137220 */ /* 0x040fe40000410000 */
[C---:B------:R-:W-:Y:S01]  /*3f90*/  FMUL.FTZ R24, R84.reuse, R60 ;  /* 0x0000003c54187220 */ /* 0x040fe20000410000 */
[----:B------:R-:W2:Y:S01]  /*3fa0*/  MUFU.EX2 R88, R88 ;  /* 0x0000005800587308 */ /* 0x000ea20000000800 */
[----:B------:R-:W-:Y:S01]  /*3fb0*/  FMUL.FTZ R25, R84, R61 ;  /* 0x0000003d54197220 */ /* 0x000fe20000410000 */
[----:B------:R-:W-:Y:S01]  /*3fc0*/  LDSM.16.MT88.4 R68, [R120+0x6c00] ;  /* 0x006c00007844783b */ /* 0x000fe20000004200 */
[C---:B------:R-:W-:Y:S01]  /*3fd0*/  FMUL.FTZ R26, R3.reuse, R62 ;  /* 0x0000003e031a7220 */ /* 0x040fe20000410000 */
[----:B-1----:R-:W-:Y:S01]  /*3fe0*/  F2FP.PACK_AB R80, R94, R95 ;  /* 0x0000005f5e50723e */ /* 0x002fe200000000ff */
[C---:B------:R-:W-:Y:S02]  /*3ff0*/  FMUL.FTZ R27, R3.reuse, R63 ;  /* 0x0000003f031b7220 */ /* 0x040fe40000410000 */
[C---:B------:R-:W-:Y:S02]  /*4000*/  FMUL.FTZ R32, R84.reuse, R52 ;  /* 0x0000003454207220 */ /* 0x040fe40000410000 */
[C---:B------:R-:W-:Y:S01]  /*4010*/  FMUL.FTZ R33, R84.reuse, R53 ;  /* 0x0000003554217220 */ /* 0x040fe20000410000 */
[----:B------:R-:W-:Y:S01]  /*4020*/  MUFU.EX2 R90, R90 ;  /* 0x0000005a005a7308 */ /* 0x000fe20000000800 */
[C---:B------:R-:W-:Y:S01]  /*4030*/  FMUL.FTZ R34, R3.reuse, R54 ;  /* 0x0000003603227220 */ /* 0x040fe20000410000 */
[----:B------:R-:W-:Y:S01]  /*4040*/  LDSM.16.MT88.4 R60, [R120+0x6400] ;  /* 0x00640000783c783b */ /* 0x000fe20000004200 */
[C---:B------:R-:W-:Y:S02]  /*4050*/  FMUL.FTZ R35, R3.reuse, R55 ;  /* 0x0000003703237220 */ /* 0x040fe40000410000 */
[C---:B------:R-:W-:Y:S02]  /*4060*/  FMUL.FTZ R36, R84.reuse, R36 ;  /* 0x0000002454247220 */ /* 0x040fe40000410000 */
[----:B------:R-:W-:Y:S02]  /*4070*/  FMUL.FTZ R37, R84, R37 ;  /* 0x0000002554257220 */ /* 0x000fe40000410000 */
[C---:B------:R-:W-:Y:S01]  /*4080*/  FMUL.FTZ R38, R3.reuse, R38 ;  /* 0x0000002603267220 */ /* 0x040fe20000410000 */
[----:B------:R-:W1:Y:S01]  /*4090*/  MUFU.EX2 R93, R93 ;  /* 0x0000005d005d7308 */ /* 0x000e620000000800 */
[----:B------:R-:W-:Y:S01]  /*40a0*/  LDSM.16.MT88.4 R52, [R120+0x8000] ;  /* 0x008000007834783b */ /* 0x000fe20000004200 */
[C---:B------:R-:W-:Y:S01]  /*40b0*/  FMUL.FTZ R39, R3.reuse, R39 ;  /* 0x0000002703277220 */ /* 0x040fe20000410000 */
[----:B--2---:R-:W-:Y:S01]  /*40c0*/  F2FP.PACK_AB R81, R88, R91 ;  /* 0x0000005b5851723e */ /* 0x004fe200000000ff */
[C---:B------:R-:W-:Y:S02]  /*40d0*/  FMUL.FTZ R40, R84.reuse, R40 ;  /* 0x0000002854287220 */ /* 0x040fe40000410000 */
[----:B------:R-:W-:Y:S02]  /*40e0*/  FMUL.FTZ R41, R84, R41 ;  /* 0x0000002954297220 */ /* 0x000fe40000410000 */
[C---:B------:R-:W-:Y:S02]  /*40f0*/  FMUL.FTZ R42, R3.reuse, R42 ;  /* 0x0000002a032a7220 */ /* 0x040fe40000410000 */
[----:B------:R-:W-:Y:S01]  /*4100*/  MUFU.EX2 R89, R89 ;  /* 0x0000005900597308 */ /* 0x000fe20000000800 */
[----:B------:R-:W-:Y:S02]  /*4110*/  FMUL.FTZ R43, R3, R43 ;  /* 0x0000002b032b7220 */ /* 0x000fe40000410000 */
[--C-:B------:R-:W-:Y:S02]  /*4120*/  FFMA.FTZ R100, R162, c[0x0][0x23c], -R105.reuse ;  /* 0x00008f00a2647a23 */ /* 0x100fe40000010869 */
[--C-:B------:R-:W-:Y:S02]  /*4130*/  FFMA.FTZ R102, R163, c[0x0][0x23c], -R104.reuse ;  /* 0x00008f00a3667a23 */ /* 0x100fe40000010868 */
[--C-:B------:R-:W-:Y:S02]  /*4140*/  FFMA.FTZ R103, R161, c[0x0][0x23c], -R104.reuse ;  /* 0x00008f00a1677a23 */ /* 0x100fe40000010868 */
[C---:B------:R-:W-:Y:S01]  /*4150*/  FMUL.FTZ R44, R84.reuse, R44 ;  /* 0x0000002c542c7220 */ /* 0x040fe20000410000 */
[----:B------:R-:W2:Y:S01]  /*4160*/  MUFU.EX2 R92, R92 ;  /* 0x0000005c005c7308 */ /* 0x000ea20000000800 */
[C---:B------:R-:W-:Y:S02]  /*4170*/  FMUL.FTZ R45, R84.reuse, R45 ;  /* 0x0000002d542d7220 */ /* 0x040fe40000410000 */
[----:B------:R-:W-:Y:S01]  /*4180*/  FMUL.FTZ R46, R3, R46 ;  /* 0x0000002e032e7220 */ /* 0x000fe20000410000 */
[----:B-1----:R-:W-:Y:S01]  /*4190*/  F2FP.PACK_AB R82, R93, R90 ;  /* 0x0000005a5d52723e */ /* 0x002fe200000000ff */
[C---:B------:R-:W-:Y:S02]  /*41a0*/  FMUL.FTZ R47, R3.reuse, R47 ;  /* 0x0000002f032f7220 */ /* 0x040fe40000410000 */
[C---:B------:R-:W-:Y:S02]  /*41b0*/  FMUL.FTZ R48, R84.reuse, R48 ;  /* 0x0000003054307220 */ /* 0x040fe40000410000 */
[----:B------:R-:W-:Y:S01]  /*41c0*/  FMUL.FTZ R49, R84, R49 ;  /* 0x0000003154317220 */ /* 0x000fe20000410000 */
[----:B------:R-:W-:Y:S01]  /*41d0*/  MUFU.EX2 R96, R96 ;  /* 0x0000006000607308 */ /* 0x000fe20000000800 */
[C---:B------:R-:W-:Y:S02]  /*41e0*/  FMUL.FTZ R50, R3.reuse, R50 ;  /* 0x0000003203327220 */ /* 0x040fe40000410000 */
[----:B------:R-:W-:Y:S02]  /*41f0*/  FMUL.FTZ R51, R3, R51 ;  /* 0x0000003303337220 */ /* 0x000fe40000410000 */
[--C-:B------:R-:W-:Y:S02]  /*4200*/  FFMA.FTZ R110, R148, c[0x0][0x23c], -R105.reuse ;  /* 0x00008f00946e7a23 */ /* 0x100fe40000010869 */
[--C-:B------:R-:W-:Y:S02]  /*4210*/  FFMA.FTZ R107, R150, c[0x0][0x23c], -R105.reuse ;  /* 0x00008f00966b7a23 */ /* 0x100fe40000010869 */
[--C-:B------:R-:W-:Y:S01]  /*4220*/  FFMA.FTZ R108, R151, c[0x0][0x23c], -R104.reuse ;  /* 0x00008f00976c7a23 */ /* 0x100fe20000010868 */
[----:B------:R-:W-:Y:S01]  /*4230*/  MUFU.EX2 R99, R99 ;  /* 0x0000006300637308 */ /* 0x000fe20000000800 */
[--C-:B------:R-:W-:Y:S02]  /*4240*/  FFMA.FTZ R109, R152, c[0x0][0x23c], -R104.reuse ;  /* 0x00008f00986d7a23 */ /* 0x100fe40000010868 */
[--C-:B------:R-:W-:Y:S01]  /*4250*/  FFMA.FTZ R111, R159, c[0x0][0x23c], -R105.reuse ;  /* 0x00008f009f6f7a23 */ /* 0x100fe20000010869 */
[----:B--2---:R-:W-:Y:S01]  /*4260*/  F2FP.PACK_AB R83, R92, R89 ;  /* 0x000000595c53723e */ /* 0x004fe200000000ff */
[----:B------:R-:W-:Y:S02]  /*4270*/  FFMA.FTZ R106, R160, c[0x0][0x23c], -R105 ;  /* 0x00008f00a06a7a23 */ /* 0x000fe40000010869 */
[--C-:B------:R-:W-:Y:S02]  /*4280*/  FFMA.FTZ R112, R157, c[0x0][0x23c], -R104.reuse ;  /* 0x00008f009d707a23 */ /* 0x100fe40000010868 */
[--C-:B------:R-:W-:Y:S01]  /*4290*/  FFMA.FTZ R113, R149, c[0x0][0x23c], -R104.reuse ;  /* 0x00008f0095717a23 */ /* 0x100fe20000010868 */
[----:B------:R-:W-:Y:S01]  /*42a0*/  MUFU.EX2 R110, R110 ;  /* 0x0000006e006e7308 */ /* 0x000fe20000000800 */
[C---:B------:R-:W-:Y:S05]  /*42b0*/  HMMA.16816.F32 R4, R80.reuse, R12, R4 ;  /* 0x0000000c5004723c */ /* 0x040fea0000001804 */
[C---:B------:R-:W-:Y:S02]  /*42c0*/  FFMA.FTZ R91, R3.reuse, R146, R91 ;  /* 0x00000092035b7223 */ /* 0x040fe4000001005b */
[C---:B------:R-:W-:Y:S01]  /*42d0*/  FMUL.FTZ R12, R84.reuse, R72 ;  /* 0x00000048540c7220 */ /* 0x040fe20000410000 */
[C---:B------:R-:W-:Y:S01]  /*42e0*/  HMMA.16816.F32 R8, R80.reuse, R14, R8 ;  /* 0x0000000e5008723c */ /* 0x040fe20000001808 */
[----:B------:R-:W1:Y:S03]  /*42f0*/  MUFU.EX2 R97, R97 ;  /* 0x0000006100617308 */ /* 0x000e660000000800 */
[----:B------:R-:W-:Y:S02]  /*4300*/  FMUL.FTZ R13, R84, R73 ;  /* 0x00000049540d7220 */ /* 0x000fe40000410000 */
[----:B------:R-:W-:Y:S02]  /*4310*/  FADD.FTZ R88, R88, R91 ;  /* 0x0000005b58587221 */ /* 0x000fe40000010000 */
[C---:B------:R-:W-:Y:S03]  /*4320*/  FMUL.FTZ R14, R3.reuse, R74 ;  /* 0x0000004a030e7220 */ /* 0x040fe60000410000 */
[----:B------:R-:W2:Y:S01]  /*4330*/  MUFU.EX2 R98, R98 ;  /* 0x0000006200627308 */ /* 0x000ea20000000800 */
[----:B------:R-:W-:Y:S02]  /*4340*/  FMUL.FTZ R15, R3, R75 ;  /* 0x0000004b030f7220 */ /* 0x000fe40000410000 */
[--C-:B------:R-:W-:Y:S02]  /*4350*/  FFMA.FTZ R116, R147, c[0x0][0x23c], -R105.reuse ;  /* 0x00008f0093747a23 */ /* 0x100fe40000010869 */
[--C-:B------:R-:W-:Y:S02]  /*4360*/  FFMA.FTZ R115, R153, c[0x0][0x23c], -R105.reuse ;  /* 0x00008f0099737a23 */ /* 0x100fe40000010869 */
[--C-:B------:R-:W-:Y:S01]  /*4370*/  FFMA.FTZ R114, R156, c[0x0][0x23c], -R105.reuse ;  /* 0x00008f009c727a23 */ /* 0x100fe20000010869 */
[C---:B------:R-:W-:Y:S02]  /*4380*/  HMMA.16816.F32 R12, R80.reuse, R20, R12 ;  /* 0x00000014500c723c */ /* 0x040fe4000000180c */
[----:B------:R-:W-:Y:S01]  /*4390*/  MUFU.EX2 R107, R107 ;  /* 0x0000006b006b7308 */ /* 0x000fe20000000800 */
[----:B------:R-:W-:Y:S02]  /*43a0*/  FFMA.FTZ R105, R158, c[0x0][0x23c], -R105 ;  /* 0x00008f009e697a23 */ /* 0x000fe40000010869 */
[--C-:B------:R-:W-:Y:S02]  /*43b0*/  FFMA.FTZ R154, R154, c[0x0][0x23c], -R104.reuse ;  /* 0x00008f009a9a7a23 */ /* 0x100fe40000010868 */
[C---:B------:R-:W-:Y:S01]  /*43c0*/  FMUL.FTZ R20, R84.reuse, R64 ;  /* 0x0000004054147220 */ /* 0x040fe20000410000 */
[C---:B------:R-:W-:Y:S04]  /*43d0*/  HMMA.16816.F32 R16, R80.reuse, R22, R16 ;  /* 0x000000165010723c */ /* 0x040fe80000001810 */
[----:B------:R-:W-:Y:S01]  /*43e0*/  FMUL.FTZ R21, R84, R65 ;  /* 0x0000004154157220 */ /* 0x000fe20000410000 */
[----:B------:R-:W-:Y:S01]  /*43f0*/  MUFU.EX2 R101, R101 ;  /* 0x0000006500657308 */ /* 0x000fe20000000800 */
[--C-:B------:R-:W-:Y:S02]  /*4400*/  FFMA.FTZ R155, R155, c[0x0][0x23c], -R104.reuse ;  /* 0x00008f009b9b7a23 */ /* 0x100fe40000010868 */
[C---:B------:R-:W-:Y:S04]  /*4410*/  FMUL.FTZ R22, R3.reuse, R66 ;  /* 0x0000004203167220 */ /* 0x040fe80000410000 */
[----:B------:R-:W-:Y:S02]  /*4420*/  FMUL.FTZ R23, R3, R67 ;  /* 0x0000004303177220 */ /* 0x000fe40000410000 */
[----:B------:R-:W3:Y:S01]  /*4430*/  LDSM.16.MT88.4 R64, [R120+0x7000] ;  /* 0x007000007840783b */ /* 0x000ee20000004200 */
[----:B------:R-:W-:Y:S01]  /*4440*/  MUFU.EX2 R108, R108 ;  /* 0x0000006c006c7308 */ /* 0x000fe20000000800 */
[--C-:B------:R-:W-:Y:S02]  /*4450*/  FFMA.FTZ R117, R87, c[0x0][0x23c], -R104.reuse ;  /* 0x00008f0057757a23 */ /* 0x100fe40000010868 */
[----:B------:R-:W-:Y:S01]  /*4460*/  FFMA.FTZ R104, R86, c[0x0][0x23c], -R104 ;  /* 0x00008f0056687a23 */ /* 0x000fe20000010868 */
[C---:B------:R-:W-:Y:S03]  /*4470*/  HMMA.16816.F32 R20, R80.reuse, R28, R20 ;  /* 0x0000001c5014723c */ /* 0x040fe60000001814 */
[C---:B------:R-:W-:Y:S03]  /*4480*/  FFMA.FTZ R95, R84.reuse, R143, R95 ;  /* 0x0000008f545f7223 */ /* 0x040fe6000001005f */
[----:B------:R-:W-:Y:S01]  /*4490*/  MUFU.EX2 R109, R109 ;  /* 0x0000006d006d7308 */ /* 0x000fe20000000800 */
[C---:B------:R-:W-:Y:S01]  /*44a0*/  FMUL.FTZ R28, R84.reuse, R56 ;  /* 0x00000038541c7220 */ /* 0x040fe20000410000 */
[C---:B------:R-:W-:Y:S04]  /*44b0*/  HMMA.16816.F32 R24, R80.reuse, R30, R24 ;  /* 0x0000001e5018723c */ /* 0x040fe80000001818 */
[----:B------:R-:W-:Y:S02]  /*44c0*/  FMUL.FTZ R29, R84, R57 ;  /* 0x00000039541d7220 */ /* 0x000fe40000410000 */
[----:B------:R-:W-:Y:S02]  /*44d0*/  FADD.FTZ R95, R94, R95 ;  /* 0x0000005f5e5f7221 */ /* 0x000fe40000010000 */
[C---:B------:R-:W-:Y:S01]  /*44e0*/  FMUL.FTZ R30, R3.reuse, R58 ;  /* 0x0000003a031e7220 */ /* 0x040fe20000410000 */
[----:B------:R-:W4:Y:S03]  /*44f0*/  MUFU.EX2 R100, R100 ;  /* 0x0000006400647308 */ /* 0x000f260000000800 */
[----:B------:R-:W-:Y:S02]  /*4500*/  FMUL.FTZ R31, R3, R59 ;  /* 0x0000003b031f7220 */ /* 0x000fe40000410000 */
[----:B------:R-:W5:Y:S01]  /*4510*/  LDSM.16.MT88.4 R56, [R121+0x8000] ;  /* 0x008000007938783b */ /* 0x000f620000004200 */
[----:B------:R-:W-:Y:S02]  /*4520*/  FADD.FTZ R84, R90, R95 ;  /* 0x0000005f5a547221 */ /* 0x000fe40000010000 */
[----:B------:R-:W-:Y:S02]  /*4530*/  FADD.FTZ R3, R89, R88 ;  /* 0x0000005859037221 */ /* 0x000fe40000010000 */
[----:B------:R-:W-:Y:S01]  /*4540*/  MUFU.EX2 R111, R111 ;  /* 0x0000006f006f7308 */ /* 0x000fe20000000800 */
[----:B------:R-:W-:Y:S02]  /*4550*/  FADD.FTZ R93, R93, R84 ;  /* 0x000000545d5d7221 */ /* 0x000fe40000010000 */
[----:B------:R-:W-:Y:S04]  /*4560*/  FADD.FTZ R92, R92, R3 ;  /* 0x000000035c5c7221 */ /* 0x000fe80000010000 */
[----:B-1----:R-:W-:Y:S01]  /*4570*/  FADD.FTZ R3, R97, R92 ;  /* 0x0000005c61037221 */ /* 0x002fe20000010000 */
[C---:B---3--:R-:W-:Y:S02]  /*4580*/  HMMA.16816.F32 R28, R80.reuse, R64, R28 ;  /* 0x00000040501c723c */ /* 0x048fe4000000181c */
[----:B------:R-:W-:Y:S01]  /*4590*/  MUFU.EX2 R106, R106 ;  /* 0x0000006a006a7308 */ /* 0x000fe20000000800 */
[C---:B--2---:R-:W-:Y:S05]  /*45a0*/  FADD.FTZ R3, R98.reuse, R3 ;  /* 0x0000000362037221 */ /* 0x044fea0000010000 */
[C---:B------:R-:W-:Y:S04]  /*45b0*/  HMMA.16816.F32 R32, R80.reuse, R66, R32 ;  /* 0x000000425020723c */ /* 0x040fe80000001820 */
[----:B------:R-:W-:Y:S10]  /*45c0*/  MUFU.EX2 R112, R112 ;  /* 0x0000007000707308 */ /* 0x000ff40000000800 */
[----:B------:R-:W-:Y:S01]  /*45d0*/  MUFU.EX2 R113, R113 ;  /* 0x0000007100717308 */ /* 0x000fe20000000800 */
[C---:B-----5:R-:W-:Y:S09]  /*45e0*/  HMMA.16816.F32 R36, R80.reuse, R56, R36 ;  /* 0x000000385024723c */ /* 0x060ff20000001824 */
[----:B------:R-:W-:Y:S01]  /*45f0*/  MUFU.EX2 R102, R102 ;  /* 0x0000006600667308 */ /* 0x000fe20000000800 */
[C---:B------:R-:W-:Y:S01]  /*4600*/  HMMA.16816.F32 R40, R80.reuse, R58, R40 ;  /* 0x0000003a5028723c */ /* 0x040fe20000001828 */
[----:B------:R-:W1:Y:S08]  /*4610*/  LDSM.16.MT88.4 R56, [R121+0x6400] ;  /* 0x006400007938783b */ /* 0x000e700000004200 */
[----:B------:R-:W2:Y:S01]  /*4620*/  MUFU.EX2 R103, R103 ;  /* 0x0000006700677308 */ /* 0x000ea20000000800 */
[C---:B------:R-:W-:Y:S07]  /*4630*/  HMMA.16816.F32 R44, R80.reuse, R52, R44 ;  /* 0x00000034502c723c */ /* 0x040fee000000182c */
[C---:B------:R-:W-:Y:S01]  /*4640*/  F2FP.PACK_AB R52, R99.reuse, R96 ;  /* 0x000000606334723e */ /* 0x040fe200000000ff */
[----:B------:R-:W-:Y:S01]  /*4650*/  HMMA.16816.F32 R48, R80, R54, R48 ;  /* 0x000000365030723c */ /* 0x000fe20000001830 */
[----:B------:R-:W-:Y:S03]  /*4660*/  MUFU.EX2 R116, R116 ;  /* 0x0000007400747308 */ /* 0x000fe60000000800 */
[----:B------:R-:W-:Y:S01]  /*4670*/  F2FP.PACK_AB R53, R98, R97 ;  /* 0x000000616235723e */ /* 0x000fe200000000ff */
[----:B------:R-:W-:Y:S02]  /*4680*/  FADD.FTZ R96, R96, R93 ;  /* 0x0000005d60607221 */ /* 0x000fe40000010000 */
[----:B----4-:R-:W-:Y:S02]  /*4690*/  F2FP.PACK_AB R54, R100, R101 ;  /* 0x000000656436723e */ /* 0x010fe400000000ff */
[----:B------:R-:W-:Y:S02]  /*46a0*/  FADD.FTZ R96, R99, R96 ;  /* 0x0000006063607221 */ /* 0x000fe40000010000 */
[----:B------:R-:W3:Y:S02]  /*46b0*/  MUFU.EX2 R115, R115 ;  /* 0x0000007300737308 */ /* 0x000ee40000000800 */
[----:B------:R-:W-:Y:S01]  /*46c0*/  FADD.FTZ R101, R101, R96 ;  /* 0x0000006065657221 */ /* 0x000fe20000010000 */
[C---:B--2---:R-:W-:Y:S01]  /*46d0*/  F2FP.PACK_AB R55, R103.reuse, R102 ;  /* 0x000000666737723e */ /* 0x044fe200000000ff */
[----:B------:R-:W-:Y:S01]  /*46e0*/  FADD.FTZ R102, R102, R3 ;  /* 0x0000000366667221 */ /* 0x000fe20000010000 */
[----:B------:R-:W-:Y:S01]  /*46f0*/  MOV R3, R0 ;  /* 0x0000000000037202 */ /* 0x000fe20000000f00 */
[----:B------:R-:W-:Y:S02]  /*4700*/  FADD.FTZ R101, R100, R101 ;  /* 0x0000006564657221 */ /* 0x000fe40000010000 */
[----:B------:R-:W-:Y:S02]  /*4710*/  FADD.FTZ R103, R103, R102 ;  /* 0x0000006667677221 */ /* 0x000fe40000010000 */
[----:B------:R-:W-:Y:S01]  /*4720*/  MUFU.EX2 R87, R154 ;  /* 0x0000009a00577308 */ /* 0x000fe20000000800 */
[C---:B-1----:R-:W-:Y:S09]  /*4730*/  HMMA.16816.F32 R4, R52.reuse, R56, R4 ;  /* 0x000000383404723c */ /* 0x042ff20000001804 */
[----:B------:R-:W1:Y:S01]  /*4740*/  MUFU.EX2 R86, R155 ;  /* 0x0000009b00567308 */ /* 0x000e620000000800 */
[C---:B------:R-:W-:Y:S01]  /*4750*/  HMMA.16816.F32 R8, R52.reuse, R58, R8 ;  /* 0x0000003a3408723c */ /* 0x040fe20000001808 */
[----:B------:R-:W2:Y:S02]  /*4760*/  LDSM.16.MT88.4 R56, [R121+0x7400] ;  /* 0x007400007938783b */ /* 0x000ea40000004200 */
[----:B---3--:R-:W-:Y:S05]  /*4770*/  F2FP.PACK_AB R88, R115, R116 ;  /* 0x000000747358723e */ /* 0x008fea00000000ff */
[C---:B------:R-:W-:Y:S01]  /*4780*/  HMMA.16816.F32 R12, R52.reuse, R60, R12 ;  /* 0x0000003c340c723c */ /* 0x040fe2000000180c */
[----:B------:R-:W-:Y:S07]  /*4790*/  MUFU.EX2 R114, R114 ;  /* 0x0000007200727308 */ /* 0x000fee0000000800 */
[C---:B------:R-:W-:Y:S01]  /*47a0*/  HMMA.16816.F32 R16, R52.reuse, R62, R16 ;  /* 0x0000003e3410723c */ /* 0x040fe20000001810 */
[----:B------:R-:W3:Y:S02]  /*47b0*/  LDSM.16.MT88.4 R60, [R120+0x7400] ;  /* 0x00740000783c783b */ /* 0x000ee40000004200 */
[----:B------:R-:W4:Y:S01]  /*47c0*/  MUFU.EX2 R105, R105 ;  /* 0x0000006900697308 */ /* 0x000f220000000800 */
[----:B-1----:R-:W-:Y:S09]  /*47d0*/  F2FP.PACK_AB R89, R86, R87 ;  /* 0x000000575659723e */ /* 0x002ff200000000ff */
[----:B------:R-:W-:Y:S10]  /*47e0*/  MUFU.EX2 R117, R117 ;  /* 0x0000007500757308 */ /* 0x000ff40000000800 */
[----:B------:R-:W1:Y:S01]  /*47f0*/  MUFU.EX2 R104, R104 ;  /* 0x0000006800687308 */ /* 0x000e620000000800 */
[C---:B--2---:R-:W-:Y:S03]  /*4800*/  HMMA.16816.F32 R20, R52.reuse, R56, R20 ;  /* 0x000000383414723c */ /* 0x044fe60000001814 */
[----:B----4-:R-:W-:Y:S05]  /*4810*/  F2FP.PACK_AB R90, R105, R114 ;  /* 0x00000072695a723e */ /* 0x010fea00000000ff */
[C---:B------:R-:W-:Y:S01]  /*4820*/  HMMA.16816.F32 R24, R52.reuse, R58, R24 ;  /* 0x0000003a3418723c */ /* 0x040fe20000001818 */
[----:B------:R-:W2:Y:S07]  /*4830*/  LDSM.16.MT88.4 R56, [R121+0x8400] ;  /* 0x008400007938783b */ /* 0x000eae0000004200 */
[C---:B---3--:R-:W-:Y:S04]  /*4840*/  HMMA.16816.F32 R28, R52.reuse, R60, R28 ;  /* 0x0000003c341c723c */ /* 0x048fe8000000181c */
[----:B-1----:R-:W-:Y:S04]  /*4850*/  F2FP.PACK_AB R91, R104, R117 ;  /* 0x00000075685b723e */ /* 0x002fe800000000ff */
        /* <DEDUP_REMOVED lines=16> */
[----:B------:R-:W-:Y:S04]  /*4960*/  FADD.FTZ R111, R111, R110 ;  /* 0x0000006e6f6f7221 */ /* 0x000fe80000010000 */
[----:B------:R-:W-:Y:S01]  /*4970*/  FADD.FTZ R111, R106, R111 ;  /* 0x0000006f6a6f7221 */ /* 0x000fe20000010000 */
[C---:B--2---:R-:W-:Y:S03]  /*4980*/  HMMA.16816.F32 R4, R52.reuse, R56, R4 ;  /* 0x000000383404723c */ /* 0x044fe60000001804 */
[----:B------:R-:W-:Y:S04]  /*4990*/  FADD.FTZ R116, R116, R111 ;  /* 0x0000006f74747221 */ /* 0x000fe80000010000 */
[----:B------:R-:W-:Y:S01]  /*49a0*/  FADD.FTZ R115, R115, R116 ;  /* 0x0000007473737221 */ /* 0x000fe20000010000 */
[C---:B------:R-:W-:Y:S01]  /*49b0*/  HMMA.16816.F32 R8, R52.reuse, R58, R8 ;  /* 0x0000003a3408723c */ /* 0x040fe20000001808 */
[----:B------:R-:W2:Y:S03]  /*49c0*/  LDSM.16.MT88.4 R56, [R121+0x7800] ;  /* 0x007800007938783b */ /* 0x000ea60000004200 */
[----:B------:R-:W-:Y:S04]  /*49d0*/  FADD.FTZ R114, R114, R115 ;  /* 0x0000007372727221 */ /* 0x000fe80000010000 */
[C---:B-1----:R-:W-:Y:S04]  /*49e0*/  HMMA.16816.F32 R12, R52.reuse, R60, R12 ;  /* 0x0000003c340c723c */ /* 0x042fe8000000180c */
[----:B------:R-:W-:Y:S04]  /*49f0*/  FADD.FTZ R143, R105, R114 ;  /* 0x00000072698f7221 */ /* 0x000fe80000010000 */
        /* <DEDUP_REMOVED lines=14> */
[C---:B------:R-:W-:Y:S01]  /*4ae0*/  HMMA.16816.F32 R80, R88.reuse, R76, R4 ;  /* 0x0000004c5850723c */ /* 0x040fe20000001804 */
[----:B------:R-:W3:Y:S07]  /*4af0*/  LDSM.16.MT88.4 R4, [R121+0x8c00] ;  /* 0x008c00007904783b */ /* 0x000eee0000004200 */
[C---:B------:R-:W-:Y:S01]  /*4b00*/  HMMA.16816.F32 R76, R88.reuse, R78, R8 ;  /* 0x0000004e584c723c */ /* 0x040fe20000001808 */
[----:B------:R-:W4:Y:S07]  /*4b10*/  LDSM.16.MT88.4 R8, [R120+0x8c00] ;  /* 0x008c00007808783b */ /* 0x000f2e0000004200 */
[C---:B------:R-:W-:Y:S08]  /*4b20*/  HMMA.16816.F32 R72, R88.reuse, R68, R12 ;  /* 0x000000445848723c */ /* 0x040ff0000000180c */
[C---:B------:R-:W-:Y:S08]  /*4b30*/  HMMA.16816.F32 R68, R88.reuse, R70, R16 ;  /* 0x000000465844723c */ /* 0x040ff00000001810 */
[C---:B--2---:R-:W-:Y:S08]  /*4b40*/  HMMA.16816.F32 R64, R88.reuse, R56, R20 ;  /* 0x000000385840723c */ /* 0x044ff00000001814 */
[C---:B------:R-:W-:Y:S08]  /*4b50*/  HMMA.16816.F32 R60, R88.reuse, R58, R24 ;  /* 0x0000003a583c723c */ /* 0x040ff00000001818 */
[C---:B-1----:R-:W-:Y:S08]  /*4b60*/  HMMA.16816.F32 R56, R88.reuse, R52, R28 ;  /* 0x000000345838723c */ /* 0x042ff0000000181c */
[C---:B------:R-:W-:Y:S08]  /*4b70*/  HMMA.16816.F32 R52, R88.reuse, R54, R32 ;  /* 0x000000365834723c */ /* 0x040ff00000001820 */
[C---:B---3--:R-:W-:Y:S07]  /*4b80*/  HMMA.16816.F32 R36, R88.reuse, R4, R36 ;  /* 0x000000045824723c */ /* 0x048fee0000001824 */
[----:B------:R-:W-:Y:S01]  /*4b90*/  FADD.FTZ R4, R112, R109 ;  /* 0x0000006d70047221 */ /* 0x000fe20000010000 */
[C---:B------:R-:W-:Y:S04]  /*4ba0*/  HMMA.16816.F32 R40, R88.reuse, R6, R40 ;  /* 0x000000065828723c */ /* 0x040fe80000001828 */
[----:B------:R-:W-:Y:S04]  /*4bb0*/  FADD.FTZ R4, R113, R4 ;  /* 0x0000000471047221 */ /* 0x000fe80000010000 */
[C---:B----4-:R-:W-:Y:S04]  /*4bc0*/  HMMA.16816.F32 R44, R88.reuse, R8, R44 ;  /* 0x00000008582c723c */ /* 0x050fe8000000182c */
[----:B------:R-:W-:Y:S04]  /*4bd0*/  FADD.FTZ R87, R87, R4 ;  /* 0x0000000457577221 */ /* 0x000fe80000010000 */
[----:B------:R-:W-:Y:S04]  /*4be0*/  HMMA.16816.F32 R48, R88, R10, R48 ;  /* 0x0000000a5830723c */ /* 0x000fe80000001830 */
[----:B------:R-:W-:Y:S04]  /*4bf0*/  FADD.FTZ R86, R86, R87 ;  /* 0x0000005756567221 */ /* 0x000fe80000010000 */
[----:B------:R-:W-:Y:S04]  /*4c00*/  FADD.FTZ R117, R117, R86 ;  /* 0x0000005675757221 */ /* 0x000fe80000010000 */
[----:B------:R-:W-:Y:S01]  /*4c10*/  FADD.FTZ R146, R104, R117 ;  /* 0x0000007568927221 */ /* 0x000fe20000010000 */
[----:B------:R-:W-:-:S05]  /*4c20*/  @P0 BRA `(.L_x_736) ;  /* 0xffffe37000000947 */ /* 0x000fca000383ffff */
.L_x_735:
        /* <DEDUP_REMOVED lines=111> */
[----:B------:R-:W2:Y:S01]  /*5320*/  S2R R6, SR_CTAID.Y ;  /* 0x0000000000067919 */ /* 0x000ea20000002600 */
        /* <DEDUP_REMOVED lines=20> */
[----:B-1----:R-:W-:Y:S01]  /*5470*/  @P3 FMUL.FTZ R9, R9, 0.69314718246459960938 ;  /* 0x3f31721809093820 */ /* 0x002fe20000410000 */
[----:B------:R-:W-:Y:S01]  /*5480*/  ISETP.NE.AND P1, PT, RZ, UR5, PT ;  /* 0x00000005ff007c0c */ /* 0x000fe2000bf25270 */
[----:B------:R-:W-:Y:S03]  /*5490*/  STS [R11+0x200], R78 ;  /* 0x0002004e0b007388 */ /* 0x000fe60000000800 */
[----:B------:R-:W-:Y:S01]  /*54a0*/  ISETP.NE.OR P4, PT, RZ, UR4, !P1 ;  /* 0x00000004ff007c0c */ /* 0x000fe2000cf85670 */
        /* <DEDUP_REMOVED lines=18> */
[----:B------:R4:W-:Y:S01]  /*55d0*/  STS [R15+0x2000], R48 ;  /* 0x002000300f007388 */ /* 0x0009e20000000800 */
[----:B-1----:R-:W-:Y:S01]  /*55e0*/  LOP3.LUT R36, R5, 0xffffffe0, RZ, 0xc0, !PT ;  /* 0xffffffe005247812 */ /* 0x002fe200078ec0ff */
[----:B--2---:R-:W-:-:S02]  /*55f0*/  @!P4 IMAD R5, R6, c[0x0][0x214], RZ ;  /* 0x000085000605ca24 */ /* 0x004fc400078e02ff */
[----:B------:R1:W-:Y:S01]  /*5600*/  STS [R15+0x2200], R50 ;  /* 0x002200320f007388 */ /* 0x0003e20000000800 */
[----:B---3--:R-:W-:Y:S01]  /*5610*/  CS2R R38, SRZ ;  /* 0x0000000000267805 */ /* 0x008fe2000001ff00 */
[----:B------:R-:W-:Y:S01]  /*5620*/  IMAD.IADD R36, R7, 0x1, -R36 ;  /* 0x0000000107247824 */ /* 0x000fe200078e0a24 */
[----:B------:R-:W-:Y:S01]  /*5630*/  @!P4 SHF.R.S32.HI R39, RZ, 0x1f, R5 ;  /* 0x0000001fff27c819 */ /* 0x000fe20000011405 */
[----:B------:R-:W-:Y:S01]  /*5640*/  BAR.SYNC.DEFER_BLOCKING 0x0 ;  /* 0x0000000000007b1d */ /* 0x000fe20000010000 */
[----:B------:R-:W-:Y:S02]  /*5650*/  @!P4 MOV R38, R5 ;  /* 0x000000050026c202 */ /* 0x000fe40000000f00 */
[----:B------:R-:W-:Y:S01]  /*5660*/  MOV R5, 0x7f800000 ;  /* 0x7f80000000057802 */ /* 0x000fe20000000f00 */
[----:B------:R-:W-:Y:S02]  /*5670*/  @P3 FFMA.FTZ R5, R2, c[0x0][0x238], R9 ;  /* 0x00008e0002053a23 */ /* 0x000fe40000010009 */
[----:B------:R-:W2:Y:S01]  /*5680*/  S2R R3, SR_CTAID.X ;  /* 0x0000000000037919 */ /* 0x000ea20000002500 */
[----:B----4-:R-:W-:Y:S01]  /*5690*/  @P0 IMAD R11, R12, c[0x0][0x214], RZ ;  /* 0x000085000c0b0a24 */ /* 0x010fe200078e02ff */
[----:B------:R-:W-:-:S02]  /*56a0*/  @!P0 SEL R11, R10, c[0x0][0x234], !P1 ;  /* 0x00008d000a0b8a07 */ /* 0x000fc40004800000 */
[----:B------:R-:W3:Y:S01]  /*56b0*/  S2R R4, SR_CTAID.Z ;  /* 0x0000000000047919 */ /* 0x000ee20000002700 */
[----:B------:R-:W-:Y:S02]  /*56c0*/  @P0 MOV R10, c[0x0][0x210] ;  /* 0x00008400000a0a02 */ /* 0x000fe40000000f00 */
[----:B------:R-:W-:Y:S01]  /*56d0*/  @!P0 IMAD R37, R11, c[0x0][0x1c0], RZ ;  /* 0x000070000b258a24 */ /* 0x000fe200078e02ff */
[----:B------:R-:W-:-:S03]  /*56e0*/  @!P0 MOV R10, 0x1 ;  /* 0x00000001000a8802 */ /* 0x000fc60000000f00 */
[----:B------:R-:W-:-:S05]  /*56f0*/  IMAD R37, R6, R37, RZ ;  /* 0x0000002506257224 */ /* 0x000fca00078e02ff */
[----:B------:R-:W-:Y:S01]  /*5700*/  SEL R37, R37, RZ, P4 ;  /* 0x000000ff25257207 */ /* 0x000fe20002000000 */
[----:B------:R1:W4:Y:S01]  /*5710*/  LDS.128 R28, [R131] ;  /* 0x00000000831c7984 */ /* 0x0003220000000c00 */
[----:B------:R-:W-:-:S03]  /*5720*/  LOP3.LUT P4, RZ, R36, 0x3, RZ, 0xc0, !PT ;  /* 0x0000000324ff7812 */ /* 0x000fc6000788c0ff */
[----:B------:R1:W1:Y:S01]  /*5730*/  LDS.128 R24, [R131+0x800] ;  /* 0x0008000083187984 */ /* 0x0002620000000c00 */
[----:B--2---:R-:W-:-:S03]  /*5740*/  IMAD R7, R3, R10, RZ ;  /* 0x0000000a03077224 */ /* 0x004fc600078e02ff */
[----:B------:R2:W1:Y:S01]  /*5750*/  LDS.128 R20, [R131+0x1000] ;  /* 0x0010000083147984 */ /* 0x0004620000000c00 */
[----:B---3--:R-:W-:-:S03]  /*5760*/  IMAD R11, R4, R11, R37 ;  /* 0x0000000b040b7224 */ /* 0x008fc600078e0225 */
[----:B------:R2:W3:Y:S01]  /*5770*/  LDS.128 R16, [R131+0x1800] ;  /* 0x0018000083107984 */ /* 0x0004e20000000c00 */
        /* <DEDUP_REMOVED lines=28> */
.L_x_740:
[----:B------:R-:W-:Y:S05]  /*5940*/  BSYNC B0 ;  /* 0x0000000000007941 */ /* 0x000fea0003800000 */
.L_x_739:
[----:B--2---:R-:W-:Y:S02]  /*5950*/  SHF.R.S32.HI R3, RZ, 0x1f, R6 ;  /* 0x0000001fff037819 */ /* 0x004fe40000011406 */
        /* <DEDUP_REMOVED lines=23> */
[----:B------:R-:W-:Y:S04]  /*5ad0*/  STG.E.128 [R2.64], R24 ;  /* 0x0000001802007986 */ /* 0x000fe8000c101d06 */
[----:B---3--:R-:W-:Y:S04]  /*5ae0*/  STG.E.128 [R2.64+0x40], R16 ;  /* 0x0000401002007986 */ /* 0x008fe8000c101d06 */
[----:B------:R-:W-:Y:S01]  /*5af0*/  STG.E.128 [R2.64+0x80], R32 ;  /* 0x0000802002007986 */ /* 0x000fe2000c101d06 */
[----:B------:R-:W-:Y:S05]  /*5b00*/  EXIT ;  /* 0x000000000000794d */ /* 0x000fea0003800000 */
.L_x_733:
        /* <DEDUP_REMOVED lines=83> */
.L_x_741:
        /* <DEDUP_REMOVED lines=12> */
.L_x_998:


//--------------------- .text._ZN5flash16flash_fwd_kernelI23Flash_fwd_kernel_traitsILi96ELi64ELi64ELi4ELb0ELb0EN7cutlass6half_tE19Flash_kernel_traitsILi96ELi64ELi64ELi4ES3_EELb1ELb1ELb0ELb0ELb0ELb1ELb0ELb0EEEvNS_16Flash_fwd_paramsE --------------------------
	.section	.text._ZN5flash16flash_fwd_kernelI23Flash_fwd_kernel_traitsILi96ELi64ELi64ELi4ELb0ELb0EN7cutlass6half_tE19Flash_kernel_traitsILi96ELi64ELi64ELi4ES3_EELb1ELb1ELb0ELb0ELb0ELb1ELb0ELb0EEEvNS_16Flash_fwd_paramsE,"ax",@progbits
	.sectioninfo	@"SHI_REGISTERS=164"
	.align	128
        .global         _ZN5flash16flash_fwd_kernelI23Flash_fwd_kernel_traitsILi96ELi64ELi64ELi4ELb0ELb0EN7cutlass6half_tE19Flash_kernel_traitsILi96ELi64ELi64ELi4ES3_EELb1ELb1ELb0ELb0ELb0ELb1ELb0ELb0EEEvNS_16Flash_fwd_paramsE
        .type           _ZN5flash16flash_fwd_kernelI23Flash_fwd_kernel_traitsILi96ELi64ELi64ELi4ELb0ELb0EN7cutlass6half_tE19Flash_kernel_traitsILi96ELi64ELi64ELi4ES3_EELb1ELb1ELb0ELb0ELb0ELb1ELb0ELb0EEEvNS_16Flash_fwd_paramsE,@function
        .size           _ZN5flash16flash_fwd_kernelI23Flash_fwd_kernel_traitsILi96ELi64ELi64ELi4ELb0ELb0EN7cutlass6half_tE19Flash_kernel_traitsILi96ELi64ELi64ELi4ES3_EELb1ELb1ELb0ELb0ELb0ELb1ELb0ELb0EEEvNS_16Flash_fwd_paramsE,(.L_x_999 - _ZN5flash16flash_fwd_kernelI23Flash_fwd_kernel_traitsILi96ELi64ELi64ELi4ELb0ELb0EN7cutlass6half_tE19Flash_kernel_traitsILi96ELi64ELi64ELi4ES3_EELb1ELb1ELb0ELb0ELb0ELb1ELb0ELb0EEEvNS_16Flash_fwd_paramsE)
        .other          _ZN5flash16flash_fwd_kernelI23Flash_fwd_kernel_traitsILi96ELi64ELi64ELi4ELb0ELb0EN7cutlass6half_tE19Flash_kernel_traitsILi96ELi64ELi64ELi4ES3_EELb1ELb1ELb0ELb0ELb0ELb1ELb0ELb0EEEvNS_16Flash_fwd_paramsE,@"STO_CUDA_ENTRY STV_DEFAULT"
_ZN5flash16flash_fwd_kernelI23Flash_fwd_kernel_traitsILi96ELi64ELi64ELi4ELb0ELb0EN7cutlass6half_tE19Flash_kernel_traitsILi96ELi64ELi64ELi4ES3_EELb1ELb1ELb0ELb0ELb0ELb1ELb0ELb0EEEvNS_16Flash_fwd_paramsE:
.text._ZN5flash16flash_fwd_kernelI23Flash_fwd_kernel_traitsILi96ELi64ELi64ELi4ELb0ELb0EN7cutlass6half_tE19Flash_kernel_traitsILi96ELi64ELi64ELi4ES3_EELb1ELb1ELb0ELb0ELb0ELb1ELb0ELb0EEEvNS_16Flash_fwd_paramsE:
[----:B------:R-:W-:Y:S02]  /*0000*/  MOV R1, c[0x0][0x28] ;  /* 0x00000a0000017a02 */ /* 0x000fe40000000f00 */
[----:B------:R-:W-:Y:S02]  /*0010*/  ULDC.U8 UR4, c[0x0][0x304] ;  /* 0x0000c10000047ab9 */ /* 0x000fe40000000000 */
[----:B------:R-:W-:Y:S01]  /*0020*/  ISETP.NE.AND P1, PT, RZ, UR4, PT ;  /* 0x00000004ff007c0c */ /* 0x000fe2000bf25270 */
[----:B------:R-:W-:Y:S02]  /*0030*/  ULDC.64 UR26, c[0x0][0x2f0] ;  /* 0x0000bc00001a7ab9 */ /* 0x000fe40000000a00 */
[----:B------:R-:W-:Y:S01]  /*0040*/  IMAD.U32 R6, RZ, RZ, UR26 ;  /* 0x0000001aff067e24 */ /* 0x000fe2000f8e00ff */
[----:B------:R-:W-:Y:S01]  /*0050*/  ULDC.64 UR24, c[0x0][0x118] ;  /* 0x0000460000187ab9 */ /* 0x000fe20000000a00 */
[----:B------:R-:W-:Y:S02]  /*0060*/  IMAD.U32 R7, RZ, RZ, UR27 ;  /* 0x0000001bff077e24 */ /* 0x000fe4000f8e00ff */
[----:B------:R-:W-:-:S06]  /*0070*/  IMAD.MOV.U32 R92, RZ, RZ, c[0x0][0x2f8] ;  /* 0x0000be00ff5c7624 */ /* 0x000fcc00078e00ff */
[----:B------:R-:W2:Y:S01]  /*0080*/  @P1 LDG.E.64 R6, [R6.64] ;  /* 0x0000001806061981 */ /* 0x000ea2000c1e1b00 */
[----:B------:R-:W-:Y:S02]  /*0090*/  IMAD.MOV.U32 R9, RZ, RZ, c[0x0][0x2fc] ;  /* 0x0000bf00ff097624 */ /* 0x000fe400078e00ff */
[----:B------:R-:W-:-:S05]  /*00a0*/  @P1 IMAD.MOV.U32 R8, RZ, RZ, R92 ;  /* 0x000000ffff081224 */ /* 0x000fca00078e005c */
[----:B------:R-:W3:Y:S01]  /*00b0*/  @P1 LDG.E.64 R4, [R8.64] ;  /* 0x0000001808041981 */ /* 0x000ee2000c1e1b00 */
[----:B------:R-:W-:Y:S01]  /*00c0*/  ISETP.NE.U32.AND P3, PT, RZ, c[0x0][0x240], PT ;  /* 0x00009000ff007a0c */ /* 0x000fe20003f65070 */
[----:B------:R-:W1:Y:S01]  /*00d0*/  LDC.U8 R0, c[0x0][0x312] ;  /* 0x0000c480ff007b82 */ /* 0x000e620000000000 */
[----:B------:R-:W-:Y:S01]  /*00e0*/  MOV R119, 0xffffffff ;  /* 0xffffffff00777802 */ /* 0x000fe20000000f00 */
[----:B------:R-:W4:Y:S01]  /*00f0*/  S2R R80, SR_CTAID.X ;  /* 0x0000000000507919 */ /* 0x000f220000002500 */
[----:B------:R-:W-:-:S03]  /*0100*/  ISETP.NE.AND.EX P3, PT, RZ, c[0x0][0x244], PT, P3 ;  /* 0x00009100ff007a0c */ /* 0x000fc60003f65330 */
[----:B------:R-:W4:Y:S04]  /*0110*/  S2R R2, SR_CTAID.Y ;  /* 0x0000000000027919 */ /* 0x000f280000002600 */
[----:B------:R-:W4:Y:S04]  /*0120*/  S2R R15, SR_CTAID.Z ;  /* 0x00000000000f7919 */ /* 0x000f280000002700 */
[----:B------:R-:W4:Y:S01]  /*0130*/  S2R R82, SR_TID.X ;  /* 0x0000000000527919 */ /* 0x000f220000002100 */
[----:B-1----:R-:W-:Y:S02]  /*0140*/  ISETP.NE.AND P4, PT, R0, RZ, PT ;  /* 0x000000ff0000720c */ /* 0x002fe40003f85270 */
[----:B----4-:R-:W-:-:S04]  /*0150*/  LOP3.LUT R3, R15, R80, R2, 0xfe, !PT ;  /* 0x000000500f037212 */ /* 0x010fc800078efe02 */
[----:B------:R-:W-:-:S13]  /*0160*/  LOP3.LUT P2, RZ, R3, R82, RZ, 0xfc, !PT ;  /* 0x0000005203ff7212 */ /* 0x000fda000784fcff */
[----:B------:R-:W-:Y:S02]  /*0170*/  @!P2 IMAD.MOV.U32 R12, RZ, RZ, c[0x0][0x308] ;  /* 0x0000c200ff0ca624 */ /* 0x000fe400078e00ff */
[----:B------:R-:W-:Y:S01]  /*0180*/  @!P2 IMAD.MOV.U32 R13, RZ, RZ, c[0x0][0x30c] ;  /* 0x0000c300ff0da624 */ /* 0x000fe200078e00ff */
[----:B--2---:R-:W1:Y:S08]  /*0190*/  @P1 R2UR UR26, R6 ;  /* 0x00000000061a13c2 */ /* 0x004e7000000e0000 */
[----:B------:R-:W2:Y:S01]  /*01a0*/  @P1 R2UR UR27, R7 ;  /* 0x00000000071b13c2 */ /* 0x000ea200000e0000 */
[----:B---3--:R-:W-:-:S05]  /*01b0*/  @P1 IADD3 R92, P0, R4, c[0x0][0x300], RZ ;  /* 0x0000c000045c1a10 */ /* 0x008fca0007f1e0ff */
[----:B------:R-:W-:Y:S01]  /*01c0*/  @P1 IMAD.X R9, RZ, RZ, R5, P0 ;  /* 0x000000ffff091224 */ /* 0x000fe200000e0605 */
[----:B------:R-:W-:Y:S02]  /*01d0*/  MOV R5, 0x4 ;  /* 0x0000000400057802 */ /* 0x000fe40000000f00 */
[----:B------:R-:W-:Y:S01]  /*01e0*/  ISETP.NE.U32.AND P0, PT, RZ, c[0x0][0x250], PT ;  /* 0x00009400ff007a0c */ /* 0x000fe20003f05070 */
[----:B------:R-:W-:Y:S01]  /*01f0*/  @!P2 IMAD.MOV.U32 R93, RZ, RZ, R9 ;  /* 0x000000ffff5da224 */ /* 0x000fe200078e0009 */
[----:B------:R-:W-:Y:S01]  /*0200*/  ISETP.EQ.U32.AND P1, PT, RZ, c[0x0][0x248], PT ;  /* 0x00009200ff007a0c */ /* 0x000fe20003f22070 */
[----:B------:R-:W-:Y:S01]  /*0210*/  IMAD.WIDE R18, R2, R5, c[0x0][0x240] ;  /* 0x0000900002127625 */ /* 0x000fe200078e0205 */
[----:B------:R-:W-:Y:S02]  /*0220*/  ISETP.NE.AND.EX P0, PT, RZ, c[0x0][0x254], PT, P0 ;  /* 0x00009500ff007a0c */ /* 0x000fe40003f05300 */
[----:B------:R-:W-:Y:S01]  /*0230*/  @!P2 STG.E.64 [R12.64+0x8], R92 ;  /* 0x0000085c0c00a986 */ /* 0x000fe2000c101b18 */
[----:B-1----:R-:W-:Y:S01]  /*0240*/  IMAD.U32 R10, RZ, RZ, UR26 ;  /* 0x0000001aff0a7e24 */ /* 0x002fe2000f8e00ff */
[----:B------:R-:W-:-:S02]  /*0250*/  SHF.R.S32.HI R21, RZ, 0x1f, R82 ;  /* 0x0000001fff157819 */ /* 0x000fc40000011452 */
[----:B------:R-:W-:Y:S01]  /*0260*/  ISETP.EQ.OR.EX P1, PT, RZ, c[0x0][0x24c], !P4, P1 ;  /* 0x00009300ff007a0c */ /* 0x000fe20006722710 */
[----:B--2---:R-:W-:-:S05]  /*0270*/  IMAD.U32 R11, RZ, RZ, UR27 ;  /* 0x0000001bff0b7e24 */ /* 0x004fca000f8e00ff */
[----:B------:R1:W-:Y:S04]  /*0280*/  @!P2 STG.E.64 [R12.64], R10 ;  /* 0x0000000a0c00a986 */ /* 0x0003e8000c101b18 */
[----:B------:R-:W2:Y:S04]  /*0290*/  @P3 LDG.E R119, [R18.64] ;  /* 0x0000001812773981 */ /* 0x000ea8000c1e1900 */
[----:B------:R-:W2:Y:S01]  /*02a0*/  @P3 LDG.E R122, [R18.64+0x4] ;  /* 0x00000418127a3981 */ /* 0x000ea2000c1e1900 */
[----:B------:R-:W-:Y:S01]  /*02b0*/  ISETP.NE.U32.AND P2, PT, RZ, c[0x0][0x248], PT ;  /* 0x00009200ff007a0c */ /* 0x000fe20003f45070 */
[----:B------:R-:W-:Y:S01]  /*02c0*/  IMAD.MOV.U32 R3, RZ, RZ, RZ ;  /* 0x000000ffff037224 */ /* 0x000fe200078e00ff */
[----:B------:R-:W-:Y:S01]  /*02d0*/  LEA.HI R81, R21, R82, RZ, 0x5 ;  /* 0x0000005215517211 */ /* 0x000fe200078f28ff */
[----:B------:R-:W-:Y:S01]  /*02e0*/  IMAD.MOV.U32 R8, RZ, RZ, -0x1 ;  /* 0xffffffffff087424 */ /* 0x000fe200078e00ff */
[----:B------:R-:W-:Y:S01]  /*02f0*/  ISETP.NE.AND.EX P2, PT, RZ, c[0x0][0x24c], PT, P2 ;  /* 0x00009300ff007a0c */ /* 0x000fe20003f45320 */
[----:B------:R-:W-:-:S04]  /*0300*/  @P0 IMAD.WIDE R16, R2, R5, c[0x0][0x250] ;  /* 0x0000940002100625 */ /* 0x000fc800078e0205 */
[C---:B------:R-:W-:Y:S01]  /*0310*/  IMAD.WIDE R6, R2.reuse, R5, c[0x0][0x248] ;  /* 0x0000920002067625 */ /* 0x040fe200078e0205 */
[----:B------:R3:W5:Y:S04]  /*0320*/  @P0 LDG.E R3, [R16.64] ;  /* 0x0000001810030981 */ /* 0x000768000c1e1900 */
[----:B------:R3:W5:Y:S01]  /*0330*/  @!P1 LDG.E R8, [R6.64] ;  /* 0x0000001806089981 */ /* 0x000762000c1e1900 */
[----:B-1----:R-:W-:Y:S01]  /*0340*/  IMAD R11, R2, c[0x0][0x1c0], R15 ;  /* 0x00007000020b7a24 */ /* 0x002fe200078e020f */
[----:B------:R-:W-:-:S03]  /*0350*/  LOP3.LUT R13, R81, 0xffffffe0, RZ, 0xc0, !PT ;  /* 0xffffffe0510d7812 */ /* 0x000fc600078ec0ff */
[----:B------:R-:W-:Y:S01]  /*0360*/  IMAD.SHL.U32 R11, R11, 0x20, RZ ;  /* 0x000000200b0b7824 */ /* 0x000fe200078e00ff */
[----:B------:R-:W-:-:S04]  /*0370*/  IADD3 R84, -R13, R82, RZ ;  /* 0x000000520d547210 */ /* 0x000fc80007ffe1ff */
[--C-:B------:R-:W-:Y:S02]  /*0380*/  IADD3 R92, P1, P0, R11, R92, R84.reuse ;  /* 0x0000005c0b5c7210 */ /* 0x100fe4000783e054 */
[----:B------:R-:W-:Y:S02]  /*0390*/  SHF.R.S32.HI R0, RZ, 0x1f, R11 ;  /* 0x0000001fff007819 */ /* 0x000fe4000001140b */
[----:B------:R-:W-:-:S04]  /*03a0*/  SHF.R.S32.HI R4, RZ, 0x1f, R84 ;  /* 0x0000001fff047819 */ /* 0x000fc80000011454 */
[----:B------:R-:W-:Y:S01]  /*03b0*/  IADD3.X R0, R0, R9, R4, P1, P0 ;  /* 0x0000000900007210 */ /* 0x000fe20000fe0404 */
[----:B--2---:R-:W-:Y:S02]  /*03c0*/  @P3 IMAD.IADD R122, R122, 0x1, -R119 ;  /* 0x000000017a7a3824 */ /* 0x004fe400078e0a77 */
[----:B------:R-:W-:Y:S01]  /*03d0*/  @!P3 IMAD.MOV.U32 R122, RZ, RZ, c[0x0][0x214] ;  /* 0x00008500ff7ab624 */ /* 0x000fe200078e00ff */
[----:B------:R-:W-:Y:S05]  /*03e0*/  @!P2 BRA `(.L_x_742) ;  /* 0x000000400000a947 */ /* 0x000fea0003800000 */
[----:B---3--:R-:W2:Y:S02]  /*03f0*/  @P4 LDG.E R9, [R6.64+0x4] ;  /* 0x0000041806094981 */ /* 0x008ea4000c1e1900 */
[----:B--2--5:R-:W-:-:S06]  /*0400*/  @P4 IADD3 R4, R9, -R8, RZ ;  /* 0x8000000809044210 */ /* 0x024fcc0007ffe0ff */
[----:B------:R1:W5:Y:S01]  /*0410*/  @!P4 LDG.E R4, [R6.64] ;  /* 0x000000180604c981 */ /* 0x000362000c1e1900 */
[----:B------:R-:W-:Y:S05]  /*0420*/  BRA `(.L_x_743) ;  /* 0x0000001000007947 */ /* 0x000fea0003800000 */
.L_x_742:
[----:B---3--:R-:W-:Y:S02]  /*0430*/  MOV R4, c[0x0][0x218] ;  /* 0x0000860000047a02 */ /* 0x008fe40000000f00 */
.L_x_743:
[----:B------:R-:W-:-:S04]  /*0440*/  ISETP.NE.U32.AND P2, PT, RZ, c[0x0][0x258], PT ;  /* 0x00009600ff007a0c */ /* 0x000fc80003f45070 */
[----:B------:R-:W-:-:S13]  /*0450*/  ISETP.NE.AND.EX P2, PT, RZ, c[0x0][0x25c], PT, P2 ;  /* 0x00009700ff007a0c */ /* 0x000fda0003f45320 */
[----:B-1----:R-:W-:-:S06]  /*0460*/  @P2 IMAD.WIDE R6, R2, R5, c[0x0][0x258] ;  /* 0x0000960002062625 */ /* 0x002fcc00078e0205 */
        /* <DEDUP_REMOVED lines=27> */
[----:B------:R-:W-:Y:S01]  /*0620*/  @!P1 IMAD R5, R5, c[0x0][0x178], RZ ;  /* 0x00005e0005059a24 */ /* 0x000fe200078e02ff */
[----:B------:R-:W-:Y:S01]  /*0630*/  @P1 MOV R20, R6 ;  /* 0x0000000600141202 */ /* 0x000fe20000000f00 */
[----:B------:R-:W-:Y:S02]  /*0640*/  @P1 IMAD R19, R119, c[0x0][0x194], R7 ;  /* 0x0000650077131a24 */ /* 0x000fe400078e0207 */
[----:B------:R-:W-:-:S04]  /*0650*/  @!P1 IMAD.WIDE.U32 R6, R2, c[0x0][0x178], RZ ;  /* 0x00005e0002069a25 */ /* 0x000fc800078e00ff */
[----:B------:R-:W-:Y:S01]  /*0660*/  @!P1 IMAD R4, R2, c[0x0][0x17c], R5 ;  /* 0x00005f0002049a24 */ /* 0x000fe200078e0205 */
[----:B------:R-:W-:Y:S01]  /*0670*/  @!P1 MOV R20, R6 ;  /* 0x0000000600149202 */ /* 0x000fe20000000f00 */
[----:B------:R-:W-:-:S03]  /*0680*/  @P0 IMAD.WIDE.U32 R124, R11, c[0x0][0x198], RZ ;  /* 0x000066000b7c0a25 */ /* 0x000fc600078e00ff */
        /* <DEDUP_REMOVED lines=13> */
.L_x_745:
[----:B-1----:R-:W-:Y:S02]  /*0760*/  IABS R6, c[0x0][0x1c8] ;  /* 0x0000720000067a13 */ /* 0x002fe40000000000 */
        /* <DEDUP_REMOVED lines=19> */
[----:B------:R-:W-:Y:S01]  /*08a0*/  ISETP.GE.U32.AND P3, PT, R5, R6, PT ;  /* 0x000000060500720c */ /* 0x000fe20003f66070 */
[----:B------:R-:W-:-:S04]  /*08b0*/  @P0 IMAD.IADD R5, R3, 0x1, R8 ;  /* 0x0000000103050824 */ /* 0x000fc800078e0208 */
[----:B------:R-:W-:-:S04]  /*08c0*/  @P0 IMAD.WIDE.U32 R22, R5, c[0x0][0x1a0], RZ ;  /* 0x0000680005160a25 */ /* 0x000fc800078e00ff */
[----:B------:R-:W-:-:S04]  /*08d0*/  @P0 IMAD R5, R5, c[0x0][0x1a4], R23 ;  /* 0x0000690005050a24 */ /* 0x000fc800078e0217 */
        /* <DEDUP_REMOVED lines=14> */
.L_x_746:
[-C--:B------:R-:W-:Y:S01]  /*09c0*/  LEA.HI R17, R21, R82.reuse, RZ, 0x2 ;  /* 0x0000005215117211 */ /* 0x080fe200078f10ff */
[----:B------:R-:W-:Y:S01]  /*09d0*/  IMAD R10, R10, c[0x0][0x1a8], RZ ;  /* 0x00006a000a0a7a24 */ /* 0x000fe200078e02ff */
[----:B------:R-:W-:Y:S01]  /*09e0*/  IADD3 R98, R95, -0x1, RZ ;  /* 0xffffffff5f627810 */ /* 0x000fe20007ffe0ff */
[----:B------:R-:W-:Y:S01]  /*09f0*/  IMAD.IADD R118, R122, 0x1, -R83 ;  /* 0x000000017a767824 */ /* 0x000fe200078e0a53 */
[----:B------:R-:W-:Y:S01]  /*0a00*/  SHF.R.S32.HI R132, RZ, 0x2, R17 ;  /* 0x00000002ff847819 */ /* 0x000fe20000011411 */
[----:B------:R-:W-:Y:S01]  /*0a10*/  IMAD R10, R15, c[0x0][0x1ac], R10 ;  /* 0x00006b000f0a7a24 */ /* 0x000fe200078e020a */
[CC--:B------:R-:W-:Y:S01]  /*0a20*/  LEA.HI R6, R21.reuse, R82.reuse, RZ, 0x4 ;  /* 0x0000005215067211 */ /* 0x0c0fe200078f20ff */
[----:B------:R-:W-:Y:S01]  /*0a30*/  IMAD R3, R98, -0x40, R77 ;  /* 0xffffffc062037824 */ /* 0x000fe200078e024d */
[----:B------:R-:W-:Y:S01]  /*0a40*/  LEA.HI R21, R21, R82, RZ, 0x3 ;  /* 0x0000005215157211 */ /* 0x000fe200078f18ff */
[----:B------:R-:W-:Y:S01]  /*0a50*/  UMOV UR21, 0x6 ;  /* 0x0000000600157882 */ /* 0x000fe20000000000 */
[C---:B------:R-:W-:Y:S01]  /*0a60*/  IADD3 R121, R132.reuse, 0x20, RZ ;  /* 0x0000002084797810 */ /* 0x040fe20007ffe0ff */
[----:B------:R-:W-:Y:S01]  /*0a70*/  ULDC.64 UR4, c[0x0][0x198] ;  /* 0x0000660000047ab9 */ /* 0x000fe20000000a00 */
[----:B------:R-:W-:Y:S01]  /*0a80*/  SHF.R.S32.HI R13, RZ, 0x3, R21 ;  /* 0x00000003ff0d7819 */ /* 0x000fe20000011415 */
[----:B------:R-:W-:Y:S01]  /*0a90*/  USHF.L.U64.HI UR21, UR4, UR21, UR5 ;  /* 0x0000001504157299 */ /* 0x000fe20008010205 */
[----:B------:R-:W-:Y:S01]  /*0aa0*/  SHF.R.S32.HI R2, RZ, 0x4, R6 ;  /* 0x00000004ff027819 */ /* 0x000fe20000011406 */
[----:B------:R-:W-:Y:S01]  /*0ab0*/  USHF.L.U32 UR22, UR4, 0x6, URZ ;  /* 0x0000000604167899 */ /* 0x000fe2000800063f */
[CC--:B------:R-:W-:Y:S01]  /*0ac0*/  ISETP.GE.AND P6, PT, R132.reuse, R3.reuse, PT ;  /* 0x000000038400720c */ /* 0x0c0fe20003fc6270 */
[----:B------:R-:W-:Y:S01]  /*0ad0*/  IMAD.SHL.U32 R7, R13, 0x40, RZ ;  /* 0x000000400d077824 */ /* 0x000fe200078e00ff */
[-C--:B------:R-:W-:Y:S01]  /*0ae0*/  ISETP.GE.AND P4, PT, R132, R3.reuse, PT ;  /* 0x000000038400720c */ /* 0x080fe20003f86270 */
[----:B------:R-:W-:Y:S01]  /*0af0*/  USHF.L.U32 UR6, UR4, 0x5, URZ ;  /* 0x0000000504067899 */ /* 0x000fe2000800063f */
[CC--:B------:R-:W-:Y:S01]  /*0b00*/  ISETP.GE.AND P5, PT, R121.reuse, R3.reuse, PT ;  /* 0x000000037900720c */ /* 0x0c0fe20003fa6270 */
[----:B------:R-:W-:Y:S01]  /*0b10*/  UMOV UR7, 0x5 ;  /* 0x0000000500077882 */ /* 0x000fe20000000000 */
[----:B------:R-:W-:Y:S01]  /*0b20*/  ISETP.GE.AND P3, PT, R121, R3, PT ;  /* 0x000000037900720c */ /* 0x000fe20003f66270 */
[----:B------:R-:W-:Y:S01]  /*0b30*/  USHF.L.U64.HI UR7, UR4, UR7, UR5 ;  /* 0x0000000704077299 */ /* 0x000fe20008010205 */
[----:B------:R-:W-:Y:S01]  /*0b40*/  LOP3.LUT R21, R21, 0xfffffff8, RZ, 0xc0, !PT ;  /* 0xfffffff815157812 */ /* 0x000fe200078ec0ff */
[----:B------:R-:W-:Y:S01]  /*0b50*/  IMAD.SHL.U32 R13, R13, 0x8, RZ ;  /* 0x000000080d0d7824 */ /* 0x000fe200078e00ff */
[----:B------:R-:W-:Y:S01]  /*0b60*/  LOP3.LUT R3, R17, 0xfffffffc, RZ, 0xc0, !PT ;  /* 0xfffffffc11037812 */ /* 0x000fe200078ec0ff */
[----:B------:R-:W-:Y:S01]  /*0b70*/  IMAD.SHL.U32 R101, R82, 0x2, RZ ;  /* 0x0000000252657824 */ /* 0x000fe200078e00ff */
[----:B------:R-:W-:Y:S01]  /*0b80*/  LEA.HI R9, R6, R2, RZ, 0x1 ;  /* 0x0000000206097211 */ /* 0x000fe200078f08ff */
[C---:B------:R-:W-:Y:S01]  /*0b90*/  IMAD.IADD R21, R82.reuse, 0x1, -R21 ;  /* 0x0000000152157824 */ /* 0x040fe200078e0a15 */
[----:B------:R-:W-:Y:S01]  /*0ba0*/  LOP3.LUT R7, R7, 0xc0, RZ, 0xc0, !PT ;  /* 0x000000c007077812 */ /* 0x000fe200078ec0ff */
[----:B------:R-:W-:Y:S01]  /*0bb0*/  IMAD.IADD R134, R82, 0x1, -R3 ;  /* 0x0000000152867824 */ /* 0x000fe200078e0a03 */
[----:B------:R-:W-:Y:S01]  /*0bc0*/  LOP3.LUT R9, R9, 0xfffffffe, RZ, 0xc0, !PT ;  /* 0xfffffffe09097812 */ /* 0x000fe200078ec0ff */
[----:B------:R-:W-:Y:S01]  /*0bd0*/  UIADD3 UR18, UR27, 0x646e171e, URZ ;  /* 0x646e171e1b127890 */ /* 0x000fe2000fffe03f */
[----:B------:R-:W-:Y:S01]  /*0be0*/  LEA.HI R3, R21, R21, RZ, 0x1 ;  /* 0x0000001515037211 */ /* 0x000fe200078f08ff */
[----:B------:R-:W-:Y:S01]  /*0bf0*/  IMAD.SHL.U32 R134, R134, 0x8, RZ ;  /* 0x0000000886867824 */ /* 0x000fe200078e00ff */
[----:B------:R-:W-:Y:S01]  /*0c00*/  SHF.R.S32.HI R133, RZ, 0x1f, R132 ;  /* 0x0000001fff857819 */ /* 0x000fe20000011484 */
[----:B------:R-:W-:Y:S01]  /*0c10*/  IMAD.IADD R9, R2, 0x1, -R9 ;  /* 0x0000000102097824 */ /* 0x000fe200078e0a09 */
[----:B------:R-:W-:-:S02]  /*0c20*/  LOP3.LUT R2, R3, 0x3fffffe, RZ, 0xc0, !PT ;  /* 0x03fffffe03027812 */ /* 0x000fc400078ec0ff */
[----:B------:R-:W-:Y:S01]  /*0c30*/  IADD3 R20, P0, R134, R20, RZ ;  /* 0x0000001486147210 */ /* 0x000fe20007f1e0ff */
[----:B------:R-:W-:Y:S01]  /*0c40*/  IMAD.WIDE R138, R80, 0x40, R132 ;  /* 0x00000040508a7825 */ /* 0x000fe200078e0284 */
[--C-:B------:R-:W-:Y:S02]  /*0c50*/  SHF.R.S32.HI R135, RZ, 0x1f, R134.reuse ;  /* 0x0000001fff877819 */ /* 0x100fe40000011486 */
[----:B------:R-:W-:Y:S01]  /*0c60*/  LOP3.LUT R4, R7, 0x18, R134, 0xf8, !PT ;  /* 0x0000001807047812 */ /* 0x000fe200078ef886 */
[----:B------:R-:W-:Y:S01]  /*0c70*/  IMAD.IADD R2, R21, 0x1, -R2 ;  /* 0x0000000115027824 */ /* 0x000fe200078e0a02 */
[----:B------:R-:W-:Y:S01]  /*0c80*/  SHF.R.U32.HI R7, RZ, 0x3, R7 ;  /* 0x00000003ff077819 */ /* 0x000fe20000011607 */
[----:B------:R-:W-:Y:S01]  /*0c90*/  IMAD.X R21, R135, 0x1, R19, P0 ;  /* 0x0000000187157824 */ /* 0x000fe200000e0613 */
[----:B------:R-:W-:Y:S01]  /*0ca0*/  ISETP.GE.AND P1, PT, R132, R118, PT ;  /* 0x000000768400720c */ /* 0x000fe20003f26270 */
[----:B------:R-:W-:Y:S01]  /*0cb0*/  IMAD R19, R133, c[0x0][0x198], RZ ;  /* 0x0000660085137a24 */ /* 0x000fe200078e02ff */
[----:B------:R-:W-:Y:S01]  /*0cc0*/  LOP3.LUT R7, R4, R7, RZ, 0x3c, !PT ;  /* 0x0000000704077212 */ /* 0x000fe200078e3cff */
[----:B------:R-:W-:Y:S01]  /*0cd0*/  IMAD.WIDE.U32 R24, R132, c[0x0][0x198], R134 ;  /* 0x0000660084187a25 */ /* 0x000fe200078e0086 */
[----:B------:R-:W-:-:S02]  /*0ce0*/  LEA.HI R17, R17, R132, RZ, 0x1 ;  /* 0x0000008411117211 */ /* 0x000fc400078f08ff */
[----:B------:R-:W-:Y:S01]  /*0cf0*/  SHF.R.S32.HI R81, RZ, 0x5, R81 ;  /* 0x00000005ff517819 */ /* 0x000fe20000011451 */
[----:B------:R-:W-:Y:S01]  /*0d00*/  IMAD R4, R132, c[0x0][0x19c], R19 ;  /* 0x0000670084047a24 */ /* 0x000fe200078e0213 */
[----:B------:R-:W-:Y:S01]  /*0d10*/  IADD3 R124, P0, R124, R24, RZ ;  /* 0x000000187c7c7210 */ /* 0x000fe20007f1e0ff */
[----:B------:R-:W-:Y:S01]  /*0d20*/  IMAD.WIDE.U32 R14, R15, c[0x0][0x1a8], R20 ;  /* 0x00006a000f0e7a25 */ /* 0x000fe200078e0014 */
[----:B------:R-:W-:Y:S02]  /*0d30*/  SHF.R.S32.HI R127, RZ, 0x1f, R96 ;  /* 0x0000001fff7f7819 */ /* 0x000fe40000011460 */
[----:B------:R-:W-:Y:S01]  /*0d40*/  IADD3.X R125, R11, R25, R4, P0, !PT ;  /* 0x000000190b7d7210 */ /* 0x000fe200007fe404 */
[----:B------:R-:W-:Y:S01]  /*0d50*/  IMAD R19, R133, c[0x0][0x1a0], RZ ;  /* 0x0000680085137a24 */ /* 0x000fe200078e02ff */
[----:B------:R-:W-:Y:S01]  /*0d60*/  LOP3.LUT R11, R6, 0xfffffff0, RZ, 0xc0, !PT ;  /* 0xfffffff0060b7812 */ /* 0x000fe200078ec0ff */
[----:B------:R-:W-:Y:S01]  /*0d70*/  IMAD.WIDE.U32 R20, R132, c[0x0][0x1a0], R134 ;  /* 0x0000680084147a25 */ /* 0x000fe200078e0086 */
[----:B------:R-:W-:-:S02]  /*0d80*/  ISETP.GE.AND P0, PT, R121, R118, PT ;  /* 0x000000767900720c */ /* 0x000fc40003f06270 */
[----:B------:R-:W-:Y:S01]  /*0d90*/  SHF.R.S32.HI R3, RZ, 0x1, R3 ;  /* 0x00000001ff037819 */ /* 0x000fe20000011403 */
[----:B------:R-:W-:Y:S01]  /*0da0*/  IMAD R4, R132, c[0x0][0x1a4], R19 ;  /* 0x0000690084047a24 */ /* 0x000fe200078e0213 */
[----:B------:R-:W-:Y:S01]  /*0db0*/  IADD3 R22, P2, R22, R20, RZ ;  /* 0x0000001416167210 */ /* 0x000fe20007f5e0ff */
[----:B------:R-:W-:Y:S01]  /*0dc0*/  IMAD.IADD R12, R82, 0x1, -R11 ;  /* 0x00000001520c7824 */ /* 0x000fe200078e0a0b */
[----:B------:R-:W-:Y:S01]  /*0dd0*/  LOP3.LUT R11, R17, 0x7fffffe, RZ, 0xc0, !PT ;  /* 0x07fffffe110b7812 */ /* 0x000fe200078ec0ff */
[----:B------:R-:W-:Y:S01]  /*0de0*/  IMAD.IADD R15, R15, 0x1, R10 ;  /* 0x000000010f0f7824 */ /* 0x000fe200078e020a */
[----:B------:R-:W-:Y:S01]  /*0df0*/  IADD3.X R23, R5, R21, R4, P2, !PT ;  /* 0x0000001505177210 */ /* 0x000fe200017fe404 */
[----:B------:R-:W-:Y:S01]  /*0e00*/  IMAD R129, R127, c[0x0][0x1b0], RZ ;  /* 0x00006c007f817a24 */ /* 0x000fe200078e02ff */
[----:B------:R-:W-:Y:S01]  /*0e10*/  SHF.R.S32.HI R5, RZ, 0x1f, R12 ;  /* 0x0000001fff057819 */ /* 0x000fe2000001140c */
[----:B------:R-:W-:Y:S01]  /*0e20*/  IMAD.IADD R120, R132, 0x1, -R11 ;  /* 0x0000000184787824 */ /* 0x000fe200078e0a0b */
[-C--:B------:R-:W-:Y:S01]  /*0e30*/  LEA.HI R4, R12, R12.reuse, RZ, 0x1 ;  /* 0x0000000c0c047211 */ /* 0x080fe200078f08ff */
[----:B------:R-:W-:Y:S01]  /*0e40*/  @!P1 IMAD.WIDE.U32 R10, R138, c[0x0][0x190], R14 ;  /* 0x000064008a0a9a25 */ /* 0x000fe200078e000e */
[----:B------:R-:W-:-:S02]  /*0e50*/  LEA.HI R8, R5, R12, RZ, 0x3 ;  /* 0x0000000c05087211 */ /* 0x000fc400078f18ff */
[----:B------:R-:W-:Y:S01]  /*0e60*/  @!P0 IADD3 R20, P2, R138, 0x20, RZ ;  /* 0x000000208a148810 */ /* 0x000fe20007f5e0ff */
[----:B------:R-:W-:Y:S01]  /*0e70*/  @!P1 IMAD R5, R139, c[0x0][0x190], RZ ;  /* 0x000064008b059a24 */ /* 0x000fe200078e02ff */
[----:B------:R-:W-:Y:S01]  /*0e80*/  LOP3.LUT R79, R4, 0x7fffffe, RZ, 0xc0, !PT ;  /* 0x07fffffe044f7812 */ /* 0x000fe200078ec0ff */
[----:B------:R-:W-:Y:S01]  /*0e90*/  IMAD R120, R81, 0x8, R120 ;  /* 0x0000000851787824 */ /* 0x000fe200078e0278 */
[----:B------:R-:W-:Y:S01]  /*0ea0*/  LOP3.LUT R101, R101, 0x6, RZ, 0xc0, !PT ;  /* 0x0000000665657812 */ /* 0x000fe200078ec0ff */
[----:B------:R-:W-:Y:S02]  /*0eb0*/  @!P1 IMAD R5, R138, c[0x0][0x194], R5 ;  /* 0x000065008a059a24 */ /* 0x000fe400078e0205 */
[----:B------:R-:W-:Y:S01]  /*0ec0*/  @!P0 IMAD.X R6, RZ, RZ, R139, P2 ;  /* 0x000000ffff068224 */ /* 0x000fe200010e068b */
[----:B------:R-:W-:Y:S01]  /*0ed0*/  @!P1 LEA R24, P2, R10, c[0x0][0x160], 0x1 ;  /* 0x000058000a189a11 */ /* 0x000fe200078408ff */
[----:B------:R-:W-:Y:S02]  /*0ee0*/  IMAD.U32 R120, R120, 0x20, R7 ;  /* 0x0000002078787824 */ /* 0x000fe400078e0007 */
[----:B------:R-:W-:Y:S01]  /*0ef0*/  @!P1 IMAD.IADD R5, R11, 0x1, R5 ;  /* 0x000000010b059824 */ /* 0x000fe200078e0205 */
[----:B------:R-:W-:Y:S01]  /*0f00*/  SHF.R.S32.HI R11, RZ, 0x1f, R98 ;  /* 0x0000001fff0b7819 */ /* 0x000fe20000011462 */
[----:B------:R-:W-:-:S02]  /*0f10*/  @!P0 IMAD R7, R6, c[0x0][0x190], RZ ;  /* 0x0000640006078a24 */ /* 0x000fc400078e02ff */
[----:B------:R-:W-:Y:S01]  /*0f20*/  IMAD R129, R96, c[0x0][0x1b4], R129 ;  /* 0x00006d0060817a24 */ /* 0x000fe200078e0281 */
[----:B------:R-:W-:Y:S01]  /*0f30*/  @!P1 LEA.HI.X R25, R10, c[0x0][0x164], R5, 0x1, P2 ;  /* 0x000059000a199a11 */ /* 0x000fe200010f0c05 */
[----:B------:R-:W-:-:S04]  /*0f40*/  IMAD.WIDE.U32 R124, R96, c[0x0][0x1b0], R124 ;  /* 0x00006c00607c7a25 */ /* 0x000fc800078e007c */
[C---:B------:R-:W-:Y:S02]  /*0f50*/  @!P0 IMAD R6, R20.reuse, c[0x0][0x194], R7 ;  /* 0x0000650014068a24 */ /* 0x040fe400078e0207 */
[----:B------:R-:W-:-:S04]  /*0f60*/  @!P0 IMAD.WIDE.U32 R20, R20, c[0x0][0x190], R14 ;  /* 0x0000640014148a25 */ /* 0x000fc800078e000e */
[----:B------:R-:W-:Y:S01]  /*0f70*/  IMAD R10, R98, UR21, RZ ;  /* 0x00000015620a7c24 */ /* 0x000fe2000f8e02ff */
[----:B------:R-:W-:Y:S01]  /*0f80*/  @!P0 LEA R18, P2, R20, c[0x0][0x160], 0x1 ;  /* 0x0000580014128a11 */ /* 0x000fe200078408ff */
[----:B------:R-:W-:Y:S02]  /*0f90*/  IMAD.IADD R129, R125, 0x1, R129 ;  /* 0x000000017d817824 */ /* 0x000fe400078e0281 */
[----:B------:R-:W-:Y:S02]  /*0fa0*/  IMAD.MOV.U32 R128, RZ, RZ, R124 ;  /* 0x000000ffff807224 */ /* 0x000fe400078e007c */
[----:B------:R-:W-:Y:S02]  /*0fb0*/  IMAD.SHL.U32 R120, R120, 0x2, RZ ;  /* 0x0000000278787824 */ /* 0x000fe400078e00ff */
[----:B------:R-:W-:Y:S02]  /*0fc0*/  IMAD R5, R11, UR22, R10 ;  /* 0x000000160b057c24 */ /* 0x000fe4000f8e020a */
[----:B------:R-:W-:Y:S01]  /*0fd0*/  IMAD.WIDE.U32 R14, R98, UR22, R128 ;  /* 0x00000016620e7c25 */ /* 0x000fe2000f8e0080 */
[----:B------:R-:W-:Y:S01]  /*0fe0*/  @!PT LDS RZ, [RZ] ;  /* 0x00000000fffff984 */ /* 0x000fe20000000800 */
[----:B------:R-:W-:Y:S01]  /*0ff0*/  @!PT LDS RZ, [RZ] ;  /* 0x00000000fffff984 */ /* 0x000fe20000000800 */
[----:B------:R-:W-:Y:S01]  /*1000*/  @!PT LDS RZ, [RZ] ;  /* 0x00000000fffff984 */ /* 0x000fe20000000800 */
[----:B------:R1:W-:Y:S03]  /*1010*/  @!P1 LDGSTS.E.BYPASS.LTC128B.128 [R120], [R24.64] ;  /* 0x0000000018789fae */ /* 0x0003e6000b901d58 */
[----:B------:R-:W-:Y:S01]  /*1020*/  @!P0 IMAD.IADD R6, R21, 0x1, R6 ;  /* 0x0000000115068824 */ /* 0x000fe200078e0206 */
[----:B------:R1:W-:Y:S01]  /*1030*/  @!P1 LDGSTS.E.BYPASS.LTC128B.128 [R120+0x1000], [R24.64+0x40] ;  /* 0x0100004018789fae */ /* 0x0003e2000b901d58 */
[----:B------:R-:W-:Y:S01]  /*1040*/  IMAD.IADD R5, R15, 0x1, R5 ;  /* 0x000000010f057824 */ /* 0x000fe200078e0205 */
[----:B------:R-:W-:Y:S01]  /*1050*/  SHF.R.S32.HI R15, RZ, 0x1, R4 ;  /* 0x00000001ff0f7819 */ /* 0x000fe20000011404 */
[----:B------:R-:W-:Y:S01]  /*1060*/  IMAD R127, R127, c[0x0][0x1b8], RZ ;  /* 0x00006e007f7f7a24 */ /* 0x000fe200078e02ff */
[----:B------:R1:W-:Y:S01]  /*1070*/  @!P1 LDGSTS.E.BYPASS.LTC128B.128 [R120+0x2000], [R24.64+0x80] ;  /* 0x0200008018789fae */ /* 0x0003e2000b901d58 */
[----:B------:R-:W-:Y:S01]  /*1080*/  @!P6 LEA R16, P1, R14, c[0x0][0x168], 0x1 ;  /* 0x00005a000e10ea11 */ /* 0x000fe200078208ff */
[----:B------:R-:W-:Y:S01]  /*1090*/  IMAD R11, R11, c[0x0][0x1a0], RZ ;  /* 0x000068000b0b7a24 */ /* 0x000fe200078e02ff */
[----:B------:R-:W-:Y:S01]  /*10a0*/  @!P0 LEA.HI.X R19, R20, c[0x0][0x164], R6, 0x1, P2 ;  /* 0x0000590014138a11 */ /* 0x000fe200010f0c06 */
[----:B------:R-:W-:Y:S01]  /*10b0*/  IMAD R127, R96, c[0x0][0x1bc], R127 ;  /* 0x00006f00607f7a24 */ /* 0x000fe200078e027f */
[----:B------:R-:W-:Y:S01]  /*10c0*/  @!P5 IADD3 R10, P2, R14, UR6, RZ ;  /* 0x000000060e0adc10 */ /* 0x000fe2000ff5e0ff */
[----:B------:R-:W-:Y:S01]  /*10d0*/  IMAD.WIDE.U32 R96, R96, c[0x0][0x1b8], R22 ;  /* 0x00006e0060607a25 */ /* 0x000fe200078e0016 */
[----:B------:R-:W-:Y:S01]  /*10e0*/  @!P6 LEA.HI.X R17, R14, c[0x0][0x16c], R5, 0x1, P1 ;  /* 0x00005b000e11ea11 */ /* 0x000fe200008f0c05 */
[----:B------:R2:W-:Y:S01]  /*10f0*/  @!P0 LDGSTS.E.BYPASS.LTC128B.128 [R120+0x800], [R18.64] ;  /* 0x0080000012788fae */ /* 0x0005e2000b901d58 */
[----:B------:R-:W-:Y:S01]  /*1100*/  @!P5 IADD3.X R5, R5, UR7, RZ, P2, !PT ;  /* 0x000000070505dc10 */ /* 0x000fe200097fe4ff */
[----:B------:R-:W-:Y:S01]  /*1110*/  IMAD.WIDE.U32 R6, R98, c[0x0][0x1a0], RZ ;  /* 0x0000680062067a25 */ /* 0x000fe200078e00ff */
[C---:B------:R-:W-:Y:S01]  /*1120*/  @!P5 LEA R20, P2, R10.reuse, c[0x0][0x168], 0x1 ;  /* 0x00005a000a14da11 */ /* 0x040fe200078408ff */
[----:B------:R2:W-:Y:S01]  /*1130*/  @!P0 LDGSTS.E.BYPASS.LTC128B.128 [R120+0x1800], [R18.64+0x40] ;  /* 0x0180004012788fae */ /* 0x0005e2000b901d58 */
[----:B------:R-:W-:Y:S01]  /*1140*/  SHF.R.S32.HI R4, RZ, 0x1f, R4 ;  /* 0x0000001fff047819 */ /* 0x000fe20000011404 */
[----:B------:R-:W-:Y:S01]  /*1150*/  IMAD.SHL.U32 R116, R3, 0x40, RZ ;  /* 0x0000004003747824 */ /* 0x000fe200078e00ff */
[----:B------:R-:W-:Y:S01]  /*1160*/  @!P5 LEA.HI.X R21, R10, c[0x0][0x16c], R5, 0x1, P2 ;  /* 0x00005b000a15da11 */ /* 0x000fe200010f0c05 */
[----:B------:R2:W-:Y:S01]  /*1170*/  @!P0 LDGSTS.E.BYPASS.LTC128B.128 [R120+0x2800], [R18.64+0x80] ;  /* 0x0280008012788fae */ /* 0x0005e2000b901d58 */
[----:B------:R-:W-:Y:S01]  /*1180*/  LEA.HI R4, R4, R15, RZ, 0x2 ;  /* 0x0000000f04047211 */ /* 0x000fe200078f10ff */
[----:B------:R-:W-:Y:S01]  /*1190*/  IMAD R11, R98, c[0x0][0x1a4], R11 ;  /* 0x00006900620b7a24 */ /* 0x000fe200078e020b */
[----:B------:R-:W-:Y:S01]  /*11a0*/  LOP3.LUT R116, R116, 0xc0, RZ, 0xc0, !PT ;  /* 0x000000c074747812 */ /* 0x000fe200078ec0ff */
[----:B------:R3:W-:Y:S01]  /*11b0*/  @!P6 LDGSTS.E.BYPASS.LTC128B.128 [R120+0x3000], [R16.64] ;  /* 0x030000001078efae */ /* 0x0007e2000b901d58 */
[----:B------:R-:W-:Y:S01]  /*11c0*/  LOP3.LUT R4, R4, 0xfffffffc, RZ, 0xc0, !PT ;  /* 0xfffffffc04047812 */ /* 0x000fe200078ec0ff */
[----:B------:R-:W-:Y:S01]  /*11d0*/  IMAD.IADD R11, R7, 0x1, R11 ;  /* 0x00000001070b7824 */ /* 0x000fe200078e020b */
[----:B------:R-:W-:Y:S01]  /*11e0*/  LEA R7, P1, R6, R96, 0x6 ;  /* 0x0000006006077211 */ /* 0x000fe200078230ff */
[----:B------:R3:W-:Y:S01]  /*11f0*/  @!P6 LDGSTS.E.BYPASS.LTC128B.128 [R120+0x4000], [R16.64+0x40] ;  /* 0x040000401078efae */ /* 0x0007e2000b901d58 */
[----:B------:R-:W-:Y:S01]  /*1200*/  IMAD.IADD R127, R97, 0x1, R127 ;  /* 0x00000001617f7824 */ /* 0x000fe200078e027f */
[----:B------:R-:W-:Y:S01]  /*1210*/  LOP3.LUT R13, R116, 0x8, R13, 0xf8, !PT ;  /* 0x00000008740d7812 */ /* 0x000fe200078ef80d */
[----:B------:R-:W-:Y:S01]  /*1220*/  IMAD.IADD R4, R15, 0x1, -R4 ;  /* 0x000000010f047824 */ /* 0x000fe200078e0a04 */
[----:B------:R3:W-:Y:S01]  /*1230*/  @!P6 LDGSTS.E.BYPASS.LTC128B.128 [R120+0x5000], [R16.64+0x80] ;  /* 0x050000801078efae */ /* 0x0007e2000b901d58 */
[----:B------:R-:W-:Y:S01]  /*1240*/  IMAD.MOV.U32 R5, RZ, RZ, 0x20 ;  /* 0x00000020ff057424 */ /* 0x000fe200078e00ff */
[----:B------:R-:W-:Y:S01]  /*1250*/  LEA.HI.X R6, R6, R127, R11, 0x6, P1 ;  /* 0x0000007f06067211 */ /* 0x000fe200008f340b */
[----:B------:R-:W-:Y:S01]  /*1260*/  IMAD.SHL.U32 R10, R4, 0x40, RZ ;  /* 0x00000040040a7824 */ /* 0x000fe200078e00ff */
[----:B------:R4:W-:Y:S01]  /*1270*/  @!P5 LDGSTS.E.BYPASS.LTC128B.128 [R120+0x3800], [R20.64] ;  /* 0x038000001478dfae */ /* 0x0009e2000b901d58 */
[----:B------:R-:W-:Y:S01]  /*1280*/  IMAD.SHL.U32 R8, R8, 0x20, RZ ;  /* 0x0000002008087824 */ /* 0x000fe200078e00ff */
[----:B------:R-:W-:Y:S01]  /*1290*/  SHF.R.U32.HI R116, RZ, 0x3, R116 ;  /* 0x00000003ff747819 */ /* 0x000fe20000011674 */
[C---:B------:R-:W-:Y:S01]  /*12a0*/  IMAD R11, R9.reuse, 0x8, R2 ;  /* 0x00000008090b7824 */ /* 0x040fe200078e0202 */
[----:B------:R4:W-:Y:S01]  /*12b0*/  @!P5 LDGSTS.E.BYPASS.LTC128B.128 [R120+0x4800], [R20.64+0x40] ;  /* 0x048000401478dfae */ /* 0x0009e2000b901d58 */
[----:B------:R-:W-:Y:S01]  /*12c0*/  IMAD.SHL.U32 R15, R9, 0x8, RZ ;  /* 0x00000008090f7824 */ /* 0x000fe200078e00ff */
[----:B------:R-:W-:Y:S01]  /*12d0*/  LOP3.LUT R2, R10, 0xc0, RZ, 0xc0, !PT ;  /* 0x000000c00a027812 */ /* 0x000fe200078ec0ff */
[----:B------:R-:W-:Y:S01]  /*12e0*/  IMAD.IADD R79, R12, 0x1, -R79 ;  /* 0x000000010c4f7824 */ /* 0x000fe200078e0a4f */
[----:B------:R4:W-:Y:S01]  /*12f0*/  @!P5 LDGSTS.E.BYPASS.LTC128B.128 [R120+0x5800], [R20.64+0x80] ;  /* 0x058000801478dfae */ /* 0x0009e2000b901d58 */
[----:B------:R-:W-:Y:S01]  /*1300*/  LOP3.LUT R78, R8, 0xffffff00, RZ, 0xc0, !PT ;  /* 0xffffff00084e7812 */ /* 0x000fe200078ec0ff */
[----:B------:R-:W-:Y:S01]  /*1310*/  IMAD R83, R81, 0x10, R83 ;  /* 0x0000001051537824 */ /* 0x000fe200078e0253 */
[----:B------:R-:W-:Y:S01]  /*1320*/  LOP3.LUT R116, R13, R116, RZ, 0x3c, !PT ;  /* 0x000000740d747212 */ /* 0x000fe200078e3cff */
[----:B------:R-:W0:Y:S01]  /*1330*/  LDGDEPBAR ;  /* 0x00000000000079af */ /* 0x000e220000000000 */
[----:B--2---:R-:W-:Y:S01]  /*1340*/  IMAD.WIDE.U32 R18, R5, c[0x0][0x1a0], RZ ;  /* 0x0000680005127a25 */ /* 0x004fe200078e00ff */
[----:B------:R-:W-:-:S02]  /*1350*/  LOP3.LUT R15, R2, 0x8, R15, 0xf8, !PT ;  /* 0x00000008020f7812 */ /* 0x000fc400078ef80f */
[----:B------:R-:W-:Y:S01]  /*1360*/  SHF.R.U32.HI R2, RZ, 0x3, R2 ;  /* 0x00000003ff027819 */ /* 0x000fe20000011602 */
[----:B------:R-:W-:Y:S01]  /*1370*/  IMAD R13, R5, c[0x0][0x1a4], RZ ;  /* 0x00006900050d7a24 */ /* 0x000fe200078e02ff */
[----:B------:R-:W-:Y:S01]  /*1380*/  @!P3 IADD3 R9, P0, R7, R18, RZ ;  /* 0x000000120709b210 */ /* 0x000fe20007f1e0ff */
[----:B------:R-:W-:Y:S01]  /*1390*/  IMAD R10, R81, 0x200, R78 ;  /* 0x00000200510a7824 */ /* 0x000fe200078e024e */
[----:B------:R-:W-:Y:S01]  /*13a0*/  @!P4 LEA R12, P1, R7, c[0x0][0x170], 0x1 ;  /* 0x00005c00070cca11 */ /* 0x000fe200078208ff */
[----:B------:R-:W-:Y:S01]  /*13b0*/  IMAD.U32 R116, R11, 0x20, R116 ;  /* 0x000000200b747824 */ /* 0x000fe200078e0074 */
[----:B------:R-:W-:Y:S01]  /*13c0*/  LOP3.LUT R2, R15, R2, RZ, 0x3c, !PT ;  /* 0x000000020f027212 */ /* 0x000fe200078e3cff */
[----:B------:R-:W-:Y:S01]  /*13d0*/  IMAD R117, R79, 0x20, R10 ;  /* 0x000000204f757824 */ /* 0x000fe200078e020a */
[----:B------:R-:W-:Y:S01]  /*13e0*/  @!P3 IADD3.X R8, R6, R19, R13, P0, !PT ;  /* 0x000000130608b210 */ /* 0x000fe200007fe40d */
[----:B------:R-:W-:Y:S01]  /*13f0*/  IMAD.SHL.U32 R116, R116, 0x2, RZ ;  /* 0x0000000274747824 */ /* 0x000fe200078e00ff */
[----:B------:R-:W-:Y:S01]  /*1400*/  @!P4 LEA.HI.X R13, R7, c[0x0][0x174], R6, 0x1, P1 ;  /* 0x00005d00070dca11 */ /* 0x000fe200008f0c06 */
[----:B------:R-:W-:Y:S01]  /*1410*/  IMAD.IADD R117, R2, 0x1, R117 ;  /* 0x0000000102757824 */ /* 0x000fe200078e0275 */
[----:B------:R-:W-:Y:S01]  /*1420*/  @!P3 LEA R6, P0, R9, c[0x0][0x170], 0x1 ;  /* 0x00005c000906ba11 */ /* 0x000fe200078008ff */
[----:B------:R-:W-:Y:S01]  /*1430*/  IMAD R79, R79, 0x20, R78 ;  /* 0x000000204f4f7824 */ /* 0x000fe200078e024e */
[----:B------:R-:W-:Y:S01]  /*1440*/  LOP3.LUT P1, RZ, R4, 0x2, RZ, 0xc0, !PT ;  /* 0x0000000204ff7812 */ /* 0x000fe2000782c0ff */
[----:B------:R-:W-:Y:S01]  /*1450*/  IMAD.SHL.U32 R117, R117, 0x2, RZ ;  /* 0x0000000275757824 */ /* 0x000fe200078e00ff */
[----:B------:R-:W-:Y:S01]  /*1460*/  @!P3 LEA.HI.X R7, R9, c[0x0][0x174], R8, 0x1, P0 ;  /* 0x00005d000907ba11 */ /* 0x000fe200000f0c08 */
[----:B------:R-:W-:Y:S01]  /*1470*/  IMAD.MOV.U32 R4, RZ, RZ, 0x10 ;  /* 0x00000010ff047424 */ /* 0x000fe200078e00ff */
[----:B------:R-:W-:Y:S01]  /*1480*/  LOP3.LUT P0, RZ, R3, 0x2, RZ, 0xc0, !PT ;  /* 0x0000000203ff7812 */ /* 0x000fe2000780c0ff */
[----:B------:R-:W-:Y:S01]  /*1490*/  IMAD R94, R80, 0x4, R81 ;  /* 0x00000004505e7824 */ /* 0x000fe200078e0251 */
[----:B------:R-:W-:-:S04]  /*14a0*/  DEPBAR.LE SB0, 0x0 ;  /* 0x000080000000791a */ /* 0x000fc80000000000 */
[----:B------:R-:W-:Y:S01]  /*14b0*/  BAR.SYNC.DEFER_BLOCKING 0x0 ;  /* 0x0000000000007b1d */ /* 0x000fe20000010000 */
[----:B------:R-:W-:Y:S02]  /*14c0*/  SEL R3, R4, 0xfffffff0, !P1 ;  /* 0xfffffff004037807 */ /* 0x000fe40004800000 */
[----:B------:R-:W-:-:S03]  /*14d0*/  SEL R5, R5, 0xffffffe0, !P0 ;  /* 0xffffffe005057807 */ /* 0x000fc60004000000 */
[----:B------:R-:W-:Y:S02]  /*14e0*/  IMAD R115, R3, 0x2, R117 ;  /* 0x0000000203737824 */ /* 0x000fe400078e0275 */
[----:B------:R-:W-:Y:S01]  /*14f0*/  IMAD.IADD R113, R116, 0x1, R5 ;  /* 0x0000000174717824 */ /* 0x000fe200078e0205 */
        /* <DEDUP_REMOVED lines=21> */
[----:B------:R-:W1:Y:S04]  /*1650*/  LDSM.16.M88.4 R36, [R116+0x3000] ;  /* 0x003000007424783b */ /* 0x000e680000000200 */
[----:B------:R-:W1:Y:S04]  /*1660*/  LDSM.16.M88.4 R28, [R116+0x3400] ;  /* 0x00340000741c783b */ /* 0x000e680000000200 */
[----:B----4-:R-:W4:Y:S04]  /*1670*/  LDSM.16.M88.4 R20, [R116+0x3800] ;  /* 0x003800007414783b */ /* 0x010f280000000200 */
[----:B------:R-:W4:Y:S04]  /*1680*/  LDSM.16.M88.4 R8, [R116+0x3c00] ;  /* 0x003c00007408783b */ /* 0x000f280000000200 */
[----:B--2---:R-:W-:Y:S04]  /*1690*/  LDSM.16.M88.4 R12, [R115] ;  /* 0x00000000730c783b */ /* 0x004fe80000000200 */
[----:B-----5:R-:W2:Y:S04]  /*16a0*/  LDSM.16.M88.4 R4, [R113+0x3000] ;  /* 0x003000007104783b */ /* 0x020ea80000000200 */
[----:B------:R-:W5:Y:S04]  /*16b0*/  LDSM.16.M88.4 R44, [R113+0x3400] ;  /* 0x00340000712c783b */ /* 0x000f680000000200 */
[----:B---3--:R-:W3:Y:S04]  /*16c0*/  LDSM.16.M88.4 R16, [R113+0x3800] ;  /* 0x003800007110783b */ /* 0x008ee80000000200 */
[----:B------:R-:W2:Y:S04]  /*16d0*/  LDSM.16.M88.4 R52, [R113+0x3c00] ;  /* 0x003c00007134783b */ /* 0x000ea80000000200 */
[----:B------:R-:W-:Y:S01]  /*16e0*/  LDSM.16.M88.4 R48, [R116+0x4400] ;  /* 0x004400007430783b */ /* 0x000fe20000000200 */
[C---:B-1----:R-:W-:Y:S03]  /*16f0*/  HMMA.16816.F32 R40, R56.reuse, R36, RZ ;  /* 0x000000243828723c */ /* 0x042fe600000018ff */
[----:B------:R-:W-:Y:S04]  /*1700*/  LDSM.16.M88.4 R68, [R115+0x1000] ;  /* 0x001000007344783b */ /* 0x000fe80000000200 */
[----:B------:R-:W-:Y:S01]  /*1710*/  LDSM.16.M88.4 R72, [R113+0x4800] ;  /* 0x004800007148783b */ /* 0x000fe20000000200 */
[C---:B------:R-:W-:Y:S03]  /*1720*/  HMMA.16816.F32 R36, R56.reuse, R38, RZ ;  /* 0x000000263824723c */ /* 0x040fe600000018ff */
[----:B------:R-:W-:Y:S04]  /*1730*/  LDSM.16.M88.4 R64, [R113+0x4c00] ;  /* 0x004c00007140783b */ /* 0x000fe80000000200 */
[----:B------:R-:W0:Y:S01]  /*1740*/  LDGDEPBAR ;  /* 0x00000000000079af */ /* 0x000e220000000000 */
[C---:B------:R-:W-:Y:S08]  /*1750*/  HMMA.16816.F32 R32, R56.reuse, R28, RZ ;  /* 0x0000001c3820723c */ /* 0x040ff000000018ff */
[C---:B------:R-:W-:Y:S08]  /*1760*/  HMMA.16816.F32 R28, R56.reuse, R30, RZ ;  /* 0x0000001e381c723c */ /* 0x040ff000000018ff */
[C---:B----4-:R-:W-:Y:S08]  /*1770*/  HMMA.16816.F32 R24, R56.reuse, R20, RZ ;  /* 0x000000143818723c */ /* 0x050ff000000018ff */
[C---:B------:R-:W-:Y:S08]  /*1780*/  HMMA.16816.F32 R20, R56.reuse, R22, RZ ;  /* 0x000000163814723c */ /* 0x040ff000000018ff */
[C---:B------:R-:W-:Y:S08]  /*1790*/  HMMA.16816.F32 R60, R56.reuse, R8, RZ ;  /* 0x00000008383c723c */ /* 0x040ff000000018ff */
[----:B------:R-:W-:Y:S01]  /*17a0*/  HMMA.16816.F32 R56, R56, R10, RZ ;  /* 0x0000000a3838723c */ /* 0x000fe200000018ff */
[----:B------:R-:W-:Y:S07]  /*17b0*/  LDSM.16.M88.4 R8, [R117+0x1000] ;  /* 0x001000007508783b */ /* 0x000fee0000000200 */
[C---:B--2---:R-:W-:Y:S08]  /*17c0*/  HMMA.16816.F32 R40, R12.reuse, R4, R40 ;  /* 0x000000040c28723c */ /* 0x044ff00000001828 */
[C---:B------:R-:W-:Y:S01]  /*17d0*/  HMMA.16816.F32 R36, R12.reuse, R6, R36 ;  /* 0x000000060c24723c */ /* 0x040fe20000001824 */
[----:B------:R-:W1:Y:S07]  /*17e0*/  LDSM.16.M88.4 R4, [R116+0x4000] ;  /* 0x004000007404783b */ /* 0x000e6e0000000200 */
[C---:B-----5:R-:W-:Y:S08]  /*17f0*/  HMMA.16816.F32 R32, R12.reuse, R44, R32 ;  /* 0x0000002c0c20723c */ /* 0x060ff00000001820 */
[C---:B------:R-:W-:Y:S01]  /*1800*/  HMMA.16816.F32 R28, R12.reuse, R46, R28 ;  /* 0x0000002e0c1c723c */ /* 0x040fe2000000181c */
[----:B------:R-:W2:Y:S07]  /*1810*/  LDSM.16.M88.4 R44, [R116+0x4800] ;  /* 0x00480000742c783b */ /* 0x000eae0000000200 */
[C---:B---3--:R-:W-:Y:S08]  /*1820*/  HMMA.16816.F32 R24, R12.reuse, R16, R24 ;  /* 0x000000100c18723c */ /* 0x048ff00000001818 */
[C---:B------:R-:W-:Y:S01]  /*1830*/  HMMA.16816.F32 R20, R12.reuse, R18, R20 ;  /* 0x000000120c14723c */ /* 0x040fe20000001814 */
[----:B------:R-:W3:Y:S07]  /*1840*/  LDSM.16.M88.4 R16, [R116+0x4c00] ;  /* 0x004c00007410783b */ /* 0x000eee0000000200 */
[C---:B------:R-:W-:Y:S08]  /*1850*/  HMMA.16816.F32 R60, R12.reuse, R52, R60 ;  /* 0x000000340c3c723c */ /* 0x040ff0000000183c */
[----:B------:R-:W-:Y:S01]  /*1860*/  HMMA.16816.F32 R56, R12, R54, R56 ;  /* 0x000000360c38723c */ /* 0x000fe20000001838 */
[----:B------:R-:W4:Y:S04]  /*1870*/  LDSM.16.M88.4 R12, [R113+0x4000] ;  /* 0x00400000710c783b */ /* 0x000f280000000200 */
[----:B------:R-:W-:Y:S03]  /*1880*/  LDSM.16.M88.4 R52, [R116+0x5000] ;  /* 0x005000007434783b */ /* 0x000fe60000000200 */
[C---:B-1----:R-:W-:Y:S08]  /*1890*/  HMMA.16816.F32 R40, R8.reuse, R4, R40 ;  /* 0x000000040828723c */ /* 0x042ff00000001828 */
[C---:B------:R-:W-:Y:S01]  /*18a0*/  HMMA.16816.F32 R36, R8.reuse, R6, R36 ;  /* 0x000000060824723c */ /* 0x040fe20000001824 */
[----:B------:R-:W1:Y:S07]  /*18b0*/  LDSM.16.M88.4 R4, [R113+0x4400] ;  /* 0x004400007104783b */ /* 0x000e6e0000000200 */
[C---:B------:R-:W-:Y:S08]  /*18c0*/  HMMA.16816.F32 R32, R8.reuse, R48, R32 ;  /* 0x000000300820723c */ /* 0x040ff00000001820 */
[C---:B------:R-:W-:Y:S01]  /*18d0*/  HMMA.16816.F32 R28, R8.reuse, R50, R28 ;  /* 0x00000032081c723c */ /* 0x040fe2000000181c */
[----:B------:R-:W-:Y:S07]  /*18e0*/  LDSM.16.M88.4 R48, [R116+0x5400] ;  /* 0x005400007430783b */ /* 0x000fee0000000200 */
[C---:B--2---:R-:W-:Y:S08]  /*18f0*/  HMMA.16816.F32 R24, R8.reuse, R44, R24 ;  /* 0x0000002c0818723c */ /* 0x044ff00000001818 */
[C---:B------:R-:W-:Y:S01]  /*1900*/  HMMA.16816.F32 R20, R8.reuse, R46, R20 ;  /* 0x0000002e0814723c */ /* 0x040fe20000001814 */
[----:B------:R-:W-:Y:S07]  /*1910*/  LDSM.16.M88.4 R44, [R116+0x5800] ;  /* 0x00580000742c783b */ /* 0x000fee0000000200 */
[C---:B---3--:R-:W-:Y:S08]  /*1920*/  HMMA.16816.F32 R60, R8.reuse, R16, R60 ;  /* 0x00000010083c723c */ /* 0x048ff0000000183c */
[----:B------:R-:W-:Y:S01]  /*1930*/  HMMA.16816.F32 R56, R8, R18, R56 ;  /* 0x000000120838723c */ /* 0x000fe20000001838 */
[----:B------:R-:W2:Y:S04]  /*1940*/  LDSM.16.M88.4 R8, [R117+0x2000] ;  /* 0x002000007508783b */ /* 0x000ea80000000200 */
[----:B------:R-:W-:Y:S03]  /*1950*/  LDSM.16.M88.4 R16, [R113+0x5000] ;  /* 0x005000007110783b */ /* 0x000fe60000000200 */
[C---:B----4-:R-:W-:Y:S08]  /*1960*/  HMMA.16816.F32 R40, R68.reuse, R12, R40 ;  /* 0x0000000c4428723c */ /* 0x050ff00000001828 */
[C---:B------:R-:W-:Y:S01]  /*1970*/  HMMA.16816.F32 R36, R68.reuse, R14, R36 ;  /* 0x0000000e4424723c */ /* 0x040fe20000001824 */
[----:B------:R-:W3:Y:S07]  /*1980*/  LDSM.16.M88.4 R12, [R116+0x5c00] ;  /* 0x005c0000740c783b */ /* 0x000eee0000000200 */
[C---:B-1----:R-:W-:Y:S08]  /*1990*/  HMMA.16816.F32 R32, R68.reuse, R4, R32 ;  /* 0x000000044420723c */ /* 0x042ff00000001820 */
[C---:B------:R-:W-:Y:S01]  /*19a0*/  HMMA.16816.F32 R28, R68.reuse, R6, R28 ;  /* 0x00000006441c723c */ /* 0x040fe2000000181c */
[----:B------:R-:W1:Y:S07]  /*19b0*/  LDSM.16.M88.4 R4, [R115+0x2000] ;  /* 0x002000007304783b */ /* 0x000e6e0000000200 */
[C---:B------:R-:W-:Y:S08]  /*19c0*/  HMMA.16816.F32 R24, R68.reuse, R72, R24 ;  /* 0x000000484418723c */ /* 0x040ff00000001818 */
[C---:B------:R-:W-:Y:S08]  /*19d0*/  HMMA.16816.F32 R20, R68.reuse, R74, R20 ;  /* 0x0000004a4414723c */ /* 0x040ff00000001814 */
[C---:B------:R-:W-:Y:S08]  /*19e0*/  HMMA.16816.F32 R60, R68.reuse, R64, R60 ;  /* 0x00000040443c723c */ /* 0x040ff0000000183c */
[----:B------:R-:W-:Y:S08]  /*19f0*/  HMMA.16816.F32 R56, R68, R66, R56 ;  /* 0x000000424438723c */ /* 0x000ff00000001838 */
[C---:B--2---:R-:W-:Y:S08]  /*1a00*/  HMMA.16816.F32 R32, R8.reuse, R48, R32 ;  /* 0x000000300820723c */ /* 0x044ff00000001820 */
[C---:B------:R-:W-:Y:S01]  /*1a10*/  HMMA.16816.F32 R28, R8.reuse, R50, R28 ;  /* 0x00000032081c723c */ /* 0x040fe2000000181c */
[----:B------:R-:W2:Y:S07]  /*1a20*/  LDSM.16.M88.4 R48, [R113+0x5400] ;  /* 0x005400007130783b */ /* 0x000eae0000000200 */
[C---:B------:R-:W-:Y:S07]  /*1a30*/  HMMA.16816.F32 R24, R8.reuse, R44, R24 ;  /* 0x0000002c0818723c */ /* 0x040fee0000001818 */
[----:B------:R-:W-:Y:S01]  /*1a40*/  SHF.R.S32.HI R45, RZ, 0x1f, R84 ;  /* 0x0000001fff2d7819 */ /* 0x000fe20000011454 */
[----:B------:R-:W-:Y:S03]  /*1a50*/  HMMA.16816.F32 R40, R8, R52, R40 ;  /* 0x000000340828723c */ /* 0x000fe60000001828 */
[----:B------:R-:W-:-:S04]  /*1a60*/  LEA.HI R45, R45, R84, RZ, 0x2 ;  /* 0x000000542d2d7211 */ /* 0x000fc800078f10ff */
[----:B------:R-:W-:Y:S01]  /*1a70*/  SHF.R.S32.HI R130, RZ, 0x2, R45 ;  /* 0x00000002ff827819 */ /* 0x000fe2000001142d */
[C---:B------:R-:W-:Y:S01]  /*1a80*/  HMMA.16816.F32 R20, R8.reuse, R46, R20 ;  /* 0x0000002e0814723c */ /* 0x040fe20000001814 */
[----:B------:R-:W4:Y:S07]  /*1a90*/  LDSM.16.M88.4 R44, [R113+0x5800] ;  /* 0x00580000712c783b */ /* 0x000f2e0000000200 */
[C---:B------:R-:W-:Y:S08]  /*1aa0*/  HMMA.16816.F32 R36, R8.reuse, R54, R36 ;  /* 0x000000360824723c */ /* 0x040ff00000001824 */
[C---:B---3--:R-:W-:Y:S07]  /*1ab0*/  HMMA.16816.F32 R60, R8.reuse, R12, R60 ;  /* 0x0000000c083c723c */ /* 0x048fee000000183c */
[----:B------:R-:W-:Y:S01]  /*1ac0*/  IADD3 R13, R83, 0x1, R130 ;  /* 0x00000001530d7810 */ /* 0x000fe20007ffe082 */
[----:B------:R-:W-:Y:S01]  /*1ad0*/  HMMA.16816.F32 R56, R8, R14, R56 ;  /* 0x0000000e0838723c */ /* 0x000fe20000001838 */
[----:B------:R-:W3:Y:S01]  /*1ae0*/  LDSM.16.M88.4 R8, [R113+0x5c00] ;  /* 0x005c00007108783b */ /* 0x000ee20000000200 */
[----:B------:R-:W-:Y:S01]  /*1af0*/  SHF.R.S32.HI R12, RZ, 0x1f, R81 ;  /* 0x0000001fff0c7819 */ /* 0x000fe20000011451 */
[----:B------:R-:W-:-:S04]  /*1b00*/  DEPBAR.LE SB0, 0x0 ;  /* 0x000080000000791a */ /* 0x000fc80000000000 */
[----:B------:R-:W-:Y:S01]  /*1b10*/  IADD3 R13, R77, R13, -R122 ;  /* 0x0000000d4d0d7210 */ /* 0x000fe20007ffe87a */
[C---:B-1----:R-:W-:Y:S01]  /*1b20*/  HMMA.16816.F32 R40, R4.reuse, R16, R40 ;  /* 0x000000100428723c */ /* 0x042fe20000001828 */
[----:B------:R-:W-:Y:S02]  /*1b30*/  LEA.HI R12, R12, R81, RZ, 0x2 ;  /* 0x000000510c0c7211 */ /* 0x000fe400078f10ff */
[----:B------:R-:W-:Y:S01]  /*1b40*/  IADD3 R100, R13, c[0x0][0x2e8], RZ ;  /* 0x0000ba000d647a10 */ /* 0x000fe20007ffe0ff */
[----:B------:R-:W-:Y:S01]  /*1b50*/  IMAD R13, R98, 0x40, R101 ;  /* 0x00000040620d7824 */ /* 0x000fe200078e0265 */
[----:B------:R-:W-:Y:S02]  /*1b60*/  LOP3.LUT R12, R12, 0xfffffffc, RZ, 0xc0, !PT ;  /* 0xfffffffc0c0c7812 */ /* 0x000fe400078ec0ff */
[C---:B------:R-:W-:Y:S01]  /*1b70*/  IADD3 R16, R100.reuse, 0x8, RZ ;  /* 0x0000000864107810 */ /* 0x040fe20007ffe0ff */
[----:B------:R-:W-:Y:S01]  /*1b80*/  HMMA.16816.F32 R36, R4, R18, R36 ;  /* 0x000000120424723c */ /* 0x000fe20000001824 */
[----:B------:R-:W-:Y:S01]  /*1b90*/  IMNMX R100, R100, R77, PT ;  /* 0x0000004d64647217 */ /* 0x000fe20003800200 */
[----:B------:R-:W-:Y:S01]  /*1ba0*/  IMAD.IADD R123, R81, 0x1, -R12 ;  /* 0x00000001517b7824 */ /* 0x000fe200078e0a0c */
[----:B------:R-:W-:-:S02]  /*1bb0*/  IADD3 R12, R13, 0x1, RZ ;  /* 0x000000010d0c7810 */ /* 0x000fc40007ffe0ff */
[----:B------:R-:W-:Y:S02]  /*1bc0*/  IMNMX R99, R16, R77, PT ;  /* 0x0000004d10637217 */ /* 0x000fe40003800200 */
[C---:B------:R-:W-:Y:S01]  /*1bd0*/  ISETP.GE.AND P0, PT, R12.reuse, R100, PT ;  /* 0x000000640c00720c */ /* 0x040fe20003f06270 */
[C---:B--2---:R-:W-:Y:S01]  /*1be0*/  HMMA.16816.F32 R32, R4.reuse, R48, R32 ;  /* 0x000000300420723c */ /* 0x044fe20000001820 */
[----:B------:R-:W-:Y:S02]  /*1bf0*/  ISETP.GE.AND P3, PT, R12, R99, PT ;  /* 0x000000630c00720c */ /* 0x000fe40003f66270 */
[C---:B------:R-:W-:Y:S02]  /*1c00*/  IADD3 R17, R13.reuse, 0x8, RZ ;  /* 0x000000080d117810 */ /* 0x040fe40007ffe0ff */
[C---:B------:R-:W-:Y:S02]  /*1c10*/  IADD3 R12, R13.reuse, 0x10, RZ ;  /* 0x000000100d0c7810 */ /* 0x040fe40007ffe0ff */
[----:B------:R-:W-:Y:S01]  /*1c20*/  IADD3 R16, R13, 0x9, RZ ;  /* 0x000000090d107810 */ /* 0x000fe20007ffe0ff */
[----:B------:R-:W-:Y:S01]  /*1c30*/  HMMA.16816.F32 R28, R4, R50, R28 ;  /* 0x00000032041c723c */ /* 0x000fe2000000181c */
[----:B------:R-:W-:-:S02]  /*1c40*/  FSEL R41, R41, -INF , !P0 ;  /* 0xff80000029297808 */ /* 0x000fc40004000000 */
[-C--:B------:R-:W-:Y:S02]  /*1c50*/  ISETP.GE.AND P4, PT, R17, R100.reuse, PT ;  /* 0x000000641100720c */ /* 0x080fe40003f86270 */
[CC--:B------:R-:W-:Y:S02]  /*1c60*/  ISETP.GE.AND P1, PT, R12.reuse, R100.reuse, PT ;  /* 0x000000640c00720c */ /* 0x0c0fe40003f26270 */
[-C--:B------:R-:W-:Y:S01]  /*1c70*/  ISETP.GE.AND P0, PT, R12, R99.reuse, PT ;  /* 0x000000630c00720c */ /* 0x080fe20003f06270 */
[----:B----4-:R-:W-:Y:S01]  /*1c80*/  HMMA.16816.F32 R24, R4, R44, R24 ;  /* 0x0000002c0418723c */ /* 0x010fe20000001818 */
[----:B------:R-:W-:Y:S02]  /*1c90*/  IADD3 R12, R13, 0x11, RZ ;  /* 0x000000110d0c7810 */ /* 0x000fe40007ffe0ff */
[----:B------:R-:W-:Y:S02]  /*1ca0*/  ISETP.GE.AND P6, PT, R17, R99, PT ;  /* 0x000000631100720c */ /* 0x000fe40003fc6270 */
[----:B------:R-:W-:-:S02]  /*1cb0*/  ISETP.GE.AND P2, PT, R16, R100, PT ;  /* 0x000000641000720c */ /* 0x000fc40003f46270 */
[-C--:B------:R-:W-:Y:S01]  /*1cc0*/  ISETP.GE.AND P5, PT, R16, R99.reuse, PT ;  /* 0x000000631000720c */ /* 0x080fe20003fa6270 */
[C---:B------:R-:W-:Y:S01]  /*1cd0*/  HMMA.16816.F32 R20, R4.reuse, R46, R20 ;  /* 0x0000002e0414723c */ /* 0x040fe20000001814 */
[----:B------:R-:W-:Y:S02]  /*1ce0*/  IADD3 R14, R13, 0x18, RZ ;  /* 0x000000180d0e7810 */ /* 0x000fe40007ffe0ff */
[----:B------:R-:W-:Y:S02]  /*1cf0*/  FSEL R16, R43, -INF , !P3 ;  /* 0xff8000002b107808 */ /* 0x000fe40005800000 */
[----:B------:R-:W-:Y:S02]  /*1d00*/  FSEL R15, R36, -INF , !P4 ;  /* 0xff800000240f7808 */ /* 0x000fe40006000000 */
[C---:B------:R-:W-:Y:S01]  /*1d10*/  ISETP.GE.AND P3, PT, R12.reuse, R100, PT ;  /* 0x000000640c00720c */ /* 0x040fe20003f66270 */
[----:B---3--:R-:W-:Y:S01]  /*1d20*/  HMMA.16816.F32 R60, R4, R8, R60 ;  /* 0x00000008043c723c */ /* 0x008fe2000000183c */
[----:B------:R-:W-:-:S02]  /*1d30*/  ISETP.GE.AND P4, PT, R12, R99, PT ;  /* 0x000000630c00720c */ /* 0x000fc40003f86270 */
[----:B------:R-:W-:Y:S02]  /*1d40*/  FSEL R38, R38, -INF , !P6 ;  /* 0xff80000026267808 */ /* 0x000fe40007000000 */
[----:B------:R-:W-:Y:S02]  /*1d50*/  FSEL R37, R37, -INF , !P2 ;  /* 0xff80000025257808 */ /* 0x000fe40005000000 */
[C---:B------:R-:W-:Y:S01]  /*1d60*/  IADD3 R12, R13.reuse, 0x19, RZ ;  /* 0x000000190d0c7810 */ /* 0x040fe20007ffe0ff */
[----:B------:R-:W-:Y:S01]  /*1d70*/  HMMA.16816.F32 R56, R4, R10, R56 ;  /* 0x0000000a0438723c */ /* 0x000fe20000001838 */
        /* <DEDUP_REMOVED lines=15> */
[CC--:B------:R-:W-:Y:S02]  /*1e70*/  ISETP.GE.AND P4, PT, R18.reuse, R100.reuse, PT ;  /* 0x000000641200720c */ /* 0x0c0fe40003f86270 */
[----:B------:R-:W-:Y:S02]  /*1e80*/  ISETP.GE.AND P6, PT, R18, R99, PT ;  /* 0x000000631200720c */ /* 0x000fe40003fc6270 */
[----:B------:R-:W-:Y:S02]  /*1e90*/  FSEL R18, R30, -INF , !P2 ;  /* 0xff8000001e127808 */ /* 0x000fe40005000000 */
[----:B------:R-:W-:Y:S02]  /*1ea0*/  ISETP.GE.AND P2, PT, R32, R100, PT ;  /* 0x000000642000720c */ /* 0x000fe40003f46270 */
[----:B------:R-:W-:Y:S02]  /*1eb0*/  IADD3 R9, R13, 0x31, RZ ;  /* 0x000000310d097810 */ /* 0x000fe40007ffe0ff */
[----:B------:R-:W-:-:S02]  /*1ec0*/  FSEL R30, R26, -INF , !P3 ;  /* 0xff8000001a1e7808 */ /* 0x000fc40005800000 */
[----:B------:R-:W-:Y:S02]  /*1ed0*/  FSEL R26, R20, -INF , !P2 ;  /* 0xff800000141a7808 */ /* 0x000fe40005000000 */
[----:B------:R-:W-:Y:S02]  /*1ee0*/  ISETP.GE.AND P2, PT, R9, R99, PT ;  /* 0x000000630900720c */ /* 0x000fe40003f46270 */
[----:B------:R-:W-:Y:S02]  /*1ef0*/  IADD3 R28, R13, 0x29, RZ ;  /* 0x000000290d1c7810 */ /* 0x000fe40007ffe0ff */
[----:B------:R-:W-:Y:S02]  /*1f00*/  FSEL R87, R63, -INF , !P2 ;  /* 0xff8000003f577808 */ /* 0x000fe40005000000 */
[----:B------:R-:W-:Y:S02]  /*1f10*/  FSEL R36, R31, -INF , !P1 ;  /* 0xff8000001f247808 */ /* 0x000fe40004800000 */
[----:B------:R-:W-:-:S02]  /*1f20*/  FSEL R24, R24, -INF , !P0 ;  /* 0xff80000018187808 */ /* 0x000fc40004000000 */
[----:B------:R-:W-:Y:S01]  /*1f30*/  ISETP.GE.AND P2, PT, R95, 0x2, PT ;  /* 0x000000025f00780c */ /* 0x000fe20003f46270 */
[----:B------:R-:W-:Y:S01]  /*1f40*/  BAR.SYNC.DEFER_BLOCKING 0x0 ;  /* 0x0000000000007b1d */ /* 0x000fe20000010000 */
[C---:B------:R-:W-:Y:S02]  /*1f50*/  ISETP.GE.AND P1, PT, R28.reuse, R100, PT ;  /* 0x000000641c00720c */ /* 0x040fe40003f26270 */
[----:B------:R-:W-:Y:S02]  /*1f60*/  ISETP.GE.AND P0, PT, R28, R99, PT ;  /* 0x000000631c00720c */ /* 0x000fe40003f06270 */
[----:B------:R-:W-:Y:S02]  /*1f70*/  IADD3 R28, R13, 0x30, RZ ;  /* 0x000000300d1c7810 */ /* 0x000fe40007ffe0ff */
[----:B------:R-:W-:Y:S02]  /*1f80*/  FSEL R39, R29, -INF , !P5 ;  /* 0xff8000001d277808 */ /* 0x000fe40006800000 */
[----:B------:R-:W-:-:S02]  /*1f90*/  FSEL R25, R25, -INF , !P4 ;  /* 0xff80000019197808 */ /* 0x000fc40006000000 */
[----:B------:R-:W-:Y:S02]  /*1fa0*/  FSEL R33, R23, -INF , !P0 ;  /* 0xff80000017217808 */ /* 0x000fe40004000000 */
[-C--:B------:R-:W-:Y:S02]  /*1fb0*/  ISETP.GE.AND P5, PT, R32, R99.reuse, PT ;  /* 0x000000632000720c */ /* 0x080fe40003fa6270 */
[CC--:B------:R-:W-:Y:S02]  /*1fc0*/  ISETP.GE.AND P3, PT, R28.reuse, R100.reuse, PT ;  /* 0x000000641c00720c */ /* 0x0c0fe40003f66270 */
[----:B------:R-:W-:Y:S02]  /*1fd0*/  ISETP.GE.AND P4, PT, R28, R99, PT ;  /* 0x000000631c00720c */ /* 0x000fe40003f86270 */
[C---:B------:R-:W-:Y:S02]  /*1fe0*/  ISETP.GE.AND P0, PT, R13.reuse, R100, PT ;  /* 0x000000640d00720c */ /* 0x040fe40003f06270 */
[----:B------:R-:W-:-:S02]  /*1ff0*/  IADD3 R8, R13, 0x38, RZ ;  /* 0x000000380d087810 */ /* 0x000fc40007ffe0ff */
[----:B------:R-:W-:Y:S02]  /*2000*/  IADD3 R4, R13, 0x39, RZ ;  /* 0x000000390d047810 */ /* 0x000fe40007ffe0ff */
[----:B------:R-:W-:Y:S02]  /*2010*/  FSEL R31, R27, -INF , !P6 ;  /* 0xff8000001b1f7808 */ /* 0x000fe40007000000 */
[----:B------:R-:W-:Y:S02]  /*2020*/  FSEL R32, R22, -INF , !P5 ;  /* 0xff80000016207808 */ /* 0x000fe40006800000 */
[----:B------:R-:W-:Y:S02]  /*2030*/  FSEL R27, R21, -INF , !P1 ;  /* 0xff800000151b7808 */ /* 0x000fe40004800000 */
[----:B------:R-:W-:Y:S02]  /*2040*/  FSEL R28, R60, -INF , !P3 ;  /* 0xff8000003c1c7808 */ /* 0x000fe40005800000 */
[----:B------:R-:W-:-:S02]  /*2050*/  FSEL R86, R62, -INF , !P4 ;  /* 0xff8000003e567808 */ /* 0x000fc40006000000 */
[----:B------:R-:W-:Y:S02]  /*2060*/  FSEL R40, R40, -INF , !P0 ;  /* 0xff80000028287808 */ /* 0x000fe40004000000 */
[-C--:B------:R-:W-:Y:S02]  /*2070*/  ISETP.GE.AND P6, PT, R9, R100.reuse, PT ;  /* 0x000000640900720c */ /* 0x080fe40003fc6270 */
[CC--:B------:R-:W-:Y:S02]  /*2080*/  ISETP.GE.AND P5, PT, R8.reuse, R100.reuse, PT ;  /* 0x000000640800720c */ /* 0x0c0fe40003fa6270 */
[-C--:B------:R-:W-:Y:S02]  /*2090*/  ISETP.GE.AND P1, PT, R8, R99.reuse, PT ;  /* 0x000000630800720c */ /* 0x080fe40003f26270 */
[----:B------:R-:W-:Y:S02]  /*20a0*/  ISETP.GE.AND P3, PT, R13, R99, PT ;  /* 0x000000630d00720c */ /* 0x000fe40003f66270 */
[----:B------:R-:W-:-:S02]  /*20b0*/  ISETP.GE.AND P4, PT, R4, R100, PT ;  /* 0x000000640400720c */ /* 0x000fc40003f86270 */
[----:B------:R-:W-:Y:S01]  /*20c0*/  ISETP.GE.AND P0, PT, R4, R99, PT ;  /* 0x000000630400720c */ /* 0x000fe20003f06270 */
[----:B------:R-:W-:Y:S01]  /*20d0*/  IMAD.IADD R4, R2, 0x1, R79 ;  /* 0x0000000102047824 */ /* 0x000fe200078e024f */
        /* <DEDUP_REMOVED lines=9> */
[C---:B------:R-:W-:Y:S02]  /*2170*/  IMAD R2, R7.reuse, UR21, RZ ;  /* 0x0000001507027c24 */ /* 0x040fe4000f8e02ff */
[----:B------:R-:W-:-:S04]  /*2180*/  IMAD.WIDE.U32 R8, R7, UR22, R128 ;  /* 0x0000001607087c25 */ /* 0x000fc8000f8e0080 */
        /* <DEDUP_REMOVED lines=18> */
.L_x_747:
[----:B------:R-:W-:Y:S01]  /*22b0*/  FMNMX.FTZ R2, R40, R41, !PT ;  /* 0x0000002928027209 */ /* 0x000fe20007810000 */
[----:B------:R-:W-:Y:S01]  /*22c0*/  IMAD.WIDE.U32 R62, R94, -0x326172a9, RZ ;  /* 0xcd9e8d575e3e7825 */ /* 0x000fe200078e00ff */
[----:B------:R-:W-:Y:S01]  /*22d0*/  FMNMX.FTZ R7, R6, R16, !PT ;  /* 0x0000001006077209 */ /* 0x000fe20007810000 */
[----:B------:R-:W-:Y:S01]  /*22e0*/  UIADD3 UR15, UR27, -0x4498517b, URZ ;  /* 0xbb67ae851b0f7890 */ /* 0x000fe2000fffe03f */
[----:B------:R-:W-:Y:S01]  /*22f0*/  FMNMX.FTZ R2, R15, R2, !PT ;  /* 0x000000020f027209 */ /* 0x000fe20007810000 */
[----:B------:R-:W-:Y:S01]  /*2300*/  IMAD.SHL.U32 R60, R98, 0x2, RZ ;  /* 0x00000002623c7824 */ /* 0x000fe200078e00ff */
[----:B------:R-:W-:Y:S01]  /*2310*/  FMNMX.FTZ R7, R38, R7, !PT ;  /* 0x0000000726077209 */ /* 0x000fe20007810000 */
[----:B------:R-:W-:Y:S01]  /*2320*/  IMAD.WIDE.U32 R84, R92, -0x2daee0ad, RZ ;  /* 0xd2511f535c547825 */ /* 0x000fe200078e00ff */
[----:B------:R-:W-:Y:S01]  /*2330*/  FMNMX.FTZ R2, R37, R2, !PT ;  /* 0x0000000225027209 */ /* 0x000fe20007810000 */
[----:B------:R-:W-:Y:S01]  /*2340*/  UIADD3 UR16, UR26, -0x61c88647, URZ ;  /* 0x9e3779b91a107890 */ /* 0x000fe2000fffe03f */
        /* <DEDUP_REMOVED lines=15> */
[----:B------:R-:W-:Y:S01]  /*2440*/  UIADD3 UR8, UR26, 0x1715609d, URZ ;  /* 0x1715609d1a087890 */ /* 0x000fe2000fffe03f */
[----:B------:R-:W-:Y:S01]  /*2450*/  FMNMX.FTZ R7, R36, R7, !PT ;  /* 0x0000000724077209 */ /* 0x000fe20007810000 */
[----:B------:R-:W-:Y:S01]  /*2460*/  UIADD3 UR17, UR26, -0x4ab325aa, URZ ;  /* 0xb54cda561a117890 */ /* 0x000fe2000fffe03f */
[----:B------:R-:W-:Y:S01]  /*2470*/  FMNMX.FTZ R2, R24, R5, !PT ;  /* 0x0000000518027209 */ /* 0x000fe20007810000 */
[----:B------:R-:W-:Y:S01]  /*2480*/  IMAD.SHL.U32 R114, R4, 0x2, RZ ;  /* 0x0000000204727824 */ /* 0x000fe200078e00ff */
[----:B------:R-:W-:Y:S01]  /*2490*/  FMNMX.FTZ R8, R30, R7, !PT ;  /* 0x000000071e087209 */ /* 0x000fe20007810000 */
[----:B------:R-:W-:Y:S01]  /*24a0*/  IMAD R76, R76, 0x10000, R76 ;  /* 0x000100004c4c7824 */ /* 0x000fe200078e024c */
[----:B------:R-:W-:Y:S01]  /*24b0*/  FMNMX.FTZ R5, R25, R2, !PT ;  /* 0x0000000219057209 */ /* 0x000fe20007810000 */
[----:B------:R-:W-:Y:S01]  /*24c0*/  IMAD R112, R3, 0x2, R114 ;  /* 0x0000000203707824 */ /* 0x000fe200078e0272 */
        /* <DEDUP_REMOVED lines=9> */
[----:B------:R-:W-:Y:S02]  /*2560*/  LOP3.LUT R93, R0, UR26, RZ, 0x3c, !PT ;  /* 0x0000001a005d7c12 */ /* 0x000fe4000f8e3cff */
[----:B------:R-:W-:-:S02]  /*2570*/  FMNMX.FTZ R5, R29, R2, !PT ;  /* 0x000000021d057209 */ /* 0x000fc40007810000 */
[----:B------:R-:W-:Y:S02]  /*2580*/  FMNMX.FTZ R0, R86, R7, !PT ;  /* 0x0000000756007209 */ /* 0x000fe40007810000 */
[----:B-1----:R-:W-:Y:S02]  /*2590*/  FMNMX.FTZ R10, R34, R5, !PT ;  /* 0x00000005220a7209 */ /* 0x002fe40007810000 */
[----:B------:R-:W-:Y:S02]  /*25a0*/  FMNMX.FTZ R7, R87, R0, !PT ;  /* 0x0000000057077209 */ /* 0x000fe40007810000 */
[----:B------:R-:W-:Y:S02]  /*25b0*/  FMNMX.FTZ R10, R35, R10, !PT ;  /* 0x0000000a230a7209 */ /* 0x000fe40007810000 */
[----:B------:R-:W-:Y:S02]  /*25c0*/  FMNMX.FTZ R8, R88, R7, !PT ;  /* 0x0000000758087209 */ /* 0x000fe40007810000 */
[----:B------:R-:W-:Y:S01]  /*25d0*/  LOP3.LUT R74, R63, R93, RZ, 0x3c, !PT ;  /* 0x0000005d3f4a7212 */ /* 0x000fe200078e3cff */
[----:B------:R-:W1:Y:S01]  /*25e0*/  SHFL.BFLY PT, R5, R10, 0x2, 0x1f ;  /* 0x0c401f000a057f89 */ /* 0x000e6200000e0000 */
[----:B------:R-:W-:-:S02]  /*25f0*/  FMNMX.FTZ R8, R89, R8, !PT ;  /* 0x0000000859087209 */ /* 0x000fc40007810000 */
[----:B------:R-:W-:Y:S01]  /*2600*/  LOP3.LUT R0, R85, UR27, R60, 0x96, !PT ;  /* 0x0000001b55007c12 */ /* 0x000fe2000f8e963c */
[----:B------:R-:W-:-:S05]  /*2610*/  IMAD.WIDE.U32 R74, R74, -0x2daee0ad, RZ ;  /* 0xd2511f534a4a7825 */ /* 0x000fca00078e00ff */
[----:B------:R-:W-:-:S05]  /*2620*/  LOP3.LUT R72, R75, UR15, R84, 0x96, !PT ;  /* 0x0000000f4b487c12 */ /* 0x000fca000f8e9654 */
[----:B------:R-:W-:Y:S01]  /*2630*/  IMAD.WIDE.U32 R72, R72, -0x326172a9, RZ ;  /* 0xcd9e8d5748487825 */ /* 0x000fe200078e00ff */
[----:B-1----:R-:W-:-:S03]  /*2640*/  FMNMX.FTZ R5, R10, R5, !PT ;  /* 0x000000050a057209 */ /* 0x002fc60007810000 */
[----:B------:R-:W-:Y:S02]  /*2650*/  IMAD.WIDE.U32 R10, R0, -0x326172a9, RZ ;  /* 0xcd9e8d57000a7825 */ /* 0x000fe400078e00ff */
[----:B------:R-:W1:Y:S03]  /*2660*/  SHFL.BFLY PT, R2, R5, 0x1, 0x1f ;  /* 0x0c201f0005027f89 */ /* 0x000e6600000e0000 */
[----:B------:R-:W-:Y:S02]  /*2670*/  LOP3.LUT R0, R11, UR16, R62, 0x96, !PT ;  /* 0x000000100b007c12 */ /* 0x000fe4000f8e963e */
[----:B------:R-:W-:-:S03]  /*2680*/  LOP3.LUT R10, R73, UR14, R10, 0x96, !PT ;  /* 0x0000000e490a7c12 */ /* 0x000fc6000f8e960a */
[----:B------:R-:W-:-:S04]  /*2690*/  IMAD.WIDE.U32 R20, R0, -0x2daee0ad, RZ ;  /* 0xd2511f5300147825 */ /* 0x000fc800078e00ff */
[----:B------:R-:W-:Y:S01]  /*26a0*/  IMAD.WIDE.U32 R10, R10, -0x2daee0ad, RZ ;  /* 0xd2511f530a0a7825 */ /* 0x000fe200078e00ff */
[----:B------:R-:W-:-:S04]  /*26b0*/  LOP3.LUT R7, R21, UR13, R74, 0x96, !PT ;  /* 0x0000000d15077c12 */ /* 0x000fc8000f8e964a */
[----:B------:R-:W-:-:S05]  /*26c0*/  LOP3.LUT R0, R11, UR11, R20, 0x96, !PT ;  /* 0x0000000b0b007c12 */ /* 0x000fca000f8e9614 */
[----:B------:R-:W-:Y:S01]  /*26d0*/  IMAD.WIDE.U32 R22, R0, -0x326172a9, RZ ;  /* 0xcd9e8d5700167825 */ /* 0x000fe200078e00ff */
[----:B-1----:R-:W-:Y:S02]  /*26e0*/  FMNMX.FTZ R2, R5, R2, !PT ;  /* 0x0000000205027209 */ /* 0x002fe40007810000 */
[----:B------:R-:W1:Y:S02]  /*26f0*/  SHFL.BFLY PT, R5, R8, 0x2, 0x1f ;  /* 0x0c401f0008057f89 */ /* 0x000e6400000e0000 */
[C---:B------:R-:W-:Y:S01]  /*2700*/  FSETP.NEU.FTZ.AND P0, PT, R2.reuse, -INF , PT ;  /* 0xff8000000200780b */ /* 0x040fe20003f1d000 */
[----:B------:R-:W-:-:S05]  /*2710*/  FMUL.FTZ R78, R2, c[0x0][0x23c] ;  /* 0x00008f00024e7a20 */ /* 0x000fca0000410000 */
[----:B------:R-:W-:-:S05]  /*2720*/  FSEL R78, R78, RZ, P0 ;  /* 0x000000ff4e4e7208 */ /* 0x000fca0000000000 */
[--C-:B------:R-:W-:Y:S02]  /*2730*/  FFMA.FTZ R70, R40, c[0x0][0x23c], -R78.reuse ;  /* 0x00008f0028467a23 */ /* 0x100fe4000001084e */
[--C-:B------:R-:W-:Y:S02]  /*2740*/  FFMA.FTZ R69, R41, c[0x0][0x23c], -R78.reuse ;  /* 0x00008f0029457a23 */ /* 0x100fe4000001084e */
[----:B------:R-:W-:Y:S02]  /*2750*/  IMAD.WIDE.U32 R40, R7, -0x326172a9, RZ ;  /* 0xcd9e8d5707287825 */ /* 0x000fe400078e00ff */
[----:B------:R-:W-:Y:S02]  /*2760*/  MUFU.EX2 R70, R70 ;  /* 0x0000004600467308 */ /* 0x000fe40000000800 */
[----:B------:R-:W-:Y:S01]  /*2770*/  FFMA.FTZ R103, R17, c[0x0][0x23c], -R78 ;  /* 0x00008f0011677a23 */ /* 0x000fe2000001084e */
[----:B------:R-:W-:Y:S01]  /*2780*/  LOP3.LUT R7, R41, UR12, R72, 0x96, !PT ;  /* 0x0000000c29077c12 */ /* 0x000fe2000f8e9648 */
[--C-:B------:R-:W-:Y:S01]  /*2790*/  FFMA.FTZ R68, R15, c[0x0][0x23c], -R78.reuse ;  /* 0x00008f000f447a23 */ /* 0x100fe2000001084e */
[----:B-1----:R-:W-:Y:S01]  /*27a0*/  FMNMX.FTZ R5, R8, R5, !PT ;  /* 0x0000000508057209 */ /* 0x002fe20007810000 */
[----:B------:R-:W-:Y:S01]  /*27b0*/  FFMA.FTZ R21, R43, c[0x0][0x23c], -R78 ;  /* 0x00008f002b157a23 */ /* 0x000fe2000001084e */
[----:B------:R-:W-:Y:S01]  /*27c0*/  LOP3.LUT R40, R23, UR10, R40, 0x96, !PT ;  /* 0x0000000a17287c12 */ /* 0x000fe2000f8e9628 */
[----:B------:R-:W-:Y:S01]  /*27d0*/  IMAD.WIDE.U32 R46, R7, -0x2daee0ad, RZ ;  /* 0xd2511f53072e7825 */ /* 0x000fe200078e00ff */
[----:B------:R-:W1:Y:S01]  /*27e0*/  MUFU.EX2 R69, R69 ;  /* 0x0000004500457308 */ /* 0x000e620000000800 */
[----:B------:R-:W2:Y:S02]  /*27f0*/  SHFL.BFLY PT, R0, R5, 0x1, 0x1f ;  /* 0x0c201f0005007f89 */ /* 0x000ea400000e0000 */
        /* <DEDUP_REMOVED lines=10> */
[----:B------:R-:W-:Y:S01]  /*28a0*/  IMAD.WIDE.U32 R22, R22, -0x2daee0ad, RZ ;  /* 0xd2511f5316167825 */ /* 0x000fe200078e00ff */
[--C-:B------:R-:W-:Y:S01]  /*28b0*/  SHF.R.U32.HI R8, RZ, 0x10, R46.reuse ;  /* 0x00000010ff087819 */ /* 0x100fe2000001162e */
[----:B------:R-:W-:Y:S01]  /*28c0*/  MUFU.EX2 R20, R20 ;  /* 0x0000001400147308 */ /* 0x000fe20000000800 */
[----:B------:R-:W-:Y:S01]  /*28d0*/  SHF.R.U32.HI R83, RZ, 0x18, R46 ;  /* 0x00000018ff537819 */ /* 0x000fe2000001162e */
[--C-:B------:R-:W-:Y:S01]  /*28e0*/  FFMA.FTZ R77, R37, c[0x0][0x23c], -R78.reuse ;  /* 0x00008f00254d7a23 */ /* 0x100fe2000001084e */
[----:B------:R-:W-:Y:S01]  /*28f0*/  LOP3.LUT R8, R8, 0xff, RZ, 0xc0, !PT ;  /* 0x000000ff08087812 */ /* 0x000fe200078ec0ff */
[--C-:B------:R-:W-:Y:S01]  /*2900*/  FFMA.FTZ R106, R25, c[0x0][0x23c], -R78.reuse ;  /* 0x00008f00196a7a23 */ /* 0x100fe2000001084e */
[----:B--2---:R-:W-:Y:S01]  /*2910*/  FMNMX.FTZ R0, R5, R0, !PT ;  /* 0x0000000005007209 */ /* 0x004fe20007810000 */
[--C-:B------:R-:W-:Y:S01]  /*2920*/  FFMA.FTZ R27, R27, c[0x0][0x23c], -R78.reuse ;  /* 0x00008f001b1b7a23 */ /* 0x100fe2000001084e */
[----:B------:R-:W-:Y:S01]  /*2930*/  LOP3.LUT R10, R46, 0xffff, RZ, 0xc0, !PT ;  /* 0x0000ffff2e0a7812 */ /* 0x000fe200078ec0ff */
[----:B------:R-:W-:Y:S01]  /*2940*/  MUFU.EX2 R103, R103 ;  /* 0x0000006700677308 */ /* 0x000fe20000000800 */
[C---:B------:R-:W-:Y:S01]  /*2950*/  FSETP.NEU.FTZ.AND P0, PT, R0.reuse, -INF , PT ;  /* 0xff8000000000780b */ /* 0x040fe20003f1d000 */
[----:B------:R-:W-:Y:S01]  /*2960*/  FMUL.FTZ R91, R0, c[0x0][0x23c] ;  /* 0x00008f00005b7a20 */ /* 0x000fe20000410000 */
[----:B------:R-:W-:Y:S01]  /*2970*/  LOP3.LUT R17, R9, 0xffff, RZ, 0xc0, !PT ;  /* 0x0000ffff09117812 */ /* 0x000fe200078ec0ff */
[--C-:B------:R-:W-:Y:S01]  /*2980*/  FFMA.FTZ R25, R29, c[0x0][0x23c], -R78.reuse ;  /* 0x00008f001d197a23 */ /* 0x100fe2000001084e */
[----:B------:R-:W-:Y:S01]  /*2990*/  PRMT R83, R8, 0x5410, R83 ;  /* 0x0000541008537816 */ /* 0x000fe20000000053 */
[----:B------:R-:W-:Y:S01]  /*29a0*/  FFMA.FTZ R109, R35, c[0x0][0x23c], -R78 ;  /* 0x00008f00236d7a23 */ /* 0x000fe2000001084e */
[----:B------:R-:W-:Y:S01]  /*29b0*/  FSEL R91, R91, RZ, P0 ;  /* 0x000000ff5b5b7208 */ /* 0x000fe20000000000 */
[----:B------:R-:W-:Y:S01]  /*29c0*/  MUFU.EX2 R90, R90 ;  /* 0x0000005a005a7308 */ /* 0x000fe20000000800 */
[----:B------:R-:W-:Y:S01]  /*29d0*/  LOP3.LUT R11, R46, 0xff, RZ, 0xc0, !PT ;  /* 0x000000ff2e0b7812 */ /* 0x000fe200078ec0ff */
[--C-:B------:R-:W-:Y:S01]  /*29e0*/  HSET2.LE.AND R83, R83, R76.reuse, PT ;  /* 0x0000004c53537233 */ /* 0x100fe20003803000 */
[----:B------:R-:W-:Y:S01]  /*29f0*/  SHF.R.U32.HI R10, RZ, 0x8, R10 ;  /* 0x00000008ff0a7819 */ /* 0x000fe2000001160a */
[--C-:B------:R-:W-:Y:S01]  /*2a00*/  FFMA.FTZ R84, R38, c[0x0][0x23c], -R91.reuse ;  /* 0x00008f0026547a23 */ /* 0x100fe2000001085b */
[----:B------:R-:W-:Y:S01]  /*2a10*/  LOP3.LUT R8, R9, 0xff, RZ, 0xc0, !PT ;  /* 0x000000ff09087812 */ /* 0x000fe200078ec0ff */
[----:B------:R-:W-:Y:S01]  /*2a20*/  FFMA.FTZ R79, R44, c[0x0][0x23c], -R91 ;  /* 0x00008f002c4f7a23 */ /* 0x000fe2000001085b */
[----:B------:R-:W-:Y:S01]  /*2a30*/  SHF.R.U32.HI R17, RZ, 0x8, R17 ;  /* 0x00000008ff117819 */ /* 0x000fe20000011611 */
[----:B------:R-:W-:Y:S01]  /*2a40*/  FFMA.FTZ R71, R6, c[0x0][0x23c], -R91 ;  /* 0x00008f0006477a23 */ /* 0x000fe2000001085b */
[----:B------:R-:W-:Y:S01]  /*2a50*/  PRMT R11, R11, 0x5410, R10 ;  /* 0x000054100b0b7816 */ /* 0x000fe2000000000a */
[----:B------:R-:W-:Y:S01]  /*2a60*/  MUFU.EX2 R84, R84 ;  /* 0x0000005400547308 */ /* 0x000fe20000000800 */
[----:B------:R-:W-:Y:S01]  /*2a70*/  PRMT R3, R8, 0x5410, R17 ;  /* 0x0000541008037816 */ /* 0x000fe20000000011 */
[----:B------:R-:W-:Y:S01]  /*2a80*/  FFMA.FTZ R102, R12, c[0x0][0x23c], -R91 ;  /* 0x00008f000c667a23 */ /* 0x000fe2000001085b */
[----:B------:R-:W-:Y:S01]  /*2a90*/  SHF.R.U32.HI R10, RZ, 0x10, R9 ;  /* 0x00000010ff0a7819 */ /* 0x000fe20000011609 */
[----:B------:R-:W-:Y:S01]  /*2aa0*/  FFMA.FTZ R104, R16, c[0x0][0x23c], -R91 ;  /* 0x00008f0010687a23 */ /* 0x000fe2000001085b */
[----:B------:R-:W-:Y:S01]  /*2ab0*/  SHF.R.U32.HI R6, RZ, 0x18, R9 ;  /* 0x00000018ff067819 */ /* 0x000fe20000011609 */
[--C-:B------:R-:W-:Y:S01]  /*2ac0*/  HSET2.LE.AND R80, R3, R76.reuse, PT ;  /* 0x0000004c03507233 */ /* 0x100fe20003803000 */
[----:B------:R-:W-:Y:S01]  /*2ad0*/  LOP3.LUT R9, R10, 0xff, RZ, 0xc0, !PT ;  /* 0x000000ff0a097812 */ /* 0x000fe200078ec0ff */
[----:B------:R-:W2:Y:S01]  /*2ae0*/  MUFU.EX2 R79, R79 ;  /* 0x0000004f004f7308 */ /* 0x000ea20000000800 */
[----:B-1----:R-:W-:Y:S01]  /*2af0*/  F2FP.PACK_AB R3, R69, R70 ;  /* 0x000000464503723e */ /* 0x002fe200000000ff */
[--C-:B------:R-:W-:Y:S01]  /*2b00*/  HSET2.LE.AND R82, R11, R76.reuse, PT ;  /* 0x0000004c0b527233 */ /* 0x100fe20003803000 */
[----:B------:R-:W-:Y:S01]  /*2b10*/  PRMT R9, R9, 0x5410, R6 ;  /* 0x0000541009097816 */ /* 0x000fe20000000006 */
[----:B------:R-:W-:Y:S01]  /*2b20*/  FADD.FTZ R69, R70, R69 ;  /* 0x0000004546457221 */ /* 0x000fe20000010000 */
[----:B------:R-:W-:Y:S01]  /*2b30*/  LOP3.LUT R5, R23, UR18, R40, 0x96, !PT ;  /* 0x0000001217057c12 */ /* 0x000fe2000f8e9628 */
[--C-:B------:R-:W-:Y:S01]  /*2b40*/  FFMA.FTZ R35, R32, c[0x0][0x23c], -R91.reuse ;  /* 0x00008f0020237a23 */ /* 0x100fe2000001085b */
[----:B------:R-:W-:Y:S01]  /*2b50*/  LOP3.LUT R4, R22, 0xffff, RZ, 0xc0, !PT ;  /* 0x0000ffff16047812 */ /* 0x000fe200078ec0ff */
[--C-:B------:R-:W-:Y:S01]  /*2b60*/  FFMA.FTZ R23, R14, c[0x0][0x23c], -R91.reuse ;  /* 0x00008f000e177a23 */ /* 0x100fe2000001085b */
[----:B------:R-:W-:Y:S01]  /*2b70*/  LOP3.LUT R13, R22, 0xff, RZ, 0xc0, !PT ;  /* 0x000000ff160d7812 */ /* 0x000fe200078ec0ff */
[----:B------:R-:W-:Y:S01]  /*2b80*/  MUFU.EX2 R102, R102 ;  /* 0x0000006600667308 */ /* 0x000fe20000000800 */
[--C-:B------:R-:W-:Y:S01]  /*2b90*/  SHF.R.U32.HI R7, RZ, 0x10, R22.reuse ;  /* 0x00000010ff077819 */ /* 0x100fe20000011616 */
[--C-:B------:R-:W-:Y:S01]  /*2ba0*/  HSET2.LE.AND R9, R9, R76.reuse, PT ;  /* 0x0000004c09097233 */ /* 0x100fe20003803000 */
[----:B------:R-:W-:Y:S01]  /*2bb0*/  SHF.R.U32.HI R15, RZ, 0x18, R22 ;  /* 0x00000018ff0f7819 */ /* 0x000fe20000011616 */
[--C-:B------:R-:W-:Y:S01]  /*2bc0*/  FFMA.FTZ R22, R18, c[0x0][0x23c], -R91.reuse ;  /* 0x00008f0012167a23 */ /* 0x100fe2000001085b */
[----:B------:R-:W-:Y:S01]  /*2bd0*/  LOP3.LUT R80, R80, R3, RZ, 0xc0, !PT ;  /* 0x0000000350507212 */ /* 0x000fe200078ec0ff */
[--C-:B------:R-:W-:Y:S01]  /*2be0*/  FFMA.FTZ R3, R36, c[0x0][0x23c], -R91.reuse ;  /* 0x00008f0024037a23 */ /* 0x100fe2000001085b */
[----:B--2---:R-:W-:Y:S01]  /*2bf0*/  F2FP.PACK_AB R6, R79, R84 ;  /* 0x000000544f06723e */ /* 0x004fe200000000ff */
[----:B------:R-:W1:Y:S01]  /*2c00*/  MUFU.EX2 R23, R23 ;  /* 0x0000001700177308 */ /* 0x000e620000000800 */
[----:B------:R-:W-:Y:S01]  /*2c10*/  LOP3.LUT R8, R5, 0xffff, RZ, 0xc0, !PT ;  /* 0x0000ffff05087812 */ /* 0x000fe200078ec0ff */
[----:B------:R-:W-:Y:S01]  /*2c20*/  LDSM.16.MT88.4 R40, [R114+0x6000] ;  /* 0x006000007228783b */ /* 0x000fe20000004200 */
[----:B------:R-:W-:Y:S01]  /*2c30*/  LOP3.LUT R83, R83, R6, RZ, 0xc0, !PT ;  /* 0x0000000653537212 */ /* 0x000fe200078ec0ff */
[--C-:B------:R-:W-:Y:S01]  /*2c40*/  FFMA.FTZ R32, R33, c[0x0][0x23c], -R91.reuse ;  /* 0x00008f0021207a23 */ /* 0x100fe2000001085b */
[----:B------:R-:W-:Y:S01]  /*2c50*/  SHF.R.U32.HI R6, RZ, 0x8, R4 ;  /* 0x00000008ff067819 */ /* 0x000fe20000011604 */
[----:B------:R-:W-:Y:S01]  /*2c60*/  LDSM.16.MT88.4 R16, [R114+0x6400] ;  /* 0x006400007210783b */ /* 0x000fe20000004200 */
[----:B------:R-:W-:Y:S01]  /*2c70*/  LOP3.LUT R4, R7, 0xff, RZ, 0xc0, !PT ;  /* 0x000000ff07047812 */ /* 0x000fe200078ec0ff */
[----:B------:R-:W-:Y:S01]  /*2c80*/  MUFU.EX2 R22, R22 ;  /* 0x0000001600167308 */ /* 0x000fe20000000800 */
[----:B------:R-:W-:Y:S01]  /*2c90*/  PRMT R13, R13, 0x5410, R6 ;  /* 0x000054100d0d7816 */ /* 0x000fe20000000006 */
[----:B------:R-:W-:Y:S01]  /*2ca0*/  FFMA.FTZ R33, R86, c[0x0][0x23c], -R91 ;  /* 0x00008f0056217a23 */ /* 0x000fe2000001085b */
[----:B------:R-:W-:Y:S01]  /*2cb0*/  SHF.R.U32.HI R6, RZ, 0x10, R5 ;  /* 0x00000010ff067819 */ /* 0x000fe20000011605 */
[----:B------:R-:W-:Y:S01]  /*2cc0*/  FFMA.FTZ R108, R89, c[0x0][0x23c], -R91 ;  /* 0x00008f00596c7a23 */ /* 0x000fe2000001085b */
[----:B------:R-:W-:Y:S01]  /*2cd0*/  PRMT R15, R4, 0x5410, R15 ;  /* 0x00005410040f7816 */ /* 0x000fe2000000000f */
[--C-:B------:R-:W-:Y:S01]  /*2ce0*/  HSET2.LE.AND R14, R13, R76.reuse, PT ;  /* 0x0000004c0d0e7233 */ /* 0x100fe20003803000 */
[----:B------:R-:W-:Y:S01]  /*2cf0*/  LOP3.LUT R7, R5, 0xff, RZ, 0xc0, !PT ;  /* 0x000000ff05077812 */ /* 0x000fe200078ec0ff */
[----:B------:R-:W2:Y:S01]  /*2d00*/  MUFU.EX2 R3, R3 ;  /* 0x0000000300037308 */ /* 0x000ea20000000800 */
[----:B------:R-:W-:Y:S01]  /*2d10*/  SHF.R.U32.HI R4, RZ, 0x18, R5 ;  /* 0x00000018ff047819 */ /* 0x000fe20000011605 */
[----:B------:R-:W-:Y:S01]  /*2d20*/  HSET2.LE.AND R15, R15, R76, PT ;  /* 0x0000004c0f0f7233 */ /* 0x000fe20003803000 */
[----:B------:R-:W-:-:S02]  /*2d30*/  SHF.R.U32.HI R8, RZ, 0x8, R8 ;  /* 0x00000008ff087819 */ /* 0x000fc40000011608 */
[----:B------:R-:W-:Y:S02]  /*2d40*/  LOP3.LUT R5, R6, 0xff, RZ, 0xc0, !PT ;  /* 0x000000ff06057812 */ /* 0x000fe400078ec0ff */
[----:B------:R-:W-:Y:S01]  /*2d50*/  PRMT R7, R7, 0x5410, R8 ;  /* 0x0000541007077816 */ /* 0x000fe20000000008 */
[----:B------:R-:W-:Y:S01]  /*2d60*/  MUFU.EX2 R68, R68 ;  /* 0x0000004400447308 */ /* 0x000fe20000000800 */
[----:B------:R-:W-:Y:S02]  /*2d70*/  PRMT R5, R5, 0x5410, R4 ;  /* 0x0000541005057816 */ /* 0x000fe40000000004 */
[----:B------:R-:W-:Y:S01]  /*2d80*/  F2FP.PACK_AB R13, R20, R21 ;  /* 0x00000015140d723e */ /* 0x000fe200000000ff */
[--C-:B------:R-:W-:Y:S01]  /*2d90*/  HSET2.LE.AND R7, R7, R76.reuse, PT ;  /* 0x0000004c07077233 */ /* 0x100fe20003803000 */
[----:B-1----:R-:W-:Y:S01]  /*2da0*/  F2FP.PACK_AB R4, R23, R102 ;  /* 0x000000661704723e */ /* 0x002fe200000000ff */
[----:B------:R-:W-:Y:S01]  /*2db0*/  HSET2.LE.AND R5, R5, R76, PT ;  /* 0x0000004c05057233 */ /* 0x000fe20003803000 */
[----:B------:R-:W-:Y:S01]  /*2dc0*/  F2FP.PACK_AB R12, R90, R103 ;  /* 0x000000675a0c723e */ /* 0x000fe200000000ff */
[----:B------:R-:W1:Y:S01]  /*2dd0*/  MUFU.EX2 R77, R77 ;  /* 0x0000004d004d7308 */ /* 0x000e620000000800 */
[----:B--2---:R-:W-:-:S02]  /*2de0*/  F2FP.PACK_AB R6, R3, R22 ;  /* 0x000000160306723e */ /* 0x004fc400000000ff */
[----:B------:R-:W-:Y:S02]  /*2df0*/  LOP3.LUT R14, R14, R13, RZ, 0xc0, !PT ;  /* 0x0000000d0e0e7212 */ /* 0x000fe400078ec0ff */
[----:B------:R-:W-:Y:S02]  /*2e00*/  LOP3.LUT R15, R15, R6, RZ, 0xc0, !PT ;  /* 0x000000060f0f7212 */ /* 0x000fe400078ec0ff */
[----:B------:R-:W-:Y:S01]  /*2e10*/  LOP3.LUT R12, R7, R12, RZ, 0xc0, !PT ;  /* 0x0000000c070c7212 */ /* 0x000fe200078ec0ff */
[----:B------:R-:W-:Y:S01]  /*2e20*/  MUFU.EX2 R71, R71 ;  /* 0x0000004700477308 */ /* 0x000fe20000000800 */
[----:B------:R-:W-:Y:S02]  /*2e30*/  LOP3.LUT R13, R5, R4, RZ, 0xc0, !PT ;  /* 0x00000004050d7212 */ /* 0x000fe400078ec0ff */
[----:B------:R-:W2:Y:S05]  /*2e40*/  LDSM.16.MT88.4 R4, [R114+0x7400] ;  /* 0x007400007204783b */ /* 0x000eaa0000004200 */
[----:B------:R-:W3:Y:S01]  /*2e50*/  MUFU.EX2 R104, R104 ;  /* 0x0000006800687308 */ /* 0x000ee20000000800 */
[----:B-1----:R-:W-:-:S04]  /*2e60*/  F2FP.PACK_AB R11, R77, R68 ;  /* 0x000000444d0b723e */ /* 0x002fc800000000ff */
[----:B------:R-:W-:-:S03]  /*2e70*/  LOP3.LUT R82, R82, R11, RZ, 0xc0, !PT ;  /* 0x0000000b52527212 */ /* 0x000fc600078ec0ff */
[----:B------:R-:W-:Y:S01]  /*2e80*/  MUFU.EX2 R29, R106 ;  /* 0x0000006a001d7308 */ /* 0x000fe20000000800 */
[----:B---3--:R-:W-:-:S07]  /*2e90*/  F2FP.PACK_AB R10, R104, R71 ;  /* 0x00000047680a723e */ /* 0x008fce00000000ff */
[----:B------:R-:W-:Y:S01]  /*2ea0*/  MUFU.EX2 R27, R27 ;  /* 0x0000001b001b7308 */ /* 0x000fe20000000800 */
[----:B------:R-:W-:Y:S02]  /*2eb0*/  LOP3.LUT R81, R9, R10, RZ, 0xc0, !PT ;  /* 0x0000000a09517212 */ /* 0x000fe400078ec0ff */
[----:B------:R-:W1:Y:S05]  /*2ec0*/  LDSM.16.MT88.4 R8, [R112+0x6400] ;  /* 0x006400007008783b */ /* 0x000e6a0000004200 */
[----:B------:R-:W-:Y:S01]  /*2ed0*/  MUFU.EX2 R35, R35 ;  /* 0x0000002300237308 */ /* 0x000fe20000000800 */
[C---:B------:R-:W-:Y:S07]  /*2ee0*/  HMMA.16816.F32 R52, R80.reuse, R56, RZ ;  /* 0x000000385034723c */ /* 0x040fee00000018ff */
[----:B------:R-:W-:Y:S01]  /*2ef0*/  MUFU.EX2 R32, R32 ;  /* 0x0000002000207308 */ /* 0x000fe20000000800 */
[C---:B------:R-:W-:Y:S07]  /*2f00*/  HMMA.16816.F32 R44, R80.reuse, R48, RZ ;  /* 0x00000030502c723c */ /* 0x040fee00000018ff */
[----:B------:R-:W-:Y:S01]  /*2f10*/  MUFU.EX2 R25, R25 ;  /* 0x0000001900197308 */ /* 0x000fe20000000800 */
[C---:B------:R-:W-:Y:S07]  /*2f20*/  HMMA.16816.F32 R48, R80.reuse, R50, RZ ;  /* 0x000000325030723c */ /* 0x040fee00000018ff */
[----:B------:R-:W-:Y:S01]  /*2f30*/  MUFU.EX2 R109, R109 ;  /* 0x0000006d006d7308 */ /* 0x000fe20000000800 */
[----:B------:R-:W-:Y:S07]  /*2f40*/  HMMA.16816.F32 R56, R80, R58, RZ ;  /* 0x0000003a5038723c */ /* 0x000fee00000018ff */
[----:B------:R-:W-:Y:S01]  /*2f50*/  MUFU.EX2 R33, R33 ;  /* 0x0000002100217308 */ /* 0x000fe20000000800 */
[C---:B--2---:R-:W-:Y:S07]  /*2f60*/  HMMA.16816.F32 R52, R12.reuse, R4, R52 ;  /* 0x000000040c34723c */ /* 0x044fee0000001834 */
[----:B------:R-:W-:Y:S01]  /*2f70*/  MUFU.EX2 R108, R108 ;  /* 0x0000006c006c7308 */ /* 0x000fe20000000800 */
[----:B------:R-:W-:Y:S01]  /*2f80*/  IADD3 R5, R60, 0x1, RZ ;  /* 0x000000013c057810 */ /* 0x000fe20007ffe0ff */
[----:B-1----:R-:W-:Y:S03]  /*2f90*/  HMMA.16816.F32 R48, R12, R10, R48 ;  /* 0x0000000a0c30723c */ /* 0x002fe60000001830 */
[----:B------:R-:W-:-:S05]  /*2fa0*/  LOP3.LUT R85, R85, UR27, R5, 0x96, !PT ;  /* 0x0000001b55557c12 */ /* 0x000fca000f8e9605 */
[----:B------:R-:W-:Y:S01]  /*2fb0*/  IMAD.WIDE.U32 R10, R85, -0x326172a9, RZ ;  /* 0xcd9e8d57550a7825 */ /* 0x000fe200078e00ff */
[----:B------:R-:W-:Y:S01]  /*2fc0*/  HMMA.16816.F32 R56, R12, R6, R56 ;  /* 0x000000060c38723c */ /* 0x000fe20000001838 */
[----:B------:R-:W1:Y:S03]  /*2fd0*/  LDSM.16.MT88.4 R4, [R112+0x7400] ;  /* 0x007400007004783b */ /* 0x000e660000004200 */
[----:B------:R-:W-:-:S04]  /*2fe0*/  LOP3.LUT R10, R73, UR14, R10, 0x96, !PT ;  /* 0x0000000e490a7c12 */ /* 0x000fc8000f8e960a */
[----:B------:R-:W-:Y:S08]  /*2ff0*/  HMMA.16816.F32 R36, R80, R40, RZ ;  /* 0x000000285024723c */ /* 0x000ff000000018ff */
[----:B------:R-:W-:Y:S07]  /*3000*/  HMMA.16816.F32 R44, R12, R8, R44 ;  /* 0x000000080c2c723c */ /* 0x000fee000000182c */
[----:B------:R-:W-:Y:S01]  /*3010*/  LOP3.LUT R8, R11, UR16, R62, 0x96, !PT ;  /* 0x000000100b087c12 */ /* 0x000fe2000f8e963e */
[----:B------:R-:W-:Y:S01]  /*3020*/  IMAD.WIDE.U32 R10, R10, -0x2daee0ad, RZ ;  /* 0xd2511f530a0a7825 */ /* 0x000fe200078e00ff */
[----:B------:R-:W-:Y:S03]  /*3030*/  HMMA.16816.F32 R60, R80, R64, RZ ;  /* 0x00000040503c723c */ /* 0x000fe600000018ff */
[----:B------:R-:W-:-:S05]  /*3040*/  IMAD.WIDE.U32 R8, R8, -0x2daee0ad, RZ ;  /* 0xd2511f5308087825 */ /* 0x000fca00078e00ff */
[----:B------:R-:W-:Y:S01]  /*3050*/  LOP3.LUT R74, R9, UR13, R74, 0x96, !PT ;  /* 0x0000000d094a7c12 */ /* 0x000fe2000f8e964a */
[----:B------:R-:W-:Y:S01]  /*3060*/  HMMA.16816.F32 R36, R12, R16, R36 ;  /* 0x000000100c24723c */ /* 0x000fe20000001824 */
[----:B------:R-:W-:-:S03]  /*3070*/  LOP3.LUT R8, R11, UR11, R8, 0x96, !PT ;  /* 0x0000000b0b087c12 */ /* 0x000fc6000f8e9608 */
[----:B------:R-:W-:-:S04]  /*3080*/  IMAD.WIDE.U32 R74, R74, -0x326172a9, RZ ;  /* 0xcd9e8d574a4a7825 */ /* 0x000fc800078e00ff */
[----:B------:R-:W-:Y:S01]  /*3090*/  HMMA.16816.F32 R40, R80, R42, RZ ;  /* 0x0000002a5028723c */ /* 0x000fe200000018ff */
[----:B------:R-:W-:Y:S01]  /*30a0*/  LOP3.LUT R72, R75, UR12, R72, 0x96, !PT ;  /* 0x0000000c4b487c12 */ /* 0x000fe2000f8e9648 */
[----:B------:R-:W-:-:S04]  /*30b0*/  IMAD.WIDE.U32 R16, R8, -0x326172a9, RZ ;  /* 0xcd9e8d5708107825 */ /* 0x000fc800078e00ff */
[----:B------:R-:W-:Y:S01]  /*30c0*/  IMAD.WIDE.U32 R72, R72, -0x2daee0ad, RZ ;  /* 0xd2511f5348487825 */ /* 0x000fe200078e00ff */
[----:B------:R-:W-:Y:S01]  /*30d0*/  LOP3.LUT R8, R17, UR10, R74, 0x96, !PT ;  /* 0x0000000a11087c12 */ /* 0x000fe2000f8e964a */
[----:B------:R-:W-:Y:S03]  /*30e0*/  HMMA.16816.F32 R64, R80, R66, RZ ;  /* 0x000000425040723c */ /* 0x000fe600000018ff */
[----:B------:R-:W-:Y:S01]  /*30f0*/  LOP3.LUT R10, R73, UR9, R10, 0x96, !PT ;  /* 0x00000009490a7c12 */ /* 0x000fe2000f8e960a */
[----:B------:R-:W-:-:S04]  /*3100*/  IMAD.WIDE.U32 R8, R8, -0x2daee0ad, RZ ;  /* 0xd2511f5308087825 */ /* 0x000fc800078e00ff */
[----:B------:R-:W-:Y:S01]  /*3110*/  IMAD.WIDE.U32 R10, R10, -0x326172a9, RZ ;  /* 0xcd9e8d570a0a7825 */ /* 0x000fe200078e00ff */
[----:B-1----:R-:W-:Y:S04]  /*3120*/  HMMA.16816.F32 R60, R12, R4, R60 ;  /* 0x000000040c3c723c */ /* 0x002fe8000000183c */
[----:B------:R-:W-:-:S03]  /*3130*/  LOP3.LUT R17, R11, UR8, R16, 0x96, !PT ;  /* 0x000000080b117c12 */ /* 0x000fc6000f8e9610 */
[----:B------:R-:W-:Y:S01]  /*3140*/  LOP3.LUT R4, R9, UR7, R72, 0x96, !PT ;  /* 0x0000000709047c12 */ /* 0x000fe2000f8e9648 */
[----:B------:R-:W-:Y:S01]  /*3150*/  HMMA.16816.F32 R40, R12, R18, R40 ;  /* 0x000000120c28723c */ /* 0x000fe20000001828 */
[----:B------:R-:W-:-:S04]  /*3160*/  IMAD.WIDE.U32 R72, R17, -0x2daee0ad, RZ ;  /* 0xd2511f5311487825 */ /* 0x000fc800078e00ff */
[----:B------:R-:W-:Y:S01]  /*3170*/  IMAD.WIDE.U32 R4, R4, -0x326172a9, RZ ;  /* 0xcd9e8d5704047825 */ /* 0x000fe200078e00ff */
[----:B------:R-:W-:Y:S02]  /*3180*/  LOP3.LUT R17, R72, 0xff, RZ, 0xc0, !PT ;  /* 0x000000ff48117812 */ /* 0x000fe400078ec0ff */
[----:B------:R-:W-:Y:S02]  /*3190*/  HMMA.16816.F32 R64, R12, R6, R64 ;  /* 0x000000060c40723c */ /* 0x000fe40000001840 */
[C---:B------:R-:W-:Y:S02]  /*31a0*/  LOP3.LUT R18, R4.reuse, 0xffff, RZ, 0xc0, !PT ;  /* 0x0000ffff04127812 */ /* 0x040fe400078ec0ff */
[----:B------:R-:W-:Y:S02]  /*31b0*/  LOP3.LUT R105, R4, 0xff, RZ, 0xc0, !PT ;  /* 0x000000ff04697812 */ /* 0x000fe400078ec0ff */
[--C-:B------:R-:W-:Y:S02]  /*31c0*/  SHF.R.U32.HI R11, RZ, 0x10, R4.reuse ;  /* 0x00000010ff0b7819 */ /* 0x100fe40000011604 */
[----:B------:R-:W-:-:S02]  /*31d0*/  SHF.R.U32.HI R16, RZ, 0x18, R4 ;  /* 0x00000018ff107819 */ /* 0x000fc40000011604 */
[----:B------:R-:W-:Y:S02]  /*31e0*/  LOP3.LUT R4, R73, UR18, R8, 0x96, !PT ;  /* 0x0000001249047c12 */ /* 0x000fe4000f8e9608 */
[----:B------:R-:W-:Y:S02]  /*31f0*/  LOP3.LUT R6, R72, 0xffff, RZ, 0xc0, !PT ;  /* 0x0000ffff48067812 */ /* 0x000fe400078ec0ff */
[--C-:B------:R-:W-:Y:S02]  /*3200*/  SHF.R.U32.HI R7, RZ, 0x10, R72.reuse ;  /* 0x00000010ff077819 */ /* 0x100fe40000011648 */
[----:B------:R-:W-:Y:S02]  /*3210*/  SHF.R.U32.HI R8, RZ, 0x18, R72 ;  /* 0x00000018ff087819 */ /* 0x000fe40000011648 */
[----:B------:R-:W1:Y:S01]  /*3220*/  LDSM.16.MT88.4 R72, [R114+0x8000] ;  /* 0x008000007248783b */ /* 0x000e620000004200 */
[----:B------:R-:W-:Y:S02]  /*3230*/  SHF.R.U32.HI R6, RZ, 0x8, R6 ;  /* 0x00000008ff067819 */ /* 0x000fe40000011606 */
[----:B------:R-:W-:-:S02]  /*3240*/  LOP3.LUT R10, R5, UR17, R10, 0x96, !PT ;  /* 0x00000011050a7c12 */ /* 0x000fc4000f8e960a */
[----:B------:R-:W-:Y:S02]  /*3250*/  LOP3.LUT R11, R11, 0xff, RZ, 0xc0, !PT ;  /* 0x000000ff0b0b7812 */ /* 0x000fe400078ec0ff */
[----:B------:R-:W-:Y:S02]  /*3260*/  SHF.R.U32.HI R5, RZ, 0x10, R4 ;  /* 0x00000010ff057819 */ /* 0x000fe40000011604 */
[----:B------:R-:W-:Y:S02]  /*3270*/  PRMT R17, R17, 0x5410, R6 ;  /* 0x0000541011117816 */ /* 0x000fe40000000006 */
[----:B------:R-:W-:Y:S02]  /*3280*/  PRMT R11, R11, 0x5410, R16 ;  /* 0x000054100b0b7816 */ /* 0x000fe40000000010 */
[C---:B------:R-:W-:Y:S01]  /*3290*/  LOP3.LUT R6, R4.reuse, 0xffff, RZ, 0xc0, !PT ;  /* 0x0000ffff04067812 */ /* 0x040fe200078ec0ff */
[--C-:B------:R-:W-:Y:S01]  /*32a0*/  HSET2.LE.AND R17, R17, R76.reuse, PT ;  /* 0x0000004c11117233 */ /* 0x100fe20003803000 */
[----:B------:R-:W-:Y:S01]  /*32b0*/  LOP3.LUT R19, R4, 0xff, RZ, 0xc0, !PT ;  /* 0x000000ff04137812 */ /* 0x000fe200078ec0ff */
[----:B------:R-:W-:Y:S01]  /*32c0*/  HSET2.LE.AND R11, R11, R76, PT ;  /* 0x0000004c0b0b7233 */ /* 0x000fe20003803000 */
[----:B------:R-:W-:-:S02]  /*32d0*/  LOP3.LUT R16, R10, 0xffff, RZ, 0xc0, !PT ;  /* 0x0000ffff0a107812 */ /* 0x000fc400078ec0ff */
[----:B------:R-:W-:Y:S02]  /*32e0*/  SHF.R.U32.HI R4, RZ, 0x18, R4 ;  /* 0x00000018ff047819 */ /* 0x000fe40000011604 */
[----:B------:R-:W-:Y:S02]  /*32f0*/  LOP3.LUT R7, R7, 0xff, RZ, 0xc0, !PT ;  /* 0x000000ff07077812 */ /* 0x000fe400078ec0ff */
[----:B------:R-:W-:Y:S02]  /*3300*/  LOP3.LUT R5, R5, 0xff, RZ, 0xc0, !PT ;  /* 0x000000ff05057812 */ /* 0x000fe400078ec0ff */
[----:B------:R-:W-:Y:S02]  /*3310*/  SHF.R.U32.HI R18, RZ, 0x8, R18 ;  /* 0x00000008ff127819 */ /* 0x000fe40000011612 */
[----:B------:R-:W-:Y:S02]  /*3320*/  LOP3.LUT R85, R10, 0xff, RZ, 0xc0, !PT ;  /* 0x000000ff0a557812 */ /* 0x000fe400078ec0ff */
[----:B------:R-:W-:-:S02]  /*3330*/  SHF.R.U32.HI R16, RZ, 0x8, R16 ;  /* 0x00000008ff107819 */ /* 0x000fc40000011610 */
[----:B------:R-:W-:Y:S02]  /*3340*/  SHF.R.U32.HI R6, RZ, 0x8, R6 ;  /* 0x00000008ff067819 */ /* 0x000fe40000011606 */
[----:B------:R-:W-:Y:S02]  /*3350*/  PRMT R7, R7, 0x5410, R8 ;  /* 0x0000541007077816 */ /* 0x000fe40000000008 */
[----:B------:R-:W-:Y:S02]  /*3360*/  PRMT R5, R5, 0x5410, R4 ;  /* 0x0000541005057816 */ /* 0x000fe40000000004 */
[----:B------:R-:W-:Y:S02]  /*3370*/  PRMT R105, R105, 0x5410, R18 ;  /* 0x0000541069697816 */ /* 0x000fe40000000012 */
[----:B------:R-:W-:Y:S01]  /*3380*/  PRMT R85, R85, 0x5410, R16 ;  /* 0x0000541055557816 */ /* 0x000fe20000000010 */
[--C-:B------:R-:W-:Y:S01]  /*3390*/  HSET2.LE.AND R16, R7, R76.reuse, PT ;  /* 0x0000004c07107233 */ /* 0x100fe20003803000 */
[----:B------:R-:W-:Y:S01]  /*33a0*/  PRMT R19, R19, 0x5410, R6 ;  /* 0x0000541013137816 */ /* 0x000fe20000000006 */
[--C-:B------:R-:W-:Y:S01]  /*33b0*/  HSET2.LE.AND R18, R5, R76.reuse, PT ;  /* 0x0000004c05127233 */ /* 0x100fe20003803000 */
[--C-:B------:R-:W-:Y:S01]  /*33c0*/  SHF.R.U32.HI R9, RZ, 0x10, R10.reuse ;  /* 0x00000010ff097819 */ /* 0x100fe2000001160a */
[----:B------:R-:W2:Y:S01]  /*33d0*/  LDSM.16.MT88.4 R4, [R114+0x8400] ;  /* 0x008400007204783b */ /* 0x000ea20000004200 */
[----:B------:R-:W-:Y:S01]  /*33e0*/  SHF.R.U32.HI R10, RZ, 0x18, R10 ;  /* 0x00000018ff0a7819 */ /* 0x000fe2000001160a */
[--C-:B------:R-:W-:Y:S01]  /*33f0*/  HSET2.LE.AND R8, R85, R76.reuse, PT ;  /* 0x0000004c55087233 */ /* 0x100fe20003803000 */
[----:B------:R-:W-:Y:S01]  /*3400*/  LOP3.LUT R9, R9, 0xff, RZ, 0xc0, !PT ;  /* 0x000000ff09097812 */ /* 0x000fe200078ec0ff */
[----:B------:R-:W-:Y:S01]  /*3410*/  HSET2.LE.AND R19, R19, R76, PT ;  /* 0x0000004c13137233 */ /* 0x000fe20003803000 */
[----:B------:R-:W-:-:S02]  /*3420*/  FADD.FTZ R85, R71, R104 ;  /* 0x0000006847557221 */ /* 0x000fc40000010000 */
[----:B------:R-:W-:Y:S01]  /*3430*/  PRMT R9, R9, 0x5410, R10 ;  /* 0x0000541009097816 */ /* 0x000fe2000000000a */
[----:B------:R-:W-:-:S04]  /*3440*/  HSET2.LE.AND R10, R105, R76, PT ;  /* 0x0000004c690a7233 */ /* 0x000fc80003803000 */
[----:B------:R-:W-:Y:S01]  /*3450*/  HSET2.LE.AND R9, R9, R76, PT ;  /* 0x0000004c09097233 */ /* 0x000fe20003803000 */
[----:B------:R-:W-:Y:S02]  /*3460*/  FADD.FTZ R76, R68, R69 ;  /* 0x00000045444c7221 */ /* 0x000fe40000010000 */
[----:B-1----:R-:W-:Y:S02]  /*3470*/  HMMA.16816.F32 R68, R80, R72, RZ ;  /* 0x000000485044723c */ /* 0x002fe400000018ff */
[----:B------:R-:W-:-:S04]  /*3480*/  FADD.FTZ R104, R77, R76 ;  /* 0x0000004c4d687221 */ /* 0x000fc80000010000 */
[----:B------:R-:W-:Y:S02]  /*3490*/  FADD.FTZ R103, R103, R104 ;  /* 0x0000006867677221 */ /* 0x000fe40000010000 */
[----:B------:R-:W-:Y:S11]  /*34a0*/  HMMA.16816.F32 R72, R80, R74, RZ ;  /* 0x0000004a5048723c */ /* 0x000ff600000018ff */
[----:B------:R-:W-:Y:S05]  /*34b0*/  @!UPT UIADD3 URZ, URZ, URZ, URZ ;  /* 0x0000003f3f3ff290 */ /* 0x000fea000fffe03f */
[C---:B--2---:R-:W-:Y:S07]  /*34c0*/  HMMA.16816.F32 R68, R12.reuse, R4, R68 ;  /* 0x000000040c44723c */ /* 0x044fee0000001844 */
[----:B------:R-:W-:Y:S01]  /*34d0*/  FADD.FTZ R4, R84, R85 ;  /* 0x0000005554047221 */ /* 0x000fe20000010000 */
[----:B------:R-:W-:Y:S01]  /*34e0*/  HMMA.16816.F32 R72, R12, R6, R72 ;  /* 0x000000060c48723c */ /* 0x000fe20000001848 */
[----:B------:R-:W-:Y:S02]  /*34f0*/  FFMA.FTZ R85, R24, c[0x0][0x23c], -R78 ;  /* 0x00008f0018557a23 */ /* 0x000fe4000001084e */
[----:B------:R-:W-:-:S02]  /*3500*/  FADD.FTZ R105, R79, R4 ;  /* 0x000000044f697221 */ /* 0x000fc40000010000 */
[----:B------:R-:W1:Y:S01]  /*3510*/  LDSM.16.MT88.4 R4, [R112+0x8000] ;  /* 0x008000007004783b */ /* 0x000e620000004200 */
[--C-:B------:R-:W-:Y:S02]  /*3520*/  FFMA.FTZ R84, R26, c[0x0][0x23c], -R78.reuse ;  /* 0x00008f001a547a23 */ /* 0x100fe4000001084e */
[--C-:B------:R-:W-:Y:S02]  /*3530*/  FFMA.FTZ R26, R28, c[0x0][0x23c], -R78.reuse ;  /* 0x00008f001c1a7a23 */ /* 0x100fe4000001084e */
[----:B------:R-:W-:Y:S01]  /*3540*/  FFMA.FTZ R24, R34, c[0x0][0x23c], -R78 ;  /* 0x00008f0022187a23 */ /* 0x000fe2000001084e */
[----:B------:R-:W-:Y:S01]  /*3550*/  MUFU.EX2 R28, R84 ;  /* 0x00000054001c7308 */ /* 0x000fe20000000800 */
[----:B------:R-:W-:-:S04]  /*3560*/  FADD.FTZ R86, R102, R105 ;  /* 0x0000006966567221 */ /* 0x000fc80000010000 */
[----:B------:R-:W-:-:S03]  /*3570*/  FADD.FTZ R23, R23, R86 ;  /* 0x0000005617177221 */ /* 0x000fc60000010000 */
[----:B------:R-:W-:Y:S01]  /*3580*/  MUFU.EX2 R34, R85 ;  /* 0x0000005500227308 */ /* 0x000fe20000000800 */
[----:B------:R-:W-:-:S04]  /*3590*/  FADD.FTZ R22, R22, R23 ;  /* 0x0000001716167221 */ /* 0x000fc80000010000 */
[----:B------:R-:W-:-:S03]  /*35a0*/  FADD.FTZ R22, R3, R22 ;  /* 0x0000001603167221 */ /* 0x000fc60000010000 */
[----:B------:R-:W-:Y:S08]  /*35b0*/  MUFU.EX2 R26, R26 ;  /* 0x0000001a001a7308 */ /* 0x000ff00000000800 */
[----:B------:R-:W2:Y:S01]  /*35c0*/  MUFU.EX2 R24, R24 ;  /* 0x0000001800187308 */ /* 0x000ea20000000800 */
[C---:B-1----:R-:W-:Y:S07]  /*35d0*/  HMMA.16816.F32 R76, R80.reuse, R4, RZ ;  /* 0x00000004504c723c */ /* 0x042fee00000018ff */
[--C-:B------:R-:W-:Y:S01]  /*35e0*/  FFMA.FTZ R5, R30, c[0x0][0x23c], -R91.reuse ;  /* 0x00008f001e057a23 */ /* 0x100fe2000001085b */
[----:B------:R-:W-:Y:S01]  /*35f0*/  HMMA.16816.F32 R80, R80, R6, RZ ;  /* 0x000000065050723c */ /* 0x000fe200000018ff */
[----:B------:R-:W-:-:S02]  /*3600*/  FFMA.FTZ R4, R31, c[0x0][0x23c], -R91 ;  /* 0x00008f001f047a23 */ /* 0x000fc4000001085b */
[----:B------:R1:W-:Y:S01]  /*3610*/  MUFU.EX2 R85, R5 ;  /* 0x0000000500557308 */ /* 0x0003e20000000800 */
[--C-:B------:R-:W-:Y:S02]  /*3620*/  FFMA.FTZ R30, R87, c[0x0][0x23c], -R91.reuse ;  /* 0x00008f00571e7a23 */ /* 0x100fe4000001085b */
[----:B------:R-:W-:Y:S01]  /*3630*/  FFMA.FTZ R31, R88, c[0x0][0x23c], -R91 ;  /* 0x00008f00581f7a23 */ /* 0x000fe2000001085b */
[----:B--2---:R-:W-:Y:S01]  /*3640*/  F2FP.PACK_AB R6, R109, R24 ;  /* 0x000000186d06723e */ /* 0x004fe200000000ff */
[----:B------:R-:W-:-:S03]  /*3650*/  FADD.FTZ R88, R90, R103 ;  /* 0x000000675a587221 */ /* 0x000fc60000010000 */
[----:B------:R-:W2:Y:S01]  /*3660*/  MUFU.EX2 R84, R4 ;  /* 0x0000000400547308 */ /* 0x000ea20000000800 */
[----:B------:R-:W-:Y:S01]  /*3670*/  LOP3.LUT R6, R17, R6, RZ, 0xc0, !PT ;  /* 0x0000000611067212 */ /* 0x000fe200078ec0ff */
[----:B------:R-:W-:-:S04]  /*3680*/  FADD.FTZ R21, R21, R88 ;  /* 0x0000005815157221 */ /* 0x000fc80000010000 */
[----:B------:R-:W-:Y:S02]  /*3690*/  FADD.FTZ R21, R20, R21 ;  /* 0x0000001514157221 */ /* 0x000fe40000010000 */
[----:B------:R-:W3:Y:S01]  /*36a0*/  MUFU.EX2 R30, R30 ;  /* 0x0000001e001e7308 */ /* 0x000ee20000000800 */
[----:B-1----:R-:W-:Y:S01]  /*36b0*/  F2FP.PACK_AB R5, R29, R34 ;  /* 0x000000221d05723e */ /* 0x002fe200000000ff */
[----:B------:R-:W-:-:S03]  /*36c0*/  FADD.FTZ R34, R34, R21 ;  /* 0x0000001522227221 */ /* 0x000fc60000010000 */
[----:B------:R-:W-:Y:S01]  /*36d0*/  LOP3.LUT R8, R8, R5, RZ, 0xc0, !PT ;  /* 0x0000000508087212 */ /* 0x000fe200078ec0ff */
[----:B------:R-:W-:Y:S01]  /*36e0*/  FADD.FTZ R29, R29, R34 ;  /* 0x000000221d1d7221 */ /* 0x000fe20000010000 */
[----:B------:R-:W-:Y:S01]  /*36f0*/  F2FP.PACK_AB R5, R27, R28 ;  /* 0x0000001c1b05723e */ /* 0x000fe200000000ff */
[----:B------:R-:W1:Y:S01]  /*3700*/  MUFU.EX2 R31, R31 ;  /* 0x0000001f001f7308 */ /* 0x000e620000000800 */
[----:B--2---:R-:W-:Y:S01]  /*3710*/  F2FP.PACK_AB R4, R84, R85 ;  /* 0x000000555404723e */ /* 0x004fe200000000ff */
[----:B------:R-:W-:Y:S01]  /*3720*/  FADD.FTZ R85, R85, R22 ;  /* 0x0000001655557221 */ /* 0x000fe20000010000 */
[----:B------:R-:W-:Y:S01]  /*3730*/  LOP3.LUT R10, R10, R5, RZ, 0xc0, !PT ;  /* 0x000000050a0a7212 */ /* 0x000fe200078ec0ff */
[----:B------:R-:W-:Y:S01]  /*3740*/  FADD.FTZ R28, R28, R29 ;  /* 0x0000001d1c1c7221 */ /* 0x000fe20000010000 */
[----:B------:R-:W-:Y:S01]  /*3750*/  LOP3.LUT R9, R9, R4, RZ, 0xc0, !PT ;  /* 0x0000000409097212 */ /* 0x000fe200078ec0ff */
[----:B------:R-:W-:Y:S01]  /*3760*/  FADD.FTZ R84, R84, R85 ;  /* 0x0000005554547221 */ /* 0x000fe20000010000 */
[----:B------:R-:W-:Y:S01]  /*3770*/  F2FP.PACK_AB R4, R32, R35 ;  /* 0x000000232004723e */ /* 0x000fe200000000ff */
[----:B------:R-:W-:Y:S01]  /*3780*/  FADD.FTZ R27, R27, R28 ;  /* 0x0000001c1b1b7221 */ /* 0x000fe20000010000 */
[----:B---3--:R-:W-:Y:S01]  /*3790*/  F2FP.PACK_AB R5, R30, R33 ;  /* 0x000000211e05723e */ /* 0x008fe200000000ff */
[----:B------:R-:W-:Y:S01]  /*37a0*/  FADD.FTZ R35, R35, R84 ;  /* 0x0000005423237221 */ /* 0x000fe20000010000 */
[----:B------:R-:W-:-:S02]  /*37b0*/  LOP3.LUT R11, R11, R4, RZ, 0xc0, !PT ;  /* 0x000000040b0b7212 */ /* 0x000fc400078ec0ff */
[----:B------:R-:W-:Y:S01]  /*37c0*/  F2FP.PACK_AB R4, R25, R26 ;  /* 0x0000001a1904723e */ /* 0x000fe200000000ff */
[----:B------:R-:W-:Y:S01]  /*37d0*/  FADD.FTZ R32, R32, R35 ;  /* 0x0000002320207221 */ /* 0x000fe20000010000 */
[----:B------:R-:W-:Y:S01]  /*37e0*/  LOP3.LUT R5, R18, R5, RZ, 0xc0, !PT ;  /* 0x0000000512057212 */ /* 0x000fe200078ec0ff */
[----:B------:R-:W-:Y:S01]  /*37f0*/  FADD.FTZ R26, R26, R27 ;  /* 0x0000001b1a1a7221 */ /* 0x000fe20000010000 */
[----:B-1----:R-:W-:Y:S01]  /*3800*/  F2FP.PACK_AB R7, R108, R31 ;  /* 0x0000001f6c07723e */ /* 0x002fe200000000ff */
[----:B------:R-:W-:Y:S01]  /*3810*/  FADD.FTZ R33, R33, R32 ;  /* 0x0000002021217221 */ /* 0x000fe20000010000 */
[----:B------:R-:W-:Y:S01]  /*3820*/  LOP3.LUT R4, R19, R4, RZ, 0xc0, !PT ;  /* 0x0000000413047212 */ /* 0x000fe200078ec0ff */
        /* <DEDUP_REMOVED lines=29> */
[----:B------:R-:W2:Y:S04]  /*3a00*/  LDSM.16.MT88.4 R12, [R112+0x6c00] ;  /* 0x006c0000700c783b */ /* 0x000ea80000004200 */
[----:B------:R-:W3:Y:S03]  /*3a10*/  LDSM.16.MT88.4 R8, [R114+0x7c00] ;  /* 0x007c00007208783b */ /* 0x000ee60000004200 */
[C---:B-1----:R-:W-:Y:S08]  /*3a20*/  HMMA.16816.F32 R36, R4.reuse, R16, R36 ;  /* 0x000000100424723c */ /* 0x042ff00000001824 */
[C---:B------:R-:W-:Y:S01]  /*3a30*/  HMMA.16816.F32 R40, R4.reuse, R18, R40 ;  /* 0x000000120428723c */ /* 0x040fe20000001828 */
[----:B------:R-:W1:Y:S07]  /*3a40*/  LDSM.16.MT88.4 R16, [R112+0x7c00] ;  /* 0x007c00007010783b */ /* 0x000e6e0000004200 */
[C---:B--2---:R-:W-:Y:S08]  /*3a50*/  HMMA.16816.F32 R44, R4.reuse, R12, R44 ;  /* 0x0000000c042c723c */ /* 0x044ff0000000182c */
[C---:B------:R-:W-:Y:S01]  /*3a60*/  HMMA.16816.F32 R48, R4.reuse, R14, R48 ;  /* 0x0000000e0430723c */ /* 0x040fe20000001830 */
[----:B------:R-:W2:Y:S07]  /*3a70*/  LDSM.16.MT88.4 R12, [R114+0x8c00] ;  /* 0x008c0000720c783b */ /* 0x000eae0000004200 */
[C---:B---3--:R-:W-:Y:S08]  /*3a80*/  HMMA.16816.F32 R52, R4.reuse, R8, R52 ;  /* 0x000000080434723c */ /* 0x048ff00000001834 */
[C---:B------:R-:W-:Y:S01]  /*3a90*/  HMMA.16816.F32 R56, R4.reuse, R10, R56 ;  /* 0x0000000a0438723c */ /* 0x040fe20000001838 */
[----:B------:R-:W3:Y:S07]  /*3aa0*/  LDSM.16.MT88.4 R8, [R112+0x8c00] ;  /* 0x008c00007008783b */ /* 0x000eee0000004200 */
[C---:B-1----:R-:W-:Y:S08]  /*3ab0*/  HMMA.16816.F32 R60, R4.reuse, R16, R60 ;  /* 0x00000010043c723c */ /* 0x042ff0000000183c */
[C---:B------:R-:W-:Y:S08]  /*3ac0*/  HMMA.16816.F32 R64, R4.reuse, R18, R64 ;  /* 0x000000120440723c */ /* 0x040ff00000001840 */
[C---:B--2---:R-:W-:Y:S08]  /*3ad0*/  HMMA.16816.F32 R68, R4.reuse, R12, R68 ;  /* 0x0000000c0444723c */ /* 0x044ff00000001844 */
[C---:B------:R-:W-:Y:S08]  /*3ae0*/  HMMA.16816.F32 R72, R4.reuse, R14, R72 ;  /* 0x0000000e0448723c */ /* 0x040ff00000001848 */
[C---:B---3--:R-:W-:Y:S08]  /*3af0*/  HMMA.16816.F32 R76, R4.reuse, R8, R76 ;  /* 0x00000008044c723c */ /* 0x048ff0000000184c */
        /* <DEDUP_REMOVED lines=11> */
[----:B------:R-:W-:Y:S01]  /*3bb0*/  IMAD.MOV.U32 R3, RZ, RZ, 0x40 ;  /* 0x00000040ff037424 */ /* 0x000fe200078e00ff */
[----:B------:R-:W-:Y:S01]  /*3bc0*/  LEA R12, P1, R5, c[0x0][0x170], 0x1 ;  /* 0x00005c00050c7a11 */ /* 0x000fe200078208ff */
[----:B------:R-:W-:Y:S02]  /*3bd0*/  IMAD.IADD R7, R7, 0x1, R4 ;  /* 0x0000000107077824 */ /* 0x000fe400078e0204 */
[----:B------:R-:W-:-:S03]  /*3be0*/  IMAD.WIDE.U32 R8, R3, c[0x0][0x1a0], RZ ;  /* 0x0000680003087a25 */ /* 0x000fc600078e00ff */
[----:B------:R-:W-:Y:S01]  /*3bf0*/  LEA.HI.X R4, R6, R127, R7, 0x6, P0 ;  /* 0x0000007f06047211 */ /* 0x000fe200000f3407 */
[----:B------:R-:W-:Y:S01]  /*3c00*/  IMAD R3, R3, c[0x0][0x1a4], RZ ;  /* 0x0000690003037a24 */ /* 0x000fe200078e02ff */
[----:B------:R-:W-:Y:S02]  /*3c10*/  IADD3 R14, P0, R8, R12, RZ ;  /* 0x0000000c080e7210 */ /* 0x000fe40007f1e0ff */
[----:B------:R-:W-:-:S04]  /*3c20*/  LEA.HI.X R13, R5, c[0x0][0x174], R4, 0x1, P1 ;  /* 0x00005d00050d7a11 */ /* 0x000fc800008f0c04 */
[----:B------:R-:W-:Y:S01]  /*3c30*/  IADD3.X R15, R13, R9, R3, P0, !PT ;  /* 0x000000090d0f7210 */ /* 0x000fe200007fe403 */
        /* <DEDUP_REMOVED lines=90> */
[----:B------:R-:W-:Y:S01]  /*41e0*/  IADD3 R84, R95, -0x2, RZ ;  /* 0xfffffffe5f547810 */ /* 0x000fe20007ffe0ff */
[----:B------:R-:W-:Y:S04]  /*41f0*/  HMMA.16816.F32 R4, R88, R86, R4 ;  /* 0x000000565804723c */ /* 0x000fe80000001804 */
[----:B------:R-:W-:-:S05]  /*4200*/  IMAD R3, R84, 0x40, R101 ;  /* 0x0000004054037824 */ /* 0x000fca00078e0265 */
[C---:B------:R-:W-:Y:S01]  /*4210*/  IADD3 R84, R3.reuse, 0x1, RZ ;  /* 0x0000000103547810 */ /* 0x040fe20007ffe0ff */
[----:B------:R-:W-:Y:S03]  /*4220*/  BAR.SYNC.DEFER_BLOCKING 0x0 ;  /* 0x0000000000007b1d */ /* 0x000fe60000010000 */
[C---:B------:R-:W-:Y:S02]  /*4230*/  ISETP.GE.AND P0, PT, R84.reuse, R100, PT ;  /* 0x000000645400720c */ /* 0x040fe40003f06270 */
[----:B------:R-:W-:Y:S02]  /*4240*/  ISETP.GE.AND P4, PT, R84, R99, PT ;  /* 0x000000635400720c */ /* 0x000fe40003f86270 */
[----:B------:R-:W-:Y:S02]  /*4250*/  IADD3 R84, R3, 0x8, RZ ;  /* 0x0000000803547810 */ /* 0x000fe40007ffe0ff */
[----:B------:R-:W-:-:S02]  /*4260*/  FSEL R33, R33, -INF , !P0 ;  /* 0xff80000021217808 */ /* 0x000fc40004000000 */
[CC--:B------:R-:W-:Y:S02]  /*4270*/  ISETP.GE.AND P5, PT, R84.reuse, R100.reuse, PT ;  /* 0x000000645400720c */ /* 0x0c0fe40003fa6270 */
[-C--:B------:R-:W-:Y:S02]  /*4280*/  ISETP.GE.AND P1, PT, R84, R99.reuse, PT ;  /* 0x000000635400720c */ /* 0x080fe40003f26270 */
[----:B------:R-:W-:Y:S02]  /*4290*/  IADD3 R84, R3, 0x9, RZ ;  /* 0x0000000903547810 */ /* 0x000fe40007ffe0ff */
[----:B------:R-:W-:Y:S02]  /*42a0*/  FSEL R101, R30, -INF , !P1 ;  /* 0xff8000001e657808 */ /* 0x000fe40004800000 */
[C---:B------:R-:W-:Y:S02]  /*42b0*/  ISETP.GE.AND P3, PT, R84.reuse, R100, PT ;  /* 0x000000645400720c */ /* 0x040fe40003f66270 */
[----:B------:R-:W-:-:S02]  /*42c0*/  ISETP.GE.AND P6, PT, R84, R99, PT ;  /* 0x000000635400720c */ /* 0x000fc40003fc6270 */
[C---:B------:R-:W-:Y:S02]  /*42d0*/  IADD3 R84, R3.reuse, 0x10, RZ ;  /* 0x0000001003547810 */ /* 0x040fe40007ffe0ff */
[C---:B------:R-:W-:Y:S02]  /*42e0*/  IADD3 R30, R3.reuse, 0x19, RZ ;  /* 0x00000019031e7810 */ /* 0x040fe40007ffe0ff */
[C---:B------:R-:W-:Y:S02]  /*42f0*/  ISETP.GE.AND P2, PT, R84.reuse, R100, PT ;  /* 0x000000645400720c */ /* 0x040fe40003f46270 */
[----:B------:R-:W-:Y:S02]  /*4300*/  ISETP.GE.AND P0, PT, R84, R99, PT ;  /* 0x000000635400720c */ /* 0x000fe40003f06270 */
[----:B------:R-:W-:Y:S02]  /*4310*/  IADD3 R84, R3, 0x11, RZ ;  /* 0x0000001103547810 */ /* 0x000fe40007ffe0ff */
[----:B------:R-:W-:-:S02]  /*4320*/  FSEL R35, R35, -INF , !P4 ;  /* 0xff80000023237808 */ /* 0x000fc40006000000 */
[----:B------:R-:W-:Y:S02]  /*4330*/  FSEL R28, R28, -INF , !P5 ;  /* 0xff8000001c1c7808 */ /* 0x000fe40006800000 */
[C---:B------:R-:W-:Y:S02]  /*4340*/  ISETP.GE.AND P4, PT, R84.reuse, R100, PT ;  /* 0x000000645400720c */ /* 0x040fe40003f86270 */
[----:B------:R-:W-:Y:S02]  /*4350*/  ISETP.GE.AND P5, PT, R84, R99, PT ;  /* 0x000000635400720c */ /* 0x000fe40003fa6270 */
[----:B------:R-:W-:Y:S02]  /*4360*/  FSEL R90, R24, -INF , !P2 ;  /* 0xff800000185a7808 */ /* 0x000fe40005000000 */
[----:B------:R-:W-:Y:S02]  /*4370*/  IADD3 R84, R3, 0x18, RZ ;  /* 0x0000001803547810 */ /* 0x000fe40007ffe0ff */
[----:B------:R-:W-:-:S02]  /*4380*/  FSEL R103, R31, -INF , !P6 ;  /* 0xff8000001f677808 */ /* 0x000fc40007000000 */
[----:B------:R-:W-:Y:S02]  /*4390*/  IADD3 R24, R3, 0x20, RZ ;  /* 0x0000002003187810 */ /* 0x000fe40007ffe0ff */
[-C--:B------:R-:W-:Y:S02]  /*43a0*/  ISETP.GE.AND P6, PT, R30, R100.reuse, PT ;  /* 0x000000641e00720c */ /* 0x080fe40003fc6270 */
[----:B------:R-:W-:Y:S02]  /*43b0*/  FSEL R29, R29, -INF , !P3 ;  /* 0xff8000001d1d7808 */ /* 0x000fe40005800000 */
[----:B------:R-:W-:Y:S02]  /*43c0*/  FSEL R85, R26, -INF , !P0 ;  /* 0xff8000001a557808 */ /* 0x000fe40004000000 */
[----:B------:R-:W-:Y:S02]  /*43d0*/  FSEL R88, R25, -INF , !P4 ;  /* 0xff80000019587808 */ /* 0x000fe40006000000 */
[----:B------:R-:W-:-:S02]  /*43e0*/  ISETP.GE.AND P1, PT, R84, R100, PT ;  /* 0x000000645400720c */ /* 0x000fc40003f26270 */
[-C--:B------:R-:W-:Y:S02]  /*43f0*/  ISETP.GE.AND P3, PT, R84, R99.reuse, PT ;  /* 0x000000635400720c */ /* 0x080fe40003f66270 */
[C---:B------:R-:W-:Y:S02]  /*4400*/  ISETP.GE.AND P0, PT, R24.reuse, R100, PT ;  /* 0x000000641800720c */ /* 0x040fe40003f06270 */
[-C--:B------:R-:W-:Y:S02]  /*4410*/  ISETP.GE.AND P4, PT, R24, R99.reuse, PT ;  /* 0x000000631800720c */ /* 0x080fe40003f86270 */
        /* <DEDUP_REMOVED lines=8> */
[----:B------:R-:W-:-:S02]  /*44a0*/  FSEL R91, R23, -INF , !P2 ;  /* 0xff800000175b7808 */ /* 0x000fc40005000000 */
[-C--:B------:R-:W-:Y:S02]  /*44b0*/  ISETP.GE.AND P0, PT, R21, R99.reuse, PT ;  /* 0x000000631500720c */ /* 0x080fe40003f06270 */
[----:B------:R-:W-:Y:S02]  /*44c0*/  IADD3 R22, R3, 0x30, RZ ;  /* 0x0000003003167810 */ /* 0x000fe40007ffe0ff */
[----:B------:R-:W-:Y:S02]  /*44d0*/  FSEL R20, R20, -INF , !P1 ;  /* 0xff80000014147808 */ /* 0x000fe40004800000 */
[----:B------:R-:W-:Y:S02]  /*44e0*/  ISETP.GE.AND P2, PT, R21, R100, PT ;  /* 0x000000641500720c */ /* 0x000fe40003f46270 */
[----:B------:R-:W-:Y:S02]  /*44f0*/  ISETP.GE.AND P1, PT, R24, R99, PT ;  /* 0x000000631800720c */ /* 0x000fe40003f26270 */
[----:B------:R-:W-:-:S02]  /*4500*/  FSEL R21, R18, -INF , !P4 ;  /* 0xff80000012157808 */ /* 0x000fc40006000000 */
[----:B------:R-:W-:Y:S02]  /*4510*/  IADD3 R24, R3, 0x28, RZ ;  /* 0x0000002803187810 */ /* 0x000fe40007ffe0ff */
[----:B------:R-:W-:Y:S02]  /*4520*/  FSEL R18, R17, -INF , !P5 ;  /* 0xff80000011127808 */ /* 0x000fe40006800000 */
[----:B------:R-:W-:Y:S02]  /*4530*/  ISETP.GE.AND P5, PT, R22, R99, PT ;  /* 0x000000631600720c */ /* 0x000fe40003fa6270 */
[----:B------:R-:W-:Y:S02]  /*4540*/  FSEL R15, R15, -INF , !P0 ;  /* 0xff8000000f0f7808 */ /* 0x000fe40004000000 */
[-C--:B------:R-:W-:Y:S02]  /*4550*/  ISETP.GE.AND P0, PT, R3, R100.reuse, PT ;  /* 0x000000640300720c */ /* 0x080fe40003f06270 */
[----:B------:R-:W-:-:S02]  /*4560*/  ISETP.GE.AND P3, PT, R24, R100, PT ;  /* 0x000000641800720c */ /* 0x000fc40003f66270 */
[----:B------:R-:W-:Y:S02]  /*4570*/  ISETP.GE.AND P6, PT, R24, R99, PT ;  /* 0x000000631800720c */ /* 0x000fe40003fc6270 */
[----:B------:R-:W-:Y:S02]  /*4580*/  FSEL R24, R10, -INF , !P5 ;  /* 0xff8000000a187808 */ /* 0x000fe40006800000 */
[----:B------:R-:W-:Y:S02]  /*4590*/  FSEL R10, R32, -INF , !P0 ;  /* 0xff800000200a7808 */ /* 0x000fe40004000000 */
[----:B------:R-:W-:Y:S02]  /*45a0*/  ISETP.NE.AND P0, PT, R95, 0x2, PT ;  /* 0x000000025f00780c */ /* 0x000fe40003f05270 */
[----:B------:R-:W-:Y:S02]  /*45b0*/  IADD3 R17, R3, 0x31, RZ ;  /* 0x0000003103117810 */ /* 0x000fe40007ffe0ff */
[----:B------:R-:W-:-:S02]  /*45c0*/  ISETP.GE.AND P4, PT, R22, R100, PT ;  /* 0x000000641600720c */ /* 0x000fc40003f86270 */
[----:B------:R-:W-:Y:S02]  /*45d0*/  FSEL R19, R19, -INF , !P1 ;  /* 0xff80000013137808 */ /* 0x000fe40004800000 */
[----:B------:R-:W-:Y:S02]  /*45e0*/  ISETP.GE.AND P1, PT, R17, R100, PT ;  /* 0x000000641100720c */ /* 0x000fe40003f26270 */
[----:B------:R-:W-:Y:S02]  /*45f0*/  FSEL R22, R13, -INF , !P2 ;  /* 0xff8000000d167808 */ /* 0x000fe40005000000 */
[C---:B------:R-:W-:Y:S02]  /*4600*/  IADD3 R23, R3.reuse, 0x38, RZ ;  /* 0x0000003803177810 */ /* 0x040fe40007ffe0ff */
[----:B------:R-:W-:Y:S02]  /*4610*/  IADD3 R13, R3, 0x39, RZ ;  /* 0x00000039030d7810 */ /* 0x000fe40007ffe0ff */
[----:B------:R-:W-:-:S02]  /*4620*/  FSEL R12, R12, -INF , !P3 ;  /* 0xff8000000c0c7808 */ /* 0x000fc40005800000 */
[-C--:B------:R-:W-:Y:S02]  /*4630*/  ISETP.GE.AND P3, PT, R17, R99.reuse, PT ;  /* 0x000000631100720c */ /* 0x080fe40003f66270 */
[----:B------:R-:W-:Y:S02]  /*4640*/  FSEL R17, R14, -INF , !P6 ;  /* 0xff8000000e117808 */ /* 0x000fe40007000000 */
[----:B------:R-:W-:Y:S02]  /*4650*/  FSEL R8, R8, -INF , !P4 ;  /* 0xff80000008087808 */ /* 0x000fe40006000000 */
[----:B------:R-:W-:Y:S02]  /*4660*/  FSEL R30, R9, -INF , !P1 ;  /* 0xff800000091e7808 */ /* 0x000fe40004800000 */
[C---:B------:R-:W-:Y:S02]  /*4670*/  ISETP.GE.AND P6, PT, R23.reuse, R100, PT ;  /* 0x000000641700720c */ /* 0x040fe40003fc6270 */
[----:B------:R-:W-:-:S02]  /*4680*/  ISETP.GE.AND P2, PT, R23, R99, PT ;  /* 0x000000631700720c */ /* 0x000fc40003f46270 */
[-C--:B------:R-:W-:Y:S02]  /*4690*/  ISETP.GE.AND P4, PT, R3, R99.reuse, PT ;  /* 0x000000630300720c */ /* 0x080fe40003f86270 */
        /* <DEDUP_REMOVED lines=10> */
[----:B------:R-:W-:-:S05]  /*4740*/  SHF.R.S32.HI R7, RZ, 0x1f, R6 ;  /* 0x0000001fff077819 */ /* 0x000fca0000011406 */
[----:B------:R-:W-:-:S04]  /*4750*/  IMAD R7, R7, c[0x0][0x198], RZ ;  /* 0x0000660007077a24 */ /* 0x000fc800078e02ff */
[C---:B------:R-:W-:Y:S02]  /*4760*/  IMAD R4, R6.reuse, c[0x0][0x19c], R7 ;  /* 0x0000670006047a24 */ /* 0x040fe400078e0207 */
[----:B------:R-:W-:-:S04]  /*4770*/  IMAD.WIDE.U32 R6, R6, c[0x0][0x198], RZ ;  /* 0x0000660006067a25 */ /* 0x000fc800078e00ff */
[----:B------:R-:W-:Y:S01]  /*4780*/  IMAD.IADD R7, R7, 0x1, R4 ;  /* 0x0000000107077824 */ /* 0x000fe200078e0204 */
[----:B------:R-:W-:-:S04]  /*4790*/  LEA R4, P0, R6, R124, 0x6 ;  /* 0x0000007c06047211 */ /* 0x000fc800078030ff */
[----:B------:R-:W-:Y:S02]  /*47a0*/  LEA.HI.X R7, R6, R129, R7, 0x6, P0 ;  /* 0x0000008106077211 */ /* 0x000fe400000f3407 */
[----:B------:R-:W-:-:S04]  /*47b0*/  LEA R6, P0, R4, c[0x0][0x168], 0x1 ;  /* 0x00005a0004067a11 */ /* 0x000fc800078008ff */
[----:B------:R-:W-:Y:S02]  /*47c0*/  LEA.HI.X R7, R4, c[0x0][0x16c], R7, 0x1, P0 ;  /* 0x00005b0004077a11 */ /* 0x000fe400000f0c07 */
[----:B------:R-:W-:-:S03]  /*47d0*/  IADD3 R104, P0, R6, UR22, RZ ;  /* 0x0000001606687c10 */ /* 0x000fc6000ff1e0ff */
[----:B------:R-:W-:Y:S01]  /*47e0*/  @!PT LDS RZ, [RZ] ;  /* 0x00000000fffff984 */ /* 0x000fe20000000800 */
[----:B------:R-:W-:Y:S01]  /*47f0*/  @!PT LDS RZ, [RZ] ;  /* 0x00000000fffff984 */ /* 0x000fe20000000800 */
[----:B------:R-:W-:Y:S01]  /*4800*/  @!PT LDS RZ, [RZ] ;  /* 0x00000000fffff984 */ /* 0x000fe20000000800 */
[----:B------:R1:W-:Y:S01]  /*4810*/  LDGSTS.E.BYPASS.LTC128B.128 [R120+0x3000], [R6.64] ;  /* 0x0300000006787fae */ /* 0x0003e2000b901d58 */
[----:B------:R-:W-:-:S03]  /*4820*/  IADD3.X R105, R7, UR21, RZ, P0, !PT ;  /* 0x0000001507697c10 */ /* 0x000fc600087fe4ff */
[----:B------:R1:W-:Y:S04]  /*4830*/  LDGSTS.E.BYPASS.LTC128B.128 [R120+0x4000], [R6.64+0x40] ;  /* 0x0400004006787fae */ /* 0x0003e8000b901d58 */
[----:B------:R1:W-:Y:S04]  /*4840*/  LDGSTS.E.BYPASS.LTC128B.128 [R120+0x5000], [R6.64+0x80] ;  /* 0x0500008006787fae */ /* 0x0003e8000b901d58 */
[----:B------:R1:W-:Y:S04]  /*4850*/  LDGSTS.E.BYPASS.LTC128B.128 [R120+0x3800], [R104.64] ;  /* 0x0380000068787fae */ /* 0x0003e8000b901d58 */
[----:B------:R1:W-:Y:S04]  /*4860*/  LDGSTS.E.BYPASS.LTC128B.128 [R120+0x4800], [R104.64+0x40] ;  /* 0x0480004068787fae */ /* 0x0003e8000b901d58 */
[----:B------:R1:W-:Y:S04]  /*4870*/  LDGSTS.E.BYPASS.LTC128B.128 [R120+0x5800], [R104.64+0x80] ;  /* 0x0580008068787fae */ /* 0x0003e8000b901d58 */
[----:B------:R-:W0:Y:S02]  /*4880*/  LDGDEPBAR ;  /* 0x00000000000079af */ /* 0x000e240000000000 */
.L_x_749:
[----:B------:R-:W-:Y:S02]  /*4890*/  FMNMX.FTZ R4, R2, R10, !PT ;  /* 0x0000000a02047209 */ /* 0x000fe40007810000 */
[----:B-1----:R-:W-:-:S02]  /*48a0*/  FMNMX.FTZ R6, R0, R9, !PT ;  /* 0x0000000900067209 */ /* 0x002fc40007810000 */
        /* <DEDUP_REMOVED lines=22> */
[----:B------:R-:W-:Y:S02]  /*4a10*/  FMNMX.FTZ R4, R30, R7, !PT ;  /* 0x000000071e047209 */ /* 0x000fe40007810000 */
[----:B------:R-:W-:Y:S02]  /*4a20*/  FMNMX.FTZ R7, R15, R6, !PT ;  /* 0x000000060f077209 */ /* 0x000fe40007810000 */
[----:B------:R-:W-:Y:S02]  /*4a30*/  FMNMX.FTZ R4, R3, R4, !PT ;  /* 0x0000000403047209 */ /* 0x000fe40007810000 */
[----:B------:R-:W-:Y:S02]  /*4a40*/  FMNMX.FTZ R6, R24, R7, !PT ;  /* 0x0000000718067209 */ /* 0x000fe40007810000 */
[----:B------:R-:W-:Y:S02]  /*4a50*/  FMNMX.FTZ R4, R5, R4, !PT ;  /* 0x0000000405047209 */ /* 0x000fe40007810000 */
[----:B------:R-:W-:-:S03]  /*4a60*/  FMNMX.FTZ R7, R25, R6, !PT ;  /* 0x0000000619077209 */ /* 0x000fc60007810000 */
[----:B------:R-:W1:Y:S01]  /*4a70*/  SHFL.BFLY PT, R13, R4, 0x2, 0x1f ;  /* 0x0c401f00040d7f89 */ /* 0x000e6200000e0000 */
        /* <DEDUP_REMOVED lines=14> */
[--C-:B------:R-:W-:Y:S02]  /*4b60*/  FFMA.FTZ R7, R28, c[0x0][0x23c], -R23.reuse ;  /* 0x00008f001c077a23 */ /* 0x100fe40000010817 */
[--C-:B------:R-:W-:Y:S01]  /*4b70*/  FFMA.FTZ R28, R5, c[0x0][0x23c], -R23.reuse ;  /* 0x00008f00051c7a23 */ /* 0x100fe20000010817 */
[----:B------:R-:W-:Y:S01]  /*4b80*/  FSEL R5, R32, RZ, P0 ;  /* 0x000000ff20057208 */ /* 0x000fe20000000000 */
[--C-:B------:R-:W-:Y:S01]  /*4b90*/  FFMA.FTZ R31, R8, c[0x0][0x23c], -R23.reuse ;  /* 0x00008f00081f7a23 */ /* 0x100fe20000010817 */
[C---:B------:R-:W-:Y:S01]  /*4ba0*/  FSETP.NEU.FTZ.AND P0, PT, R3.reuse, -INF , PT ;  /* 0xff8000000300780b */ /* 0x040fe20003f1d000 */
[----:B------:R-:W-:Y:S01]  /*4bb0*/  FFMA.FTZ R10, R10, c[0x0][0x23c], -R23 ;  /* 0x00008f000a0a7a23 */ /* 0x000fe20000010817 */
[----:B------:R-:W-:Y:S01]  /*4bc0*/  MUFU.EX2 R7, R7 ;  /* 0x0000000700077308 */ /* 0x000fe20000000800 */
[----:B------:R-:W-:Y:S01]  /*4bd0*/  FADD.FTZ R8, R2, -R5 ;  /* 0x8000000502087221 */ /* 0x000fe20000010000 */
[----:B------:R-:W-:Y:S01]  /*4be0*/  FSEL R5, R3, RZ, P0 ;  /* 0x000000ff03057208 */ /* 0x000fe20000000000 */
[----:B------:R-:W-:-:S02]  /*4bf0*/  FFMA.FTZ R4, R33, c[0x0][0x23c], -R23 ;  /* 0x00008f0021047a23 */ /* 0x000fc40000010817 */
[----:B------:R-:W-:Y:S02]  /*4c00*/  FMUL.FTZ R8, R8, c[0x0][0x23c] ;  /* 0x00008f0008087a20 */ /* 0x000fe40000410000 */
[----:B------:R-:W-:Y:S01]  /*4c10*/  FADD.FTZ R5, R0, -R5 ;  /* 0x8000000500057221 */ /* 0x000fe20000010000 */
[----:B------:R1:W-:Y:S01]  /*4c20*/  MUFU.EX2 R2, R10 ;  /* 0x0000000a00027308 */ /* 0x0003e20000000800 */
[----:B------:R-:W-:Y:S02]  /*4c30*/  FMUL.FTZ R0, R3, c[0x0][0x23c] ;  /* 0x00008f0003007a20 */ /* 0x000fe40000410000 */
[----:B------:R-:W-:Y:S02]  /*4c40*/  FMUL.FTZ R5, R5, c[0x0][0x23c] ;  /* 0x00008f0005057a20 */ /* 0x000fe40000410000 */
[--C-:B------:R-:W-:Y:S01]  /*4c50*/  FFMA.FTZ R13, R12, c[0x0][0x23c], -R23.reuse ;  /* 0x00008f000c0d7a23 */ /* 0x100fe20000010817 */
[----:B------:R-:W-:Y:S01]  /*4c60*/  FSEL R0, R0, RZ, P0 ;  /* 0x000000ff00007208 */ /* 0x000fe20000000000 */
[--C-:B------:R-:W-:Y:S01]  /*4c70*/  FFMA.FTZ R90, R90, c[0x0][0x23c], -R23.reuse ;  /* 0x00008f005a5a7a23 */ /* 0x100fe20000010817 */
[----:B------:R-:W2:Y:S01]  /*4c80*/  MUFU.EX2 R8, R8 ;  /* 0x0000000800087308 */ /* 0x000ea20000000800 */
[----:B------:R-:W-:Y:S01]  /*4c90*/  FFMA.FTZ R88, R88, c[0x0][0x23c], -R23 ;  /* 0x00008f0058587a23 */ /* 0x000fe20000010817 */
[----:B------:R-:W-:Y:S01]  /*4ca0*/  ISETP.GE.AND P0, PT, R95, 0x3, PT ;  /* 0x000000035f00780c */ /* 0x000fe20003f06270 */
[----:B------:R-:W-:-:S02]  /*4cb0*/  FFMA.FTZ R6, R9, c[0x0][0x23c], -R0 ;  /* 0x00008f0009067a23 */ /* 0x000fc40000010800 */
[----:B------:R-:W-:Y:S02]  /*4cc0*/  IMAD.SHL.U32 R9, R98, 0x2, RZ ;  /* 0x0000000262097824 */ /* 0x000fe400078e00ff */
[----:B------:R-:W-:Y:S01]  /*4cd0*/  FFMA.FTZ R86, R20, c[0x0][0x23c], -R23 ;  /* 0x00008f0014567a23 */ /* 0x000fe20000010817 */
[----:B------:R-:W3:Y:S01]  /*4ce0*/  MUFU.EX2 R5, R5 ;  /* 0x0000000500057308 */ /* 0x000ee20000000800 */
[----:B-1----:R-:W-:-:S04]  /*4cf0*/  IMAD.WIDE.U32 R10, R94, -0x326172a9, RZ ;  /* 0xcd9e8d575e0a7825 */ /* 0x002fc800078e00ff */
[--C-:B------:R-:W-:Y:S01]  /*4d00*/  FFMA.FTZ R84, R84, c[0x0][0x23c], -R23.reuse ;  /* 0x00008f0054547a23 */ /* 0x100fe20000010817 */
[----:B------:R-:W-:Y:S01]  /*4d10*/  LOP3.LUT R110, R11, R93, RZ, 0x3c, !PT ;  /* 0x0000005d0b6e7212 */ /* 0x000fe200078e3cff */
[--C-:B------:R-:W-:Y:S01]  /*4d20*/  FFMA.FTZ R16, R16, c[0x0][0x23c], -R23.reuse ;  /* 0x00008f0010107a23 */ /* 0x100fe20000010817 */
[----:B------:R-:W1:Y:S01]  /*4d30*/  MUFU.EX2 R6, R6 ;  /* 0x0000000600067308 */ /* 0x000e620000000800 */
[--C-:B------:R-:W-:Y:S01]  /*4d40*/  FFMA.FTZ R14, R18, c[0x0][0x23c], -R23.reuse ;  /* 0x00008f00120e7a23 */ /* 0x100fe20000010817 */
[----:B------:R-:W-:Y:S01]  /*4d50*/  @P0 IADD3 R137, R95, -0x3, RZ ;  /* 0xfffffffd5f890810 */ /* 0x000fe20007ffe0ff */
[--C-:B------:R-:W-:Y:S02]  /*4d60*/  FFMA.FTZ R12, R22, c[0x0][0x23c], -R23.reuse ;  /* 0x00008f00160c7a23 */ /* 0x100fe40000010817 */
[----:B------:R-:W-:Y:S02]  /*4d70*/  FFMA.FTZ R30, R30, c[0x0][0x23c], -R23 ;  /* 0x00008f001e1e7a23 */ /* 0x000fe40000010817 */
[----:B------:R-:W-:Y:S01]  /*4d80*/  IMAD.WIDE.U32 R22, R92, -0x2daee0ad, RZ ;  /* 0xd2511f535c167825 */ /* 0x000fe200078e00ff */
[----:B------:R-:W4:Y:S03]  /*4d90*/  MUFU.EX2 R4, R4 ;  /* 0x0000000400047308 */ /* 0x000f260000000800 */
[----:B--2---:R-:W-:-:S02]  /*4da0*/  FFMA.FTZ R109, R109, R8, R2 ;  /* 0x000000086d6d7223 */ /* 0x004fc40000010002 */
[-C--:B------:R-:W-:Y:S02]  /*4db0*/  FMUL.FTZ R36, R36, R8.reuse ;  /* 0x0000000824247220 */ /* 0x080fe40000410000 */
[-C--:B------:R-:W-:Y:S01]  /*4dc0*/  FMUL.FTZ R37, R37, R8.reuse ;  /* 0x0000000825257220 */ /* 0x080fe20000410000 */
[----:B------:R-:W-:Y:S01]  /*4dd0*/  MUFU.EX2 R107, R107 ;  /* 0x0000006b006b7308 */ /* 0x000fe20000000800 */
        /* <DEDUP_REMOVED lines=23> */
[----:B------:R-:W-:Y:S01]  /*4f50*/  FMUL.FTZ R81, R81, R8 ;  /* 0x0000000851517220 */ /* 0x000fe20000410000 */
[----:B------:R-:W-:Y:S01]  /*4f60*/  IADD3 R8, R9, 0x1, RZ ;  /* 0x0000000109087810 */ /* 0x000fe20007ffe0ff */
[----:B------:R-:W-:Y:S01]  /*4f70*/  IMAD.WIDE.U32 R110, R110, -0x2daee0ad, RZ ;  /* 0xd2511f536e6e7825 */ /* 0x000fe200078e00ff */
[----:B------:R-:W-:-:S02]  /*4f80*/  LOP3.LUT R9, R23, UR27, R9, 0x96, !PT ;  /* 0x0000001b17097c12 */ /* 0x000fc4000f8e9609 */
[----:B------:R-:W-:Y:S01]  /*4f90*/  LOP3.LUT R8, R23, UR27, R8, 0x96, !PT ;  /* 0x0000001b17087c12 */ /* 0x000fe2000f8e9608 */
[----:B------:R-:W-:Y:S01]  /*4fa0*/  FFMA.FTZ R11, R35, c[0x0][0x23c], -R0 ;  /* 0x00008f00230b7a23 */ /* 0x000fe20000010800 */
[----:B------:R-:W-:Y:S01]  /*4fb0*/  LOP3.LUT R22, R111, UR15, R22, 0x96, !PT ;  /* 0x0000000f6f167c12 */ /* 0x000fe2000f8e9616 */
[----:B------:R-:W-:-:S04]  /*4fc0*/  IMAD.WIDE.U32 R34, R9, -0x326172a9, RZ ;  /* 0xcd9e8d5709227825 */ /* 0x000fc800078e00ff */
[----:B------:R-:W-:Y:S01]  /*4fd0*/  IMAD.WIDE.U32 R8, R8, -0x326172a9, RZ ;  /* 0xcd9e8d5708087825 */ /* 0x000fe200078e00ff */
[----:B------:R-:W2:Y:S01]  /*4fe0*/  MUFU.EX2 R11, R11 ;  /* 0x0000000b000b7308 */ /* 0x000ea20000000800 */
[----:B------:R-:W-:Y:S02]  /*4ff0*/  LOP3.LUT R104, R35, UR16, R10, 0x96, !PT ;  /* 0x0000001023687c12 */ /* 0x000fe4000f8e960a */
[-C--:B---3--:R-:W-:Y:S02]  /*5000*/  FMUL.FTZ R38, R38, R5.reuse ;  /* 0x0000000526267220 */ /* 0x088fe40000410000 */
        /* <DEDUP_REMOVED lines=23> */
[----:B-1----:R-:W-:Y:S01]  /*5180*/  FFMA.FTZ R100, R108, R5, R6 ;  /* 0x000000056c647223 */ /* 0x002fe20000010006 */
[----:B----4-:R-:W-:Y:S01]  /*5190*/  F2FP.PACK_AB R5, R4, R2 ;  /* 0x000000020405723e */ /* 0x010fe200000000ff */
[----:B------:R-:W-:Y:S01]  /*51a0*/  IMAD.WIDE.U32 R22, R22, -0x326172a9, RZ ;  /* 0xcd9e8d5716167825 */ /* 0x000fe200078e00ff */
[----:B------:R-:W-:-:S03]  /*51b0*/  LOP3.LUT R2, R9, UR16, R10, 0x96, !PT ;  /* 0x0000001009027c12 */ /* 0x000fc6000f8e960a */
[----:B------:R-:W-:Y:S01]  /*51c0*/  FADD.FTZ R102, R4, R109 ;  /* 0x0000006d04667221 */ /* 0x000fe20000010000 */
[C---:B------:R-:W-:Y:S01]  /*51d0*/  LOP3.LUT R9, R23.reuse, UR14, R8, 0x96, !PT ;  /* 0x0000000e17097c12 */ /* 0x040fe2000f8e9608 */
[----:B------:R-:W-:Y:S01]  /*51e0*/  IMAD.WIDE.U32 R104, R104, -0x2daee0ad, RZ ;  /* 0xd2511f5368687825 */ /* 0x000fe200078e00ff */
[----:B------:R-:W-:Y:S02]  /*51f0*/  LOP3.LUT R4, R23, UR14, R34, 0x96, !PT ;  /* 0x0000000e17047c12 */ /* 0x000fe4000f8e9622 */
[----:B--2---:R-:W-:Y:S01]  /*5200*/  F2FP.PACK_AB R8, R11, R6 ;  /* 0x000000060b08723e */ /* 0x004fe200000000ff */
[----:B------:R-:W-:Y:S01]  /*5210*/  IMAD.WIDE.U32 R108, R2, -0x2daee0ad, RZ ;  /* 0xd2511f53026c7825 */ /* 0x000fe200078e00ff */
[----:B------:R-:W-:-:S03]  /*5220*/  LOP3.LUT R10, R105, UR13, R110, 0x96, !PT ;  /* 0x0000000d690a7c12 */ /* 0x000fc6000f8e966e */
[----:B------:R-:W-:Y:S01]  /*5230*/  IMAD.WIDE.U32 R34, R9, -0x2daee0ad, RZ ;  /* 0xd2511f5309227825 */ /* 0x000fe200078e00ff */
[----:B------:R-:W-:-:S03]  /*5240*/  LOP3.LUT R2, R109, UR13, R110, 0x96, !PT ;  /* 0x0000000d6d027c12 */ /* 0x000fc6000f8e966e */
[----:B------:R-:W-:Y:S01]  /*5250*/  FADD.FTZ R100, R11, R100 ;  /* 0x000000640b647221 */ /* 0x000fe20000010000 */
[----:B------:R-:W-:Y:S01]  /*5260*/  LOP3.LUT R6, R35, UR11, R108, 0x96, !PT ;  /* 0x0000000b23067c12 */ /* 0x000fe2000f8e966c */
[----:B------:R-:W-:-:S04]  /*5270*/  IMAD.WIDE.U32 R10, R10, -0x326172a9, RZ ;  /* 0xcd9e8d570a0a7825 */ /* 0x000fc800078e00ff */
[----:B------:R-:W-:Y:S01]  /*5280*/  IMAD.WIDE.U32 R108, R2, -0x326172a9, RZ ;  /* 0xcd9e8d57026c7825 */ /* 0x000fe200078e00ff */
[----:B------:R-:W-:-:S03]  /*5290*/  LOP3.LUT R2, R11, UR12, R22, 0x96, !PT ;  /* 0x0000000c0b027c12 */ /* 0x000fc6000f8e9616 */
[----:B------:R-:W-:Y:S01]  /*52a0*/  IMAD.WIDE.U32 R110, R6, -0x326172a9, RZ ;  /* 0xcd9e8d57066e7825 */ /* 0x000fe200078e00ff */
[----:B------:R-:W-:-:S03]  /*52b0*/  LOP3.LUT R22, R109, UR12, R22, 0x96, !PT ;  /* 0x0000000c6d167c12 */ /* 0x000fc6000f8e9616 */
[----:B------:R-:W-:Y:S02]  /*52c0*/  FFMA.FTZ R101, R101, c[0x0][0x23c], -R0 ;  /* 0x00008f0065657a23 */ /* 0x000fe40000010800 */
[----:B------:R-:W-:-:S04]  /*52d0*/  IMAD.WIDE.U32 R22, R22, -0x2daee0ad, RZ ;  /* 0xd2511f5316167825 */ /* 0x000fc800078e00ff */
[----:B------:R-:W-:Y:S01]  /*52e0*/  FADD.FTZ R102, R7, R102 ;  /* 0x0000006607667221 */ /* 0x000fe20000010000 */
[----:B------:R-:W-:Y:S01]  /*52f0*/  LOP3.LUT R9, R23, UR9, R34, 0x96, !PT ;  /* 0x0000000917097c12 */ /* 0x000fe2000f8e9622 */
[----:B------:R-:W-:Y:S01]  /*5300*/  FFMA.FTZ R87, R87, c[0x0][0x23c], -R0 ;  /* 0x00008f0057577a23 */ /* 0x000fe20000010800 */
[----:B------:R-:W-:Y:S01]  /*5310*/  LOP3.LUT R34, R111, UR10, R108, 0x96, !PT ;  /* 0x0000000a6f227c12 */ /* 0x000fe2000f8e966c */
[--C-:B------:R-:W-:Y:S02]  /*5320*/  FFMA.FTZ R17, R17, c[0x0][0x23c], -R0.reuse ;  /* 0x00008f0011117a23 */ /* 0x100fe40000010800 */
[--C-:B------:R-:W-:Y:S02]  /*5330*/  FFMA.FTZ R15, R15, c[0x0][0x23c], -R0.reuse ;  /* 0x00008f000f0f7a23 */ /* 0x100fe40000010800 */
[----:B------:R-:W-:Y:S01]  /*5340*/  IMAD.WIDE.U32 R34, R34, -0x2daee0ad, RZ ;  /* 0xd2511f5322227825 */ /* 0x000fe200078e00ff */
[----:B------:R-:W-:Y:S03]  /*5350*/  MUFU.EX2 R87, R87 ;  /* 0x0000005700577308 */ /* 0x000fe60000000800 */
[----:B------:R-:W-:Y:S01]  /*5360*/  FFMA.FTZ R19, R19, c[0x0][0x23c], -R0 ;  /* 0x00008f0013137a23 */ /* 0x000fe20000010800 */
[----:B------:R-:W-:Y:S01]  /*5370*/  LOP3.LUT R6, R35, UR7, R22, 0x96, !PT ;  /* 0x0000000723067c12 */ /* 0x000fe2000f8e9616 */
[----:B------:R-:W-:-:S04]  /*5380*/  IMAD.WIDE.U32 R22, R9, -0x326172a9, RZ ;  /* 0xcd9e8d5709167825 */ /* 0x000fc800078e00ff */
[----:B------:R-:W-:Y:S01]  /*5390*/  IMAD.WIDE.U32 R108, R6, -0x326172a9, RZ ;  /* 0xcd9e8d57066c7825 */ /* 0x000fe200078e00ff */
[----:B------:R-:W-:-:S03]  /*53a0*/  LOP3.LUT R33, R23, UR8, R110, 0x96, !PT ;  /* 0x0000000817217c12 */ /* 0x000fc6000f8e966e */
[----:B------:R-:W-:Y:S01]  /*53b0*/  FFMA.FTZ R35, R103, c[0x0][0x23c], -R0 ;  /* 0x00008f0067237a23 */ /* 0x000fe20000010800 */
[----:B------:R-:W-:Y:S01]  /*53c0*/  LOP3.LUT R22, R109, UR17, R22, 0x96, !PT ;  /* 0x000000116d167c12 */ /* 0x000fe2000f8e9616 */
[----:B------:R-:W1:Y:S01]  /*53d0*/  MUFU.EX2 R103, R101 ;  /* 0x0000006500677308 */ /* 0x000e620000000800 */
[C---:B------:R-:W-:Y:S02]  /*53e0*/  LOP3.LUT R6, R108.reuse, 0xffff, RZ, 0xc0, !PT ;  /* 0x0000ffff6c067812 */ /* 0x040fe400078ec0ff */
[----:B------:R-:W-:Y:S02]  /*53f0*/  LOP3.LUT R23, R108, 0xff, RZ, 0xc0, !PT ;  /* 0x000000ff6c177812 */ /* 0x000fe400078ec0ff */
[--C-:B------:R-:W-:Y:S02]  /*5400*/  SHF.R.U32.HI R20, RZ, 0x10, R108.reuse ;  /* 0x00000010ff147819 */ /* 0x100fe4000001166c */
[----:B------:R-:W-:Y:S01]  /*5410*/  SHF.R.U32.HI R18, RZ, 0x18, R108 ;  /* 0x00000018ff127819 */ /* 0x000fe2000001166c */
[----:B------:R-:W-:Y:S01]  /*5420*/  IMAD.WIDE.U32 R108, R4, -0x2daee0ad, RZ ;  /* 0xd2511f53046c7825 */ /* 0x000fe200078e00ff */
[----:B------:R-:W-:Y:S01]  /*5430*/  SHF.R.U32.HI R6, RZ, 0x8, R6 ;  /* 0x00000008ff067819 */ /* 0x000fe20000011606 */
[----:B------:R-:W2:Y:S03]  /*5440*/  MUFU.EX2 R35, R35 ;  /* 0x0000002300237308 */ /* 0x000ea60000000800 */
[----:B------:R-:W-:Y:S01]  /*5450*/  LOP3.LUT R4, R109, UR11, R104, 0x96, !PT ;  /* 0x0000000b6d047c12 */ /* 0x000fe2000f8e9668 */
[----:B------:R-:W-:Y:S01]  /*5460*/  IMAD.WIDE.U32 R104, R2, -0x2daee0ad, RZ ;  /* 0xd2511f5302687825 */ /* 0x000fe200078e00ff */
[----:B------:R-:W-:-:S03]  /*5470*/  PRMT R23, R23, 0x5410, R6 ;  /* 0x0000541017177816 */ /* 0x000fc60000000006 */
[----:B------:R-:W-:Y:S01]  /*5480*/  IMAD.WIDE.U32 R110, R4, -0x326172a9, RZ ;  /* 0xcd9e8d57046e7825 */ /* 0x000fe200078e00ff */
[----:B------:R-:W-:Y:S01]  /*5490*/  LOP3.LUT R2, R105, UR9, R108, 0x96, !PT ;  /* 0x0000000969027c12 */ /* 0x000fe2000f8e966c */
[----:B------:R-:W-:Y:S02]  /*54a0*/  MUFU.EX2 R101, R84 ;  /* 0x0000005400657308 */ /* 0x000fe40000000800 */
[----:B-1----:R-:W-:Y:S01]  /*54b0*/  FADD.FTZ R100, R103, R100 ;  /* 0x0000006467647221 */ /* 0x002fe20000010000 */
[----:B------:R-:W-:Y:S01]  /*54c0*/  LOP3.LUT R10, R111, UR10, R10, 0x96, !PT ;  /* 0x0000000a6f0a7c12 */ /* 0x000fe2000f8e960a */
[----:B------:R-:W-:-:S04]  /*54d0*/  IMAD.WIDE.U32 R108, R2, -0x326172a9, RZ ;  /* 0xcd9e8d57026c7825 */ /* 0x000fc800078e00ff */
[----:B------:R-:W-:Y:S01]  /*54e0*/  IMAD.WIDE.U32 R10, R10, -0x2daee0ad, RZ ;  /* 0xd2511f530a0a7825 */ /* 0x000fe200078e00ff */
[----:B------:R-:W-:Y:S01]  /*54f0*/  LOP3.LUT R110, R109, UR8, R110, 0x96, !PT ;  /* 0x000000086d6e7c12 */ /* 0x000fe2000f8e966e */
[----:B------:R-:W-:Y:S03]  /*5500*/  MUFU.EX2 R84, R12 ;  /* 0x0000000c00547308 */ /* 0x000fe60000000800 */
[----:B------:R-:W-:Y:S01]  /*5510*/  LOP3.LUT R104, R11, UR7, R104, 0x96, !PT ;  /* 0x000000070b687c12 */ /* 0x000fe2000f8e9668 */
[----:B------:R-:W-:-:S04]  /*5520*/  IMAD.WIDE.U32 R110, R110, -0x2daee0ad, RZ ;  /* 0xd2511f536e6e7825 */ /* 0x000fc800078e00ff */
[----:B------:R-:W-:Y:S01]  /*5530*/  IMAD.WIDE.U32 R104, R104, -0x326172a9, RZ ;  /* 0xcd9e8d5768687825 */ /* 0x000fe200078e00ff */
[----:B------:R1:W-:Y:S04]  /*5540*/  MUFU.EX2 R109, R88 ;  /* 0x00000058006d7308 */ /* 0x0003e80000000800 */
[----:B------:R-:W-:Y:S01]  /*5550*/  LOP3.LUT R6, R105, UR17, R108, 0x96, !PT ;  /* 0x0000001169067c12 */ /* 0x000fe2000f8e966c */
[----:B------:R-:W-:-:S03]  /*5560*/  FFMA.FTZ R108, R27, c[0x0][0x23c], -R0 ;  /* 0x00008f001b6c7a23 */ /* 0x000fc60000010800 */
[C---:B------:R-:W-:Y:S02]  /*5570*/  LOP3.LUT R2, R6.reuse, 0xffff, RZ, 0xc0, !PT ;  /* 0x0000ffff06027812 */ /* 0x040fe400078ec0ff */
[----:B------:R-:W-:Y:S01]  /*5580*/  LOP3.LUT R9, R6, 0xff, RZ, 0xc0, !PT ;  /* 0x000000ff06097812 */ /* 0x000fe200078ec0ff */
[----:B------:R-:W-:Y:S01]  /*5590*/  MUFU.EX2 R108, R108 ;  /* 0x0000006c006c7308 */ /* 0x000fe20000000800 */
[----:B------:R-:W-:-:S04]  /*55a0*/  SHF.R.U32.HI R2, RZ, 0x8, R2 ;  /* 0x00000008ff027819 */ /* 0x000fc80000011602 */
[----:B------:R-:W-:Y:S01]  /*55b0*/  PRMT R9, R9, 0x5410, R2 ;  /* 0x0000541009097816 */ /* 0x000fe20000000002 */
[----:B-1----:R-:W-:Y:S01]  /*55c0*/  FFMA.FTZ R88, R89, c[0x0][0x23c], -R0 ;  /* 0x00008f0059587a23 */ /* 0x002fe20000010800 */
[----:B------:R-:W1:Y:S01]  /*55d0*/  LDC.U8 R2, c[0x0][0x2d8] ;  /* 0x0000b600ff027b82 */ /* 0x000e620000000000 */
[----:B------:R-:W-:Y:S08]  /*55e0*/  MUFU.EX2 R89, R14 ;  /* 0x0000000e00597308 */ /* 0x000ff00000000800 */
[----:B------:R-:W-:Y:S01]  /*55f0*/  MUFU.EX2 R88, R88 ;  /* 0x0000005800587308 */ /* 0x000fe20000000800 */
[----:B-1----:R-:W-:-:S05]  /*5600*/  PRMT R2, R2, 0x7054, R2 ;  /* 0x0000705402027816 */ /* 0x002fca0000000002 */
[----:B------:R-:W-:Y:S01]  /*5610*/  HSET2.LE.AND R4, R9, R2, PT ;  /* 0x0000000209047233 */ /* 0x000fe20003803000 */
[----:B------:R-:W-:-:S04]  /*5620*/  LOP3.LUT R9, R104, 0xff, RZ, 0xc0, !PT ;  /* 0x000000ff68097812 */ /* 0x000fc800078ec0ff */
[----:B------:R-:W-:Y:S02]  /*5630*/  LOP3.LUT R4, R4, R5, RZ, 0xc0, !PT ;  /* 0x0000000504047212 */ /* 0x000fe400078ec0ff */
[--C-:B------:R-:W-:Y:S02]  /*5640*/  SHF.R.U32.HI R5, RZ, 0x10, R6.reuse ;  /* 0x00000010ff057819 */ /* 0x100fe40000011606 */
[----:B------:R-:W-:Y:S02]  /*5650*/  SHF.R.U32.HI R6, RZ, 0x18, R6 ;  /* 0x00000018ff067819 */ /* 0x000fe40000011606 */
[----:B------:R-:W-:-:S04]  /*5660*/  LOP3.LUT R5, R5, 0xff, RZ, 0xc0, !PT ;  /* 0x000000ff05057812 */ /* 0x000fc800078ec0ff */
[----:B------:R-:W-:Y:S02]  /*5670*/  PRMT R5, R5, 0x5410, R6 ;  /* 0x0000541005057816 */ /* 0x000fe40000000006 */
[----:B------:R-:W-:-:S03]  /*5680*/  LOP3.LUT R6, R104, 0xffff, RZ, 0xc0, !PT ;  /* 0x0000ffff68067812 */ /* 0x000fc600078ec0ff */
[----:B------:R-:W-:Y:S01]  /*5690*/  HSET2.LE.AND R5, R5, R2, PT ;  /* 0x0000000205057233 */ /* 0x000fe20003803000 */
[----:B------:R-:W-:-:S04]  /*56a0*/  SHF.R.U32.HI R6, RZ, 0x8, R6 ;  /* 0x00000008ff067819 */ /* 0x000fc80000011606 */
[----:B------:R-:W-:Y:S02]  /*56b0*/  PRMT R9, R9, 0x5410, R6 ;  /* 0x0000541009097816 */ /* 0x000fe40000000006 */
[----:B------:R-:W-:Y:S02]  /*56c0*/  LOP3.LUT R5, R5, R8, RZ, 0xc0, !PT ;  /* 0x0000000805057212 */ /* 0x000fe400078ec0ff */
[----:B------:R-:W-:Y:S01]  /*56d0*/  F2FP.PACK_AB R6, R107, R7 ;  /* 0x000000076b06723e */ /* 0x000fe200000000ff */
[----:B------:R-:W-:Y:S01]  /*56e0*/  HSET2.LE.AND R9, R9, R2, PT ;  /* 0x0000000209097233 */ /* 0x000fe20003803000 */
[----:B------:R-:W-:Y:S01]  /*56f0*/  LOP3.LUT R8, R111, UR18, R10, 0x96, !PT ;  /* 0x000000126f087c12 */ /* 0x000fe2000f8e960a */
[----:B------:R-:W-:Y:S01]  /*5700*/  FADD.FTZ R107, R107, R102 ;  /* 0x000000666b6b7221 */ /* 0x000fe20000010000 */
[----:B------:R-:W-:Y:S01]  /*5710*/  SHF.R.U32.HI R7, RZ, 0x10, R104 ;  /* 0x00000010ff077819 */ /* 0x000fe20000011668 */
[----:B------:R-:W-:Y:S01]  /*5720*/  MUFU.EX2 R102, R16 ;  /* 0x0000001000667308 */ /* 0x000fe20000000800 */
[----:B------:R-:W-:-:S02]  /*5730*/  SHF.R.U32.HI R99, RZ, 0x10, R8 ;  /* 0x00000010ff637819 */ /* 0x000fc40000011608 */
[----:B------:R-:W-:Y:S02]  /*5740*/  SHF.R.U32.HI R104, RZ, 0x18, R104 ;  /* 0x00000018ff687819 */ /* 0x000fe40000011668 */
[----:B------:R-:W-:Y:S02]  /*5750*/  LOP3.LUT R7, R7, 0xff, RZ, 0xc0, !PT ;  /* 0x000000ff07077812 */ /* 0x000fe400078ec0ff */
[C---:B------:R-:W-:Y:S02]  /*5760*/  LOP3.LUT R10, R8.reuse, 0xffff, RZ, 0xc0, !PT ;  /* 0x0000ffff080a7812 */ /* 0x040fe400078ec0ff */
[----:B------:R-:W-:Y:S02]  /*5770*/  LOP3.LUT R105, R8, 0xff, RZ, 0xc0, !PT ;  /* 0x000000ff08697812 */ /* 0x000fe400078ec0ff */
[----:B------:R-:W-:Y:S02]  /*5780*/  SHF.R.U32.HI R8, RZ, 0x18, R8 ;  /* 0x00000018ff087819 */ /* 0x000fe40000011608 */
[----:B------:R-:W-:-:S02]  /*5790*/  LOP3.LUT R99, R99, 0xff, RZ, 0xc0, !PT ;  /* 0x000000ff63637812 */ /* 0x000fc400078ec0ff */
[----:B------:R-:W-:Y:S01]  /*57a0*/  PRMT R7, R7, 0x5410, R104 ;  /* 0x0000541007077816 */ /* 0x000fe20000000068 */
[----:B------:R-:W-:Y:S01]  /*57b0*/  FFMA.FTZ R104, R85, c[0x0][0x23c], -R0 ;  /* 0x00008f0055687a23 */ /* 0x000fe20000010800 */
[----:B------:R-:W-:Y:S01]  /*57c0*/  PRMT R99, R99, 0x5410, R8 ;  /* 0x0000541063637816 */ /* 0x000fe20000000008 */
[----:B------:R-:W-:Y:S01]  /*57d0*/  FFMA.FTZ R85, R91, c[0x0][0x23c], -R0 ;  /* 0x00008f005b557a23 */ /* 0x000fe20000010800 */
[----:B------:R-:W-:Y:S01]  /*57e0*/  SHF.R.U32.HI R10, RZ, 0x8, R10 ;  /* 0x00000008ff0a7819 */ /* 0x000fe2000001160a */
[----:B------:R-:W-:Y:S01]  /*57f0*/  HSET2.LE.AND R7, R7, R2, PT ;  /* 0x0000000207077233 */ /* 0x000fe20003803000 */
[----:B--2---:R-:W-:Y:S01]  /*5800*/  F2FP.PACK_AB R8, R35, R103 ;  /* 0x000000672308723e */ /* 0x004fe200000000ff */
[----:B------:R-:W-:Y:S01]  /*5810*/  MUFU.EX2 R104, R104 ;  /* 0x0000006800687308 */ /* 0x000fe20000000800 */
[----:B------:R-:W-:Y:S01]  /*5820*/  LOP3.LUT R6, R9, R6, RZ, 0xc0, !PT ;  /* 0x0000000609067212 */ /* 0x000fe200078ec0ff */
[----:B------:R-:W-:Y:S01]  /*5830*/  FADD.FTZ R35, R35, R100 ;  /* 0x0000006423237221 */ /* 0x000fe20000010000 */
[----:B------:R-:W-:-:S02]  /*5840*/  PRMT R105, R105, 0x5410, R10 ;  /* 0x0000541069697816 */ /* 0x000fc4000000000a */
[----:B------:R-:W-:Y:S02]  /*5850*/  LOP3.LUT R7, R7, R8, RZ, 0xc0, !PT ;  /* 0x0000000807077212 */ /* 0x000fe400078ec0ff */
[----:B------:R-:W1:Y:S01]  /*5860*/  LDSM.16.MT88.4 R8, [R114+0x6000] ;  /* 0x006000007208783b */ /* 0x000e620000004200 */
[----:B------:R-:W2:Y:S08]  /*5870*/  MUFU.EX2 R85, R85 ;  /* 0x0000005500557308 */ /* 0x000eb00000000800 */
[----:B------:R-:W3:Y:S08]  /*5880*/  MUFU.EX2 R91, R13 ;  /* 0x0000000d005b7308 */ /* 0x000ef00000000800 */
        /* <DEDUP_REMOVED lines=18> */
[----:B------:R-:W-:Y:S01]  /*59b0*/  HMMA.16816.F32 R80, R4, R10, R80 ;  /* 0x0000000a0450723c */ /* 0x000fe20000001850 */
[----:B--2---:R-:W-:-:S06]  /*59c0*/  F2FP.PACK_AB R8, R85, R88 ;  /* 0x000000585508723e */ /* 0x004fcc00000000ff */
[C---:B------:R-:W-:Y:S02]  /*59d0*/  LOP3.LUT R4, R110.reuse, 0xffff, RZ, 0xc0, !PT ;  /* 0x0000ffff6e047812 */ /* 0x040fe400078ec0ff */
[----:B------:R-:W-:Y:S02]  /*59e0*/  LOP3.LUT R7, R110, 0xff, RZ, 0xc0, !PT ;  /* 0x000000ff6e077812 */ /* 0x000fe400078ec0ff */
[----:B------:R-:W-:Y:S02]  /*59f0*/  SHF.R.U32.HI R4, RZ, 0x8, R4 ;  /* 0x00000008ff047819 */ /* 0x000fe40000011604 */
[----:B------:R-:W-:Y:S01]  /*5a00*/  F2FP.PACK_AB R5, R109, R90 ;  /* 0x0000005a6d05723e */ /* 0x000fe200000000ff */
[----:B------:R-:W-:Y:S01]  /*5a10*/  FADD.FTZ R90, R90, R107 ;  /* 0x0000006b5a5a7221 */ /* 0x000fe20000010000 */
[----:B------:R-:W-:Y:S02]  /*5a20*/  PRMT R7, R7, 0x5410, R4 ;  /* 0x0000541007077816 */ /* 0x000fe40000000004 */
[----:B------:R-:W-:Y:S01]  /*5a30*/  SHF.R.U32.HI R4, RZ, 0x10, R110 ;  /* 0x00000010ff047819 */ /* 0x000fe2000001166e */
[----:B------:R-:W-:Y:S01]  /*5a40*/  FADD.FTZ R109, R109, R90 ;  /* 0x0000005a6d6d7221 */ /* 0x000fe20000010000 */
[----:B------:R-:W-:Y:S01]  /*5a50*/  F2FP.PACK_AB R6, R87, R104 ;  /* 0x000000685706723e */ /* 0x000fe200000000ff */
[----:B------:R-:W-:Y:S01]  /*5a60*/  FADD.FTZ R104, R104, R35 ;  /* 0x0000002368687221 */ /* 0x000fe20000010000 */
[----:B------:R-:W-:Y:S01]  /*5a70*/  LOP3.LUT R4, R4, 0xff, RZ, 0xc0, !PT ;  /* 0x000000ff04047812 */ /* 0x000fe200078ec0ff */
[----:B------:R3:W-:Y:S01]  /*5a80*/  MUFU.EX2 R35, R15 ;  /* 0x0000000f00237308 */ /* 0x0007e20000000800 */
[----:B------:R-:W-:-:S02]  /*5a90*/  FFMA.FTZ R90, R21, c[0x0][0x23c], -R0 ;  /* 0x00008f00155a7a23 */ /* 0x000fc40000010800 */
[----:B------:R-:W-:Y:S01]  /*5aa0*/  PRMT R9, R4, 0x5410, R9 ;  /* 0x0000541004097816 */ /* 0x000fe20000000009 */
[----:B------:R-:W-:Y:S01]  /*5ab0*/  HSET2.LE.AND R4, R105, R2, PT ;  /* 0x0000000269047233 */ /* 0x000fe20003803000 */
[----:B------:R-:W-:-:S03]  /*5ac0*/  FADD.FTZ R87, R87, R104 ;  /* 0x0000006857577221 */ /* 0x000fc60000010000 */
[----:B------:R-:W-:Y:S01]  /*5ad0*/  MUFU.EX2 R90, R90 ;  /* 0x0000005a005a7308 */ /* 0x000fe20000000800 */
[----:B------:R-:W-:Y:S01]  /*5ae0*/  LOP3.LUT R4, R4, R5, RZ, 0xc0, !PT ;  /* 0x0000000504047212 */ /* 0x000fe200078ec0ff */
[----:B------:R-:W-:Y:S01]  /*5af0*/  HSET2.LE.AND R5, R99, R2, PT ;  /* 0x0000000263057233 */ /* 0x000fe20003803000 */
[----:B------:R-:W-:-:S04]  /*5b00*/  FADD.FTZ R88, R88, R87 ;  /* 0x0000005758587221 */ /* 0x000fc80000010000 */
[----:B------:R-:W-:Y:S01]  /*5b10*/  LOP3.LUT R5, R5, R6, RZ, 0xc0, !PT ;  /* 0x0000000605057212 */ /* 0x000fe200078ec0ff */
[--C-:B------:R-:W-:Y:S01]  /*5b20*/  HSET2.LE.AND R6, R7, R2.reuse, PT ;  /* 0x0000000207067233 */ /* 0x100fe20003803000 */
[C---:B------:R-:W-:Y:S01]  /*5b30*/  F2FP.PACK_AB R7, R101.reuse, R86 ;  /* 0x000000566507723e */ /* 0x040fe200000000ff */
[----:B------:R-:W1:Y:S01]  /*5b40*/  MUFU.EX2 R87, R19 ;  /* 0x0000001300577308 */ /* 0x000e620000000800 */
[----:B---3--:R-:W-:Y:S01]  /*5b50*/  F2FP.PACK_AB R15, R84, R91 ;  /* 0x0000005b540f723e */ /* 0x008fe200000000ff */
[----:B------:R-:W-:Y:S01]  /*5b60*/  FADD.FTZ R86, R86, R109 ;  /* 0x0000006d56567221 */ /* 0x000fe20000010000 */
[----:B------:R-:W-:Y:S01]  /*5b70*/  LOP3.LUT R6, R6, R7, RZ, 0xc0, !PT ;  /* 0x0000000706067212 */ /* 0x000fe200078ec0ff */
[----:B------:R-:W-:Y:S02]  /*5b80*/  HSET2.LE.AND R7, R9, R2, PT ;  /* 0x0000000209077233 */ /* 0x000fe40003803000 */
[----:B------:R-:W-:Y:S02]  /*5b90*/  FADD.FTZ R101, R101, R86 ;  /* 0x0000005665657221 */ /* 0x000fe40000010000 */
[----:B------:R-:W-:Y:S01]  /*5ba0*/  MUFU.EX2 R86, R30 ;  /* 0x0000001e00567308 */ /* 0x000fe20000000800 */
[----:B------:R-:W-:-:S02]  /*5bb0*/  LOP3.LUT R7, R7, R8, RZ, 0xc0, !PT ;  /* 0x0000000807077212 */ /* 0x000fc400078ec0ff */
[----:B------:R-:W2:Y:S01]  /*5bc0*/  LDSM.16.MT88.4 R8, [R114+0x6400] ;  /* 0x006400007208783b */ /* 0x000ea20000004200 */
[----:B-1----:R-:W-:-:S04]  /*5bd0*/  F2FP.PACK_AB R12, R87, R90 ;  /* 0x0000005a570c723e */ /* 0x002fc800000000ff */
        /* <DEDUP_REMOVED lines=19> */
[----:B------:R-:W-:-:S02]  /*5d10*/  F2FP.PACK_AB R8, R35, R100 ;  /* 0x000000642308723e */ /* 0x000fc400000000ff */
[----:B------:R-:W-:-:S04]  /*5d20*/  LOP3.LUT R9, R9, 0xff, RZ, 0xc0, !PT ;  /* 0x000000ff09097812 */ /* 0x000fc800078ec0ff */
[C---:B------:R-:W-:Y:S01]  /*5d30*/  LOP3.LUT R4, R22.reuse, 0xffff, RZ, 0xc0, !PT ;  /* 0x0000ffff16047812 */ /* 0x040fe200078ec0ff */
[----:B------:R-:W-:Y:S01]  /*5d40*/  HSET2.LE.AND R10, R23, R2, PT ;  /* 0x00000002170a7233 */ /* 0x000fe20003803000 */
[----:B------:R-:W-:Y:S02]  /*5d50*/  LOP3.LUT R5, R22, 0xff, RZ, 0xc0, !PT ;  /* 0x000000ff16057812 */ /* 0x000fe400078ec0ff */
[----:B------:R-:W-:Y:S02]  /*5d60*/  SHF.R.U32.HI R4, RZ, 0x8, R4 ;  /* 0x00000008ff047819 */ /* 0x000fe40000011604 */
[----:B------:R-:W-:Y:S02]  /*5d70*/  LOP3.LUT R11, R20, 0xff, RZ, 0xc0, !PT ;  /* 0x000000ff140b7812 */ /* 0x000fe400078ec0ff */
[----:B------:R-:W-:Y:S02]  /*5d80*/  PRMT R13, R5, 0x5410, R4 ;  /* 0x00005410050d7816 */ /* 0x000fe40000000004 */
[----:B------:R-:W1:Y:S01]  /*5d90*/  LDSM.16.MT88.4 R4, [R114+0x6800] ;  /* 0x006800007204783b */ /* 0x000e620000004200 */
[----:B------:R-:W-:-:S02]  /*5da0*/  PRMT R11, R11, 0x5410, R18 ;  /* 0x000054100b0b7816 */ /* 0x000fc40000000012 */
[----:B------:R-:W-:Y:S01]  /*5db0*/  SHF.R.U32.HI R22, RZ, 0x18, R22 ;  /* 0x00000018ff167819 */ /* 0x000fe20000011616 */
[----:B------:R-:W2:Y:S01]  /*5dc0*/  LDSM.16.MT88.4 R16, [R114+0x7800] ;  /* 0x007800007210783b */ /* 0x000ea20000004200 */
[----:B------:R-:W-:Y:S01]  /*5dd0*/  LOP3.LUT R10, R10, R15, RZ, 0xc0, !PT ;  /* 0x0000000f0a0a7212 */ /* 0x000fe200078ec0ff */
[--C-:B------:R-:W-:Y:S01]  /*5de0*/  HSET2.LE.AND R11, R11, R2.reuse, PT ;  /* 0x000000020b0b7233 */ /* 0x100fe20003803000 */
[----:B------:R-:W-:Y:S02]  /*5df0*/  PRMT R9, R9, 0x5410, R22 ;  /* 0x0000541009097816 */ /* 0x000fe40000000016 */
[----:B------:R-:W-:Y:S02]  /*5e00*/  LDSM.16.MT88.4 R20, [R112+0x6800] ;  /* 0x006800007014783b */ /* 0x000fe40000004200 */
[----:B------:R-:W-:Y:S01]  /*5e10*/  LOP3.LUT R11, R11, R8, RZ, 0xc0, !PT ;  /* 0x000000080b0b7212 */ /* 0x000fe200078ec0ff */
[--C-:B------:R-:W-:Y:S01]  /*5e20*/  HSET2.LE.AND R8, R13, R2.reuse, PT ;  /* 0x000000020d087233 */ /* 0x100fe20003803000 */
[----:B------:R-:W-:Y:S01]  /*5e30*/  F2FP.PACK_AB R13, R89, R102 ;  /* 0x00000066590d723e */ /* 0x000fe200000000ff */
[----:B------:R-:W-:Y:S01]  /*5e40*/  HSET2.LE.AND R9, R9, R2, PT ;  /* 0x0000000209097233 */ /* 0x000fe20003803000 */
[----:B------:R-:W-:-:S02]  /*5e50*/  FADD.FTZ R102, R102, R101 ;  /* 0x0000006566667221 */ /* 0x000fc40000010000 */
[----:B------:R-:W-:Y:S02]  /*5e60*/  LOP3.LUT R8, R8, R13, RZ, 0xc0, !PT ;  /* 0x0000000d08087212 */ /* 0x000fe400078ec0ff */
[----:B------:R-:W-:Y:S01]  /*5e70*/  LOP3.LUT R9, R9, R12, RZ, 0xc0, !PT ;  /* 0x0000000c09097212 */ /* 0x000fe200078ec0ff */
[----:B------:R-:W-:Y:S01]  /*5e80*/  FADD.FTZ R102, R89, R102 ;  /* 0x0000006659667221 */ /* 0x000fe20000010000 */
[----:B------:R-:W3:Y:S03]  /*5e90*/  LDSM.16.MT88.4 R12, [R112+0x7800] ;  /* 0x00780000700c783b */ /* 0x000ee60000004200 */
[----:B------:R-:W-:-:S04]  /*5ea0*/  FADD.FTZ R91, R91, R102 ;  /* 0x000000665b5b7221 */ /* 0x000fc80000010000 */
[----:B------:R-:W-:Y:S01]  /*5eb0*/  FADD.FTZ R84, R84, R91 ;  /* 0x0000005b54547221 */ /* 0x000fe20000010000 */
[C---:B-1----:R-:W-:Y:S08]  /*5ec0*/  HMMA.16816.F32 R36, R8.reuse, R4, R36 ;  /* 0x000000040824723c */ /* 0x042ff00000001824 */
[C---:B------:R-:W-:Y:S01]  /*5ed0*/  HMMA.16816.F32 R40, R8.reuse, R6, R40 ;  /* 0x000000060828723c */ /* 0x040fe20000001828 */
[----:B------:R-:W1:Y:S07]  /*5ee0*/  LDSM.16.MT88.4 R4, [R114+0x8800] ;  /* 0x008800007204783b */ /* 0x000e6e0000004200 */
[C---:B--2---:R-:W-:Y:S07]  /*5ef0*/  HMMA.16816.F32 R56, R8.reuse, R18, R56 ;  /* 0x000000120838723c */ /* 0x044fee0000001838 */
[----:B------:R-:W-:Y:S01]  /*5f00*/  IMAD.WIDE.U32 R18, R33, -0x2daee0ad, RZ ;  /* 0xd2511f5321127825 */ /* 0x000fe200078e00ff */
[C---:B---3--:R-:W-:Y:S01]  /*5f10*/  HMMA.16816.F32 R64, R8.reuse, R14, R64 ;  /* 0x0000000e0840723c */ /* 0x048fe20000001840 */
[----:B------:R-:W-:Y:S06]  /*5f20*/  MUFU.EX2 R33, R31 ;  /* 0x0000001f00217308 */ /* 0x000fec0000000800 */
[----:B------:R-:W-:Y:S01]  /*5f30*/  LOP3.LUT R14, R18, 0xffff, RZ, 0xc0, !PT ;  /* 0x0000ffff120e7812 */ /* 0x000fe200078ec0ff */
[----:B------:R-:W-:Y:S03]  /*5f40*/  HMMA.16816.F32 R60, R8, R12, R60 ;  /* 0x0000000c083c723c */ /* 0x000fe6000000183c */
[----:B------:R-:W-:-:S04]  /*5f50*/  SHF.R.U32.HI R14, RZ, 0x8, R14 ;  /* 0x00000008ff0e7819 */ /* 0x000fc8000001160e */
[----:B------:R-:W-:Y:S01]  /*5f60*/  SHF.R.U32.HI R12, RZ, 0x10, R18 ;  /* 0x00000010ff0c7819 */ /* 0x000fe20000011612 */
[C---:B------:R-:W-:Y:S07]  /*5f70*/  HMMA.16816.F32 R52, R8.reuse, R16, R52 ;  /* 0x000000100834723c */ /* 0x040fee0000001834 */
[----:B------:R-:W-:Y:S01]  /*5f80*/  LOP3.LUT R17, R18, 0xff, RZ, 0xc0, !PT ;  /* 0x000000ff12117812 */ /* 0x000fe200078ec0ff */
[----:B------:R-:W-:Y:S01]  /*5f90*/  HMMA.16816.F32 R44, R8, R20, R44 ;  /* 0x00000014082c723c */ /* 0x000fe2000000182c */
[----:B------:R-:W-:-:S02]  /*5fa0*/  LOP3.LUT R16, R19, UR18, R34, 0x96, !PT ;  /* 0x0000001213107c12 */ /* 0x000fc4000f8e9622 */
[----:B------:R-:W-:Y:S01]  /*5fb0*/  PRMT R17, R17, 0x5410, R14 ;  /* 0x0000541011117816 */ /* 0x000fe2000000000e */
[----:B------:R2:W3:Y:S01]  /*5fc0*/  MUFU.EX2 R34, R29 ;  /* 0x0000001d00227308 */ /* 0x0004e20000000800 */
[----:B------:R-:W-:Y:S02]  /*5fd0*/  SHF.R.U32.HI R18, RZ, 0x18, R18 ;  /* 0x00000018ff127819 */ /* 0x000fe40000011612 */
[----:B------:R-:W-:Y:S01]  /*5fe0*/  LOP3.LUT R21, R16, 0xffff, RZ, 0xc0, !PT ;  /* 0x0000ffff10157812 */ /* 0x000fe200078ec0ff */
[----:B-1----:R-:W-:Y:S01]  /*5ff0*/  HMMA.16816.F32 R68, R8, R4, R68 ;  /* 0x000000040844723c */ /* 0x002fe20000001844 */
[----:B------:R-:W-:Y:S02]  /*6000*/  SHF.R.U32.HI R19, RZ, 0x18, R16 ;  /* 0x00000018ff137819 */ /* 0x000fe40000011610 */
[----:B------:R-:W-:-:S04]  /*6010*/  SHF.R.U32.HI R21, RZ, 0x8, R21 ;  /* 0x00000008ff157819 */ /* 0x000fc80000011615 */
[----:B------:R-:W-:Y:S01]  /*6020*/  LOP3.LUT R5, R12, 0xff, RZ, 0xc0, !PT ;  /* 0x000000ff0c057812 */ /* 0x000fe200078ec0ff */
[C---:B------:R-:W-:Y:S01]  /*6030*/  HMMA.16816.F32 R48, R8.reuse, R22, R48 ;  /* 0x000000160830723c */ /* 0x040fe20000001830 */
[----:B------:R-:W1:Y:S01]  /*6040*/  LDSM.16.MT88.4 R12, [R112+0x8800] ;  /* 0x00880000700c783b */ /* 0x000e620000004200 */
[----:B------:R-:W-:Y:S02]  /*6050*/  LOP3.LUT R4, R16, 0xff, RZ, 0xc0, !PT ;  /* 0x000000ff10047812 */ /* 0x000fe400078ec0ff */
[----:B------:R-:W-:Y:S01]  /*6060*/  PRMT R5, R5, 0x5410, R18 ;  /* 0x0000541005057816 */ /* 0x000fe20000000012 */
[----:B--2---:R-:W2:Y:S01]  /*6070*/  LDSM.16.MT88.4 R28, [R114+0x6c00] ;  /* 0x006c0000721c783b */ /* 0x004ea20000004200 */
[----:B------:R-:W-:Y:S01]  /*6080*/  PRMT R21, R4, 0x5410, R21 ;  /* 0x0000541004157816 */ /* 0x000fe20000000015 */
[----:B------:R-:W-:Y:S01]  /*6090*/  FADD.FTZ R23, R85, R88 ;  /* 0x0000005855177221 */ /* 0x000fe20000010000 */
[----:B------:R-:W-:Y:S01]  /*60a0*/  SHF.R.U32.HI R4, RZ, 0x10, R16 ;  /* 0x00000010ff047819 */ /* 0x000fe20000011610 */
[----:B------:R-:W-:Y:S01]  /*60b0*/  HMMA.16816.F32 R72, R8, R6, R72 ;  /* 0x000000060848723c */ /* 0x000fe20000001848 */
[--C-:B------:R-:W-:Y:S01]  /*60c0*/  FFMA.FTZ R85, R24, c[0x0][0x23c], -R0.reuse ;  /* 0x00008f0018557a23 */ /* 0x100fe20000010800 */
[----:B---3--:R-:W-:Y:S01]  /*60d0*/  F2FP.PACK_AB R89, R109, R34 ;  /* 0x000000226d59723e */ /* 0x008fe200000000ff */
[----:B------:R-:W-:Y:S01]  /*60e0*/  FADD.FTZ R90, R90, R23 ;  /* 0x000000175a5a7221 */ /* 0x000fe20000010000 */
[----:B------:R-:W-:Y:S01]  /*60f0*/  LOP3.LUT R4, R4, 0xff, RZ, 0xc0, !PT ;  /* 0x000000ff04047812 */ /* 0x000fe200078ec0ff */
[----:B------:R-:W-:-:S02]  /*6100*/  FFMA.FTZ R88, R25, c[0x0][0x23c], -R0 ;  /* 0x00008f0019587a23 */ /* 0x000fc40000010800 */
[----:B------:R-:W-:Y:S01]  /*6110*/  FADD.FTZ R7, R87, R90 ;  /* 0x0000005a57077221 */ /* 0x000fe20000010000 */
[----:B------:R-:W-:Y:S01]  /*6120*/  PRMT R19, R4, 0x5410, R19 ;  /* 0x0000541004137816 */ /* 0x000fe20000000013 */
[--C-:B------:R-:W-:Y:S01]  /*6130*/  HSET2.LE.AND R4, R21, R2.reuse, PT ;  /* 0x0000000215047233 */ /* 0x100fe20003803000 */
[----:B------:R-:W-:Y:S01]  /*6140*/  FFMA.FTZ R87, R26, c[0x0][0x23c], -R0 ;  /* 0x00008f001a577a23 */ /* 0x000fe20000010800 */
[--C-:B------:R-:W-:Y:S01]  /*6150*/  HSET2.LE.AND R6, R17, R2.reuse, PT ;  /* 0x0000000211067233 */ /* 0x100fe20003803000 */
[----:B------:R-:W-:Y:S01]  /*6160*/  FADD.FTZ R100, R100, R7 ;  /* 0x0000000764647221 */ /* 0x000fe20000010000 */
[--C-:B------:R-:W-:Y:S01]  /*6170*/  HSET2.LE.AND R7, R5, R2.reuse, PT ;  /* 0x0000000205077233 */ /* 0x100fe20003803000 */
[----:B------:R-:W3:Y:S01]  /*6180*/  LDSM.16.MT88.4 R24, [R112+0x6c00] ;  /* 0x006c00007018783b */ /* 0x000ee20000004200 */
[----:B------:R-:W-:Y:S01]  /*6190*/  HSET2.LE.AND R2, R19, R2, PT ;  /* 0x0000000213027233 */ /* 0x000fe20003803000 */
[----:B------:R-:W-:Y:S01]  /*61a0*/  MUFU.EX2 R85, R85 ;  /* 0x0000005500557308 */ /* 0x000fe20000000800 */
[----:B------:R-:W-:Y:S01]  /*61b0*/  FADD.FTZ R100, R35, R100 ;  /* 0x0000006423647221 */ /* 0x000fe20000010000 */
[----:B------:R-:W4:Y:S01]  /*61c0*/  LDSM.16.MT88.4 R20, [R114+0x7c00] ;  /* 0x007c00007214783b */ /* 0x000f220000004200 */
[----:B------:R-:W-:-:S03]  /*61d0*/  LOP3.LUT R6, R6, R89, RZ, 0xc0, !PT ;  /* 0x0000005906067212 */ /* 0x000fc600078ec0ff */
[----:B------:R-:W5:Y:S02]  /*61e0*/  LDSM.16.MT88.4 R16, [R112+0x7c00] ;  /* 0x007c00007010783b */ /* 0x000f640000004200 */
[----:B------:R-:W2:Y:S01]  /*61f0*/  MUFU.EX2 R88, R88 ;  /* 0x0000005800587308 */ /* 0x000ea20000000800 */
[C---:B-1----:R-:W-:Y:S07]  /*6200*/  HMMA.16816.F32 R76, R8.reuse, R12, R76 ;  /* 0x0000000c084c723c */ /* 0x042fee000000184c */
[----:B------:R-:W1:Y:S01]  /*6210*/  MUFU.EX2 R87, R87 ;  /* 0x0000005700577308 */ /* 0x000e620000000800 */
[----:B------:R-:W-:Y:S01]  /*6220*/  F2FP.PACK_AB R13, R86, R33 ;  /* 0x00000021560d723e */ /* 0x000fe200000000ff */
[----:B------:R-:W-:Y:S01]  /*6230*/  HMMA.16816.F32 R80, R8, R14, R80 ;  /* 0x0000000e0850723c */ /* 0x000fe20000001850 */
[----:B------:R-:W-:Y:S01]  /*6240*/  LDSM.16.MT88.4 R8, [R112+0x8c00] ;  /* 0x008c00007008783b */ /* 0x000fe20000004200 */
[----:B--2---:R-:W-:Y:S01]  /*6250*/  F2FP.PACK_AB R5, R88, R85 ;  /* 0x000000555805723e */ /* 0x004fe200000000ff */
[----:B------:R-:W-:Y:S01]  /*6260*/  FADD.FTZ R33, R33, R84 ;  /* 0x0000005421217221 */ /* 0x000fe20000010000 */
[----:B------:R-:W-:Y:S01]  /*6270*/  LOP3.LUT R4, R4, R13, RZ, 0xc0, !PT ;  /* 0x0000000d04047212 */ /* 0x000fe200078ec0ff */
[----:B------:R-:W-:Y:S01]  /*6280*/  FADD.FTZ R85, R85, R100 ;  /* 0x0000006455557221 */ /* 0x000fe20000010000 */
[----:B------:R-:W2:Y:S01]  /*6290*/  LDSM.16.MT88.4 R12, [R114+0x8c00] ;  /* 0x008c0000720c783b */ /* 0x000ea20000004200 */
[----:B------:R-:W-:Y:S01]  /*62a0*/  LOP3.LUT R5, R2, R5, RZ, 0xc0, !PT ;  /* 0x0000000502057212 */ /* 0x000fe200078ec0ff */
[----:B------:R-:W-:Y:S01]  /*62b0*/  FADD.FTZ R33, R86, R33 ;  /* 0x0000002156217221 */ /* 0x000fe20000010000 */
[----:B-1----:R-:W-:Y:S01]  /*62c0*/  F2FP.PACK_AB R0, R108, R87 ;  /* 0x000000576c00723e */ /* 0x002fe200000000ff */
[----:B------:R-:W-:-:S02]  /*62d0*/  FADD.FTZ R88, R88, R85 ;  /* 0x0000005558587221 */ /* 0x000fc40000010000 */
[----:B------:R-:W-:Y:S01]  /*62e0*/  FADD.FTZ R34, R34, R33 ;  /* 0x0000002122227221 */ /* 0x000fe20000010000 */
[----:B------:R-:W-:Y:S01]  /*62f0*/  LOP3.LUT R7, R7, R0, RZ, 0xc0, !PT ;  /* 0x0000000007077212 */ /* 0x000fe200078ec0ff */
[----:B------:R-:W-:Y:S02]  /*6300*/  FADD.FTZ R87, R87, R88 ;  /* 0x0000005857577221 */ /* 0x000fe40000010000 */
[--C-:B------:R-:W-:Y:S02]  /*6310*/  IMAD.MOV.U32 R0, RZ, RZ, R3.reuse ;  /* 0x000000ffff007224 */ /* 0x100fe400078e0003 */
[--C-:B------:R-:W-:Y:S02]  /*6320*/  IMAD.MOV.U32 R2, RZ, RZ, R32.reuse ;  /* 0x000000ffff027224 */ /* 0x100fe400078e0020 */
[----:B------:R-:W-:Y:S01]  /*6330*/  HMMA.16816.F32 R36, R4, R28, R36 ;  /* 0x0000001c0424723c */ /* 0x000fe20000001824 */
[----:B------:R-:W-:Y:S02]  /*6340*/  @P0 IMAD.MOV.U32 R0, RZ, RZ, R3 ;  /* 0x000000ffff000224 */ /* 0x000fe400078e0003 */
[----:B------:R-:W-:-:S02]  /*6350*/  @P0 IMAD.MOV.U32 R2, RZ, RZ, R32 ;  /* 0x000000ffff020224 */ /* 0x000fc400078e0020 */
[----:B------:R-:W-:Y:S02]  /*6360*/  FADD.FTZ R109, R109, R34 ;  /* 0x000000226d6d7221 */ /* 0x000fe40000010000 */
[----:B------:R-:W-:Y:S01]  /*6370*/  FADD.FTZ R108, R108, R87 ;  /* 0x000000576c6c7221 */ /* 0x000fe20000010000 */
[C---:B------:R-:W-:Y:S08]  /*6380*/  HMMA.16816.F32 R40, R4.reuse, R30, R40 ;  /* 0x0000001e0428723c */ /* 0x040ff00000001828 */
[C---:B---3--:R-:W-:Y:S08]  /*6390*/  HMMA.16816.F32 R44, R4.reuse, R24, R44 ;  /* 0x00000018042c723c */ /* 0x048ff0000000182c */
[C---:B------:R-:W-:Y:S08]  /*63a0*/  HMMA.16816.F32 R48, R4.reuse, R26, R48 ;  /* 0x0000001a0430723c */ /* 0x040ff00000001830 */
[C---:B----4-:R-:W-:Y:S08]  /*63b0*/  HMMA.16816.F32 R52, R4.reuse, R20, R52 ;  /* 0x000000140434723c */ /* 0x050ff00000001834 */
[C---:B------:R-:W-:Y:S08]  /*63c0*/  HMMA.16816.F32 R56, R4.reuse, R22, R56 ;  /* 0x000000160438723c */ /* 0x040ff00000001838 */
[C---:B-----5:R-:W-:Y:S08]  /*63d0*/  HMMA.16816.F32 R60, R4.reuse, R16, R60 ;  /* 0x00000010043c723c */ /* 0x060ff0000000183c */
[C---:B------:R-:W-:Y:S08]  /*63e0*/  HMMA.16816.F32 R64, R4.reuse, R18, R64 ;  /* 0x000000120440723c */ /* 0x040ff00000001840 */
[C---:B--2---:R-:W-:Y:S08]  /*63f0*/  HMMA.16816.F32 R68, R4.reuse, R12, R68 ;  /* 0x0000000c0444723c */ /* 0x044ff00000001844 */
[C---:B------:R-:W-:Y:S08]  /*6400*/  HMMA.16816.F32 R72, R4.reuse, R14, R72 ;  /* 0x0000000e0448723c */ /* 0x040ff00000001848 */
[C---:B------:R-:W-:Y:S08]  /*6410*/  HMMA.16816.F32 R76, R4.reuse, R8, R76 ;  /* 0x00000008044c723c */ /* 0x040ff0000000184c */
[----:B------:R-:W-:Y:S01]  /*6420*/  HMMA.16816.F32 R80, R4, R10, R80 ;  /* 0x0000000a0450723c */ /* 0x000fe20000001850 */
[----:B------:R-:W-:Y:S05]  /*6430*/  @!UPT UIADD3 URZ, URZ, URZ, URZ ;  /* 0x0000003f3f3ff290 */ /* 0x000fea000fffe03f */
[----:B------:R-:W-:Y:S11]  /*6440*/  @P0 BRA `(.L_x_750) ;  /* 0x0000001000000947 */ /* 0x000ff60003800000 */
.L_x_748:
[----:B------:R-:W-:-:S07]  /*6450*/  IADD3 R137, R98, -0x1, RZ ;  /* 0xffffffff62897810 */ /* 0x000fce0007ffe0ff */
.L_x_750:
[----:B------:R-:W-:-:S13]  /*6460*/  ISETP.GE.AND P0, PT, R137, RZ, PT ;  /* 0x000000ff8900720c */ /* 0x000fda0003f06270 */
[----:B------:R-:W-:Y:S05]  /*6470*/  @!P0 BRA `(.L_x_751) ;  /* 0x0000241000008947 */ /* 0x000fea0003800000 */
[----:B------:R-:W1:Y:S01]  /*6480*/  LDC.U8 R131, c[0x0][0x2d8] ;  /* 0x0000b600ff837b82 */ /* 0x000e620000000000 */
[----:B------:R-:W-:Y:S01]  /*6490*/  IMAD.WIDE.U32 R142, R94, -0x326172a9, RZ ;  /* 0xcd9e8d575e8e7825 */ /* 0x000fe200078e00ff */
[----:B------:R-:W-:Y:S01]  /*64a0*/  UMOV UR19, 0x5 ;  /* 0x0000000500137882 */ /* 0x000fe20000000000 */
[----:B------:R-:W-:Y:S01]  /*64b0*/  MOV R3, R0 ;  /* 0x0000000000037202 */ /* 0x000fe20000000f00 */
[----:B------:R-:W-:Y:S01]  /*64c0*/  ULDC.64 UR4, c[0x0][0x1a0] ;  /* 0x0000680000047ab9 */ /* 0x000fe20000000a00 */
[----:B------:R-:W-:Y:S01]  /*64d0*/  MOV R85, R2 ;  /* 0x0000000200557202 */ /* 0x000fe20000000f00 */
[----:B------:R-:W-:Y:S01]  /*64e0*/  USHF.L.U64.HI UR19, UR4, UR19, UR5 ;  /* 0x0000001304137299 */ /* 0x000fe20008010205 */
[----:B------:R-:W-:Y:S01]  /*64f0*/  LOP3.LUT R140, R143, R93, RZ, 0x3c, !PT ;  /* 0x0000005d8f8c7212 */ /* 0x000fe200078e3cff */
[----:B------:R-:W-:Y:S01]  /*6500*/  USHF.L.U32 UR20, UR4, 0x5, URZ ;  /* 0x0000000504147899 */ /* 0x000fe2000800063f */
[----:B------:R-:W-:Y:S01]  /*6510*/  IMAD.WIDE.U32 R144, R92, -0x2daee0ad, RZ ;  /* 0xd2511f535c907825 */ /* 0x000fe200078e00ff */
[----:B------:R-:W-:Y:S01]  /*6520*/  UMOV UR6, 0x6 ;  /* 0x0000000600067882 */ /* 0x000fe20000000000 */
[----:B------:R-:W-:Y:S01]  /*6530*/  MOV R126, R96 ;  /* 0x00000060007e7202 */ /* 0x000fe20000000f00 */
[----:B------:R-:W-:Y:S01]  /*6540*/  USHF.L.U64.HI UR6, UR4, UR6, UR5 ;  /* 0x0000000604067299 */ /* 0x000fe20008010205 */
[----:B------:R-:W-:Y:S01]  /*6550*/  IMAD.WIDE.U32 R140, R140, -0x2daee0ad, RZ ;  /* 0xd2511f538c8c7825 */ /* 0x000fe200078e00ff */
[----:B------:R-:W-:-:S02]  /*6560*/  USHF.L.U64.HI UR19, UR20, 0x1, UR19 ;  /* 0x0000000114137899 */ /* 0x000fc40008010213 */
[----:B------:R-:W-:Y:S02]  /*6570*/  USHF.L.U32 UR4, UR4, 0x6, URZ ;  /* 0x0000000604047899 */ /* 0x000fe4000800063f */
[----:B------:R-:W-:Y:S01]  /*6580*/  USHF.L.U32 UR20, UR20, 0x1, URZ ;  /* 0x0000000114147899 */ /* 0x000fe2000800063f */
[----:B-1----:R-:W-:Y:S01]  /*6590*/  PRMT R131, R131, 0x7054, R131 ;  /* 0x0000705483837816 */ /* 0x002fe20000000083 */
[----:B------:R-:W-:Y:S05]  /*65a0*/  BRA `(.L_x_752) ;  /* 0x0000017000007947 */ /* 0x000fea0003800000 */
.L_x_754:
        /* <DEDUP_REMOVED lines=23> */
.L_x_752:
        /* <DEDUP_REMOVED lines=103> */
.L_x_753:
[----:B------:R-:W-:Y:S01]  /*6d90*/  FMNMX.FTZ R0, R4, R85, !PT ;  /* 0x0000005504007209 */ /* 0x000fe20007810000 */
[----:B------:R-:W-:Y:S01]  /*6da0*/  IMAD.SHL.U32 R101, R137, 0x2, RZ ;  /* 0x0000000289657824 */ /* 0x000fe200078e00ff */
        /* <DEDUP_REMOVED lines=30> */
[----:B------:R-:W-:Y:S02]  /*6f90*/  FMNMX.FTZ R0, R34, R91, !PT ;  /* 0x0000005b22007209 */ /* 0x000fe40007810000 */
[----:B------:R-:W-:Y:S01]  /*6fa0*/  IADD3 R101, R101, 0x1, RZ ;  /* 0x0000000165657810 */ /* 0x000fe20007ffe0ff */
[----:B------:R-:W-:Y:S01]  /*6fb0*/  SHFL.BFLY PT, R91, R88, 0x2, 0x1f ;  /* 0x0c401f00585b7f89 */ /* 0x000fe200000e0000 */
[----:B------:R-:W-:Y:S02]  /*6fc0*/  FMNMX.FTZ R89, R35, R0, !PT ;  /* 0x0000000023597209 */ /* 0x000fe40007810000 */
[----:B------:R-:W-:Y:S05]  /*6fd0*/  IADD3 R137, R137, -0x1, RZ ;  /* 0xffffffff89897810 */ /* 0x000fea0007ffe0ff */
[----:B------:R-:W1:Y:S02]  /*6fe0*/  SHFL.BFLY PT, R0, R89, 0x2, 0x1f ;  /* 0x0c401f0059007f89 */ /* 0x000e6400000e0000 */
[----:B-1----:R-:W-:Y:S02]  /*6ff0*/  FMNMX.FTZ R87, R89, R0, !PT ;  /* 0x0000000059577209 */ /* 0x002fe40007810000 */
[----:B------:R-:W-:Y:S04]  /*7000*/  FMNMX.FTZ R93, R88, R91, !PT ;  /* 0x0000005b585d7209 */ /* 0x000fe80007810000 */
[----:B------:R-:W1:Y:S08]  /*7010*/  SHFL.BFLY PT, R0, R87, 0x1, 0x1f ;  /* 0x0c201f0057007f89 */ /* 0x000e7000000e0000 */
[----:B------:R-:W2:Y:S01]  /*7020*/  SHFL.BFLY PT, R2, R93, 0x1, 0x1f ;  /* 0x0c201f005d027f89 */ /* 0x000ea200000e0000 */
[----:B-1----:R-:W-:Y:S05]  /*7030*/  FMNMX.FTZ R0, R87, R0, !PT ;  /* 0x0000000057007209 */ /* 0x002fea0007810000 */
[----:B------:R-:W-:Y:S01]  /*7040*/  FMUL.FTZ R89, R0, c[0x0][0x23c] ;  /* 0x00008f0000597a20 */ /* 0x000fe20000410000 */
[----:B--2---:R-:W-:Y:S01]  /*7050*/  FMNMX.FTZ R2, R93, R2, !PT ;  /* 0x000000025d027209 */ /* 0x004fe20007810000 */
[----:B------:R-:W-:Y:S03]  /*7060*/  IMAD.WIDE.U32 R92, R92, -0x326172a9, RZ ;  /* 0xcd9e8d575c5c7825 */ /* 0x000fe600078e00ff */
        /* <DEDUP_REMOVED lines=9> */
[--C-:B------:R-:W-:Y:S02]  /*7100*/  FFMA.FTZ R88, R4, c[0x0][0x23c], -R100.reuse ;  /* 0x00008f0004587a23 */ /* 0x100fe40000010864 */
[--C-:B------:R-:W-:Y:S02]  /*7110*/  FFMA.FTZ R87, R5, c[0x0][0x23c], -R100.reuse ;  /* 0x00008f0005577a23 */ /* 0x100fe40000010864 */
[--C-:B------:R-:W-:Y:S02]  /*7120*/  FFMA.FTZ R102, R16, c[0x0][0x23c], -R100.reuse ;  /* 0x00008f0010667a23 */ /* 0x100fe40000010864 */
[----:B------:R-:W3:Y:S01]  /*7130*/  MUFU.EX2 R88, R88 ;  /* 0x0000005800587308 */ /* 0x000ee20000000800 */
[--C-:B------:R-:W-:Y:S02]  /*7140*/  FFMA.FTZ R105, R17, c[0x0][0x23c], -R100.reuse ;  /* 0x00008f0011697a23 */ /* 0x100fe40000010864 */
[--C-:B------:R-:W-:Y:S02]  /*7150*/  FFMA.FTZ R155, R20, c[0x0][0x23c], -R100.reuse ;  /* 0x00008f00149b7a23 */ /* 0x100fe40000010864 */
[--C-:B------:R-:W-:Y:S02]  /*7160*/  FFMA.FTZ R148, R25, c[0x0][0x23c], -R100.reuse ;  /* 0x00008f0019947a23 */ /* 0x100fe40000010864 */
[--C-:B------:R-:W-:Y:S02]  /*7170*/  FFMA.FTZ R152, R33, c[0x0][0x23c], -R100.reuse ;  /* 0x00008f0021987a23 */ /* 0x100fe40000010864 */
[----:B------:R-:W-:Y:S01]  /*7180*/  FFMA.FTZ R153, R28, c[0x0][0x23c], -R100 ;  /* 0x00008f001c997a23 */ /* 0x000fe20000010864 */
[----:B------:R-:W-:Y:S01]  /*7190*/  MUFU.EX2 R3, R3 ;  /* 0x0000000300037308 */ /* 0x000fe20000000800 */
[----:B------:R-:W-:Y:S01]  /*71a0*/  IMAD.MOV.U32 R85, RZ, RZ, R2 ;  /* 0x000000ffff557224 */ /* 0x000fe200078e0002 */
[----:B-1----:R-:W-:Y:S01]  /*71b0*/  FSEL R86, R89, RZ, P1 ;  /* 0x000000ff59567208 */ /* 0x002fe20000800000 */
[C---:B--2---:R-:W-:Y:S02]  /*71c0*/  FMUL.FTZ R36, R84.reuse, R36 ;  /* 0x0000002454247220 */ /* 0x044fe40000410000 */
[----:B------:R-:W-:Y:S02]  /*71d0*/  FMUL.FTZ R37, R84, R37 ;  /* 0x0000002554257220 */ /* 0x000fe40000410000 */
[--C-:B------:R-:W-:Y:S03]  /*71e0*/  FFMA.FTZ R90, R6, c[0x0][0x23c], -R86.reuse ;  /* 0x00008f00065a7a23 */ /* 0x100fe60000010856 */
[----:B------:R-:W-:Y:S01]  /*71f0*/  MUFU.EX2 R87, R87 ;  /* 0x0000005700577308 */ /* 0x000fe20000000800 */
[----:B------:R-:W-:Y:S02]  /*7200*/  FFMA.FTZ R91, R7, c[0x0][0x23c], -R86 ;  /* 0x00008f00075b7a23 */ /* 0x000fe40000010856 */
[C---:B------:R-:W-:Y:S02]  /*7210*/  FMUL.FTZ R40, R84.reuse, R40 ;  /* 0x0000002854287220 */ /* 0x040fe40000410000 */
[C---:B------:R-:W-:Y:S02]  /*7220*/  FMUL.FTZ R41, R84.reuse, R41 ;  /* 0x0000002954297220 */ /* 0x040fe40000410000 */
[C---:B------:R-:W-:Y:S02]  /*7230*/  FMUL.FTZ R44, R84.reuse, R44 ;  /* 0x0000002c542c7220 */ /* 0x040fe40000410000 */
[C---:B------:R-:W-:Y:S01]  /*7240*/  FMUL.FTZ R45, R84.reuse, R45 ;  /* 0x0000002d542d7220 */ /* 0x040fe20000410000 */
[----:B------:R3:W1:Y:S01]  /*7250*/  MUFU.EX2 R89, R90 ;  /* 0x0000005a00597308 */ /* 0x0006620000000800 */
        /* <DEDUP_REMOVED lines=21> */
[----:B---3--:R-:W-:Y:S01]  /*73b0*/  FFMA.FTZ R90, R84, R109, R88 ;  /* 0x0000006d545a7223 */ /* 0x008fe20000010058 */
[----:B------:R-:W-:Y:S01]  /*73c0*/  LOP3.LUT R109, R141, UR15, R144, 0x96, !PT ;  /* 0x0000000f8d6d7c12 */ /* 0x000fe2000f8e9690 */
[----:B-1----:R-:W-:Y:S01]  /*73d0*/  FFMA.FTZ R107, R3, R108, R89 ;  /* 0x0000006c036b7223 */ /* 0x002fe20000010059 */
[----:B------:R1:W2:Y:S01]  /*73e0*/  MUFU.EX2 R84, R91 ;  /* 0x0000005b00547308 */ /* 0x0002a20000000800 */
[C---:B------:R-:W-:Y:S01]  /*73f0*/  F2FP.PACK_AB R88, R87.reuse, R88 ;  /* 0x000000585758723e */ /* 0x040fe200000000ff */
[----:B------:R-:W-:Y:S02]  /*7400*/  FADD.FTZ R90, R87, R90 ;  /* 0x0000005a575a7221 */ /* 0x000fe40000010000 */
[----:B------:R-:W-:Y:S04]  /*7410*/  IMAD.WIDE.U32 R108, R109, -0x326172a9, RZ ;  /* 0xcd9e8d576d6c7825 */ /* 0x000fe800078e00ff */
[----:B------:R-:W-:Y:S01]  /*7420*/  FFMA.FTZ R106, R11, c[0x0][0x23c], -R86 ;  /* 0x00008f000b6a7a23 */ /* 0x000fe20000010856 */
[----:B------:R-:W-:Y:S01]  /*7430*/  LOP3.LUT R87, R109, UR14, R92, 0x96, !PT ;  /* 0x0000000e6d577c12 */ /* 0x000fe2000f8e965c */
[--C-:B------:R-:W-:Y:S01]  /*7440*/  FFMA.FTZ R103, R18, c[0x0][0x23c], -R86.reuse ;  /* 0x00008f0012677a23 */ /* 0x100fe20000010856 */
[----:B------:R-:W-:Y:S01]  /*7450*/  MUFU.EX2 R148, R148 ;  /* 0x0000009400947308 */ /* 0x000fe20000000800 */
[----:B------:R-:W-:Y:S02]  /*7460*/  FFMA.FTZ R104, R19, c[0x0][0x23c], -R86 ;  /* 0x00008f0013687a23 */ /* 0x000fe40000010856 */
[C---:B------:R-:W-:Y:S02]  /*7470*/  FMUL.FTZ R38, R3.reuse, R38 ;  /* 0x0000002603267220 */ /* 0x040fe40000410000 */
[C---:B------:R-:W-:Y:S02]  /*7480*/  FMUL.FTZ R39, R3.reuse, R39 ;  /* 0x0000002703277220 */ /* 0x040fe40000410000 */
[C---:B------:R-:W-:Y:S02]  /*7490*/  FMUL.FTZ R42, R3.reuse, R42 ;  /* 0x0000002a032a7220 */ /* 0x040fe40000410000 */
[C---:B------:R-:W-:Y:S01]  /*74a0*/  FMUL.FTZ R43, R3.reuse, R43 ;  /* 0x0000002b032b7220 */ /* 0x040fe20000410000 */
[----:B------:R-:W-:Y:S01]  /*74b0*/  MUFU.EX2 R106, R106 ;  /* 0x0000006a006a7308 */ /* 0x000fe20000000800 */
[----:B------:R-:W-:Y:S01]  /*74c0*/  FMUL.FTZ R46, R3, R46 ;  /* 0x0000002e032e7220 */ /* 0x000fe20000410000 */
[----:B-1----:R-:W-:Y:S01]  /*74d0*/  LOP3.LUT R91, R93, UR16, R142, 0x96, !PT ;  /* 0x000000105d5b7c12 */ /* 0x002fe2000f8e968e */
[----:B------:R-:W-:Y:S01]  /*74e0*/  IMAD.WIDE.U32 R92, R87, -0x2daee0ad, RZ ;  /* 0xd2511f53575c7825 */ /* 0x000fe200078e00ff */
[C---:B--2---:R-:W-:Y:S03]  /*74f0*/  F2FP.PACK_AB R89, R84.reuse, R89 ;  /* 0x000000595459723e */ /* 0x044fe600000000ff */
[----:B------:R-:W-:Y:S03]  /*7500*/  IMAD.WIDE.U32 R94, R91, -0x2daee0ad, RZ ;  /* 0xd2511f535b5e7825 */ /* 0x000fe600078e00ff */
[----:B------:R-:W-:Y:S01]  /*7510*/  MUFU.EX2 R103, R103 ;  /* 0x0000006700677308 */ /* 0x000fe20000000800 */
[----:B------:R-:W-:Y:S01]  /*7520*/  FADD.FTZ R107, R84, R107 ;  /* 0x0000006b546b7221 */ /* 0x000fe20000010000 */
[----:B------:R-:W-:Y:S01]  /*7530*/  LOP3.LUT R84, R95, UR13, R140, 0x96, !PT ;  /* 0x0000000d5f547c12 */ /* 0x000fe2000f8e968c */
[----:B------:R-:W-:Y:S01]  /*7540*/  FMUL.FTZ R47, R3, R47 ;  /* 0x0000002f032f7220 */ /* 0x000fe20000410000 */
[----:B------:R-:W-:Y:S01]  /*7550*/  LOP3.LUT R87, R93, UR11, R94, 0x96, !PT ;  /* 0x0000000b5d577c12 */ /* 0x000fe2000f8e965e */
[----:B------:R-:W-:Y:S02]  /*7560*/  FMUL.FTZ R50, R3, R50 ;  /* 0x0000003203327220 */ /* 0x000fe40000410000 */
[----:B------:R-:W-:Y:S03]  /*7570*/  IMAD.WIDE.U32 R96, R84, -0x326172a9, RZ ;  /* 0xcd9e8d5754607825 */ /* 0x000fe600078e00ff */
[----:B------:R-:W-:Y:S01]  /*7580*/  MUFU.EX2 R104, R104 ;  /* 0x0000006800687308 */ /* 0x000fe20000000800 */
[----:B------:R-:W-:Y:S01]  /*7590*/  IMAD.WIDE.U32 R94, R87, -0x326172a9, RZ ;  /* 0xcd9e8d57575e7825 */ /* 0x000fe200078e00ff */
[----:B------:R-:W-:Y:S03]  /*75a0*/  LOP3.LUT R84, R97, UR12, R108, 0x96, !PT ;  /* 0x0000000c61547c12 */ /* 0x000fe6000f8e966c */
[----:B------:R-:W-:Y:S01]  /*75b0*/  FMUL.FTZ R51, R3, R51 ;  /* 0x0000003303337220 */ /* 0x000fe20000410000 */
[----:B------:R-:W-:Y:S01]  /*75c0*/  LOP3.LUT R96, R95, UR10, R96, 0x96, !PT ;  /* 0x0000000a5f607c12 */ /* 0x000fe2000f8e9660 */
[----:B------:R-:W-:Y:S03]  /*75d0*/  IMAD.WIDE.U32 R98, R84, -0x2daee0ad, RZ ;  /* 0xd2511f5354627825 */ /* 0x000fe600078e00ff */
[----:B------:R-:W-:Y:S01]  /*75e0*/  MUFU.EX2 R153, R153 ;  /* 0x0000009900997308 */ /* 0x000fe20000000800 */
[----:B------:R-:W-:Y:S01]  /*75f0*/  IMAD.WIDE.U32 R96, R96, -0x2daee0ad, RZ ;  /* 0xd2511f5360607825 */ /* 0x000fe200078e00ff */
[----:B------:R-:W-:Y:S03]  /*7600*/  LOP3.LUT R84, R99, UR9, R92, 0x96, !PT ;  /* 0x0000000963547c12 */ /* 0x000fe6000f8e965c */
[----:B------:R-:W-:Y:S01]  /*7610*/  FFMA.FTZ R95, R8, c[0x0][0x23c], -R100 ;  /* 0x00008f00085f7a23 */ /* 0x000fe20000010864 */
[----:B------:R-:W-:Y:S01]  /*7620*/  LOP3.LUT R98, R97, UR7, R98, 0x96, !PT ;  /* 0x0000000761627c12 */ /* 0x000fe2000f8e9662 */
[----:B------:R-:W-:Y:S03]  /*7630*/  IMAD.WIDE.U32 R92, R84, -0x326172a9, RZ ;  /* 0xcd9e8d57545c7825 */ /* 0x000fe600078e00ff */
[----:B------:R-:W-:Y:S01]  /*7640*/  MUFU.EX2 R152, R152 ;  /* 0x0000009800987308 */ /* 0x000fe20000000800 */
[----:B------:R-:W-:Y:S01]  /*7650*/  IMAD.WIDE.U32 R98, R98, -0x326172a9, RZ ;  /* 0xcd9e8d5762627825 */ /* 0x000fe200078e00ff */
[----:B------:R-:W-:Y:S03]  /*7660*/  LOP3.LUT R94, R93, UR8, R94, 0x96, !PT ;  /* 0x000000085d5e7c12 */ /* 0x000fe6000f8e965e */
[----:B------:R-:W-:Y:S01]  /*7670*/  FFMA.FTZ R93, R9, c[0x0][0x23c], -R100 ;  /* 0x00008f00095d7a23 */ /* 0x000fe20000010864 */
[----:B------:R-:W-:Y:S01]  /*7680*/  LOP3.LUT R87, R98, 0xffff, RZ, 0xc0, !PT ;  /* 0x0000ffff62577812 */ /* 0x000fe200078ec0ff */
[----:B------:R-:W-:Y:S01]  /*7690*/  IMAD.WIDE.U32 R110, R94, -0x2daee0ad, RZ ;  /* 0xd2511f535e6e7825 */ /* 0x000fe200078e00ff */
[----:B------:R-:W-:Y:S02]  /*76a0*/  LOP3.LUT R84, R98, 0xff, RZ, 0xc0, !PT ;  /* 0x000000ff62547812 */ /* 0x000fe400078ec0ff */
[----:B------:R-:W-:Y:S01]  /*76b0*/  SHF.R.U32.HI R87, RZ, 0x8, R87 ;  /* 0x00000008ff577819 */ /* 0x000fe20000011657 */
[----:B------:R-:W-:Y:S01]  /*76c0*/  MUFU.EX2 R93, R93 ;  /* 0x0000005d005d7308 */ /* 0x000fe20000000800 */
[----:B------:R-:W-:Y:S01]  /*76d0*/  SHF.R.U32.HI R91, RZ, 0x10, R98 ;  /* 0x00000010ff5b7819 */ /* 0x000fe20000011662 */
[C---:B------:R-:W-:Y:S01]  /*76e0*/  FMUL.FTZ R54, R3.reuse, R54 ;  /* 0x0000003603367220 */ /* 0x040fe20000410000 */
[----:B------:R-:W-:Y:S01]  /*76f0*/  PRMT R84, R84, 0x5410, R87 ;  /* 0x0000541054547816 */ /* 0x000fe20000000057 */
[----:B------:R-:W-:Y:S01]  /*7700*/  FMUL.FTZ R55, R3, R55 ;  /* 0x0000003703377220 */ /* 0x000fe20000410000 */
[----:B------:R-:W-:Y:S01]  /*7710*/  LOP3.LUT R92, R99, UR17, R92, 0x96, !PT ;  /* 0x00000011635c7c12 */ /* 0x000fe2000f8e965c */
[----:B------:R-:W-:Y:S01]  /*7720*/  FMUL.FTZ R58, R3, R58 ;  /* 0x0000003a033a7220 */ /* 0x000fe20000410000 */
[----:B------:R-:W-:Y:S01]  /*7730*/  LOP3.LUT R94, R111, UR18, R96, 0x96, !PT ;  /* 0x000000126f5e7c12 */ /* 0x000fe2000f8e9660 */
[C---:B------:R-:W-:Y:S02]  /*7740*/  FMUL.FTZ R59, R3.reuse, R59 ;  /* 0x0000003b033b7220 */ /* 0x040fe40000410000 */
[----:B------:R-:W1:Y:S01]  /*7750*/  MUFU.EX2 R87, R95 ;  /* 0x0000005f00577308 */ /* 0x000e620000000800 */
        /* <DEDUP_REMOVED lines=12> */
[----:B-1----:R-:W-:Y:S01]  /*7820*/  FADD.FTZ R146, R87, R90 ;  /* 0x0000005a57927221 */ /* 0x002fe20000010000 */
[--C-:B------:R-:W-:Y:S01]  /*7830*/  HSET2.LE.AND R90, R84, R131.reuse, PT ;  /* 0x00000083545a7233 */ /* 0x100fe20003803000 */
[----:B------:R-:W-:Y:S01]  /*7840*/  FFMA.FTZ R84, R10, c[0x0][0x23c], -R86 ;  /* 0x00008f000a547a23 */ /* 0x000fe20000010856 */
[C---:B------:R-:W-:Y:S01]  /*7850*/  F2FP.PACK_AB R87, R93.reuse, R87 ;  /* 0x000000575d57723e */ /* 0x040fe200000000ff */
[----:B------:R-:W-:Y:S02]  /*7860*/  FADD.FTZ R146, R93, R146 ;  /* 0x000000925d927221 */ /* 0x000fe40000010000 */
[----:B------:R-:W-:Y:S01]  /*7870*/  FFMA.FTZ R147, R14, c[0x0][0x23c], -R86 ;  /* 0x00008f000e937a23 */ /* 0x000fe20000010856 */
[----:B------:R-:W-:Y:S01]  /*7880*/  LOP3.LUT R90, R90, R87, RZ, 0xc0, !PT ;  /* 0x000000575a5a7212 */ /* 0x000fe200078ec0ff */
[----:B------:R-:W1:Y:S01]  /*7890*/  MUFU.EX2 R84, R84 ;  /* 0x0000005400547308 */ /* 0x000e620000000800 */
[----:B------:R-:W-:Y:S01]  /*78a0*/  SHF.R.U32.HI R87, RZ, 0x18, R98 ;  /* 0x00000018ff577819 */ /* 0x000fe20000011662 */
[--C-:B------:R-:W-:Y:S01]  /*78b0*/  FFMA.FTZ R136, R15, c[0x0][0x23c], -R86.reuse ;  /* 0x00008f000f887a23 */ /* 0x100fe20000010856 */
[----:B------:R-:W-:Y:S01]  /*78c0*/  LOP3.LUT R98, R91, 0xff, RZ, 0xc0, !PT ;  /* 0x000000ff5b627812 */ /* 0x000fe200078ec0ff */
[--C-:B------:R-:W-:Y:S02]  /*78d0*/  FFMA.FTZ R149, R26, c[0x0][0x23c], -R86.reuse ;  /* 0x00008f001a957a23 */ /* 0x100fe40000010856 */
[----:B------:R-:W-:Y:S01]  /*78e0*/  FFMA.FTZ R154, R34, c[0x0][0x23c], -R86 ;  /* 0x00008f00229a7a23 */ /* 0x000fe20000010856 */
[----:B------:R-:W-:Y:S01]  /*78f0*/  PRMT R98, R98, 0x5410, R87 ;  /* 0x0000541062627816 */ /* 0x000fe20000000057 */
[----:B------:R-:W-:Y:S01]  /*7900*/  IMAD.MOV.U32 R3, RZ, RZ, R0 ;  /* 0x000000ffff037224 */ /* 0x000fe200078e0000 */
[----:B------:R-:W-:Y:S01]  /*7910*/  LOP3.LUT R87, R110, 0xff, RZ, 0xc0, !PT ;  /* 0x000000ff6e577812 */ /* 0x000fe200078ec0ff */
[----:B------:R-:W-:Y:S02]  /*7920*/  MUFU.EX2 R147, R147 ;  /* 0x0000009300937308 */ /* 0x000fe40000000800 */
[--C-:B------:R-:W-:Y:S08]  /*7930*/  HSET2.LE.AND R91, R98, R131.reuse, PT ;  /* 0x00000083625b7233 */ /* 0x100ff00003803000 */
[----:B------:R-:W-:Y:S01]  /*7940*/  MUFU.EX2 R136, R136 ;  /* 0x0000008800887308 */ /* 0x000fe20000000800 */
[----:B-1----:R-:W-:Y:S01]  /*7950*/  FADD.FTZ R107, R84, R107 ;  /* 0x0000006b546b7221 */ /* 0x002fe20000010000 */
[C---:B------:R-:W-:Y:S03]  /*7960*/  F2FP.PACK_AB R84, R106.reuse, R84 ;  /* 0x000000546a54723e */ /* 0x040fe600000000ff */
[----:B------:R-:W-:Y:S01]  /*7970*/  FADD.FTZ R106, R106, R107 ;  /* 0x0000006b6a6a7221 */ /* 0x000fe20000010000 */
[----:B------:R-:W-:Y:S01]  /*7980*/  LOP3.LUT R91, R91, R84, RZ, 0xc0, !PT ;  /* 0x000000545b5b7212 */ /* 0x000fe200078ec0ff */
[--C-:B------:R-:W-:Y:S01]  /*7990*/  FFMA.FTZ R107, R29, c[0x0][0x23c], -R100.reuse ;  /* 0x00008f001d6b7a23 */ /* 0x100fe20000010864 */
[----:B------:R-:W-:Y:S01]  /*79a0*/  LOP3.LUT R84, R110, 0xffff, RZ, 0xc0, !PT ;  /* 0x0000ffff6e547812 */ /* 0x000fe200078ec0ff */
[----:B------:R-:W-:Y:S01]  /*79b0*/  FFMA.FTZ R111, R12, c[0x0][0x23c], -R100 ;  /* 0x00008f000c6f7a23 */ /* 0x000fe20000010864 */
[----:B------:R-:W-:Y:S02]  /*79c0*/  MUFU.EX2 R149, R149 ;  /* 0x0000009500957308 */ /* 0x000fe40000000800 */
[----:B------:R-:W-:Y:S04]  /*79d0*/  SHF.R.U32.HI R84, RZ, 0x8, R84 ;  /* 0x00000008ff547819 */ /* 0x000fe80000011654 */
[----:B------:R-:W-:Y:S02]  /*79e0*/  PRMT R84, R87, 0x5410, R84 ;  /* 0x0000541057547816 */ /* 0x000fe40000000054 */
[----:B------:R-:W-:Y:S02]  /*79f0*/  F2FP.PACK_AB R87, R105, R102 ;  /* 0x000000666957723e */ /* 0x000fe400000000ff */
[----:B------:R-:W-:Y:S01]  /*7a00*/  MUFU.EX2 R111, R111 ;  /* 0x0000006f006f7308 */ /* 0x000fe20000000800 */
[--C-:B------:R-:W-:Y:S01]  /*7a10*/  HSET2.LE.AND R98, R84, R131.reuse, PT ;  /* 0x0000008354627233 */ /* 0x100fe20003803000 */
[--C-:B------:R-:W-:Y:S04]  /*7a20*/  SHF.R.U32.HI R84, RZ, 0x10, R110.reuse ;  /* 0x00000010ff547819 */ /* 0x100fe8000001166e */
[----:B------:R-:W-:Y:S02]  /*7a30*/  LOP3.LUT R98, R98, R87, RZ, 0xc0, !PT ;  /* 0x0000005762627212 */ /* 0x000fe400078ec0ff */
[----:B------:R-:W-:Y:S01]  /*7a40*/  SHF.R.U32.HI R87, RZ, 0x18, R110 ;  /* 0x00000018ff577819 */ /* 0x000fe2000001166e */
[----:B------:R-:W-:Y:S01]  /*7a50*/  FFMA.FTZ R110, R13, c[0x0][0x23c], -R100 ;  /* 0x00008f000d6e7a23 */ /* 0x000fe20000010864 */
[----:B------:R-:W-:Y:S01]  /*7a60*/  LOP3.LUT R84, R84, 0xff, RZ, 0xc0, !PT ;  /* 0x000000ff54547812 */ /* 0x000fe200078ec0ff */
[----:B------:R-:W-:Y:S03]  /*7a70*/  MUFU.EX2 R154, R154 ;  /* 0x0000009a009a7308 */ /* 0x000fe60000000800 */
[----:B------:R-:W-:Y:S02]  /*7a80*/  PRMT R84, R84, 0x5410, R87 ;  /* 0x0000541054547816 */ /* 0x000fe40000000057 */
[----:B------:R-:W-:Y:S03]  /*7a90*/  LOP3.LUT R87, R92, 0xff, RZ, 0xc0, !PT ;  /* 0x000000ff5c577812 */ /* 0x000fe600078ec0ff */
[--C-:B------:R-:W-:Y:S01]  /*7aa0*/  HSET2.LE.AND R99, R84, R131.reuse, PT ;  /* 0x0000008354637233 */ /* 0x100fe20003803000 */
[----:B------:R-:W-:Y:S01]  /*7ab0*/  F2FP.PACK_AB R84, R104, R103 ;  /* 0x000000676854723e */ /* 0x000fe200000000ff */
[----:B------:R-:W1:Y:S03]  /*7ac0*/  MUFU.EX2 R110, R110 ;  /* 0x0000006e006e7308 */ /* 0x000e660000000800 */
[----:B------:R-:W-:Y:S02]  /*7ad0*/  LOP3.LUT R99, R99, R84, RZ, 0xc0, !PT ;  /* 0x0000005463637212 */ /* 0x000fe400078ec0ff */
[----:B------:R-:W-:Y:S04]  /*7ae0*/  LOP3.LUT R84, R92, 0xffff, RZ, 0xc0, !PT ;  /* 0x0000ffff5c547812 */ /* 0x000fe800078ec0ff */
[----:B------:R-:W-:Y:S04]  /*7af0*/  SHF.R.U32.HI R84, RZ, 0x8, R84 ;  /* 0x00000008ff547819 */ /* 0x000fe80000011654 */
[----:B------:R-:W-:Y:S05]  /*7b00*/  PRMT R84, R87, 0x5410, R84 ;  /* 0x0000541057547816 */ /* 0x000fea0000000054 */
[--C-:B------:R-:W-:Y:S01]  /*7b10*/  HSET2.LE.AND R87, R84, R131.reuse, PT ;  /* 0x0000008354577233 */ /* 0x100fe20003803000 */
[--C-:B------:R-:W-:Y:S02]  /*7b20*/  SHF.R.U32.HI R84, RZ, 0x10, R92.reuse ;  /* 0x00000010ff547819 */ /* 0x100fe4000001165c */
[----:B------:R-:W-:Y:S02]  /*7b30*/  SHF.R.U32.HI R92, RZ, 0x18, R92 ;  /* 0x00000018ff5c7819 */ /* 0x000fe4000001165c */
[----:B------:R-:W-:Y:S02]  /*7b40*/  LOP3.LUT R88, R87, R88, RZ, 0xc0, !PT ;  /* 0x0000005857587212 */ /* 0x000fe400078ec0ff */
[----:B------:R-:W-:Y:S04]  /*7b50*/  LOP3.LUT R87, R84, 0xff, RZ, 0xc0, !PT ;  /* 0x000000ff54577812 */ /* 0x000fe800078ec0ff */
[----:B------:R-:W-:Y:S02]  /*7b60*/  PRMT R84, R87, 0x5410, R92 ;  /* 0x0000541057547816 */ /* 0x000fe4000000005c */
[----:B------:R-:W-:Y:S03]  /*7b70*/  LOP3.LUT R87, R94, 0xff, RZ, 0xc0, !PT ;  /* 0x000000ff5e577812 */ /* 0x000fe600078ec0ff */
[--C-:B------:R-:W-:Y:S05]  /*7b80*/  HSET2.LE.AND R84, R84, R131.reuse, PT ;  /* 0x0000008354547233 */ /* 0x100fea0003803000 */
[----:B------:R-:W-:Y:S02]  /*7b90*/  LOP3.LUT R89, R84, R89, RZ, 0xc0, !PT ;  /* 0x0000005954597212 */ /* 0x000fe400078ec0ff */
[----:B------:R-:W-:Y:S04]  /*7ba0*/  LOP3.LUT R84, R94, 0xffff, RZ, 0xc0, !PT ;  /* 0x0000ffff5e547812 */ /* 0x000fe800078ec0ff */
[----:B------:R-:W-:Y:S04]  /*7bb0*/  SHF.R.U32.HI R84, RZ, 0x8, R84 ;  /* 0x00000008ff547819 */ /* 0x000fe80000011654 */
[----:B------:R-:W-:Y:S02]  /*7bc0*/  PRMT R84, R87, 0x5410, R84 ;  /* 0x0000541057547816 */ /* 0x000fe40000000054 */
[----:B-1----:R-:W-:Y:S03]  /*7bd0*/  F2FP.PACK_AB R87, R110, R111 ;  /* 0x0000006f6e57723e */ /* 0x002fe600000000ff */
[--C-:B------:R-:W-:Y:S01]  /*7be0*/  HSET2.LE.AND R96, R84, R131.reuse, PT ;  /* 0x0000008354607233 */ /* 0x100fe20003803000 */
[--C-:B------:R-:W-:Y:S02]  /*7bf0*/  SHF.R.U32.HI R84, RZ, 0x10, R94.reuse ;  /* 0x00000010ff547819 */ /* 0x100fe4000001165e */
[----:B------:R-:W-:Y:S02]  /*7c00*/  SHF.R.U32.HI R94, RZ, 0x18, R94 ;  /* 0x00000018ff5e7819 */ /* 0x000fe4000001165e */
[----:B------:R-:W-:Y:S02]  /*7c10*/  LOP3.LUT R96, R96, R87, RZ, 0xc0, !PT ;  /* 0x0000005760607212 */ /* 0x000fe400078ec0ff */
[----:B------:R-:W-:Y:S02]  /*7c20*/  LOP3.LUT R87, R84, 0xff, RZ, 0xc0, !PT ;  /* 0x000000ff54577812 */ /* 0x000fe400078ec0ff */
[C---:B------:R-:W-:Y:S01]  /*7c30*/  F2FP.PACK_AB R84, R136.reuse, R147 ;  /* 0x000000938854723e */ /* 0x040fe200000000ff */
[----:B------:R-:W-:Y:S01]  /*7c40*/  FADD.FTZ R147, R147, R106 ;  /* 0x0000006a93937221 */ /* 0x000fe20000010000 */
[----:B------:R-:W-:Y:S03]  /*7c50*/  PRMT R94, R87, 0x5410, R94 ;  /* 0x00005410575e7816 */ /* 0x000fe6000000005e */
[----:B------:R-:W-:Y:S02]  /*7c60*/  FADD.FTZ R136, R136, R147 ;  /* 0x0000009388887221 */ /* 0x000fe40000010000 */
[--C-:B------:R-:W-:Y:S01]  /*7c70*/  HSET2.LE.AND R97, R94, R131.reuse, PT ;  /* 0x000000835e617233 */ /* 0x100fe20003803000 */
[----:B------:R-:W-:Y:S01]  /*7c80*/  FFMA.FTZ R147, R30, c[0x0][0x23c], -R86 ;  /* 0x00008f001e937a23 */ /* 0x000fe20000010856 */
[----:B------:R-:W1:Y:S03]  /*7c90*/  LDSM.16.MT88.4 R92, [R114+0x6000] ;  /* 0x00600000725c783b */ /* 0x000e660000004200 */
[----:B------:R-:W-:Y:S02]  /*7ca0*/  LOP3.LUT R97, R97, R84, RZ, 0xc0, !PT ;  /* 0x0000005461617212 */ /* 0x000fe400078ec0ff */
[----:B------:R-:W-:Y:S01]  /*7cb0*/  LOP3.LUT R84, R145, UR27, R101, 0x96, !PT ;  /* 0x0000001b91547c12 */ /* 0x000fe2000f8e9665 */
        /* <DEDUP_REMOVED lines=18> */
[----:B------:R-:W1:Y:S08]  /*7de0*/  LDSM.16.MT88.4 R88, [R114+0x6400] ;  /* 0x006400007258783b */ /* 0x000e700000004200 */
[----:B------:R-:W-:Y:S01]  /*7df0*/  LDSM.16.MT88.4 R92, [R114+0x6800] ;  /* 0x00680000725c783b */ /* 0x000fe20000004200 */
        /* <DEDUP_REMOVED lines=18> */
[----:B------:R-:W-:Y:S01]  /*7f20*/  LOP3.LUT R84, R109, UR14, R88, 0x96, !PT ;  /* 0x0000000e6d547c12 */ /* 0x000fe2000f8e9658 */
[----:B------:R-:W-:Y:S01]  /*7f30*/  FFMA.FTZ R88, R24, c[0x0][0x23c], -R100 ;  /* 0x00008f0018587a23 */ /* 0x000fe20000010864 */
[----:B------:R-:W-:Y:S01]  /*7f40*/  LOP3.LUT R87, R89, UR16, R142, 0x96, !PT ;  /* 0x0000001059577c12 */ /* 0x000fe2000f8e968e */
[--C-:B------:R-:W-:Y:S02]  /*7f50*/  FFMA.FTZ R89, R22, c[0x0][0x23c], -R86.reuse ;  /* 0x00008f0016597a23 */ /* 0x100fe40000010856 */
[----:B------:R-:W-:Y:S04]  /*7f60*/  IMAD.WIDE.U32 R160, R84, -0x2daee0ad, RZ ;  /* 0xd2511f5354a07825 */ /* 0x000fe800078e00ff */
[----:B------:R-:W-:Y:S04]  /*7f70*/  IMAD.WIDE.U32 R158, R87, -0x2daee0ad, RZ ;  /* 0xd2511f53579e7825 */ /* 0x000fe800078e00ff */
[----:B------:R-:W-:Y:S01]  /*7f80*/  FFMA.FTZ R109, R23, c[0x0][0x23c], -R86 ;  /* 0x00008f00176d7a23 */ /* 0x000fe20000010856 */
[----:B------:R-:W-:Y:S01]  /*7f90*/  LOP3.LUT R87, R159, UR13, R140, 0x96, !PT ;  /* 0x0000000d9f577c12 */ /* 0x000fe2000f8e968c */
[----:B------:R-:W-:Y:S01]  /*7fa0*/  FFMA.FTZ R84, R21, c[0x0][0x23c], -R100 ;  /* 0x00008f0015547a23 */ /* 0x000fe20000010864 */
[----:B------:R-:W-:Y:S03]  /*7fb0*/  LOP3.LUT R158, R161, UR11, R158, 0x96, !PT ;  /* 0x0000000ba19e7c12 */ /* 0x000fe6000f8e969e */
[----:B------:R-:W-:Y:S01]  /*7fc0*/  IMAD.WIDE.U32 R156, R87, -0x326172a9, RZ ;  /* 0xcd9e8d57579c7825 */ /* 0x000fe200078e00ff */
[----:B------:R-:W-:Y:S03]  /*7fd0*/  MUFU.EX2 R109, R109 ;  /* 0x0000006d006d7308 */ /* 0x000fe60000000800 */
[----:B------:R-:W-:Y:S01]  /*7fe0*/  IMAD.WIDE.U32 R158, R158, -0x326172a9, RZ ;  /* 0xcd9e8d579e9e7825 */ /* 0x000fe200078e00ff */
[----:B------:R-:W-:Y:S04]  /*7ff0*/  LOP3.LUT R108, R157, UR12, R108, 0x96, !PT ;  /* 0x0000000c9d6c7c12 */ /* 0x000fe8000f8e966c */
[----:B------:R-:W-:Y:S01]  /*8000*/  LOP3.LUT R156, R159, UR10, R156, 0x96, !PT ;  /* 0x0000000a9f9c7c12 */ /* 0x000fe2000f8e969c */
[----:B------:R-:W-:Y:S01]  /*8010*/  IMAD.WIDE.U32 R90, R108, -0x2daee0ad, RZ ;  /* 0xd2511f536c5a7825 */ /* 0x000fe200078e00ff */
[----:B------:R-:W-:Y:S03]  /*8020*/  MUFU.EX2 R84, R84 ;  /* 0x0000005400547308 */ /* 0x000fe60000000800 */
[----:B------:R-:W-:Y:S01]  /*8030*/  IMAD.WIDE.U32 R156, R156, -0x2daee0ad, RZ ;  /* 0xd2511f539c9c7825 */ /* 0x000fe200078e00ff */
[----:B------:R-:W-:Y:S04]  /*8040*/  LOP3.LUT R160, R91, UR9, R160, 0x96, !PT ;  /* 0x000000095ba07c12 */ /* 0x000fe8000f8e96a0 */
[----:B------:R-:W-:Y:S01]  /*8050*/  LOP3.LUT R87, R157, UR7, R90, 0x96, !PT ;  /* 0x000000079d577c12 */ /* 0x000fe2000f8e965a */
[----:B------:R-:W-:Y:S01]  /*8060*/  IMAD.WIDE.U32 R160, R160, -0x326172a9, RZ ;  /* 0xcd9e8d57a0a07825 */ /* 0x000fe200078e00ff */
[----:B------:R1:W2:Y:S03]  /*8070*/  MUFU.EX2 R108, R89 ;  /* 0x00000059006c7308 */ /* 0x0002a60000000800 */
[----:B------:R-:W-:Y:S01]  /*8080*/  IMAD.WIDE.U32 R150, R87, -0x326172a9, RZ ;  /* 0xcd9e8d5757967825 */ /* 0x000fe200078e00ff */
[----:B------:R-:W-:Y:S04]  /*8090*/  LOP3.LUT R158, R161, UR8, R158, 0x96, !PT ;  /* 0x00000008a19e7c12 */ /* 0x000fe8000f8e969e */
[--C-:B------:R-:W-:Y:S01]  /*80a0*/  SHF.R.U32.HI R91, RZ, 0x10, R150.reuse ;  /* 0x00000010ff5b7819 */ /* 0x100fe20000011696 */
[----:B------:R-:W-:Y:S01]  /*80b0*/  IMAD.WIDE.U32 R158, R158, -0x2daee0ad, RZ ;  /* 0xd2511f539e9e7825 */ /* 0x000fe200078e00ff */
[----:B------:R3:W4:Y:S01]  /*80c0*/  MUFU.EX2 R157, R88 ;  /* 0x00000058009d7308 */ /* 0x0007220000000800 */
[C---:B------:R-:W-:Y:S02]  /*80d0*/  LOP3.LUT R87, R150.reuse, 0xffff, RZ, 0xc0, !PT ;  /* 0x0000ffff96577812 */ /* 0x040fe400078ec0ff */
[----:B------:R-:W-:Y:S02]  /*80e0*/  LOP3.LUT R91, R91, 0xff, RZ, 0xc0, !PT ;  /* 0x000000ff5b5b7812 */ /* 0x000fe400078ec0ff */
[----:B------:R-:W-:Y:S02]  /*80f0*/  LOP3.LUT R90, R150, 0xff, RZ, 0xc0, !PT ;  /* 0x000000ff965a7812 */ /* 0x000fe400078ec0ff */
[----:B------:R-:W-:Y:S02]  /*8100*/  SHF.R.U32.HI R150, RZ, 0x18, R150 ;  /* 0x00000018ff967819 */ /* 0x000fe40000011696 */
[----:B------:R-:W-:Y:S01]  /*8110*/  LOP3.LUT R96, R151, UR17, R160, 0x96, !PT ;  /* 0x0000001197607c12 */ /* 0x000fe2000f8e96a0 */
[----:B------:R-:W-:Y:S01]  /*8120*/  FFMA.FTZ R151, R32, c[0x0][0x23c], -R100 ;  /* 0x00008f0020977a23 */ /* 0x000fe20000010864 */
[----:B------:R-:W-:Y:S01]  /*8130*/  PRMT R150, R91, 0x5410, R150 ;  /* 0x000054105b967816 */ /* 0x000fe20000000096 */
[----:B------:R-:W-:Y:S01]  /*8140*/  FADD.FTZ R91, R111, R146 ;  /* 0x000000926f5b7221 */ /* 0x000fe20000010000 */
[----:B------:R-:W-:Y:S01]  /*8150*/  SHF.R.U32.HI R87, RZ, 0x8, R87 ;  /* 0x00000008ff577819 */ /* 0x000fe20000011657 */
[----:B------:R-:W-:Y:S01]  /*8160*/  FFMA.FTZ R146, R27, c[0x0][0x23c], -R86 ;  /* 0x00008f001b927a23 */ /* 0x000fe20000010856 */
[----:B-1----:R-:W-:Y:S01]  /*8170*/  LOP3.LUT R89, R96, 0xffff, RZ, 0xc0, !PT ;  /* 0x0000ffff60597812 */ /* 0x002fe200078ec0ff */
[----:B------:R-:W-:Y:S01]  /*8180*/  FADD.FTZ R91, R110, R91 ;  /* 0x0000005b6e5b7221 */ /* 0x000fe20000010000 */
[----:B------:R-:W-:Y:S01]  /*8190*/  PRMT R90, R90, 0x5410, R87 ;  /* 0x000054105a5a7816 */ /* 0x000fe20000000057 */
[----:B------:R-:W-:Y:S01]  /*81a0*/  MUFU.EX2 R151, R151 ;  /* 0x0000009700977308 */ /* 0x000fe20000000800 */
[----:B------:R-:W-:Y:S01]  /*81b0*/  SHF.R.U32.HI R87, RZ, 0x10, R96 ;  /* 0x00000010ff577819 */ /* 0x000fe20000011660 */
[----:B------:R-:W-:Y:S01]  /*81c0*/  FADD.FTZ R106, R102, R91 ;  /* 0x0000005b666a7221 */ /* 0x000fe20000010000 */
[----:B------:R-:W-:Y:S01]  /*81d0*/  SHF.R.U32.HI R89, RZ, 0x8, R89 ;  /* 0x00000008ff597819 */ /* 0x000fe20000011659 */
[--C-:B------:R-:W-:Y:S01]  /*81e0*/  HSET2.LE.AND R90, R90, R131.reuse, PT ;  /* 0x000000835a5a7233 */ /* 0x100fe20003803000 */
[----:B------:R-:W-:Y:S01]  /*81f0*/  LOP3.LUT R87, R87, 0xff, RZ, 0xc0, !PT ;  /* 0x000000ff57577812 */ /* 0x000fe200078ec0ff */
[--C-:B------:R-:W-:Y:S01]  /*8200*/  HSET2.LE.AND R91, R150, R131.reuse, PT ;  /* 0x00000083965b7233 */ /* 0x100fe20003803000 */
[----:B---3--:R-:W-:Y:S01]  /*8210*/  LOP3.LUT R88, R96, 0xff, RZ, 0xc0, !PT ;  /* 0x000000ff60587812 */ /* 0x008fe200078ec0ff */
[----:B------:R-:W-:Y:S01]  /*8220*/  FADD.FTZ R106, R105, R106 ;  /* 0x0000006a696a7221 */ /* 0x000fe20000010000 */
[----:B------:R-:W-:Y:S01]  /*8230*/  SHF.R.U32.HI R96, RZ, 0x18, R96 ;  /* 0x00000018ff607819 */ /* 0x000fe20000011660 */
[----:B------:R-:W1:Y:S01]  /*8240*/  MUFU.EX2 R146, R146 ;  /* 0x0000009200927308 */ /* 0x000e620000000800 */
[----:B------:R-:W-:Y:S01]  /*8250*/  PRMT R88, R88, 0x5410, R89 ;  /* 0x0000541058587816 */ /* 0x000fe20000000059 */
[----:B------:R-:W-:Y:S01]  /*8260*/  FFMA.FTZ R150, R31, c[0x0][0x23c], -R86 ;  /* 0x00008f001f967a23 */ /* 0x000fe20000010856 */
[----:B------:R-:W-:Y:S01]  /*8270*/  PRMT R96, R87, 0x5410, R96 ;  /* 0x0000541057607816 */ /* 0x000fe20000000060 */
[----:B------:R-:W-:Y:S01]  /*8280*/  FFMA.FTZ R86, R35, c[0x0][0x23c], -R86 ;  /* 0x00008f0023567a23 */ /* 0x000fe20000010856 */
[----:B--2---:R-:W-:Y:S01]  /*8290*/  F2FP.PACK_AB R32, R109, R108 ;  /* 0x0000006c6d20723e */ /* 0x004fe200000000ff */
[--C-:B------:R-:W-:Y:S01]  /*82a0*/  HSET2.LE.AND R88, R88, R131.reuse, PT ;  /* 0x0000008358587233 */ /* 0x100fe20003803000 */
[----:B------:R-:W-:Y:S01]  /*82b0*/  F2FP.PACK_AB R87, R84, R155 ;  /* 0x0000009b5457723e */ /* 0x000fe200000000ff */
[--C-:B------:R-:W-:Y:S01]  /*82c0*/  HSET2.LE.AND R89, R96, R131.reuse, PT ;  /* 0x0000008360597233 */ /* 0x100fe20003803000 */
[----:B----4-:R-:W-:Y:S01]  /*82d0*/  F2FP.PACK_AB R33, R148, R157 ;  /* 0x0000009d9421723e */ /* 0x010fe200000000ff */
[----:B------:R-:W2:Y:S01]  /*82e0*/  LDSM.16.MT88.4 R96, [R112+0x6800] ;  /* 0x006800007060783b */ /* 0x000ea20000004200 */
[----:B------:R-:W-:Y:S01]  /*82f0*/  LOP3.LUT R88, R88, R87, RZ, 0xc0, !PT ;  /* 0x0000005758587212 */ /* 0x000fe200078ec0ff */
[----:B------:R-:W-:Y:S01]  /*8300*/  FADD.FTZ R35, R155, R106 ;  /* 0x0000006a9b237221 */ /* 0x000fe20000010000 */
[----:B------:R-:W-:Y:S01]  /*8310*/  LOP3.LUT R89, R89, R32, RZ, 0xc0, !PT ;  /* 0x0000002059597212 */ /* 0x000fe200078ec0ff */
[----:B------:R-:W-:Y:S01]  /*8320*/  MUFU.EX2 R155, R86 ;  /* 0x00000056009b7308 */ /* 0x000fe20000000800 */
[----:B------:R-:W-:Y:S01]  /*8330*/  LOP3.LUT R90, R90, R33, RZ, 0xc0, !PT ;  /* 0x000000215a5a7212 */ /* 0x000fe200078ec0ff */
[----:B------:R-:W-:Y:S01]  /*8340*/  FADD.FTZ R33, R103, R136 ;  /* 0x0000008867217221 */ /* 0x000fe20000010000 */
[----:B------:R-:W-:Y:S01]  /*8350*/  LOP3.LUT R156, R159, UR18, R156, 0x96, !PT ;  /* 0x000000129f9c7c12 */ /* 0x000fe2000f8e969c */
[----:B------:R-:W-:Y:S01]  /*8360*/  LDSM.16.MT88.4 R100, [R112+0x8800] ;  /* 0x008800007064783b */ /* 0x000fe20000004200 */
[----:B------:R-:W-:Y:S01]  /*8370*/  LOP3.LUT R87, R158, 0xffff, RZ, 0xc0, !PT ;  /* 0x0000ffff9e577812 */ /* 0x000fe200078ec0ff */
[----:B------:R-:W-:Y:S01]  /*8380*/  FADD.FTZ R33, R104, R33 ;  /* 0x0000002168217221 */ /* 0x000fe20000010000 */
[----:B------:R-:W-:Y:S02]  /*8390*/  LOP3.LUT R34, R158, 0xff, RZ, 0xc0, !PT ;  /* 0x000000ff9e227812 */ /* 0x000fe400078ec0ff */
[----:B------:R-:W-:Y:S01]  /*83a0*/  SHF.R.U32.HI R87, RZ, 0x8, R87 ;  /* 0x00000008ff577819 */ /* 0x000fe20000011657 */
[----:B------:R3:W4:Y:S01]  /*83b0*/  MUFU.EX2 R136, R107 ;  /* 0x0000006b00887308 */ /* 0x0007220000000800 */
[----:B-1----:R-:W-:Y:S01]  /*83c0*/  F2FP.PACK_AB R32, R146, R149 ;  /* 0x000000959220723e */ /* 0x002fe200000000ff */
[----:B------:R-:W-:Y:S01]  /*83d0*/  FADD.FTZ R108, R108, R33 ;  /* 0x000000216c6c7221 */ /* 0x000fe20000010000 */
[----:B------:R-:W-:Y:S02]  /*83e0*/  PRMT R34, R34, 0x5410, R87 ;  /* 0x0000541022227816 */ /* 0x000fe40000000057 */
[----:B------:R-:W-:Y:S02]  /*83f0*/  LOP3.LUT R91, R91, R32, RZ, 0xc0, !PT ;  /* 0x000000205b5b7212 */ /* 0x000fe400078ec0ff */
[----:B------:R-:W-:Y:S01]  /*8400*/  SHF.R.U32.HI R87, RZ, 0x10, R156 ;  /* 0x00000010ff577819 */ /* 0x000fe2000001169c */
[--C-:B------:R-:W-:Y:S01]  /*8410*/  HSET2.LE.AND R34, R34, R131.reuse, PT ;  /* 0x0000008322227233 */ /* 0x100fe20003803000 */
[--C-:B------:R-:W-:Y:S01]  /*8420*/  SHF.R.U32.HI R32, RZ, 0x10, R158.reuse ;  /* 0x00000010ff207819 */ /* 0x100fe2000001169e */
[----:B------:R-:W1:Y:S01]  /*8430*/  MUFU.EX2 R150, R150 ;  /* 0x0000009600967308 */ /* 0x000e620000000800 */
[----:B------:R-:W-:Y:S01]  /*8440*/  LOP3.LUT R87, R87, 0xff, RZ, 0xc0, !PT ;  /* 0x000000ff57577812 */ /* 0x000fe200078ec0ff */
[C---:B------:R-:W-:Y:S01]  /*8450*/  HMMA.16816.F32 R36, R88.reuse, R92, R36 ;  /* 0x0000005c5824723c */ /* 0x040fe20000001824 */
[----:B------:R-:W-:Y:S02]  /*8460*/  SHF.R.U32.HI R31, RZ, 0x18, R158 ;  /* 0x00000018ff1f7819 */ /* 0x000fe4000001169e */
[----:B------:R-:W-:Y:S04]  /*8470*/  LOP3.LUT R32, R32, 0xff, RZ, 0xc0, !PT ;  /* 0x000000ff20207812 */ /* 0x000fe800078ec0ff */
[----:B------:R-:W-:Y:S01]  /*8480*/  PRMT R32, R32, 0x5410, R31 ;  /* 0x0000541020207816 */ /* 0x000fe2000000001f */
[C---:B------:R-:W-:Y:S01]  /*8490*/  HMMA.16816.F32 R40, R88.reuse, R94, R40 ;  /* 0x0000005e5828723c */ /* 0x040fe20000001828 */
[----:B------:R-:W5:Y:S03]  /*84a0*/  LDSM.16.MT88.4 R92, [R114+0x7800] ;  /* 0x00780000725c783b */ /* 0x000f660000004200 */
[----:B------:R-:W-:Y:S04]  /*84b0*/  F2FP.PACK_AB R31, R152, R151 ;  /* 0x00000097981f723e */ /* 0x000fe800000000ff */
[C---:B--2---:R-:W-:Y:S01]  /*84c0*/  HMMA.16816.F32 R44, R88.reuse, R96, R44 ;  /* 0x00000060582c723c */ /* 0x044fe2000000182c */
[----:B---3--:R-:W-:Y:S03]  /*84d0*/  LDSM.16.MT88.4 R104, [R114+0x8c00] ;  /* 0x008c00007268783b */ /* 0x008fe60000004200 */
[----:B------:R-:W-:Y:S04]  /*84e0*/  LOP3.LUT R34, R34, R31, RZ, 0xc0, !PT ;  /* 0x0000001f22227212 */ /* 0x000fe800078ec0ff */
[C---:B------:R-:W-:Y:S01]  /*84f0*/  HMMA.16816.F32 R48, R88.reuse, R98, R48 ;  /* 0x000000625830723c */ /* 0x040fe20000001830 */
[----:B------:R-:W2:Y:S07]  /*8500*/  LDSM.16.MT88.4 R96, [R112+0x7800] ;  /* 0x007800007060783b */ /* 0x000eae0000004200 */
[C---:B-----5:R-:W-:Y:S08]  /*8510*/  HMMA.16816.F32 R52, R88.reuse, R92, R52 ;  /* 0x0000005c5834723c */ /* 0x060ff00000001834 */
[C---:B------:R-:W-:Y:S01]  /*8520*/  HMMA.16816.F32 R56, R88.reuse, R94, R56 ;  /* 0x0000005e5838723c */ /* 0x040fe20000001838 */
[----:B------:R-:W3:Y:S07]  /*8530*/  LDSM.16.MT88.4 R92, [R114+0x8800] ;  /* 0x00880000725c783b */ /* 0x000eee0000004200 */
[C---:B--2---:R-:W-:Y:S08]  /*8540*/  HMMA.16816.F32 R60, R88.reuse, R96, R60 ;  /* 0x00000060583c723c */ /* 0x044ff0000000183c */
[C---:B------:R-:W-:Y:S01]  /*8550*/  HMMA.16816.F32 R64, R88.reuse, R98, R64 ;  /* 0x000000625840723c */ /* 0x040fe20000001840 */
[----:B------:R-:W2:Y:S07]  /*8560*/  LDSM.16.MT88.4 R96, [R114+0x6c00] ;  /* 0x006c00007260783b */ /* 0x000eae0000004200 */
[C---:B---3--:R-:W-:Y:S07]  /*8570*/  HMMA.16816.F32 R68, R88.reuse, R92, R68 ;  /* 0x0000005c5844723c */ /* 0x048fee0000001844 */
[C---:B------:R-:W-:Y:S01]  /*8580*/  LOP3.LUT R92, R156.reuse, 0xff, RZ, 0xc0, !PT ;  /* 0x000000ff9c5c7812 */ /* 0x040fe200078ec0ff */
[C---:B------:R-:W-:Y:S01]  /*8590*/  HMMA.16816.F32 R72, R88.reuse, R94, R72 ;  /* 0x0000005e5848723c */ /* 0x040fe20000001848 */
[----:B------:R-:W-:Y:S03]  /*85a0*/  LOP3.LUT R93, R156, 0xffff, RZ, 0xc0, !PT ;  /* 0x0000ffff9c5d7812 */ /* 0x000fe600078ec0ff */
[----:B------:R-:W-:Y:S02]  /*85b0*/  SHF.R.U32.HI R156, RZ, 0x18, R156 ;  /* 0x00000018ff9c7819 */ /* 0x000fe4000001169c */
[----:B------:R-:W-:Y:S01]  /*85c0*/  SHF.R.U32.HI R93, RZ, 0x8, R93 ;  /* 0x00000008ff5d7819 */ /* 0x000fe2000001165d */
[----:B------:R-:W-:Y:S01]  /*85d0*/  FADD.FTZ R94, R84, R35 ;  /* 0x00000023545e7221 */ /* 0x000fe20000010000 */
[C---:B------:R-:W-:Y:S01]  /*85e0*/  HMMA.16816.F32 R76, R88.reuse, R100, R76 ;  /* 0x00000064584c723c */ /* 0x040fe2000000184c */
[----:B------:R-:W-:Y:S03]  /*85f0*/  PRMT R84, R87, 0x5410, R156 ;  /* 0x0000541057547816 */ /* 0x000fe6000000009c */
[----:B------:R-:W-:Y:S01]  /*8600*/  PRMT R86, R92, 0x5410, R93 ;  /* 0x000054105c567816 */ /* 0x000fe2000000005d */
[----:B------:R-:W-:Y:S01]  /*8610*/  FADD.FTZ R157, R157, R94 ;  /* 0x0000005e9d9d7221 */ /* 0x000fe20000010000 */
[----:B----4-:R-:W-:Y:S01]  /*8620*/  F2FP.PACK_AB R87, R136, R153 ;  /* 0x000000998857723e */ /* 0x010fe200000000ff */
[----:B------:R-:W-:Y:S01]  /*8630*/  LDSM.16.MT88.4 R92, [R114+0x7c00] ;  /* 0x007c0000725c783b */ /* 0x000fe20000004200 */
[----:B------:R-:W-:Y:S01]  /*8640*/  HMMA.16816.F32 R80, R88, R102, R80 ;  /* 0x000000665850723c */ /* 0x000fe20000001850 */
[--C-:B------:R-:W-:Y:S03]  /*8650*/  HSET2.LE.AND R35, R32, R131.reuse, PT ;  /* 0x0000008320237233 */ /* 0x100fe60003803000 */
[--C-:B------:R-:W-:Y:S01]  /*8660*/  HSET2.LE.AND R32, R86, R131.reuse, PT ;  /* 0x0000008356207233 */ /* 0x100fe20003803000 */
[----:B-1----:R-:W-:Y:S01]  /*8670*/  F2FP.PACK_AB R86, R150, R147 ;  /* 0x000000939656723e */ /* 0x002fe200000000ff */
[----:B------:R-:W-:Y:S01]  /*8680*/  HSET2.LE.AND R33, R84, R131, PT ;  /* 0x0000008354217233 */ /* 0x000fe20003803000 */
[----:B------:R-:W1:Y:S01]  /*8690*/  LDSM.16.MT88.4 R88, [R112+0x6c00] ;  /* 0x006c00007058783b */ /* 0x000e620000004200 */
[----:B------:R-:W-:Y:S01]  /*86a0*/  F2FP.PACK_AB R84, R155, R154 ;  /* 0x0000009a9b54723e */ /* 0x000fe200000000ff */
[----:B------:R-:W-:Y:S03]  /*86b0*/  FADD.FTZ R156, R109, R108 ;  /* 0x0000006c6d9c7221 */ /* 0x000fe60000010000 */
[----:B------:R-:W-:Y:S01]  /*86c0*/  LOP3.LUT R32, R32, R87, RZ, 0xc0, !PT ;  /* 0x0000005720207212 */ /* 0x000fe200078ec0ff */
[----:B------:R-:W-:Y:S01]  /*86d0*/  FADD.FTZ R149, R149, R156 ;  /* 0x0000009c95957221 */ /* 0x000fe20000010000 */
[----:B------:R-:W-:Y:S01]  /*86e0*/  LOP3.LUT R33, R33, R86, RZ, 0xc0, !PT ;  /* 0x0000005621217212 */ /* 0x000fe200078ec0ff */
[----:B------:R-:W3:Y:S01]  /*86f0*/  LDSM.16.MT88.4 R100, [R112+0x7c00] ;  /* 0x007c00007064783b */ /* 0x000ee20000004200 */
[----:B------:R-:W-:Y:S01]  /*8700*/  LOP3.LUT R35, R35, R84, RZ, 0xc0, !PT ;  /* 0x0000005423237212 */ /* 0x000fe200078ec0ff */
[----:B------:R-:W-:Y:S02]  /*8710*/  FADD.FTZ R148, R148, R157 ;  /* 0x0000009d94947221 */ /* 0x000fe40000010000 */
[----:B------:R-:W-:Y:S02]  /*8720*/  FADD.FTZ R146, R146, R149 ;  /* 0x0000009592927221 */ /* 0x000fe40000010000 */
[----:B------:R-:W-:Y:S02]  /*8730*/  FADD.FTZ R153, R153, R148 ;  /* 0x0000009499997221 */ /* 0x000fe40000010000 */
[C---:B--2---:R-:W-:Y:S01]  /*8740*/  HMMA.16816.F32 R36, R32.reuse, R96, R36 ;  /* 0x000000602024723c */ /* 0x044fe20000001824 */
[----:B------:R-:W2:Y:S01]  /*8750*/  LDSM.16.MT88.4 R108, [R112+0x8c00] ;  /* 0x008c0000706c783b */ /* 0x000ea20000004200 */
[----:B------:R-:W-:Y:S02]  /*8760*/  FADD.FTZ R147, R147, R146 ;  /* 0x0000009293937221 */ /* 0x000fe40000010000 */
[----:B------:R-:W-:Y:S02]  /*8770*/  FADD.FTZ R136, R136, R153 ;  /* 0x0000009988887221 */ /* 0x000fe40000010000 */
[----:B------:R-:W-:Y:S02]  /*8780*/  FADD.FTZ R147, R150, R147 ;  /* 0x0000009396937221 */ /* 0x000fe40000010000 */
[C---:B------:R-:W-:Y:S08]  /*8790*/  HMMA.16816.F32 R40, R32.reuse, R98, R40 ;  /* 0x000000622028723c */ /* 0x040ff00000001828 */
[C---:B-1----:R-:W-:Y:S08]  /*87a0*/  HMMA.16816.F32 R44, R32.reuse, R88, R44 ;  /* 0x00000058202c723c */ /* 0x042ff0000000182c */
[C---:B------:R-:W-:Y:S08]  /*87b0*/  HMMA.16816.F32 R48, R32.reuse, R90, R48 ;  /* 0x0000005a2030723c */ /* 0x040ff00000001830 */
[C---:B------:R-:W-:Y:S08]  /*87c0*/  HMMA.16816.F32 R52, R32.reuse, R92, R52 ;  /* 0x0000005c2034723c */ /* 0x040ff00000001834 */
[C---:B------:R-:W-:Y:S08]  /*87d0*/  HMMA.16816.F32 R56, R32.reuse, R94, R56 ;  /* 0x0000005e2038723c */ /* 0x040ff00000001838 */
[C---:B---3--:R-:W-:Y:S08]  /*87e0*/  HMMA.16816.F32 R60, R32.reuse, R100, R60 ;  /* 0x00000064203c723c */ /* 0x048ff0000000183c */
[C---:B------:R-:W-:Y:S08]  /*87f0*/  HMMA.16816.F32 R64, R32.reuse, R102, R64 ;  /* 0x000000662040723c */ /* 0x040ff00000001840 */
[C---:B------:R-:W-:Y:S08]  /*8800*/  HMMA.16816.F32 R68, R32.reuse, R104, R68 ;  /* 0x000000682044723c */ /* 0x040ff00000001844 */
[C---:B------:R-:W-:Y:S08]  /*8810*/  HMMA.16816.F32 R72, R32.reuse, R106, R72 ;  /* 0x0000006a2048723c */ /* 0x040ff00000001848 */
[C---:B--2---:R-:W-:Y:S07]  /*8820*/  HMMA.16816.F32 R76, R32.reuse, R108, R76 ;  /* 0x0000006c204c723c */ /* 0x044fee000000184c */
[----:B------:R-:W-:Y:S01]  /*8830*/  FADD.FTZ R109, R151, R136 ;  /* 0x00000088976d7221 */ /* 0x000fe20000010000 */
[----:B------:R-:W-:Y:S01]  /*8840*/  HMMA.16816.F32 R80, R32, R110, R80 ;  /* 0x0000006e2050723c */ /* 0x000fe20000001850 */
[----:B------:R-:W-:Y:S03]  /*8850*/  FADD.FTZ R108, R154, R147 ;  /* 0x000000939a6c7221 */ /* 0x000fe60000010000 */
[----:B------:R-:W-:Y:S02]  /*8860*/  FADD.FTZ R109, R152, R109 ;  /* 0x0000006d986d7221 */ /* 0x000fe40000010000 */
[----:B------:R-:W-:Y:S01]  /*8870*/  FADD.FTZ R108, R155, R108 ;  /* 0x0000006c9b6c7221 */ /* 0x000fe20000010000 */
[----:B------:R-:W-:-:S05]  /*8880*/  @P0 BRA `(.L_x_752) ;  /* 0xffffde9000000947 */ /* 0x000fca000383ffff */
.L_x_751:
[----:B------:R-:W1:Y:S01]  /*8890*/  SHFL.BFLY PT, R4, R109, 0x2, 0x1f ;  /* 0x0c401f006d047f89 */ /* 0x000e6200000e0000 */
[----:B------:R-:W-:Y:S01]  /*88a0*/  MOV R10, 0x3f800000 ;  /* 0x3f800000000a7802 */ /* 0x000fe20000000f00 */
[----:B------:R-:W-:Y:S01]  /*88b0*/  IMAD.MOV.U32 R11, RZ, RZ, 0x3f800000 ;  /* 0x3f800000ff0b7424 */ /* 0x000fe200078e00ff */
[----:B------:R-:W-:Y:S01]  /*88c0*/  BSSY B0, `(.L_x_755) ;  /* 0x00000db000007945 */ /* 0x000fe20003800000 */
[----:B------:R-:W2:Y:S01]  /*88d0*/  SHFL.BFLY PT, R3, R108, 0x2, 0x1f ;  /* 0x0c401f006c037f89 */ /* 0x000ea200000e0000 */
[----:B------:R-:W-:-:S03]  /*88e0*/  IMAD R12, R123, 0x10, R130 ;  /* 0x000000107b0c7824 */ /* 0x000fc600078e0282 */
[----:B------:R-:W3:Y:S01]  /*88f0*/  S2R R7, SR_TID.X ;  /* 0x0000000000077919 */ /* 0x000ee20000002100 */
[----:B-1----:R-:W-:Y:S02]  /*8900*/  FADD.FTZ R5, R4, R109 ;  /* 0x0000006d04057221 */ /* 0x002fe40000010000 */
[----:B--2---:R-:W-:-:S03]  /*8910*/  FADD.FTZ R3, R3, R108 ;  /* 0x0000006c03037221 */ /* 0x004fc60000010000 */
[----:B------:R-:W1:Y:S04]  /*8920*/  SHFL.BFLY PT, R4, R5, 0x1, 0x1f ;  /* 0x0c201f0005047f89 */ /* 0x000e6800000e0000 */
[----:B------:R-:W2:Y:S01]  /*8930*/  SHFL.BFLY PT, R8, R3, 0x1, 0x1f ;  /* 0x0c201f0003087f89 */ /* 0x000ea200000e0000 */
[----:B-1----:R-:W-:Y:S01]  /*8940*/  FADD.FTZ R9, R5, R4 ;  /* 0x0000000405097221 */ /* 0x002fe20000010000 */
[----:B---3--:R-:W-:Y:S01]  /*8950*/  SHF.R.S32.HI R4, RZ, 0x1f, R7 ;  /* 0x0000001fff047819 */ /* 0x008fe20000011407 */
[----:B--2---:R-:W-:-:S03]  /*8960*/  FADD.FTZ R8, R3, R8 ;  /* 0x0000000803087221 */ /* 0x004fc60000010000 */
[CC--:B------:R-:W-:Y:S02]  /*8970*/  LEA.HI R5, R4.reuse, R7.reuse, RZ, 0x2 ;  /* 0x0000000704057211 */ /* 0x0c0fe400078f10ff */
[----:B------:R-:W-:Y:S02]  /*8980*/  FSETP.NE.FTZ.AND P4, PT, R9, RZ, PT ;  /* 0x000000ff0900720b */ /* 0x000fe40003f95000 */
[-C--:B------:R-:W-:Y:S02]  /*8990*/  LEA.HI R4, R4, R7.reuse, RZ, 0x5 ;  /* 0x0000000704047211 */ /* 0x080fe400078f28ff */
[----:B------:R-:W-:Y:S02]  /*89a0*/  LOP3.LUT R6, R5, 0xfffffffc, RZ, 0xc0, !PT ;  /* 0xfffffffc05067812 */ /* 0x000fe400078ec0ff */
[----:B------:R-:W-:Y:S02]  /*89b0*/  SHF.R.S32.HI R3, RZ, 0x5, R4 ;  /* 0x00000005ff037819 */ /* 0x000fe40000011404 */
[----:B------:R-:W-:-:S02]  /*89c0*/  IADD3 R6, -R6, R7, RZ ;  /* 0x0000000706067210 */ /* 0x000fc40007ffe1ff */
[----:B------:R-:W-:Y:S02]  /*89d0*/  SHF.R.S32.HI R5, RZ, 0x2, R5 ;  /* 0x00000002ff057819 */ /* 0x000fe40000011405 */
[----:B------:R-:W-:Y:S01]  /*89e0*/  LEA R3, R3, R6, 0x8 ;  /* 0x0000000603037211 */ /* 0x000fe200078e40ff */
[----:B------:R-:W1:Y:S01]  /*89f0*/  @P4 MUFU.RCP R10, R9 ;  /* 0x00000009000a4308 */ /* 0x000e620000001000 */
[----:B------:R-:W-:Y:S02]  /*8a00*/  SHF.R.S32.HI R6, RZ, 0x1f, R5 ;  /* 0x0000001fff067819 */ /* 0x000fe40000011405 */
[----:B------:R-:W-:Y:S02]  /*8a10*/  FSETP.NE.FTZ.AND P3, PT, R8, RZ, PT ;  /* 0x000000ff0800720b */ /* 0x000fe40003f75000 */
[----:B------:R-:W-:Y:S02]  /*8a20*/  LEA.HI R6, R6, R5, RZ, 0x3 ;  /* 0x0000000506067211 */ /* 0x000fe400078f18ff */
[----:B------:R-:W-:Y:S01]  /*8a30*/  LOP3.LUT R4, R4, 0xffffffe0, RZ, 0xc0, !PT ;  /* 0xffffffe004047812 */ /* 0x000fe200078ec0ff */
[----:B------:R-:W-:Y:S01]  /*8a40*/  @P4 MUFU.LG2 R9, R9 ;  /* 0x0000000900094308 */ /* 0x000fe20000000c00 */
[----:B------:R-:W-:-:S03]  /*8a50*/  LOP3.LUT R6, R6, 0xfffffff8, RZ, 0xc0, !PT ;  /* 0xfffffff806067812 */ /* 0x000fc600078ec0ff */
[----:B------:R-:W-:Y:S02]  /*8a60*/  IMAD.IADD R4, R7, 0x1, -R4 ;  /* 0x0000000107047824 */ /* 0x000fe400078e0a04 */
[----:B------:R-:W-:Y:S02]  /*8a70*/  IMAD.IADD R6, R5, 0x1, -R6 ;  /* 0x0000000105067824 */ /* 0x000fe400078e0a06 */
[----:B-1----:R-:W-:Y:S01]  /*8a80*/  FMUL.FTZ R10, R10, c[0x0][0x2dc] ;  /* 0x0000b7000a0a7a20 */ /* 0x002fe20000410000 */
[----:B------:R-:W1:Y:S02]  /*8a90*/  @P3 MUFU.RCP R11, R8 ;  /* 0x00000008000b3308 */ /* 0x000e640000001000 */
[----:B------:R-:W-:Y:S01]  /*8aa0*/  LEA.HI R5, R6, R6, RZ, 0x1 ;  /* 0x0000000606057211 */ /* 0x000fe200078f08ff */
[C---:B------:R-:W-:Y:S02]  /*8ab0*/  FMUL.FTZ R36, R10.reuse, R36 ;  /* 0x000000240a247220 */ /* 0x040fe40000410000 */
[----:B------:R-:W-:-:S02]  /*8ac0*/  FMUL.FTZ R37, R10, R37 ;  /* 0x000000250a257220 */ /* 0x000fc40000410000 */
[C---:B------:R-:W-:Y:S01]  /*8ad0*/  FMUL.FTZ R40, R10.reuse, R40 ;  /* 0x000000280a287220 */ /* 0x040fe20000410000 */
[----:B------:R-:W2:Y:S01]  /*8ae0*/  @P3 MUFU.LG2 R8, R8 ;  /* 0x0000000800083308 */ /* 0x000ea20000000c00 */
        /* <DEDUP_REMOVED lines=32> */
[----:B-1----:R-:W-:Y:S01]  /*8cf0*/  FMUL.FTZ R11, R11, c[0x0][0x2dc] ;  /* 0x0000b7000b0b7a20 */ /* 0x002fe20000410000 */
[----:B------:R-:W-:Y:S01]  /*8d00*/  LOP3.LUT R5, R5, 0x3fffffe, RZ, 0xc0, !PT ;  /* 0x03fffffe05057812 */ /* 0x000fe200078ec0ff */
[----:B------:R-:W-:Y:S01]  /*8d10*/  @P4 FMUL.FTZ R9, R9, 0.69314718246459960938 ;  /* 0x3f31721809094820 */ /* 0x000fe20000410000 */
[C---:B------:R-:W-:Y:S01]  /*8d20*/  SHF.L.U32 R13, R10.reuse, 0x6, RZ ;  /* 0x000000060a0d7819 */ /* 0x040fe200000006ff */
[----:B------:R-:W-:Y:S01]  /*8d30*/  FMUL.FTZ R38, R11, R38 ;  /* 0x000000260b267220 */ /* 0x000fe20000410000 */
[----:B------:R-:W-:Y:S01]  /*8d40*/  LOP3.LUT P0, RZ, R10, 0x2, RZ, 0xc0, !PT ;  /* 0x000000020aff7812 */ /* 0x000fe2000780c0ff */
[----:B------:R-:W-:Y:S01]  /*8d50*/  IMAD.IADD R6, R6, 0x1, -R5 ;  /* 0x0000000106067824 */ /* 0x000fe200078e0a05 */
[----:B------:R-:W-:Y:S01]  /*8d60*/  LOP3.LUT R13, R13, 0xc0, RZ, 0xc0, !PT ;  /* 0x000000c00d0d7812 */ /* 0x000fe200078ec0ff */
[C---:B------:R-:W-:Y:S01]  /*8d70*/  FMUL.FTZ R39, R11.reuse, R39 ;  /* 0x000000270b277220 */ /* 0x040fe20000410000 */
[----:B------:R-:W-:Y:S01]  /*8d80*/  LOP3.LUT R5, R10, 0x1, RZ, 0xc0, !PT ;  /* 0x000000010a057812 */ /* 0x000fe200078ec0ff */
[C---:B------:R-:W-:Y:S01]  /*8d90*/  FMUL.FTZ R42, R11.reuse, R42 ;  /* 0x0000002a0b2a7220 */ /* 0x040fe20000410000 */
[----:B------:R-:W-:Y:S01]  /*8da0*/  LEA R3, R6, R3, 0x4 ;  /* 0x0000000306037211 */ /* 0x000fe200078e20ff */
[----:B------:R-:W-:Y:S01]  /*8db0*/  FMUL.FTZ R43, R11, R43 ;  /* 0x0000002b0b2b7220 */ /* 0x000fe20000410000 */
        /* <DEDUP_REMOVED lines=11> */
[C---:B------:R-:W-:Y:S01]  /*8e70*/  FMUL.FTZ R54, R11.reuse, R54 ;  /* 0x000000360b367220 */ /* 0x040fe20000410000 */
[----:B------:R-:W-:Y:S01]  /*8e80*/  MOV R3, 0x20 ;  /* 0x0000002000037802 */ /* 0x000fe20000000f00 */
[----:B------:R-:W-:Y:S01]  /*8e90*/  FMUL.FTZ R55, R11, R55 ;  /* 0x000000370b377220 */ /* 0x000fe20000410000 */
[----:B------:R-:W-:Y:S01]  /*8ea0*/  IADD3 R17, R15, -0x10, RZ ;  /* 0xfffffff00f117810 */ /* 0x000fe20007ffe0ff */
[----:B------:R-:W-:Y:S01]  /*8eb0*/  FMUL.FTZ R58, R11, R58 ;  /* 0x0000003a0b3a7220 */ /* 0x000fe20000410000 */
[----:B------:R-:W-:Y:S01]  /*8ec0*/  SEL R10, R3, 0xffffffe0, !P0 ;  /* 0xffffffe0030a7807 */ /* 0x000fe20004000000 */
[----:B------:R-:W-:Y:S01]  /*8ed0*/  FMUL.FTZ R59, R11, R59 ;  /* 0x0000003b0b3b7220 */ /* 0x000fe20000410000 */
[----:B------:R-:W-:Y:S01]  /*8ee0*/  @P1 IADD3 R17, R15, 0x10, RZ ;  /* 0x000000100f111810 */ /* 0x000fe20007ffe0ff */
        /* <DEDUP_REMOVED lines=8> */
[C---:B------:R-:W-:Y:S01]  /*8f70*/  FMUL.FTZ R70, R11.reuse, R70 ;  /* 0x000000460b467220 */ /* 0x040fe20000410000 */
[----:B------:R-:W3:Y:S01]  /*8f80*/  LDC.U8 R6, c[0x0][0x328] ;  /* 0x0000ca00ff067b82 */ /* 0x000ee20000000000 */
        /* <DEDUP_REMOVED lines=11> */
[----:B------:R4:W-:Y:S01]  /*9040*/  STS [R17], R40 ;  /* 0x0000002811007388 */ /* 0x0009e20000000800 */
[----:B------:R-:W-:Y:S01]  /*9050*/  FMUL.FTZ R11, R11, R83 ;  /* 0x000000530b0b7220 */ /* 0x000fe20000410000 */
[----:B------:R-:W-:-:S02]  /*9060*/  F2FP.PACK_AB R70, R71, R70 ;  /* 0x000000464746723e */ /* 0x000fc400000000ff */
[----:B------:R5:W-:Y:S01]  /*9070*/  STS [R17+0x200], R42 ;  /* 0x0002002a11007388 */ /* 0x000be20000000800 */
[----:B------:R-:W-:Y:S02]  /*9080*/  F2FP.PACK_AB R74, R75, R74 ;  /* 0x0000004a4b4a723e */ /* 0x000fe400000000ff */
[----:B------:R-:W-:Y:S01]  /*9090*/  F2FP.PACK_AB R82, R11, R82 ;  /* 0x000000520b52723e */ /* 0x000fe200000000ff */
[----:B------:R-:W-:Y:S01]  /*90a0*/  IMAD.IADD R11, R15, 0x1, R10 ;  /* 0x000000010f0b7824 */ /* 0x000fe200078e020a */
[----:B------:R-:W-:Y:S01]  /*90b0*/  F2FP.PACK_AB R76, R77, R76 ;  /* 0x0000004c4d4c723e */ /* 0x000fe200000000ff */
[----:B------:R-:W2:Y:S01]  /*90c0*/  S2R R3, SR_CTAID.Y ;  /* 0x0000000000037919 */ /* 0x000ea20000002600 */
[----:B------:R-:W-:Y:S02]  /*90d0*/  F2FP.PACK_AB R78, R79, R78 ;  /* 0x0000004e4f4e723e */ /* 0x000fe400000000ff */
[----:B------:R-:W-:Y:S01]  /*90e0*/  F2FP.PACK_AB R80, R81, R80 ;  /* 0x000000505150723e */ /* 0x000fe200000000ff */
[----:B------:R5:W-:Y:S01]  /*90f0*/  STS [R11], R44 ;  /* 0x0000002c0b007388 */ /* 0x000be20000000800 */
[----:B-1----:R-:W-:-:S02]  /*9100*/  ISETP.NE.AND P5, PT, R5, RZ, PT ;  /* 0x000000ff0500720c */ /* 0x002fc40003fa5270 */
[C---:B---3--:R-:W-:Y:S01]  /*9110*/  ISETP.NE.AND P1, PT, R6.reuse, RZ, PT ;  /* 0x000000ff0600720c */ /* 0x048fe20003f25270 */
[----:B------:R-:W-:Y:S01]  /*9120*/  STS [R11+0x200], R46 ;  /* 0x0002002e0b007388 */ /* 0x000fe20000000800 */
[----:B------:R-:W-:Y:S02]  /*9130*/  ISETP.NE.AND P0, PT, R119, -0x1, PT ;  /* 0xffffffff7700780c */ /* 0x000fe40003f05270 */
[----:B------:R-:W-:Y:S01]  /*9140*/  ISETP.EQ.AND P1, PT, R5, RZ, P1 ;  /* 0x000000ff0500720c */ /* 0x000fe20000f22270 */
[----:B------:R-:W-:Y:S04]  /*9150*/  STS [R19], R48 ;  /* 0x0000003013007388 */ /* 0x000fe80000000800 */
[----:B------:R-:W-:Y:S02]  /*9160*/  STS [R19+0x200], R50 ;  /* 0x0002003213007388 */ /* 0x000fe40000000800 */
[----:B------:R-:W-:Y:S01]  /*9170*/  @P5 MOV R13, c[0x0][0x210] ;  /* 0x00008400000d5a02 */ /* 0x000fe20000000f00 */
[----:B------:R-:W-:Y:S01]  /*9180*/  @!P5 IMAD.MOV.U32 R5, RZ, RZ, c[0x0][0x214] ;  /* 0x00008500ff05d624 */ /* 0x000fe200078e00ff */
[----:B------:R-:W-:Y:S01]  /*9190*/  STS [R15+0x1000], R52 ;  /* 0x001000340f007388 */ /* 0x000fe20000000800 */
[----:B------:R-:W-:Y:S01]  /*91a0*/  @!P5 ISETP.NE.AND P2, PT, R6, RZ, PT ;  /* 0x000000ff0600d20c */ /* 0x000fe20003f45270 */
[----:B----4-:R-:W-:Y:S01]  /*91b0*/  @P0 IMAD.WIDE.U32 R40, R119, c[0x0][0x1e8], RZ ;  /* 0x00007a0077280a25 */ /* 0x010fe200078e00ff */
[----:B------:R-:W-:Y:S01]  /*91c0*/  @P5 MOV R10, 0x1 ;  /* 0x00000001000a5802 */ /* 0x000fe20000000f00 */
[----:B------:R-:W-:Y:S01]  /*91d0*/  STS [R15+0x1200], R54 ;  /* 0x001200360f007388 */ /* 0x000fe20000000800 */
[----:B--2---:R-:W-:Y:S01]  /*91e0*/  @!P0 SHF.R.S32.HI R7, RZ, 0x1f, R3 ;  /* 0x0000001fff078819 */ /* 0x004fe20000011403 */
[----:B------:R-:W-:Y:S01]  /*91f0*/  @P5 IMAD R13, R13, c[0x0][0x214], RZ ;  /* 0x000085000d0d5a24 */ /* 0x000fe200078e02ff */
[----:B------:R-:W-:Y:S01]  /*9200*/  @!P5 SEL R13, R5, c[0x0][0x234], !P2 ;  /* 0x00008d00050dda07 */ /* 0x000fe20005000000 */
[----:B------:R-:W-:Y:S01]  /*9210*/  STS [R17+0x1000], R56 ;  /* 0x0010003811007388 */ /* 0x000fe20000000800 */
[C---:B------:R-:W-:Y:S01]  /*9220*/  @P1 IMAD R14, R3.reuse, c[0x0][0x214], RZ ;  /* 0x00008500030e1a24 */ /* 0x040fe200078e02ff */
[----:B-----5:R-:W-:Y:S01]  /*9230*/  @!P1 CS2R R42, SRZ ;  /* 0x00000000002a9805 */ /* 0x020fe2000001ff00 */
[----:B------:R-:W-:Y:S01]  /*9240*/  @!P0 IMAD.WIDE.U32 R44, R3, c[0x0][0x1e0], RZ ;  /* 0x00007800032c8a25 */ /* 0x000fe200078e00ff */
[----:B------:R-:W-:Y:S03]  /*9250*/  STS [R17+0x1200], R58 ;  /* 0x0012003a11007388 */ /* 0x000fe60000000800 */
[----:B------:R-:W-:Y:S01]  /*9260*/  @!P5 IMAD R10, R13, c[0x0][0x1c0], RZ ;  /* 0x000070000d0ada24 */ /* 0x000fe200078e02ff */
[----:B------:R-:W-:Y:S03]  /*9270*/  STS [R11+0x1000], R60 ;  /* 0x0010003c0b007388 */ /* 0x000fe60000000800 */
[----:B------:R-:W-:Y:S01]  /*9280*/  IMAD R10, R3, R10, RZ ;  /* 0x0000000a030a7224 */ /* 0x000fe200078e02ff */
[----:B------:R-:W-:Y:S04]  /*9290*/  STS [R11+0x1200], R62 ;  /* 0x0012003e0b007388 */ /* 0x000fe80000000800 */
[----:B------:R-:W-:Y:S01]  /*92a0*/  STS [R19+0x1000], R64 ;  /* 0x0010004013007388 */ /* 0x000fe20000000800 */
[----:B------:R-:W-:-:S03]  /*92b0*/  SEL R10, R10, RZ, !P1 ;  /* 0x000000ff0a0a7207 */ /* 0x000fc60004800000 */
        /* <DEDUP_REMOVED lines=8> */
[----:B------:R3:W-:Y:S01]  /*9340*/  STS [R19+0x2200], R82 ;  /* 0x0022005213007388 */ /* 0x0007e20000000800 */
[----:B-1----:R-:W-:Y:S01]  /*9350*/  @P0 MOV R15, R40 ;  /* 0x00000028000f0202 */ /* 0x002fe20000000f00 */
[----:B------:R-:W-:Y:S01]  /*9360*/  @!P0 IMAD R40, R7, c[0x0][0x1e0], RZ ;  /* 0x0000780007288a24 */ /* 0x000fe200078e02ff */
[----:B------:R-:W-:Y:S01]  /*9370*/  MOV R7, 0x7f800000 ;  /* 0x7f80000000077802 */ /* 0x000fe20000000f00 */
[----:B------:R-:W-:Y:S01]  /*9380*/  BAR.SYNC.DEFER_BLOCKING 0x0 ;  /* 0x0000000000007b1d */ /* 0x000fe20000010000 */
[----:B------:R-:W-:Y:S01]  /*9390*/  @!P0 MOV R15, R44 ;  /* 0x0000002c000f8202 */ /* 0x000fe20000000f00 */
[----:B------:R-:W-:Y:S01]  /*93a0*/  @!P0 IMAD R40, R3, c[0x0][0x1e4], R40 ;  /* 0x0000790003288a24 */ /* 0x000fe200078e0228 */
[----:B------:R-:W-:Y:S01]  /*93b0*/  MOV R3, 0x7f800000 ;  /* 0x7f80000000037802 */ /* 0x000fe20000000f00 */
[----:B------:R-:W-:-:S02]  /*93c0*/  @P4 FFMA.FTZ R3, R2, c[0x0][0x238], R9 ;  /* 0x00008e0002034a23 */ /* 0x000fc40000010009 */
[----:B------:R-:W1:Y:S04]  /*93d0*/  S2R R5, SR_CTAID.X ;  /* 0x0000000000057919 */ /* 0x000e680000002500 */
[----:B------:R-:W4:Y:S01]  /*93e0*/  S2R R6, SR_CTAID.Z ;  /* 0x0000000000067919 */ /* 0x000f220000002700 */
[----:B--2---:R-:W-:Y:S01]  /*93f0*/  @P0 IMAD R11, R119, c[0x0][0x1ec], R41 ;  /* 0x00007b00770b0a24 */ /* 0x004fe200078e0229 */
[----:B------:R-:W-:Y:S01]  /*9400*/  @P1 SEL R119, R14, R119, !P0 ;  /* 0x000000770e771207 */ /* 0x000fe20004000000 */
[----:B------:R-:W-:Y:S01]  /*9410*/  @P3 FMUL.FTZ R41, R8, 0.69314718246459960938 ;  /* 0x3f31721808293820 */ /* 0x000fe20000410000 */
[----:B------:R-:W-:Y:S02]  /*9420*/  @P5 MOV R14, c[0x0][0x210] ;  /* 0x00008400000e5a02 */ /* 0x000fe40000000f00 */
[----:B------:R-:W-:Y:S01]  /*9430*/  @!P5 MOV R14, 0x1 ;  /* 0x00000001000ed802 */ /* 0x000fe20000000f00 */
[----:B------:R-:W-:Y:S01]  /*9440*/  @P1 IMAD.MOV.U32 R42, RZ, RZ, R119 ;  /* 0x000000ffff2a1224 */ /* 0x000fe200078e0077 */
[----:B------:R-:W-:Y:S01]  /*9450*/  LOP3.LUT P5, RZ, R4, 0x3, RZ, 0xc0, !PT ;  /* 0x0000000304ff7812 */ /* 0x000fe200078ac0ff */
[----:B------:R-:W-:Y:S01]  /*9460*/  @P3 FFMA.FTZ R7, R0, c[0x0][0x238], R41 ;  /* 0x00008e0000073a23 */ /* 0x000fe20000010029 */
[----:B------:R-:W-:Y:S01]  /*9470*/  @P1 SHF.R.S32.HI R43, RZ, 0x1f, R119 ;  /* 0x0000001fff2b1819 */ /* 0x000fe20000011477 */
[----:B------:R3:W2:Y:S01]  /*9480*/  LDS.128 R32, [R120] ;  /* 0x0000000078207984 */ /* 0x0006a20000000c00 */
[----:B------:R-:W-:-:S03]  /*9490*/  @!P0 IADD3 R11, R45, R40, RZ ;  /* 0x000000282d0b8210 */ /* 0x000fc60007ffe0ff */
[----:B------:R3:W2:Y:S01]  /*94a0*/  LDS.128 R28, [R120+0x800] ;  /* 0x00080000781c7984 */ /* 0x0006a20000000c00 */
[----:B-1----:R-:W-:-:S03]  /*94b0*/  IMAD R4, R5, R14, RZ ;  /* 0x0000000e05047224 */ /* 0x002fc600078e02ff */
[----:B------:R3:W1:Y:S01]  /*94c0*/  LDS.128 R24, [R120+0x1000] ;  /* 0x0010000078187984 */ /* 0x0006620000000c00 */
[----:B----4-:R-:W-:-:S03]  /*94d0*/  IMAD R10, R6, R13, R10 ;  /* 0x0000000d060a7224 */ /* 0x010fc600078e020a */
[----:B------:R3:W4:Y:S01]  /*94e0*/  LDS.128 R20, [R120+0x1800] ;  /* 0x0018000078147984 */ /* 0x0007220000000c00 */
[----:B------:R-:W-:-:S03]  /*94f0*/  IMAD.SHL.U32 R13, R4, 0x40, RZ ;  /* 0x00000040040d7824 */ /* 0x000fc600078e00ff */
        /* <DEDUP_REMOVED lines=23> */
.L_x_756:
[----:B------:R-:W-:Y:S05]  /*9670*/  BSYNC B0 ;  /* 0x0000000000007941 */ /* 0x000fea0003800000 */
.L_x_755:
[----:B------:R-:W-:Y:S01]  /*9680*/  IADD3 R4, P0, R134, R15, RZ ;  /* 0x0000000f86047210 */ /* 0x000fe20007f1e0ff */
[----:B------:R-:W-:Y:S01]  /*9690*/  BSSY B0, `(.L_x_757) ;  /* 0x0000013000007945 */ /* 0x000fe20003800000 */
[----:B------:R-:W-:Y:S02]  /*96a0*/  SHF.R.S32.HI R0, RZ, 0x1f, R6 ;  /* 0x0000001fff007819 */ /* 0x000fe40000011406 */
[----:B------:R-:W-:Y:S02]  /*96b0*/  IADD3.X R5, R135, R11, RZ, P0, !PT ;  /* 0x0000000b87057210 */ /* 0x000fe400007fe4ff */
[----:B------:R-:W-:Y:S01]  /*96c0*/  ISETP.GE.AND P0, PT, R132, R118, PT ;  /* 0x000000768400720c */ /* 0x000fe20003f06270 */
[----:B---3--:R-:W-:-:S02]  /*96d0*/  IMAD R3, R0, c[0x0][0x1f0], RZ ;  /* 0x00007c0000037a24 */ /* 0x008fc400078e02ff */
        /* <DEDUP_REMOVED lines=11> */
[----:B--2---:R2:W-:Y:S04]  /*9790*/  STG.E.128 [R2.64], R32 ;  /* 0x0000002002007986 */ /* 0x0045e8000c101d18 */
[----:B-1----:R2:W-:Y:S04]  /*97a0*/  STG.E.128 [R2.64+0x40], R24 ;  /* 0x0000401802007986 */ /* 0x0025e8000c101d18 */
[----:B------:R2:W-:Y:S02]  /*97b0*/  STG.E.128 [R2.64+0x80], R16 ;  /* 0x0000801002007986 */ /* 0x0005e4000c101d18 */
.L_x_758:
[----:B------:R-:W-:Y:S05]  /*97c0*/  BSYNC B0 ;  /* 0x0000000000007941 */ /* 0x000fea0003800000 */
.L_x_757:
        /* <DEDUP_REMOVED lines=11> */
[----:B------:R-:W-:Y:S04]  /*9880*/  STG.E.128 [R2.64], R28 ;  /* 0x0000001c02007986 */ /* 0x000fe8000c101d18 */
[----:B----4-:R-:W-:Y:S04]  /*9890*/  STG.E.128 [R2.64+0x40], R20 ;  /* 0x0000401402007986 */ /* 0x010fe8000c101d18 */
[----:B-1----:R-:W-:Y:S01]  /*98a0*/  STG.E.128 [R2.64+0x80], R36 ;  /* 0x0000802402007986 */ /* 0x002fe2000c101d18 */
[----:B------:R-:W-:Y:S05]  /*98b0*/  EXIT ;  /* 0x000000000000794d */ /* 0x000fea0003800000 */
.L_x_744:
[----:B------:R-:W1:Y:S01]  /*98c0*/  LDC.U8 R5, c[0x0][0x329] ;  /* 0x0000ca40ff057b82 */ /* 0x000e620000000000 */
[----:B------:R-:W-:Y:S01]  /*98d0*/  ISETP.NE.AND P4, PT, R119, -0x1, PT ;  /* 0xffffffff7700780c */ /* 0x000fe20003f85270 */
[----:B------:R-:W-:Y:S01]  /*98e0*/  BSSY B0, `(.L_x_759) ;  /* 0x000003f000007945 */ /* 0x000fe20003800000 */
[----:B------:R-:W-:-:S02]  /*98f0*/  LEA.HI R21, R21, R82, RZ, 0x2 ;  /* 0x0000005215157211 */ /* 0x000fc400078f10ff */
[----:B------:R-:W-:-:S03]  /*9900*/  IADD3 R122, -R83, R122, RZ ;  /* 0x0000007a537a7210 */ /* 0x000fc60007ffe1ff */
[----:B------:R-:W2:Y:S06]  /*9910*/  LDC.U8 R3, c[0x0][0x328] ;  /* 0x0000ca00ff037b82 */ /* 0x000eac0000000000 */
[----:B------:R-:W-:-:S04]  /*9920*/  @P4 IMAD.WIDE.U32 R6, R119, c[0x0][0x1e8], RZ ;  /* 0x00007a0077064a25 */ /* 0x000fc800078e00ff */
[----:B------:R-:W-:Y:S01]  /*9930*/  @P4 IMAD R0, R119, c[0x0][0x1ec], R7 ;  /* 0x00007b0077004a24 */ /* 0x000fe200078e0207 */
[----:B------:R-:W-:Y:S01]  /*9940*/  LOP3.LUT R7, R21, 0x1ffffffc, RZ, 0xc0, !PT ;  /* 0x1ffffffc15077812 */ /* 0x000fe200078ec0ff */
[----:B------:R-:W-:Y:S02]  /*9950*/  @P4 IMAD.MOV.U32 R4, RZ, RZ, R6 ;  /* 0x000000ffff044224 */ /* 0x000fe400078e0006 */
[----:B------:R-:W-:Y:S01]  /*9960*/  @!P4 IMAD.WIDE.U32 R8, R2, c[0x0][0x1e0], RZ ;  /* 0x000078000208ca25 */ /* 0x000fe200078e00ff */
[----:B------:R-:W-:Y:S02]  /*9970*/  IADD3 R7, -R7, R82, RZ ;  /* 0x0000005207077210 */ /* 0x000fe40007ffe1ff */
[----:B-1----:R-:W-:Y:S01]  /*9980*/  ISETP.NE.AND P3, PT, R5, RZ, PT ;  /* 0x000000ff0500720c */ /* 0x002fe20003f65270 */
[----:B------:R-:W-:Y:S02]  /*9990*/  @!P4 IMAD.MOV.U32 R4, RZ, RZ, R8 ;  /* 0x000000ffff04c224 */ /* 0x000fe400078e0008 */
[----:B------:R-:W-:Y:S01]  /*99a0*/  IMAD.SHL.U32 R7, R7, 0x8, RZ ;  /* 0x0000000807077824 */ /* 0x000fe200078e00ff */
[----:B--2---:R-:W-:-:S04]  /*99b0*/  ISETP.NE.AND P2, PT, R3, RZ, PT ;  /* 0x000000ff0300720c */ /* 0x004fc80003f45270 */
[----:B------:R-:W-:-:S05]  /*99c0*/  ISETP.EQ.AND P2, PT, R5, RZ, P2 ;  /* 0x000000ff0500720c */ /* 0x000fca0001742270 */
[----:B------:R-:W-:Y:S01]  /*99d0*/  @!P3 ISETP.NE.AND P1, PT, R3, RZ, PT ;  /* 0x000000ff0300b20c */ /* 0x000fe20003f25270 */
[----:B------:R-:W-:Y:S01]  /*99e0*/  @P3 IMAD.MOV.U32 R6, RZ, RZ, c[0x0][0x210] ;  /* 0x00008400ff063624 */ /* 0x000fe200078e00ff */
[----:B------:R-:W-:Y:S01]  /*99f0*/  @!P4 SHF.R.S32.HI R5, RZ, 0x1f, R2 ;  /* 0x0000001fff05c819 */ /* 0x000fe20000011402 */
[----:B------:R-:W-:Y:S01]  /*9a00*/  @!P3 IMAD.MOV.U32 R3, RZ, RZ, c[0x0][0x214] ;  /* 0x00008500ff03b624 */ /* 0x000fe200078e00ff */
[----:B------:R-:W-:Y:S01]  /*9a10*/  ISETP.NE.OR P0, PT, R119, -0x1, !P2 ;  /* 0xffffffff7700780c */ /* 0x000fe20005705670 */
[----:B------:R-:W-:Y:S02]  /*9a20*/  @P3 IMAD R6, R6, c[0x0][0x214], RZ ;  /* 0x0000850006063a24 */ /* 0x000fe400078e02ff */
[----:B------:R-:W-:Y:S01]  /*9a30*/  @!P4 IMAD R5, R5, c[0x0][0x1e0], RZ ;  /* 0x000078000505ca24 */ /* 0x000fe200078e02ff */
[----:B------:R-:W-:Y:S02]  /*9a40*/  @!P3 SEL R6, R3, c[0x0][0x234], !P1 ;  /* 0x00008d000306ba07 */ /* 0x000fe40004800000 */
[----:B------:R-:W-:Y:S01]  /*9a50*/  @P3 MOV R3, 0x1 ;  /* 0x0000000100033802 */ /* 0x000fe20000000f00 */
[----:B------:R-:W-:Y:S01]  /*9a60*/  @!P4 IMAD R5, R2, c[0x0][0x1e4], R5 ;  /* 0x000079000205ca24 */ /* 0x000fe200078e0205 */
[----:B------:R-:W-:Y:S01]  /*9a70*/  IADD3 R8, P1, R7, R4, RZ ;  /* 0x0000000407087210 */ /* 0x000fe20007f3e0ff */
[----:B------:R-:W-:Y:S01]  /*9a80*/  @!P3 IMAD R3, R6, c[0x0][0x1c0], RZ ;  /* 0x000070000603ba24 */ /* 0x000fe200078e02ff */
[----:B------:R-:W-:Y:S01]  /*9a90*/  @!P2 CS2R R10, SRZ ;  /* 0x00000000000aa805 */ /* 0x000fe2000001ff00 */
[----:B------:R-:W-:Y:S01]  /*9aa0*/  @!P4 IMAD.IADD R0, R9, 0x1, R5 ;  /* 0x000000010900c824 */ /* 0x000fe200078e0205 */
[----:B------:R-:W-:Y:S01]  /*9ab0*/  SHF.R.S32.HI R4, RZ, 0x1f, R15 ;  /* 0x0000001fff047819 */ /* 0x000fe2000001140f */
[----:B------:R-:W-:-:S02]  /*9ac0*/  @!P0 IMAD R119, R2, c[0x0][0x214], RZ ;  /* 0x0000850002778a24 */ /* 0x000fc400078e02ff */
[----:B------:R-:W-:Y:S01]  /*9ad0*/  IMAD R3, R2, R3, RZ ;  /* 0x0000000302037224 */ /* 0x000fe200078e02ff */
[----:B------:R-:W-:Y:S01]  /*9ae0*/  SHF.R.S32.HI R2, RZ, 0x2, R21 ;  /* 0x00000002ff027819 */ /* 0x000fe20000011415 */
[--C-:B------:R-:W-:Y:S01]  /*9af0*/  @P2 IMAD.MOV.U32 R10, RZ, RZ, R119.reuse ;  /* 0x000000ffff0a2224 */ /* 0x100fe200078e0077 */
[----:B------:R-:W-:Y:S01]  /*9b00*/  LEA.HI.X.SX32 R9, R7, R0, 0x1, P1 ;  /* 0x0000000007097211 */ /* 0x000fe200008f0eff */
[----:B------:R-:W-:Y:S01]  /*9b10*/  @P3 IMAD.MOV.U32 R0, RZ, RZ, c[0x0][0x210] ;  /* 0x00008400ff003624 */ /* 0x000fe200078e00ff */
[----:B------:R-:W-:Y:S01]  /*9b20*/  SEL R3, R3, RZ, !P2 ;  /* 0x000000ff03037207 */ /* 0x000fe20005000000 */
[----:B------:R-:W-:Y:S01]  /*9b30*/  @!P3 IMAD.MOV.U32 R0, RZ, RZ, 0x1 ;  /* 0x00000001ff00b424 */ /* 0x000fe200078e00ff */
[----:B------:R-:W-:Y:S01]  /*9b40*/  @P2 SHF.R.S32.HI R11, RZ, 0x1f, R119 ;  /* 0x0000001fff0b2819 */ /* 0x000fe20000011477 */
[----:B------:R-:W-:Y:S01]  /*9b50*/  IMAD R4, R4, c[0x0][0x1f0], RZ ;  /* 0x00007c0004047a24 */ /* 0x000fe200078e02ff */
[----:B------:R-:W-:Y:S01]  /*9b60*/  ISETP.GE.AND P2, PT, R2, R122, PT ;  /* 0x0000007a0200720c */ /* 0x000fe20003f46270 */
[----:B------:R-:W-:-:S02]  /*9b70*/  IMAD R83, R83, R0, RZ ;  /* 0x0000000053537224 */ /* 0x000fc400078e02ff */
[C---:B------:R-:W-:Y:S01]  /*9b80*/  IMAD R6, R15.reuse, R6, R3 ;  /* 0x000000060f067224 */ /* 0x040fe200078e0203 */
[----:B------:R-:W-:Y:S01]  /*9b90*/  SHF.R.S32.HI R3, RZ, 0x1f, R2 ;  /* 0x0000001fff037819 */ /* 0x000fe20000011402 */
[C---:B------:R-:W-:Y:S01]  /*9ba0*/  IMAD R4, R15.reuse, c[0x0][0x1f4], R4 ;  /* 0x00007d000f047a24 */ /* 0x040fe200078e0204 */
[----:B------:R-:W-:Y:S01]  /*9bb0*/  SHF.R.S32.HI R5, RZ, 0x1f, R83 ;  /* 0x0000001fff057819 */ /* 0x000fe20000011453 */
[----:B------:R-:W-:Y:S01]  /*9bc0*/  IMAD.WIDE.U32 R8, R15, c[0x0][0x1f0], R8 ;  /* 0x00007c000f087a25 */ /* 0x000fe200078e0008 */
[--C-:B------:R-:W-:Y:S02]  /*9bd0*/  IADD3 R83, P1, P0, R83, R10, R6.reuse ;  /* 0x0000000a53537210 */ /* 0x100fe4000783e006 */
[----:B------:R-:W-:Y:S01]  /*9be0*/  SHF.R.S32.HI R10, RZ, 0x1f, R6 ;  /* 0x0000001fff0a7819 */ /* 0x000fe20000011406 */
[----:B------:R-:W-:Y:S01]  /*9bf0*/  IMAD.WIDE R80, R80, 0x40, R2 ;  /* 0x0000004050507825 */ /* 0x000fe200078e0202 */
[----:B------:R-:W-:Y:S02]  /*9c00*/  IADD3 R13, R4, R9, RZ ;  /* 0x00000009040d7210 */ /* 0x000fe40007ffe0ff */
        /* <DEDUP_REMOVED lines=12> */
.L_x_760:
[----:B------:R-:W-:Y:S05]  /*9cd0*/  BSYNC B0 ;  /* 0x0000000000007941 */ /* 0x000fea0003800000 */
.L_x_759:
[----:B------:R-:W-:Y:S01]  /*9ce0*/  IADD3 R5, R2, 0x20, RZ ;  /* 0x0000002002057810 */ /* 0x000fe20007ffe0ff */
[----:B------:R-:W-:Y:S03]  /*9cf0*/  BSSY B0, `(.L_x_761) ;  /* 0x000000f000007945 */ /* 0x000fe60003800000 */
[----:B------:R-:W-:-:S13]  /*9d00*/  ISETP.GE.AND P0, PT, R5, R122, PT ;  /* 0x0000007a0500720c */ /* 0x000fda0003f06270 */
[----:B------:R-:W-:Y:S05]  /*9d10*/  @P0 BRA `(.L_x_762) ;  /* 0x000000c000000947 */ /* 0x000fea0003800000 */
[----:B------:R-:W-:Y:S02]  /*9d20*/  IADD3 R4, P0, R80, 0x20, RZ ;  /* 0x0000002050047810 */ /* 0x000fe40007f1e0ff */
[----:B------:R-:W-:Y:S02]  /*9d30*/  MOV R9, R13 ;  /* 0x0000000d00097202 */ /* 0x000fe40000000f00 */
[----:B------:R-:W-:-:S03]  /*9d40*/  IADD3.X R7, RZ, R81, RZ, P0, !PT ;  /* 0x00000051ff077210 */ /* 0x000fc600007fe4ff */
        /* <DEDUP_REMOVED lines=9> */
.L_x_762:
[----:B------:R-:W-:Y:S05]  /*9de0*/  BSYNC B0 ;  /* 0x0000000000007941 */ /* 0x000fea0003800000 */
.L_x_761:
        /* <DEDUP_REMOVED lines=12> */
[----:B------:R-:W-:-:S03]  /*9eb0*/  IMAD.MOV.U32 R5, RZ, RZ, 0x7f800000 ;  /* 0x7f800000ff057424 */ /* 0x000fc600078e00ff */
[----:B------:R-:W-:-:S04]  /*9ec0*/  IADD3 R83, P0, R0, R83, RZ ;  /* 0x0000005300537210 */ /* 0x000fc80007f1e0ff */
[----:B------:R-:W-:Y:S02]  /*9ed0*/  LEA.HI.X.SX32 R0, R0, R10, 0x1, P0 ;  /* 0x0000000a00007211 */ /* 0x000fe400000f0eff */
[----:B------:R-:W-:-:S04]  /*9ee0*/  LEA R2, P0, R83, c[0x0][0x200], 0x2 ;  /* 0x0000800053027a11 */ /* 0x000fc800078010ff */
[----:B--2---:R-:W-:-:S05]  /*9ef0*/  LEA.HI.X R3, R83, c[0x0][0x204], R0, 0x2, P0 ;  /* 0x0000810053037a11 */ /* 0x004fca00000f1400 */
[----:B------:R-:W-:Y:S01]  /*9f00*/  STG.E [R2.64], R5 ;  /* 0x0000000502007986 */ /* 0x000fe2000c101918 */
[----:B------:R-:W-:Y:S05]  /*9f10*/  EXIT ;  /* 0x000000000000794d */ /* 0x000fea0003800000 */
.L_x_763:
        /* <DEDUP_REMOVED lines=14> */
.L_x_999:


//--------------------- .text._ZN5flash16flash_fwd_kernelI23Flash_fwd_kernel_traitsILi96ELi64ELi64ELi4ELb0ELb0EN7cutlass6half_tE19Flash_kernel_traitsILi96ELi64ELi64ELi4ES3_EELb0ELb1ELb0ELb0ELb0ELb1ELb1ELb0EEEvNS_16Flash_fwd_paramsE --------------------------
	.section	.text._ZN5flash16flash_fwd_kernelI23Flash_fwd_kernel_traitsILi96ELi64ELi64ELi4ELb0ELb0EN7cutlass6half_tE19Flash_kernel_traitsILi96ELi64ELi64ELi4ES3_EELb0ELb1ELb0ELb0ELb0ELb1ELb1ELb0EEEvNS_16Flash_fwd_paramsE,"ax",@progbits
	.sectioninfo	@"SHI_REGISTERS=168"
	.align	128
        .global         _ZN5flash16flash_fwd_kernelI23Flash_fwd_kernel_traitsILi96ELi64ELi64ELi4ELb0ELb0EN7cutlass6half_tE19Flash_kernel_traitsILi96ELi64ELi64ELi4ES3_EELb0ELb1ELb0ELb0ELb0ELb1ELb1ELb0EEEvNS_16Flash_fwd_paramsE
        .type           _ZN5flash16flash_fwd_kernelI23Flash_fwd_kernel_traitsILi96ELi64ELi64ELi4ELb0ELb0EN7cutlass6half_tE19Flash_kernel_traitsILi96ELi64ELi64ELi4ES3_EELb0ELb1ELb0ELb0ELb0ELb1ELb1ELb0EEEvNS_16Flash_fwd_paramsE,@function
        .size           _ZN5flash16flash_fwd_kernelI23Flash_fwd_kernel_traitsILi96ELi64ELi64ELi4ELb0ELb0EN7cutlass6half_tE19Flash_kernel_traitsILi96ELi64ELi64ELi4ES3_EELb0ELb1ELb0ELb0ELb0ELb1ELb1ELb0EEEvNS_16Flash_fwd_paramsE,(.L_x_1000 - _ZN5flash16flash_fwd_kernelI23Flash_fwd_kernel_traitsILi96ELi64ELi64ELi4ELb0ELb0EN7cutlass6half_tE19Flash_kernel_traitsILi96ELi64ELi64ELi4ES3_EELb0ELb1ELb0ELb0ELb0ELb1ELb1ELb0EEEvNS_16Flash_fwd_paramsE)
        .other          _ZN5flash16flash_fwd_kernelI23Flash_fwd_kernel_traitsILi96ELi64ELi64ELi4ELb0ELb0EN7cutlass6half_tE19Flash_kernel_traitsILi96ELi64ELi64ELi4ES3_EELb0ELb1ELb0ELb0ELb0ELb1ELb1ELb0EEEvNS_16Flash_fwd_paramsE,@"STO_CUDA_ENTRY STV_DEFAULT"
_ZN5flash16flash_fwd_kernelI23Flash_fwd_kernel_traitsILi96ELi64ELi64ELi4ELb0ELb0EN7cutlass6half_tE19Flash_kernel_traitsILi96ELi64ELi64ELi4ES3_EELb0ELb1ELb0ELb0ELb0ELb1ELb1ELb0EEEvNS_16Flash_fwd_paramsE:
.text._ZN5flash16flash_fwd_kernelI23Flash_fwd_kernel_traitsILi96ELi64ELi64ELi4ELb0ELb0EN7cutlass6half_tE19Flash_kernel_traitsILi96ELi64ELi64ELi4ES3_EELb0ELb1ELb0ELb0ELb0ELb1ELb1ELb0EEEvNS_16Flash_fwd_paramsE:
        /* <DEDUP_REMOVED lines=33> */
.L_x_764:
[----:B-1-34-:R-:W-:Y:S02]  /*0210*/  MOV R4, c[0x0][0x218] ;  /* 0x0000860000047a02 */ /* 0x01afe40000000f00 */
.L_x_765:
        /* <DEDUP_REMOVED lines=49> */
.L_x_767:
[----:B------:R-:W-:Y:S01]  /*0530*/  IABS R5, c[0x0][0x1c8] ;  /* 0x0000720000057a13 */ /* 0x000fe20000000000 */
[----:B------:R-:W-:-:S03]  /*0540*/  @P0 IMAD.IADD R7, R2, 0x1, R7 ;  /* 0x0000000102070824 */ /* 0x000fc600078e0207 */
[----:B------:R-:W1:Y:S01]  /*0550*/  I2F.RP R6, R5 ;  /* 0x0000000500067306 */ /* 0x000e620000209400 */
[----:B------:R-:W-:-:S04]  /*0560*/  @P0 IMAD.WIDE.U32 R16, R7, c[0x0][0x1a0], RZ ;  /* 0x0000680007100a25 */ /* 0x000fc800078e00ff */
[----:B------:R-:W-:-:S03]  /*0570*/  @P0 IMAD R7, R7, c[0x0][0x1a4], R17 ;  /* 0x0000690007070a24 */ /* 0x000fc600078e0211 */
        /* <DEDUP_REMOVED lines=17> */
[----:B------:R-:W-:Y:S02]  /*0690*/  ISETP.GE.U32.AND P3, PT, R4, R5, PT ;  /* 0x000000050400720c */ /* 0x000fe40003f66070 */
[----:B------:R-:W-:-:S11]  /*06a0*/  SHF.R.S32.HI R5, RZ, 0x1f, R18 ;  /* 0x0000001fff057819 */ /* 0x000fd60000011412 */
        /* <DEDUP_REMOVED lines=14> */
.L_x_768:
[----:B------:R-:W-:Y:S01]  /*0790*/  SHF.R.S32.HI R8, RZ, 0x1f, R93 ;  /* 0x0000001fff087819 */ /* 0x000fe2000001145d */
[----:B------:R-:W-:Y:S01]  /*07a0*/  IMAD.IADD R113, R119, 0x1, -R100 ;  /* 0x0000000177717824 */ /* 0x000fe200078e0a64 */
[----:B------:R-:W-:Y:S01]  /*07b0*/  IADD3 R99, R84, -0x1, RZ ;  /* 0xffffffff54637810 */ /* 0x000fe20007ffe0ff */
[----:B------:R-:W-:Y:S01]  /*07c0*/  IMAD R5, R5, c[0x0][0x1a8], RZ ;  /* 0x00006a0005057a24 */ /* 0x000fe200078e02ff */
[CC--:B------:R-:W-:Y:S01]  /*07d0*/  LEA.HI R117, R8.reuse, R93.reuse, RZ, 0x2 ;  /* 0x0000005d08757211 */ /* 0x0c0fe200078f10ff */
[----:B------:R-:W-:Y:S01]  /*07e0*/  IMAD.MOV.U32 R87, RZ, RZ, c[0x0][0x198] ;  /* 0x00006600ff577624 */ /* 0x000fe200078e00ff */
[-C--:B------:R-:W-:Y:S01]  /*07f0*/  LEA.HI R9, R8, R93.reuse, RZ, 0x4 ;  /* 0x0000005d08097211 */ /* 0x080fe200078f20ff */
[----:B------:R-:W-:Y:S01]  /*0800*/  IMAD R3, R99, -0x40, R94 ;  /* 0xffffffc063037824 */ /* 0x000fe200078e025e */
[----:B------:R-:W-:Y:S01]  /*0810*/  LOP3.LUT R130, R117, 0xfffffffc, RZ, 0xc0, !PT ;  /* 0xfffffffc75827812 */ /* 0x000fe200078ec0ff */
[----:B------:R-:W-:Y:S01]  /*0820*/  IMAD R14, R18, c[0x0][0x1ac], R5 ;  /* 0x00006b00120e7a24 */ /* 0x000fe200078e0205 */
[----:B------:R-:W-:Y:S01]  /*0830*/  SHF.R.S32.HI R6, RZ, 0x4, R9 ;  /* 0x00000004ff067819 */ /* 0x000fe20000011409 */
[----:B------:R-:W-:Y:S01]  /*0840*/  IMAD.MOV.U32 R114, RZ, RZ, 0x6 ;  /* 0x00000006ff727424 */ /* 0x000fe200078e00ff */
[----:B------:R-:W-:Y:S01]  /*0850*/  SHF.R.S32.HI R128, RZ, 0x2, R117 ;  /* 0x00000002ff807819 */ /* 0x000fe20000011475 */
[----:B------:R-:W-:Y:S01]  /*0860*/  IMAD.IADD R130, R93, 0x1, -R130 ;  /* 0x000000015d827824 */ /* 0x000fe200078e0a82 */
[----:B------:R-:W-:Y:S01]  /*0870*/  LEA.HI R0, R8, R93, RZ, 0x3 ;  /* 0x0000005d08007211 */ /* 0x000fe200078f18ff */
[----:B------:R-:W-:Y:S01]  /*0880*/  IMAD.SHL.U32 R115, R87, 0x40, RZ ;  /* 0x0000004057737824 */ /* 0x000fe200078e00ff */
[----:B------:R-:W-:Y:S01]  /*0890*/  LEA.HI R11, R9, R6, RZ, 0x1 ;  /* 0x00000006090b7211 */ /* 0x000fe200078f08ff */
[----:B------:R-:W-:Y:S01]  /*08a0*/  IMAD.SHL.U32 R130, R130, 0x8, RZ ;  /* 0x0000000882827824 */ /* 0x000fe200078e00ff */
[----:B------:R-:W-:-:S02]  /*08b0*/  SHF.R.S32.HI R129, RZ, 0x1f, R128 ;  /* 0x0000001fff817819 */ /* 0x000fc40000011480 */
[C---:B------:R-:W-:Y:S02]  /*08c0*/  IADD3 R118, R128.reuse, 0x20, RZ ;  /* 0x0000002080767810 */ /* 0x040fe40007ffe0ff */
[----:B------:R-:W-:Y:S01]  /*08d0*/  SHF.R.S32.HI R131, RZ, 0x1f, R130 ;  /* 0x0000001fff837819 */ /* 0x000fe20000011482 */
[----:B------:R-:W-:Y:S01]  /*08e0*/  IMAD.WIDE R136, R137, 0x40, R128 ;  /* 0x0000004089887825 */ /* 0x000fe200078e0280 */
[----:B------:R-:W-:Y:S02]  /*08f0*/  SHF.R.S32.HI R4, RZ, 0x3, R0 ;  /* 0x00000003ff047819 */ /* 0x000fe40000011400 */
[----:B------:R-:W-:Y:S01]  /*0900*/  LOP3.LUT R11, R11, 0xfffffffe, RZ, 0xc0, !PT ;  /* 0xfffffffe0b0b7812 */ /* 0x000fe200078ec0ff */
[C---:B------:R-:W-:Y:S01]  /*0910*/  IMAD.WIDE.U32 R22, R128.reuse, c[0x0][0x198], R130 ;  /* 0x0000660080167a25 */ /* 0x040fe200078e0082 */
[----:B------:R-:W-:Y:S02]  /*0920*/  LOP3.LUT R2, R9, 0xfffffff0, RZ, 0xc0, !PT ;  /* 0xfffffff009027812 */ /* 0x000fe400078ec0ff */
[CC--:B------:R-:W-:Y:S01]  /*0930*/  ISETP.GE.AND P6, PT, R128.reuse, R3.reuse, PT ;  /* 0x000000038000720c */ /* 0x0c0fe20003fc6270 */
[----:B------:R-:W-:Y:S01]  /*0940*/  IMAD R9, R129, c[0x0][0x198], RZ ;  /* 0x0000660081097a24 */ /* 0x000fe200078e02ff */
[-C--:B------:R-:W-:Y:S01]  /*0950*/  ISETP.GE.AND P4, PT, R128, R3.reuse, PT ;  /* 0x000000038000720c */ /* 0x080fe20003f86270 */
[----:B------:R-:W-:Y:S01]  /*0960*/  IMAD.IADD R11, R6, 0x1, -R11 ;  /* 0x00000001060b7824 */ /* 0x000fe200078e0a0b */
[-C--:B------:R-:W-:Y:S01]  /*0970*/  ISETP.GE.AND P5, PT, R118, R3.reuse, PT ;  /* 0x000000037600720c */ /* 0x080fe20003fa6270 */
[----:B------:R-:W-:Y:S01]  /*0980*/  IMAD R6, R128, c[0x0][0x19c], R9 ;  /* 0x0000670080067a24 */ /* 0x000fe200078e0209 */
[----:B------:R-:W-:Y:S01]  /*0990*/  ISETP.GE.AND P3, PT, R118, R3, PT ;  /* 0x000000037600720c */ /* 0x000fe20003f66270 */
[----:B------:R-:W-:Y:S01]  /*09a0*/  IMAD.SHL.U32 R3, R4, 0x40, RZ ;  /* 0x0000004004037824 */ /* 0x000fe200078e00ff */
[----:B------:R-:W-:Y:S01]  /*09b0*/  IADD3 R120, P0, R120, R22, RZ ;  /* 0x0000001678787210 */ /* 0x000fe20007f1e0ff */
[----:B------:R-:W-:Y:S01]  /*09c0*/  IMAD.IADD R17, R93, 0x1, -R2 ;  /* 0x000000015d117824 */ /* 0x000fe200078e0a02 */
[----:B------:R-:W-:Y:S01]  /*09d0*/  LOP3.LUT R0, R0, 0xfffffff8, RZ, 0xc0, !PT ;  /* 0xfffffff800007812 */ /* 0x000fe200078ec0ff */
[----:B------:R-:W-:Y:S01]  /*09e0*/  IMAD.SHL.U32 R4, R4, 0x8, RZ ;  /* 0x0000000804047824 */ /* 0x000fe200078e00ff */
[----:B------:R-:W-:-:S02]  /*09f0*/  LOP3.LUT R3, R3, 0xc0, RZ, 0xc0, !PT ;  /* 0x000000c003037812 */ /* 0x000fc400078ec0ff */
[----:B------:R-:W-:Y:S01]  /*0a00*/  IADD3.X R121, R13, R23, R6, P0, !PT ;  /* 0x000000170d797210 */ /* 0x000fe200007fe406 */
[----:B------:R-:W-:Y:S01]  /*0a10*/  IMAD.IADD R5, R93, 0x1, -R0 ;  /* 0x000000015d057824 */ /* 0x000fe200078e0a00 */
[----:B------:R-:W-:Y:S01]  /*0a20*/  IADD3 R20, P1, R130, R20, RZ ;  /* 0x0000001482147210 */ /* 0x000fe20007f3e0ff */
[----:B------:R-:W-:Y:S01]  /*0a30*/  IMAD R13, R129, c[0x0][0x1a0], RZ ;  /* 0x00006800810d7a24 */ /* 0x000fe200078e02ff */
[----:B------:R-:W-:Y:S01]  /*0a40*/  ISETP.GE.AND P0, PT, R118, R113, PT ;  /* 0x000000717600720c */ /* 0x000fe20003f06270 */
[C---:B------:R-:W-:Y:S01]  /*0a50*/  IMAD.WIDE.U32 R22, R128.reuse, c[0x0][0x1a0], R130 ;  /* 0x0000680080167a25 */ /* 0x040fe200078e0082 */
[----:B------:R-:W-:Y:S02]  /*0a60*/  LOP3.LUT R19, R3, 0x18, R130, 0xf8, !PT ;  /* 0x0000001803137812 */ /* 0x000fe400078ef882 */
[----:B------:R-:W-:Y:S01]  /*0a70*/  SHF.R.U32.HI R2, RZ, 0x3, R3 ;  /* 0x00000003ff027819 */ /* 0x000fe20000011603 */
[----:B------:R-:W-:Y:S01]  /*0a80*/  IMAD.X R21, R131, 0x1, R15, P1 ;  /* 0x0000000183157824 */ /* 0x000fe200008e060f */
[----:B------:R-:W-:Y:S01]  /*0a90*/  LEA.HI R3, R17, R17, RZ, 0x1 ;  /* 0x0000001111037211 */ /* 0x000fe200078f08ff */
[C---:B------:R-:W-:Y:S01]  /*0aa0*/  IMAD R6, R128.reuse, c[0x0][0x1a4], R13 ;  /* 0x0000690080067a24 */ /* 0x040fe200078e020d */
[----:B------:R-:W-:Y:S01]  /*0ab0*/  ISETP.GE.AND P1, PT, R128, R113, PT ;  /* 0x000000718000720c */ /* 0x000fe20003f26270 */
[----:B------:R-:W-:Y:S01]  /*0ac0*/  IMAD.WIDE.U32 R120, R96, c[0x0][0x1b0], R120 ;  /* 0x00006c0060787a25 */ /* 0x000fe200078e0078 */
[----:B------:R-:W-:-:S02]  /*0ad0*/  LOP3.LUT R86, R3, 0x7fffffe, RZ, 0xc0, !PT ;  /* 0x07fffffe03567812 */ /* 0x000fc400078ec0ff */
[----:B------:R-:W-:Y:S01]  /*0ae0*/  SHF.R.S32.HI R10, RZ, 0x1f, R17 ;  /* 0x0000001fff0a7819 */ /* 0x000fe20000011411 */
[----:B------:R-:W-:Y:S01]  /*0af0*/  IMAD.MOV.U32 R124, RZ, RZ, R120 ;  /* 0x000000ffff7c7224 */ /* 0x000fe200078e0078 */
[----:B------:R-:W-:Y:S01]  /*0b00*/  LEA.HI R117, R117, R128, RZ, 0x1 ;  /* 0x0000008075757211 */ /* 0x000fe200078f08ff */
[----:B------:R-:W-:Y:S01]  /*0b10*/  IMAD.IADD R86, R17, 0x1, -R86 ;  /* 0x0000000111567824 */ /* 0x000fe200078e0a56 */
[----:B------:R-:W-:Y:S02]  /*0b20*/  LEA.HI R0, R5, R5, RZ, 0x1 ;  /* 0x0000000505007211 */ /* 0x000fe400078f08ff */
[----:B------:R-:W-:Y:S02]  /*0b30*/  IADD3 R16, P2, R16, R22, RZ ;  /* 0x0000001610107210 */ /* 0x000fe40007f5e0ff */
[----:B------:R-:W-:Y:S02]  /*0b40*/  LEA.HI R9, R10, R17, RZ, 0x3 ;  /* 0x000000110a097211 */ /* 0x000fe400078f18ff */
[----:B------:R-:W-:-:S02]  /*0b50*/  LEA.HI R95, R8, R93, RZ, 0x5 ;  /* 0x0000005d085f7211 */ /* 0x000fc400078f28ff */
[----:B------:R-:W-:Y:S01]  /*0b60*/  LOP3.LUT R2, R19, R2, RZ, 0x3c, !PT ;  /* 0x0000000213027212 */ /* 0x000fe200078e3cff */
[----:B------:R-:W-:Y:S01]  /*0b70*/  IMAD.WIDE.U32 R18, R18, c[0x0][0x1a8], R20 ;  /* 0x00006a0012127a25 */ /* 0x000fe200078e0014 */
[----:B------:R-:W-:Y:S02]  /*0b80*/  LOP3.LUT R117, R117, 0x7fffffe, RZ, 0xc0, !PT ;  /* 0x07fffffe75757812 */ /* 0x000fe400078ec0ff */
[----:B------:R-:W-:Y:S01]  /*0b90*/  IADD3.X R17, R7, R23, R6, P2, !PT ;  /* 0x0000001707117210 */ /* 0x000fe200017fe406 */
[----:B------:R-:W-:Y:S01]  /*0ba0*/  IMAD.IADD R15, R19, 0x1, R14 ;  /* 0x00000001130f7824 */ /* 0x000fe200078e020e */
[----:B------:R-:W-:Y:S01]  /*0bb0*/  LOP3.LUT R8, R0, 0x7fffffe, RZ, 0xc0, !PT ;  /* 0x07fffffe00087812 */ /* 0x000fe200078ec0ff */
[----:B------:R-:W-:Y:S01]  /*0bc0*/  IMAD.IADD R117, R128, 0x1, -R117 ;  /* 0x0000000180757824 */ /* 0x000fe200078e0a75 */
[----:B------:R-:W-:Y:S01]  /*0bd0*/  @!P0 IADD3 R12, P2, R136, 0x20, RZ ;  /* 0x00000020880c8810 */ /* 0x000fe20007f5e0ff */
[----:B------:R-:W-:Y:S01]  /*0be0*/  @!P1 IMAD.MOV.U32 R14, RZ, RZ, R18 ;  /* 0x000000ffff0e9224 */ /* 0x000fe200078e0012 */
[----:B------:R-:W-:Y:S01]  /*0bf0*/  SHF.R.S32.HI R98, RZ, 0x5, R95 ;  /* 0x00000005ff627819 */ /* 0x000fe2000001145f */
[----:B------:R-:W-:Y:S01]  /*0c00*/  IMAD.IADD R8, R5, 0x1, -R8 ;  /* 0x0000000105087824 */ /* 0x000fe200078e0a08 */
[----:B------:R-:W-:Y:S01]  /*0c10*/  SHF.R.S32.HI R123, RZ, 0x1f, R96 ;  /* 0x0000001fff7b7819 */ /* 0x000fe20000011460 */
[----:B------:R-:W-:Y:S01]  /*0c20*/  @!P0 IMAD.X R7, RZ, RZ, R137, P2 ;  /* 0x000000ffff078224 */ /* 0x000fe200010e0689 */
[----:B------:R-:W-:Y:S01]  /*0c30*/  SHF.L.U64.HI R114, R87, R114, c[0x0][0x19c] ;  /* 0x0000670057727619 */ /* 0x000fe20000010272 */
[----:B------:R-:W-:Y:S01]  /*0c40*/  @!P1 IMAD R5, R137, c[0x0][0x190], RZ ;  /* 0x0000640089059a24 */ /* 0x000fe200078e02ff */
[----:B------:R-:W-:Y:S01]  /*0c50*/  SHF.R.S32.HI R0, RZ, 0x1, R0 ;  /* 0x00000001ff007819 */ /* 0x000fe20000011400 */
[----:B------:R-:W-:Y:S01]  /*0c60*/  IMAD R117, R98, 0x8, R117 ;  /* 0x0000000862757824 */ /* 0x000fe200078e0275 */
[----:B------:R-:W-:Y:S01]  /*0c70*/  SHF.R.S32.HI R10, RZ, 0x1f, R99 ;  /* 0x0000001fff0a7819 */ /* 0x000fe20000011463 */
[----:B------:R-:W-:-:S02]  /*0c80*/  @!P0 IMAD.MOV.U32 R19, RZ, RZ, R15 ;  /* 0x000000ffff138224 */ /* 0x000fc400078e000f */
[----:B------:R-:W-:Y:S02]  /*0c90*/  @!P0 IMAD R7, R7, c[0x0][0x190], RZ ;  /* 0x0000640007078a24 */ /* 0x000fe400078e02ff */
[C---:B------:R-:W-:Y:S02]  /*0ca0*/  @!P1 IMAD R5, R136.reuse, c[0x0][0x194], R5 ;  /* 0x0000650088059a24 */ /* 0x040fe400078e0205 */
[----:B------:R-:W-:-:S04]  /*0cb0*/  @!P1 IMAD.WIDE.U32 R14, R136, c[0x0][0x190], R14 ;  /* 0x00006400880e9a25 */ /* 0x000fc800078e000e */
[----:B------:R-:W-:Y:S01]  /*0cc0*/  IMAD.U32 R117, R117, 0x20, R2 ;  /* 0x0000002075757824 */ /* 0x000fe200078e0002 */
[----:B------:R-:W-:Y:S01]  /*0cd0*/  @!P1 LEA R6, P2, R14, c[0x0][0x160], 0x1 ;  /* 0x000058000e069a11 */ /* 0x000fe200078408ff */
[C---:B------:R-:W-:Y:S02]  /*0ce0*/  @!P0 IMAD R2, R12.reuse, c[0x0][0x194], R7 ;  /* 0x000065000c028a24 */ /* 0x040fe400078e0207 */
[----:B------:R-:W-:Y:S02]  /*0cf0*/  @!P1 IMAD.IADD R5, R15, 0x1, R5 ;  /* 0x000000010f059824 */ /* 0x000fe400078e0205 */
[----:B------:R-:W-:-:S03]  /*0d00*/  @!P0 IMAD.WIDE.U32 R12, R12, c[0x0][0x190], R18 ;  /* 0x000064000c0c8a25 */ /* 0x000fc600078e0012 */
[----:B------:R-:W-:Y:S01]  /*0d10*/  @!P1 LEA.HI.X R7, R14, c[0x0][0x164], R5, 0x1, P2 ;  /* 0x000059000e079a11 */ /* 0x000fe200010f0c05 */
[----:B------:R-:W-:Y:S01]  /*0d20*/  IMAD R125, R123, c[0x0][0x1b0], RZ ;  /* 0x00006c007b7d7a24 */ /* 0x000fe200078e02ff */
[----:B------:R-:W-:Y:S01]  /*0d30*/  @!P0 LEA R18, P2, R12, c[0x0][0x160], 0x1 ;  /* 0x000058000c128a11 */ /* 0x000fe200078408ff */
[----:B------:R-:W-:Y:S02]  /*0d40*/  @!P0 IMAD.IADD R2, R13, 0x1, R2 ;  /* 0x000000010d028824 */ /* 0x000fe400078e0202 */
[----:B------:R-:W-:Y:S02]  /*0d50*/  IMAD R125, R96, c[0x0][0x1b4], R125 ;  /* 0x00006d00607d7a24 */ /* 0x000fe400078e027d */
[----:B------:R-:W-:Y:S01]  /*0d60*/  IMAD.SHL.U32 R117, R117, 0x2, RZ ;  /* 0x0000000275757824 */ /* 0x000fe200078e00ff */
[----:B------:R-:W-:Y:S01]  /*0d70*/  @!P0 LEA.HI.X R19, R12, c[0x0][0x164], R2, 0x1, P2 ;  /* 0x000059000c138a11 */ /* 0x000fe200010f0c02 */
[----:B------:R-:W-:Y:S02]  /*0d80*/  IMAD.MOV.U32 R2, RZ, RZ, 0x5 ;  /* 0x00000005ff027424 */ /* 0x000fe400078e00ff */
[----:B------:R-:W-:Y:S01]  /*0d90*/  IMAD R15, R114, R99, RZ ;  /* 0x00000063720f7224 */ /* 0x000fe200078e02ff */
[----:B------:R-:W-:Y:S01]  /*0da0*/  @!PT LDS RZ, [RZ] ;  /* 0x00000000fffff984 */ /* 0x000fe20000000800 */
[----:B------:R-:W-:Y:S01]  /*0db0*/  @!PT LDS RZ, [RZ] ;  /* 0x00000000fffff984 */ /* 0x000fe20000000800 */
[----:B------:R-:W-:Y:S01]  /*0dc0*/  @!PT LDS RZ, [RZ] ;  /* 0x00000000fffff984 */ /* 0x000fe20000000800 */
[----:B------:R1:W-:Y:S01]  /*0dd0*/  @!P1 LDGSTS.E.BYPASS.LTC128B.128 [R117], [R6.64] ;  /* 0x0000000006759fae */ /* 0x0003e2000b901d48 */
[----:B------:R-:W-:Y:S01]  /*0de0*/  IMAD.IADD R125, R121, 0x1, R125 ;  /* 0x00000001797d7824 */ /* 0x000fe200078e027d */
[----:B------:R-:W-:Y:S01]  /*0df0*/  SHF.L.U64.HI R2, R87, R2, c[0x0][0x19c] ;  /* 0x0000670057027619 */ /* 0x000fe20000010202 */
[----:B------:R-:W-:Y:S01]  /*0e00*/  IMAD R123, R123, c[0x0][0x1b8], RZ ;  /* 0x00006e007b7b7a24 */ /* 0x000fe200078e02ff */
[----:B------:R1:W-:Y:S01]  /*0e10*/  @!P1 LDGSTS.E.BYPASS.LTC128B.128 [R117+0x1000], [R6.64+0x40] ;  /* 0x0100004006759fae */ /* 0x0003e2000b901d48 */
[----:B------:R-:W-:-:S02]  /*0e20*/  IMAD.SHL.U32 R111, R0, 0x40, RZ ;  /* 0x00000040006f7824 */ /* 0x000fc400078e00ff */
[----:B------:R-:W-:Y:S01]  /*0e30*/  IMAD.SHL.U32 R87, R87, 0x20, RZ ;  /* 0x0000002057577824 */ /* 0x000fe200078e00ff */
[----:B------:R1:W-:Y:S01]  /*0e40*/  @!P1 LDGSTS.E.BYPASS.LTC128B.128 [R117+0x2000], [R6.64+0x80] ;  /* 0x0200008006759fae */ /* 0x0003e2000b901d48 */
[C---:B------:R-:W-:Y:S01]  /*0e50*/  IMAD R15, R10.reuse, R115, R15 ;  /* 0x000000730a0f7224 */ /* 0x040fe200078e020f */
[----:B------:R-:W-:Y:S01]  /*0e60*/  LOP3.LUT R111, R111, 0xc0, RZ, 0xc0, !PT ;  /* 0x000000c06f6f7812 */ /* 0x000fe200078ec0ff */
[----:B------:R-:W-:Y:S01]  /*0e70*/  IMAD R10, R10, c[0x0][0x1a0], RZ ;  /* 0x000068000a0a7a24 */ /* 0x000fe200078e02ff */
[----:B------:R2:W-:Y:S01]  /*0e80*/  @!P0 LDGSTS.E.BYPASS.LTC128B.128 [R117+0x800], [R18.64] ;  /* 0x0080000012758fae */ /* 0x0005e2000b901d48 */
[C---:B------:R-:W-:Y:S01]  /*0e90*/  IMAD R123, R96.reuse, c[0x0][0x1bc], R123 ;  /* 0x00006f00607b7a24 */ /* 0x040fe200078e027b */
[----:B------:R-:W-:Y:S01]  /*0ea0*/  LOP3.LUT R4, R111, 0x8, R4, 0xf8, !PT ;  /* 0x000000086f047812 */ /* 0x000fe200078ef804 */
[----:B------:R-:W-:Y:S01]  /*0eb0*/  IMAD.WIDE.U32 R96, R96, c[0x0][0x1b8], R16 ;  /* 0x00006e0060607a25 */ /* 0x000fe200078e0010 */
[----:B------:R-:W-:Y:S01]  /*0ec0*/  SHF.R.U32.HI R111, RZ, 0x3, R111 ;  /* 0x00000003ff6f7819 */ /* 0x000fe2000001166f */
[----:B------:R2:W-:Y:S02]  /*0ed0*/  @!P0 LDGSTS.E.BYPASS.LTC128B.128 [R117+0x1800], [R18.64+0x40] ;  /* 0x0180004012758fae */ /* 0x0005e4000b901d48 */
[C---:B------:R-:W-:Y:S01]  /*0ee0*/  IMAD.WIDE.U32 R20, R99.reuse, c[0x0][0x1a0], RZ ;  /* 0x0000680063147a25 */ /* 0x040fe200078e00ff */
[----:B------:R-:W-:Y:S01]  /*0ef0*/  LOP3.LUT R111, R4, R111, RZ, 0x3c, !PT ;  /* 0x0000006f046f7212 */ /* 0x000fe200078e3cff */
[----:B------:R2:W-:Y:S02]  /*0f00*/  @!P0 LDGSTS.E.BYPASS.LTC128B.128 [R117+0x2800], [R18.64+0x80] ;  /* 0x0280008012758fae */ /* 0x0005e4000b901d48 */
[----:B------:R-:W-:Y:S01]  /*0f10*/  IMAD R13, R99, c[0x0][0x1a4], R10 ;  /* 0x00006900630d7a24 */ /* 0x000fe200078e020a */
[----:B------:R-:W-:Y:S01]  /*0f20*/  SHF.R.S32.HI R10, RZ, 0x1, R3 ;  /* 0x00000001ff0a7819 */ /* 0x000fe20000011403 */
[----:B------:R-:W-:Y:S01]  /*0f30*/  IMAD.IADD R123, R97, 0x1, R123 ;  /* 0x00000001617b7824 */ /* 0x000fe200078e027b */
[----:B------:R-:W-:Y:S01]  /*0f40*/  SHF.R.S32.HI R3, RZ, 0x1f, R3 ;  /* 0x0000001fff037819 */ /* 0x000fe20000011403 */
[----:B------:R-:W-:-:S02]  /*0f50*/  IMAD.IADD R13, R21, 0x1, R13 ;  /* 0x00000001150d7824 */ /* 0x000fc400078e020d */
[----:B------:R-:W-:Y:S01]  /*0f60*/  IMAD R8, R11, 0x8, R8 ;  /* 0x000000080b087824 */ /* 0x000fe200078e0208 */
[----:B------:R-:W-:Y:S01]  /*0f70*/  LEA.HI R3, R3, R10, RZ, 0x2 ;  /* 0x0000000a03037211 */ /* 0x000fe200078f10ff */
[----:B------:R-:W-:Y:S02]  /*0f80*/  IMAD.SHL.U32 R11, R11, 0x8, RZ ;  /* 0x000000080b0b7824 */ /* 0x000fe400078e00ff */
[----:B------:R-:W-:Y:S01]  /*0f90*/  IMAD.SHL.U32 R85, R9, 0x20, RZ ;  /* 0x0000002009557824 */ /* 0x000fe200078e00ff */
[----:B------:R-:W-:Y:S01]  /*0fa0*/  LOP3.LUT R3, R3, 0xfffffffc, RZ, 0xc0, !PT ;  /* 0xfffffffc03037812 */ /* 0x000fe200078ec0ff */
[----:B-1----:R-:W-:-:S03]  /*0fb0*/  IMAD.WIDE.U32 R6, R99, R115, R124 ;  /* 0x0000007363067225 */ /* 0x002fc600078e007c */
[----:B------:R-:W-:Y:S01]  /*0fc0*/  LOP3.LUT R85, R85, 0xffffff00, RZ, 0xc0, !PT ;  /* 0xffffff0055557812 */ /* 0x000fe200078ec0ff */
[----:B------:R-:W-:Y:S01]  /*0fd0*/  IMAD.IADD R15, R7, 0x1, R15 ;  /* 0x00000001070f7824 */ /* 0x000fe200078e020f */
[----:B------:R-:W-:Y:S01]  /*0fe0*/  @!P6 LEA R16, P1, R6, c[0x0][0x168], 0x1 ;  /* 0x00005a000610ea11 */ /* 0x000fe200078208ff */
[----:B------:R-:W-:Y:S01]  /*0ff0*/  IMAD.IADD R3, R10, 0x1, -R3 ;  /* 0x000000010a037824 */ /* 0x000fe200078e0a03 */
[----:B------:R-:W-:Y:S01]  /*1000*/  @!P5 IADD3 R7, P2, R87, R6, RZ ;  /* 0x000000065707d210 */ /* 0x000fe20007f5e0ff */
[----:B------:R-:W-:Y:S01]  /*1010*/  @!P3 IMAD.MOV.U32 R10, RZ, RZ, c[0x0][0x1a0] ;  /* 0x00006800ff0ab624 */ /* 0x000fe200078e00ff */
[--C-:B------:R-:W-:Y:S01]  /*1020*/  @!P6 LEA.HI.X R17, R6, c[0x0][0x16c], R15.reuse, 0x1, P1 ;  /* 0x00005b000611ea11 */ /* 0x100fe200008f0c0f */
[----:B------:R-:W-:Y:S01]  /*1030*/  IMAD.SHL.U32 R92, R3, 0x40, RZ ;  /* 0x00000040035c7824 */ /* 0x000fe200078e00ff */
[----:B------:R-:W-:Y:S01]  /*1040*/  LEA R5, P1, R20, R96, 0x6 ;  /* 0x0000006014057211 */ /* 0x000fe200078230ff */
[----:B------:R-:W-:Y:S01]  /*1050*/  @!P5 IMAD.X R6, R2, 0x1, R15, P2 ;  /* 0x000000010206d824 */ /* 0x000fe200010e060f */
[C---:B------:R-:W-:Y:S01]  /*1060*/  @!P5 LEA R12, P2, R7.reuse, c[0x0][0x168], 0x1 ;  /* 0x00005a00070cda11 */ /* 0x040fe200078408ff */
[----:B------:R2:W-:Y:S01]  /*1070*/  @!P6 LDGSTS.E.BYPASS.LTC128B.128 [R117+0x3000], [R16.64] ;  /* 0x030000001075efae */ /* 0x0005e2000b901d48 */
[----:B------:R-:W-:Y:S01]  /*1080*/  LEA.HI.X R4, R20, R123, R13, 0x6, P1 ;  /* 0x0000007b14047211 */ /* 0x000fe200008f340d */
[----:B------:R-:W-:Y:S01]  /*1090*/  IMAD.U32 R111, R8, 0x20, R111 ;  /* 0x00000020086f7824 */ /* 0x000fe200078e006f */
[----:B------:R-:W-:Y:S01]  /*10a0*/  @!P5 LEA.HI.X R13, R7, c[0x0][0x16c], R6, 0x1, P2 ;  /* 0x00005b00070dda11 */ /* 0x000fe200010f0c06 */
[----:B------:R2:W-:Y:S01]  /*10b0*/  @!P6 LDGSTS.E.BYPASS.LTC128B.128 [R117+0x4000], [R16.64+0x40] ;  /* 0x040000401075efae */ /* 0x0005e2000b901d48 */
[----:B------:R-:W-:Y:S01]  /*10c0*/  LOP3.LUT R92, R92, 0xc0, RZ, 0xc0, !PT ;  /* 0x000000c05c5c7812 */ /* 0x000fe200078ec0ff */
[----:B------:R-:W-:Y:S01]  /*10d0*/  @!P3 IMAD.MOV.U32 R7, RZ, RZ, c[0x0][0x1a4] ;  /* 0x00006900ff07b624 */ /* 0x000fe200078e00ff */
[----:B------:R-:W-:Y:S01]  /*10e0*/  @!P3 LEA R6, P0, R10, R5, 0x5 ;  /* 0x000000050a06b211 */ /* 0x000fe200078028ff */
[----:B------:R2:W-:Y:S01]  /*10f0*/  @!P6 LDGSTS.E.BYPASS.LTC128B.128 [R117+0x5000], [R16.64+0x80] ;  /* 0x050000801075efae */ /* 0x0005e2000b901d48 */
[----:B------:R-:W-:Y:S01]  /*1100*/  LOP3.LUT R9, R92, 0x8, R11, 0xf8, !PT ;  /* 0x000000085c097812 */ /* 0x000fe200078ef80b */
[----:B------:R-:W-:Y:S01]  /*1110*/  IMAD.SHL.U32 R111, R111, 0x2, RZ ;  /* 0x000000026f6f7824 */ /* 0x000fe200078e00ff */
[----:B------:R-:W-:Y:S01]  /*1120*/  SHF.R.U32.HI R92, RZ, 0x3, R92 ;  /* 0x00000003ff5c7819 */ /* 0x000fe2000001165c */
[----:B------:R1:W-:Y:S01]  /*1130*/  @!P5 LDGSTS.E.BYPASS.LTC128B.128 [R117+0x3800], [R12.64] ;  /* 0x038000000c75dfae */ /* 0x0003e2000b901d48 */
[----:B------:R-:W-:Y:S01]  /*1140*/  @!P3 LEA.HI.X R7, R10, R4, R7, 0x5, P0 ;  /* 0x000000040a07b211 */ /* 0x000fe200000f2c07 */
[C---:B------:R-:W-:Y:S01]  /*1150*/  IMAD R100, R98.reuse, 0x10, R100 ;  /* 0x0000001062647824 */ /* 0x040fe200078e0264 */
[----:B------:R-:W-:Y:S01]  /*1160*/  LOP3.LUT R92, R9, R92, RZ, 0x3c, !PT ;  /* 0x0000005c095c7212 */ /* 0x000fe200078e3cff */
[----:B------:R1:W-:Y:S01]  /*1170*/  @!P5 LDGSTS.E.BYPASS.LTC128B.128 [R117+0x4800], [R12.64+0x40] ;  /* 0x048000400c75dfae */ /* 0x0003e2000b901d48 */
[--C-:B------:R-:W-:Y:S01]  /*1180*/  IMAD R9, R98, 0x200, R85.reuse ;  /* 0x0000020062097824 */ /* 0x100fe200078e0255 */
[----:B------:R-:W-:Y:S01]  /*1190*/  @!P3 LEA R10, P0, R6, c[0x0][0x170], 0x1 ;  /* 0x00005c00060aba11 */ /* 0x000fe200078008ff */
[C---:B------:R-:W-:Y:S01]  /*11a0*/  IMAD R109, R86.reuse, 0x20, R85 ;  /* 0x00000020566d7824 */ /* 0x040fe200078e0255 */
[----:B------:R1:W-:Y:S01]  /*11b0*/  @!P5 LDGSTS.E.BYPASS.LTC128B.128 [R117+0x5800], [R12.64+0x80] ;  /* 0x058000800c75dfae */ /* 0x0003e2000b901d48 */
[----:B------:R-:W-:Y:S01]  /*11c0*/  IMAD R9, R86, 0x20, R9 ;  /* 0x0000002056097824 */ /* 0x000fe200078e0209 */
[----:B------:R-:W-:Y:S01]  /*11d0*/  @!P3 LEA.HI.X R11, R6, c[0x0][0x174], R7, 0x1, P0 ;  /* 0x00005d00060bba11 */ /* 0x000fe200000f0c07 */
[C---:B------:R-:W-:Y:S01]  /*11e0*/  IMAD.IADD R109, R92.reuse, 0x1, R109 ;  /* 0x000000015c6d7824 */ /* 0x040fe200078e026d */
[----:B------:R-:W0:Y:S01]  /*11f0*/  LDGDEPBAR ;  /* 0x00000000000079af */ /* 0x000e220000000000 */
[----:B------:R-:W-:Y:S01]  /*1200*/  IMAD.IADD R112, R92, 0x1, R9 ;  /* 0x000000015c707824 */ /* 0x000fe200078e0209 */
[----:B------:R-:W-:-:S03]  /*1210*/  LOP3.LUT P0, RZ, R0, 0x2, RZ, 0xc0, !PT ;  /* 0x0000000200ff7812 */ /* 0x000fc6000780c0ff */
[----:B------:R-:W-:Y:S01]  /*1220*/  IMAD.SHL.U32 R112, R112, 0x2, RZ ;  /* 0x0000000270707824 */ /* 0x000fe200078e00ff */
[----:B-1----:R-:W-:Y:S01]  /*1230*/  @!P4 LEA R12, P1, R5, c[0x0][0x170], 0x1 ;  /* 0x00005c00050cca11 */ /* 0x002fe200078208ff */
[----:B------:R-:W-:-:S04]  /*1240*/  DEPBAR.LE SB0, 0x0 ;  /* 0x000080000000791a */ /* 0x000fc80000000000 */
[----:B------:R-:W-:Y:S01]  /*1250*/  BAR.SYNC.DEFER_BLOCKING 0x0 ;  /* 0x0000000000007b1d */ /* 0x000fe20000010000 */
[----:B------:R-:W-:Y:S01]  /*1260*/  @!P4 LEA.HI.X R13, R5, c[0x0][0x174], R4, 0x1, P1 ;  /* 0x00005d00050dca11 */ /* 0x000fe200008f0c04 */
[----:B------:R-:W-:Y:S01]  /*1270*/  IMAD.MOV.U32 R4, RZ, RZ, 0x10 ;  /* 0x00000010ff047424 */ /* 0x000fe200078e00ff */
[----:B------:R-:W-:-:S04]  /*1280*/  LOP3.LUT P1, RZ, R3, 0x2, RZ, 0xc0, !PT ;  /* 0x0000000203ff7812 */ /* 0x000fc8000782c0ff */
[C---:B------:R-:W-:Y:S02]  /*1290*/  SEL R3, R4.reuse, 0xfffffff0, !P1 ;  /* 0xfffffff004037807 */ /* 0x040fe40004800000 */
[----:B------:R-:W-:-:S03]  /*12a0*/  SEL R0, R4, 0xfffffff0, !P0 ;  /* 0xfffffff004007807 */ /* 0x000fc60004000000 */
[----:B------:R-:W-:Y:S02]  /*12b0*/  IMAD R110, R3, 0x2, R112 ;  /* 0x00000002036e7824 */ /* 0x000fe400078e0270 */
[----:B------:R-:W-:Y:S01]  /*12c0*/  IMAD R108, R0, 0x2, R111 ;  /* 0x00000002006c7824 */ /* 0x000fe200078e026f */
        /* <DEDUP_REMOVED lines=21> */
[----:B------:R-:W2:Y:S04]  /*1420*/  LDSM.16.M88.4 R20, [R111+0x3000] ;  /* 0x003000006f14783b */ /* 0x000ea80000000200 */
[----:B------:R-:W-:Y:S04]  /*1430*/  LDSM.16.M88.4 R72, [R110] ;  /* 0x000000006e48783b */ /* 0x000fe80000000200 */
[----:B------:R-:W-:Y:S04]  /*1440*/  LDSM.16.M88.4 R4, [R108+0x3000] ;  /* 0x003000006c04783b */ /* 0x000fe80000000200 */
[----:B------:R-:W-:Y:S04]  /*1450*/  LDSM.16.M88.4 R56, [R112+0x1000] ;  /* 0x001000007038783b */ /* 0x000fe80000000200 */
[----:B------:R-:W-:Y:S04]  /*1460*/  LDSM.16.M88.4 R64, [R111+0x4000] ;  /* 0x004000006f40783b */ /* 0x000fe80000000200 */
[----:B------:R-:W4:Y:S04]  /*1470*/  LDSM.16.M88.4 R36, [R111+0x3400] ;  /* 0x003400006f24783b */ /* 0x000f280000000200 */
[----:B------:R-:W5:Y:S04]  /*1480*/  LDSM.16.M88.4 R44, [R111+0x3800] ;  /* 0x003800006f2c783b */ /* 0x000f680000000200 */
[----:B-1----:R-:W-:Y:S04]  /*1490*/  LDSM.16.M88.4 R12, [R110+0x1000] ;  /* 0x001000006e0c783b */ /* 0x002fe80000000200 */
[----:B------:R-:W1:Y:S04]  /*14a0*/  LDSM.16.M88.4 R40, [R108+0x4000] ;  /* 0x004000006c28783b */ /* 0x000e680000000200 */
[----:B------:R-:W1:Y:S01]  /*14b0*/  LDSM.16.M88.4 R52, [R108+0x3400] ;  /* 0x003400006c34783b */ /* 0x000e620000000200 */
[C---:B--2---:R-:W-:Y:S03]  /*14c0*/  HMMA.16816.F32 R16, R60.reuse, R20, RZ ;  /* 0x000000143c10723c */ /* 0x044fe600000018ff */
[----:B------:R-:W-:Y:S04]  /*14d0*/  LDSM.16.M88.4 R88, [R108+0x3800] ;  /* 0x003800006c58783b */ /* 0x000fe80000000200 */
[----:B---3--:R-:W-:Y:S01]  /*14e0*/  LDSM.16.M88.4 R8, [R112+0x2000] ;  /* 0x002000007008783b */ /* 0x008fe20000000200 */
[C---:B------:R-:W-:Y:S03]  /*14f0*/  HMMA.16816.F32 R20, R60.reuse, R22, RZ ;  /* 0x000000163c14723c */ /* 0x040fe600000018ff */
[----:B------:R-:W-:Y:S04]  /*1500*/  LDSM.16.M88.4 R24, [R111+0x5000] ;  /* 0x005000006f18783b */ /* 0x000fe80000000200 */
[----:B------:R-:W-:Y:S04]  /*1510*/  LDSM.16.M88.4 R32, [R111+0x4400] ;  /* 0x004400006f20783b */ /* 0x000fe80000000200 */
[----:B------:R-:W-:Y:S01]  /*1520*/  LDSM.16.M88.4 R76, [R108+0x5000] ;  /* 0x005000006c4c783b */ /* 0x000fe20000000200 */
[----:B----4-:R-:W-:Y:S03]  /*1530*/  HMMA.16816.F32 R28, R60, R36, RZ ;  /* 0x000000243c1c723c */ /* 0x010fe600000018ff */
[----:B------:R-:W-:Y:S04]  /*1540*/  LDSM.16.M88.4 R68, [R108+0x3c00] ;  /* 0x003c00006c44783b */ /* 0x000fe80000000200 */
[----:B------:R-:W-:Y:S01]  /*1550*/  LDSM.16.M88.4 R80, [R108+0x4400] ;  /* 0x004400006c50783b */ /* 0x000fe20000000200 */
[C---:B------:R-:W-:Y:S03]  /*1560*/  HMMA.16816.F32 R16, R72.reuse, R4, R16 ;  /* 0x000000044810723c */ /* 0x040fe60000001810 */
[----:B------:R-:W0:Y:S05]  /*1570*/  LDGDEPBAR ;  /* 0x00000000000079af */ /* 0x000e2a0000000000 */
[----:B------:R-:W-:Y:S01]  /*1580*/  HMMA.16816.F32 R20, R72, R6, R20 ;  /* 0x000000064814723c */ /* 0x000fe20000001814 */
[----:B------:R-:W2:Y:S07]  /*1590*/  LDSM.16.M88.4 R4, [R111+0x3c00] ;  /* 0x003c00006f04783b */ /* 0x000eae0000000200 */
[----:B------:R-:W-:Y:S08]  /*15a0*/  HMMA.16816.F32 R36, R60, R38, RZ ;  /* 0x000000263c24723c */ /* 0x000ff000000018ff */
[C---:B------:R-:W-:Y:S08]  /*15b0*/  HMMA.16816.F32 R16, R56.reuse, R64, R16 ;  /* 0x000000403810723c */ /* 0x040ff00000001810 */
[----:B------:R-:W-:Y:S08]  /*15c0*/  HMMA.16816.F32 R20, R56, R66, R20 ;  /* 0x000000423814723c */ /* 0x000ff00000001814 */
[----:B-----5:R-:W-:Y:S08]  /*15d0*/  HMMA.16816.F32 R48, R60, R44, RZ ;  /* 0x0000002c3c30723c */ /* 0x020ff000000018ff */
[C---:B-1----:R-:W-:Y:S08]  /*15e0*/  HMMA.16816.F32 R16, R12.reuse, R40, R16 ;  /* 0x000000280c10723c */ /* 0x042ff00000001810 */
[----:B------:R-:W-:Y:S01]  /*15f0*/  HMMA.16816.F32 R20, R12, R42, R20 ;  /* 0x0000002a0c14723c */ /* 0x000fe20000001814 */
[----:B------:R-:W-:Y:S07]  /*1600*/  LDSM.16.M88.4 R40, [R108+0x4800] ;  /* 0x004800006c28783b */ /* 0x000fee0000000200 */
[----:B------:R-:W-:Y:S08]  /*1610*/  HMMA.16816.F32 R28, R72, R52, R28 ;  /* 0x00000034481c723c */ /* 0x000ff0000000181c */
[C---:B------:R-:W-:Y:S08]  /*1620*/  HMMA.16816.F32 R44, R60.reuse, R46, RZ ;  /* 0x0000002e3c2c723c */ /* 0x040ff000000018ff */
[----:B--2---:R-:W-:Y:S08]  /*1630*/  HMMA.16816.F32 R64, R60, R4, RZ ;  /* 0x000000043c40723c */ /* 0x004ff000000018ff */
[----:B------:R-:W-:Y:S01]  /*1640*/  HMMA.16816.F32 R36, R72, R54, R36 ;  /* 0x000000364824723c */ /* 0x000fe20000001824 */
[----:B------:R-:W1:Y:S07]  /*1650*/  LDSM.16.M88.4 R52, [R111+0x4800] ;  /* 0x004800006f34783b */ /* 0x000e6e0000000200 */
[----:B------:R-:W-:Y:S01]  /*1660*/  HMMA.16816.F32 R60, R60, R6, RZ ;  /* 0x000000063c3c723c */ /* 0x000fe200000018ff */
[----:B------:R-:W2:Y:S07]  /*1670*/  LDSM.16.M88.4 R4, [R110+0x2000] ;  /* 0x002000006e04783b */ /* 0x000eae0000000200 */
[----:B------:R-:W-:Y:S08]  /*1680*/  HMMA.16816.F32 R48, R72, R88, R48 ;  /* 0x000000584830723c */ /* 0x000ff00000001830 */
[C---:B------:R-:W-:Y:S08]  /*1690*/  HMMA.16816.F32 R16, R8.reuse, R24, R16 ;  /* 0x000000180810723c */ /* 0x040ff00000001810 */
[----:B------:R-:W-:Y:S01]  /*16a0*/  HMMA.16816.F32 R20, R8, R26, R20 ;  /* 0x0000001a0814723c */ /* 0x000fe20000001814 */
[----:B------:R-:W-:Y:S07]  /*16b0*/  LDSM.16.M88.4 R24, [R108+0x5400] ;  /* 0x005400006c18783b */ /* 0x000fee0000000200 */
[C---:B------:R-:W-:Y:S08]  /*16c0*/  HMMA.16816.F32 R36, R56.reuse, R34, R36 ;  /* 0x000000223824723c */ /* 0x040ff00000001824 */
[C---:B-1----:R-:W-:Y:S08]  /*16d0*/  HMMA.16816.F32 R48, R56.reuse, R52, R48 ;  /* 0x000000343830723c */ /* 0x042ff00000001830 */
[----:B------:R-:W-:Y:S01]  /*16e0*/  HMMA.16816.F32 R28, R56, R32, R28 ;  /* 0x00000020381c723c */ /* 0x000fe2000000181c */
[----:B------:R-:W1:Y:S07]  /*16f0*/  LDSM.16.M88.4 R32, [R111+0x5400] ;  /* 0x005400006f20783b */ /* 0x000e6e0000000200 */
[C---:B--2---:R-:W-:Y:S08]  /*1700*/  HMMA.16816.F32 R16, R4.reuse, R76, R16 ;  /* 0x0000004c0410723c */ /* 0x044ff00000001810 */
[----:B------:R-:W-:Y:S08]  /*1710*/  HMMA.16816.F32 R20, R4, R78, R20 ;  /* 0x0000004e0414723c */ /* 0x000ff00000001814 */
[C---:B------:R-:W-:Y:S01]  /*1720*/  HMMA.16816.F32 R76, R72.reuse, R68, R64 ;  /* 0x00000044484c723c */ /* 0x040fe20000001840 */
[----:B------:R-:W2:Y:S07]  /*1730*/  LDSM.16.M88.4 R64, [R111+0x5800] ;  /* 0x005800006f40783b */ /* 0x000eae0000000200 */
[----:B------:R-:W-:Y:S01]  /*1740*/  HMMA.16816.F32 R44, R72, R90, R44 ;  /* 0x0000005a482c723c */ /* 0x000fe2000000182c */
[----:B------:R-:W-:-:S02]  /*1750*/  FMUL.FTZ R0, R16, c[0x0][0x2ec] ;  /* 0x0000bb0010007a20 */ /* 0x000fc40000410000 */
[----:B------:R-:W-:-:S04]  /*1760*/  FMUL.FTZ R52, R17, c[0x0][0x2ec] ;  /* 0x0000bb0011347a20 */ /* 0x000fc80000410000 */
[----:B------:R-:W-:Y:S01]  /*1770*/  MUFU.TANH R0, R0 ;  /* 0x0000000000007308 */ /* 0x000fe20000002400 */
[----:B------:R-:W-:Y:S01]  /*1780*/  HMMA.16816.F32 R36, R12, R82, R36 ;  /* 0x000000520c24723c */ /* 0x000fe20000001824 */
[----:B------:R-:W-:-:S06]  /*1790*/  FMUL.FTZ R20, R20, c[0x0][0x2ec] ;  /* 0x0000bb0014147a20 */ /* 0x000fcc0000410000 */
[----:B------:R3:W-:Y:S01]  /*17a0*/  MUFU.TANH R53, R20 ;  /* 0x0000001400357308 */ /* 0x0007e20000002400 */
[C---:B------:R-:W-:Y:S07]  /*17b0*/  HMMA.16816.F32 R48, R12.reuse, R40, R48 ;  /* 0x000000280c30723c */ /* 0x040fee0000001830 */
[----:B------:R-:W-:Y:S01]  /*17c0*/  FMUL.FTZ R40, R18, c[0x0][0x2ec] ;  /* 0x0000bb0012287a20 */ /* 0x000fe20000410000 */
[----:B------:R-:W-:Y:S01]  /*17d0*/  HMMA.16816.F32 R28, R12, R80, R28 ;  /* 0x000000500c1c723c */ /* 0x000fe2000000181c */
[----:B------:R-:W-:Y:S01]  /*17e0*/  FMUL.FTZ R41, R19, c[0x0][0x2ec] ;  /* 0x0000bb0013297a20 */ /* 0x000fe20000410000 */
[----:B------:R-:W4:Y:S01]  /*17f0*/  MUFU.TANH R52, R52 ;  /* 0x0000003400347308 */ /* 0x000f220000002400 */
[----:B------:R-:W5:Y:S05]  /*1800*/  LDSM.16.M88.4 R16, [R111+0x4c00] ;  /* 0x004c00006f10783b */ /* 0x000f6a0000000200 */
[----:B-1----:R-:W-:Y:S02]  /*1810*/  HMMA.16816.F32 R36, R8, R34, R36 ;  /* 0x000000220824723c */ /* 0x002fe40000001824 */
[----:B------:R-:W-:Y:S06]  /*1820*/  MUFU.TANH R41, R41 ;  /* 0x0000002900297308 */ /* 0x000fec0000002400 */
[----:B------:R-:W-:Y:S02]  /*1830*/  HMMA.16816.F32 R44, R56, R54, R44 ;  /* 0x00000036382c723c */ /* 0x000fe4000000182c */
[----:B------:R-:W-:Y:S05]  /*1840*/  MUFU.TANH R40, R40 ;  /* 0x0000002800287308 */ /* 0x000fea0000002400 */
[----:B------:R-:W-:Y:S01]  /*1850*/  FMUL.FTZ R54, R21, c[0x0][0x2ec] ;  /* 0x0000bb0015367a20 */ /* 0x000fe20000410000 */
[----:B--2---:R-:W-:Y:S01]  /*1860*/  HMMA.16816.F32 R48, R8, R64, R48 ;  /* 0x000000400830723c */ /* 0x004fe20000001830 */
[----:B------:R-:W-:-:S04]  /*1870*/  FMUL.FTZ R55, R22, c[0x0][0x2ec] ;  /* 0x0000bb0016377a20 */ /* 0x000fc80000410000 */
[----:B------:R-:W-:Y:S02]  /*1880*/  MUFU.TANH R54, R54 ;  /* 0x0000003600367308 */ /* 0x000fe40000002400 */
[----:B------:R-:W-:Y:S01]  /*1890*/  FMUL.FTZ R64, R23, c[0x0][0x2ec] ;  /* 0x0000bb0017407a20 */ /* 0x000fe20000410000 */
[----:B------:R-:W-:Y:S01]  /*18a0*/  HMMA.16816.F32 R28, R8, R32, R28 ;  /* 0x00000020081c723c */ /* 0x000fe2000000181c */
[----:B---3--:R-:W1:Y:S04]  /*18b0*/  LDSM.16.M88.4 R20, [R108+0x4c00] ;  /* 0x004c00006c14783b */ /* 0x008e680000000200 */
[----:B------:R-:W2:Y:S01]  /*18c0*/  LDSM.16.M88.4 R32, [R108+0x5800] ;  /* 0x005800006c20783b */ /* 0x000ea20000000200 */
[----:B------:R-:W-:Y:S02]  /*18d0*/  MUFU.TANH R55, R55 ;  /* 0x0000003700377308 */ /* 0x000fe40000002400 */
[----:B------:R-:W-:Y:S06]  /*18e0*/  HMMA.16816.F32 R60, R72, R70, R60 ;  /* 0x00000046483c723c */ /* 0x000fec000000183c */
[----:B------:R-:W-:Y:S02]  /*18f0*/  MUFU.TANH R64, R64 ;  /* 0x0000004000407308 */ /* 0x000fe40000002400 */
[----:B-----5:R-:W-:Y:S07]  /*1900*/  HMMA.16816.F32 R76, R56, R16, R76 ;  /* 0x00000010384c723c */ /* 0x020fee000000184c */
[----:B------:R-:W-:Y:S01]  /*1910*/  LOP3.LUT R16, R95, 0xffffffe0, RZ, 0xc0, !PT ;  /* 0xffffffe05f107812 */ /* 0x000fe200078ec0ff */
[C---:B------:R-:W-:Y:S08]  /*1920*/  HMMA.16816.F32 R36, R4.reuse, R26, R36 ;  /* 0x0000001a0424723c */ /* 0x040ff00000001824 */
[----:B------:R-:W-:Y:S01]  /*1930*/  HMMA.16816.F32 R28, R4, R24, R28 ;  /* 0x00000018041c723c */ /* 0x000fe2000000181c */
[----:B------:R-:W3:Y:S07]  /*1940*/  LDSM.16.M88.4 R24, [R111+0x5c00] ;  /* 0x005c00006f18783b */ /* 0x000eee0000000200 */
[----:B------:R-:W-:Y:S08]  /*1950*/  HMMA.16816.F32 R44, R12, R42, R44 ;  /* 0x0000002a0c2c723c */ /* 0x000ff0000000182c */
[----:B------:R-:W-:Y:S08]  /*1960*/  HMMA.16816.F32 R60, R56, R18, R60 ;  /* 0x00000012383c723c */ /* 0x000ff0000000183c */
[----:B-1----:R-:W-:Y:S01]  /*1970*/  HMMA.16816.F32 R76, R12, R20, R76 ;  /* 0x000000140c4c723c */ /* 0x002fe2000000184c */
[----:B------:R-:W-:-:S02]  /*1980*/  FMUL.FTZ R30, R30, c[0x0][0x2ec] ;  /* 0x0000bb001e1e7a20 */ /* 0x000fc40000410000 */
[----:B------:R-:W-:Y:S02]  /*1990*/  FMUL.FTZ R28, R28, c[0x0][0x2ec] ;  /* 0x0000bb001c1c7a20 */ /* 0x000fe40000410000 */
[----:B------:R-:W-:Y:S02]  /*19a0*/  FMUL.FTZ R29, R29, c[0x0][0x2ec] ;  /* 0x0000bb001d1d7a20 */ /* 0x000fe40000410000 */
[----:B------:R-:W1:Y:S01]  /*19b0*/  MUFU.TANH R30, R30 ;  /* 0x0000001e001e7308 */ /* 0x000e620000002400 */
[----:B--2---:R-:W-:Y:S01]  /*19c0*/  HMMA.16816.F32 R48, R4, R32, R48 ;  /* 0x000000200430723c */ /* 0x004fe20000001830 */
[----:B------:R-:W-:Y:S02]  /*19d0*/  FMUL.FTZ R20, R38, c[0x0][0x2ec] ;  /* 0x0000bb0026147a20 */ /* 0x000fe40000410000 */
[----:B------:R-:W-:Y:S02]  /*19e0*/  FMUL.FTZ R21, R39, c[0x0][0x2ec] ;  /* 0x0000bb0027157a20 */ /* 0x000fe40000410000 */
[----:B------:R-:W-:-:S02]  /*19f0*/  FMUL.FTZ R31, R31, c[0x0][0x2ec] ;  /* 0x0000bb001f1f7a20 */ /* 0x000fc40000410000 */
[----:B------:R-:W-:Y:S01]  /*1a00*/  FMUL.FTZ R32, R36, c[0x0][0x2ec] ;  /* 0x0000bb0024207a20 */ /* 0x000fe20000410000 */
[----:B------:R-:W-:Y:S01]  /*1a10*/  HMMA.16816.F32 R44, R8, R66, R44 ;  /* 0x00000042082c723c */ /* 0x000fe2000000182c */
[----:B------:R-:W-:Y:S01]  /*1a20*/  IMAD.IADD R36, R93, 0x1, -R16 ;  /* 0x000000015d247824 */ /* 0x000fe200078e0a10 */
[----:B------:R-:W2:Y:S01]  /*1a30*/  MUFU.TANH R28, R28 ;  /* 0x0000001c001c7308 */ /* 0x000ea20000002400 */
[----:B------:R-:W5:Y:S01]  /*1a40*/  LDSM.16.M88.4 R16, [R108+0x5c00] ;  /* 0x005c00006c10783b */ /* 0x000f620000000200 */
[----:B------:R-:W-:Y:S01]  /*1a50*/  FMUL.FTZ R33, R37, c[0x0][0x2ec] ;  /* 0x0000bb0025217a20 */ /* 0x000fe20000410000 */
[----:B------:R-:W-:-:S04]  /*1a60*/  DEPBAR.LE SB0, 0x0 ;  /* 0x000080000000791a */ /* 0x000fc80000000000 */
[----:B------:R-:W-:Y:S01]  /*1a70*/  HMMA.16816.F32 R60, R12, R22, R60 ;  /* 0x000000160c3c723c */ /* 0x000fe2000000183c */
[----:B------:R-:W-:Y:S01]  /*1a80*/  SHF.R.S32.HI R37, RZ, 0x1f, R36 ;  /* 0x0000001fff257819 */ /* 0x000fe20000011424 */
[----:B------:R-:W-:Y:S01]  /*1a90*/  IMAD.SHL.U32 R93, R93, 0x2, RZ ;  /* 0x000000025d5d7824 */ /* 0x000fe200078e00ff */
[----:B------:R-:W1:Y:S02]  /*1aa0*/  MUFU.TANH R29, R29 ;  /* 0x0000001d001d7308 */ /* 0x000e640000002400 */
[----:B------:R-:W-:Y:S02]  /*1ab0*/  LEA.HI R37, R37, R36, RZ, 0x2 ;  /* 0x0000002425257211 */ /* 0x000fe400078f10ff */
[----:B------:R-:W-:Y:S01]  /*1ac0*/  FMUL.FTZ R48, R48, c[0x0][0x2ec] ;  /* 0x0000bb0030307a20 */ /* 0x000fe20000410000 */
[----:B---3--:R-:W-:Y:S01]  /*1ad0*/  HMMA.16816.F32 R76, R8, R24, R76 ;  /* 0x00000018084c723c */ /* 0x008fe2000000184c */
[----:B------:R-:W-:Y:S01]  /*1ae0*/  SHF.R.S32.HI R127, RZ, 0x2, R37 ;  /* 0x00000002ff7f7819 */ /* 0x000fe20000011425 */
[----:B------:R-:W-:Y:S01]  /*1af0*/  FMUL.FTZ R49, R49, c[0x0][0x2ec] ;  /* 0x0000bb0031317a20 */ /* 0x000fe20000410000 */
[----:B------:R-:W-:Y:S01]  /*1b00*/  MUFU.TANH R33, R33 ;  /* 0x0000002100217308 */ /* 0x000fe20000002400 */
[----:B------:R-:W-:Y:S01]  /*1b10*/  FMUL.FTZ R50, R50, c[0x0][0x2ec] ;  /* 0x0000bb0032327a20 */ /* 0x000fe20000410000 */
[----:B------:R-:W-:Y:S01]  /*1b20*/  IADD3 R100, R100, 0x1, R127 ;  /* 0x0000000164647810 */ /* 0x000fe20007ffe07f */
[----:B------:R-:W-:-:S02]  /*1b30*/  FMUL.FTZ R51, R51, c[0x0][0x2ec] ;  /* 0x0000bb0033337a20 */ /* 0x000fc40000410000 */
[----:B------:R-:W-:Y:S01]  /*1b40*/  HMMA.16816.F32 R44, R4, R34, R44 ;  /* 0x00000022042c723c */ /* 0x000fe2000000182c */
[----:B------:R-:W-:Y:S02]  /*1b50*/  IADD3 R25, R94, R100, -R119 ;  /* 0x000000645e197210 */ /* 0x000fe40007ffe877 */
[----:B------:R-:W3:Y:S02]  /*1b60*/  MUFU.TANH R20, R20 ;  /* 0x0000001400147308 */ /* 0x000ee40000002400 */
[----:B------:R-:W-:Y:S02]  /*1b70*/  IADD3 R25, R25, c[0x0][0x2e8], RZ ;  /* 0x0000ba0019197a10 */ /* 0x000fe40007ffe0ff */
[----:B------:R-:W-:Y:S01]  /*1b80*/  SHF.R.S32.HI R35, RZ, 0x1f, R98 ;  /* 0x0000001fff237819 */ /* 0x000fe20000011462 */
[----:B------:R-:W-:Y:S01]  /*1b90*/  HMMA.16816.F32 R60, R8, R26, R60 ;  /* 0x0000001a083c723c */ /* 0x000fe2000000183c */
[----:B------:R-:W-:Y:S02]  /*1ba0*/  IADD3 R85, R25, 0x8, RZ ;  /* 0x0000000819557810 */ /* 0x000fe40007ffe0ff */
[----:B------:R-:W-:Y:S01]  /*1bb0*/  LEA.HI R35, R35, R98, RZ, 0x2 ;  /* 0x0000006223237211 */ /* 0x000fe200078f10ff */
[----:B------:R-:W1:Y:S01]  /*1bc0*/  MUFU.TANH R21, R21 ;  /* 0x0000001500157308 */ /* 0x000e620000002400 */
[----:B------:R-:W-:-:S02]  /*1bd0*/  IMNMX R86, R25, R94, PT ;  /* 0x0000005e19567217 */ /* 0x000fc40003800200 */
[----:B------:R-:W-:Y:S02]  /*1be0*/  LOP3.LUT R35, R35, 0xfffffffc, RZ, 0xc0, !PT ;  /* 0xfffffffc23237812 */ /* 0x000fe400078ec0ff */
[----:B------:R-:W-:Y:S01]  /*1bf0*/  IMNMX R85, R85, R94, PT ;  /* 0x0000005e55557217 */ /* 0x000fe20003800200 */
[----:B-----5:R-:W-:Y:S02]  /*1c00*/  HMMA.16816.F32 R76, R4, R16, R76 ;  /* 0x00000010044c723c */ /* 0x020fe4000000184c */
[----:B------:R-:W-:Y:S01]  /*1c10*/  IMAD.IADD R126, R98, 0x1, -R35 ;  /* 0x00000001627e7824 */ /* 0x000fe200078e0a23 */
[----:B------:R-:W-:Y:S01]  /*1c20*/  LOP3.LUT R98, R93, 0x6, RZ, 0xc0, !PT ;  /* 0x000000065d627812 */ /* 0x000fe200078ec0ff */
[----:B------:R-:W5:Y:S02]  /*1c30*/  MUFU.TANH R34, R48 ;  /* 0x0000003000227308 */ /* 0x000f640000002400 */
[----:B------:R-:W-:Y:S02]  /*1c40*/  FMUL.FTZ R44, R44, c[0x0][0x2ec] ;  /* 0x0000bb002c2c7a20 */ /* 0x000fe40000410000 */
[----:B------:R-:W-:-:S02]  /*1c50*/  IMAD R24, R99, 0x40, R98 ;  /* 0x0000004063187824 */ /* 0x000fc400078e0262 */
[----:B------:R-:W-:Y:S02]  /*1c60*/  FMUL.FTZ R45, R45, c[0x0][0x2ec] ;  /* 0x0000bb002d2d7a20 */ /* 0x000fe40000410000 */
[----:B------:R-:W1:Y:S01]  /*1c70*/  MUFU.TANH R31, R31 ;  /* 0x0000001f001f7308 */ /* 0x000e620000002400 */
[C---:B------:R-:W-:Y:S01]  /*1c80*/  IADD3 R12, R24.reuse, 0x1, RZ ;  /* 0x00000001180c7810 */ /* 0x040fe20007ffe0ff */
[----:B------:R-:W-:Y:S01]  /*1c90*/  HMMA.16816.F32 R60, R4, R18, R60 ;  /* 0x00000012043c723c */ /* 0x000fe2000000183c */
[----:B------:R-:W-:Y:S01]  /*1ca0*/  IADD3 R13, R24, 0x8, RZ ;  /* 0x00000008180d7810 */ /* 0x000fe20007ffe0ff */
[----:B------:R-:W-:Y:S01]  /*1cb0*/  FMUL.FTZ R46, R46, c[0x0][0x2ec] ;  /* 0x0000bb002e2e7a20 */ /* 0x000fe20000410000 */
[-C--:B------:R-:W-:Y:S01]  /*1cc0*/  ISETP.GE.AND P6, PT, R12, R86.reuse, PT ;  /* 0x000000560c00720c */ /* 0x080fe20003fc6270 */
[----:B------:R-:W-:Y:S01]  /*1cd0*/  FMUL.FTZ R47, R47, c[0x0][0x2ec] ;  /* 0x0000bb002f2f7a20 */ /* 0x000fe20000410000 */
[C---:B------:R-:W-:Y:S01]  /*1ce0*/  ISETP.GE.AND P4, PT, R13.reuse, R86, PT ;  /* 0x000000560d00720c */ /* 0x040fe20003f86270 */
[----:B------:R-:W1:Y:S01]  /*1cf0*/  MUFU.TANH R32, R32 ;  /* 0x0000002000207308 */ /* 0x000e620000002400 */
[----:B------:R-:W-:-:S02]  /*1d00*/  ISETP.GE.AND P1, PT, R13, R85, PT ;  /* 0x000000550d00720c */ /* 0x000fc40003f26270 */
[----:B------:R-:W-:Y:S01]  /*1d10*/  IADD3 R13, R24, 0x10, RZ ;  /* 0x00000010180d7810 */ /* 0x000fe20007ffe0ff */
[----:B------:R-:W-:Y:S01]  /*1d20*/  FMUL.FTZ R76, R76, c[0x0][0x2ec] ;  /* 0x0000bb004c4c7a20 */ /* 0x000fe20000410000 */
[-C--:B------:R-:W-:Y:S01]  /*1d30*/  ISETP.GE.AND P3, PT, R12, R85.reuse, PT ;  /* 0x000000550c00720c */ /* 0x080fe20003f66270 */
[----:B------:R-:W-:Y:S01]  /*1d40*/  FMUL.FTZ R77, R77, c[0x0][0x2ec] ;  /* 0x0000bb004d4d7a20 */ /* 0x000fe20000410000 */
[----:B------:R-:W-:Y:S01]  /*1d50*/  IADD3 R12, R24, 0x9, RZ ;  /* 0x00000009180c7810 */ /* 0x000fe20007ffe0ff */
[----:B------:R-:W2:Y:S01]  /*1d60*/  MUFU.TANH R94, R44 ;  /* 0x0000002c005e7308 */ /* 0x000ea20000002400 */
[----:B----4-:R-:W-:Y:S02]  /*1d70*/  FSEL R52, R52, -INF , !P6 ;  /* 0xff80000034347808 */ /* 0x010fe40007000000 */
[----:B------:R-:W-:Y:S02]  /*1d80*/  ISETP.GE.AND P6, PT, R13, R85, PT ;  /* 0x000000550d00720c */ /* 0x000fe40003fc6270 */
[----:B------:R-:W-:-:S02]  /*1d90*/  IADD3 R8, R24, 0x11, RZ ;  /* 0x0000001118087810 */ /* 0x000fc40007ffe0ff */
[C---:B------:R-:W-:Y:S01]  /*1da0*/  ISETP.GE.AND P0, PT, R12.reuse, R86, PT ;  /* 0x000000560c00720c */ /* 0x040fe20003f06270 */
[----:B------:R-:W-:Y:S01]  /*1db0*/  MUFU.TANH R142, R49 ;  /* 0x00000031008e7308 */ /* 0x000fe20000002400 */
[----:B------:R-:W-:Y:S01]  /*1dc0*/  ISETP.GE.AND P5, PT, R12, R85, PT ;  /* 0x000000550c00720c */ /* 0x000fe20003fa6270 */
[----:B------:R-:W-:Y:S01]  /*1dd0*/  FMUL.FTZ R60, R60, c[0x0][0x2ec] ;  /* 0x0000bb003c3c7a20 */ /* 0x000fe20000410000 */
[----:B------:R-:W-:Y:S01]  /*1de0*/  IADD3 R9, R24, 0x18, RZ ;  /* 0x0000001818097810 */ /* 0x000fe20007ffe0ff */
[----:B------:R-:W-:Y:S01]  /*1df0*/  FMUL.FTZ R61, R61, c[0x0][0x2ec] ;  /* 0x0000bb003d3d7a20 */ /* 0x000fe20000410000 */
[----:B-1----:R-:W-:Y:S01]  /*1e00*/  FSEL R12, R30, -INF , !P6 ;  /* 0xff8000001e0c7808 */ /* 0x002fe20007000000 */
[----:B------:R-:W-:Y:S01]  /*1e10*/  FMUL.FTZ R30, R79, c[0x0][0x2ec] ;  /* 0x0000bb004f1e7a20 */ /* 0x000fe20000410000 */
[----:B------:R-:W-:Y:S01]  /*1e20*/  FSEL R10, R41, -INF , !P3 ;  /* 0xff800000290a7808 */ /* 0x000fe20005800000 */
[----:B------:R-:W-:Y:S01]  /*1e30*/  MUFU.TANH R138, R50 ;  /* 0x00000032008a7308 */ /* 0x000fe20000002400 */
[----:B------:R-:W-:-:S02]  /*1e40*/  FSEL R14, R53, -INF , !P4 ;  /* 0xff800000350e7808 */ /* 0x000fc40006000000 */
[CC--:B------:R-:W-:Y:S02]  /*1e50*/  ISETP.GE.AND P3, PT, R8.reuse, R86.reuse, PT ;  /* 0x000000560800720c */ /* 0x0c0fe40003f66270 */
[----:B------:R-:W-:Y:S02]  /*1e60*/  ISETP.GE.AND P4, PT, R8, R85, PT ;  /* 0x000000550800720c */ /* 0x000fe40003f86270 */
[----:B------:R-:W-:Y:S01]  /*1e70*/  FSEL R8, R55, -INF , !P1 ;  /* 0xff80000037087808 */ /* 0x000fe20004800000 */
[----:B------:R-:W1:Y:S01]  /*1e80*/  MUFU.TANH R30, R30 ;  /* 0x0000001e001e7308 */ /* 0x000e620000002400 */
[----:B------:R-:W-:Y:S02]  /*1e90*/  FSEL R54, R54, -INF , !P0 ;  /* 0xff80000036367808 */ /* 0x000fe40004000000 */
[----:B------:R-:W-:Y:S02]  /*1ea0*/  IADD3 R11, R24, 0x19, RZ ;  /* 0x00000019180b7810 */ /* 0x000fe40007ffe0ff */
[----:B------:R-:W-:-:S02]  /*1eb0*/  ISETP.GE.AND P2, PT, R13, R86, PT ;  /* 0x000000560d00720c */ /* 0x000fc40003f46270 */
[CC--:B------:R-:W-:Y:S01]  /*1ec0*/  ISETP.GE.AND P1, PT, R9.reuse, R86.reuse, PT ;  /* 0x000000560900720c */ /* 0x0c0fe20003f26270 */
[----:B------:R-:W4:Y:S01]  /*1ed0*/  MUFU.TANH R134, R51 ;  /* 0x0000003300867308 */ /* 0x000f220000002400 */
[----:B------:R-:W-:Y:S02]  /*1ee0*/  ISETP.GE.AND P0, PT, R9, R85, PT ;  /* 0x000000550900720c */ /* 0x000fe40003f06270 */
[----:B------:R-:W-:Y:S02]  /*1ef0*/  IADD3 R9, R24, 0x20, RZ ;  /* 0x0000002018097810 */ /* 0x000fe40007ffe0ff */
[----:B------:R-:W-:Y:S02]  /*1f00*/  FSEL R64, R64, -INF , !P5 ;  /* 0xff80000040407808 */ /* 0x000fe40006800000 */
[----:B------:R-:W-:Y:S01]  /*1f10*/  ISETP.GE.AND P5, PT, R11, R86, PT ;  /* 0x000000560b00720c */ /* 0x000fe20003fa6270 */
[----:B------:R-:W-:Y:S01]  /*1f20*/  MUFU.TANH R140, R45 ;  /* 0x0000002d008c7308 */ /* 0x000fe20000002400 */
[----:B--2---:R-:W-:-:S02]  /*1f30*/  FSEL R28, R28, -INF , !P2 ;  /* 0xff8000001c1c7808 */ /* 0x004fc40005000000 */
[C---:B------:R-:W-:Y:S02]  /*1f40*/  IADD3 R4, R24.reuse, 0x28, RZ ;  /* 0x0000002818047810 */ /* 0x040fe40007ffe0ff */
[----:B------:R-:W-:Y:S02]  /*1f50*/  ISETP.GE.AND P2, PT, R11, R85, PT ;  /* 0x000000550b00720c */ /* 0x000fe40003f46270 */
[----:B------:R-:W-:Y:S01]  /*1f60*/  ISETP.GE.AND P6, PT, R9, R86, PT ;  /* 0x000000560900720c */ /* 0x000fe20003fc6270 */
[----:B------:R-:W2:Y:S01]  /*1f70*/  MUFU.TANH R104, R46 ;  /* 0x0000002e00687308 */ /* 0x000ea20000002400 */
[----:B------:R-:W-:Y:S02]  /*1f80*/  IADD3 R7, R24, 0x29, RZ ;  /* 0x0000002918077810 */ /* 0x000fe40007ffe0ff */
[----:B------:R-:W-:Y:S01]  /*1f90*/  FSEL R22, R29, -INF , !P3 ;  /* 0xff8000001d167808 */ /* 0x000fe20005800000 */
[----:B------:R-:W-:Y:S01]  /*1fa0*/  FMUL.FTZ R29, R78, c[0x0][0x2ec] ;  /* 0x0000bb004e1d7a20 */ /* 0x000fe20000410000 */
[----:B---3--:R-:W-:-:S02]  /*1fb0*/  FSEL R6, R20, -INF , !P0 ;  /* 0xff80000014067808 */ /* 0x008fc40004000000 */
[----:B------:R-:W-:Y:S01]  /*1fc0*/  FSEL R18, R33, -INF , !P5 ;  /* 0xff80000021127808 */ /* 0x000fe20006800000 */
[----:B------:R-:W3:Y:S01]  /*1fd0*/  MUFU.TANH R90, R47 ;  /* 0x0000002f005a7308 */ /* 0x000ee20000002400 */
[CC--:B------:R-:W-:Y:S02]  /*1fe0*/  ISETP.GE.AND P0, PT, R4.reuse, R86.reuse, PT ;  /* 0x000000560400720c */ /* 0x0c0fe40003f06270 */
[----:B------:R-:W-:Y:S02]  /*1ff0*/  ISETP.GE.AND P5, PT, R4, R85, PT ;  /* 0x000000550400720c */ /* 0x000fe40003fa6270 */
[----:B------:R-:W-:Y:S02]  /*2000*/  FSEL R4, R21, -INF , !P2 ;  /* 0xff80000015047808 */ /* 0x000fe40005000000 */
[----:B-----5:R-:W-:Y:S01]  /*2010*/  FSEL R100, R34, -INF , !P6 ;  /* 0xff80000022647808 */ /* 0x020fe20007000000 */
[----:B------:R-:W5:Y:S01]  /*2020*/  MUFU.TANH R103, R76 ;  /* 0x0000004c00677308 */ /* 0x000f620000002400 */
[----:B------:R-:W-:-:S02]  /*2030*/  ISETP.GE.AND P2, PT, R7, R86, PT ;  /* 0x000000560700720c */ /* 0x000fc40003f46270 */
[----:B------:R-:W-:Y:S02]  /*2040*/  ISETP.GE.AND P6, PT, R7, R85, PT ;  /* 0x000000550700720c */ /* 0x000fe40003fc6270 */
[C---:B------:R-:W-:Y:S02]  /*2050*/  IADD3 R7, R24.reuse, 0x31, RZ ;  /* 0x0000003118077810 */ /* 0x040fe40007ffe0ff */
[----:B------:R-:W-:Y:S01]  /*2060*/  IADD3 R5, R24, 0x21, RZ ;  /* 0x0000002118057810 */ /* 0x000fe20007ffe0ff */
[----:B------:R-:W-:Y:S01]  /*2070*/  MUFU.TANH R102, R77 ;  /* 0x0000004d00667308 */ /* 0x000fe20000002400 */
[----:B------:R-:W-:Y:S01]  /*2080*/  FSEL R16, R31, -INF , !P4 ;  /* 0xff8000001f107808 */ /* 0x000fe20006000000 */
[----:B------:R-:W-:Y:S01]  /*2090*/  FMUL.FTZ R31, R63, c[0x0][0x2ec] ;  /* 0x0000bb003f1f7a20 */ /* 0x000fe20000410000 */
[----:B------:R-:W-:Y:S01]  /*20a0*/  FSEL R36, R32, -INF , !P1 ;  /* 0xff80000020247808 */ /* 0x000fe20004800000 */
[----:B------:R-:W-:Y:S01]  /*20b0*/  FMUL.FTZ R32, R62, c[0x0][0x2ec] ;  /* 0x0000bb003e207a20 */ /* 0x000fe20000410000 */
[----:B------:R-:W-:-:S02]  /*20c0*/  FSEL R94, R94, -INF , !P0 ;  /* 0xff8000005e5e7808 */ /* 0x000fc40004000000 */
[-C--:B------:R-:W-:Y:S01]  /*20d0*/  ISETP.GE.AND P0, PT, R7, R85.reuse, PT ;  /* 0x000000550700720c */ /* 0x080fe20003f06270 */
[----:B------:R-:W2:Y:S01]  /*20e0*/  MUFU.TANH R29, R29 ;  /* 0x0000001d001d7308 */ /* 0x000ea20000002400 */
[-C--:B------:R-:W-:Y:S02]  /*20f0*/  ISETP.GE.AND P3, PT, R9, R85.reuse, PT ;  /* 0x000000550900720c */ /* 0x080fe40003f66270 */
[C---:B------:R-:W-:Y:S02]  /*2100*/  ISETP.GE.AND P4, PT, R5.reuse, R86, PT ;  /* 0x000000560500720c */ /* 0x040fe40003f86270 */
[----:B------:R-:W-:Y:S02]  /*2110*/  ISETP.GE.AND P1, PT, R5, R85, PT ;  /* 0x000000550500720c */ /* 0x000fe40003f26270 */
[----:B------:R-:W-:Y:S01]  /*2120*/  IADD3 R5, R24, 0x30, RZ ;  /* 0x0000003018057810 */ /* 0x000fe20007ffe0ff */
[----:B------:R-:W2:Y:S01]  /*2130*/  MUFU.TANH R106, R60 ;  /* 0x0000003c006a7308 */ /* 0x000ea20000002400 */
[----:B-1----:R-:W-:-:S02]  /*2140*/  FSEL R30, R30, -INF , !P0 ;  /* 0xff8000001e1e7808 */ /* 0x002fc40004000000 */
[----:B------:R-:W-:Y:S02]  /*2150*/  FSEL R138, R138, -INF , !P3 ;  /* 0xff8000008a8a7808 */ /* 0x000fe40005800000 */
[----:B------:R-:W-:Y:S02]  /*2160*/  FSEL R142, R142, -INF , !P4 ;  /* 0xff8000008e8e7808 */ /* 0x000fe40006000000 */
[----:B------:R-:W-:Y:S01]  /*2170*/  ISETP.GE.AND P0, PT, R84, 0x2, PT ;  /* 0x000000025400780c */ /* 0x000fe20003f06270 */
[----:B------:R-:W-:Y:S01]  /*2180*/  MUFU.TANH R105, R61 ;  /* 0x0000003d00697308 */ /* 0x000fe20000002400 */
[C---:B------:R-:W-:Y:S02]  /*2190*/  ISETP.GE.AND P3, PT, R5.reuse, R86, PT ;  /* 0x000000560500720c */ /* 0x040fe40003f66270 */
[----:B------:R-:W-:Y:S02]  /*21a0*/  ISETP.GE.AND P4, PT, R5, R85, PT ;  /* 0x000000550500720c */ /* 0x000fe40003f86270 */
[----:B------:R-:W-:-:S02]  /*21b0*/  IADD3 R5, R24, 0x38, RZ ;  /* 0x0000003818057810 */ /* 0x000fc40007ffe0ff */
[----:B----4-:R-:W-:Y:S01]  /*21c0*/  FSEL R134, R134, -INF , !P1 ;  /* 0xff80000086867808 */ /* 0x010fe20004800000 */
[----:B------:R-:W1:Y:S01]  /*21d0*/  MUFU.TANH R32, R32 ;  /* 0x0000002000207308 */ /* 0x000e620000002400 */
[----:B--2---:R-:W-:Y:S02]  /*21e0*/  FSEL R104, R104, -INF , !P5 ;  /* 0xff80000068687808 */ /* 0x004fe40006800000 */
[----:B------:R-:W-:Y:S01]  /*21f0*/  FSEL R140, R140, -INF , !P2 ;  /* 0xff8000008c8c7808 */ /* 0x000fe20005000000 */
[----:B------:R-:W-:Y:S01]  /*2200*/  BAR.SYNC.DEFER_BLOCKING 0x0 ;  /* 0x0000000000007b1d */ /* 0x000fe20000010000 */
[-C--:B------:R-:W-:Y:S02]  /*2210*/  ISETP.GE.AND P1, PT, R7, R86.reuse, PT ;  /* 0x000000560700720c */ /* 0x080fe40003f26270 */
[C---:B------:R-:W-:Y:S02]  /*2220*/  ISETP.GE.AND P5, PT, R5.reuse, R86, PT ;  /* 0x000000560500720c */ /* 0x040fe40003fa6270 */
[----:B------:R-:W-:Y:S01]  /*2230*/  ISETP.GE.AND P2, PT, R5, R85, PT ;  /* 0x000000550500720c */ /* 0x000fe20003f46270 */
[----:B------:R-:W2:Y:S01]  /*2240*/  MUFU.TANH R31, R31 ;  /* 0x0000001f001f7308 */ /* 0x000ea20000002400 */
        /* <DEDUP_REMOVED lines=10> */
[----:B-1----:R-:W-:Y:S02]  /*22f0*/  FSEL R32, R32, -INF , !P2 ;  /* 0xff80000020207808 */ /* 0x002fe40005000000 */
[----:B------:R-:W-:Y:S02]  /*2300*/  FSEL R0, R0, -INF , !P6 ;  /* 0xff80000000007808 */ /* 0x000fe40007000000 */
[----:B------:R-:W-:-:S02]  /*2310*/  FSEL R40, R40, -INF , !P3 ;  /* 0xff80000028287808 */ /* 0x000fc40005800000 */
[----:B------:R-:W-:Y:S02]  /*2320*/  FSEL R105, R105, -INF , !P4 ;  /* 0xff80000069697808 */ /* 0x000fe40006000000 */
[----:B--2---:R-:W-:Y:S01]  /*2330*/  FSEL R31, R31, -INF , !P1 ;  /* 0xff8000001f1f7808 */ /* 0x004fe20004800000 */
        /* <DEDUP_REMOVED lines=21> */
.L_x_769:
[----:B------:R-:W-:Y:S01]  /*2490*/  FMNMX.FTZ R7, R0, R52, !PT ;  /* 0x0000003400077209 */ /* 0x000fe20007810000 */
[----:B------:R-:W-:Y:S01]  /*24a0*/  ULDC UR4, c[0x0][0x1a0] ;  /* 0x0000680000047ab9 */ /* 0x000fe20000000800 */
        /* <DEDUP_REMOVED lines=30> */
[----:B-1----:R-:W-:Y:S02]  /*2690*/  FMNMX.FTZ R20, R32, R5, !PT ;  /* 0x0000000520147209 */ /* 0x002fe40007810000 */
[----:B------:R-:W-:Y:S01]  /*26a0*/  LEA R87, R3, R109, 0x1 ;  /* 0x0000006d03577211 */ /* 0x000fe200078e08ff */
[----:B------:R-:W1:Y:S01]  /*26b0*/  SHFL.BFLY PT, R7, R24, 0x2, 0x1f ;  /* 0x0c401f0018077f89 */ /* 0x000e6200000e0000 */
[----:B------:R-:W-:-:S03]  /*26c0*/  FMNMX.FTZ R20, R31, R20, !PT ;  /* 0x000000141f147209 */ /* 0x000fc60007810000 */
[----:B------:R-:W-:Y:S04]  /*26d0*/  LDSM.16.MT88.4 R68, [R87+0x6000] ;  /* 0x006000005744783b */ /* 0x000fe80000004200 */
[----:B------:R-:W2:Y:S01]  /*26e0*/  SHFL.BFLY PT, R5, R20, 0x2, 0x1f ;  /* 0x0c401f0014057f89 */ /* 0x000ea200000e0000 */
[----:B-1----:R-:W-:-:S05]  /*26f0*/  FMNMX.FTZ R7, R24, R7, !PT ;  /* 0x0000000718077209 */ /* 0x002fca0007810000 */
[----:B------:R-:W1:Y:S01]  /*2700*/  SHFL.BFLY PT, R2, R7, 0x1, 0x1f ;  /* 0x0c201f0007027f89 */ /* 0x000e6200000e0000 */
[----:B--2---:R-:W-:Y:S02]  /*2710*/  FMNMX.FTZ R5, R20, R5, !PT ;  /* 0x0000000514057209 */ /* 0x004fe40007810000 */
[----:B-1----:R-:W-:-:S04]  /*2720*/  FMNMX.FTZ R2, R7, R2, !PT ;  /* 0x0000000207027209 */ /* 0x002fc80007810000 */
[C---:B------:R-:W-:Y:S01]  /*2730*/  FSETP.NEU.FTZ.AND P1, PT, R2.reuse, -INF , PT ;  /* 0xff8000000200780b */ /* 0x040fe20003f3d000 */
[----:B------:R-:W-:-:S05]  /*2740*/  FMUL.FTZ R133, R2, c[0x0][0x23c] ;  /* 0x00008f0002857a20 */ /* 0x000fca0000410000 */
[----:B------:R-:W-:-:S05]  /*2750*/  FSEL R133, R133, RZ, P1 ;  /* 0x000000ff85857208 */ /* 0x000fca0000800000 */
[--C-:B------:R-:W-:Y:S02]  /*2760*/  FFMA.FTZ R132, R0, c[0x0][0x23c], -R133.reuse ;  /* 0x00008f0000847a23 */ /* 0x100fe40000010885 */
[----:B------:R-:W1:Y:S01]  /*2770*/  SHFL.BFLY PT, R0, R5, 0x1, 0x1f ;  /* 0x0c201f0005007f89 */ /* 0x000e6200000e0000 */
[--C-:B------:R-:W-:Y:S02]  /*2780*/  FFMA.FTZ R107, R52, c[0x0][0x23c], -R133.reuse ;  /* 0x00008f00346b7a23 */ /* 0x100fe40000010885 */
[--C-:B------:R-:W-:Y:S01]  /*2790*/  FFMA.FTZ R35, R14, c[0x0][0x23c], -R133.reuse ;  /* 0x00008f000e237a23 */ /* 0x100fe20000010885 */
[----:B------:R-:W-:Y:S01]  /*27a0*/  MUFU.EX2 R132, R132 ;  /* 0x0000008400847308 */ /* 0x000fe20000000800 */
[--C-:B------:R-:W-:Y:S02]  /*27b0*/  FFMA.FTZ R26, R54, c[0x0][0x23c], -R133.reuse ;  /* 0x00008f00361a7a23 */ /* 0x100fe40000010885 */
[--C-:B------:R-:W-:Y:S01]  /*27c0*/  FFMA.FTZ R25, R28, c[0x0][0x23c], -R133.reuse ;  /* 0x00008f001c197a23 */ /* 0x100fe20000010885 */
[----:B------:R-:W2:Y:S01]  /*27d0*/  LDSM.16.MT88.4 R52, [R87+0x7000] ;  /* 0x007000005734783b */ /* 0x000ea20000004200 */
[----:B------:R-:W-:-:S02]  /*27e0*/  FFMA.FTZ R22, R22, c[0x0][0x23c], -R133 ;  /* 0x00008f0016167a23 */ /* 0x000fc40000010885 */
[--C-:B------:R-:W-:Y:S01]  /*27f0*/  FFMA.FTZ R21, R36, c[0x0][0x23c], -R133.reuse ;  /* 0x00008f0024157a23 */ /* 0x100fe20000010885 */
[----:B------:R-:W3:Y:S01]  /*2800*/  MUFU.EX2 R107, R107 ;  /* 0x0000006b006b7308 */ /* 0x000ee20000000800 */
[--C-:B------:R-:W-:Y:S02]  /*2810*/  FFMA.FTZ R20, R18, c[0x0][0x23c], -R133.reuse ;  /* 0x00008f0012147a23 */ /* 0x100fe40000010885 */
[--C-:B------:R-:W-:Y:S02]  /*2820*/  FFMA.FTZ R100, R100, c[0x0][0x23c], -R133.reuse ;  /* 0x00008f0064647a23 */ /* 0x100fe40000010885 */
[--C-:B------:R-:W-:Y:S02]  /*2830*/  FFMA.FTZ R95, R142, c[0x0][0x23c], -R133.reuse ;  /* 0x00008f008e5f7a23 */ /* 0x100fe40000010885 */
[--C-:B------:R-:W-:Y:S01]  /*2840*/  FFMA.FTZ R94, R94, c[0x0][0x23c], -R133.reuse ;  /* 0x00008f005e5e7a23 */ /* 0x100fe20000010885 */
[----:B------:R-:W-:Y:S01]  /*2850*/  MUFU.EX2 R35, R35 ;  /* 0x0000002300237308 */ /* 0x000fe20000000800 */
[----:B------:R-:W-:-:S02]  /*2860*/  FFMA.FTZ R91, R140, c[0x0][0x23c], -R133 ;  /* 0x00008f008c5b7a23 */ /* 0x000fc40000010885 */
[--C-:B------:R-:W-:Y:S01]  /*2870*/  FFMA.FTZ R103, R103, c[0x0][0x23c], -R133.reuse ;  /* 0x00008f0067677a23 */ /* 0x100fe20000010885 */
[----:B-1----:R-:W-:Y:S01]  /*2880*/  FMNMX.FTZ R0, R5, R0, !PT ;  /* 0x0000000005007209 */ /* 0x002fe20007810000 */
[--C-:B------:R-:W-:Y:S02]  /*2890*/  FFMA.FTZ R102, R102, c[0x0][0x23c], -R133.reuse ;  /* 0x00008f0066667a23 */ /* 0x100fe40000010885 */
[--C-:B------:R-:W-:Y:S01]  /*28a0*/  FFMA.FTZ R106, R106, c[0x0][0x23c], -R133.reuse ;  /* 0x00008f006a6a7a23 */ /* 0x100fe20000010885 */
[C---:B------:R-:W-:Y:S01]  /*28b0*/  FSETP.NEU.FTZ.AND P1, PT, R0.reuse, -INF , PT ;  /* 0xff8000000000780b */ /* 0x040fe20003f3d000 */
[----:B------:R-:W-:Y:S01]  /*28c0*/  FMUL.FTZ R33, R0, c[0x0][0x23c] ;  /* 0x00008f0000217a20 */ /* 0x000fe20000410000 */
[----:B------:R-:W1:Y:S01]  /*28d0*/  MUFU.EX2 R26, R26 ;  /* 0x0000001a001a7308 */ /* 0x000e620000000800 */
[----:B---3--:R-:W-:Y:S01]  /*28e0*/  F2FP.PACK_AB R48, R107, R132 ;  /* 0x000000846b30723e */ /* 0x008fe200000000ff */
[----:B------:R-:W-:Y:S02]  /*28f0*/  FFMA.FTZ R105, R105, c[0x0][0x23c], -R133 ;  /* 0x00008f0069697a23 */ /* 0x000fe40000010885 */
[----:B------:R-:W-:Y:S01]  /*2900*/  FSEL R33, R33, RZ, P1 ;  /* 0x000000ff21217208 */ /* 0x000fe20000800000 */
[----:B------:R-:W-:-:S03]  /*2910*/  FADD.FTZ R132, R132, R107 ;  /* 0x0000006b84847221 */ /* 0x000fc60000010000 */
[----:B------:R-:W-:Y:S01]  /*2920*/  MUFU.EX2 R25, R25 ;  /* 0x0000001900197308 */ /* 0x000fe20000000800 */
[--C-:B------:R-:W-:Y:S02]  /*2930*/  FFMA.FTZ R89, R40, c[0x0][0x23c], -R33.reuse ;  /* 0x00008f0028597a23 */ /* 0x100fe40000010821 */
[--C-:B------:R-:W-:Y:S01]  /*2940*/  FFMA.FTZ R88, R10, c[0x0][0x23c], -R33.reuse ;  /* 0x00008f000a587a23 */ /* 0x100fe20000010821 */
[----:B------:R-:W3:Y:S01]  /*2950*/  LDSM.16.MT88.4 R40, [R109+0x8000] ;  /* 0x008000006d28783b */ /* 0x000ee20000004200 */
[--C-:B------:R-:W-:Y:S02]  /*2960*/  FFMA.FTZ R34, R8, c[0x0][0x23c], -R33.reuse ;  /* 0x00008f0008227a23 */ /* 0x100fe40000010821 */
[--C-:B------:R-:W-:Y:S01]  /*2970*/  FFMA.FTZ R27, R64, c[0x0][0x23c], -R33.reuse ;  /* 0x00008f00401b7a23 */ /* 0x100fe20000010821 */
[----:B------:R-:W-:Y:S01]  /*2980*/  MUFU.EX2 R89, R89 ;  /* 0x0000005900597308 */ /* 0x000fe20000000800 */
[----:B------:R-:W4:Y:S01]  /*2990*/  LDSM.16.MT88.4 R8, [R87+0x6400] ;  /* 0x006400005708783b */ /* 0x000f220000004200 */
[----:B-1----:R-:W-:Y:S01]  /*29a0*/  F2FP.PACK_AB R50, R26, R35 ;  /* 0x000000231a32723e */ /* 0x002fe200000000ff */
[----:B------:R-:W-:-:S02]  /*29b0*/  FFMA.FTZ R28, R12, c[0x0][0x23c], -R33 ;  /* 0x00008f000c1c7a23 */ /* 0x000fc40000010821 */
[--C-:B------:R-:W-:Y:S01]  /*29c0*/  FFMA.FTZ R23, R16, c[0x0][0x23c], -R33.reuse ;  /* 0x00008f0010177a23 */ /* 0x100fe20000010821 */
[----:B------:R-:W1:Y:S01]  /*29d0*/  LDSM.16.MT88.4 R12, [R109+0x7400] ;  /* 0x007400006d0c783b */ /* 0x000e620000004200 */
[--C-:B------:R-:W-:Y:S01]  /*29e0*/  FFMA.FTZ R24, R6, c[0x0][0x23c], -R33.reuse ;  /* 0x00008f0006187a23 */ /* 0x100fe20000010821 */
[----:B------:R-:W5:Y:S01]  /*29f0*/  MUFU.EX2 R88, R88 ;  /* 0x0000005800587308 */ /* 0x000f620000000800 */
[--C-:B------:R-:W-:Y:S01]  /*2a00*/  FFMA.FTZ R3, R4, c[0x0][0x23c], -R33.reuse ;  /* 0x00008f0004037a23 */ /* 0x100fe20000010821 */
[----:B------:R-:W1:Y:S01]  /*2a10*/  LDSM.16.MT88.4 R16, [R109+0x6400] ;  /* 0x006400006d10783b */ /* 0x000e620000004200 */
        /* <DEDUP_REMOVED lines=8> */
[----:B------:R-:W2:Y:S01]  /*2aa0*/  MUFU.EX2 R27, R27 ;  /* 0x0000001b001b7308 */ /* 0x000ea20000000800 */
[----:B-----5:R-:W-:Y:S01]  /*2ab0*/  F2FP.PACK_AB R49, R88, R89 ;  /* 0x000000595831723e */ /* 0x020fe200000000ff */
[----:B------:R-:W-:Y:S02]  /*2ac0*/  FFMA.FTZ R32, R32, c[0x0][0x23c], -R33 ;  /* 0x00008f0020207a23 */ /* 0x000fe40000010821 */
[----:B------:R-:W-:Y:S02]  /*2ad0*/  FADD.FTZ R89, R89, R88 ;  /* 0x0000005859597221 */ /* 0x000fe40000010000 */
[----:B------:R-:W-:-:S02]  /*2ae0*/  FADD.FTZ R35, R35, R132 ;  /* 0x0000008423237221 */ /* 0x000fc40000010000 */
[----:B------:R-:W5:Y:S02]  /*2af0*/  MUFU.EX2 R22, R22 ;  /* 0x0000001600167308 */ /* 0x000f640000000800 */
[----:B------:R-:W-:Y:S01]  /*2b00*/  FADD.FTZ R26, R26, R35 ;  /* 0x000000231a1a7221 */ /* 0x000fe20000010000 */
[----:B--2---:R-:W-:-:S05]  /*2b10*/  F2FP.PACK_AB R51, R27, R34 ;  /* 0x000000221b33723e */ /* 0x004fca00000000ff */
[----:B------:R-:W-:Y:S01]  /*2b20*/  MUFU.EX2 R21, R21 ;  /* 0x0000001500157308 */ /* 0x000fe20000000800 */
[----:B------:R-:W-:-:S04]  /*2b30*/  FADD.FTZ R34, R34, R89 ;  /* 0x0000005922227221 */ /* 0x000fc80000010000 */
[----:B------:R-:W-:Y:S01]  /*2b40*/  FADD.FTZ R27, R27, R34 ;  /* 0x000000221b1b7221 */ /* 0x000fe20000010000 */
[----:B------:R-:W-:Y:S01]  /*2b50*/  HMMA.16816.F32 R72, R48, R68, RZ ;  /* 0x000000443048723c */ /* 0x000fe200000018ff */
[----:B-----5:R-:W-:Y:S01]  /*2b60*/  F2FP.PACK_AB R4, R22, R25 ;  /* 0x000000191604723e */ /* 0x020fe200000000ff */
[----:B------:R-:W2:Y:S01]  /*2b70*/  MUFU.EX2 R20, R20 ;  /* 0x0000001400147308 */ /* 0x000ea20000000800 */
[----:B------:R-:W-:-:S04]  /*2b80*/  FADD.FTZ R25, R25, R26 ;  /* 0x0000001a19197221 */ /* 0x000fc80000010000 */
[----:B------:R-:W-:Y:S01]  /*2b90*/  FADD.FTZ R22, R22, R25 ;  /* 0x0000001916167221 */ /* 0x000fe20000010000 */
[C---:B------:R-:W-:Y:S02]  /*2ba0*/  HMMA.16816.F32 R68, R48.reuse, R70, RZ ;  /* 0x000000463044723c */ /* 0x040fe400000018ff */
[----:B------:R-:W-:Y:S06]  /*2bb0*/  MUFU.EX2 R28, R28 ;  /* 0x0000001c001c7308 */ /* 0x000fec0000000800 */
[----:B------:R-:W-:Y:S02]  /*2bc0*/  HMMA.16816.F32 R56, R48, R52, RZ ;  /* 0x000000343038723c */ /* 0x000fe400000018ff */
[----:B------:R-:W5:Y:S01]  /*2bd0*/  MUFU.EX2 R23, R23 ;  /* 0x0000001700177308 */ /* 0x000f620000000800 */
[----:B--2---:R-:W-:Y:S01]  /*2be0*/  F2FP.PACK_AB R6, R20, R21 ;  /* 0x000000151406723e */ /* 0x004fe200000000ff */
[----:B------:R-:W-:-:S04]  /*2bf0*/  FADD.FTZ R21, R21, R22 ;  /* 0x0000001615157221 */ /* 0x000fc80000010000 */
[C---:B------:R-:W-:Y:S01]  /*2c00*/  HMMA.16816.F32 R52, R48.reuse, R54, RZ ;  /* 0x000000363034723c */ /* 0x040fe200000018ff */
[----:B------:R-:W-:Y:S01]  /*2c10*/  FADD.FTZ R21, R20, R21 ;  /* 0x0000001514157221 */ /* 0x000fe20000010000 */
[----:B------:R-:W-:Y:S06]  /*2c20*/  MUFU.EX2 R24, R24 ;  /* 0x0000001800187308 */ /* 0x000fec0000000800 */
[----:B------:R-:W-:Y:S02]  /*2c30*/  HMMA.16816.F32 R80, R48, R76, RZ ;  /* 0x0000004c3050723c */ /* 0x000fe400000018ff */
[----:B------:R-:W2:Y:S01]  /*2c40*/  MUFU.EX2 R3, R3 ;  /* 0x0000000300037308 */ /* 0x000ea20000000800 */
[----:B-----5:R-:W-:Y:S01]  /*2c50*/  F2FP.PACK_AB R5, R23, R28 ;  /* 0x0000001c1705723e */ /* 0x020fe200000000ff */
[----:B------:R-:W-:-:S04]  /*2c60*/  FADD.FTZ R28, R28, R27 ;  /* 0x0000001b1c1c7221 */ /* 0x000fc80000010000 */
[C---:B------:R-:W-:Y:S01]  /*2c70*/  HMMA.16816.F32 R64, R48.reuse, R60, RZ ;  /* 0x0000003c3040723c */ /* 0x040fe200000018ff */
[----:B------:R-:W-:Y:S01]  /*2c80*/  FADD.FTZ R23, R23, R28 ;  /* 0x0000001c17177221 */ /* 0x000fe20000010000 */
[----:B------:R-:W-:Y:S06]  /*2c90*/  MUFU.EX2 R100, R100 ;  /* 0x0000006400647308 */ /* 0x000fec0000000800 */
[----:B---3--:R-:W-:Y:S01]  /*2ca0*/  HMMA.16816.F32 R36, R48, R40, RZ ;  /* 0x000000283024723c */ /* 0x008fe200000018ff */
[----:B--2---:R-:W-:Y:S01]  /*2cb0*/  F2FP.PACK_AB R7, R3, R24 ;  /* 0x000000180307723e */ /* 0x004fe200000000ff */
[----:B------:R-:W2:Y:S01]  /*2cc0*/  MUFU.EX2 R95, R95 ;  /* 0x0000005f005f7308 */ /* 0x000ea20000000800 */
[----:B------:R-:W-:-:S05]  /*2cd0*/  FADD.FTZ R24, R24, R23 ;  /* 0x0000001718187221 */ /* 0x000fca0000010000 */
[----:B------:R-:W-:Y:S01]  /*2ce0*/  HMMA.16816.F32 R76, R48, R78, RZ ;  /* 0x0000004e304c723c */ /* 0x000fe200000018ff */
[----:B------:R-:W-:Y:S01]  /*2cf0*/  FADD.FTZ R24, R3, R24 ;  /* 0x0000001803187221 */ /* 0x000fe20000010000 */
[----:B------:R-:W-:Y:S01]  /*2d00*/  MOV R3, c[0x0][0x1a4] ;  /* 0x0000690000037a02 */ /* 0x000fe20000000f00 */
[----:B------:R-:W-:Y:S05]  /*2d10*/  MUFU.EX2 R94, R94 ;  /* 0x0000005e005e7308 */ /* 0x000fea0000000800 */
[C---:B----4-:R-:W-:Y:S03]  /*2d20*/  HMMA.16816.F32 R72, R4.reuse, R8, R72 ;  /* 0x000000080448723c */ /* 0x050fe60000001848 */
[----:B------:R-:W-:Y:S05]  /*2d30*/  MUFU.EX2 R91, R91 ;  /* 0x0000005b005b7308 */ /* 0x000fea0000000800 */
[----:B------:R-:W-:Y:S01]  /*2d40*/  HMMA.16816.F32 R68, R4, R10, R68 ;  /* 0x0000000a0444723c */ /* 0x000fe20000001844 */
[----:B------:R-:W3:Y:S02]  /*2d50*/  LDSM.16.MT88.4 R8, [R87+0x7400] ;  /* 0x007400005708783b */ /* 0x000ee40000004200 */
[----:B------:R-:W-:Y:S05]  /*2d60*/  MUFU.EX2 R101, R101 ;  /* 0x0000006500657308 */ /* 0x000fea0000000800 */
[C---:B------:R-:W-:Y:S03]  /*2d70*/  HMMA.16816.F32 R60, R48.reuse, R62, RZ ;  /* 0x0000003e303c723c */ /* 0x040fe600000018ff */
[----:B------:R-:W4:Y:S05]  /*2d80*/  MUFU.EX2 R92, R92 ;  /* 0x0000005c005c7308 */ /* 0x000f2a0000000800 */
[----:B------:R-:W-:Y:S03]  /*2d90*/  HMMA.16816.F32 R40, R48, R42, RZ ;  /* 0x0000002a3028723c */ /* 0x000fe600000018ff */
[----:B------:R-:W-:Y:S05]  /*2da0*/  MUFU.EX2 R93, R93 ;  /* 0x0000005d005d7308 */ /* 0x000fea0000000800 */
[C---:B-1----:R-:W-:Y:S03]  /*2db0*/  HMMA.16816.F32 R64, R4.reuse, R12, R64 ;  /* 0x0000000c0440723c */ /* 0x042fe60000001840 */
[----:B------:R-:W1:Y:S05]  /*2dc0*/  MUFU.EX2 R90, R90 ;  /* 0x0000005a005a7308 */ /* 0x000e6a0000000800 */
[C---:B------:R-:W-:Y:S01]  /*2dd0*/  HMMA.16816.F32 R60, R4.reuse, R14, R60 ;  /* 0x0000000e043c723c */ /* 0x040fe2000000183c */
[----:B------:R-:W5:Y:S02]  /*2de0*/  LDSM.16.MT88.4 R12, [R109+0x8400] ;  /* 0x008400006d0c783b */ /* 0x000f640000004200 */
[----:B------:R-:W-:Y:S05]  /*2df0*/  MUFU.EX2 R103, R103 ;  /* 0x0000006700677308 */ /* 0x000fea0000000800 */
[C---:B------:R-:W-:Y:S03]  /*2e00*/  HMMA.16816.F32 R80, R4.reuse, R16, R80 ;  /* 0x000000100450723c */ /* 0x040fe60000001850 */
[----:B------:R-:W1:Y:S05]  /*2e10*/  MUFU.EX2 R102, R102 ;  /* 0x0000006600667308 */ /* 0x000e6a0000000800 */
[C---:B---3--:R-:W-:Y:S03]  /*2e20*/  HMMA.16816.F32 R56, R4.reuse, R8, R56 ;  /* 0x000000080438723c */ /* 0x048fe60000001838 */
[----:B------:R-:W-:Y:S05]  /*2e30*/  MUFU.EX2 R106, R106 ;  /* 0x0000006a006a7308 */ /* 0x000fea0000000800 */
[C---:B------:R-:W-:Y:S01]  /*2e40*/  HMMA.16816.F32 R52, R4.reuse, R10, R52 ;  /* 0x0000000a0434723c */ /* 0x040fe20000001834 */
[----:B------:R-:W3:Y:S02]  /*2e50*/  LDSM.16.MT88.4 R8, [R87+0x8000] ;  /* 0x008000005708783b */ /* 0x000ee40000004200 */
[----:B------:R-:W-:Y:S05]  /*2e60*/  MUFU.EX2 R105, R105 ;  /* 0x0000006900697308 */ /* 0x000fea0000000800 */
[C---:B------:R-:W-:Y:S01]  /*2e70*/  HMMA.16816.F32 R76, R4.reuse, R18, R76 ;  /* 0x00000012044c723c */ /* 0x040fe2000000184c */
[----:B------:R-:W-:Y:S02]  /*2e80*/  LDSM.16.MT88.4 R16, [R109+0x6c00] ;  /* 0x006c00006d10783b */ /* 0x000fe40000004200 */
[----:B------:R-:W-:Y:S05]  /*2e90*/  MUFU.EX2 R29, R29 ;  /* 0x0000001d001d7308 */ /* 0x000fea0000000800 */
[C---:B-----5:R-:W-:Y:S03]  /*2ea0*/  HMMA.16816.F32 R36, R4.reuse, R12, R36 ;  /* 0x0000000c0424723c */ /* 0x060fe60000001824 */
[----:B------:R-:W5:Y:S05]  /*2eb0*/  MUFU.EX2 R30, R30 ;  /* 0x0000001e001e7308 */ /* 0x000f6a0000000800 */
[----:B------:R-:W-:Y:S01]  /*2ec0*/  HMMA.16816.F32 R40, R4, R14, R40 ;  /* 0x0000000e0428723c */ /* 0x000fe20000001828 */
[----:B------:R-:W-:Y:S02]  /*2ed0*/  LDSM.16.MT88.4 R12, [R87+0x6c00] ;  /* 0x006c0000570c783b */ /* 0x000fe40000004200 */
[----:B------:R-:W-:Y:S08]  /*2ee0*/  MUFU.EX2 R31, R32 ;  /* 0x00000020001f7308 */ /* 0x000ff00000000800 */
[----:B------:R-:W1:Y:S01]  /*2ef0*/  MUFU.EX2 R134, R134 ;  /* 0x0000008600867308 */ /* 0x000e620000000800 */
[C---:B---3--:R-:W-:Y:S08]  /*2f00*/  HMMA.16816.F32 R44, R48.reuse, R8, RZ ;  /* 0x00000008302c723c */ /* 0x048ff000000018ff */
[----:B------:R-:W-:Y:S01]  /*2f10*/  HMMA.16816.F32 R48, R48, R10, RZ ;  /* 0x0000000a3030723c */ /* 0x000fe200000018ff */
[----:B------:R-:W3:Y:S11]  /*2f20*/  LDSM.16.MT88.4 R8, [R87+0x8400] ;  /* 0x008400005708783b */ /* 0x000ef60000004200 */
[----:B------:R-:W-:Y:S04]  /*2f30*/  @!UPT UIADD3 URZ, URZ, URZ, URZ ;  /* 0x0000003f3f3ff290 */ /* 0x000fe8000fffe03f */
[C---:B---3--:R-:W-:Y:S08]  /*2f40*/  HMMA.16816.F32 R44, R4.reuse, R8, R44 ;  /* 0x00000008042c723c */ /* 0x048ff0000000182c */
[----:B------:R-:W-:Y:S01]  /*2f50*/  HMMA.16816.F32 R48, R4, R10, R48 ;  /* 0x0000000a0430723c */ /* 0x000fe20000001830 */
[----:B------:R-:W3:Y:S06]  /*2f60*/  LDSM.16.MT88.4 R8, [R109+0x6800] ;  /* 0x006800006d08783b */ /* 0x000eec0000004200 */
[----:B--2---:R-:W-:Y:S01]  /*2f70*/  F2FP.PACK_AB R4, R95, R100 ;  /* 0x000000645f04723e */ /* 0x004fe200000000ff */
[----:B------:R-:W-:Y:S01]  /*2f80*/  FADD.FTZ R100, R100, R21 ;  /* 0x0000001564647221 */ /* 0x000fe20000010000 */
[----:B----4-:R-:W-:Y:S01]  /*2f90*/  F2FP.PACK_AB R5, R92, R101 ;  /* 0x000000655c05723e */ /* 0x010fe200000000ff */
[----:B------:R-:W-:Y:S01]  /*2fa0*/  FADD.FTZ R101, R101, R24 ;  /* 0x0000001865657221 */ /* 0x000fe20000010000 */
[----:B------:R-:W-:Y:S01]  /*2fb0*/  F2FP.PACK_AB R6, R91, R94 ;  /* 0x0000005e5b06723e */ /* 0x000fe200000000ff */
[----:B------:R-:W-:Y:S01]  /*2fc0*/  FADD.FTZ R95, R95, R100 ;  /* 0x000000645f5f7221 */ /* 0x000fe20000010000 */
[----:B-1----:R-:W-:Y:S01]  /*2fd0*/  F2FP.PACK_AB R7, R90, R93 ;  /* 0x0000005d5a07723e */ /* 0x002fe200000000ff */
[----:B------:R-:W-:-:S02]  /*2fe0*/  FADD.FTZ R92, R92, R101 ;  /* 0x000000655c5c7221 */ /* 0x000fc40000010000 */
[----:B------:R-:W-:Y:S02]  /*2ff0*/  FADD.FTZ R94, R94, R95 ;  /* 0x0000005f5e5e7221 */ /* 0x000fe40000010000 */
[----:B------:R-:W-:Y:S02]  /*3000*/  FADD.FTZ R93, R93, R92 ;  /* 0x0000005c5d5d7221 */ /* 0x000fe40000010000 */
[----:B------:R-:W-:Y:S02]  /*3010*/  FADD.FTZ R94, R91, R94 ;  /* 0x0000005e5b5e7221 */ /* 0x000fe40000010000 */
[----:B------:R-:W-:Y:S01]  /*3020*/  FADD.FTZ R90, R90, R93 ;  /* 0x0000005d5a5a7221 */ /* 0x000fe20000010000 */
[C---:B---3--:R-:W-:Y:S08]  /*3030*/  HMMA.16816.F32 R80, R4.reuse, R8, R80 ;  /* 0x000000080450723c */ /* 0x048ff00000001850 */
        /* <DEDUP_REMOVED lines=142> */
[----:B------:R-:W-:Y:S01]  /*3920*/  HMMA.16816.F32 R28, R92, R90, R28 ;  /* 0x0000005a5c1c723c */ /* 0x000fe2000000181c */
[----:B------:R-:W1:Y:S11]  /*3930*/  LDSM.16.M88.4 R88, [R108+0x5400] ;  /* 0x005400006c58783b */ /* 0x000e760000000200 */
[----:B------:R-:W-:Y:S04]  /*3940*/  @!UPT UIADD3 URZ, URZ, URZ, URZ ;  /* 0x0000003f3f3ff290 */ /* 0x000fe8000fffe03f */
[----:B------:R-:W-:-:S04]  /*3950*/  FMUL.FTZ R35, R35, c[0x0][0x2ec] ;  /* 0x0000bb0023237a20 */ /* 0x000fc80000410000 */
[----:B------:R-:W2:Y:S04]  /*3960*/  MUFU.TANH R148, R35 ;  /* 0x0000002300947308 */ /* 0x000ea80000002400 */
[----:B------:R-:W-:Y:S02]  /*3970*/  FMUL.FTZ R150, R28, c[0x0][0x2ec] ;  /* 0x0000bb001c967a20 */ /* 0x000fe40000410000 */
[----:B------:R-:W-:Y:S02]  /*3980*/  FMUL.FTZ R30, R30, c[0x0][0x2ec] ;  /* 0x0000bb001e1e7a20 */ /* 0x000fe40000410000 */
[----:B------:R-:W-:Y:S02]  /*3990*/  FMUL.FTZ R28, R29, c[0x0][0x2ec] ;  /* 0x0000bb001d1c7a20 */ /* 0x000fe40000410000 */
[----:B------:R-:W3:Y:S01]  /*39a0*/  MUFU.TANH R150, R150 ;  /* 0x0000009600967308 */ /* 0x000ee20000002400 */
[----:B------:R-:W-:-:S07]  /*39b0*/  FMUL.FTZ R31, R31, c[0x0][0x2ec] ;  /* 0x0000bb001f1f7a20 */ /* 0x000fce0000410000 */
[----:B------:R-:W4:Y:S01]  /*39c0*/  MUFU.TANH R146, R30 ;  /* 0x0000001e00927308 */ /* 0x000f220000002400 */
[C---:B-1----:R-:W-:Y:S07]  /*39d0*/  HMMA.16816.F32 R24, R92.reuse, R88, R24 ;  /* 0x000000585c18723c */ /* 0x042fee0000001818 */
[----:B------:R-:W-:Y:S01]  /*39e0*/  MUFU.TANH R28, R28 ;  /* 0x0000001c001c7308 */ /* 0x000fe20000002400 */
[----:B------:R-:W-:Y:S01]  /*39f0*/  HMMA.16816.F32 R20, R92, R90, R20 ;  /* 0x0000005a5c14723c */ /* 0x000fe20000001814 */
[----:B------:R-:W1:Y:S06]  /*3a00*/  LDSM.16.M88.4 R88, [R108+0x5800] ;  /* 0x005800006c58783b */ /* 0x000e6c0000000200 */
[----:B------:R-:W5:Y:S09]  /*3a10*/  MUFU.TANH R144, R31 ;  /* 0x0000001f00907308 */ /* 0x000f720000002400 */
[----:B------:R-:W-:-:S02]  /*3a20*/  FMUL.FTZ R27, R27, c[0x0][0x2ec] ;  /* 0x0000bb001b1b7a20 */ /* 0x000fc40000410000 */
[----:B------:R-:W-:Y:S02]  /*3a30*/  FMUL.FTZ R24, R24, c[0x0][0x2ec] ;  /* 0x0000bb0018187a20 */ /* 0x000fe40000410000 */
[----:B------:R-:W-:Y:S01]  /*3a40*/  MUFU.TANH R106, R27 ;  /* 0x0000001b006a7308 */ /* 0x000fe20000002400 */
[----:B------:R-:W-:Y:S02]  /*3a50*/  FMUL.FTZ R132, R26, c[0x0][0x2ec] ;  /* 0x0000bb001a847a20 */ /* 0x000fe40000410000 */
[----:B------:R-:W-:Y:S02]  /*3a60*/  FMUL.FTZ R25, R25, c[0x0][0x2ec] ;  /* 0x0000bb0019197a20 */ /* 0x000fe40000410000 */
[----:B------:R-:W-:Y:S02]  /*3a70*/  FMUL.FTZ R104, R22, c[0x0][0x2ec] ;  /* 0x0000bb0016687a20 */ /* 0x000fe40000410000 */
[----:B------:R-:W-:Y:S01]  /*3a80*/  IMAD R22, R99, 0x40, R98 ;  /* 0x0000004063167824 */ /* 0x000fe200078e0262 */
[----:B------:R-:W2:Y:S01]  /*3a90*/  MUFU.TANH R100, R24 ;  /* 0x0000001800647308 */ /* 0x000ea20000002400 */
[----:B------:R-:W-:-:S02]  /*3aa0*/  FMUL.FTZ R140, R20, c[0x0][0x2ec] ;  /* 0x0000bb00148c7a20 */ /* 0x000fc40000410000 */
[----:B------:R-:W-:Y:S02]  /*3ab0*/  FMUL.FTZ R21, R21, c[0x0][0x2ec] ;  /* 0x0000bb0015157a20 */ /* 0x000fe40000410000 */
[----:B------:R-:W-:-:S03]  /*3ac0*/  FMUL.FTZ R23, R23, c[0x0][0x2ec] ;  /* 0x0000bb0017177a20 */ /* 0x000fc60000410000 */
[----:B------:R-:W2:Y:S01]  /*3ad0*/  MUFU.TANH R140, R140 ;  /* 0x0000008c008c7308 */ /* 0x000ea20000002400 */
[C---:B-1----:R-:W-:Y:S07]  /*3ae0*/  HMMA.16816.F32 R16, R92.reuse, R88, R16 ;  /* 0x000000585c10723c */ /* 0x042fee0000001810 */
[----:B------:R-:W-:Y:S01]  /*3af0*/  MUFU.TANH R104, R104 ;  /* 0x0000006800687308 */ /* 0x000fe20000002400 */
[----:B------:R-:W-:Y:S01]  /*3b00*/  HMMA.16816.F32 R12, R92, R90, R12 ;  /* 0x0000005a5c0c723c */ /* 0x000fe2000000180c */
[----:B------:R-:W1:Y:S01]  /*3b10*/  LDSM.16.M88.4 R88, [R108+0x5c00] ;  /* 0x005c00006c58783b */ /* 0x000e620000000200 */
[----:B------:R-:W-:-:S05]  /*3b20*/  DEPBAR.LE SB0, 0x0 ;  /* 0x000080000000791a */ /* 0x000fca0000000000 */
[----:B------:R-:W-:Y:S08]  /*3b30*/  MUFU.TANH R132, R132 ;  /* 0x0000008400847308 */ /* 0x000ff00000002400 */
[----:B------:R1:W-:Y:S01]  /*3b40*/  MUFU.TANH R26, R21 ;  /* 0x00000015001a7308 */ /* 0x0003e20000002400 */
[----:B------:R-:W-:Y:S01]  /*3b50*/  FMUL.FTZ R20, R16, c[0x0][0x2ec] ;  /* 0x0000bb0010147a20 */ /* 0x000fe20000410000 */
[----:B------:R-:W-:Y:S01]  /*3b60*/  IADD3 R16, R22, 0x1, RZ ;  /* 0x0000000116107810 */ /* 0x000fe20007ffe0ff */
[----:B------:R-:W-:-:S03]  /*3b70*/  FMUL.FTZ R19, R19, c[0x0][0x2ec] ;  /* 0x0000bb0013137a20 */ /* 0x000fc60000410000 */
[CC--:B------:R-:W-:Y:S02]  /*3b80*/  ISETP.GE.AND P6, PT, R16.reuse, R86.reuse, PT ;  /* 0x000000561000720c */ /* 0x0c0fe40003fc6270 */
[----:B------:R-:W-:Y:S01]  /*3b90*/  MUFU.TANH R142, R25 ;  /* 0x00000019008e7308 */ /* 0x000fe20000002400 */
[----:B------:R-:W-:Y:S01]  /*3ba0*/  BAR.SYNC.DEFER_BLOCKING 0x0 ;  /* 0x0000000000007b1d */ /* 0x000fe20000010000 */
[-C--:B------:R-:W-:Y:S01]  /*3bb0*/  ISETP.GE.AND P3, PT, R16, R85.reuse, PT ;  /* 0x000000551000720c */ /* 0x080fe20003f66270 */
[----:B------:R-:W-:Y:S01]  /*3bc0*/  FMUL.FTZ R13, R13, c[0x0][0x2ec] ;  /* 0x0000bb000d0d7a20 */ /* 0x000fe20000410000 */
[----:B------:R-:W-:Y:S01]  /*3bd0*/  IADD3 R16, R22, 0x8, RZ ;  /* 0x0000000816107810 */ /* 0x000fe20007ffe0ff */
[----:B------:R-:W-:Y:S01]  /*3be0*/  FMUL.FTZ R14, R14, c[0x0][0x2ec] ;  /* 0x0000bb000e0e7a20 */ /* 0x000fe20000410000 */
[----:B--2---:R-:W-:Y:S02]  /*3bf0*/  FSEL R148, R148, -INF , !P3 ;  /* 0xff80000094947808 */ /* 0x004fe40005800000 */
[C---:B------:R-:W-:Y:S01]  /*3c00*/  ISETP.GE.AND P4, PT, R16.reuse, R86, PT ;  /* 0x000000561000720c */ /* 0x040fe20003f86270 */
[----:B------:R-:W-:Y:S01]  /*3c10*/  MUFU.TANH R102, R23 ;  /* 0x0000001700667308 */ /* 0x000fe20000002400 */
[----:B------:R-:W-:-:S02]  /*3c20*/  ISETP.GE.AND P1, PT, R16, R85, PT ;  /* 0x000000551000720c */ /* 0x000fc40003f26270 */
[----:B------:R-:W-:Y:S02]  /*3c30*/  IADD3 R16, R22, 0x9, RZ ;  /* 0x0000000916107810 */ /* 0x000fe40007ffe0ff */
[----:B---3--:R-:W-:Y:S02]  /*3c40*/  FSEL R150, R150, -INF , !P4 ;  /* 0xff80000096967808 */ /* 0x008fe40006000000 */
[C---:B------:R-:W-:Y:S01]  /*3c50*/  ISETP.GE.AND P0, PT, R16.reuse, R86, PT ;  /* 0x000000561000720c */ /* 0x040fe20003f06270 */
[----:B------:R-:W-:Y:S01]  /*3c60*/  MUFU.TANH R20, R20 ;  /* 0x0000001400147308 */ /* 0x000fe20000002400 */
[----:B------:R-:W-:Y:S01]  /*3c70*/  ISETP.GE.AND P5, PT, R16, R85, PT ;  /* 0x000000551000720c */ /* 0x000fe20003fa6270 */
[----:B-1----:R-:W-:Y:S01]  /*3c80*/  HMMA.16816.F32 R8, R92, R88, R8 ;  /* 0x000000585c08723c */ /* 0x002fe20000001808 */
[----:B------:R-:W-:Y:S02]  /*3c90*/  IADD3 R16, R22, 0x10, RZ ;  /* 0x0000001016107810 */ /* 0x000fe40007ffe0ff */
[----:B----4-:R-:W-:-:S02]  /*3ca0*/  FSEL R146, R146, -INF , !P1 ;  /* 0xff80000092927808 */ /* 0x010fc40004800000 */
[----:B------:R-:W-:Y:S01]  /*3cb0*/  ISETP.GE.AND P2, PT, R16, R86, PT ;  /* 0x000000561000720c */ /* 0x000fe20003f46270 */
[----:B------:R1:W-:Y:S01]  /*3cc0*/  MUFU.TANH R98, R13 ;  /* 0x0000000d00627308 */ /* 0x0003e20000002400 */
[----:B------:R-:W-:Y:S01]  /*3cd0*/  FMUL.FTZ R89, R32, c[0x0][0x2ec] ;  /* 0x0000bb0020597a20 */ /* 0x000fe20000410000 */
[----:B------:R-:W-:Y:S01]  /*3ce0*/  HMMA.16816.F32 R4, R92, R90, R4 ;  /* 0x0000005a5c04723c */ /* 0x000fe20000001804 */
[----:B------:R-:W-:Y:S01]  /*3cf0*/  FMUL.FTZ R32, R33, c[0x0][0x2ec] ;  /* 0x0000bb0021207a20 */ /* 0x000fe20000410000 */
[----:B-----5:R-:W-:Y:S01]  /*3d00*/  FSEL R144, R144, -INF , !P5 ;  /* 0xff80000090907808 */ /* 0x020fe20006800000 */
[----:B------:R-:W-:Y:S01]  /*3d10*/  FMUL.FTZ R33, R34, c[0x0][0x2ec] ;  /* 0x0000bb0022217a20 */ /* 0x000fe20000410000 */
[----:B------:R-:W-:Y:S01]  /*3d20*/  FSEL R100, R100, -INF , !P2 ;  /* 0xff80000064647808 */ /* 0x000fe20005000000 */
[----:B------:R-:W-:Y:S01]  /*3d30*/  FMUL.FTZ R88, R17, c[0x0][0x2ec] ;  /* 0x0000bb0011587a20 */ /* 0x000fe20000410000 */
[----:B------:R-:W-:Y:S01]  /*3d40*/  MUFU.TANH R90, R19 ;  /* 0x00000013005a7308 */ /* 0x000fe20000002400 */
[----:B------:R-:W-:Y:S01]  /*3d50*/  FMUL.FTZ R92, R12, c[0x0][0x2ec] ;  /* 0x0000bb000c5c7a20 */ /* 0x000fe20000410000 */
[----:B------:R-:W-:Y:S01]  /*3d60*/  IADD3 R12, R22, 0x11, RZ ;  /* 0x00000011160c7810 */ /* 0x000fe20007ffe0ff */
[----:B------:R-:W-:-:S03]  /*3d70*/  FMUL.FTZ R17, R18, c[0x0][0x2ec] ;  /* 0x0000bb0012117a20 */ /* 0x000fc60000410000 */
[CC--:B------:R-:W-:Y:S02]  /*3d80*/  ISETP.GE.AND P3, PT, R12.reuse, R86.reuse, PT ;  /* 0x000000560c00720c */ /* 0x0c0fe40003f66270 */
[----:B------:R-:W2:Y:S01]  /*3d90*/  MUFU.TANH R32, R32 ;  /* 0x0000002000207308 */ /* 0x000ea20000002400 */
[-C--:B------:R-:W-:Y:S01]  /*3da0*/  ISETP.GE.AND P4, PT, R12, R85.reuse, PT ;  /* 0x000000550c00720c */ /* 0x080fe20003f86270 */
[----:B------:R-:W-:Y:S01]  /*3db0*/  FMUL.FTZ R21, R8, c[0x0][0x2ec] ;  /* 0x0000bb0008157a20 */ /* 0x000fe20000410000 */
[C---:B------:R-:W-:Y:S01]  /*3dc0*/  IADD3 R12, R22.reuse, 0x18, RZ ;  /* 0x00000018160c7810 */ /* 0x040fe20007ffe0ff */
[----:B------:R-:W-:Y:S01]  /*3dd0*/  FMUL.FTZ R11, R11, c[0x0][0x2ec] ;  /* 0x0000bb000b0b7a20 */ /* 0x000fe20000410000 */
[----:B------:R-:W-:Y:S01]  /*3de0*/  IADD3 R8, R22, 0x21, RZ ;  /* 0x0000002116087810 */ /* 0x000fe20007ffe0ff */
[----:B-1----:R-:W-:Y:S01]  /*3df0*/  FMUL.FTZ R13, R15, c[0x0][0x2ec] ;  /* 0x0000bb000f0d7a20 */ /* 0x002fe20000410000 */
[-C--:B------:R-:W-:Y:S01]  /*3e00*/  ISETP.GE.AND P1, PT, R12, R86.reuse, PT ;  /* 0x000000560c00720c */ /* 0x080fe20003f26270 */
[----:B------:R-:W1:Y:S01]  /*3e10*/  MUFU.TANH R92, R92 ;  /* 0x0000005c005c7308 */ /* 0x000e620000002400 */
[----:B------:R-:W-:Y:S01]  /*3e20*/  FSEL R106, R106, -INF , !P4 ;  /* 0xff8000006a6a7808 */ /* 0x000fe20006000000 */
[----:B------:R-:W-:Y:S01]  /*3e30*/  FMUL.FTZ R10, R10, c[0x0][0x2ec] ;  /* 0x0000bb000a0a7a20 */ /* 0x000fe20000410000 */
[----:B------:R-:W-:Y:S01]  /*3e40*/  FSEL R140, R140, -INF , !P1 ;  /* 0xff8000008c8c7808 */ /* 0x000fe20004800000 */
[----:B------:R-:W-:Y:S01]  /*3e50*/  FMUL.FTZ R5, R5, c[0x0][0x2ec] ;  /* 0x0000bb0005057a20 */ /* 0x000fe20000410000 */
[----:B------:R-:W-:Y:S01]  /*3e60*/  ISETP.GE.AND P4, PT, R8, R86, PT ;  /* 0x000000560800720c */ /* 0x000fe20003f86270 */
[----:B------:R-:W-:Y:S01]  /*3e70*/  FMUL.FTZ R6, R6, c[0x0][0x2ec] ;  /* 0x0000bb0006067a20 */ /* 0x000fe20000410000 */
[-C--:B------:R-:W-:Y:S01]  /*3e80*/  ISETP.GE.AND P1, PT, R8, R85.reuse, PT ;  /* 0x000000550800720c */ /* 0x080fe20003f26270 */
[----:B------:R-:W3:Y:S01]  /*3e90*/  MUFU.TANH R23, R11 ;  /* 0x0000000b00177308 */ /* 0x000ee20000002400 */
[----:B--2---:R-:W-:Y:S01]  /*3ea0*/  FSEL R34, R32, -INF , !P6 ;  /* 0xff80000020227808 */ /* 0x004fe20007000000 */
[----:B------:R-:W-:Y:S01]  /*3eb0*/  FMUL.FTZ R8, R9, c[0x0][0x2ec] ;  /* 0x0000bb0009087a20 */ /* 0x000fe20000410000 */
[-C--:B------:R-:W-:Y:S01]  /*3ec0*/  ISETP.GE.AND P6, PT, R16, R85.reuse, PT ;  /* 0x000000551000720c */ /* 0x080fe20003fc6270 */
[----:B------:R-:W-:Y:S01]  /*3ed0*/  FMUL.FTZ R32, R4, c[0x0][0x2ec] ;  /* 0x0000bb0004207a20 */ /* 0x000fe20000410000 */
[----:B------:R-:W-:Y:S01]  /*3ee0*/  FSEL R16, R28, -INF , !P0 ;  /* 0xff8000001c107808 */ /* 0x000fe20004000000 */
[----:B------:R-:W-:Y:S01]  /*3ef0*/  FMUL.FTZ R7, R7, c[0x0][0x2ec] ;  /* 0x0000bb0007077a20 */ /* 0x000fe20000410000 */
[----:B------:R-:W-:Y:S01]  /*3f00*/  ISETP.GE.AND P0, PT, R12, R85, PT ;  /* 0x000000550c00720c */ /* 0x000fe20003f06270 */
[----:B------:R-:W2:Y:S01]  /*3f10*/  MUFU.TANH R17, R17 ;  /* 0x0000001100117308 */ /* 0x000ea20000002400 */
[----:B------:R-:W-:-:S02]  /*3f20*/  IADD3 R12, R22, 0x19, RZ ;  /* 0x00000019160c7810 */ /* 0x000fc40007ffe0ff */
[----:B------:R-:W-:Y:S02]  /*3f30*/  IADD3 R9, R22, 0x28, RZ ;  /* 0x0000002816097810 */ /* 0x000fe40007ffe0ff */
[CC--:B------:R-:W-:Y:S02]  /*3f40*/  ISETP.GE.AND P5, PT, R12.reuse, R86.reuse, PT ;  /* 0x000000560c00720c */ /* 0x0c0fe40003fa6270 */
[----:B------:R-:W-:Y:S01]  /*3f50*/  ISETP.GE.AND P2, PT, R12, R85, PT ;  /* 0x000000550c00720c */ /* 0x000fe20003f46270 */
[----:B------:R-:W4:Y:S01]  /*3f60*/  MUFU.TANH R88, R88 ;  /* 0x0000005800587308 */ /* 0x000f220000002400 */
[----:B------:R-:W-:Y:S02]  /*3f70*/  FSEL R104, R104, -INF , !P0 ;  /* 0xff80000068687808 */ /* 0x000fe40004000000 */
[----:B------:R-:W-:Y:S02]  /*3f80*/  IADD3 R12, R22, 0x20, RZ ;  /* 0x00000020160c7810 */ /* 0x000fe40007ffe0ff */
[----:B------:R-:W-:-:S02]  /*3f90*/  ISETP.GE.AND P0, PT, R9, R86, PT ;  /* 0x000000560900720c */ /* 0x000fc40003f06270 */
[----:B------:R-:W-:Y:S01]  /*3fa0*/  IADD3 R4, R22, 0x31, RZ ;  /* 0x0000003116047810 */ /* 0x000fe20007ffe0ff */
[----:B------:R2:W5:Y:S01]  /*3fb0*/  MUFU.TANH R94, R14 ;  /* 0x0000000e005e7308 */ /* 0x0005620000002400 */
[----:B------:R-:W-:Y:S02]  /*3fc0*/  FSEL R132, R132, -INF , !P6 ;  /* 0xff80000084847808 */ /* 0x000fe40007000000 */
[----:B------:R-:W-:Y:S02]  /*3fd0*/  FSEL R26, R26, -INF , !P5 ;  /* 0xff8000001a1a7808 */ /* 0x000fe40006800000 */
[----:B------:R-:W-:Y:S02]  /*3fe0*/  ISETP.GE.AND P6, PT, R12, R86, PT ;  /* 0x000000560c00720c */ /* 0x000fe40003fc6270 */
[----:B------:R-:W-:Y:S01]  /*3ff0*/  ISETP.GE.AND P5, PT, R9, R85, PT ;  /* 0x000000550900720c */ /* 0x000fe20003fa6270 */
[----:B------:R-:W2:Y:S01]  /*4000*/  MUFU.TANH R13, R13 ;  /* 0x0000000d000d7308 */ /* 0x000ea20000002400 */
[----:B-1----:R-:W-:-:S02]  /*4010*/  FSEL R92, R92, -INF , !P0 ;  /* 0xff8000005c5c7808 */ /* 0x002fc40004000000 */
[----:B------:R-:W-:Y:S02]  /*4020*/  IADD3 R9, R22, 0x29, RZ ;  /* 0x0000002916097810 */ /* 0x000fe40007ffe0ff */
[-C--:B------:R-:W-:Y:S02]  /*4030*/  ISETP.GE.AND P0, PT, R4, R85.reuse, PT ;  /* 0x000000550400720c */ /* 0x080fe40003f06270 */
[----:B------:R-:W-:Y:S01]  /*4040*/  FSEL R142, R142, -INF , !P3 ;  /* 0xff8000008e8e7808 */ /* 0x000fe20005800000 */
[----:B------:R-:W1:Y:S01]  /*4050*/  MUFU.TANH R21, R21 ;  /* 0x0000001500157308 */ /* 0x000e620000002400 */
[----:B------:R-:W-:Y:S02]  /*4060*/  ISETP.GE.AND P3, PT, R12, R85, PT ;  /* 0x000000550c00720c */ /* 0x000fe40003f66270 */
[----:B------:R-:W-:Y:S02]  /*4070*/  FSEL R102, R102, -INF , !P2 ;  /* 0xff80000066667808 */ /* 0x000fe40005000000 */
[----:B------:R-:W-:-:S02]  /*4080*/  FSEL R12, R20, -INF , !P6 ;  /* 0xff800000140c7808 */ /* 0x000fc40007000000 */
[C---:B------:R-:W-:Y:S01]  /*4090*/  ISETP.GE.AND P2, PT, R9.reuse, R86, PT ;  /* 0x000000560900720c */ /* 0x040fe20003f46270 */
[----:B------:R-:W-:Y:S01]  /*40a0*/  MUFU.TANH R8, R8 ;  /* 0x0000000800087308 */ /* 0x000fe20000002400 */
[----:B------:R-:W-:Y:S02]  /*40b0*/  ISETP.GE.AND P6, PT, R9, R85, PT ;  /* 0x000000550900720c */ /* 0x000fe40003fc6270 */
[----:B---3--:R-:W-:Y:S02]  /*40c0*/  FSEL R23, R23, -INF , !P0 ;  /* 0xff80000017177808 */ /* 0x008fe40004000000 */
[----:B------:R-:W-:Y:S02]  /*40d0*/  IADD3 R9, R22, 0x30, RZ ;  /* 0x0000003016097810 */ /* 0x000fe40007ffe0ff */
[----:B------:R-:W-:Y:S01]  /*40e0*/  FSEL R90, R90, -INF , !P1 ;  /* 0xff8000005a5a7808 */ /* 0x000fe20004800000 */
[----:B------:R-:W3:Y:S01]  /*40f0*/  MUFU.TANH R18, R10 ;  /* 0x0000000a00127308 */ /* 0x000ee20000002400 */
[----:B------:R-:W-:-:S02]  /*4100*/  ISETP.NE.AND P0, PT, R84, 0x2, PT ;  /* 0x000000025400780c */ /* 0x000fc40003f05270 */
[-C--:B------:R-:W-:Y:S02]  /*4110*/  ISETP.GE.AND P1, PT, R4, R86.reuse, PT ;  /* 0x000000560400720c */ /* 0x080fe40003f26270 */
[----:B------:R-:W-:Y:S02]  /*4120*/  IADD3 R4, R22, 0x38, RZ ;  /* 0x0000003816047810 */ /* 0x000fe40007ffe0ff */
[----:B--2---:R-:W-:Y:S01]  /*4130*/  FSEL R14, R17, -INF , !P3 ;  /* 0xff800000110e7808 */ /* 0x004fe20005800000 */
[----:B------:R-:W-:Y:S01]  /*4140*/  MUFU.TANH R89, R89 ;  /* 0x0000005900597308 */ /* 0x000fe20000002400 */
[----:B------:R-:W-:Y:S02]  /*4150*/  ISETP.GE.AND P3, PT, R9, R86, PT ;  /* 0x000000560900720c */ /* 0x000fe40003f66270 */
[----:B----4-:R-:W-:Y:S02]  /*4160*/  FSEL R88, R88, -INF , !P4 ;  /* 0xff80000058587808 */ /* 0x010fe40006000000 */
[----:B-----5:R-:W-:-:S02]  /*4170*/  FSEL R94, R94, -INF , !P5 ;  /* 0xff8000005e5e7808 */ /* 0x020fc40006800000 */
[----:B------:R-:W-:Y:S01]  /*4180*/  FSEL R98, R98, -INF , !P2 ;  /* 0xff80000062627808 */ /* 0x000fe20005000000 */
[----:B------:R-:W-:Y:S01]  /*4190*/  MUFU.TANH R33, R33 ;  /* 0x0000002100217308 */ /* 0x000fe20000002400 */
[-C--:B------:R-:W-:Y:S02]  /*41a0*/  ISETP.GE.AND P4, PT, R9, R85.reuse, PT ;  /* 0x000000550900720c */ /* 0x080fe40003f86270 */
[C---:B------:R-:W-:Y:S02]  /*41b0*/  ISETP.GE.AND P5, PT, R4.reuse, R86, PT ;  /* 0x000000560400720c */ /* 0x040fe40003fa6270 */
[----:B------:R-:W-:Y:S02]  /*41c0*/  ISETP.GE.AND P2, PT, R4, R85, PT ;  /* 0x000000550400720c */ /* 0x000fe40003f46270 */
[----:B------:R-:W-:Y:S01]  /*41d0*/  IADD3 R4, R22, 0x39, RZ ;  /* 0x0000003916047810 */ /* 0x000fe20007ffe0ff */
[----:B------:R-:W2:Y:S01]  /*41e0*/  MUFU.TANH R32, R32 ;  /* 0x0000002000207308 */ /* 0x000ea20000002400 */
[----:B------:R-:W-:-:S02]  /*41f0*/  FSEL R20, R13, -INF , !P6 ;  /* 0xff8000000d147808 */ /* 0x000fc40007000000 */
[----:B-1----:R-:W-:Y:S02]  /*4200*/  FSEL R21, R21, -INF , !P3 ;  /* 0xff80000015157808 */ /* 0x002fe40005800000 */
[CC--:B------:R-:W-:Y:S02]  /*4210*/  ISETP.GE.AND P6, PT, R22.reuse, R86.reuse, PT ;  /* 0x000000561600720c */ /* 0x0c0fe40003fc6270 */
[----:B------:R-:W-:Y:S01]  /*4220*/  ISETP.GE.AND P3, PT, R22, R85, PT ;  /* 0x000000551600720c */ /* 0x000fe20003f66270 */
[----:B------:R-:W1:Y:S01]  /*4230*/  MUFU.TANH R31, R5 ;  /* 0x00000005001f7308 */ /* 0x000e620000002400 */
[----:B---3--:R-:W-:Y:S02]  /*4240*/  FSEL R18, R18, -INF , !P4 ;  /* 0xff80000012127808 */ /* 0x008fe40006000000 */
[----:B------:R-:W-:Y:S02]  /*4250*/  FSEL R22, R8, -INF , !P1 ;  /* 0xff80000008167808 */ /* 0x000fe40004800000 */
[----:B------:R-:W-:-:S02]  /*4260*/  ISETP.GE.AND P4, PT, R4, R86, PT ;  /* 0x000000560400720c */ /* 0x000fc40003f86270 */
[----:B------:R-:W-:Y:S01]  /*4270*/  ISETP.GE.AND P1, PT, R4, R85, PT ;  /* 0x000000550400720c */ /* 0x000fe20003f26270 */
[----:B------:R-:W3:Y:S01]  /*4280*/  MUFU.TANH R30, R6 ;  /* 0x00000006001e7308 */ /* 0x000ee20000002400 */
[----:B--2---:R-:W-:Y:S02]  /*4290*/  FSEL R32, R32, -INF , !P5 ;  /* 0xff80000020207808 */ /* 0x004fe40006800000 */
[----:B------:R-:W-:Y:S02]  /*42a0*/  FSEL R89, R89, -INF , !P6 ;  /* 0xff80000059597808 */ /* 0x000fe40007000000 */
[----:B------:R-:W-:-:S03]  /*42b0*/  FSEL R33, R33, -INF , !P3 ;  /* 0xff80000021217808 */ /* 0x000fc60005800000 */
[----:B------:R-:W2:Y:S01]  /*42c0*/  MUFU.TANH R28, R7 ;  /* 0x00000007001c7308 */ /* 0x000ea20000002400 */
[----:B-1----:R-:W-:Y:S02]  /*42d0*/  FSEL R31, R31, -INF , !P4 ;  /* 0xff8000001f1f7808 */ /* 0x002fe40006000000 */
[----:B---3--:R-:W-:Y:S02]  /*42e0*/  FSEL R30, R30, -INF , !P2 ;  /* 0xff8000001e1e7808 */ /* 0x008fe40005000000 */
[----:B--2---:R-:W-:Y:S01]  /*42f0*/  FSEL R28, R28, -INF , !P1 ;  /* 0xff8000001c1c7808 */ /* 0x004fe20004800000 */
        /* <DEDUP_REMOVED lines=23> */
.L_x_771:
[----:B-1----:R-:W-:Y:S01]  /*4470*/  FMNMX.FTZ R7, R2, R89, !PT ;  /* 0x0000005902077209 */ /* 0x002fe20007810000 */
        /* <DEDUP_REMOVED lines=38> */
[----:B-1----:R-:W-:Y:S02]  /*46e0*/  FMNMX.FTZ R25, R4, R25, !PT ;  /* 0x0000001904197209 */ /* 0x002fe40007810000 */
[----:B--2---:R-:W-:-:S03]  /*46f0*/  FMNMX.FTZ R24, R5, R24, !PT ;  /* 0x0000001805187209 */ /* 0x004fc60007810000 */
[C---:B------:R-:W-:Y:S01]  /*4700*/  FMUL.FTZ R85, R25.reuse, c[0x0][0x23c] ;  /* 0x00008f0019557a20 */ /* 0x040fe20000410000 */
[C---:B------:R-:W-:Y:S02]  /*4710*/  FSETP.NEU.FTZ.AND P1, PT, R25.reuse, -INF , PT ;  /* 0xff8000001900780b */ /* 0x040fe40003f3d000 */
[C---:B------:R-:W-:Y:S01]  /*4720*/  FSETP.NEU.FTZ.AND P0, PT, R24.reuse, -INF , PT ;  /* 0xff8000001800780b */ /* 0x040fe20003f1d000 */
[C---:B------:R-:W-:Y:S01]  /*4730*/  FMUL.FTZ R35, R24.reuse, c[0x0][0x23c] ;  /* 0x00008f0018237a20 */ /* 0x040fe20000410000 */
[----:B------:R-:W-:Y:S02]  /*4740*/  FSEL R95, R25, RZ, P1 ;  /* 0x000000ff195f7208 */ /* 0x000fe40000800000 */
[----:B------:R-:W-:Y:S02]  /*4750*/  FSEL R93, R24, RZ, P0 ;  /* 0x000000ff185d7208 */ /* 0x000fe40000000000 */
[----:B------:R-:W-:Y:S01]  /*4760*/  FSEL R35, R35, RZ, P0 ;  /* 0x000000ff23237208 */ /* 0x000fe20000000000 */
[----:B------:R-:W-:Y:S01]  /*4770*/  FADD.FTZ R95, R2, -R95 ;  /* 0x8000005f025f7221 */ /* 0x000fe20000010000 */
[----:B------:R-:W-:Y:S01]  /*4780*/  FSEL R85, R85, RZ, P1 ;  /* 0x000000ff55557208 */ /* 0x000fe20000800000 */
[----:B------:R-:W-:Y:S01]  /*4790*/  FADD.FTZ R93, R0, -R93 ;  /* 0x8000005d005d7221 */ /* 0x000fe20000010000 */
[----:B------:R-:W-:Y:S01]  /*47a0*/  ISETP.GE.AND P0, PT, R84, 0x3, PT ;  /* 0x000000035400780c */ /* 0x000fe20003f06270 */
[----:B------:R-:W-:-:S02]  /*47b0*/  FFMA.FTZ R13, R33, c[0x0][0x23c], -R35 ;  /* 0x00008f00210d7a23 */ /* 0x000fc40000010823 */
[--C-:B------:R-:W-:Y:S02]  /*47c0*/  FFMA.FTZ R15, R89, c[0x0][0x23c], -R85.reuse ;  /* 0x00008f00590f7a23 */ /* 0x100fe40000010855 */
[--C-:B------:R-:W-:Y:S02]  /*47d0*/  FFMA.FTZ R34, R34, c[0x0][0x23c], -R85.reuse ;  /* 0x00008f0022227a23 */ /* 0x100fe40000010855 */
[--C-:B------:R-:W-:Y:S01]  /*47e0*/  FFMA.FTZ R17, R150, c[0x0][0x23c], -R85.reuse ;  /* 0x00008f0096117a23 */ /* 0x100fe20000010855 */
[----:B------:R-:W-:Y:S01]  /*47f0*/  MUFU.EX2 R13, R13 ;  /* 0x0000000d000d7308 */ /* 0x000fe20000000800 */
[----:B------:R-:W-:Y:S02]  /*4800*/  FFMA.FTZ R16, R16, c[0x0][0x23c], -R85 ;  /* 0x00008f0010107a23 */ /* 0x000fe40000010855 */
[--C-:B------:R-:W-:Y:S02]  /*4810*/  FFMA.FTZ R33, R148, c[0x0][0x23c], -R35.reuse ;  /* 0x00008f0094217a23 */ /* 0x100fe40000010823 */
[----:B------:R-:W-:Y:S01]  /*4820*/  FMUL.FTZ R95, R95, c[0x0][0x23c] ;  /* 0x00008f005f5f7a20 */ /* 0x000fe20000410000 */
[----:B------:R-:W-:Y:S01]  /*4830*/  @P0 IADD3 R135, R84, -0x3, RZ ;  /* 0xfffffffd54870810 */ /* 0x000fe20007ffe0ff */
[----:B------:R-:W-:Y:S01]  /*4840*/  FMUL.FTZ R93, R93, c[0x0][0x23c] ;  /* 0x00008f005d5d7a20 */ /* 0x000fe20000410000 */
[----:B------:R-:W-:Y:S01]  /*4850*/  MUFU.EX2 R15, R15 ;  /* 0x0000000f000f7308 */ /* 0x000fe20000000800 */
[----:B------:R-:W-:-:S02]  /*4860*/  FFMA.FTZ R19, R144, c[0x0][0x23c], -R35 ;  /* 0x00008f0090137a23 */ /* 0x000fc40000010823 */
[----:B------:R-:W-:Y:S02]  /*4870*/  FFMA.FTZ R146, R146, c[0x0][0x23c], -R35 ;  /* 0x00008f0092927a23 */ /* 0x000fe40000010823 */
[--C-:B------:R-:W-:Y:S02]  /*4880*/  FFMA.FTZ R100, R100, c[0x0][0x23c], -R85.reuse ;  /* 0x00008f0064647a23 */ /* 0x100fe40000010855 */
[--C-:B------:R-:W-:Y:S01]  /*4890*/  FFMA.FTZ R91, R142, c[0x0][0x23c], -R85.reuse ;  /* 0x00008f008e5b7a23 */ /* 0x100fe20000010855 */
[----:B------:R-:W1:Y:S01]  /*48a0*/  MUFU.EX2 R34, R34 ;  /* 0x0000002200227308 */ /* 0x000e620000000800 */
[--C-:B------:R-:W-:Y:S02]  /*48b0*/  FFMA.FTZ R29, R140, c[0x0][0x23c], -R85.reuse ;  /* 0x00008f008c1d7a23 */ /* 0x100fe40000010855 */
[----:B------:R-:W-:Y:S02]  /*48c0*/  FFMA.FTZ R26, R26, c[0x0][0x23c], -R85 ;  /* 0x00008f001a1a7a23 */ /* 0x000fe40000010855 */
[----:B------:R-:W-:-:S02]  /*48d0*/  FFMA.FTZ R89, R132, c[0x0][0x23c], -R35 ;  /* 0x00008f0084597a23 */ /* 0x000fc40000010823 */
[--C-:B------:R-:W-:Y:S01]  /*48e0*/  FFMA.FTZ R86, R106, c[0x0][0x23c], -R35.reuse ;  /* 0x00008f006a567a23 */ /* 0x100fe20000010823 */
[----:B------:R-:W-:Y:S01]  /*48f0*/  MUFU.EX2 R17, R17 ;  /* 0x0000001100117308 */ /* 0x000fe20000000800 */
[--C-:B------:R-:W-:Y:S02]  /*4900*/  FFMA.FTZ R27, R104, c[0x0][0x23c], -R35.reuse ;  /* 0x00008f00681b7a23 */ /* 0x100fe40000010823 */
[----:B------:R-:W-:Y:S02]  /*4910*/  FFMA.FTZ R0, R102, c[0x0][0x23c], -R35 ;  /* 0x00008f0066007a23 */ /* 0x000fe40000010823 */
[----:B------:R-:W-:Y:S02]  /*4920*/  FFMA.FTZ R102, R12, c[0x0][0x23c], -R85 ;  /* 0x00008f000c667a23 */ /* 0x000fe40000010855 */
[--C-:B------:R-:W-:Y:S01]  /*4930*/  FFMA.FTZ R103, R14, c[0x0][0x23c], -R35.reuse ;  /* 0x00008f000e677a23 */ /* 0x100fe20000010823 */
[----:B------:R-:W2:Y:S01]  /*4940*/  MUFU.EX2 R16, R16 ;  /* 0x0000001000107308 */ /* 0x000ea20000000800 */
[----:B-1----:R-:W-:Y:S01]  /*4950*/  F2FP.PACK_AB R4, R34, R15 ;  /* 0x0000000f2204723e */ /* 0x002fe200000000ff */
[----:B------:R-:W-:-:S02]  /*4960*/  FFMA.FTZ R101, R94, c[0x0][0x23c], -R35 ;  /* 0x00008f005e657a23 */ /* 0x000fc40000010823 */
[--C-:B------:R-:W-:Y:S02]  /*4970*/  FFMA.FTZ R23, R23, c[0x0][0x23c], -R35.reuse ;  /* 0x00008f0017177a23 */ /* 0x100fe40000010823 */
[----:B------:R-:W-:Y:S02]  /*4980*/  FFMA.FTZ R30, R30, c[0x0][0x23c], -R35 ;  /* 0x00008f001e1e7a23 */ /* 0x000fe40000010823 */
[----:B------:R-:W1:Y:S01]  /*4990*/  MUFU.EX2 R33, R33 ;  /* 0x0000002100217308 */ /* 0x000e620000000800 */
[--C-:B------:R-:W-:Y:S02]  /*49a0*/  FFMA.FTZ R94, R21, c[0x0][0x23c], -R85.reuse ;  /* 0x00008f00155e7a23 */ /* 0x100fe40000010855 */
[----:B------:R-:W-:-:S05]  /*49b0*/  FFMA.FTZ R22, R22, c[0x0][0x23c], -R85 ;  /* 0x00008f0016167a23 */ /* 0x000fca0000010855 */
[----:B------:R-:W-:Y:S01]  /*49c0*/  MUFU.EX2 R2, R146 ;  /* 0x0000009200027308 */ /* 0x000fe20000000800 */
[----:B--2---:R-:W-:-:S07]  /*49d0*/  F2FP.PACK_AB R6, R16, R17 ;  /* 0x000000111006723e */ /* 0x004fce00000000ff */
[----:B------:R-:W2:Y:S01]  /*49e0*/  MUFU.EX2 R95, R95 ;  /* 0x0000005f005f7308 */ /* 0x000ea20000000800 */
[----:B-1----:R-:W-:-:S07]  /*49f0*/  F2FP.PACK_AB R5, R33, R13 ;  /* 0x0000000d2105723e */ /* 0x002fce00000000ff */
[----:B------:R-:W1:Y:S08]  /*4a00*/  MUFU.EX2 R93, R93 ;  /* 0x0000005d005d7308 */ /* 0x000e700000000800 */
[----:B------:R-:W3:Y:S01]  /*4a10*/  MUFU.EX2 R19, R19 ;  /* 0x0000001300137308 */ /* 0x000ee20000000800 */
[-C--:B--2---:R-:W-:Y:S02]  /*4a20*/  FMUL.FTZ R80, R80, R95.reuse ;  /* 0x0000005f50507220 */ /* 0x084fe40000410000 */
[----:B------:R-:W-:-:S02]  /*4a30*/  FMUL.FTZ R81, R81, R95 ;  /* 0x0000005f51517220 */ /* 0x000fc40000410000 */
[-C--:B------:R-:W-:Y:S02]  /*4a40*/  FMUL.FTZ R76, R76, R95.reuse ;  /* 0x0000005f4c4c7220 */ /* 0x080fe40000410000 */
[----:B------:R-:W-:Y:S01]  /*4a50*/  FMUL.FTZ R77, R77, R95 ;  /* 0x0000005f4d4d7220 */ /* 0x000fe20000410000 */
[----:B------:R-:W-:Y:S01]  /*4a60*/  MUFU.EX2 R100, R100 ;  /* 0x0000006400647308 */ /* 0x000fe20000000800 */
[-C--:B-1----:R-:W-:Y:S02]  /*4a70*/  FMUL.FTZ R82, R82, R93.reuse ;  /* 0x0000005d52527220 */ /* 0x082fe40000410000 */
[-C--:B------:R-:W-:Y:S02]  /*4a80*/  FMUL.FTZ R83, R83, R93.reuse ;  /* 0x0000005d53537220 */ /* 0x080fe40000410000 */
[-C--:B------:R-:W-:Y:S02]  /*4a90*/  FMUL.FTZ R78, R78, R93.reuse ;  /* 0x0000005d4e4e7220 */ /* 0x080fe40000410000 */
[----:B------:R-:W-:Y:S01]  /*4aa0*/  FMUL.FTZ R79, R79, R93 ;  /* 0x0000005d4f4f7220 */ /* 0x000fe20000410000 */
[----:B---3--:R-:W-:Y:S01]  /*4ab0*/  F2FP.PACK_AB R7, R19, R2 ;  /* 0x000000021307723e */ /* 0x008fe200000000ff */
[-C--:B------:R-:W-:Y:S01]  /*4ac0*/  FMUL.FTZ R72, R72, R95.reuse ;  /* 0x0000005f48487220 */ /* 0x080fe20000410000 */
[----:B------:R-:W1:Y:S01]  /*4ad0*/  MUFU.EX2 R91, R91 ;  /* 0x0000005b005b7308 */ /* 0x000e620000000800 */
[----:B------:R-:W-:-:S02]  /*4ae0*/  FMUL.FTZ R73, R73, R95 ;  /* 0x0000005f49497220 */ /* 0x000fc40000410000 */
[-C--:B------:R-:W-:Y:S02]  /*4af0*/  FMUL.FTZ R74, R74, R93.reuse ;  /* 0x0000005d4a4a7220 */ /* 0x080fe40000410000 */
[C---:B------:R-:W-:Y:S01]  /*4b00*/  HMMA.16816.F32 R80, R4.reuse, R8, R80 ;  /* 0x000000080450723c */ /* 0x040fe20000001850 */
[----:B------:R-:W-:Y:S02]  /*4b10*/  FMUL.FTZ R75, R75, R93 ;  /* 0x0000005d4b4b7220 */ /* 0x000fe40000410000 */
[-C--:B------:R-:W-:Y:S01]  /*4b20*/  FMUL.FTZ R68, R68, R95.reuse ;  /* 0x0000005f44447220 */ /* 0x080fe20000410000 */
[----:B------:R-:W-:Y:S01]  /*4b30*/  MUFU.EX2 R29, R29 ;  /* 0x0000001d001d7308 */ /* 0x000fe20000000800 */
[----:B------:R-:W-:Y:S02]  /*4b40*/  FMUL.FTZ R69, R69, R95 ;  /* 0x0000005f45457220 */ /* 0x000fe40000410000 */
[-C--:B------:R-:W-:Y:S01]  /*4b50*/  FMUL.FTZ R70, R70, R93.reuse ;  /* 0x0000005d46467220 */ /* 0x080fe20000410000 */
[----:B------:R-:W-:Y:S01]  /*4b60*/  HMMA.16816.F32 R76, R4, R10, R76 ;  /* 0x0000000a044c723c */ /* 0x000fe2000000184c */
[----:B------:R-:W2:Y:S01]  /*4b70*/  LDSM.16.MT88.4 R8, [R87+0x6000] ;  /* 0x006000005708783b */ /* 0x000ea20000004200 */
[----:B------:R-:W-:-:S02]  /*4b80*/  FMUL.FTZ R71, R71, R93 ;  /* 0x0000005d47477220 */ /* 0x000fc40000410000 */
[-C--:B------:R-:W-:Y:S01]  /*4b90*/  FMUL.FTZ R64, R64, R95.reuse ;  /* 0x0000005f40407220 */ /* 0x080fe20000410000 */
[----:B------:R-:W-:Y:S01]  /*4ba0*/  MUFU.EX2 R26, R26 ;  /* 0x0000001a001a7308 */ /* 0x000fe20000000800 */
[----:B------:R-:W-:Y:S02]  /*4bb0*/  FMUL.FTZ R65, R65, R95 ;  /* 0x0000005f41417220 */ /* 0x000fe40000410000 */
[-C--:B------:R-:W-:Y:S02]  /*4bc0*/  FMUL.FTZ R66, R66, R93.reuse ;  /* 0x0000005d42427220 */ /* 0x080fe40000410000 */
[----:B------:R-:W-:Y:S02]  /*4bd0*/  FMUL.FTZ R67, R67, R93 ;  /* 0x0000005d43437220 */ /* 0x000fe40000410000 */
[-C--:B------:R-:W-:Y:S01]  /*4be0*/  FMUL.FTZ R60, R60, R95.reuse ;  /* 0x0000005f3c3c7220 */ /* 0x080fe20000410000 */
[----:B------:R-:W-:Y:S01]  /*4bf0*/  MUFU.EX2 R89, R89 ;  /* 0x0000005900597308 */ /* 0x000fe20000000800 */
[----:B------:R-:W-:-:S02]  /*4c00*/  FMUL.FTZ R61, R61, R95 ;  /* 0x0000005f3d3d7220 */ /* 0x000fc40000410000 */
[-C--:B------:R-:W-:Y:S02]  /*4c10*/  FMUL.FTZ R62, R62, R93.reuse ;  /* 0x0000005d3e3e7220 */ /* 0x080fe40000410000 */
[----:B------:R-:W-:Y:S02]  /*4c20*/  FMUL.FTZ R63, R63, R93 ;  /* 0x0000005d3f3f7220 */ /* 0x000fe40000410000 */
[-C--:B------:R-:W-:Y:S01]  /*4c30*/  FMUL.FTZ R56, R56, R95.reuse ;  /* 0x0000005f38387220 */ /* 0x080fe20000410000 */
[----:B------:R-:W3:Y:S01]  /*4c40*/  MUFU.EX2 R86, R86 ;  /* 0x0000005600567308 */ /* 0x000ee20000000800 */
[----:B------:R-:W-:Y:S02]  /*4c50*/  FMUL.FTZ R57, R57, R95 ;  /* 0x0000005f39397220 */ /* 0x000fe40000410000 */
[-C--:B------:R-:W-:Y:S02]  /*4c60*/  FMUL.FTZ R58, R58, R93.reuse ;  /* 0x0000005d3a3a7220 */ /* 0x080fe40000410000 */
[----:B------:R-:W-:-:S02]  /*4c70*/  FMUL.FTZ R59, R59, R93 ;  /* 0x0000005d3b3b7220 */ /* 0x000fc40000410000 */
[-C--:B------:R-:W-:Y:S01]  /*4c80*/  FMUL.FTZ R52, R52, R95.reuse ;  /* 0x0000005f34347220 */ /* 0x080fe20000410000 */
[----:B------:R-:W-:Y:S01]  /*4c90*/  MUFU.EX2 R27, R27 ;  /* 0x0000001b001b7308 */ /* 0x000fe20000000800 */
[----:B------:R-:W-:Y:S02]  /*4ca0*/  FMUL.FTZ R53, R53, R95 ;  /* 0x0000005f35357220 */ /* 0x000fe40000410000 */
[-C--:B------:R-:W-:Y:S02]  /*4cb0*/  FMUL.FTZ R54, R54, R93.reuse ;  /* 0x0000005d36367220 */ /* 0x080fe40000410000 */
[----:B------:R-:W-:Y:S02]  /*4cc0*/  FMUL.FTZ R55, R55, R93 ;  /* 0x0000005d37377220 */ /* 0x000fe40000410000 */
[-C--:B------:R-:W-:Y:S01]  /*4cd0*/  FMUL.FTZ R36, R36, R95.reuse ;  /* 0x0000005f24247220 */ /* 0x080fe20000410000 */
[----:B------:R-:W4:Y:S01]  /*4ce0*/  MUFU.EX2 R0, R0 ;  /* 0x0000000000007308 */ /* 0x000f220000000800 */
[----:B------:R-:W-:-:S02]  /*4cf0*/  FMUL.FTZ R37, R37, R95 ;  /* 0x0000005f25257220 */ /* 0x000fc40000410000 */
[-C--:B------:R-:W-:Y:S01]  /*4d00*/  FMUL.FTZ R38, R38, R93.reuse ;  /* 0x0000005d26267220 */ /* 0x080fe20000410000 */
[C---:B--2---:R-:W-:Y:S01]  /*4d10*/  HMMA.16816.F32 R72, R4.reuse, R8, R72 ;  /* 0x000000080448723c */ /* 0x044fe20000001848 */
        /* <DEDUP_REMOVED lines=18> */
[----:B------:R-:W-:Y:S01]  /*4e40*/  FFMA.FTZ R105, R138, R95, R15 ;  /* 0x0000005f8a697223 */ /* 0x000fe2000001000f */
[----:B------:R-:W-:Y:S01]  /*4e50*/  MUFU.EX2 R30, R30 ;  /* 0x0000001e001e7308 */ /* 0x000fe20000000800 */
[----:B------:R-:W-:Y:S02]  /*4e60*/  FFMA.FTZ R134, R134, R93, R13 ;  /* 0x0000005d86867223 */ /* 0x000fe4000001000d */
[----:B------:R-:W-:Y:S01]  /*4e70*/  LDSM.16.MT88.4 R12, [R109+0x6800] ;  /* 0x006800006d0c783b */ /* 0x000fe20000004200 */
[--C-:B------:R-:W-:Y:S02]  /*4e80*/  FFMA.FTZ R95, R92, c[0x0][0x23c], -R85.reuse ;  /* 0x00008f005c5f7a23 */ /* 0x100fe40000010855 */
[----:B------:R-:W-:-:S02]  /*4e90*/  FFMA.FTZ R93, R88, c[0x0][0x23c], -R85 ;  /* 0x00008f00585d7a23 */ /* 0x000fc40000010855 */
[----:B------:R-:W-:Y:S02]  /*4ea0*/  FFMA.FTZ R92, R90, c[0x0][0x23c], -R35 ;  /* 0x00008f005a5c7a23 */ /* 0x000fe40000010823 */
[----:B------:R-:W-:Y:S01]  /*4eb0*/  FFMA.FTZ R88, R98, c[0x0][0x23c], -R85 ;  /* 0x00008f0062587a23 */ /* 0x000fe20000010855 */
[----:B------:R-:W-:Y:S01]  /*4ec0*/  MUFU.EX2 R95, R95 ;  /* 0x0000005f005f7308 */ /* 0x000fe20000000800 */
[----:B------:R-:W-:Y:S02]  /*4ed0*/  FFMA.FTZ R90, R20, c[0x0][0x23c], -R35 ;  /* 0x00008f00145a7a23 */ /* 0x000fe40000010823 */
[----:B------:R-:W-:Y:S02]  /*4ee0*/  FFMA.FTZ R20, R32, c[0x0][0x23c], -R85 ;  /* 0x00008f0020147a23 */ /* 0x000fe40000010855 */
[----:B------:R-:W-:Y:S02]  /*4ef0*/  FFMA.FTZ R32, R18, c[0x0][0x23c], -R35 ;  /* 0x00008f0012207a23 */ /* 0x000fe40000010823 */
[----:B------:R-:W-:Y:S01]  /*4f00*/  FFMA.FTZ R138, R31, c[0x0][0x23c], -R85 ;  /* 0x00008f001f8a7a23 */ /* 0x000fe20000010855 */
[----:B------:R-:W5:Y:S01]  /*4f10*/  MUFU.EX2 R93, R93 ;  /* 0x0000005d005d7308 */ /* 0x000f620000000800 */
[----:B--2---:R-:W-:Y:S01]  /*4f20*/  HMMA.16816.F32 R64, R4, R8, R64 ;  /* 0x000000080440723c */ /* 0x004fe20000001840 */
[----:B------:R-:W-:-:S02]  /*4f30*/  FFMA.FTZ R35, R28, c[0x0][0x23c], -R35 ;  /* 0x00008f001c237a23 */ /* 0x000fc40000010823 */
[----:B------:R-:W-:Y:S02]  /*4f40*/  FADD.FTZ R21, R33, R134 ;  /* 0x0000008621157221 */ /* 0x000fe40000010000 */
[----:B------:R-:W-:Y:S02]  /*4f50*/  FADD.FTZ R34, R34, R105 ;  /* 0x0000006922227221 */ /* 0x000fe40000010000 */
[----:B------:R-:W-:Y:S01]  /*4f60*/  MUFU.EX2 R88, R88 ;  /* 0x0000005800587308 */ /* 0x000fe20000000800 */
[----:B------:R-:W-:Y:S01]  /*4f70*/  HMMA.16816.F32 R60, R4, R10, R60 ;  /* 0x0000000a043c723c */ /* 0x000fe2000000183c */
[----:B------:R-:W2:Y:S01]  /*4f80*/  LDSM.16.MT88.4 R8, [R87+0x7000] ;  /* 0x007000005708783b */ /* 0x000ea20000004200 */
[----:B------:R-:W-:Y:S02]  /*4f90*/  FADD.FTZ R17, R17, R34 ;  /* 0x0000002211117221 */ /* 0x000fe40000010000 */
[----:B------:R-:W-:Y:S02]  /*4fa0*/  FADD.FTZ R2, R2, R21 ;  /* 0x0000001502027221 */ /* 0x000fe40000010000 */
[----:B------:R-:W-:Y:S01]  /*4fb0*/  FADD.FTZ R17, R16, R17 ;  /* 0x0000001110117221 */ /* 0x000fe20000010000 */
[----:B------:R-:W1:Y:S01]  /*4fc0*/  MUFU.EX2 R92, R92 ;  /* 0x0000005c005c7308 */ /* 0x000e620000000800 */
[----:B------:R-:W-:-:S07]  /*4fd0*/  FADD.FTZ R2, R19, R2 ;  /* 0x0000000213027221 */ /* 0x000fce0000010000 */
[----:B------:R-:W1:Y:S08]  /*4fe0*/  MUFU.EX2 R90, R90 ;  /* 0x0000005a005a7308 */ /* 0x000e700000000800 */
[----:B------:R-:W-:Y:S08]  /*4ff0*/  MUFU.EX2 R28, R94 ;  /* 0x0000005e001c7308 */ /* 0x000ff00000000800 */
[----:B------:R-:W1:Y:S08]  /*5000*/  MUFU.EX2 R33, R22 ;  /* 0x0000001600217308 */ /* 0x000e700000000800 */
[----:B------:R-:W-:Y:S01]  /*5010*/  MUFU.EX2 R31, R20 ;  /* 0x00000014001f7308 */ /* 0x000fe20000000800 */
[C---:B--2---:R-:W-:Y:S07]  /*5020*/  HMMA.16816.F32 R56, R4.reuse, R8, R56 ;  /* 0x000000080438723c */ /* 0x044fee0000001838 */
[----:B------:R-:W-:Y:S01]  /*5030*/  MUFU.EX2 R138, R138 ;  /* 0x0000008a008a7308 */ /* 0x000fe20000000800 */
[C---:B------:R-:W-:Y:S01]  /*5040*/  HMMA.16816.F32 R52, R4.reuse, R10, R52 ;  /* 0x0000000a0434723c */ /* 0x040fe20000001834 */
[----:B------:R-:W2:Y:S06]  /*5050*/  LDSM.16.MT88.4 R8, [R109+0x8000] ;  /* 0x008000006d08783b */ /* 0x000eac0000004200 */
[----:B------:R-:W-:Y:S08]  /*5060*/  MUFU.EX2 R32, R32 ;  /* 0x0000002000207308 */ /* 0x000ff00000000800 */
[----:B------:R1:W1:Y:S08]  /*5070*/  MUFU.EX2 R85, R23 ;  /* 0x0000001700557308 */ /* 0x0002700000000800 */
[----:B------:R-:W2:Y:S01]  /*5080*/  MUFU.EX2 R35, R35 ;  /* 0x0000002300237308 */ /* 0x000ea20000000800 */
[----:B-1----:R-:W-:Y:S01]  /*5090*/  LDSM.16.MT88.4 R20, [R109+0x7c00] ;  /* 0x007c00006d14783b */ /* 0x002fe20000004200 */
[C---:B--2---:R-:W-:Y:S08]  /*50a0*/  HMMA.16816.F32 R36, R4.reuse, R8, R36 ;  /* 0x000000080424723c */ /* 0x044ff00000001824 */
[C---:B------:R-:W-:Y:S01]  /*50b0*/  HMMA.16816.F32 R40, R4.reuse, R10, R40 ;  /* 0x0000000a0428723c */ /* 0x040fe20000001828 */
[----:B------:R-:W1:Y:S07]  /*50c0*/  LDSM.16.MT88.4 R8, [R87+0x8000] ;  /* 0x008000005708783b */ /* 0x000e6e0000004200 */
        /* <DEDUP_REMOVED lines=8> */
[----:B------:R-:W-:Y:S01]  /*5150*/  LDSM.16.MT88.4 R16, [R87+0x7c00] ;  /* 0x007c00005710783b */ /* 0x000fe20000004200 */
[----:B----4-:R-:W-:Y:S01]  /*5160*/  F2FP.PACK_AB R7, R0, R27 ;  /* 0x0000001b0007723e */ /* 0x010fe200000000ff */
[----:B------:R-:W-:-:S02]  /*5170*/  FADD.FTZ R2, R91, R100 ;  /* 0x000000645b027221 */ /* 0x000fc40000010000 */
[----:B------:R-:W-:Y:S02]  /*5180*/  FADD.FTZ R86, R86, R89 ;  /* 0x0000005956567221 */ /* 0x000fe40000010000 */
[----:B------:R-:W-:Y:S01]  /*5190*/  FADD.FTZ R29, R29, R2 ;  /* 0x000000021d1d7221 */ /* 0x000fe20000010000 */
[-C--:B------:R-:W-:Y:S01]  /*51a0*/  MOV R2, R25.reuse ;  /* 0x0000001900027202 */ /* 0x080fe20000000f00 */
[----:B------:R-:W-:Y:S01]  /*51b0*/  FADD.FTZ R27, R27, R86 ;  /* 0x000000561b1b7221 */ /* 0x000fe20000010000 */
[----:B------:R-:W-:Y:S01]  /*51c0*/  @P0 MOV R2, R25 ;  /* 0x0000001900020202 */ /* 0x000fe20000000f00 */
        /* <DEDUP_REMOVED lines=27> */
[----:B------:R-:W-:Y:S01]  /*5380*/  FADD.FTZ R92, R92, R103 ;  /* 0x000000675c5c7221 */ /* 0x000fe20000010000 */
[-C--:B------:R-:W-:Y:S01]  /*5390*/  MOV R0, R24.reuse ;  /* 0x0000001800007202 */ /* 0x080fe20000000f00 */
[----:B------:R-:W-:Y:S01]  /*53a0*/  FADD.FTZ R95, R95, R102 ;  /* 0x000000665f5f7221 */ /* 0x000fe20000010000 */
[----:B------:R-:W-:Y:S01]  /*53b0*/  @P0 MOV R0, R24 ;  /* 0x0000001800000202 */ /* 0x000fe20000000f00 */
[----:B------:R-:W-:-:S02]  /*53c0*/  FADD.FTZ R101, R101, R92 ;  /* 0x0000005c65657221 */ /* 0x000fc40000010000 */
        /* <DEDUP_REMOVED lines=48> */
.L_x_770:
[----:B------:R-:W-:-:S07]  /*56d0*/  IADD3 R135, R99, -0x1, RZ ;  /* 0xffffffff63877810 */ /* 0x000fce0007ffe0ff */
.L_x_772:
        /* <DEDUP_REMOVED lines=15> */
.L_x_776:
        /* <DEDUP_REMOVED lines=23> */
.L_x_774:
[----:B------:R-:W-:Y:S04]  /*5940*/  DEPBAR.LE SB0, 0x0 ;  /* 0x000080000000791a */ /* 0x000fe80000000000 */
[----:B------:R-:W-:Y:S01]  /*5950*/  BAR.SYNC.DEFER_BLOCKING 0x0 ;  /* 0x0000000000007b1d */ /* 0x000fe20000010000 */
[----:B------:R-:W-:Y:S01]  /*5960*/  SHF.R.S32.HI R139, RZ, 0x1f, R135 ;  /* 0x0000001fff8b7819 */ /* 0x000fe20000011487 */
[----:B------:R-:W-:Y:S02]  /*5970*/  IMAD R0, R132, R135, RZ ;  /* 0x0000008784007224 */ /* 0x000fe400078e02ff */
[----:B------:R-:W-:Y:S04]  /*5980*/  IMAD.WIDE.U32 R140, R135, UR6, R122 ;  /* 0x00000006878c7c25 */ /* 0x000fe8000f8e007a */
[----:B------:R-:W-:Y:S01]  /*5990*/  IMAD R0, R139, UR6, R0 ;  /* 0x000000068b007c24 */ /* 0x000fe2000f8e0200 */
[----:B------:R-:W-:Y:S04]  /*59a0*/  LEA R142, P1, R140, c[0x0][0x170], 0x1 ;  /* 0x00005c008c8e7a11 */ /* 0x000fe800078208ff */
[----:B------:R-:W-:Y:S02]  /*59b0*/  IADD3 R0, R141, R0, RZ ;  /* 0x000000008d007210 */ /* 0x000fe40007ffe0ff */
[----:B------:R-:W-:Y:S02]  /*59c0*/  IADD3 R144, P0, R142, UR5, RZ ;  /* 0x000000058e907c10 */ /* 0x000fe4000ff1e0ff */
[----:B------:R-:W-:Y:S04]  /*59d0*/  LEA.HI.X R143, R140, c[0x0][0x174], R0, 0x1, P1 ;  /* 0x00005d008c8f7a11 */ /* 0x000fe800008f0c00 */
[----:B------:R-:W-:Y:S02]  /*59e0*/  IADD3.X R145, R133, R143, RZ, P0, !PT ;  /* 0x0000008f85917210 */ /* 0x000fe400007fe4ff */
[----:B------:R-:W-:Y:S01]  /*59f0*/  ISETP.GT.AND P0, PT, R135, RZ, PT ;  /* 0x000000ff8700720c */ /* 0x000fe20003f04270 */
[----:B------:R-:W-:Y:S01]  /*5a00*/  @!PT LDS RZ, [RZ] ;  /* 0x00000000fffff984 */ /* 0x000fe20000000800 */
[----:B------:R-:W-:Y:S01]  /*5a10*/  @!PT LDS RZ, [RZ] ;  /* 0x00000000fffff984 */ /* 0x000fe20000000800 */
[----:B------:R-:W-:Y:S01]  /*5a20*/  @!PT LDS RZ, [RZ] ;  /* 0x00000000fffff984 */ /* 0x000fe20000000800 */
[----:B------:R1:W-:Y:S08]  /*5a30*/  LDGSTS.E.BYPASS.LTC128B.128 [R117+0x6000], [R142.64] ;  /* 0x060000008e757fae */ /* 0x0003f0000b901d48 */
[----:B------:R1:W-:Y:S08]  /*5a40*/  LDGSTS.E.BYPASS.LTC128B.128 [R117+0x7000], [R142.64+0x40] ;  /* 0x070000408e757fae */ /* 0x0003f0000b901d48 */
[----:B------:R1:W-:Y:S08]  /*5a50*/  LDGSTS.E.BYPASS.LTC128B.128 [R117+0x8000], [R142.64+0x80] ;  /* 0x080000808e757fae */ /* 0x0003f0000b901d48 */
[----:B------:R2:W-:Y:S08]  /*5a60*/  LDGSTS.E.BYPASS.LTC128B.128 [R117+0x6800], [R144.64] ;  /* 0x0680000090757fae */ /* 0x0005f0000b901d48 */
[----:B------:R2:W-:Y:S08]  /*5a70*/  LDGSTS.E.BYPASS.LTC128B.128 [R117+0x7800], [R144.64+0x40] ;  /* 0x0780004090757fae */ /* 0x0005f0000b901d48 */
[----:B------:R2:W-:Y:S08]  /*5a80*/  LDGSTS.E.BYPASS.LTC128B.128 [R117+0x8800], [R144.64+0x80] ;  /* 0x0880008090757fae */ /* 0x0005f0000b901d48 */
[----:B------:R-:W-:Y:S08]  /*5a90*/  LDSM.16.M88.4 R88, [R112] ;  /* 0x000000007058783b */ /* 0x000ff00000000200 */
[----:B------:R-:W3:Y:S08]  /*5aa0*/  LDSM.16.M88.4 R92, [R111+0x3000] ;  /* 0x003000006f5c783b */ /* 0x000ef00000000200 */
[----:B------:R-:W4:Y:S08]  /*5ab0*/  LDSM.16.M88.4 R96, [R111+0x3400] ;  /* 0x003400006f60783b */ /* 0x000f300000000200 */
[----:B------:R-:W5:Y:S08]  /*5ac0*/  LDSM.16.M88.4 R100, [R111+0x3800] ;  /* 0x003800006f64783b */ /* 0x000f700000000200 */
[----:B------:R-:W0:Y:S08]  /*5ad0*/  LDGDEPBAR ;  /* 0x00000000000079af */ /* 0x000e300000000000 */
[----:B------:R-:W1:Y:S01]  /*5ae0*/  LDSM.16.M88.4 R104, [R111+0x3c00] ;  /* 0x003c00006f68783b */ /* 0x000e620000000200 */
[C---:B---3--:R-:W-:Y:S08]  /*5af0*/  HMMA.16816.F32 R4, R88.reuse, R92, RZ ;  /* 0x0000005c5804723c */ /* 0x048ff000000018ff */
[C---:B------:R-:W-:Y:S01]  /*5b00*/  HMMA.16816.F32 R8, R88.reuse, R94, RZ ;  /* 0x0000005e5808723c */ /* 0x040fe200000018ff */
[----:B------:R-:W-:Y:S07]  /*5b10*/  LDSM.16.M88.4 R92, [R110] ;  /* 0x000000006e5c783b */ /* 0x000fee0000000200 */
[C---:B----4-:R-:W-:Y:S08]  /*5b20*/  HMMA.16816.F32 R12, R88.reuse, R96, RZ ;  /* 0x00000060580c723c */ /* 0x050ff000000018ff */
[C---:B------:R-:W-:Y:S08]  /*5b30*/  HMMA.16816.F32 R16, R88.reuse, R98, RZ ;  /* 0x000000625810723c */ /* 0x040ff000000018ff */
[C---:B-----5:R-:W-:Y:S08]  /*5b40*/  HMMA.16816.F32 R20, R88.reuse, R100, RZ ;  /* 0x000000645814723c */ /* 0x060ff000000018ff */
[C---:B------:R-:W-:Y:S08]  /*5b50*/  HMMA.16816.F32 R24, R88.reuse, R102, RZ ;  /* 0x000000665818723c */ /* 0x040ff000000018ff */
[C---:B-1----:R-:W-:Y:S08]  /*5b60*/  HMMA.16816.F32 R28, R88.reuse, R104, RZ ;  /* 0x00000068581c723c */ /* 0x042ff000000018ff */
[----:B------:R-:W-:Y:S01]  /*5b70*/  HMMA.16816.F32 R32, R88, R106, RZ ;  /* 0x0000006a5820723c */ /* 0x000fe200000018ff */
        /* <DEDUP_REMOVED lines=12> */
[----:B------:R-:W-:Y:S08]  /*5c40*/  LDSM.16.M88.4 R88, [R112+0x1000] ;  /* 0x001000007058783b */ /* 0x000ff00000000200 */
[----:B------:R-:W1:Y:S02]  /*5c50*/  LDSM.16.M88.4 R92, [R111+0x4000] ;  /* 0x004000006f5c783b */ /* 0x000e640000000200 */
        /* <DEDUP_REMOVED lines=41> */
[----:B------:R-:W1:Y:S11]  /*5ef0*/  LDSM.16.M88.4 R92, [R108+0x5400] ;  /* 0x005400006c5c783b */ /* 0x000e760000000200 */
[----:B------:R-:W-:Y:S04]  /*5f00*/  @!UPT UIADD3 URZ, URZ, URZ, URZ ;  /* 0x0000003f3f3ff290 */ /* 0x000fe8000fffe03f */
[----:B------:R-:W-:Y:S02]  /*5f10*/  FMUL.FTZ R163, R4, c[0x0][0x2ec] ;  /* 0x0000bb0004a37a20 */ /* 0x000fe40000410000 */
[----:B------:R-:W-:Y:S02]  /*5f20*/  FMUL.FTZ R161, R5, c[0x0][0x2ec] ;  /* 0x0000bb0005a17a20 */ /* 0x000fe40000410000 */
[----:B------:R-:W-:Y:S02]  /*5f30*/  FMUL.FTZ R164, R6, c[0x0][0x2ec] ;  /* 0x0000bb0006a47a20 */ /* 0x000fe40000410000 */
[----:B------:R-:W3:Y:S01]  /*5f40*/  MUFU.TANH R163, R163 ;  /* 0x000000a300a37308 */ /* 0x000ee20000002400 */
[----:B------:R-:W-:Y:S02]  /*5f50*/  FMUL.FTZ R162, R7, c[0x0][0x2ec] ;  /* 0x0000bb0007a27a20 */ /* 0x000fe40000410000 */
[----:B------:R-:W-:Y:S02]  /*5f60*/  FMUL.FTZ R84, R9, c[0x0][0x2ec] ;  /* 0x0000bb0009547a20 */ /* 0x000fe40000410000 */
[----:B------:R-:W-:Y:S02]  /*5f70*/  FMUL.FTZ R165, R11, c[0x0][0x2ec] ;  /* 0x0000bb000ba57a20 */ /* 0x000fe40000410000 */
[----:B------:R-:W-:Y:S02]  /*5f80*/  FMUL.FTZ R0, R8, c[0x0][0x2ec] ;  /* 0x0000bb0008007a20 */ /* 0x000fe40000410000 */
[----:B------:R-:W-:Y:S01]  /*5f90*/  FMUL.FTZ R2, R10, c[0x0][0x2ec] ;  /* 0x0000bb000a027a20 */ /* 0x000fe20000410000 */
[----:B------:R-:W4:Y:S01]  /*5fa0*/  MUFU.TANH R161, R161 ;  /* 0x000000a100a17308 */ /* 0x000f220000002400 */
[C---:B-1----:R-:W-:Y:S09]  /*5fb0*/  HMMA.16816.F32 R12, R88.reuse, R92, R12 ;  /* 0x0000005c580c723c */ /* 0x042ff2000000180c */
[----:B------:R-:W1:Y:S01]  /*5fc0*/  MUFU.TANH R164, R164 ;  /* 0x000000a400a47308 */ /* 0x000e620000002400 */
[C---:B------:R-:W-:Y:S01]  /*5fd0*/  HMMA.16816.F32 R16, R88.reuse, R94, R16 ;  /* 0x0000005e5810723c */ /* 0x040fe20000001810 */
[----:B------:R-:W5:Y:S08]  /*5fe0*/  LDSM.16.M88.4 R92, [R108+0x5800] ;  /* 0x005800006c5c783b */ /* 0x000f700000000200 */
[----:B------:R-:W1:Y:S10]  /*5ff0*/  MUFU.TANH R162, R162 ;  /* 0x000000a200a27308 */ /* 0x000e740000002400 */
[----:B------:R1:W1:Y:S01]  /*6000*/  MUFU.TANH R105, R0 ;  /* 0x0000000000697308 */ /* 0x0002620000002400 */
[----:B------:R-:W-:Y:S02]  /*6010*/  FMUL.FTZ R151, R12, c[0x0][0x2ec] ;  /* 0x0000bb000c977a20 */ /* 0x000fe40000410000 */
[----:B------:R-:W-:Y:S02]  /*6020*/  FMUL.FTZ R149, R13, c[0x0][0x2ec] ;  /* 0x0000bb000d957a20 */ /* 0x000fe40000410000 */
[----:B------:R-:W-:Y:S02]  /*6030*/  FMUL.FTZ R152, R14, c[0x0][0x2ec] ;  /* 0x0000bb000e987a20 */ /* 0x000fe40000410000 */
[----:B------:R-:W-:Y:S03]  /*6040*/  FMUL.FTZ R150, R15, c[0x0][0x2ec] ;  /* 0x0000bb000f967a20 */ /* 0x000fe60000410000 */
[----:B------:R1:W1:Y:S01]  /*6050*/  MUFU.TANH R97, R84 ;  /* 0x0000005400617308 */ /* 0x0002620000002400 */
[----:B------:R-:W-:Y:S02]  /*6060*/  FMUL.FTZ R157, R16, c[0x0][0x2ec] ;  /* 0x0000bb00109d7a20 */ /* 0x000fe40000410000 */
[----:B------:R-:W-:Y:S02]  /*6070*/  FMUL.FTZ R156, R17, c[0x0][0x2ec] ;  /* 0x0000bb00119c7a20 */ /* 0x000fe40000410000 */
[----:B------:R-:W-:Y:S02]  /*6080*/  FMUL.FTZ R148, R18, c[0x0][0x2ec] ;  /* 0x0000bb0012947a20 */ /* 0x000fe40000410000 */
[----:B------:R-:W-:Y:S03]  /*6090*/  FMUL.FTZ R146, R19, c[0x0][0x2ec] ;  /* 0x0000bb0013927a20 */ /* 0x000fe60000410000 */
[----:B------:R1:W1:Y:S01]  /*60a0*/  MUFU.TANH R102, R2 ;  /* 0x0000000200667308 */ /* 0x0002620000002400 */
[C---:B-----5:R-:W-:Y:S09]  /*60b0*/  HMMA.16816.F32 R20, R88.reuse, R92, R20 ;  /* 0x0000005c5814723c */ /* 0x060ff20000001814 */
[----:B------:R-:W1:Y:S01]  /*60c0*/  MUFU.TANH R165, R165 ;  /* 0x000000a500a57308 */ /* 0x000e620000002400 */
[C---:B------:R-:W-:Y:S01]  /*60d0*/  HMMA.16816.F32 R24, R88.reuse, R94, R24 ;  /* 0x0000005e5818723c */ /* 0x040fe20000001818 */
[----:B------:R-:W5:Y:S01]  /*60e0*/  LDSM.16.M88.4 R92, [R108+0x5c00] ;  /* 0x005c00006c5c783b */ /* 0x000f620000000200 */
[----:B------:R-:W-:Y:S07]  /*60f0*/  DEPBAR.LE SB0, 0x0 ;  /* 0x000080000000791a */ /* 0x000fee0000000000 */
[----:B------:R-:W1:Y:S01]  /*6100*/  MUFU.TANH R151, R151 ;  /* 0x0000009700977308 */ /* 0x000e620000002400 */
[----:B------:R-:W-:Y:S09]  /*6110*/  BAR.SYNC.DEFER_BLOCKING 0x0 ;  /* 0x0000000000007b1d */ /* 0x000ff20000010000 */
[----:B------:R-:W1:Y:S01]  /*6120*/  MUFU.TANH R149, R149 ;  /* 0x0000009500957308 */ /* 0x000e620000002400 */
[----:B--2---:R-:W-:Y:S02]  /*6130*/  FMUL.FTZ R145, R20, c[0x0][0x2ec] ;  /* 0x0000bb0014917a20 */ /* 0x004fe40000410000 */
[----:B------:R-:W-:Y:S02]  /*6140*/  FMUL.FTZ R147, R21, c[0x0][0x2ec] ;  /* 0x0000bb0015937a20 */ /* 0x000fe40000410000 */
[----:B------:R-:W-:Y:S02]  /*6150*/  FMUL.FTZ R140, R22, c[0x0][0x2ec] ;  /* 0x0000bb00168c7a20 */ /* 0x000fe40000410000 */
[----:B------:R-:W-:Y:S02]  /*6160*/  FMUL.FTZ R141, R23, c[0x0][0x2ec] ;  /* 0x0000bb00178d7a20 */ /* 0x000fe40000410000 */
[----:B------:R-:W-:Y:S01]  /*6170*/  FMUL.FTZ R153, R24, c[0x0][0x2ec] ;  /* 0x0000bb0018997a20 */ /* 0x000fe20000410000 */
[----:B------:R-:W2:Y:S01]  /*6180*/  MUFU.TANH R152, R152 ;  /* 0x0000009800987308 */ /* 0x000ea20000002400 */
[----:B------:R-:W-:Y:S02]  /*6190*/  FMUL.FTZ R154, R25, c[0x0][0x2ec] ;  /* 0x0000bb00199a7a20 */ /* 0x000fe40000410000 */
[----:B------:R-:W-:Y:S02]  /*61a0*/  FMUL.FTZ R142, R26, c[0x0][0x2ec] ;  /* 0x0000bb001a8e7a20 */ /* 0x000fe40000410000 */
[----:B------:R-:W-:Y:S05]  /*61b0*/  FMUL.FTZ R139, R27, c[0x0][0x2ec] ;  /* 0x0000bb001b8b7a20 */ /* 0x000fea0000410000 */
[----:B------:R-:W1:Y:S01]  /*61c0*/  MUFU.TANH R150, R150 ;  /* 0x0000009600967308 */ /* 0x000e620000002400 */
[C---:B-----5:R-:W-:Y:S09]  /*61d0*/  HMMA.16816.F32 R28, R88.reuse, R92, R28 ;  /* 0x0000005c581c723c */ /* 0x060ff2000000181c */
[----:B------:R-:W1:Y:S01]  /*61e0*/  MUFU.TANH R157, R157 ;  /* 0x0000009d009d7308 */ /* 0x000e620000002400 */
[----:B------:R-:W-:Y:S09]  /*61f0*/  HMMA.16816.F32 R32, R88, R94, R32 ;  /* 0x0000005e5820723c */ /* 0x000ff20000001820 */
[----:B------:R-:W1:Y:S05]  /*6200*/  MUFU.TANH R156, R156 ;  /* 0x0000009c009c7308 */ /* 0x000e6a0000002400 */
[----:B------:R-:W-:Y:S05]  /*6210*/  FMUL.FTZ R155, R28, c[0x0][0x2ec] ;  /* 0x0000bb001c9b7a20 */ /* 0x000fea0000410000 */
[----:B------:R-:W1:Y:S01]  /*6220*/  MUFU.TANH R148, R148 ;  /* 0x0000009400947308 */ /* 0x000e620000002400 */
[----:B------:R-:W-:Y:S02]  /*6230*/  FMUL.FTZ R158, R29, c[0x0][0x2ec] ;  /* 0x0000bb001d9e7a20 */ /* 0x000fe40000410000 */
[----:B------:R-:W-:Y:S02]  /*6240*/  FMUL.FTZ R143, R30, c[0x0][0x2ec] ;  /* 0x0000bb001e8f7a20 */ /* 0x000fe40000410000 */
[----:B------:R-:W-:Y:S02]  /*6250*/  FMUL.FTZ R144, R31, c[0x0][0x2ec] ;  /* 0x0000bb001f907a20 */ /* 0x000fe40000410000 */
[----:B------:R-:W-:Y:S02]  /*6260*/  FMUL.FTZ R159, R32, c[0x0][0x2ec] ;  /* 0x0000bb00209f7a20 */ /* 0x000fe40000410000 */
[----:B------:R-:W-:Y:S01]  /*6270*/  FMUL.FTZ R160, R33, c[0x0][0x2ec] ;  /* 0x0000bb0021a07a20 */ /* 0x000fe20000410000 */
[----:B------:R-:W1:Y:S01]  /*6280*/  MUFU.TANH R146, R146 ;  /* 0x0000009200927308 */ /* 0x000e620000002400 */
[----:B------:R-:W-:Y:S02]  /*6290*/  FMUL.FTZ R86, R34, c[0x0][0x2ec] ;  /* 0x0000bb0022567a20 */ /* 0x000fe40000410000 */
[----:B------:R-:W-:Y:S07]  /*62a0*/  FMUL.FTZ R35, R35, c[0x0][0x2ec] ;  /* 0x0000bb0023237a20 */ /* 0x000fee0000410000 */
        /* <DEDUP_REMOVED lines=17> */
.L_x_775:
        /* <DEDUP_REMOVED lines=75> */
[----:B------:R-:W-:Y:S02]  /*6870*/  FMUL.FTZ R16, R85, R68 ;  /* 0x0000004455107220 */ /* 0x000fe40000410000 */
[C---:B--2---:R-:W-:Y:S02]  /*6880*/  FMUL.FTZ R6, R3.reuse, R82 ;  /* 0x0000005203067220 */ /* 0x044fe40000410000 */
[C---:B------:R-:W-:Y:S02]  /*6890*/  FMUL.FTZ R7, R3.reuse, R83 ;  /* 0x0000005303077220 */ /* 0x040fe40000410000 */
[C---:B------:R-:W-:Y:S01]  /*68a0*/  FMUL.FTZ R10, R3.reuse, R78 ;  /* 0x0000004e030a7220 */ /* 0x040fe20000410000 */
[----:B------:R-:W-:Y:S01]  /*68b0*/  MUFU.EX2 R99, R99 ;  /* 0x0000006300637308 */ /* 0x000fe20000000800 */
[----:B------:R-:W-:Y:S02]  /*68c0*/  FMUL.FTZ R11, R3, R79 ;  /* 0x0000004f030b7220 */ /* 0x000fe40000410000 */
[----:B------:R-:W-:Y:S01]  /*68d0*/  FMUL.FTZ R17, R85, R69 ;  /* 0x0000004555117220 */ /* 0x000fe20000410000 */
[----:B------:R-:W-:Y:S01]  /*68e0*/  LDSM.16.MT88.4 R76, [R109+0x6c00] ;  /* 0x006c00006d4c783b */ /* 0x000fe20000004200 */
[C---:B------:R-:W-:Y:S02]  /*68f0*/  FMUL.FTZ R18, R3.reuse, R70 ;  /* 0x0000004603127220 */ /* 0x040fe40000410000 */
[----:B------:R-:W-:Y:S02]  /*6900*/  FMUL.FTZ R19, R3, R71 ;  /* 0x0000004703137220 */ /* 0x000fe40000410000 */
[C---:B------:R-:W-:Y:S01]  /*6910*/  FMUL.FTZ R24, R85.reuse, R60 ;  /* 0x0000003c55187220 */ /* 0x040fe20000410000 */
[----:B------:R-:W2:Y:S01]  /*6920*/  MUFU.EX2 R90, R90 ;  /* 0x0000005a005a7308 */ /* 0x000ea20000000800 */
[----:B------:R-:W-:Y:S01]  /*6930*/  FMUL.FTZ R25, R85, R61 ;  /* 0x0000003d55197220 */ /* 0x000fe20000410000 */
[----:B------:R-:W-:Y:S01]  /*6940*/  LDSM.16.MT88.4 R68, [R87+0x6c00] ;  /* 0x006c00005744783b */ /* 0x000fe20000004200 */
[C---:B------:R-:W-:Y:S01]  /*6950*/  FMUL.FTZ R26, R3.reuse, R62 ;  /* 0x0000003e031a7220 */ /* 0x040fe20000410000 */
[----:B-1----:R-:W-:Y:S01]  /*6960*/  F2FP.PACK_AB R80, R98, R103 ;  /* 0x000000676250723e */ /* 0x002fe200000000ff */
[----:B------:R-:W-:Y:S02]  /*6970*/  FMUL.FTZ R27, R3, R63 ;  /* 0x0000003f031b7220 */ /* 0x000fe40000410000 */
[C---:B------:R-:W-:Y:S02]  /*6980*/  FMUL.FTZ R32, R85.reuse, R52 ;  /* 0x0000003455207220 */ /* 0x040fe40000410000 */
[----:B------:R-:W-:Y:S01]  /*6990*/  FMUL.FTZ R33, R85, R53 ;  /* 0x0000003555217220 */ /* 0x000fe20000410000 */
[----:B------:R-:W-:Y:S01]  /*69a0*/  MUFU.EX2 R92, R92 ;  /* 0x0000005c005c7308 */ /* 0x000fe20000000800 */
[----:B------:R-:W1:Y:S01]  /*69b0*/  LDSM.16.MT88.4 R60, [R87+0x7000] ;  /* 0x00700000573c783b */ /* 0x000e620000004200 */
[C---:B------:R-:W-:Y:S02]  /*69c0*/  FMUL.FTZ R34, R3.reuse, R54 ;  /* 0x0000003603227220 */ /* 0x040fe40000410000 */
[----:B------:R-:W-:Y:S02]  /*69d0*/  FMUL.FTZ R35, R3, R55 ;  /* 0x0000003703237220 */ /* 0x000fe40000410000 */
[C---:B------:R-:W-:Y:S02]  /*69e0*/  FMUL.FTZ R36, R85.reuse, R36 ;  /* 0x0000002455247220 */ /* 0x040fe40000410000 */
[----:B------:R-:W-:Y:S01]  /*69f0*/  FMUL.FTZ R37, R85, R37 ;  /* 0x0000002555257220 */ /* 0x000fe20000410000 */
[----:B------:R-:W3:Y:S01]  /*6a00*/  LDSM.16.MT88.4 R52, [R109+0x8000] ;  /* 0x008000006d34783b */ /* 0x000ee20000004200 */
[----:B------:R-:W4:Y:S01]  /*6a10*/  MUFU.EX2 R91, R91 ;  /* 0x0000005b005b7308 */ /* 0x000f220000000800 */
[C---:B------:R-:W-:Y:S02]  /*6a20*/  FMUL.FTZ R38, R3.reuse, R38 ;  /* 0x0000002603267220 */ /* 0x040fe40000410000 */
        /* <DEDUP_REMOVED lines=11> */
[----:B------:R-:W2:Y:S01]  /*6ae0*/  MUFU.EX2 R88, R88 ;  /* 0x0000005800587308 */ /* 0x000ea20000000800 */
[C---:B------:R-:W-:Y:S02]  /*6af0*/  FMUL.FTZ R48, R85.reuse, R48 ;  /* 0x0000003055307220 */ /* 0x040fe40000410000 */
[----:B------:R-:W-:Y:S01]  /*6b00*/  FMUL.FTZ R49, R85, R49 ;  /* 0x0000003155317220 */ /* 0x000fe20000410000 */
[----:B----4-:R-:W-:Y:S01]  /*6b10*/  F2FP.PACK_AB R82, R91, R92 ;  /* 0x0000005c5b52723e */ /* 0x010fe200000000ff */
[C---:B------:R-:W-:Y:S02]  /*6b20*/  FMUL.FTZ R50, R3.reuse, R50 ;  /* 0x0000003203327220 */ /* 0x040fe40000410000 */
[----:B------:R-:W-:Y:S02]  /*6b30*/  FMUL.FTZ R51, R3, R51 ;  /* 0x0000003303337220 */ /* 0x000fe40000410000 */
        /* <DEDUP_REMOVED lines=17> */
[C---:B------:R-:W-:Y:S01]  /*6c50*/  FMUL.FTZ R12, R85.reuse, R72 ;  /* 0x00000048550c7220 */ /* 0x040fe20000410000 */
[C---:B------:R-:W-:Y:S01]  /*6c60*/  HMMA.16816.F32 R8, R80.reuse, R14, R8 ;  /* 0x0000000e5008723c */ /* 0x040fe20000001808 */
[----:B------:R-:W-:Y:S03]  /*6c70*/  MUFU.EX2 R95, R95 ;  /* 0x0000005f005f7308 */ /* 0x000fe60000000800 */
[----:B------:R-:W-:Y:S02]  /*6c80*/  FMUL.FTZ R13, R85, R73 ;  /* 0x00000049550d7220 */ /* 0x000fe40000410000 */
[--C-:B------:R-:W-:Y:S02]  /*6c90*/  FFMA.FTZ R144, R144, c[0x0][0x23c], -R101.reuse ;  /* 0x00008f0090907a23 */ /* 0x100fe40000010865 */
[C---:B------:R-:W-:Y:S03]  /*6ca0*/  FMUL.FTZ R14, R3.reuse, R74 ;  /* 0x0000004a030e7220 */ /* 0x040fe60000410000 */
[----:B------:R-:W-:Y:S01]  /*6cb0*/  MUFU.EX2 R97, R97 ;  /* 0x0000006100617308 */ /* 0x000fe20000000800 */
[C---:B------:R-:W-:Y:S02]  /*6cc0*/  FMUL.FTZ R15, R3.reuse, R75 ;  /* 0x0000004b030f7220 */ /* 0x040fe40000410000 */
[----:B------:R-:W-:Y:S02]  /*6cd0*/  FFMA.FTZ R86, R86, c[0x0][0x23c], -R101 ;  /* 0x00008f0056567a23 */ /* 0x000fe40000010865 */
[----:B------:R-:W-:Y:S03]  /*6ce0*/  FFMA.FTZ R99, R3, R134, R99 ;  /* 0x0000008603637223 */ /* 0x000fe60000010063 */
[C---:B------:R-:W-:Y:S02]  /*6cf0*/  HMMA.16816.F32 R12, R80.reuse, R20, R12 ;  /* 0x00000014500c723c */ /* 0x040fe4000000180c */
[----:B------:R-:W-:Y:S01]  /*6d00*/  MUFU.EX2 R102, R102 ;  /* 0x0000006600667308 */ /* 0x000fe20000000800 */
[----:B------:R-:W-:Y:S04]  /*6d10*/  FADD.FTZ R90, R90, R99 ;  /* 0x000000635a5a7221 */ /* 0x000fe80000010000 */
[C---:B------:R-:W-:Y:S01]  /*6d20*/  FMUL.FTZ R20, R85.reuse, R64 ;  /* 0x0000004055147220 */ /* 0x040fe20000410000 */
[C---:B------:R-:W-:Y:S04]  /*6d30*/  HMMA.16816.F32 R16, R80.reuse, R22, R16 ;  /* 0x000000165010723c */ /* 0x040fe80000001810 */
[----:B------:R-:W-:Y:S01]  /*6d40*/  FMUL.FTZ R21, R85, R65 ;  /* 0x0000004155157220 */ /* 0x000fe20000410000 */
[----:B------:R-:W-:Y:S01]  /*6d50*/  MUFU.EX2 R96, R96 ;  /* 0x0000006000607308 */ /* 0x000fe20000000800 */
[--C-:B------:R-:W-:Y:S02]  /*6d60*/  FFMA.FTZ R65, R149, c[0x0][0x23c], -R100.reuse ;  /* 0x00008f0095417a23 */ /* 0x100fe40000010864 */
[C---:B------:R-:W-:Y:S04]  /*6d70*/  FMUL.FTZ R22, R3.reuse, R66 ;  /* 0x0000004203167220 */ /* 0x040fe80000410000 */
[----:B------:R-:W-:Y:S02]  /*6d80*/  FMUL.FTZ R23, R3, R67 ;  /* 0x0000004303177220 */ /* 0x000fe40000410000 */
[----:B------:R-:W-:Y:S01]  /*6d90*/  FFMA.FTZ R66, R151, c[0x0][0x23c], -R100 ;  /* 0x00008f0097427a23 */ /* 0x000fe20000010864 */
[----:B------:R-:W-:Y:S01]  /*6da0*/  MUFU.EX2 R104, R104 ;  /* 0x0000006800687308 */ /* 0x000fe20000000800 */
[----:B------:R-:W-:Y:S02]  /*6db0*/  FADD.FTZ R89, R89, R90 ;  /* 0x0000005a59597221 */ /* 0x000fe40000010000 */
[----:B------:R-:W-:Y:S01]  /*6dc0*/  FFMA.FTZ R64, R152, c[0x0][0x23c], -R101 ;  /* 0x00008f0098407a23 */ /* 0x000fe20000010865 */
[C---:B------:R-:W-:Y:S03]  /*6dd0*/  HMMA.16816.F32 R20, R80.reuse, R28, R20 ;  /* 0x0000001c5014723c */ /* 0x040fe60000001814 */
[----:B------:R-:W-:Y:S02]  /*6de0*/  FADD.FTZ R89, R88, R89 ;  /* 0x0000005958597221 */ /* 0x000fe40000010000 */
[C---:B------:R-:W-:Y:S01]  /*6df0*/  FFMA.FTZ R67, R85.reuse, R138, R103 ;  /* 0x0000008a55437223 */ /* 0x040fe20000010067 */
[----:B------:R-:W-:Y:S01]  /*6e00*/  MUFU.EX2 R105, R105 ;  /* 0x0000006900697308 */ /* 0x000fe20000000800 */
[C---:B------:R-:W-:Y:S01]  /*6e10*/  FMUL.FTZ R28, R85.reuse, R56 ;  /* 0x00000038551c7220 */ /* 0x040fe20000410000 */
[C---:B------:R-:W-:Y:S04]  /*6e20*/  HMMA.16816.F32 R24, R80.reuse, R30, R24 ;  /* 0x0000001e5018723c */ /* 0x040fe80000001818 */
[----:B------:R-:W-:Y:S01]  /*6e30*/  FMUL.FTZ R29, R85, R57 ;  /* 0x00000039551d7220 */ /* 0x000fe20000410000 */
[----:B------:R-:W-:Y:S01]  /*6e40*/  MOV R85, R2 ;  /* 0x0000000200557202 */ /* 0x000fe20000000f00 */
[--C-:B------:R-:W-:Y:S02]  /*6e50*/  FFMA.FTZ R103, R140, c[0x0][0x23c], -R101.reuse ;  /* 0x00008f008c677a23 */ /* 0x100fe40000010865 */
[C---:B------:R-:W-:Y:S01]  /*6e60*/  FMUL.FTZ R30, R3.reuse, R58 ;  /* 0x0000003a031e7220 */ /* 0x040fe20000410000 */
[----:B------:R-:W-:Y:S03]  /*6e70*/  MUFU.EX2 R66, R66 ;  /* 0x0000004200427308 */ /* 0x000fe60000000800 */
[----:B------:R-:W-:Y:S02]  /*6e80*/  FMUL.FTZ R31, R3, R59 ;  /* 0x0000003b031f7220 */ /* 0x000fe40000410000 */
[----:B------:R-:W-:Y:S01]  /*6e90*/  LDSM.16.MT88.4 R56, [R109+0x6400] ;  /* 0x006400006d38783b */ /* 0x000fe20000004200 */
[----:B------:R-:W-:Y:S02]  /*6ea0*/  FFMA.FTZ R101, R84, c[0x0][0x23c], -R101 ;  /* 0x00008f0054657a23 */ /* 0x000fe40000010865 */
[----:B------:R-:W-:Y:S02]  /*6eb0*/  FADD.FTZ R67, R98, R67 ;  /* 0x0000004362437221 */ /* 0x000fe40000010000 */
[C---:B-1----:R-:W-:Y:S01]  /*6ec0*/  HMMA.16816.F32 R28, R80.reuse, R60, R28 ;  /* 0x0000003c501c723c */ /* 0x042fe2000000181c */
[----:B------:R-:W-:Y:S02]  /*6ed0*/  MUFU.EX2 R103, R103 ;  /* 0x0000006700677308 */ /* 0x000fe40000000800 */
[----:B------:R-:W-:Y:S04]  /*6ee0*/  FADD.FTZ R92, R92, R67 ;  /* 0x000000435c5c7221 */ /* 0x000fe80000010000 */
[----:B------:R-:W-:Y:S01]  /*6ef0*/  FADD.FTZ R91, R91, R92 ;  /* 0x0000005c5b5b7221 */ /* 0x000fe20000010000 */
[C---:B------:R-:W-:Y:S01]  /*6f00*/  HMMA.16816.F32 R32, R80.reuse, R62, R32 ;  /* 0x0000003e5020723c */ /* 0x040fe20000001820 */
[----:B------:R-:W-:Y:S02]  /*6f10*/  LDSM.16.MT88.4 R60, [R87+0x6800] ;  /* 0x00680000573c783b */ /* 0x000fe40000004200 */
[----:B------:R-:W-:Y:S05]  /*6f20*/  MUFU.EX2 R100, R154 ;  /* 0x0000009a00647308 */ /* 0x000fea0000000800 */
[C---:B---3--:R-:W-:Y:S05]  /*6f30*/  HMMA.16816.F32 R36, R80.reuse, R52, R36 ;  /* 0x000000345024723c */ /* 0x048fea0000001824 */
[----:B------:R-:W-:Y:S03]  /*6f40*/  MUFU.EX2 R106, R106 ;  /* 0x0000006a006a7308 */ /* 0x000fe60000000800 */
[C---:B------:R-:W-:Y:S01]  /*6f50*/  HMMA.16816.F32 R40, R80.reuse, R54, R40 ;  /* 0x000000365028723c */ /* 0x040fe20000001828 */
[----:B------:R-:W1:Y:S06]  /*6f60*/  LDSM.16.MT88.4 R52, [R87+0x8000] ;  /* 0x008000005734783b */ /* 0x000e6c0000004200 */
[----:B------:R-:W-:Y:S10]  /*6f70*/  MUFU.EX2 R65, R65 ;  /* 0x0000004100417308 */ /* 0x000ff40000000800 */
[----:B------:R-:W2:Y:S10]  /*6f80*/  MUFU.EX2 R64, R64 ;  /* 0x0000004000407308 */ /* 0x000eb40000000800 */
[----:B------:R-:W-:Y:S10]  /*6f90*/  MUFU.EX2 R139, R139 ;  /* 0x0000008b008b7308 */ /* 0x000ff40000000800 */
[----:B------:R-:W-:Y:S01]  /*6fa0*/  MUFU.EX2 R155, R155 ;  /* 0x0000009b009b7308 */ /* 0x000fe20000000800 */
[C---:B-1----:R-:W-:Y:S03]  /*6fb0*/  HMMA.16816.F32 R44, R80.reuse, R52, R44 ;  /* 0x00000034502c723c */ /* 0x042fe6000000182c */
[----:B--2---:R-:W-:Y:S06]  /*6fc0*/  FADD.FTZ R92, R64, R89 ;  /* 0x00000059405c7221 */ /* 0x004fec0000010000 */
[----:B------:R-:W1:Y:S03]  /*6fd0*/  MUFU.EX2 R158, R158 ;  /* 0x0000009e009e7308 */ /* 0x000e660000000800 */
[----:B------:R-:W-:Y:S01]  /*6fe0*/  F2FP.PACK_AB R52, R65, R66 ;  /* 0x000000424134723e */ /* 0x000fe200000000ff */
[----:B------:R-:W-:Y:S03]  /*6ff0*/  HMMA.16816.F32 R48, R80, R54, R48 ;  /* 0x000000365030723c */ /* 0x000fe60000001830 */
[----:B------:R-:W-:Y:S01]  /*7000*/  F2FP.PACK_AB R53, R93, R64 ;  /* 0x000000405d35723e */ /* 0x000fe200000000ff */
[----:B------:R-:W-:Y:S03]  /*7010*/  FADD.FTZ R66, R66, R91 ;  /* 0x0000005b42427221 */ /* 0x000fe60000010000 */
[----:B------:R-:W-:Y:S01]  /*7020*/  F2FP.PACK_AB R54, R95, R94 ;  /* 0x0000005e5f36723e */ /* 0x000fe200000000ff */
[----:B------:R-:W-:Y:S01]  /*7030*/  MUFU.EX2 R84, R143 ;  /* 0x0000008f00547308 */ /* 0x000fe20000000800 */
[----:B------:R-:W-:Y:S03]  /*7040*/  F2FP.PACK_AB R55, R96, R97 ;  /* 0x000000616037723e */ /* 0x000fe600000000ff */
[----:B------:R-:W-:Y:S02]  /*7050*/  FADD.FTZ R99, R65, R66 ;  /* 0x0000004241637221 */ /* 0x000fe40000010000 */
[----:B------:R-:W-:Y:S02]  /*7060*/  FADD.FTZ R92, R93, R92 ;  /* 0x0000005c5d5c7221 */ /* 0x000fe40000010000 */
[C---:B------:R-:W-:Y:S02]  /*7070*/  HMMA.16816.F32 R4, R52.reuse, R56, R4 ;  /* 0x000000383404723c */ /* 0x040fe40000001804 */
[----:B------:R-:W2:Y:S03]  /*7080*/  MUFU.EX2 R3, R144 ;  /* 0x0000009000037308 */ /* 0x000ea60000000800 */
[----:B------:R-:W-:Y:S01]  /*7090*/  FADD.FTZ R94, R94, R99 ;  /* 0x000000635e5e7221 */ /* 0x000fe20000010000 */
[----:B-1----:R-:W-:Y:S01]  /*70a0*/  F2FP.PACK_AB R88, R158, R155 ;  /* 0x0000009b9e58723e */ /* 0x002fe200000000ff */
[----:B------:R-:W-:Y:S01]  /*70b0*/  FADD.FTZ R97, R97, R92 ;  /* 0x0000005c61617221 */ /* 0x000fe20000010000 */
[C---:B------:R-:W-:Y:S01]  /*70c0*/  HMMA.16816.F32 R8, R52.reuse, R58, R8 ;  /* 0x0000003a3408723c */ /* 0x040fe20000001808 */
[----:B------:R-:W1:Y:S03]  /*70d0*/  LDSM.16.MT88.4 R56, [R87+0x6400] ;  /* 0x006400005738783b */ /* 0x000e660000004200 */
[----:B------:R-:W-:Y:S01]  /*70e0*/  MUFU.EX2 R159, R159 ;  /* 0x0000009f009f7308 */ /* 0x000fe20000000800 */
[----:B------:R-:W-:Y:S02]  /*70f0*/  FADD.FTZ R94, R95, R94 ;  /* 0x0000005e5f5e7221 */ /* 0x000fe40000010000 */
[----:B------:R-:W-:Y:S07]  /*7100*/  FADD.FTZ R96, R96, R97 ;  /* 0x0000006160607221 */ /* 0x000fee0000010000 */
[----:B------:R-:W3:Y:S01]  /*7110*/  MUFU.EX2 R160, R160 ;  /* 0x000000a000a07308 */ /* 0x000ee20000000800 */
[----:B--2---:R-:W-:Y:S09]  /*7120*/  F2FP.PACK_AB R89, R3, R84 ;  /* 0x000000540359723e */ /* 0x004ff200000000ff */
[----:B------:R-:W-:Y:S10]  /*7130*/  MUFU.EX2 R86, R86 ;  /* 0x0000005600567308 */ /* 0x000ff40000000800 */
[----:B------:R-:W2:Y:S01]  /*7140*/  MUFU.EX2 R101, R101 ;  /* 0x0000006500657308 */ /* 0x000ea20000000800 */
[----:B---3--:R-:W-:Y:S01]  /*7150*/  F2FP.PACK_AB R90, R160, R159 ;  /* 0x0000009fa05a723e */ /* 0x008fe200000000ff */
[C---:B-1----:R-:W-:Y:S08]  /*7160*/  HMMA.16816.F32 R12, R52.reuse, R56, R12 ;  /* 0x00000038340c723c */ /* 0x042ff0000000180c */
[C---:B------:R-:W-:Y:S01]  /*7170*/  HMMA.16816.F32 R16, R52.reuse, R58, R16 ;  /* 0x0000003a3410723c */ /* 0x040fe20000001810 */
[----:B------:R-:W1:Y:S03]  /*7180*/  LDSM.16.MT88.4 R56, [R109+0x7400] ;  /* 0x007400006d38783b */ /* 0x000e660000004200 */
[----:B--2---:R-:W-:Y:S04]  /*7190*/  F2FP.PACK_AB R91, R101, R86 ;  /* 0x00000056655b723e */ /* 0x004fe800000000ff */
        /* <DEDUP_REMOVED lines=17> */
[----:B------:R-:W-:Y:S03]  /*72b0*/  F2FP.PACK_AB R55, R139, R106 ;  /* 0x0000006a8b37723e */ /* 0x000fe600000000ff */
[----:B------:R-:W-:Y:S04]  /*72c0*/  FADD.FTZ R105, R105, R102 ;  /* 0x0000006669697221 */ /* 0x000fe80000010000 */
[----:B------:R-:W-:Y:S04]  /*72d0*/  FADD.FTZ R100, R100, R105 ;  /* 0x0000006964647221 */ /* 0x000fe80000010000 */
[----:B------:R-:W-:Y:S04]  /*72e0*/  FADD.FTZ R155, R155, R100 ;  /* 0x000000649b9b7221 */ /* 0x000fe80000010000 */
[----:B------:R-:W-:Y:S04]  /*72f0*/  FADD.FTZ R158, R158, R155 ;  /* 0x0000009b9e9e7221 */ /* 0x000fe80000010000 */
        /* <DEDUP_REMOVED lines=15> */
[C---:B------:R-:W-:Y:S08]  /*73f0*/  HMMA.16816.F32 R40, R52.reuse, R58, R40 ;  /* 0x0000003a3428723c */ /* 0x040ff00000001828 */
[C---:B--2---:R-:W-:Y:S08]  /*7400*/  HMMA.16816.F32 R44, R52.reuse, R60, R44 ;  /* 0x0000003c342c723c */ /* 0x044ff0000000182c */
[----:B------:R-:W-:Y:S01]  /*7410*/  HMMA.16816.F32 R48, R52, R62, R48 ;  /* 0x0000003e3430723c */ /* 0x000fe20000001830 */
[----:B------:R-:W1:Y:S07]  /*7420*/  LDSM.16.MT88.4 R60, [R109+0x7c00] ;  /* 0x007c00006d3c783b */ /* 0x000e6e0000004200 */
[C---:B------:R-:W-:Y:S01]  /*7430*/  HMMA.16816.F32 R80, R88.reuse, R76, R4 ;  /* 0x0000004c5850723c */ /* 0x040fe20000001804 */
[----:B------:R-:W2:Y:S07]  /*7440*/  LDSM.16.MT88.4 R52, [R87+0x7c00] ;  /* 0x007c00005734783b */ /* 0x000eae0000004200 */
[C---:B------:R-:W-:Y:S01]  /*7450*/  HMMA.16816.F32 R76, R88.reuse, R78, R8 ;  /* 0x0000004e584c723c */ /* 0x040fe20000001808 */
[----:B------:R-:W3:Y:S07]  /*7460*/  LDSM.16.MT88.4 R4, [R109+0x8c00] ;  /* 0x008c00006d04783b */ /* 0x000eee0000004200 */
[C---:B------:R-:W-:Y:S01]  /*7470*/  HMMA.16816.F32 R72, R88.reuse, R68, R12 ;  /* 0x000000445848723c */ /* 0x040fe2000000180c */
[----:B------:R-:W4:Y:S07]  /*7480*/  LDSM.16.MT88.4 R8, [R87+0x8c00] ;  /* 0x008c00005708783b */ /* 0x000f2e0000004200 */
[C---:B------:R-:W-:Y:S08]  /*7490*/  HMMA.16816.F32 R68, R88.reuse, R70, R16 ;  /* 0x000000465844723c */ /* 0x040ff00000001810 */
[C---:B-1----:R-:W-:Y:S08]  /*74a0*/  HMMA.16816.F32 R64, R88.reuse, R60, R20 ;  /* 0x0000003c5840723c */ /* 0x042ff00000001814 */
[C---:B------:R-:W-:Y:S08]  /*74b0*/  HMMA.16816.F32 R60, R88.reuse, R62, R24 ;  /* 0x0000003e583c723c */ /* 0x040ff00000001818 */
[C---:B--2---:R-:W-:Y:S08]  /*74c0*/  HMMA.16816.F32 R56, R88.reuse, R52, R28 ;  /* 0x000000345838723c */ /* 0x044ff0000000181c */
[C---:B------:R-:W-:Y:S08]  /*74d0*/  HMMA.16816.F32 R52, R88.reuse, R54, R32 ;  /* 0x000000365834723c */ /* 0x040ff00000001820 */
[C---:B---3--:R-:W-:Y:S07]  /*74e0*/  HMMA.16816.F32 R36, R88.reuse, R4, R36 ;  /* 0x000000045824723c */ /* 0x048fee0000001824 */
[----:B------:R-:W-:Y:S01]  /*74f0*/  FADD.FTZ R5, R103, R96 ;  /* 0x0000006067057221 */ /* 0x000fe20000010000 */
[C---:B------:R-:W-:Y:S04]  /*7500*/  HMMA.16816.F32 R40, R88.reuse, R6, R40 ;  /* 0x000000065828723c */ /* 0x040fe80000001828 */
[----:B------:R-:W-:Y:S04]  /*7510*/  FADD.FTZ R5, R104, R5 ;  /* 0x0000000568057221 */ /* 0x000fe80000010000 */
[C---:B----4-:R-:W-:Y:S04]  /*7520*/  HMMA.16816.F32 R44, R88.reuse, R8, R44 ;  /* 0x00000008582c723c */ /* 0x050fe8000000182c */
[----:B------:R-:W-:Y:S04]  /*7530*/  FADD.FTZ R106, R106, R5 ;  /* 0x000000056a6a7221 */ /* 0x000fe80000010000 */
[----:B------:R-:W-:Y:S01]  /*7540*/  FADD.FTZ R139, R139, R106 ;  /* 0x0000006a8b8b7221 */ /* 0x000fe20000010000 */
[----:B------:R-:W-:Y:S03]  /*7550*/  HMMA.16816.F32 R48, R88, R10, R48 ;  /* 0x0000000a5830723c */ /* 0x000fe60000001830 */
[----:B------:R-:W-:Y:S04]  /*7560*/  FADD.FTZ R84, R84, R139 ;  /* 0x0000008b54547221 */ /* 0x000fe80000010000 */
[----:B------:R-:W-:Y:S05]  /*7570*/  FADD.FTZ R3, R3, R84 ;  /* 0x0000005403037221 */ /* 0x000fea0000010000 */
[----:B------:R-:W-:Y:S01]  /*7580*/  FADD.FTZ R86, R86, R3 ;  /* 0x0000000356567221 */ /* 0x000fe20000010000 */
[----:B------:R-:W-:Y:S03]  /*7590*/  MOV R3, R0 ;  /* 0x0000000000037202 */ /* 0x000fe60000000f00 */
[----:B------:R-:W-:Y:S01]  /*75a0*/  FADD.FTZ R134, R101, R86 ;  /* 0x0000005665867221 */ /* 0x000fe20000010000 */
[----:B------:R-:W-:-:S05]  /*75b0*/  @P0 BRA `(.L_x_774) ;  /* 0xffffe38000000947 */ /* 0x000fca000383ffff */
.L_x_773:
        /* <DEDUP_REMOVED lines=111> */
[----:B------:R-:W-:Y:S01]  /*7cb0*/  LOP3.LUT R11, R11, 0xc0, RZ, 0xc0, !PT ;  /* 0x000000c00b0b7812 */ /* 0x000fe200078ec0ff */
[----:B---3--:R-:W-:Y:S01]  /*7cc0*/  @P3 FMUL.FTZ R43, R8, 0.69314718246459960938 ;  /* 0x3f317218082b3820 */ /* 0x008fe20000410000 */
[----:B------:R-:W-:-:S02]  /*7cd0*/  LEA R3, R6, R3, 0x4 ;  /* 0x0000000306037211 */ /* 0x000fc400078e20ff */
[----:B------:R-:W-:Y:S02]  /*7ce0*/  LEA.HI R6, R11, R11, RZ, 0x1d ;  /* 0x0000000b0b067211 */ /* 0x000fe400078fe8ff */
[----:B------:R-:W-:Y:S02]  /*7cf0*/  ISETP.NE.U32.AND P1, PT, R5, 0x1, PT ;  /* 0x000000010500780c */ /* 0x000fe40003f25070 */
[----:B------:R-:W1:Y:S01]  /*7d00*/  LDC.U8 R5, c[0x0][0x329] ;  /* 0x0000ca40ff057b82 */ /* 0x000e620000000000 */
[----:B------:R-:W-:Y:S01]  /*7d10*/  IMAD.U32 R3, R3, 0x2, R6 ;  /* 0x0000000203037824 */ /* 0x000fe200078e0006 */
[----:B------:R-:W-:Y:S02]  /*7d20*/  F2FP.PACK_AB R46, R47, R46 ;  /* 0x0000002e2f2e723e */ /* 0x000fe400000000ff */
[----:B------:R-:W-:Y:S02]  /*7d30*/  F2FP.PACK_AB R50, R51, R50 ;  /* 0x000000323332723e */ /* 0x000fe400000000ff */
[----:B------:R-:W-:-:S02]  /*7d40*/  SHF.L.U32 R11, R3, 0x1, RZ ;  /* 0x00000001030b7819 */ /* 0x000fc400000006ff */
[----:B------:R-:W-:Y:S01]  /*7d50*/  MOV R3, 0x20 ;  /* 0x0000002000037802 */ /* 0x000fe20000000f00 */
[----:B------:R-:W2:Y:S01]  /*7d60*/  LDC.U8 R6, c[0x0][0x328] ;  /* 0x0000ca00ff067b82 */ /* 0x000ea20000000000 */
[----:B------:R-:W-:Y:S01]  /*7d70*/  IADD3 R13, R11, -0x10, RZ ;  /* 0xfffffff00b0d7810 */ /* 0x000fe20007ffe0ff */
[----:B------:R-:W-:Y:S01]  /*7d80*/  STS [R11], R80 ;  /* 0x000000500b007388 */ /* 0x000fe20000000800 */
[----:B------:R-:W-:Y:S02]  /*7d90*/  SEL R10, R3, 0xffffffe0, !P0 ;  /* 0xffffffe0030a7807 */ /* 0x000fe40004000000 */
[C---:B------:R-:W-:Y:S01]  /*7da0*/  @P1 IADD3 R13, R11.reuse, 0x10, RZ ;  /* 0x000000100b0d1810 */ /* 0x040fe20007ffe0ff */
[----:B------:R-:W-:Y:S01]  /*7db0*/  STS [R11+0x200], R82 ;  /* 0x000200520b007388 */ /* 0x000fe20000000800 */
[----:B------:R-:W-:Y:S01]  /*7dc0*/  ISETP.NE.AND P0, PT, R116, -0x1, PT ;  /* 0xffffffff7400780c */ /* 0x000fe20003f05270 */
[----:B------:R-:W-:Y:S01]  /*7dd0*/  IMAD.IADD R17, R11, 0x1, R10 ;  /* 0x000000010b117824 */ /* 0x000fe200078e020a */
[----:B------:R-:W-:Y:S01]  /*7de0*/  IADD3 R15, R10, R13, RZ ;  /* 0x0000000d0a0f7210 */ /* 0x000fe20007ffe0ff */
[----:B------:R-:W-:Y:S04]  /*7df0*/  STS [R13], R76 ;  /* 0x0000004c0d007388 */ /* 0x000fe80000000800 */
[----:B------:R-:W-:Y:S01]  /*7e00*/  STS [R13+0x200], R78 ;  /* 0x0002004e0d007388 */ /* 0x000fe20000000800 */
        /* <DEDUP_REMOVED lines=14> */
[----:B------:R-:W-:-:S03]  /*7ef0*/  LOP3.LUT P5, RZ, R4, 0x3, RZ, 0xc0, !PT ;  /* 0x0000000304ff7812 */ /* 0x000fc600078ac0ff */
        /* <DEDUP_REMOVED lines=14> */
[----:B------:R3:W-:Y:S04]  /*7fe0*/  STS [R15+0x2200], R50 ;  /* 0x002200320f007388 */ /* 0x0007e80000000800 */
[----:B------:R-:W-:Y:S01]  /*7ff0*/  BAR.SYNC.DEFER_BLOCKING 0x0 ;  /* 0x0000000000007b1d */ /* 0x000fe20000010000 */
[----:B-1----:R-:W-:-:S04]  /*8000*/  @P0 IMAD.WIDE.U32 R40, R116, c[0x0][0x1e8], RZ ;  /* 0x00007a0074280a25 */ /* 0x002fc800078e00ff */
[----:B------:R-:W-:Y:S01]  /*8010*/  @P0 IMAD R11, R116, c[0x0][0x1ec], R41 ;  /* 0x00007b00740b0a24 */ /* 0x000fe200078e0229 */
[----:B------:R-:W1:Y:S01]  /*8020*/  S2R R3, SR_CTAID.Y ;  /* 0x0000000000037919 */ /* 0x000e620000002600 */
[----:B--2---:R-:W-:-:S03]  /*8030*/  CS2R R44, SRZ ;  /* 0x00000000002c7805 */ /* 0x004fc6000001ff00 */
[----:B------:R-:W2:Y:S04]  /*8040*/  S2R R6, SR_CTAID.X ;  /* 0x0000000000067919 */ /* 0x000ea80000002500 */
[----:B------:R-:W4:Y:S01]  /*8050*/  S2R R5, SR_CTAID.Z ;  /* 0x0000000000057919 */ /* 0x000f220000002700 */
[----:B---3--:R-:W-:-:S03]  /*8060*/  @P0 MOV R15, R40 ;  /* 0x00000028000f0202 */ /* 0x008fc60000000f00 */
[----:B------:R3:W3:Y:S04]  /*8070*/  LDS.128 R32, [R117] ;  /* 0x0000000075207984 */ /* 0x0006e80000000c00 */
[----:B------:R3:W3:Y:S01]  /*8080*/  LDS.128 R28, [R117+0x800] ;  /* 0x00080000751c7984 */ /* 0x0006e20000000c00 */
[C---:B-1----:R-:W-:Y:S01]  /*8090*/  @!P1 IMAD R13, R3.reuse, c[0x0][0x214], RZ ;  /* 0x00008500030d9a24 */ /* 0x042fe200078e02ff */
[----:B------:R-:W-:Y:S02]  /*80a0*/  @!P0 SHF.R.S32.HI R7, RZ, 0x1f, R3 ;  /* 0x0000001fff078819 */ /* 0x000fe40000011403 */
[----:B------:R1:W1:Y:S01]  /*80b0*/  LDS.128 R24, [R117+0x1000] ;  /* 0x0010000075187984 */ /* 0x0002620000000c00 */
[----:B------:R-:W-:Y:S01]  /*80c0*/  IMAD R14, R3, R14, RZ ;  /* 0x0000000e030e7224 */ /* 0x000fe200078e02ff */
[----:B------:R-:W-:-:S02]  /*80d0*/  @!P1 SEL R116, R13, R116, !P0 ;  /* 0x000000740d749207 */ /* 0x000fc40004000000 */
        /* <DEDUP_REMOVED lines=11> */
[----:B----4-:R-:W-:-:S02]  /*8190*/  IMAD R14, R5, R10, R14 ;  /* 0x0000000a050e7224 */ /* 0x010fc400078e020e */
        /* <DEDUP_REMOVED lines=29> */
.L_x_778:
[----:B------:R-:W-:Y:S05]  /*8370*/  BSYNC B0 ;  /* 0x0000000000007941 */ /* 0x000fea0003800000 */
.L_x_777:
[----:B------:R-:W-:Y:S01]  /*8380*/  IADD3 R2, P0, R130, R15, RZ ;  /* 0x0000000f82027210 */ /* 0x000fe20007f1e0ff */
[----:B------:R-:W-:Y:S01]  /*8390*/  BSSY B0, `(.L_x_779) ;  /* 0x0000013000007945 */ /* 0x000fe20003800000 */
[----:B------:R-:W-:Y:S02]  /*83a0*/  SHF.R.S32.HI R0, RZ, 0x1f, R5 ;  /* 0x0000001fff007819 */ /* 0x000fe40000011405 */
[----:B--2---:R-:W-:Y:S02]  /*83b0*/  IADD3.X R3, R131, R11, RZ, P0, !PT ;  /* 0x0000000b83037210 */ /* 0x004fe400007fe4ff */
[----:B------:R-:W-:Y:S01]  /*83c0*/  ISETP.GE.AND P0, PT, R128, R113, PT ;  /* 0x000000718000720c */ /* 0x000fe20003f06270 */
[----:B------:R-:W-:-:S04]  /*83d0*/  IMAD R0, R0, c[0x0][0x1f0], RZ ;  /* 0x00007c0000007a24 */ /* 0x000fc800078e02ff */
[C---:B------:R-:W-:Y:S02]  /*83e0*/  IMAD R0, R5.reuse, c[0x0][0x1f4], R0 ;  /* 0x00007d0005007a24 */ /* 0x040fe400078e0200 */
[----:B------:R-:W-:-:S05]  /*83f0*/  IMAD.WIDE.U32 R4, R5, c[0x0][0x1f0], R2 ;  /* 0x00007c0005047a25 */ /* 0x000fca00078e0002 */
        /* <DEDUP_REMOVED lines=9> */
[----:B---3--:R2:W-:Y:S04]  /*8490*/  STG.E.128 [R2.64], R32 ;  /* 0x0000002002007986 */ /* 0x0085e8000c101d08 */
[----:B-1----:R2:W-:Y:S04]  /*84a0*/  STG.E.128 [R2.64+0x40], R24 ;  /* 0x0000401802007986 */ /* 0x0025e8000c101d08 */
[----:B------:R2:W-:Y:S02]  /*84b0*/  STG.E.128 [R2.64+0x80], R16 ;  /* 0x0000801002007986 */ /* 0x0005e4000c101d08 */
.L_x_780:
[----:B------:R-:W-:Y:S05]  /*84c0*/  BSYNC B0 ;  /* 0x0000000000007941 */ /* 0x000fea0003800000 */
.L_x_779:
        /* <DEDUP_REMOVED lines=11> */
[----:B---3--:R-:W-:Y:S04]  /*8580*/  STG.E.128 [R2.64], R28 ;  /* 0x0000001c02007986 */ /* 0x008fe8000c101d08 */
[----:B-1----:R-:W-:Y:S04]  /*8590*/  STG.E.128 [R2.64+0x40], R20 ;  /* 0x0000401402007986 */ /* 0x002fe8000c101d08 */
[----:B------:R-:W-:Y:S01]  /*85a0*/  STG.E.128 [R2.64+0x80], R36 ;  /* 0x0000802402007986 */ /* 0x000fe2000c101d08 */
[----:B------:R-:W-:Y:S05]  /*85b0*/  EXIT ;  /* 0x000000000000794d */ /* 0x000fea0003800000 */
.L_x_766:
[----:B-1----:R-:W1:Y:S01]  /*85c0*/  LDC.U8 R3, c[0x0][0x329] ;  /* 0x0000ca40ff037b82 */ /* 0x002e620000000000 */
[----:B------:R-:W-:Y:S01]  /*85d0*/  ISETP.NE.AND P4, PT, R116, -0x1, PT ;  /* 0xffffffff7400780c */ /* 0x000fe20003f85270 */
[----:B------:R-:W-:Y:S01]  /*85e0*/  IMAD.IADD R119, R119, 0x1, -R100 ;  /* 0x0000000177777824 */ /* 0x000fe200078e0a64 */
[----:B------:R-:W-:Y:S01]  /*85f0*/  SHF.R.S32.HI R2, RZ, 0x1f, R93 ;  /* 0x0000001fff027819 */ /* 0x000fe2000001145d */
[----:B------:R-:W-:Y:S03]  /*8600*/  BSSY B0, `(.L_x_781) ;  /* 0x000003c000007945 */ /* 0x000fe60003800000 */
[----:B------:R-:W-:Y:S01]  /*8610*/  LEA.HI R2, R2, R93, RZ, 0x2 ;  /* 0x0000005d02027211 */ /* 0x000fe200078f10ff */
[----:B------:R-:W2:Y:S03]  /*8620*/  LDC.U8 R4, c[0x0][0x328] ;  /* 0x0000ca00ff047b82 */ /* 0x000ea60000000000 */
[----:B------:R-:W-:-:S02]  /*8630*/  LOP3.LUT R12, R2, 0x1ffffffc, RZ, 0xc0, !PT ;  /* 0x1ffffffc020c7812 */ /* 0x000fc400078ec0ff */
[----:B------:R-:W-:Y:S01]  /*8640*/  SHF.R.S32.HI R2, RZ, 0x2, R2 ;  /* 0x00000002ff027819 */ /* 0x000fe20000011402 */
[----:B------:R-:W-:Y:S01]  /*8650*/  @P4 IMAD.WIDE.U32 R8, R116, c[0x0][0x1e8], RZ ;  /* 0x00007a0074084a25 */ /* 0x000fe200078e00ff */
[----:B------:R-:W-:-:S03]  /*8660*/  @!P4 SHF.R.S32.HI R5, RZ, 0x1f, R0 ;  /* 0x0000001fff05c819 */ /* 0x000fc60000011400 */
[----:B------:R-:W-:Y:S02]  /*8670*/  @P4 IMAD R6, R116, c[0x0][0x1ec], R9 ;  /* 0x00007b0074064a24 */ /* 0x000fe400078e0209 */
[----:B------:R-:W-:Y:S01]  /*8680*/  @!P4 IMAD.WIDE.U32 R10, R0, c[0x0][0x1e0], RZ ;  /* 0x00007800000aca25 */ /* 0x000fe200078e00ff */
[----:B-1----:R-:W-:-:S03]  /*8690*/  ISETP.NE.AND P1, PT, R3, RZ, PT ;  /* 0x000000ff0300720c */ /* 0x002fc60003f25270 */
[----:B------:R-:W-:Y:S01]  /*86a0*/  @!P4 IMAD R5, R5, c[0x0][0x1e0], RZ ;  /* 0x000078000505ca24 */ /* 0x000fe200078e02ff */
[----:B------:R-:W-:Y:S01]  /*86b0*/  @!P4 MOV R8, R10 ;  /* 0x0000000a0008c202 */ /* 0x000fe20000000f00 */
[----:B------:R-:W-:Y:S02]  /*86c0*/  IMAD.IADD R7, R93, 0x1, -R12 ;  /* 0x000000015d077824 */ /* 0x000fe400078e0a0c */
[----:B------:R-:W-:Y:S01]  /*86d0*/  @!P4 IMAD R5, R0, c[0x0][0x1e4], R5 ;  /* 0x000079000005ca24 */ /* 0x000fe200078e0205 */
[----:B------:R-:W-:Y:S01]  /*86e0*/  CS2R R12, SRZ ;  /* 0x00000000000c7805 */ /* 0x000fe2000001ff00 */
[----:B------:R-:W-:Y:S01]  /*86f0*/  IMAD.SHL.U32 R7, R7, 0x8, RZ ;  /* 0x0000000807077824 */ /* 0x000fe200078e00ff */
[----:B--2---:R-:W-:Y:S02]  /*8700*/  ISETP.NE.AND P3, PT, R4, RZ, PT ;  /* 0x000000ff0400720c */ /* 0x004fe40003f65270 */
[----:B------:R-:W-:Y:S02]  /*8710*/  @!P4 IADD3 R6, R11, R5, RZ ;  /* 0x000000050b06c210 */ /* 0x000fe40007ffe0ff */
[----:B------:R-:W-:Y:S01]  /*8720*/  ISETP.NE.OR P2, PT, R3, RZ, !P3 ;  /* 0x000000ff0300720c */ /* 0x000fe20005f45670 */
[----:B------:R-:W-:-:S02]  /*8730*/  @P1 IMAD.MOV.U32 R4, RZ, RZ, c[0x0][0x210] ;  /* 0x00008400ff041624 */ /* 0x000fc400078e00ff */
[----:B------:R-:W-:Y:S01]  /*8740*/  @!P1 IMAD.MOV.U32 R3, RZ, RZ, c[0x0][0x214] ;  /* 0x00008500ff039624 */ /* 0x000fe200078e00ff */
[----:B------:R-:W-:Y:S01]  /*8750*/  ISETP.NE.OR P0, PT, R116, -0x1, P2 ;  /* 0xffffffff7400780c */ /* 0x000fe20001705670 */
[----:B------:R-:W-:-:S03]  /*8760*/  @P1 IMAD R9, R4, c[0x0][0x214], RZ ;  /* 0x0000850004091a24 */ /* 0x000fc600078e02ff */
[----:B------:R-:W-:Y:S01]  /*8770*/  @!P1 SEL R9, R3, c[0x0][0x234], !P3 ;  /* 0x00008d0003099a07 */ /* 0x000fe20005800000 */
[----:B------:R-:W-:Y:S01]  /*8780*/  @P1 IMAD.MOV.U32 R3, RZ, RZ, 0x1 ;  /* 0x00000001ff031424 */ /* 0x000fe200078e00ff */
[----:B------:R-:W-:-:S03]  /*8790*/  IADD3 R4, P3, R7, R8, RZ ;  /* 0x0000000807047210 */ /* 0x000fc60007f7e0ff */
[----:B------:R-:W-:Y:S01]  /*87a0*/  @!P1 IMAD R3, R9, c[0x0][0x1c0], RZ ;  /* 0x0000700009039a24 */ /* 0x000fe200078e02ff */
[----:B------:R-:W-:Y:S01]  /*87b0*/  LEA.HI.X.SX32 R5, R7, R6, 0x1, P3 ;  /* 0x0000000607057211 */ /* 0x000fe200018f0eff */
[----:B------:R-:W-:Y:S01]  /*87c0*/  @P1 IMAD.MOV.U32 R7, RZ, RZ, c[0x0][0x210] ;  /* 0x00008400ff071624 */ /* 0x000fe200078e00ff */
[----:B------:R-:W-:Y:S01]  /*87d0*/  @!P1 MOV R7, 0x1 ;  /* 0x0000000100079802 */ /* 0x000fe20000000f00 */
[C---:B------:R-:W-:Y:S01]  /*87e0*/  @!P0 IMAD R116, R0.reuse, c[0x0][0x214], RZ ;  /* 0x0000850000748a24 */ /* 0x040fe200078e02ff */
[----:B------:R-:W-:Y:S01]  /*87f0*/  SHF.R.S32.HI R6, RZ, 0x1f, R18 ;  /* 0x0000001fff067819 */ /* 0x000fe20000011412 */
[----:B------:R-:W-:Y:S02]  /*8800*/  IMAD R3, R0, R3, RZ ;  /* 0x0000000300037224 */ /* 0x000fe400078e02ff */
[--C-:B------:R-:W-:Y:S01]  /*8810*/  @!P2 IMAD.MOV.U32 R12, RZ, RZ, R116.reuse ;  /* 0x000000ffff0ca224 */ /* 0x100fe200078e0074 */
[----:B------:R-:W-:Y:S01]  /*8820*/  @!P2 SHF.R.S32.HI R13, RZ, 0x1f, R116 ;  /* 0x0000001fff0da819 */ /* 0x000fe20000011474 */
[----:B------:R-:W-:Y:S01]  /*8830*/  IMAD R15, R100, R7, RZ ;  /* 0x00000007640f7224 */ /* 0x000fe200078e02ff */
[----:B------:R-:W-:Y:S01]  /*8840*/  SEL R3, R3, RZ, P2 ;  /* 0x000000ff03037207 */ /* 0x000fe20001000000 */
[----:B------:R-:W-:Y:S01]  /*8850*/  IMAD R11, R6, c[0x0][0x1f0], RZ ;  /* 0x00007c00060b7a24 */ /* 0x000fe200078e02ff */
[----:B------:R-:W-:Y:S01]  /*8860*/  ISETP.GE.AND P2, PT, R2, R119, PT ;  /* 0x000000770200720c */ /* 0x000fe20003f46270 */
[----:B------:R-:W-:Y:S01]  /*8870*/  IMAD.WIDE.U32 R4, R18, c[0x0][0x1f0], R4 ;  /* 0x00007c0012047a25 */ /* 0x000fe200078e0004 */
[----:B------:R-:W-:-:S03]  /*8880*/  SHF.R.S32.HI R17, RZ, 0x1f, R15 ;  /* 0x0000001fff117819 */ /* 0x000fc6000001140f */
[C---:B------:R-:W-:Y:S01]  /*8890*/  IMAD R9, R18.reuse, R9, R3 ;  /* 0x0000000912097224 */ /* 0x040fe200078e0203 */
[----:B------:R-:W-:Y:S01]  /*88a0*/  SHF.R.S32.HI R3, RZ, 0x1f, R2 ;  /* 0x0000001fff037819 */ /* 0x000fe20000011402 */
[----:B------:R-:W-:-:S03]  /*88b0*/  IMAD R11, R18, c[0x0][0x1f4], R11 ;  /* 0x00007d00120b7a24 */ /* 0x000fc600078e020b */
        /* <DEDUP_REMOVED lines=16> */
.L_x_782:
[----:B------:R-:W-:Y:S05]  /*89c0*/  BSYNC B0 ;  /* 0x0000000000007941 */ /* 0x000fea0003800000 */
.L_x_781:
        /* <DEDUP_REMOVED lines=17> */
.L_x_784:
[----:B------:R-:W-:Y:S05]  /*8ae0*/  BSYNC B0 ;  /* 0x0000000000007941 */ /* 0x000fea0003800000 */
.L_x_783:
        /* <DEDUP_REMOVED lines=19> */
.L_x_785:
        /* <DEDUP_REMOVED lines=14> */
.L_x_1000:


//--------------------- .text._ZN5flash16flash_fwd_kernelI23Flash_fwd_kernel_traitsILi96ELi64ELi64ELi4ELb0ELb0EN7cutlass6half_tE19Flash_kernel_traitsILi96ELi64ELi64ELi4ES3_EELb1ELb1ELb0ELb1ELb0ELb0ELb0ELb0EEEvNS_16Flash_fwd_paramsE --------------------------
	.section	.text._ZN5flash16flash_fwd_kernelI23Flash_fwd_kernel_traitsILi96ELi64ELi64ELi4ELb0ELb0EN7cutlass6half_tE19Flash_kernel_traitsILi96ELi64ELi64ELi4ES3_EELb1ELb1ELb0ELb1ELb0ELb0ELb0ELb0EEEvNS_16Flash_fwd_paramsE,"ax",@progbits
	.sectioninfo	@"SHI_REGISTERS=159"
	.align	128
        .global         _ZN5flash16flash_fwd_kernelI23Flash_fwd_kernel_traitsILi96ELi64ELi64ELi4ELb0ELb0EN7cutlass6half_tE19Flash_kernel_traitsILi96ELi64ELi64ELi4ES3_EELb1ELb1ELb0ELb1ELb0ELb0ELb0ELb0EEEvNS_16Flash_fwd_paramsE
        .type           _ZN5flash16flash_fwd_kernelI23Flash_fwd_kernel_traitsILi96ELi64ELi64ELi4ELb0ELb0EN7cutlass6half_tE19Flash_kernel_traitsILi96ELi64ELi64ELi4ES3_EELb1ELb1ELb0ELb1ELb0ELb0ELb0ELb0EEEvNS_16Flash_fwd_paramsE,@function
        .size           _ZN5flash16flash_fwd_kernelI23Flash_fwd_kernel_traitsILi96ELi64ELi64ELi4ELb0ELb0EN7cutlass6half_tE19Flash_kernel_traitsILi96ELi64ELi64ELi4ES3_EELb1ELb1ELb0ELb1ELb0ELb0ELb0ELb0EEEvNS_16Flash_fwd_paramsE,(.L_x_1001 - _ZN5flash16flash_fwd_kernelI23Flash_fwd_kernel_traitsILi96ELi64ELi64ELi4ELb0ELb0EN7cutlass6half_tE19Flash_kernel_traitsILi96ELi64ELi64ELi4ES3_EELb1ELb1ELb0ELb1ELb0ELb0ELb0ELb0EEEvNS_16Flash_fwd_paramsE)
        .other          _ZN5flash16flash_fwd_kernelI23Flash_fwd_kernel_traitsILi96ELi64ELi64ELi4ELb0ELb0EN7cutlass6half_tE19Flash_kernel_traitsILi96ELi64ELi64ELi4ES3_EELb1ELb1ELb0ELb1ELb0ELb0ELb0ELb0EEEvNS_16Flash_fwd_paramsE,@"STO_CUDA_ENTRY STV_DEFAULT"
_ZN5flash16flash_fwd_kernelI23Flash_fwd_kernel_traitsILi96ELi64ELi64ELi4ELb0ELb0EN7cutlass6half_tE19Flash_kernel_traitsILi96ELi64ELi64ELi4ES3_EELb1ELb1ELb0ELb1ELb0ELb0ELb0ELb0EEEvNS_16Flash_fwd_paramsE:
.text._ZN5flash16flash_fwd_kernelI23Flash_fwd_kernel_traitsILi96ELi64ELi64ELi4ELb0ELb0EN7cutlass6half_tE19Flash_kernel_traitsILi96ELi64ELi64ELi4ES3_EELb1ELb1ELb0ELb1ELb0ELb0ELb0ELb0EEEvNS_16Flash_fwd_paramsE:
        /* <DEDUP_REMOVED lines=12> */
[----:B------:R-:W1:Y:S01]  /*00c0*/  LDC.U8 R2, c[0x0][0x312] ;  /* 0x0000c480ff027b82 */ /* 0x000e620000000000 */
[----:B------:R-:W-:Y:S02]  /*00d0*/  ISETP.NE.U32.AND P3, PT, RZ, c[0x0][0x240], PT ;  /* 0x00009000ff007a0c */ /* 0x000fe40003f65070 */
[----:B------:R-:W4:Y:S01]  /*00e0*/  S2R R18, SR_CTAID.X ;  /* 0x0000000000127919 */ /* 0x000f220000002500 */
[----:B------:R-:W-:Y:S02]  /*00f0*/  MOV R114, 0xffffffff ;  /* 0xffffffff00727802 */ /* 0x000fe40000000f00 */
[----:B------:R-:W-:Y:S01]  /*0100*/  ISETP.NE.AND.EX P3, PT, RZ, c[0x0][0x244], PT, P3 ;  /* 0x00009100ff007a0c */ /* 0x000fe20003f65330 */
[----:B------:R-:W4:Y:S04]  /*0110*/  S2R R23, SR_CTAID.Y ;  /* 0x0000000000177919 */ /* 0x000f280000002600 */
[----:B------:R-:W4:Y:S04]  /*0120*/  S2R R26, SR_CTAID.Z ;  /* 0x00000000001a7919 */ /* 0x000f280000002700 */
[----:B------:R-:W4:Y:S01]  /*0130*/  S2R R0, SR_TID.X ;  /* 0x0000000000007919 */ /* 0x000f220000002100 */
[----:B-1----:R-:W-:-:S02]  /*0140*/  ISETP.NE.AND P4, PT, R2, RZ, PT ;  /* 0x000000ff0200720c */ /* 0x002fc40003f85270 */
[----:B----4-:R-:W-:-:S04]  /*0150*/  LOP3.LUT R3, R26, R18, R23, 0xfe, !PT ;  /* 0x000000121a037212 */ /* 0x010fc800078efe17 */
[----:B------:R-:W-:-:S13]  /*0160*/  LOP3.LUT P2, RZ, R3, R0, RZ, 0xfc, !PT ;  /* 0x0000000003ff7212 */ /* 0x000fda000784fcff */
[----:B------:R-:W-:Y:S02]  /*0170*/  @!P2 IMAD.MOV.U32 R12, RZ, RZ, c[0x0][0x308] ;  /* 0x0000c200ff0ca624 */ /* 0x000fe400078e00ff */
[----:B------:R-:W-:Y:S01]  /*0180*/  @!P2 IMAD.MOV.U32 R13, RZ, RZ, c[0x0][0x30c] ;  /* 0x0000c300ff0da624 */ /* 0x000fe200078e00ff */
[----:B--2---:R-:W1:Y:S08]  /*0190*/  @P1 R2UR UR24, R8 ;  /* 0x00000000081813c2 */ /* 0x004e7000000e0000 */
[----:B------:R-:W2:Y:S01]  /*01a0*/  @P1 R2UR UR25, R9 ;  /* 0x00000000091913c2 */ /* 0x000ea200000e0000 */
[----:B---3--:R-:W-:-:S02]  /*01b0*/  @P1 IADD3 R92, P0, R6, c[0x0][0x300], RZ ;  /* 0x0000c000065c1a10 */ /* 0x008fc40007f1e0ff */
[----:B------:R-:W-:-:S03]  /*01c0*/  MOV R6, 0x4 ;  /* 0x0000000400067802 */ /* 0x000fc60000000f00 */
[----:B------:R-:W-:Y:S01]  /*01d0*/  @P1 IMAD.X R5, RZ, RZ, R7, P0 ;  /* 0x000000ffff051224 */ /* 0x000fe200000e0607 */
[----:B------:R-:W-:Y:S01]  /*01e0*/  ISETP.NE.U32.AND P0, PT, RZ, c[0x0][0x250], PT ;  /* 0x00009400ff007a0c */ /* 0x000fe20003f05070 */
[----:B------:R-:W-:Y:S01]  /*01f0*/  IMAD.WIDE R16, R23, R6, c[0x0][0x240] ;  /* 0x0000900017107625 */ /* 0x000fe200078e0206 */
[----:B------:R-:W-:Y:S02]  /*0200*/  ISETP.EQ.U32.AND P1, PT, RZ, c[0x0][0x248], PT ;  /* 0x00009200ff007a0c */ /* 0x000fe40003f22070 */
[----:B------:R-:W-:Y:S01]  /*0210*/  ISETP.NE.AND.EX P0, PT, RZ, c[0x0][0x254], PT, P0 ;  /* 0x00009500ff007a0c */ /* 0x000fe20003f05300 */
[----:B------:R-:W-:Y:S01]  /*0220*/  @!P2 IMAD.MOV.U32 R93, RZ, RZ, R5 ;  /* 0x000000ffff5da224 */ /* 0x000fe200078e0005 */
[----:B------:R-:W-:Y:S01]  /*0230*/  ISETP.EQ.OR.EX P1, PT, RZ, c[0x0][0x24c], !P4, P1 ;  /* 0x00009300ff007a0c */ /* 0x000fe20006722710 */
[----:B-1----:R-:W-:-:S03]  /*0240*/  IMAD.U32 R2, RZ, RZ, UR24 ;  /* 0x00000018ff027e24 */ /* 0x002fc6000f8e00ff */
[----:B------:R-:W-:Y:S01]  /*0250*/  @!P2 STG.E.64 [R12.64+0x8], R92 ;  /* 0x0000085c0c00a986 */ /* 0x000fe2000c101b16 */
[----:B--2---:R-:W-:-:S05]  /*0260*/  IMAD.U32 R3, RZ, RZ, UR25 ;  /* 0x00000019ff037e24 */ /* 0x004fca000f8e00ff */
[----:B------:R1:W-:Y:S04]  /*0270*/  @!P2 STG.E.64 [R12.64], R2 ;  /* 0x000000020c00a986 */ /* 0x0003e8000c101b16 */
[----:B------:R-:W2:Y:S04]  /*0280*/  @P3 LDG.E R114, [R16.64] ;  /* 0x0000001610723981 */ /* 0x000ea8000c1e1900 */
[----:B------:R-:W2:Y:S01]  /*0290*/  @P3 LDG.E R121, [R16.64+0x4] ;  /* 0x0000041610793981 */ /* 0x000ea2000c1e1900 */
[----:B------:R-:W-:Y:S01]  /*02a0*/  ISETP.NE.U32.AND P2, PT, RZ, c[0x0][0x248], PT ;  /* 0x00009200ff007a0c */ /* 0x000fe20003f45070 */
[----:B------:R-:W-:-:S02]  /*02b0*/  IMAD.MOV.U32 R4, RZ, RZ, RZ ;  /* 0x000000ffff047224 */ /* 0x000fc400078e00ff */
[----:B------:R-:W-:Y:S01]  /*02c0*/  IMAD.MOV.U32 R11, RZ, RZ, -0x1 ;  /* 0xffffffffff0b7424 */ /* 0x000fe200078e00ff */
[----:B------:R-:W-:Y:S01]  /*02d0*/  ISETP.NE.AND.EX P2, PT, RZ, c[0x0][0x24c], PT, P2 ;  /* 0x00009300ff007a0c */ /* 0x000fe20003f45320 */
[----:B------:R-:W-:-:S04]  /*02e0*/  @P0 IMAD.WIDE R14, R23, R6, c[0x0][0x250] ;  /* 0x00009400170e0625 */ /* 0x000fc800078e0206 */
[C---:B------:R-:W-:Y:S01]  /*02f0*/  IMAD.WIDE R8, R23.reuse, R6, c[0x0][0x248] ;  /* 0x0000920017087625 */ /* 0x040fe200078e0206 */
[----:B------:R3:W5:Y:S04]  /*0300*/  @P0 LDG.E R4, [R14.64] ;  /* 0x000000160e040981 */ /* 0x000768000c1e1900 */
[----:B------:R3:W5:Y:S01]  /*0310*/  @!P1 LDG.E R11, [R8.64] ;  /* 0x00000016080b9981 */ /* 0x000762000c1e1900 */
[----:B-1----:R-:W-:Y:S01]  /*0320*/  SHF.R.S32.HI R3, RZ, 0x1f, R0 ;  /* 0x0000001fff037819 */ /* 0x002fe20000011400 */
[----:B------:R-:W-:-:S03]  /*0330*/  IMAD R2, R23, c[0x0][0x1c0], R26 ;  /* 0x0000700017027a24 */ /* 0x000fc600078e021a */
[----:B------:R-:W-:Y:S01]  /*0340*/  LEA.HI R13, R3, R0, RZ, 0x5 ;  /* 0x00000000030d7211 */ /* 0x000fe200078f28ff */
[----:B------:R-:W-:-:S03]  /*0350*/  IMAD.SHL.U32 R2, R2, 0x20, RZ ;  /* 0x0000002002027824 */ /* 0x000fc600078e00ff */
[----:B------:R-:W-:-:S04]  /*0360*/  LOP3.LUT R21, R13, 0xffffffe0, RZ, 0xc0, !PT ;  /* 0xffffffe00d157812 */ /* 0x000fc800078ec0ff */
        /* <DEDUP_REMOVED lines=12> */
.L_x_786:
[----:B---3--:R-:W-:Y:S02]  /*0430*/  MOV R5, c[0x0][0x218] ;  /* 0x0000860000057a02 */ /* 0x008fe40000000f00 */
.L_x_787:
        /* <DEDUP_REMOVED lines=26> */
[----:B------:R-:W-:Y:S02]  /*05e0*/  ISETP.NE.AND P0, PT, R11, -0x1, PT ;  /* 0xffffffff0b00780c */ /* 0x000fe40003f05270 */
[----:B------:R-:W-:-:S09]  /*05f0*/  SHF.R.S32.HI R27, RZ, 0x1f, R26 ;  /* 0x0000001fff1b7819 */ /* 0x000fd2000001141a */
        /* <DEDUP_REMOVED lines=22> */
.L_x_789:
[----:B-1----:R-:W-:-:S04]  /*0760*/  IABS R9, c[0x0][0x1c8] ;  /* 0x0000720000097a13 */ /* 0x002fc80000000000 */
[----:B------:R-:W1:Y:S08]  /*0770*/  I2F.RP R10, R9 ;  /* 0x00000009000a7306 */ /* 0x000e700000209400 */
[----:B-1----:R-:W1:Y:S02]  /*0780*/  MUFU.RCP R14, R10 ;  /* 0x0000000a000e7308 */ /* 0x002e640000001000 */
[----:B-1----:R-:W-:Y:S01]  /*0790*/  IADD3 R14, R14, 0xffffffe, RZ ;  /* 0x0ffffffe0e0e7810 */ /* 0x002fe20007ffe0ff */
[----:B------:R-:W-:-:S05]  /*07a0*/  @P0 IMAD.IADD R10, R4, 0x1, R11 ;  /* 0x00000001040a0824 */ /* 0x000fca00078e020b */
        /* <DEDUP_REMOVED lines=17> */
[----:B------:R-:W-:-:S08]  /*08c0*/  @P0 IMAD R10, R10, c[0x0][0x1a4], R9 ;  /* 0x000069000a0a0a24 */ /* 0x000fd000078e0209 */
[----:B------:R-:W-:-:S04]  /*08d0*/  @P3 IADD3 R96, R96, 0x1, RZ ;  /* 0x0000000160603810 */ /* 0x000fc80007ffe0ff */
[----:B------:R-:W-:Y:S02]  /*08e0*/  @!P1 IADD3 R96, -R96, RZ, RZ ;  /* 0x000000ff60609210 */ /* 0x000fe40007ffe1ff */
        /* <DEDUP_REMOVED lines=12> */
.L_x_790:
[CC--:B------:R-:W-:Y:S01]  /*09b0*/  LEA.HI R31, R3.reuse, R0.reuse, RZ, 0x2 ;  /* 0x00000000031f7211 */ /* 0x0c0fe200078f10ff */
[----:B------:R-:W-:Y:S01]  /*09c0*/  BSSY B0, `(.L_x_791) ;  /* 0x0000060000007945 */ /* 0x000fe20003800000 */
[-C--:B------:R-:W-:Y:S02]  /*09d0*/  LEA.HI R11, R3, R0.reuse, RZ, 0x3 ;  /* 0x00000000030b7211 */ /* 0x080fe400078f18ff */
[----:B------:R-:W-:Y:S02]  /*09e0*/  LOP3.LUT R5, R31, 0xfffffffc, RZ, 0xc0, !PT ;  /* 0xfffffffc1f057812 */ /* 0x000fe400078ec0ff */
[----:B------:R-:W-:Y:S02]  /*09f0*/  SHF.R.S32.HI R16, RZ, 0x3, R11 ;  /* 0x00000003ff107819 */ /* 0x000fe4000001140b */
[----:B------:R-:W-:Y:S01]  /*0a00*/  LEA.HI R12, R3, R0, RZ, 0x4 ;  /* 0x00000000030c7211 */ /* 0x000fe200078f20ff */
[----:B------:R-:W-:Y:S01]  /*0a10*/  IMAD.IADD R126, R0, 0x1, -R5 ;  /* 0x00000001007e7824 */ /* 0x000fe200078e0a05 */
[----:B------:R-:W-:Y:S01]  /*0a20*/  SHF.R.S32.HI R24, RZ, 0x2, R31 ;  /* 0x00000002ff187819 */ /* 0x000fe2000001141f */
[----:B------:R-:W-:Y:S01]  /*0a30*/  IMAD.SHL.U32 R9, R16, 0x40, RZ ;  /* 0x0000004010097824 */ /* 0x000fe200078e00ff */
[----:B------:R-:W-:Y:S01]  /*0a40*/  LOP3.LUT R15, R12, 0xfffffff0, RZ, 0xc0, !PT ;  /* 0xfffffff00c0f7812 */ /* 0x000fe200078ec0ff */
[----:B------:R-:W-:Y:S01]  /*0a50*/  IMAD.SHL.U32 R126, R126, 0x8, RZ ;  /* 0x000000087e7e7824 */ /* 0x000fe200078e00ff */
[----:B------:R-:W-:-:S02]  /*0a60*/  LEA.HI R31, R31, R24, RZ, 0x1 ;  /* 0x000000181f1f7211 */ /* 0x000fc400078f08ff */
[----:B------:R-:W-:Y:S01]  /*0a70*/  LOP3.LUT R9, R9, 0xc0, RZ, 0xc0, !PT ;  /* 0x000000c009097812 */ /* 0x000fe200078ec0ff */
[----:B------:R-:W-:Y:S01]  /*0a80*/  IMAD.IADD R15, R0, 0x1, -R15 ;  /* 0x00000001000f7824 */ /* 0x000fe200078e0a0f */
[----:B------:R-:W-:Y:S02]  /*0a90*/  SHF.R.S32.HI R25, RZ, 0x1f, R24 ;  /* 0x0000001fff197819 */ /* 0x000fe40000011418 */
[--C-:B------:R-:W-:Y:S02]  /*0aa0*/  SHF.R.S32.HI R127, RZ, 0x1f, R126.reuse ;  /* 0x0000001fff7f7819 */ /* 0x100fe4000001147e */
[--C-:B------:R-:W-:Y:S01]  /*0ab0*/  LOP3.LUT R4, R9, 0x18, R126.reuse, 0xf8, !PT ;  /* 0x0000001809047812 */ /* 0x100fe200078ef87e */
[----:B------:R-:W-:Y:S01]  /*0ac0*/  IMAD R29, R25, c[0x0][0x198], RZ ;  /* 0x00006600191d7a24 */ /* 0x000fe200078e02ff */
[----:B------:R-:W-:Y:S01]  /*0ad0*/  SHF.R.U32.HI R9, RZ, 0x3, R9 ;  /* 0x00000003ff097819 */ /* 0x000fe20000011609 */
[----:B------:R-:W-:Y:S01]  /*0ae0*/  IMAD.WIDE.U32 R32, R24, c[0x0][0x198], R126 ;  /* 0x0000660018207a25 */ /* 0x000fe200078e007e */
[----:B------:R-:W-:-:S02]  /*0af0*/  LOP3.LUT R31, R31, 0x7fffffe, RZ, 0xc0, !PT ;  /* 0x07fffffe1f1f7812 */ /* 0x000fc400078ec0ff */
[----:B------:R-:W-:Y:S01]  /*0b00*/  LOP3.LUT R9, R4, R9, RZ, 0x3c, !PT ;  /* 0x0000000904097212 */ /* 0x000fe200078e3cff */
[C---:B------:R-:W-:Y:S01]  /*0b10*/  IMAD R4, R24.reuse, c[0x0][0x19c], R29 ;  /* 0x0000670018047a24 */ /* 0x040fe200078e021d */
[----:B------:R-:W-:Y:S01]  /*0b20*/  SHF.R.S32.HI R13, RZ, 0x5, R13 ;  /* 0x00000005ff0d7819 */ /* 0x000fe2000001140d */
[----:B------:R-:W-:Y:S01]  /*0b30*/  IMAD.IADD R118, R24, 0x1, -R31 ;  /* 0x0000000118767824 */ /* 0x000fe200078e0a1f */
[----:B------:R-:W-:Y:S01]  /*0b40*/  LEA.HI R5, R15, R15, RZ, 0x1 ;  /* 0x0000000f0f057211 */ /* 0x000fe200078f08ff */
[----:B------:R-:W-:Y:S01]  /*0b50*/  IMAD R3, R25, c[0x0][0x1a0], RZ ;  /* 0x0000680019037a24 */ /* 0x000fe200078e02ff */
[----:B------:R-:W-:Y:S01]  /*0b60*/  IADD3 R28, P0, R126, R28, RZ ;  /* 0x0000001c7e1c7210 */ /* 0x000fe20007f1e0ff */
[----:B------:R-:W-:Y:S01]  /*0b70*/  IMAD.WIDE.U32 R30, R24, c[0x0][0x1a0], R126 ;  /* 0x00006800181e7a25 */ /* 0x000fe200078e007e */
[----:B------:R-:W-:Y:S02]  /*0b80*/  IADD3 R122, P1, R122, R32, RZ ;  /* 0x000000207a7a7210 */ /* 0x000fe40007f3e0ff */
[----:B------:R-:W-:Y:S01]  /*0b90*/  SHF.R.S32.HI R20, RZ, 0x1, R5 ;  /* 0x00000001ff147819 */ /* 0x000fe20000011405 */
[----:B------:R-:W-:Y:S01]  /*0ba0*/  IMAD.X R29, R127, 0x1, R17, P0 ;  /* 0x000000017f1d7824 */ /* 0x000fe200000e0611 */
[----:B------:R-:W-:Y:S01]  /*0bb0*/  SHF.R.S32.HI R19, RZ, 0x1f, R5 ;  /* 0x0000001fff137819 */ /* 0x000fe20000011405 */
[----:B------:R-:W-:Y:S01]  /*0bc0*/  IMAD R3, R24, c[0x0][0x1a4], R3 ;  /* 0x0000690018037a24 */ /* 0x000fe200078e0203 */
[----:B------:R-:W-:Y:S01]  /*0bd0*/  IADD3.X R123, R7, R33, R4, P1, !PT ;  /* 0x00000021077b7210 */ /* 0x000fe20000ffe404 */
[----:B------:R-:W-:Y:S01]  /*0be0*/  IMAD R118, R13, 0x8, R118 ;  /* 0x000000080d767824 */ /* 0x000fe200078e0276 */
[----:B------:R-:W-:Y:S01]  /*0bf0*/  IADD3 R8, P0, R8, R30, RZ ;  /* 0x0000001e08087210 */ /* 0x000fe20007f1e0ff */
[----:B------:R-:W-:Y:S01]  /*0c00*/  IMAD.IADD R7, R121, 0x1, -R22 ;  /* 0x0000000179077824 */ /* 0x000fe200078e0a16 */
[----:B------:R-:W-:Y:S01]  /*0c10*/  LEA.HI R17, R19, R20, RZ, 0x2 ;  /* 0x0000001413117211 */ /* 0x000fe200078f10ff */
[----:B------:R-:W-:Y:S01]  /*0c20*/  IMAD.U32 R118, R118, 0x20, R9 ;  /* 0x0000002076767824 */ /* 0x000fe200078e0009 */
[----:B------:R-:W-:Y:S01]  /*0c30*/  IADD3.X R9, R10, R31, R3, P0, !PT ;  /* 0x0000001f0a097210 */ /* 0x000fe200007fe403 */
[----:B------:R-:W-:Y:S01]  /*0c40*/  IMAD R31, R27, c[0x0][0x1a8], RZ ;  /* 0x00006a001b1f7a24 */ /* 0x000fe200078e02ff */
[----:B------:R-:W-:Y:S01]  /*0c50*/  ISETP.GE.AND P0, PT, R24, R7, PT ;  /* 0x000000071800720c */ /* 0x000fe20003f06270 */
[----:B------:R-:W-:Y:S01]  /*0c60*/  IMAD.WIDE.U32 R122, R96, c[0x0][0x1b0], R122 ;  /* 0x00006c00607a7a25 */ /* 0x000fe200078e007a */
[----:B------:R-:W-:-:S02]  /*0c70*/  SHF.R.S32.HI R14, RZ, 0x1f, R96 ;  /* 0x0000001fff0e7819 */ /* 0x000fc40000011460 */
[----:B------:R-:W-:Y:S01]  /*0c80*/  LOP3.LUT R17, R17, 0xfffffffc, RZ, 0xc0, !PT ;  /* 0xfffffffc11117812 */ /* 0x000fe200078ec0ff */
[----:B------:R-:W-:Y:S01]  /*0c90*/  IMAD.MOV.U32 R3, RZ, RZ, 0x10 ;  /* 0x00000010ff037424 */ /* 0x000fe200078e00ff */
[----:B------:R-:W-:Y:S01]  /*0ca0*/  IADD3 R120, R126, 0x20, RZ ;  /* 0x000000207e787810 */ /* 0x000fe20007ffe0ff */
[----:B------:R-:W-:Y:S01]  /*0cb0*/  IMAD R125, R14, c[0x0][0x1b0], RZ ;  /* 0x00006c000e7d7a24 */ /* 0x000fe200078e02ff */
[----:B------:R-:W-:Y:S01]  /*0cc0*/  IADD3 R119, R126, 0x40, RZ ;  /* 0x000000407e777810 */ /* 0x000fe20007ffe0ff */
[----:B------:R-:W-:Y:S02]  /*0cd0*/  IMAD.IADD R17, R20, 0x1, -R17 ;  /* 0x0000000114117824 */ /* 0x000fe400078e0a11 */
[----:B------:R-:W-:Y:S02]  /*0ce0*/  IMAD R99, R14, c[0x0][0x1b8], RZ ;  /* 0x00006e000e637a24 */ /* 0x000fe400078e02ff */
[C---:B------:R-:W-:Y:S01]  /*0cf0*/  IMAD R125, R96.reuse, c[0x0][0x1b4], R125 ;  /* 0x00006d00607d7a24 */ /* 0x040fe200078e027d */
[----:B------:R-:W-:Y:S01]  /*0d00*/  LOP3.LUT P1, RZ, R17, 0x2, RZ, 0xc0, !PT ;  /* 0x0000000211ff7812 */ /* 0x000fe2000782c0ff */
[----:B------:R-:W-:-:S02]  /*0d10*/  IMAD R99, R96, c[0x0][0x1bc], R99 ;  /* 0x00006f0060637a24 */ /* 0x000fc400078e0263 */
[----:B------:R-:W-:Y:S01]  /*0d20*/  IMAD.WIDE.U32 R96, R96, c[0x0][0x1b8], R8 ;  /* 0x00006e0060607a25 */ /* 0x000fe200078e0008 */
[----:B------:R-:W-:-:S03]  /*0d30*/  SEL R4, R3, 0xfffffff0, !P1 ;  /* 0xfffffff003047807 */ /* 0x000fc60004800000 */
[C---:B------:R-:W-:Y:S02]  /*0d40*/  IMAD R31, R26.reuse, c[0x0][0x1ac], R31 ;  /* 0x00006b001a1f7a24 */ /* 0x040fe400078e021f */
        /* <DEDUP_REMOVED lines=39> */
.L_x_792:
[----:B------:R-:W-:Y:S05]  /*0fc0*/  BSYNC B0 ;  /* 0x0000000000007941 */ /* 0x000fea0003800000 */
.L_x_791:
        /* <DEDUP_REMOVED lines=40> */
.L_x_794:
[----:B------:R-:W-:Y:S05]  /*1250*/  BSYNC B0 ;  /* 0x0000000000007941 */ /* 0x000fea0003800000 */
.L_x_793:
        /* <DEDUP_REMOVED lines=14> */
[C---:B--2---:R-:W-:Y:S01]  /*1340*/  @!P3 LEA R32, P4, R28.reuse, c[0x0][0x168], 0x1 ;  /* 0x00005a001c20ba11 */ /* 0x044fe200078808ff */
        /* <DEDUP_REMOVED lines=23> */
.L_x_796:
[----:B------:R-:W-:Y:S05]  /*14c0*/  BSYNC B0 ;  /* 0x0000000000007941 */ /* 0x000fea0003800000 */
.L_x_795:
        /* <DEDUP_REMOVED lines=34> */
.L_x_798:
[----:B------:R-:W-:Y:S05]  /*16f0*/  BSYNC B0 ;  /* 0x0000000000007941 */ /* 0x000fea0003800000 */
.L_x_797:
        /* <DEDUP_REMOVED lines=8> */
[----:B--2---:R-:W-:Y:S02]  /*1780*/  @P2 LEA R28, P0, R26, c[0x0][0x318], 0x2 ;  /* 0x0000c6001a1c2a11 */ /* 0x004fe400078010ff */
[----:B------:R-:W-:Y:S01]  /*1790*/  LOP3.LUT R11, R11, 0xfffffff8, RZ, 0xc0, !PT ;  /* 0xfffffff80b0b7812 */ /* 0x000fe200078ec0ff */
[----:B------:R-:W-:Y:S01]  /*17a0*/  @P2 IMAD R10, R23, c[0x0][0x324], R10 ;  /* 0x0000c900170a2a24 */ /* 0x000fe200078e020a */
[----:B------:R-:W-:Y:S01]  /*17b0*/  SHF.R.S32.HI R14, RZ, 0x1f, R15 ;  /* 0x0000001fff0e7819 */ /* 0x000fe2000001140f */
[----:B------:R-:W-:-:S04]  /*17c0*/  DEPBAR.LE SB0, 0x0 ;  /* 0x000080000000791a */ /* 0x000fc80000000000 */
[----:B------:R-:W-:-:S05]  /*17d0*/  @P2 IMAD.IADD R10, R27, 0x1, R10 ;  /* 0x000000011b0a2824 */ /* 0x000fca00078e020a */
[----:B------:R-:W-:-:S05]  /*17e0*/  @P2 LEA.HI.X R29, R26, c[0x0][0x31c], R10, 0x2, P0 ;  /* 0x0000c7001a1d2a11 */ /* 0x000fca00000f140a */
[----:B------:R-:W2:Y:S01]  /*17f0*/  @P2 LDG.E R10, [R28.64] ;  /* 0x000000161c0a2981 */ /* 0x000ea2000c1e1900 */
[----:B------:R-:W-:Y:S01]  /*1800*/  IMAD.IADD R5, R15, 0x1, -R20 ;  /* 0x000000010f057824 */ /* 0x000fe200078e0a14 */
[----:B------:R-:W-:Y:S01]  /*1810*/  SHF.R.S32.HI R19, RZ, 0x4, R12 ;  /* 0x00000004ff137819 */ /* 0x000fe2000001140c */
[----:B------:R-:W-:Y:S01]  /*1820*/  IMAD.IADD R20, R0, 0x1, -R11 ;  /* 0x0000000100147824 */ /* 0x000fe200078e0a0b */
[----:B------:R-:W-:Y:S01]  /*1830*/  LEA.HI R15, R14, R15, RZ, 0x3 ;  /* 0x0000000f0e0f7211 */ /* 0x000fe200078f18ff */
[----:B------:R-:W-:Y:S01]  /*1840*/  IMAD.SHL.U32 R17, R17, 0x40, RZ ;  /* 0x0000004011117824 */ /* 0x000fe200078e00ff */
[----:B------:R-:W-:Y:S01]  /*1850*/  LEA.HI R12, R12, R19, RZ, 0x1 ;  /* 0x000000130c0c7211 */ /* 0x000fe200078f08ff */
[----:B------:R-:W-:Y:S01]  /*1860*/  IMAD R93, R18, 0x4, R13 ;  /* 0x00000004125d7824 */ /* 0x000fe200078e020d */
[----:B------:R-:W-:Y:S01]  /*1870*/  LEA.HI R14, R20, R20, RZ, 0x1 ;  /* 0x00000014140e7211 */ /* 0x000fe200078f08ff */
[----:B------:R-:W-:Y:S01]  /*1880*/  IMAD.SHL.U32 R15, R15, 0x20, RZ ;  /* 0x000000200f0f7824 */ /* 0x000fe200078e00ff */
[----:B------:R-:W-:Y:S01]  /*1890*/  LOP3.LUT R12, R12, 0xfffffffe, RZ, 0xc0, !PT ;  /* 0xfffffffe0c0c7812 */ /* 0x000fe200078ec0ff */
[----:B------:R-:W-:Y:S01]  /*18a0*/  IMAD.SHL.U32 R16, R16, 0x8, RZ ;  /* 0x0000000810107824 */ /* 0x000fe200078e00ff */
[----:B------:R-:W-:Y:S01]  /*18b0*/  LOP3.LUT R11, R14, 0x7fffffe, RZ, 0xc0, !PT ;  /* 0x07fffffe0e0b7812 */ /* 0x000fe200078ec0ff */
[----:B------:R-:W-:Y:S01]  /*18c0*/  USHF.L.U64.HI UR18, UR20, UR18, UR21 ;  /* 0x0000001214127299 */ /* 0x000fe20008010215 */
[----:B------:R-:W-:Y:S01]  /*18d0*/  ISETP.GE.AND P0, PT, R24, R8, PT ;  /* 0x000000081800720c */ /* 0x000fe20003f06270 */
[----:B------:R-:W-:Y:S01]  /*18e0*/  BAR.SYNC.DEFER_BLOCKING 0x0 ;  /* 0x0000000000007b1d */ /* 0x000fe20000010000 */
[----:B------:R-:W-:Y:S01]  /*18f0*/  IMAD.IADD R12, R19, 0x1, -R12 ;  /* 0x00000001130c7824 */ /* 0x000fe200078e0a0c */
[----:B------:R-:W-:Y:S01]  /*1900*/  SHF.R.S32.HI R14, RZ, 0x1, R14 ;  /* 0x00000001ff0e7819 */ /* 0x000fe2000001140e */
[----:B------:R-:W-:Y:S01]  /*1910*/  IMAD.IADD R19, R20, 0x1, -R11 ;  /* 0x0000000114137824 */ /* 0x000fe200078e0a0b */
[----:B------:R-:W-:Y:S01]  /*1920*/  SHF.R.S32.HI R20, RZ, 0x1f, R13 ;  /* 0x0000001fff147819 */ /* 0x000fe2000001140d */
[----:B------:R-:W-:Y:S01]  /*1930*/  IMAD R11, R13, 0x10, R22 ;  /* 0x000000100d0b7824 */ /* 0x000fe200078e0216 */
[C---:B------:R-:W-:Y:S01]  /*1940*/  LOP3.LUT P1, RZ, R14.reuse, 0x2, RZ, 0xc0, !PT ;  /* 0x000000020eff7812 */ /* 0x040fe2000782c0ff */
[----:B------:R-:W-:Y:S01]  /*1950*/  IMAD.SHL.U32 R14, R14, 0x40, RZ ;  /* 0x000000400e0e7824 */ /* 0x000fe200078e00ff */
[----:B------:R-:W-:Y:S01]  /*1960*/  LEA.HI R20, R20, R13, RZ, 0x2 ;  /* 0x0000000d14147211 */ /* 0x000fe200078f10ff */
[----:B------:R-:W-:Y:S01]  /*1970*/  IMAD.SHL.U32 R18, R12, 0x8, RZ ;  /* 0x000000080c127824 */ /* 0x000fe200078e00ff */
[----:B------:R-:W-:Y:S01]  /*1980*/  LOP3.LUT R22, R15, 0xffffff00, RZ, 0xc0, !PT ;  /* 0xffffff000f167812 */ /* 0x000fe200078ec0ff */
[----:B------:R-:W-:Y:S01]  /*1990*/  USHF.L.U32 UR19, UR20, 0x6, URZ ;  /* 0x0000000614137899 */ /* 0x000fe2000800063f */
[----:B------:R-:W-:Y:S01]  /*19a0*/  LOP3.LUT R20, R20, 0xfffffffc, RZ, 0xc0, !PT ;  /* 0xfffffffc14147812 */ /* 0x000fe200078ec0ff */
[----:B------:R-:W-:Y:S01]  /*19b0*/  IMAD R24, R88, UR18, RZ ;  /* 0x0000001258187c24 */ /* 0x000fe2000f8e02ff */
[----:B------:R-:W-:Y:S01]  /*19c0*/  SHF.R.S32.HI R116, RZ, 0x1f, R21 ;  /* 0x0000001fff747819 */ /* 0x000fe20000011415 */
[----:B------:R-:W-:Y:S01]  /*19d0*/  IMAD.MOV.U32 R98, RZ, RZ, R96 ;  /* 0x000000ffff627224 */ /* 0x000fe200078e0060 */
[----:B------:R-:W-:Y:S01]  /*19e0*/  LOP3.LUT R17, R17, 0xc0, RZ, 0xc0, !PT ;  /* 0x000000c011117812 */ /* 0x000fe200078ec0ff */
[C---:B------:R-:W-:Y:S01]  /*19f0*/  IMAD.IADD R115, R13.reuse, 0x1, -R20 ;  /* 0x000000010d737824 */ /* 0x040fe200078e0a14 */
[----:B------:R-:W-:Y:S01]  /*1a00*/  LOP3.LUT R15, R14, 0xc0, RZ, 0xc0, !PT ;  /* 0x000000c00e0f7812 */ /* 0x000fe200078ec0ff */
[----:B------:R-:W-:Y:S01]  /*1a10*/  IMAD R14, R13, 0x200, R22 ;  /* 0x000002000d0e7824 */ /* 0x000fe200078e0216 */
[----:B------:R-:W-:Y:S01]  /*1a20*/  LEA.HI R116, R116, R21, RZ, 0x2 ;  /* 0x0000001574747211 */ /* 0x000fe200078f10ff */
[----:B------:R-:W2:Y:S01]  /*1a30*/  @P2 MUFU.RCP R13, c[0x0][0x238] ;  /* 0x00008e00000d2b08 */ /* 0x000ea20000001000 */
[----:B------:R-:W-:Y:S01]  /*1a40*/  LOP3.LUT R18, R17, 0x8, R18, 0xf8, !PT ;  /* 0x0000000811127812 */ /* 0x000fe200078ef812 */
[----:B------:R-:W-:Y:S01]  /*1a50*/  IMAD R14, R5, 0x20, R14 ;  /* 0x00000020050e7824 */ /* 0x000fe200078e020e */
[----:B------:R3:W-:Y:S01]  /*1a60*/  @P0 STS [R118+0x6000], RZ ;  /* 0x006000ff76000388 */ /* 0x0007e20000000800 */
[----:B------:R-:W-:Y:S01]  /*1a70*/  SHF.R.U32.HI R17, RZ, 0x3, R17 ;  /* 0x00000003ff117819 */ /* 0x000fe20000011611 */
[----:B------:R-:W-:Y:S01]  /*1a80*/  IMAD R7, R7, UR19, R24 ;  /* 0x0000001307077c24 */ /* 0x000fe2000f8e0218 */
[----:B------:R-:W-:Y:S01]  /*1a90*/  SHF.R.S32.HI R116, RZ, 0x2, R116 ;  /* 0x00000002ff747819 */ /* 0x000fe20000011474 */
[----:B------:R3:W-:Y:S01]  /*1aa0*/  @P0 STS [R118+0x6004], RZ ;  /* 0x006004ff76000388 */ /* 0x0007e20000000800 */
[----:B------:R-:W-:Y:S01]  /*1ab0*/  LOP3.LUT R16, R15, 0x8, R16, 0xf8, !PT ;  /* 0x000000080f107812 */ /* 0x000fe200078ef810 */
[----:B------:R-:W-:Y:S01]  /*1ac0*/  IMAD.SHL.U32 R117, R0, 0x2, RZ ;  /* 0x0000000200757824 */ /* 0x000fe200078e00ff */
[----:B------:R-:W-:Y:S01]  /*1ad0*/  LOP3.LUT R17, R18, R17, RZ, 0x3c, !PT ;  /* 0x0000001112117212 */ /* 0x000fe200078e3cff */
[----:B------:R3:W-:Y:S01]  /*1ae0*/  @P0 STS.64 [R118+0x6008], RZ ;  /* 0x006008ff76000388 */ /* 0x0007e20000000a00 */
[----:B------:R-:W-:Y:S01]  /*1af0*/  SHF.R.U32.HI R15, RZ, 0x3, R15 ;  /* 0x00000003ff0f7819 */ /* 0x000fe2000001160f */
[----:B------:R-:W-:Y:S01]  /*1b00*/  IMAD R22, R5, 0x20, R22 ;  /* 0x0000002005167824 */ /* 0x000fe200078e0216 */
[----:B------:R-:W-:Y:S01]  /*1b10*/  IADD3 R11, R11, 0x1, R116 ;  /* 0x000000010b0b7810 */ /* 0x000fe20007ffe074 */
[----:B------:R3:W-:Y:S01]  /*1b20*/  @P0 STS.128 [R118+0x7000], RZ ;  /* 0x007000ff76000388 */ /* 0x0007e20000000c00 */
[----:B------:R-:W-:Y:S01]  /*1b30*/  LOP3.LUT R16, R16, R15, RZ, 0x3c, !PT ;  /* 0x0000000f10107212 */ /* 0x000fe200078e3cff */
[----:B------:R-:W-:Y:S01]  /*1b40*/  IMAD.IADD R113, R17, 0x1, R14 ;  /* 0x0000000111717824 */ /* 0x000fe200078e020e */
[----:B------:R-:W-:Y:S01]  /*1b50*/  IADD3 R11, R90, R11, -R121 ;  /* 0x0000000b5a0b7210 */ /* 0x000fe20007ffe879 */
[----:B------:R3:W-:Y:S01]  /*1b60*/  @P0 STS.128 [R118+0x8000], RZ ;  /* 0x008000ff76000388 */ /* 0x0007e20000000c00 */
[----:B------:R-:W-:Y:S01]  /*1b70*/  IMAD.WIDE.U32 R14, R88, UR19, R98 ;  /* 0x00000013580e7c25 */ /* 0x000fe2000f8e0062 */
[----:B------:R-:W-:Y:S01]  /*1b80*/  UIADD3 UR15, UR24, -0x4ab325aa, URZ ;  /* 0xb54cda56180f7890 */ /* 0x000fe2000fffe03f */
[----:B------:R-:W-:Y:S01]  /*1b90*/  BSSY B0, `(.L_x_799) ;  /* 0x0000028000007945 */ /* 0x000fe20003800000 */
[----:B------:R-:W-:Y:S01]  /*1ba0*/  UIADD3 UR14, UR25, 0x646e171e, URZ ;  /* 0x646e171e190e7890 */ /* 0x000fe2000fffe03f */
[----:B------:R-:W-:Y:S01]  /*1bb0*/  IMAD R19, R12, 0x8, R19 ;  /* 0x000000080c137824 */ /* 0x000fe200078e0213 */
[----:B------:R-:W-:Y:S01]  /*1bc0*/  LOP3.LUT R117, R117, 0x6, RZ, 0xc0, !PT ;  /* 0x0000000675757812 */ /* 0x000fe200078ec0ff */
[----:B------:R-:W-:Y:S01]  /*1bd0*/  IMAD.MOV.U32 R0, RZ, RZ, RZ ;  /* 0x000000ffff007224 */ /* 0x000fe200078e00ff */
[----:B------:R-:W-:Y:S01]  /*1be0*/  SEL R3, R3, 0xfffffff0, !P1 ;  /* 0xfffffff003037807 */ /* 0x000fe20004800000 */
[----:B------:R-:W-:-:S02]  /*1bf0*/  IMAD.IADD R5, R17, 0x1, R22 ;  /* 0x0000000111057824 */ /* 0x000fc400078e0216 */
[----:B------:R-:W-:Y:S02]  /*1c00*/  IMAD.U32 R112, R19, 0x20, R16 ;  /* 0x0000002013707824 */ /* 0x000fe400078e0010 */
[----:B------:R-:W-:Y:S02]  /*1c10*/  IMAD.SHL.U32 R113, R113, 0x2, RZ ;  /* 0x0000000271717824 */ /* 0x000fe400078e00ff */
[----:B--2---:R-:W-:Y:S02]  /*1c20*/  @P2 FMUL.FTZ R0, R10, R13 ;  /* 0x0000000d0a002220 */ /* 0x004fe40000410000 */
[----:B------:R-:W-:Y:S01]  /*1c30*/  IMAD.IADD R10, R15, 0x1, R7 ;  /* 0x000000010f0a7824 */ /* 0x000fe200078e0207 */
[----:B------:R-:W-:Y:S01]  /*1c40*/  IADD3 R7, R11, c[0x0][0x2e8], RZ ;  /* 0x0000ba000b077a10 */ /* 0x000fe20007ffe0ff */
[----:B------:R-:W-:Y:S05]  /*1c50*/  @P0 BRA `(.L_x_800) ;  /* 0x000001b000000947 */ /* 0x000fea0003800000 */
[----:B---3--:R-:W-:Y:S02]  /*1c60*/  ISETP.GE.AND P3, PT, R126, c[0x0][0x220], PT ;  /* 0x000088007e007a0c */ /* 0x008fe40003f66270 */
        /* <DEDUP_REMOVED lines=26> */
.L_x_800:
[----:B---3--:R-:W-:Y:S05]  /*1e10*/  BSYNC B0 ;  /* 0x0000000000007941 */ /* 0x008fea0003800000 */
.L_x_799:
        /* <DEDUP_REMOVED lines=36> */
.L_x_802:
[----:B------:R-:W-:Y:S05]  /*2060*/  BSYNC B0 ;  /* 0x0000000000007941 */ /* 0x000fea0003800000 */
.L_x_801:
[----:B------:R-:W-:Y:S01]  /*2070*/  IMAD.SHL.U32 R112, R112, 0x2, RZ ;  /* 0x0000000270707824 */ /* 0x000fe200078e00ff */
[----:B------:R-:W-:Y:S01]  /*2080*/  LDSM.16.M88.4 R72, [R113] ;  /* 0x000000007148783b */ /* 0x000fe20000000200 */
[----:B------:R-:W-:Y:S01]  /*2090*/  IMAD R111, R4, 0x2, R113 ;  /* 0x00000002046f7824 */ /* 0x000fe200078e0271 */
[----:B------:R-:W-:Y:S01]  /*20a0*/  IMNMX R101, R7, R90, PT ;  /* 0x0000005a07657217 */ /* 0x000fe20003800200 */
[----:B------:R-:W-:Y:S01]  /*20b0*/  IMAD R109, R3, 0x2, R112 ;  /* 0x00000002036d7824 */ /* 0x000fe200078e0270 */
[----:B--2---:R-:W2:Y:S01]  /*20c0*/  LDSM.16.M88.4 R16, [R112+0x3000] ;  /* 0x003000007010783b */ /* 0x004ea20000000200 */
[----:B------:R-:W-:-:S03]  /*20d0*/  IMAD R3, R88, 0x40, R117 ;  /* 0x0000004058037824 */ /* 0x000fc600078e0275 */
[----:B-1----:R-:W-:Y:S04]  /*20e0*/  LDSM.16.M88.4 R32, [R111] ;  /* 0x000000006f20783b */ /* 0x002fe80000000200 */
[----:B----4-:R-:W-:Y:S04]  /*20f0*/  LDSM.16.M88.4 R8, [R109+0x3000] ;  /* 0x003000006d08783b */ /* 0x010fe80000000200 */
[----:B------:R-:W1:Y:S04]  /*2100*/  LDSM.16.M88.4 R48, [R112+0x3400] ;  /* 0x003400007030783b */ /* 0x000e680000000200 */
[----:B------:R-:W4:Y:S04]  /*2110*/  LDSM.16.M88.4 R40, [R112+0x3800] ;  /* 0x003800007028783b */ /* 0x000f280000000200 */
[----:B------:R-:W5:Y:S04]  /*2120*/  LDSM.16.M88.4 R12, [R112+0x3c00] ;  /* 0x003c0000700c783b */ /* 0x000f680000000200 */
[----:B------:R-:W-:Y:S04]  /*2130*/  LDSM.16.M88.4 R84, [R113+0x1000] ;  /* 0x001000007154783b */ /* 0x000fe80000000200 */
[----:B------:R-:W3:Y:S04]  /*2140*/  LDSM.16.M88.4 R28, [R112+0x4000] ;  /* 0x00400000701c783b */ /* 0x000ee80000000200 */
[----:B------:R-:W3:Y:S04]  /*2150*/  LDSM.16.M88.4 R60, [R109+0x3400] ;  /* 0x003400006d3c783b */ /* 0x000ee80000000200 */
[----:B------:R-:W3:Y:S01]  /*2160*/  LDSM.16.M88.4 R56, [R109+0x3800] ;  /* 0x003800006d38783b */ /* 0x000ee20000000200 */
[C---:B--2---:R-:W-:Y:S03]  /*2170*/  HMMA.16816.F32 R20, R72.reuse, R16, RZ ;  /* 0x000000104814723c */ /* 0x044fe600000018ff */
[----:B------:R-:W2:Y:S04]  /*2180*/  LDSM.16.M88.4 R36, [R109+0x3c00] ;  /* 0x003c00006d24783b */ /* 0x000ea80000000200 */
[----:B------:R-:W-:Y:S01]  /*2190*/  LDSM.16.M88.4 R68, [R111+0x1000] ;  /* 0x001000006f44783b */ /* 0x000fe20000000200 */
[C---:B------:R-:W-:Y:S03]  /*21a0*/  HMMA.16816.F32 R16, R72.reuse, R18, RZ ;  /* 0x000000124810723c */ /* 0x040fe600000018ff */
[----:B------:R-:W-:Y:S04]  /*21b0*/  LDSM.16.M88.4 R24, [R112+0x4400] ;  /* 0x004400007018783b */ /* 0x000fe80000000200 */
[----:B------:R-:W-:Y:S01]  /*21c0*/  LDSM.16.M88.4 R80, [R112+0x4c00] ;  /* 0x004c00007050783b */ /* 0x000fe20000000200 */
[----:B-1----:R-:W-:Y:S03]  /*21d0*/  HMMA.16816.F32 R52, R72, R48, RZ ;  /* 0x000000304834723c */ /* 0x002fe600000018ff */
[----:B------:R-:W-:Y:S04]  /*21e0*/  LDSM.16.M88.4 R64, [R109+0x4400] ;  /* 0x004400006d40783b */ /* 0x000fe80000000200 */
[----:B------:R-:W0:Y:S01]  /*21f0*/  LDGDEPBAR ;  /* 0x00000000000079af */ /* 0x000e220000000000 */
[----:B------:R-:W-:Y:S08]  /*2200*/  HMMA.16816.F32 R20, R32, R8, R20 ;  /* 0x000000082014723c */ /* 0x000ff00000001814 */
[C---:B----4-:R-:W-:Y:S08]  /*2210*/  HMMA.16816.F32 R44, R72.reuse, R40, RZ ;  /* 0x00000028482c723c */ /* 0x050ff000000018ff */
[C---:B------:R-:W-:Y:S08]  /*2220*/  HMMA.16816.F32 R48, R72.reuse, R50, RZ ;  /* 0x000000324830723c */ /* 0x040ff000000018ff */
[C---:B------:R-:W-:Y:S08]  /*2230*/  HMMA.16816.F32 R40, R72.reuse, R42, RZ ;  /* 0x0000002a4828723c */ /* 0x040ff000000018ff */
[----:B-----5:R-:W-:Y:S08]  /*2240*/  HMMA.16816.F32 R76, R72, R12, RZ ;  /* 0x0000000c484c723c */ /* 0x020ff000000018ff */
[----:B------:R-:W-:Y:S01]  /*2250*/  HMMA.16816.F32 R16, R32, R10, R16 ;  /* 0x0000000a2010723c */ /* 0x000fe20000001810 */
[----:B------:R-:W1:Y:S07]  /*2260*/  LDSM.16.M88.4 R8, [R109+0x4000] ;  /* 0x004000006d08783b */ /* 0x000e6e0000000200 */
[----:B------:R-:W-:Y:S01]  /*2270*/  HMMA.16816.F32 R72, R72, R14, RZ ;  /* 0x0000000e4848723c */ /* 0x000fe200000018ff */
[----:B------:R-:W4:Y:S07]  /*2280*/  LDSM.16.M88.4 R12, [R112+0x4800] ;  /* 0x00480000700c783b */ /* 0x000f2e0000000200 */
[C---:B---3--:R-:W-:Y:S08]  /*2290*/  HMMA.16816.F32 R20, R84.reuse, R28, R20 ;  /* 0x0000001c5414723c */ /* 0x048ff00000001814 */
        /* <DEDUP_REMOVED lines=8> */
[C---:B--2---:R-:W-:Y:S08]  /*2320*/  HMMA.16816.F32 R76, R32.reuse, R36, R76 ;  /* 0x00000024204c723c */ /* 0x044ff0000000184c */
[----:B------:R-:W-:Y:S01]  /*2330*/  HMMA.16816.F32 R72, R32, R38, R72 ;  /* 0x000000262048723c */ /* 0x000fe20000001848 */
[----:B------:R-:W-:Y:S04]  /*2340*/  LDSM.16.M88.4 R36, [R113+0x2000] ;  /* 0x002000007124783b */ /* 0x000fe80000000200 */
[----:B------:R-:W2:Y:S03]  /*2350*/  LDSM.16.M88.4 R32, [R112+0x5000] ;  /* 0x005000007020783b */ /* 0x000ea60000000200 */
[C---:B-1----:R-:W-:Y:S08]  /*2360*/  HMMA.16816.F32 R20, R68.reuse, R8, R20 ;  /* 0x000000084414723c */ /* 0x042ff00000001814 */
[----:B------:R-:W-:Y:S01]  /*2370*/  HMMA.16816.F32 R16, R68, R10, R16 ;  /* 0x0000000a4410723c */ /* 0x000fe20000001810 */
[----:B------:R-:W-:Y:S07]  /*2380*/  LDSM.16.M88.4 R8, [R109+0x5000] ;  /* 0x005000006d08783b */ /* 0x000fee0000000200 */
[C---:B----4-:R-:W-:Y:S08]  /*2390*/  HMMA.16816.F32 R44, R84.reuse, R12, R44 ;  /* 0x0000000c542c723c */ /* 0x050ff0000000182c */
[C---:B------:R-:W-:Y:S01]  /*23a0*/  HMMA.16816.F32 R40, R84.reuse, R14, R40 ;  /* 0x0000000e5428723c */ /* 0x040fe20000001828 */
[----:B------:R-:W1:Y:S07]  /*23b0*/  LDSM.16.M88.4 R12, [R111+0x2000] ;  /* 0x002000006f0c783b */ /* 0x000e6e0000000200 */
[C---:B------:R-:W-:Y:S08]  /*23c0*/  HMMA.16816.F32 R52, R84.reuse, R24, R52 ;  /* 0x000000185434723c */ /* 0x040ff00000001834 */
[----:B------:R-:W-:Y:S01]  /*23d0*/  HMMA.16816.F32 R48, R84, R26, R48 ;  /* 0x0000001a5430723c */ /* 0x000fe20000001830 */
[----:B------:R-:W3:Y:S07]  /*23e0*/  LDSM.16.M88.4 R24, [R112+0x5800] ;  /* 0x005800007018783b */ /* 0x000eee0000000200 */
[----:B--2---:R-:W-:Y:S08]  /*23f0*/  HMMA.16816.F32 R20, R36, R32, R20 ;  /* 0x000000202414723c */ /* 0x004ff00000001814 */
[----:B------:R-:W-:Y:S08]  /*2400*/  HMMA.16816.F32 R76, R84, R80, R76 ;  /* 0x00000050544c723c */ /* 0x000ff0000000184c */
[----:B------:R-:W-:Y:S01]  /*2410*/  HMMA.16816.F32 R32, R36, R34, R16 ;  /* 0x000000222420723c */ /* 0x000fe20000001810 */
[----:B------:R-:W2:Y:S07]  /*2420*/  LDSM.16.M88.4 R16, [R112+0x5c00] ;  /* 0x005c00007010783b */ /* 0x000eae0000000200 */
[C---:B------:R-:W-:Y:S08]  /*2430*/  HMMA.16816.F32 R44, R68.reuse, R60, R44 ;  /* 0x0000003c442c723c */ /* 0x040ff0000000182c */
[C---:B------:R-:W-:Y:S08]  /*2440*/  HMMA.16816.F32 R52, R68.reuse, R64, R52 ;  /* 0x000000404434723c */ /* 0x040ff00000001834 */
[C---:B------:R-:W-:Y:S08]  /*2450*/  HMMA.16816.F32 R48, R68.reuse, R66, R48 ;  /* 0x000000424430723c */ /* 0x040ff00000001830 */
[----:B------:R-:W-:Y:S01]  /*2460*/  HMMA.16816.F32 R40, R68, R62, R40 ;  /* 0x0000003e4428723c */ /* 0x000fe20000001828 */
[----:B------:R-:W4:Y:S07]  /*2470*/  LDSM.16.M88.4 R60, [R109+0x5400] ;  /* 0x005400006d3c783b */ /* 0x000f2e0000000200 */
[----:B-1----:R-:W-:Y:S07]  /*2480*/  HMMA.16816.F32 R20, R12, R8, R20 ;  /* 0x000000080c14723c */ /* 0x002fee0000001814 */
[----:B------:R-:W-:Y:S01]  /*2490*/  IADD3 R8, R3, 0x1, RZ ;  /* 0x0000000103087810 */ /* 0x000fe20007ffe0ff */
[----:B------:R-:W-:Y:S01]  /*24a0*/  HMMA.16816.F32 R76, R68, R56, R76 ;  /* 0x00000038444c723c */ /* 0x000fe2000000184c */
[----:B------:R-:W-:-:S02]  /*24b0*/  IADD3 R9, R7, 0x8, RZ ;  /* 0x0000000807097810 */ /* 0x000fc40007ffe0ff */
[----:B------:R-:W-:Y:S02]  /*24c0*/  IADD3 R7, R3, 0x9, RZ ;  /* 0x0000000903077810 */ /* 0x000fe40007ffe0ff */
[----:B------:R-:W-:Y:S02]  /*24d0*/  IMNMX R100, R9, R90, PT ;  /* 0x0000005a09647217 */ /* 0x000fe40003800200 */
[CC--:B------:R-:W-:Y:S01]  /*24e0*/  ISETP.GE.AND P6, PT, R8.reuse, R101.reuse, PT ;  /* 0x000000650800720c */ /* 0x0c0fe20003fc6270 */
[----:B------:R-:W-:Y:S01]  /*24f0*/  HMMA.16816.F32 R32, R12, R10, R32 ;  /* 0x0000000a0c20723c */ /* 0x000fe20000001820 */
[-C--:B------:R-:W-:Y:S02]  /*2500*/  ISETP.GE.AND P2, PT, R8, R100.reuse, PT ;  /* 0x000000640800720c */ /* 0x080fe40003f46270 */
[C---:B------:R-:W-:Y:S02]  /*2510*/  ISETP.GE.AND P5, PT, R7.reuse, R101, PT ;  /* 0x000000650700720c */ /* 0x040fe40003fa6270 */
[----:B------:R-:W-:-:S02]  /*2520*/  ISETP.GE.AND P4, PT, R7, R100, PT ;  /* 0x000000640700720c */ /* 0x000fc40003f86270 */
[----:B------:R-:W-:Y:S01]  /*2530*/  IADD3 R56, R3, 0x11, RZ ;  /* 0x0000001103387810 */ /* 0x000fe20007ffe0ff */
[----:B---3--:R-:W-:Y:S01]  /*2540*/  HMMA.16816.F32 R44, R36, R24, R44 ;  /* 0x00000018242c723c */ /* 0x008fe2000000182c */
[----:B------:R1:W3:Y:S07]  /*2550*/  I2F R24, R8 ;  /* 0x0000000800187306 */ /* 0x0002ee0000201400 */
[----:B------:R-:W-:Y:S08]  /*2560*/  HMMA.16816.F32 R72, R84, R82, R72 ;  /* 0x000000525448723c */ /* 0x000ff00000001848 */
[----:B------:R-:W-:Y:S01]  /*2570*/  HMMA.16816.F32 R52, R36, R28, R52 ;  /* 0x0000001c2434723c */ /* 0x000fe20000001834 */
[----:B-1----:R-:W1:Y:S01]  /*2580*/  LDSM.16.M88.4 R8, [R109+0x5800] ;  /* 0x005800006d08783b */ /* 0x002e620000000200 */
[----:B---3--:R-:W-:-:S02]  /*2590*/  FFMA.FTZ R21, R24, R0, R21 ;  /* 0x0000000018157223 */ /* 0x008fc40000010015 */
[----:B------:R-:W-:-:S03]  /*25a0*/  FFMA.FTZ R24, R24, R0, R23 ;  /* 0x0000000018187223 */ /* 0x000fc60000010017 */
[----:B------:R-:W-:Y:S01]  /*25b0*/  IADD3 R28, R3, 0x8, RZ ;  /* 0x00000008031c7810 */ /* 0x000fe20007ffe0ff */
[C---:B------:R-:W-:Y:S01]  /*25c0*/  HMMA.16816.F32 R48, R36.reuse, R30, R48 ;  /* 0x0000001e2430723c */ /* 0x040fe20000001830 */
[----:B------:R-:W-:Y:S02]  /*25d0*/  FSEL R23, R21, -INF , !P6 ;  /* 0xff80000015177808 */ /* 0x000fe40007000000 */
[----:B------:R-:W3:Y:S01]  /*25e0*/  I2F R25, R28 ;  /* 0x0000001c00197306 */ /* 0x000ee20000201400 */
[C---:B------:R-:W-:Y:S02]  /*25f0*/  ISETP.GE.AND P0, PT, R28.reuse, R100, PT ;  /* 0x000000641c00720c */ /* 0x040fe40003f06270 */
[----:B------:R-:W-:Y:S02]  /*2600*/  ISETP.GE.AND P3, PT, R28, R101, PT ;  /* 0x000000651c00720c */ /* 0x000fe40003f66270 */
[----:B------:R-:W-:Y:S01]  /*2610*/  HMMA.16816.F32 R40, R36, R26, R40 ;  /* 0x0000001a2428723c */ /* 0x000fe20000001828 */
[----:B------:R-:W-:-:S02]  /*2620*/  IADD3 R30, R3, 0x18, RZ ;  /* 0x00000018031e7810 */ /* 0x000fc40007ffe0ff */
[----:B------:R5:W4:Y:S04]  /*2630*/  I2F R26, R7 ;  /* 0x00000007001a7306 */ /* 0x000b280000201400 */
[----:B------:R-:W-:Y:S01]  /*2640*/  IADD3 R27, R3, 0x10, RZ ;  /* 0x00000010031b7810 */ /* 0x000fe20007ffe0ff */
[----:B--2---:R-:W-:Y:S03]  /*2650*/  HMMA.16816.F32 R76, R36, R16, R76 ;  /* 0x00000010244c723c */ /* 0x004fe6000000184c */
[----:B------:R2:W-:Y:S01]  /*2660*/  I2F R29, R27 ;  /* 0x0000001b001d7306 */ /* 0x0005e20000201400 */
[----:B------:R-:W-:Y:S01]  /*2670*/  ISETP.GE.AND P1, PT, R27, R101, PT ;  /* 0x000000651b00720c */ /* 0x000fe20003f26270 */
[----:B---3--:R-:W-:Y:S01]  /*2680*/  FFMA.FTZ R21, R25, R0, R34 ;  /* 0x0000000019157223 */ /* 0x008fe20000010022 */
[----:B------:R-:W-:Y:S01]  /*2690*/  ISETP.GE.AND P6, PT, R27, R100, PT ;  /* 0x000000641b00720c */ /* 0x000fe20003fc6270 */
[----:B------:R-:W-:Y:S01]  /*26a0*/  FFMA.FTZ R17, R25, R0, R32 ;  /* 0x0000000019117223 */ /* 0x000fe20000010020 */
[----:B------:R-:W-:Y:S01]  /*26b0*/  HMMA.16816.F32 R72, R68, R58, R72 ;  /* 0x0000003a4448723c */ /* 0x000fe20000001848 */
[----:B------:R-:W-:-:S02]  /*26c0*/  IADD3 R28, R3, 0x19, RZ ;  /* 0x00000019031c7810 */ /* 0x000fc40007ffe0ff */
[----:B-----5:R-:W-:Y:S01]  /*26d0*/  FSEL R7, R24, -INF , !P2 ;  /* 0xff80000018077808 */ /* 0x020fe20005000000 */
[CC--:B----4-:R-:W-:Y:S01]  /*26e0*/  FFMA.FTZ R33, R26.reuse, R0.reuse, R33 ;  /* 0x000000001a217223 */ /* 0x0d0fe20000010021 */
[----:B------:R-:W3:Y:S01]  /*26f0*/  I2F R16, R56 ;  /* 0x0000003800107306 */ /* 0x000ee20000201400 */
[----:B------:R-:W-:Y:S01]  /*2700*/  FFMA.FTZ R35, R26, R0, R35 ;  /* 0x000000001a237223 */ /* 0x000fe20000010023 */
[----:B------:R-:W-:Y:S01]  /*2710*/  FSEL R21, R21, -INF , !P0 ;  /* 0xff80000015157808 */ /* 0x000fe20004000000 */
[----:B------:R-:W-:Y:S01]  /*2720*/  HMMA.16816.F32 R52, R12, R60, R52 ;  /* 0x0000003c0c34723c */ /* 0x000fe20000001834 */
[----:B------:R-:W-:Y:S01]  /*2730*/  FSEL R57, R33, -INF , !P5 ;  /* 0xff80000021397808 */ /* 0x000fe20006800000 */
[----:B--2---:R-:W2:Y:S01]  /*2740*/  LDSM.16.M88.4 R24, [R109+0x5c00] ;  /* 0x005c00006d18783b */ /* 0x004ea20000000200 */
[C---:B------:R-:W-:Y:S02]  /*2750*/  ISETP.GE.AND P0, PT, R30.reuse, R101, PT ;  /* 0x000000651e00720c */ /* 0x040fe40003f06270 */
[----:B------:R4:W5:Y:S01]  /*2760*/  I2F R31, R30 ;  /* 0x0000001e001f7306 */ /* 0x0009620000201400 */
[----:B------:R-:W-:Y:S01]  /*2770*/  ISETP.GE.AND P5, PT, R30, R100, PT ;  /* 0x000000641e00720c */ /* 0x000fe20003fa6270 */
[----:B------:R-:W-:-:S04]  /*2780*/  DEPBAR.LE SB0, 0x0 ;  /* 0x000080000000791a */ /* 0x000fc80000000000 */
[----:B------:R-:W-:Y:S01]  /*2790*/  HMMA.16816.F32 R48, R12, R62, R48 ;  /* 0x0000003e0c30723c */ /* 0x000fe20000001830 */
[----:B------:R-:W-:Y:S02]  /*27a0*/  FSEL R17, R17, -INF , !P3 ;  /* 0xff80000011117808 */ /* 0x000fe40005800000 */
[C---:B------:R-:W-:Y:S02]  /*27b0*/  ISETP.GE.AND P3, PT, R56.reuse, R100, PT ;  /* 0x000000643800720c */ /* 0x040fe40003f66270 */
[----:B------:R-:W-:-:S03]  /*27c0*/  ISETP.GE.AND P2, PT, R56, R101, PT ;  /* 0x000000653800720c */ /* 0x000fc60003f46270 */
[----:B-1----:R-:W-:Y:S01]  /*27d0*/  HMMA.16816.F32 R44, R12, R8, R44 ;  /* 0x000000080c2c723c */ /* 0x002fe2000000182c */
[----:B----4-:R-:W-:-:S04]  /*27e0*/  IADD3 R30, R3, 0x20, RZ ;  /* 0x00000020031e7810 */ /* 0x010fc80007ffe0ff */
[CC--:B---3--:R-:W-:Y:S02]  /*27f0*/  FFMA.FTZ R53, R16.reuse, R0.reuse, R53 ;  /* 0x0000000010357223 */ /* 0x0c8fe40000010035 */
[-C--:B------:R-:W-:Y:S01]  /*2800*/  FFMA.FTZ R9, R16, R0.reuse, R55 ;  /* 0x0000000010097223 */ /* 0x080fe20000010037 */
[----:B------:R-:W-:Y:S01]  /*2810*/  HMMA.16816.F32 R40, R12, R10, R40 ;  /* 0x0000000a0c28723c */ /* 0x000fe20000001828 */
[----:B------:R-:W-:Y:S01]  /*2820*/  IADD3 R8, R3, 0x21, RZ ;  /* 0x0000002103087810 */ /* 0x000fe20007ffe0ff */
[-C--:B------:R-:W-:Y:S01]  /*2830*/  FFMA.FTZ R52, R29, R0.reuse, R52 ;  /* 0x000000001d347223 */ /* 0x080fe20000010034 */
[----:B------:R-:W-:Y:S02]  /*2840*/  IADD3 R16, R3, 0x28, RZ ;  /* 0x0000002803107810 */ /* 0x000fe40007ffe0ff */
[----:B------:R1:W3:Y:S01]  /*2850*/  I2F R10, R8 ;  /* 0x00000008000a7306 */ /* 0x0002e20000201400 */
[----:B------:R-:W-:Y:S02]  /*2860*/  FSEL R9, R9, -INF , !P3 ;  /* 0xff80000009097808 */ /* 0x000fe40005800000 */
[----:B------:R-:W-:Y:S01]  /*2870*/  HMMA.16816.F32 R72, R36, R18, R72 ;  /* 0x000000122448723c */ /* 0x000fe20000001848 */
[CC--:B-----5:R-:W-:Y:S01]  /*2880*/  FFMA.FTZ R48, R31.reuse, R0.reuse, R48 ;  /* 0x000000001f307223 */ /* 0x0e0fe20000010030 */
[----:B------:R-:W-:Y:S01]  /*2890*/  ISETP.GE.AND P3, PT, R8, R101, PT ;  /* 0x000000650800720c */ /* 0x000fe20003f66270 */
[-C--:B------:R-:W-:Y:S01]  /*28a0*/  FFMA.FTZ R11, R31, R0.reuse, R50 ;  /* 0x000000001f0b7223 */ /* 0x080fe20000010032 */
[----:B------:R-:W-:Y:S01]  /*28b0*/  FSEL R59, R52, -INF , !P1 ;  /* 0xff800000343b7808 */ /* 0x000fe20004800000 */
[----:B------:R-:W4:Y:S01]  /*28c0*/  I2F R18, R28 ;  /* 0x0000001c00127306 */ /* 0x000f220000201400 */
[----:B------:R-:W-:Y:S01]  /*28d0*/  FSEL R55, R48, -INF , !P0 ;  /* 0xff80000030377808 */ /* 0x000fe20004000000 */
[----:B------:R-:W-:Y:S01]  /*28e0*/  FFMA.FTZ R19, R29, R0, R54 ;  /* 0x000000001d137223 */ /* 0x000fe20000010036 */
[----:B--2---:R-:W-:Y:S01]  /*28f0*/  HMMA.16816.F32 R76, R12, R24, R76 ;  /* 0x000000180c4c723c */ /* 0x004fe2000000184c */
[----:B------:R-:W-:-:S02]  /*2900*/  ISETP.GE.AND P0, PT, R8, R100, PT ;  /* 0x000000640800720c */ /* 0x000fc40003f06270 */
[----:B------:R-:W-:Y:S02]  /*2910*/  FSEL R37, R35, -INF , !P4 ;  /* 0xff80000023257808 */ /* 0x000fe40006000000 */
[----:B------:R-:W2:Y:S01]  /*2920*/  I2F R29, R30 ;  /* 0x0000001e001d7306 */ /* 0x000ea20000201400 */
[----:B-1----:R-:W-:Y:S01]  /*2930*/  IADD3 R8, R3, 0x29, RZ ;  /* 0x0000002903087810 */ /* 0x002fe20007ffe0ff */
[----:B---3--:R-:W-:Y:S01]  /*2940*/  FFMA.FTZ R32, R10, R0, R47 ;  /* 0x000000000a207223 */ /* 0x008fe2000001002f */
[CC--:B------:R-:W-:Y:S02]  /*2950*/  ISETP.GE.AND P4, PT, R28.reuse, R101.reuse, PT ;  /* 0x000000651c00720c */ /* 0x0c0fe40003f86270 */
[----:B------:R-:W-:Y:S02]  /*2960*/  ISETP.GE.AND P1, PT, R28, R100, PT ;  /* 0x000000641c00720c */ /* 0x000fe40003f26270 */
[----:B------:R-:W-:Y:S01]  /*2970*/  FSEL R19, R19, -INF , !P6 ;  /* 0xff80000013137808 */ /* 0x000fe20007000000 */
[----:B------:R-:W1:Y:S01]  /*2980*/  I2F R31, R16 ;  /* 0x00000010001f7306 */ /* 0x000e620000201400 */
[CC--:B----4-:R-:W-:Y:S01]  /*2990*/  FFMA.FTZ R49, R18.reuse, R0.reuse, R49 ;  /* 0x0000000012317223 */ /* 0x0d0fe20000010031 */
[----:B------:R-:W-:Y:S01]  /*29a0*/  FSEL R53, R53, -INF , !P2 ;  /* 0xff80000035357808 */ /* 0x000fe20005000000 */
[----:B------:R-:W-:Y:S01]  /*29b0*/  FFMA.FTZ R39, R18, R0, R51 ;  /* 0x0000000012277223 */ /* 0x000fe20000010033 */
[----:B------:R-:W-:Y:S01]  /*29c0*/  IADD3 R18, R3, 0x30, RZ ;  /* 0x0000003003127810 */ /* 0x000fe20007ffe0ff */
[----:B------:R-:W-:Y:S01]  /*29d0*/  HMMA.16816.F32 R72, R12, R26, R72 ;  /* 0x0000001a0c48723c */ /* 0x000fe20000001848 */
[----:B------:R-:W-:-:S02]  /*29e0*/  ISETP.GE.AND P6, PT, R30, R101, PT ;  /* 0x000000651e00720c */ /* 0x000fc40003fc6270 */
[----:B------:R-:W-:Y:S01]  /*29f0*/  ISETP.GE.AND P2, PT, R30, R100, PT ;  /* 0x000000641e00720c */ /* 0x000fe20003f46270 */
[-C--:B--2---:R-:W-:Y:S01]  /*2a00*/  FFMA.FTZ R28, R29, R0.reuse, R44 ;  /* 0x000000001d1c7223 */ /* 0x084fe2000001002c */
[----:B------:R-:W-:Y:S01]  /*2a10*/  IADD3 R24, R3, 0x31, RZ ;  /* 0x0000003103187810 */ /* 0x000fe20007ffe0ff */
[-C--:B------:R-:W-:Y:S01]  /*2a20*/  FFMA.FTZ R33, R29, R0.reuse, R46 ;  /* 0x000000001d217223 */ /* 0x080fe2000001002e */
[----:B------:R-:W-:Y:S01]  /*2a30*/  FSEL R39, R39, -INF , !P1 ;  /* 0xff80000027277808 */ /* 0x000fe20004800000 */
[-C--:B------:R-:W-:Y:S01]  /*2a40*/  FFMA.FTZ R30, R10, R0.reuse, R45 ;  /* 0x000000000a1e7223 */ /* 0x080fe2000001002d */
[----:B------:R-:W-:Y:S01]  /*2a50*/  FSEL R28, R28, -INF , !P6 ;  /* 0xff8000001c1c7808 */ /* 0x000fe20007000000 */
[----:B------:R-:W2:Y:S01]  /*2a60*/  I2F R10, R8 ;  /* 0x00000008000a7306 */ /* 0x000ea20000201400 */
[CC--:B-1----:R-:W-:Y:S01]  /*2a70*/  FFMA.FTZ R29, R31.reuse, R0.reuse, R40 ;  /* 0x000000001f1d7223 */ /* 0x0c2fe20000010028 */
[C---:B------:R-:W-:Y:S01]  /*2a80*/  ISETP.GE.AND P1, PT, R8.reuse, R101, PT ;  /* 0x000000650800720c */ /* 0x040fe20003f26270 */
[----:B------:R-:W-:Y:S01]  /*2a90*/  FFMA.FTZ R35, R31, R0, R42 ;  /* 0x000000001f237223 */ /* 0x000fe2000001002a */
[----:B------:R-:W-:-:S02]  /*2aa0*/  ISETP.GE.AND P6, PT, R8, R100, PT ;  /* 0x000000640800720c */ /* 0x000fc40003fc6270 */
[----:B------:R-:W-:Y:S02]  /*2ab0*/  FSEL R33, R33, -INF , !P2 ;  /* 0xff80000021217808 */ /* 0x000fe40005000000 */
[----:B------:R-:W1:Y:S01]  /*2ac0*/  I2F R31, R18 ;  /* 0x00000012001f7306 */ /* 0x000e620000201400 */
[----:B------:R-:W-:Y:S02]  /*2ad0*/  FSEL R11, R11, -INF , !P5 ;  /* 0xff8000000b0b7808 */ /* 0x000fe40006800000 */
[----:B------:R-:W-:Y:S02]  /*2ae0*/  FSEL R49, R49, -INF , !P4 ;  /* 0xff80000031317808 */ /* 0x000fe40006000000 */
[-C--:B------:R-:W-:Y:S02]  /*2af0*/  ISETP.GE.AND P2, PT, R18, R101.reuse, PT ;  /* 0x000000651200720c */ /* 0x080fe40003f46270 */
[----:B------:R-:W-:Y:S01]  /*2b00*/  ISETP.GE.AND P5, PT, R16, R101, PT ;  /* 0x000000651000720c */ /* 0x000fe20003fa6270 */
[----:B------:R-:W3:Y:S01]  /*2b10*/  I2F R8, R24 ;  /* 0x0000001800087306 */ /* 0x000ee20000201400 */
[----:B--2---:R-:W-:Y:S01]  /*2b20*/  FFMA.FTZ R43, R10, R0, R43 ;  /* 0x000000000a2b7223 */ /* 0x004fe2000001002b */
[----:B------:R-:W-:Y:S01]  /*2b30*/  ISETP.GE.AND P4, PT, R16, R100, PT ;  /* 0x000000641000720c */ /* 0x000fe20003f86270 */
[----:B------:R-:W-:Y:S01]  /*2b40*/  FFMA.FTZ R41, R10, R0, R41 ;  /* 0x000000000a297223 */ /* 0x000fe20000010029 */
[----:B------:R-:W-:-:S02]  /*2b50*/  IADD3 R16, R3, 0x38, RZ ;  /* 0x0000003803107810 */ /* 0x000fc40007ffe0ff */
[----:B------:R-:W-:Y:S01]  /*2b60*/  IADD3 R10, R3, 0x39, RZ ;  /* 0x00000039030a7810 */ /* 0x000fe20007ffe0ff */
[-C--:B-1----:R-:W-:Y:S01]  /*2b70*/  FFMA.FTZ R27, R31, R0.reuse, R76 ;  /* 0x000000001f1b7223 */ /* 0x082fe2000001004c */
[----:B------:R-:W-:Y:S01]  /*2b80*/  FSEL R87, R43, -INF , !P6 ;  /* 0xff8000002b577808 */ /* 0x000fe20007000000 */
[----:B------:R-:W1:Y:S01]  /*2b90*/  I2F R25, R3 ;  /* 0x0000000300197306 */ /* 0x000e620000201400 */
[----:B------:R-:W-:Y:S01]  /*2ba0*/  ISETP.GE.AND P6, PT, R3, R101, PT ;  /* 0x000000650300720c */ /* 0x000fe20003fc6270 */
[----:B------:R-:W-:Y:S01]  /*2bb0*/  FFMA.FTZ R34, R31, R0, R78 ;  /* 0x000000001f227223 */ /* 0x000fe2000001004e */
[----:B------:R-:W-:Y:S02]  /*2bc0*/  FSEL R27, R27, -INF , !P2 ;  /* 0xff8000001b1b7808 */ /* 0x000fe40005000000 */
[----:B------:R-:W-:Y:S01]  /*2bd0*/  ISETP.GE.AND P2, PT, R3, R100, PT ;  /* 0x000000640300720c */ /* 0x000fe20003f46270 */
[----:B---3--:R-:W-:Y:S01]  /*2be0*/  FFMA.FTZ R79, R8, R0, R79 ;  /* 0x00000000084f7223 */ /* 0x008fe2000001004f */
[----:B------:R-:W-:Y:S01]  /*2bf0*/  FSEL R29, R29, -INF , !P5 ;  /* 0xff8000001d1d7808 */ /* 0x000fe20006800000 */
[----:B------:R-:W2:Y:S01]  /*2c00*/  I2F R13, R16 ;  /* 0x00000010000d7306 */ /* 0x000ea20000201400 */
[----:B------:R-:W-:Y:S01]  /*2c10*/  ISETP.GE.AND P5, PT, R24, R100, PT ;  /* 0x000000641800720c */ /* 0x000fe20003fa6270 */
[----:B------:R-:W-:Y:S01]  /*2c20*/  FFMA.FTZ R31, R8, R0, R77 ;  /* 0x00000000081f7223 */ /* 0x000fe2000001004d */
[----:B------:R-:W-:-:S02]  /*2c30*/  FSEL R30, R30, -INF , !P3 ;  /* 0xff8000001e1e7808 */ /* 0x000fc40005800000 */
[----:B------:R-:W-:Y:S02]  /*2c40*/  FSEL R102, R79, -INF , !P5 ;  /* 0xff8000004f667808 */ /* 0x000fe40006800000 */
[----:B------:R-:W-:Y:S01]  /*2c50*/  ISETP.GE.AND P5, PT, R94, 0x2, PT ;  /* 0x000000025e00780c */ /* 0x000fe20003fa6270 */
[----:B------:R-:W3:Y:S01]  /*2c60*/  I2F R3, R10 ;  /* 0x0000000a00037306 */ /* 0x000ee20000201400 */
[----:B------:R-:W-:Y:S01]  /*2c70*/  FSEL R32, R32, -INF , !P0 ;  /* 0xff80000020207808 */ /* 0x000fe20004000000 */
[C---:B-1----:R-:W-:Y:S01]  /*2c80*/  FFMA.FTZ R20, R25.reuse, R0, R20 ;  /* 0x0000000019147223 */ /* 0x042fe20000010014 */
[----:B------:R-:W-:Y:S01]  /*2c90*/  ISETP.GE.AND P3, PT, R18, R100, PT ;  /* 0x000000641200720c */ /* 0x000fe20003f66270 */
[-C--:B------:R-:W-:Y:S01]  /*2ca0*/  FFMA.FTZ R8, R25, R0.reuse, R22 ;  /* 0x0000000019087223 */ /* 0x080fe20000010016 */
[----:B------:R-:W-:Y:S02]  /*2cb0*/  ISETP.GE.AND P0, PT, R24, R101, PT ;  /* 0x000000651800720c */ /* 0x000fe40003f06270 */
[----:B------:R-:W-:Y:S01]  /*2cc0*/  FSEL R35, R35, -INF , !P4 ;  /* 0xff80000023237808 */ /* 0x000fe20006000000 */
[-C--:B--2---:R-:W-:Y:S01]  /*2cd0*/  FFMA.FTZ R72, R13, R0.reuse, R72 ;  /* 0x000000000d487223 */ /* 0x084fe20000010048 */
[----:B------:R-:W-:Y:S01]  /*2ce0*/  FSEL R26, R41, -INF , !P1 ;  /* 0xff800000291a7808 */ /* 0x000fe20004800000 */
[----:B------:R-:W-:Y:S01]  /*2cf0*/  FFMA.FTZ R74, R13, R0, R74 ;  /* 0x000000000d4a7223 */ /* 0x000fe2000001004a */
[----:B------:R-:W-:-:S02]  /*2d00*/  FSEL R34, R34, -INF , !P3 ;  /* 0xff80000022227808 */ /* 0x000fc40005800000 */
[----:B------:R-:W-:Y:S02]  /*2d10*/  FSEL R31, R31, -INF , !P0 ;  /* 0xff8000001f1f7808 */ /* 0x000fe40004000000 */
[CC--:B------:R-:W-:Y:S01]  /*2d20*/  ISETP.GE.AND P4, PT, R16.reuse, R101.reuse, PT ;  /* 0x000000651000720c */ /* 0x0c0fe20003f86270 */
[CC--:B---3--:R-:W-:Y:S01]  /*2d30*/  FFMA.FTZ R73, R3.reuse, R0.reuse, R73 ;  /* 0x0000000003497223 */ /* 0x0c8fe20000010049 */
[----:B------:R-:W-:Y:S01]  /*2d40*/  BAR.SYNC.DEFER_BLOCKING 0x0 ;  /* 0x0000000000007b1d */ /* 0x000fe20000010000 */
[----:B------:R-:W-:Y:S01]  /*2d50*/  FFMA.FTZ R75, R3, R0, R75 ;  /* 0x00000000034b7223 */ /* 0x000fe2000001004b */
[-C--:B------:R-:W-:Y:S02]  /*2d60*/  ISETP.GE.AND P1, PT, R16, R100.reuse, PT ;  /* 0x000000641000720c */ /* 0x080fe40003f26270 */
        /* <DEDUP_REMOVED lines=66> */
.L_x_805:
[----:B------:R-:W-:Y:S05]  /*3190*/  BSYNC B0 ;  /* 0x0000000000007941 */ /* 0x000fea0003800000 */
.L_x_804:
[----:B------:R-:W0:Y:S02]  /*31a0*/  LDGDEPBAR ;  /* 0x00000000000079af */ /* 0x000e240000000000 */
.L_x_803:
[----:B------:R-:W-:Y:S01]  /*31b0*/  FMNMX.FTZ R10, R70, R23, !PT ;  /* 0x00000017460a7209 */ /* 0x000fe20007810000 */
[----:B------:R-:W-:Y:S01]  /*31c0*/  IMAD.WIDE.U32 R60, R93, -0x326172a9, RZ ;  /* 0xcd9e8d575d3c7825 */ /* 0x000fe200078e00ff */
[----:B-1----:R-:W-:Y:S01]  /*31d0*/  FMNMX.FTZ R12, R8, R7, !PT ;  /* 0x00000007080c7209 */ /* 0x002fe20007810000 */
[----:B------:R-:W-:Y:S01]  /*31e0*/  UIADD3 UR12, UR25, -0x4498517b, URZ ;  /* 0xbb67ae85190c7890 */ /* 0x000fe2000fffe03f */
        /* <DEDUP_REMOVED lines=21> */
[----:B------:R-:W-:Y:S01]  /*3340*/  IMAD.SHL.U32 R110, R5, 0x2, RZ ;  /* 0x00000002056e7824 */ /* 0x000fe200078e00ff */
[----:B------:R-:W-:Y:S01]  /*3350*/  FMNMX.FTZ R12, R39, R12, !PT ;  /* 0x0000000c270c7209 */ /* 0x000fe20007810000 */
[----:B------:R-:W-:Y:S01]  /*3360*/  IMAD R85, R6, 0x10000, R6 ;  /* 0x0001000006557824 */ /* 0x000fe200078e0206 */
[----:B------:R-:W-:Y:S01]  /*3370*/  FMNMX.FTZ R3, R28, R3, !PT ;  /* 0x000000031c037209 */ /* 0x000fe20007810000 */
[----:B------:R-:W-:Y:S01]  /*3380*/  IMAD R108, R4, 0x2, R110 ;  /* 0x00000002046c7824 */ /* 0x000fe200078e026e */
[----:B------:R-:W-:Y:S01]  /*3390*/  LOP3.LUT R95, R2, UR24, RZ, 0x3c, !PT ;  /* 0x00000018025f7c12 */ /* 0x000fe2000f8e3cff */
[----:B------:R-:W-:Y:S01]  /*33a0*/  LDSM.16.MT88.4 R40, [R110+0x6000] ;  /* 0x006000006e28783b */ /* 0x000fe20000004200 */
[----:B------:R-:W-:-:S02]  /*33b0*/  FMNMX.FTZ R10, R30, R3, !PT ;  /* 0x000000031e0a7209 */ /* 0x000fc40007810000 */
[----:B------:R-:W-:Y:S01]  /*33c0*/  LOP3.LUT R74, R61, R95, RZ, 0x3c, !PT ;  /* 0x0000005f3d4a7212 */ /* 0x000fe200078e3cff */
[----:B------:R-:W-:Y:S01]  /*33d0*/  IMAD.SHL.U32 R61, R88, 0x2, RZ ;  /* 0x00000002583d7824 */ /* 0x000fe200078e00ff */
[----:B------:R-:W-:Y:S01]  /*33e0*/  FMNMX.FTZ R3, R29, R10, !PT ;  /* 0x0000000a1d037209 */ /* 0x000fe20007810000 */
[----:B------:R-:W-:Y:S02]  /*33f0*/  LDSM.16.MT88.4 R64, [R108+0x7000] ;  /* 0x007000006c40783b */ /* 0x000fe40000004200 */
[----:B------:R-:W-:Y:S01]  /*3400*/  IMAD.WIDE.U32 R74, R74, -0x2daee0ad, RZ ;  /* 0xd2511f534a4a7825 */ /* 0x000fe200078e00ff */
        /* <DEDUP_REMOVED lines=10> */
[----:B------:R-:W-:Y:S01]  /*34b0*/  LOP3.LUT R2, R63, UR25, R61, 0x96, !PT ;  /* 0x000000193f027c12 */ /* 0x000fe2000f8e963d */
[----:B------:R-:W1:Y:S01]  /*34c0*/  SHFL.BFLY PT, R10, R15, 0x2, 0x1f ;  /* 0x0c401f000f0a7f89 */ /* 0x000e6200000e0000 */
[----:B------:R-:W-:Y:S02]  /*34d0*/  FMNMX.FTZ R12, R102, R13, !PT ;  /* 0x0000000d660c7209 */ /* 0x000fe40007810000 */
[----:B------:R-:W-:Y:S02]  /*34e0*/  LOP3.LUT R72, R75, UR12, R62, 0x96, !PT ;  /* 0x0000000c4b487c12 */ /* 0x000fe4000f8e963e */
[----:B------:R-:W-:Y:S02]  /*34f0*/  FMNMX.FTZ R12, R91, R12, !PT ;  /* 0x0000000c5b0c7209 */ /* 0x000fe40007810000 */
[----:B------:R-:W-:Y:S01]  /*3500*/  IADD3 R62, R61, 0x1, RZ ;  /* 0x000000013d3e7810 */ /* 0x000fe20007ffe0ff */
[----:B------:R-:W-:Y:S01]  /*3510*/  IMAD.WIDE.U32 R72, R72, -0x326172a9, RZ ;  /* 0xcd9e8d5748487825 */ /* 0x000fe200078e00ff */
[----:B------:R-:W-:-:S02]  /*3520*/  FMNMX.FTZ R12, R89, R12, !PT ;  /* 0x0000000c590c7209 */ /* 0x000fc40007810000 */
[----:B------:R-:W-:-:S03]  /*3530*/  LOP3.LUT R62, R63, UR25, R62, 0x96, !PT ;  /* 0x000000193f3e7c12 */ /* 0x000fc6000f8e963e */
[----:B------:R-:W2:Y:S02]  /*3540*/  SHFL.BFLY PT, R13, R12, 0x2, 0x1f ;  /* 0x0c401f000c0d7f89 */ /* 0x000ea400000e0000 */
[----:B------:R-:W-:Y:S01]  /*3550*/  IMAD.WIDE.U32 R62, R62, -0x326172a9, RZ ;  /* 0xcd9e8d573e3e7825 */ /* 0x000fe200078e00ff */
[----:B-1----:R-:W-:-:S03]  /*3560*/  FMNMX.FTZ R10, R15, R10, !PT ;  /* 0x0000000a0f0a7209 */ /* 0x002fc60007810000 */
[----:B------:R-:W-:Y:S02]  /*3570*/  IMAD.WIDE.U32 R14, R2, -0x326172a9, RZ ;  /* 0xcd9e8d57020e7825 */ /* 0x000fe400078e00ff */
[----:B------:R-:W1:Y:S03]  /*3580*/  SHFL.BFLY PT, R3, R10, 0x1, 0x1f ;  /* 0x0c201f000a037f89 */ /* 0x000e6600000e0000 */
[----:B------:R-:W-:Y:S02]  /*3590*/  LOP3.LUT R22, R73, UR11, R14, 0x96, !PT ;  /* 0x0000000b49167c12 */ /* 0x000fe4000f8e960e */
[----:B--2---:R-:W-:Y:S02]  /*35a0*/  FMNMX.FTZ R2, R12, R13, !PT ;  /* 0x0000000d0c027209 */ /* 0x004fe40007810000 */
[----:B-1----:R-:W-:Y:S02]  /*35b0*/  FMNMX.FTZ R3, R10, R3, !PT ;  /* 0x000000030a037209 */ /* 0x002fe40007810000 */
[----:B------:R-:W-:-:S02]  /*35c0*/  LOP3.LUT R10, R15, UR13, R60, 0x96, !PT ;  /* 0x0000000d0f0a7c12 */ /* 0x000fc4000f8e963c */
[C---:B------:R-:W-:Y:S01]  /*35d0*/  FSETP.NEU.FTZ.AND P0, PT, R3.reuse, -INF , PT ;  /* 0xff8000000300780b */ /* 0x040fe20003f1d000 */
[----:B------:R-:W-:Y:S01]  /*35e0*/  FMUL.FTZ R84, R3, c[0x0][0x23c] ;  /* 0x00008f0003547a20 */ /* 0x000fe20000410000 */
[----:B------:R-:W1:Y:S01]  /*35f0*/  SHFL.BFLY PT, R15, R2, 0x1, 0x1f ;  /* 0x0c201f00020f7f89 */ /* 0x000e6200000e0000 */
[----:B------:R-:W-:-:S03]  /*3600*/  IMAD.WIDE.U32 R24, R10, -0x2daee0ad, RZ ;  /* 0xd2511f530a187825 */ /* 0x000fc600078e00ff */
[----:B------:R-:W-:Y:S02]  /*3610*/  FSEL R84, R84, RZ, P0 ;  /* 0x000000ff54547208 */ /* 0x000fe40000000000 */
[----:B------:R-:W-:-:S03]  /*3620*/  LOP3.LUT R10, R25, UR10, R74, 0x96, !PT ;  /* 0x0000000a190a7c12 */ /* 0x000fc6000f8e964a */
[----:B------:R-:W-:Y:S02]  /*3630*/  FFMA.FTZ R69, R23, c[0x0][0x23c], -R84 ;  /* 0x00008f0017457a23 */ /* 0x000fe40000010854 */
[----:B------:R-:W-:-:S04]  /*3640*/  IMAD.WIDE.U32 R22, R22, -0x2daee0ad, RZ ;  /* 0xd2511f5316167825 */ /* 0x000fc800078e00ff */
[----:B------:R-:W-:Y:S01]  /*3650*/  IMAD.WIDE.U32 R12, R10, -0x326172a9, RZ ;  /* 0xcd9e8d570a0c7825 */ /* 0x000fe200078e00ff */
[----:B------:R-:W-:Y:S01]  /*3660*/  LOP3.LUT R24, R23, UR8, R24, 0x96, !PT ;  /* 0x0000000817187c12 */ /* 0x000fe2000f8e9618 */
[----:B------:R-:W-:Y:S02]  /*3670*/  MUFU.EX2 R69, R69 ;  /* 0x0000004500457308 */ /* 0x000fe40000000800 */
[----:B------:R-:W-:Y:S01]  /*3680*/  FFMA.FTZ R79, R17, c[0x0][0x23c], -R84 ;  /* 0x00008f00114f7a23 */ /* 0x000fe20000010854 */
[----:B------:R-:W-:Y:S01]  /*3690*/  LOP3.LUT R10, R13, UR9, R72, 0x96, !PT ;  /* 0x000000090d0a7c12 */ /* 0x000fe2000f8e9648 */
[----:B------:R-:W-:Y:S01]  /*36a0*/  IMAD.WIDE.U32 R24, R24, -0x326172a9, RZ ;  /* 0xcd9e8d5718187825 */ /* 0x000fe200078e00ff */
[----:B-1----:R-:W-:-:S03]  /*36b0*/  FMNMX.FTZ R2, R2, R15, !PT ;  /* 0x0000000f02027209 */ /* 0x002fc60007810000 */
[----:B------:R-:W-:Y:S01]  /*36c0*/  IMAD.WIDE.U32 R16, R10, -0x2daee0ad, RZ ;  /* 0xd2511f530a107825 */ /* 0x000fe200078e00ff */
[----:B------:R-:W-:Y:S01]  /*36d0*/  LOP3.LUT R12, R25, UR7, R12, 0x96, !PT ;  /* 0x00000007190c7c12 */ /* 0x000fe2000f8e960c */
[----:B------:R-:W-:Y:S01]  /*36e0*/  MUFU.EX2 R79, R79 ;  /* 0x0000004f004f7308 */ /* 0x000fe20000000800 */
[C---:B------:R-:W-:Y:S01]  /*36f0*/  FSETP.NEU.FTZ.AND P0, PT, R2.reuse, -INF , PT ;  /* 0xff8000000200780b */ /* 0x040fe20003f1d000 */
[----:B------:R-:W-:Y:S01]  /*3700*/  FMUL.FTZ R104, R2, c[0x0][0x23c] ;  /* 0x00008f0002687a20 */ /* 0x000fe20000410000 */
[----:B------:R-:W-:Y:S01]  /*3710*/  LOP3.LUT R10, R17, UR6, R22, 0x96, !PT ;  /* 0x00000006110a7c12 */ /* 0x000fe2000f8e9616 */
[----:B------:R-:W-:-:S03]  /*3720*/  IMAD.WIDE.U32 R12, R12, -0x2daee0ad, RZ ;  /* 0xd2511f530c0c7825 */ /* 0x000fc600078e00ff */
[----:B------:R-:W-:Y:S01]  /*3730*/  FSEL R104, R104, RZ, P0 ;  /* 0x000000ff68687208 */ /* 0x000fe20000000000 */
[----:B------:R-:W-:Y:S01]  /*3740*/  IMAD.WIDE.U32 R14, R10, -0x326172a9, RZ ;  /* 0xcd9e8d570a0e7825 */ /* 0x000fe200078e00ff */
[----:B------:R-:W-:-:S03]  /*3750*/  LOP3.LUT R13, R13, UR4, R16, 0x96, !PT ;  /* 0x000000040d0d7c12 */ /* 0x000fc6000f8e9610 */
[----:B------:R-:W-:Y:S01]  /*3760*/  FFMA.FTZ R78, R57, c[0x0][0x23c], -R84 ;  /* 0x00008f00394e7a23 */ /* 0x000fe20000010854 */
[----:B------:R-:W-:Y:S01]  /*3770*/  LOP3.LUT R24, R15, UR5, R24, 0x96, !PT ;  /* 0x000000050f187c12 */ /* 0x000fe2000f8e9618 */
[----:B------:R-:W-:-:S04]  /*3780*/  IMAD.WIDE.U32 R16, R13, -0x326172a9, RZ ;  /* 0xcd9e8d570d107825 */ /* 0x000fc800078e00ff */
[----:B------:R-:W1:Y:S01]  /*3790*/  MUFU.EX2 R78, R78 ;  /* 0x0000004e004e7308 */ /* 0x000e620000000800 */
[C---:B------:R-:W-:Y:S01]  /*37a0*/  LOP3.LUT R15, R16.reuse, 0xffff, RZ, 0xc0, !PT ;  /* 0x0000ffff100f7812 */ /* 0x040fe200078ec0ff */
[----:B------:R-:W-:Y:S01]  /*37b0*/  FFMA.FTZ R86, R21, c[0x0][0x23c], -R104 ;  /* 0x00008f0015567a23 */ /* 0x000fe20000010868 */
[----:B------:R-:W-:Y:S01]  /*37c0*/  LOP3.LUT R18, R16, 0xff, RZ, 0xc0, !PT ;  /* 0x000000ff10127812 */ /* 0x000fe200078ec0ff */
[----:B------:R-:W-:Y:S01]  /*37d0*/  IMAD.WIDE.U32 R24, R24, -0x2daee0ad, RZ ;  /* 0xd2511f5318187825 */ /* 0x000fe200078e00ff */
[----:B------:R-:W-:Y:S02]  /*37e0*/  SHF.R.U32.HI R21, RZ, 0x8, R15 ;  /* 0x00000008ff157819 */ /* 0x000fe4000001160f */
[----:B------:R-:W-:Y:S01]  /*37f0*/  LOP3.LUT R14, R17, UR15, R14, 0x96, !PT ;  /* 0x0000000f110e7c12 */ /* 0x000fe2000f8e960e */
[--C-:B------:R-:W-:Y:S01]  /*3800*/  FFMA.FTZ R22, R55, c[0x0][0x23c], -R84.reuse ;  /* 0x00008f0037167a23 */ /* 0x100fe20000010854 */
[----:B------:R-:W-:Y:S01]  /*3810*/  PRMT R18, R18, 0x5410, R21 ;  /* 0x0000541012127816 */ /* 0x000fe20000000015 */
[--C-:B------:R-:W-:Y:S01]  /*3820*/  FFMA.FTZ R21, R49, c[0x0][0x23c], -R84.reuse ;  /* 0x00008f0031157a23 */ /* 0x100fe20000010854 */
[----:B------:R-:W-:Y:S01]  /*3830*/  LOP3.LUT R20, R14, 0xffff, RZ, 0xc0, !PT ;  /* 0x0000ffff0e147812 */ /* 0x000fe200078ec0ff */
[----:B------:R-:W2:Y:S01]  /*3840*/  LDSM.16.MT88.4 R48, [R108+0x6000] ;  /* 0x006000006c30783b */ /* 0x000ea20000004200 */
[----:B------:R-:W-:Y:S01]  /*3850*/  FFMA.FTZ R70, R70, c[0x0][0x23c], -R84 ;  /* 0x00008f0046467a23 */ /* 0x000fe20000010854 */
[----:B------:R-:W-:Y:S01]  /*3860*/  LOP3.LUT R10, R25, UR14, R12, 0x96, !PT ;  /* 0x0000000e190a7c12 */ /* 0x000fe2000f8e960c */
[--C-:B------:R-:W-:Y:S01]  /*3870*/  FFMA.FTZ R68, R8, c[0x0][0x23c], -R104.reuse ;  /* 0x00008f0008447a23 */ /* 0x100fe20000010868 */
[C---:B------:R-:W-:Y:S01]  /*3880*/  LOP3.LUT R5, R24.reuse, 0xffff, RZ, 0xc0, !PT ;  /* 0x0000ffff18057812 */ /* 0x040fe200078ec0ff */
[----:B------:R-:W-:Y:S01]  /*3890*/  FFMA.FTZ R71, R7, c[0x0][0x23c], -R104 ;  /* 0x00008f0007477a23 */ /* 0x000fe20000010868 */
[----:B------:R-:W-:Y:S01]  /*38a0*/  LOP3.LUT R12, R24, 0xff, RZ, 0xc0, !PT ;  /* 0x000000ff180c7812 */ /* 0x000fe200078ec0ff */
[----:B------:R-:W-:Y:S01]  /*38b0*/  FFMA.FTZ R106, R59, c[0x0][0x23c], -R84 ;  /* 0x00008f003b6a7a23 */ /* 0x000fe20000010854 */
[----:B------:R-:W-:Y:S01]  /*38c0*/  SHF.R.U32.HI R13, RZ, 0x10, R24 ;  /* 0x00000010ff0d7819 */ /* 0x000fe20000011618 */
[----:B------:R-:W-:Y:S01]  /*38d0*/  FFMA.FTZ R23, R53, c[0x0][0x23c], -R84 ;  /* 0x00008f0035177a23 */ /* 0x000fe20000010854 */
[----:B------:R-:W-:Y:S01]  /*38e0*/  SHF.R.U32.HI R8, RZ, 0x18, R24 ;  /* 0x00000018ff087819 */ /* 0x000fe20000011618 */
[----:B------:R-:W-:Y:S01]  /*38f0*/  MUFU.EX2 R22, R22 ;  /* 0x0000001600167308 */ /* 0x000fe20000000800 */
[----:B------:R-:W-:Y:S01]  /*3900*/  LOP3.LUT R15, R14, 0xff, RZ, 0xc0, !PT ;  /* 0x000000ff0e0f7812 */ /* 0x000fe200078ec0ff */
[----:B------:R-:W-:Y:S01]  /*3910*/  FFMA.FTZ R103, R19, c[0x0][0x23c], -R104 ;  /* 0x00008f0013677a23 */ /* 0x000fe20000010868 */
[----:B------:R-:W-:Y:S01]  /*3920*/  SHF.R.U32.HI R20, RZ, 0x8, R20 ;  /* 0x00000008ff147819 */ /* 0x000fe20000011614 */
[--C-:B------:R-:W-:Y:S01]  /*3930*/  FFMA.FTZ R24, R9, c[0x0][0x23c], -R104.reuse ;  /* 0x00008f0009187a23 */ /* 0x100fe20000010868 */
[--C-:B------:R-:W-:Y:S01]  /*3940*/  HSET2.LE.AND R18, R18, R85.reuse, PT ;  /* 0x0000005512127233 */ /* 0x100fe20003803000 */
[----:B------:R-:W-:Y:S01]  /*3950*/  FFMA.FTZ R105, R37, c[0x0][0x23c], -R104 ;  /* 0x00008f0025697a23 */ /* 0x000fe20000010868 */
[----:B------:R-:W-:Y:S01]  /*3960*/  PRMT R4, R15, 0x5410, R20 ;  /* 0x000054100f047816 */ /* 0x000fe20000000014 */
[----:B------:R-:W3:Y:S01]  /*3970*/  MUFU.EX2 R21, R21 ;  /* 0x0000001500157308 */ /* 0x000ee20000000800 */
[----:B-1----:R-:W-:Y:S01]  /*3980*/  F2FP.PACK_AB R15, R78, R79 ;  /* 0x0000004f4e0f723e */ /* 0x002fe200000000ff */
[----:B------:R-:W1:Y:S01]  /*3990*/  LDSM.16.MT88.4 R56, [R110+0x7000] ;  /* 0x007000006e38783b */ /* 0x000e620000004200 */
[----:B------:R-:W-:Y:S01]  /*39a0*/  SHF.R.U32.HI R5, RZ, 0x8, R5 ;  /* 0x00000008ff057819 */ /* 0x000fe20000011605 */
[----:B------:R-:W-:Y:S01]  /*39b0*/  FFMA.FTZ R25, R11, c[0x0][0x23c], -R104 ;  /* 0x00008f000b197a23 */ /* 0x000fe20000010868 */
[----:B------:R-:W-:Y:S01]  /*39c0*/  SHF.R.U32.HI R6, RZ, 0x10, R14 ;  /* 0x00000010ff067819 */ /* 0x000fe2000001160e */
[----:B------:R-:W-:Y:S01]  /*39d0*/  FFMA.FTZ R20, R39, c[0x0][0x23c], -R104 ;  /* 0x00008f0027147a23 */ /* 0x000fe20000010868 */
[----:B------:R-:W-:Y:S01]  /*39e0*/  SHF.R.U32.HI R7, RZ, 0x18, R14 ;  /* 0x00000018ff077819 */ /* 0x000fe2000001160e */
[----:B------:R-:W4:Y:S01]  /*39f0*/  MUFU.EX2 R70, R70 ;  /* 0x0000004600467308 */ /* 0x000f220000000800 */
[----:B------:R-:W-:Y:S01]  /*3a00*/  LOP3.LUT R82, R18, R15, RZ, 0xc0, !PT ;  /* 0x0000000f12527212 */ /* 0x000fe200078ec0ff */
[--C-:B------:R-:W-:Y:S01]  /*3a10*/  HSET2.LE.AND R4, R4, R85.reuse, PT ;  /* 0x0000005504047233 */ /* 0x100fe20003803000 */
[----:B------:R-:W-:Y:S01]  /*3a20*/  LOP3.LUT R14, R10, 0xffff, RZ, 0xc0, !PT ;  /* 0x0000ffff0a0e7812 */ /* 0x000fe200078ec0ff */
[----:B------:R-:W-:Y:S01]  /*3a30*/  FFMA.FTZ R131, R30, c[0x0][0x23c], -R84 ;  /* 0x00008f001e837a23 */ /* 0x000fe20000010854 */
[----:B------:R-:W-:Y:S01]  /*3a40*/  SHF.R.U32.HI R15, RZ, 0x10, R10 ;  /* 0x00000010ff0f7819 */ /* 0x000fe2000001160a */
[----:B------:R-:W-:Y:S01]  /*3a50*/  FFMA.FTZ R30, R29, c[0x0][0x23c], -R84 ;  /* 0x00008f001d1e7a23 */ /* 0x000fe20000010854 */
[----:B------:R-:W-:Y:S01]  /*3a60*/  PRMT R12, R12, 0x5410, R5 ;  /* 0x000054100c0c7816 */ /* 0x000fe20000000005 */
[----:B------:R-:W-:Y:S01]  /*3a70*/  MUFU.EX2 R68, R68 ;  /* 0x0000004400447308 */ /* 0x000fe20000000800 */
[----:B------:R-:W-:Y:S01]  /*3a80*/  SHF.R.U32.HI R17, RZ, 0x10, R16 ;  /* 0x00000010ff117819 */ /* 0x000fe20000011610 */
[--C-:B------:R-:W-:Y:S01]  /*3a90*/  FFMA.FTZ R29, R26, c[0x0][0x23c], -R84.reuse ;  /* 0x00008f001a1d7a23 */ /* 0x100fe20000010854 */
[----:B------:R-:W-:Y:S01]  /*3aa0*/  LOP3.LUT R6, R6, 0xff, RZ, 0xc0, !PT ;  /* 0x000000ff06067812 */ /* 0x000fe200078ec0ff */
[----:B------:R-:W-:Y:S01]  /*3ab0*/  HSET2.LE.AND R12, R12, R85, PT ;  /* 0x000000550c0c7233 */ /* 0x000fe20003803000 */
[----:B------:R-:W-:Y:S01]  /*3ac0*/  LOP3.LUT R11, R13, 0xff, RZ, 0xc0, !PT ;  /* 0x000000ff0d0b7812 */ /* 0x000fe200078ec0ff */
[----:B------:R-:W-:Y:S01]  /*3ad0*/  FFMA.FTZ R26, R77, c[0x0][0x23c], -R84 ;  /* 0x00008f004d1a7a23 */ /* 0x000fe20000010854 */
[----:B------:R-:W-:Y:S01]  /*3ae0*/  LOP3.LUT R9, R10, 0xff, RZ, 0xc0, !PT ;  /* 0x000000ff0a097812 */ /* 0x000fe200078ec0ff */
[----:B------:R-:W5:Y:S01]  /*3af0*/  MUFU.EX2 R71, R71 ;  /* 0x0000004700477308 */ /* 0x000f620000000800 */
[----:B------:R-:W-:Y:S01]  /*3b00*/  SHF.R.U32.HI R13, RZ, 0x18, R10 ;  /* 0x00000018ff0d7819 */ /* 0x000fe2000001160a */
[----:B------:R-:W-:Y:S01]  /*3b10*/  FFMA.FTZ R133, R76, c[0x0][0x23c], -R84 ;  /* 0x00008f004c857a23 */ /* 0x000fe20000010854 */
[----:B------:R-:W-:Y:S01]  /*3b20*/  SHF.R.U32.HI R14, RZ, 0x8, R14 ;  /* 0x00000008ff0e7819 */ /* 0x000fe2000001160e */
[----:B------:R-:W-:Y:S01]  /*3b30*/  FFMA.FTZ R34, R34, c[0x0][0x23c], -R104 ;  /* 0x00008f0022227a23 */ /* 0x000fe20000010868 */
[----:B------:R-:W-:-:S02]  /*3b40*/  LOP3.LUT R10, R15, 0xff, RZ, 0xc0, !PT ;  /* 0x000000ff0f0a7812 */ /* 0x000fc400078ec0ff */
[----:B------:R-:W-:Y:S01]  /*3b50*/  SHF.R.U32.HI R16, RZ, 0x18, R16 ;  /* 0x00000018ff107819 */ /* 0x000fe20000011610 */
[----:B------:R-:W-:Y:S01]  /*3b60*/  MUFU.EX2 R106, R106 ;  /* 0x0000006a006a7308 */ /* 0x000fe20000000800 */
[----:B------:R-:W-:Y:S02]  /*3b70*/  LOP3.LUT R17, R17, 0xff, RZ, 0xc0, !PT ;  /* 0x000000ff11117812 */ /* 0x000fe400078ec0ff */
[----:B------:R-:W-:Y:S02]  /*3b80*/  PRMT R6, R6, 0x5410, R7 ;  /* 0x0000541006067816 */ /* 0x000fe40000000007 */
[----:B------:R-:W-:Y:S02]  /*3b90*/  PRMT R44, R11, 0x5410, R8 ;  /* 0x000054100b2c7816 */ /* 0x000fe40000000008 */
[----:B---3--:R-:W-:Y:S01]  /*3ba0*/  F2FP.PACK_AB R15, R21, R22 ;  /* 0x00000016150f723e */ /* 0x008fe200000000ff */
[----:B------:R-:W3:Y:S01]  /*3bb0*/  MUFU.EX2 R23, R23 ;  /* 0x0000001700177308 */ /* 0x000ee20000000800 */
[----:B------:R-:W-:Y:S01]  /*3bc0*/  PRMT R8, R9, 0x5410, R14 ;  /* 0x0000541009087816 */ /* 0x000fe2000000000e */
[----:B------:R-:W-:Y:S01]  /*3bd0*/  HSET2.LE.AND R6, R6, R85, PT ;  /* 0x0000005506067233 */ /* 0x000fe20003803000 */
[----:B------:R-:W-:-:S02]  /*3be0*/  PRMT R10, R10, 0x5410, R13 ;  /* 0x000054100a0a7816 */ /* 0x000fc4000000000d */
[----:B------:R-:W-:Y:S02]  /*3bf0*/  PRMT R16, R17, 0x5410, R16 ;  /* 0x0000541011107816 */ /* 0x000fe40000000010 */
[----:B----4-:R-:W-:Y:S01]  /*3c00*/  F2FP.PACK_AB R7, R69, R70 ;  /* 0x000000464507723e */ /* 0x010fe200000000ff */
[----:B------:R-:W-:Y:S01]  /*3c10*/  MUFU.EX2 R103, R103 ;  /* 0x0000006700677308 */ /* 0x000fe20000000800 */
[----:B------:R-:W-:Y:S01]  /*3c20*/  LOP3.LUT R14, R12, R15, RZ, 0xc0, !PT ;  /* 0x0000000f0c0e7212 */ /* 0x000fe200078ec0ff */
[--C-:B------:R-:W-:Y:S01]  /*3c30*/  HSET2.LE.AND R12, R8, R85.reuse, PT ;  /* 0x00000055080c7233 */ /* 0x100fe20003803000 */
[----:B-----5:R-:W-:Y:S01]  /*3c40*/  F2FP.PACK_AB R81, R71, R68 ;  /* 0x000000444751723e */ /* 0x020fe200000000ff */
[--C-:B------:R-:W-:Y:S01]  /*3c50*/  HSET2.LE.AND R13, R10, R85.reuse, PT ;  /* 0x000000550a0d7233 */ /* 0x100fe20003803000 */
[----:B------:R-:W-:Y:S01]  /*3c60*/  LOP3.LUT R80, R4, R7, RZ, 0xc0, !PT ;  /* 0x0000000704507212 */ /* 0x000fe200078ec0ff */
[--C-:B------:R-:W-:Y:S01]  /*3c70*/  HSET2.LE.AND R16, R16, R85.reuse, PT ;  /* 0x0000005510107233 */ /* 0x100fe20003803000 */
[----:B------:R-:W-:Y:S01]  /*3c80*/  LOP3.LUT R81, R6, R81, RZ, 0xc0, !PT ;  /* 0x0000005106517212 */ /* 0x000fe200078ec0ff */
[----:B------:R-:W4:Y:S01]  /*3c90*/  MUFU.EX2 R24, R24 ;  /* 0x0000001800187308 */ /* 0x000f220000000800 */
[----:B---3--:R-:W-:Y:S01]  /*3ca0*/  F2FP.PACK_AB R9, R23, R106 ;  /* 0x0000006a1709723e */ /* 0x008fe200000000ff */
[----:B------:R-:W3:Y:S01]  /*3cb0*/  LDSM.16.MT88.4 R4, [R108+0x6400] ;  /* 0x006400006c04783b */ /* 0x000ee20000004200 */
[----:B------:R-:W-:-:S02]  /*3cc0*/  HSET2.LE.AND R15, R44, R85, PT ;  /* 0x000000552c0f7233 */ /* 0x000fc40003803000 */
[----:B------:R-:W-:-:S03]  /*3cd0*/  LOP3.LUT R12, R12, R9, RZ, 0xc0, !PT ;  /* 0x000000090c0c7212 */ /* 0x000fc600078ec0ff */
[----:B------:R-:W-:Y:S08]  /*3ce0*/  MUFU.EX2 R86, R86 ;  /* 0x0000005600567308 */ /* 0x000ff00000000800 */
[----:B------:R-:W5:Y:S01]  /*3cf0*/  MUFU.EX2 R105, R105 ;  /* 0x0000006900697308 */ /* 0x000f620000000800 */
[----:B----4-:R-:W-:-:S04]  /*3d00*/  F2FP.PACK_AB R8, R24, R103 ;  /* 0x000000671808723e */ /* 0x010fc800000000ff */
[----:B------:R-:W-:Y:S02]  /*3d10*/  LOP3.LUT R13, R13, R8, RZ, 0xc0, !PT ;  /* 0x000000080d0d7212 */ /* 0x000fe400078ec0ff */
[----:B------:R-:W4:Y:S01]  /*3d20*/  LDSM.16.MT88.4 R8, [R110+0x7400] ;  /* 0x007400006e08783b */ /* 0x000f220000004200 */
[----:B------:R-:W-:Y:S08]  /*3d30*/  MUFU.EX2 R25, R25 ;  /* 0x0000001900197308 */ /* 0x000ff00000000800 */
[----:B------:R-:W1:Y:S01]  /*3d40*/  MUFU.EX2 R20, R20 ;  /* 0x0000001400147308 */ /* 0x000e620000000800 */
[----:B-----5:R-:W-:-:S04]  /*3d50*/  F2FP.PACK_AB R83, R105, R86 ;  /* 0x000000566953723e */ /* 0x020fc800000000ff */
[----:B------:R-:W-:Y:S02]  /*3d60*/  LOP3.LUT R83, R16, R83, RZ, 0xc0, !PT ;  /* 0x0000005310537212 */ /* 0x000fe400078ec0ff */
[----:B------:R-:W5:Y:S01]  /*3d70*/  LDSM.16.MT88.4 R16, [R110+0x6400] ;  /* 0x006400006e10783b */ /* 0x000f620000004200 */
[----:B------:R-:W-:Y:S04]  /*3d80*/  MUFU.EX2 R30, R30 ;  /* 0x0000001e001e7308 */ /* 0x000fe80000000800 */
[C---:B--2---:R-:W-:Y:S04]  /*3d90*/  HMMA.16816.F32 R44, R80.reuse, R48, RZ ;  /* 0x00000030502c723c */ /* 0x044fe800000018ff */
[----:B------:R-:W-:Y:S03]  /*3da0*/  MUFU.EX2 R29, R29 ;  /* 0x0000001d001d7308 */ /* 0x000fe60000000800 */
[----:B-1----:R-:W-:Y:S01]  /*3db0*/  F2FP.PACK_AB R48, R20, R25 ;  /* 0x000000191430723e */ /* 0x002fe200000000ff */
[C---:B------:R-:W-:Y:S03]  /*3dc0*/  HMMA.16816.F32 R52, R80.reuse, R56, RZ ;  /* 0x000000385034723c */ /* 0x040fe600000018ff */
[----:B------:R-:W-:Y:S01]  /*3dd0*/  LOP3.LUT R15, R15, R48, RZ, 0xc0, !PT ;  /* 0x000000300f0f7212 */ /* 0x000fe200078ec0ff */
[----:B------:R-:W-:Y:S04]  /*3de0*/  MUFU.EX2 R26, R26 ;  /* 0x0000001a001a7308 */ /* 0x000fe80000000800 */
[C---:B------:R-:W-:Y:S04]  /*3df0*/  HMMA.16816.F32 R48, R80.reuse, R50, RZ ;  /* 0x000000325030723c */ /* 0x040fe800000018ff */
[----:B------:R-:W-:Y:S04]  /*3e00*/  MUFU.EX2 R133, R133 ;  /* 0x0000008500857308 */ /* 0x000fe80000000800 */
[----:B------:R-:W-:Y:S04]  /*3e10*/  HMMA.16816.F32 R56, R80, R58, RZ ;  /* 0x0000003a5038723c */ /* 0x000fe800000018ff */
[----:B------:R-:W-:Y:S04]  /*3e20*/  MUFU.EX2 R34, R34 ;  /* 0x0000002200227308 */ /* 0x000fe80000000800 */
[C---:B---3--:R-:W-:Y:S08]  /*3e30*/  HMMA.16816.F32 R44, R12.reuse, R4, R44 ;  /* 0x000000040c2c723c */ /* 0x048ff0000000182c */
[----:B------:R-:W-:Y:S01]  /*3e40*/  HMMA.16816.F32 R48, R12, R6, R48 ;  /* 0x000000060c30723c */ /* 0x000fe20000001830 */
[----:B------:R-:W1:Y:S07]  /*3e50*/  LDSM.16.MT88.4 R4, [R108+0x7400] ;  /* 0x007400006c04783b */ /* 0x000e6e0000004200 */
[----:B------:R-:W-:Y:S08]  /*3e60*/  HMMA.16816.F32 R36, R80, R40, RZ ;  /* 0x000000285024723c */ /* 0x000ff000000018ff */
[C---:B----4-:R-:W-:Y:S07]  /*3e70*/  HMMA.16816.F32 R52, R12.reuse, R8, R52 ;  /* 0x000000080c34723c */ /* 0x050fee0000001834 */
[----:B------:R-:W-:Y:S01]  /*3e80*/  LOP3.LUT R8, R63, UR13, R60, 0x96, !PT ;  /* 0x0000000d3f087c12 */ /* 0x000fe2000f8e963c */
[----:B------:R-:W-:Y:S04]  /*3e90*/  HMMA.16816.F32 R56, R12, R10, R56 ;  /* 0x0000000a0c38723c */ /* 0x000fe80000001838 */
[----:B------:R-:W-:-:S03]  /*3ea0*/  IMAD.WIDE.U32 R8, R8, -0x2daee0ad, RZ ;  /* 0xd2511f5308087825 */ /* 0x000fc600078e00ff */
[----:B------:R-:W-:Y:S01]  /*3eb0*/  LOP3.LUT R10, R73, UR11, R62, 0x96, !PT ;  /* 0x0000000b490a7c12 */ /* 0x000fe2000f8e963e */
[----:B-----5:R-:W-:Y:S01]  /*3ec0*/  HMMA.16816.F32 R36, R12, R16, R36 ;  /* 0x000000100c24723c */ /* 0x020fe20000001824 */
[----:B------:R-:W-:-:S03]  /*3ed0*/  LOP3.LUT R74, R9, UR10, R74, 0x96, !PT ;  /* 0x0000000a094a7c12 */ /* 0x000fc6000f8e964a */
[----:B------:R-:W-:-:S04]  /*3ee0*/  IMAD.WIDE.U32 R10, R10, -0x2daee0ad, RZ ;  /* 0xd2511f530a0a7825 */ /* 0x000fc800078e00ff */
[----:B------:R-:W-:Y:S01]  /*3ef0*/  HMMA.16816.F32 R60, R80, R64, RZ ;  /* 0x00000040503c723c */ /* 0x000fe200000018ff */
[----:B------:R-:W-:Y:S01]  /*3f00*/  IMAD.WIDE.U32 R74, R74, -0x326172a9, RZ ;  /* 0xcd9e8d574a4a7825 */ /* 0x000fe200078e00ff */
[----:B------:R-:W-:-:S04]  /*3f10*/  LOP3.LUT R8, R11, UR8, R8, 0x96, !PT ;  /* 0x000000080b087c12 */ /* 0x000fc8000f8e9608 */
[----:B------:R-:W-:Y:S01]  /*3f20*/  LOP3.LUT R72, R75, UR9, R72, 0x96, !PT ;  /* 0x000000094b487c12 */ /* 0x000fe2000f8e9648 */
[----:B------:R-:W-:Y:S01]  /*3f30*/  IMAD.WIDE.U32 R16, R8, -0x326172a9, RZ ;  /* 0xcd9e8d5708107825 */ /* 0x000fe200078e00ff */
[----:B------:R-:W-:Y:S03]  /*3f40*/  HMMA.16816.F32 R40, R80, R42, RZ ;  /* 0x0000002a5028723c */ /* 0x000fe600000018ff */
[----:B------:R-:W-:Y:S01]  /*3f50*/  IMAD.WIDE.U32 R72, R72, -0x2daee0ad, RZ ;  /* 0xd2511f5348487825 */ /* 0x000fe200078e00ff */
[----:B------:R-:W-:-:S04]  /*3f60*/  LOP3.LUT R8, R17, UR7, R74, 0x96, !PT ;  /* 0x0000000711087c12 */ /* 0x000fc8000f8e964a */
[----:B------:R-:W-:Y:S01]  /*3f70*/  HMMA.16816.F32 R64, R80, R66, RZ ;  /* 0x000000425040723c */ /* 0x000fe200000018ff */
[----:B------:R-:W-:Y:S01]  /*3f80*/  LOP3.LUT R10, R73, UR6, R10, 0x96, !PT ;  /* 0x00000006490a7c12 */ /* 0x000fe2000f8e960a */
[----:B------:R-:W-:-:S04]  /*3f90*/  IMAD.WIDE.U32 R8, R8, -0x2daee0ad, RZ ;  /* 0xd2511f5308087825 */ /* 0x000fc800078e00ff */
[----:B------:R-:W-:Y:S02]  /*3fa0*/  IMAD.WIDE.U32 R10, R10, -0x326172a9, RZ ;  /* 0xcd9e8d570a0a7825 */ /* 0x000fe400078e00ff */
[----:B-1----:R-:W-:Y:S03]  /*3fb0*/  HMMA.16816.F32 R60, R12, R4, R60 ;  /* 0x000000040c3c723c */ /* 0x002fe6000000183c */
[----:B------:R-:W-:-:S04]  /*3fc0*/  LOP3.LUT R16, R11, UR5, R16, 0x96, !PT ;  /* 0x000000050b107c12 */ /* 0x000fc8000f8e9610 */
[----:B------:R-:W-:Y:S01]  /*3fd0*/  LOP3.LUT R4, R9, UR4, R72, 0x96, !PT ;  /* 0x0000000409047c12 */ /* 0x000fe2000f8e9648 */
[----:B------:R-:W-:Y:S01]  /*3fe0*/  IMAD.WIDE.U32 R72, R16, -0x2daee0ad, RZ ;  /* 0xd2511f5310487825 */ /* 0x000fe200078e00ff */
[C---:B------:R-:W-:Y:S03]  /*3ff0*/  HMMA.16816.F32 R40, R12.reuse, R18, R40 ;  /* 0x000000120c28723c */ /* 0x040fe60000001828 */
[----:B------:R-:W-:Y:S01]  /*4000*/  IMAD.WIDE.U32 R4, R4, -0x326172a9, RZ ;  /* 0xcd9e8d5704047825 */ /* 0x000fe200078e00ff */
[----:B------:R-:W-:Y:S02]  /*4010*/  LOP3.LUT R9, R72, 0xffff, RZ, 0xc0, !PT ;  /* 0x0000ffff48097812 */ /* 0x000fe400078ec0ff */
[----:B------:R-:W-:Y:S02]  /*4020*/  SHF.R.U32.HI R16, RZ, 0x10, R72 ;  /* 0x00000010ff107819 */ /* 0x000fe40000011648 */
[----:B------:R-:W-:Y:S01]  /*4030*/  HMMA.16816.F32 R64, R12, R6, R64 ;  /* 0x000000060c40723c */ /* 0x000fe20000001840 */
[----:B------:R-:W-:-:S02]  /*4040*/  LOP3.LUT R11, R5, UR15, R10, 0x96, !PT ;  /* 0x0000000f050b7c12 */ /* 0x000fc4000f8e960a */
[----:B------:R-:W-:Y:S02]  /*4050*/  LOP3.LUT R19, R4, 0xffff, RZ, 0xc0, !PT ;  /* 0x0000ffff04137812 */ /* 0x000fe400078ec0ff */
[----:B------:R-:W-:Y:S02]  /*4060*/  LOP3.LUT R5, R73, UR14, R8, 0x96, !PT ;  /* 0x0000000e49057c12 */ /* 0x000fe4000f8e9608 */
[----:B------:R-:W-:Y:S02]  /*4070*/  LOP3.LUT R6, R72, 0xff, RZ, 0xc0, !PT ;  /* 0x000000ff48067812 */ /* 0x000fe400078ec0ff */
[----:B------:R-:W-:Y:S02]  /*4080*/  SHF.R.U32.HI R7, RZ, 0x18, R72 ;  /* 0x00000018ff077819 */ /* 0x000fe40000011648 */
[----:B------:R-:W1:Y:S01]  /*4090*/  LDSM.16.MT88.4 R72, [R110+0x8000] ;  /* 0x008000006e48783b */ /* 0x000e620000004200 */
[----:B------:R-:W-:Y:S02]  /*40a0*/  SHF.R.U32.HI R130, RZ, 0x10, R4 ;  /* 0x00000010ff827819 */ /* 0x000fe40000011604 */
[----:B------:R-:W-:-:S02]  /*40b0*/  LOP3.LUT R16, R16, 0xff, RZ, 0xc0, !PT ;  /* 0x000000ff10107812 */ /* 0x000fc400078ec0ff */
[----:B------:R-:W-:Y:S02]  /*40c0*/  SHF.R.U32.HI R17, RZ, 0x18, R4 ;  /* 0x00000018ff117819 */ /* 0x000fe40000011604 */
[----:B------:R-:W-:Y:S02]  /*40d0*/  LOP3.LUT R130, R130, 0xff, RZ, 0xc0, !PT ;  /* 0x000000ff82827812 */ /* 0x000fe400078ec0ff */
[----:B------:R-:W-:Y:S02]  /*40e0*/  PRMT R16, R16, 0x5410, R7 ;  /* 0x0000541010107816 */ /* 0x000fe40000000007 */
[----:B------:R-:W-:Y:S02]  /*40f0*/  LOP3.LUT R7, R5, 0xffff, RZ, 0xc0, !PT ;  /* 0x0000ffff05077812 */ /* 0x000fe400078ec0ff */
[----:B------:R-:W-:Y:S01]  /*4100*/  LOP3.LUT R10, R4, 0xff, RZ, 0xc0, !PT ;  /* 0x000000ff040a7812 */ /* 0x000fe200078ec0ff */
[----:B------:R-:W-:Y:S01]  /*4110*/  HSET2.LE.AND R16, R16, R85, PT ;  /* 0x0000005510107233 */ /* 0x000fe20003803000 */
[----:B------:R-:W-:-:S02]  /*4120*/  PRMT R130, R130, 0x5410, R17 ;  /* 0x0000541082827816 */ /* 0x000fc40000000011 */
[----:B------:R-:W-:Y:S02]  /*4130*/  LOP3.LUT R17, R11, 0xffff, RZ, 0xc0, !PT ;  /* 0x0000ffff0b117812 */ /* 0x000fe400078ec0ff */
[----:B------:R-:W-:Y:S02]  /*4140*/  SHF.R.U32.HI R9, RZ, 0x8, R9 ;  /* 0x00000008ff097819 */ /* 0x000fe40000011609 */
[----:B------:R-:W-:Y:S02]  /*4150*/  SHF.R.U32.HI R7, RZ, 0x8, R7 ;  /* 0x00000008ff077819 */ /* 0x000fe40000011607 */
[----:B------:R-:W-:Y:S02]  /*4160*/  LOP3.LUT R4, R5, 0xff, RZ, 0xc0, !PT ;  /* 0x000000ff05047812 */ /* 0x000fe400078ec0ff */
[----:B------:R-:W-:Y:S02]  /*4170*/  SHF.R.U32.HI R18, RZ, 0x10, R5 ;  /* 0x00000010ff127819 */ /* 0x000fe40000011605 */
[----:B------:R-:W-:-:S02]  /*4180*/  SHF.R.U32.HI R19, RZ, 0x8, R19 ;  /* 0x00000008ff137819 */ /* 0x000fc40000011613 */
[----:B------:R-:W-:Y:S02]  /*4190*/  SHF.R.U32.HI R17, RZ, 0x8, R17 ;  /* 0x00000008ff117819 */ /* 0x000fe40000011611 */
[----:B------:R-:W-:Y:S02]  /*41a0*/  LOP3.LUT R8, R11, 0xff, RZ, 0xc0, !PT ;  /* 0x000000ff0b087812 */ /* 0x000fe400078ec0ff */
[----:B------:R-:W-:Y:S02]  /*41b0*/  PRMT R6, R6, 0x5410, R9 ;  /* 0x0000541006067816 */ /* 0x000fe40000000009 */
[----:B------:R-:W-:Y:S02]  /*41c0*/  PRMT R4, R4, 0x5410, R7 ;  /* 0x0000541004047816 */ /* 0x000fe40000000007 */
[----:B------:R-:W-:Y:S02]  /*41d0*/  SHF.R.U32.HI R5, RZ, 0x18, R5 ;  /* 0x00000018ff057819 */ /* 0x000fe40000011605 */
[----:B------:R-:W-:-:S02]  /*41e0*/  LOP3.LUT R18, R18, 0xff, RZ, 0xc0, !PT ;  /* 0x000000ff12127812 */ /* 0x000fc400078ec0ff */
[----:B------:R-:W-:Y:S01]  /*41f0*/  PRMT R10, R10, 0x5410, R19 ;  /* 0x000054100a0a7816 */ /* 0x000fe20000000013 */
[--C-:B------:R-:W-:Y:S01]  /*4200*/  HSET2.LE.AND R19, R4, R85.reuse, PT ;  /* 0x0000005504137233 */ /* 0x100fe20003803000 */
        /* <DEDUP_REMOVED lines=9> */
[----:B------:R-:W-:-:S03]  /*42a0*/  HSET2.LE.AND R18, R18, R85, PT ;  /* 0x0000005512127233 */ /* 0x000fc60003803000 */
[----:B------:R-:W-:Y:S01]  /*42b0*/  PRMT R90, R90, 0x5410, R11 ;  /* 0x000054105a5a7816 */ /* 0x000fe2000000000b */
[----:B------:R-:W-:-:S04]  /*42c0*/  HSET2.LE.AND R11, R130, R85, PT ;  /* 0x00000055820b7233 */ /* 0x000fc80003803000 */
[----:B------:R-:W-:Y:S01]  /*42d0*/  HSET2.LE.AND R9, R90, R85, PT ;  /* 0x000000555a097233 */ /* 0x000fe20003803000 */
[----:B------:R-:W-:Y:S02]  /*42e0*/  FADD.FTZ R90, R70, R69 ;  /* 0x00000045465a7221 */ /* 0x000fe40000010000 */
[----:B------:R-:W-:Y:S02]  /*42f0*/  FADD.FTZ R85, R68, R71 ;  /* 0x0000004744557221 */ /* 0x000fe40000010000 */
[----:B-1----:R-:W-:Y:S01]  /*4300*/  HMMA.16816.F32 R68, R80, R72, RZ ;  /* 0x000000485044723c */ /* 0x002fe200000018ff */
[----:B------:R-:W-:Y:S02]  /*4310*/  FADD.FTZ R107, R79, R90 ;  /* 0x0000005a4f6b7221 */ /* 0x000fe40000010000 */
[----:B------:R-:W-:Y:S02]  /*4320*/  FADD.FTZ R130, R86, R85 ;  /* 0x0000005556827221 */ /* 0x000fe40000010000 */
[----:B------:R-:W-:-:S02]  /*4330*/  FFMA.FTZ R90, R28, c[0x0][0x23c], -R84 ;  /* 0x00008f001c5a7a23 */ /* 0x000fc40000010854 */
[----:B------:R-:W-:Y:S01]  /*4340*/  FADD.FTZ R107, R78, R107 ;  /* 0x0000006b4e6b7221 */ /* 0x000fe20000010000 */
[----:B------:R-:W-:Y:S01]  /*4350*/  HMMA.16816.F32 R72, R80, R74, RZ ;  /* 0x0000004a5048723c */ /* 0x000fe200000018ff */
[----:B------:R-:W-:Y:S02]  /*4360*/  FFMA.FTZ R85, R32, c[0x0][0x23c], -R104 ;  /* 0x00008f0020557a23 */ /* 0x000fe40000010868 */
[--C-:B------:R-:W-:Y:S02]  /*4370*/  FFMA.FTZ R28, R27, c[0x0][0x23c], -R84.reuse ;  /* 0x00008f001b1c7a23 */ /* 0x100fe40000010854 */
[----:B------:R-:W-:Y:S02]  /*4380*/  FFMA.FTZ R27, R31, c[0x0][0x23c], -R84 ;  /* 0x00008f001f1b7a23 */ /* 0x000fe40000010854 */
[--C-:B------:R-:W-:Y:S01]  /*4390*/  FFMA.FTZ R86, R35, c[0x0][0x23c], -R104.reuse ;  /* 0x00008f0023567a23 */ /* 0x100fe20000010868 */
[----:B------:R-:W-:Y:S01]  /*43a0*/  MUFU.EX2 R84, R90 ;  /* 0x0000005a00547308 */ /* 0x000fe20000000800 */
[----:B------:R-:W-:-:S02]  /*43b0*/  FFMA.FTZ R35, R87, c[0x0][0x23c], -R104 ;  /* 0x00008f0057237a23 */ /* 0x000fc40000010868 */
[----:B------:R-:W-:Y:S02]  /*43c0*/  FFMA.FTZ R32, R91, c[0x0][0x23c], -R104 ;  /* 0x00008f005b207a23 */ /* 0x000fe40000010868 */
[----:B------:R-:W-:-:S03]  /*43d0*/  FADD.FTZ R130, R105, R130 ;  /* 0x0000008269827221 */ /* 0x000fc60000010000 */
[----:B--2---:R-:W-:Y:S01]  /*43e0*/  HMMA.16816.F32 R68, R12, R4, R68 ;  /* 0x000000040c44723c */ /* 0x004fe20000001844 */
[----:B------:R1:W2:Y:S01]  /*43f0*/  MUFU.EX2 R31, R131 ;  /* 0x00000083001f7308 */ /* 0x0002a20000000800 */
[----:B------:R-:W-:-:S04]  /*4400*/  FADD.FTZ R87, R103, R130 ;  /* 0x0000008267577221 */ /* 0x000fc80000010000 */
[----:B------:R-:W-:Y:S02]  /*4410*/  FADD.FTZ R24, R24, R87 ;  /* 0x0000005718187221 */ /* 0x000fe40000010000 */
[----:B------:R-:W-:Y:S01]  /*4420*/  HMMA.16816.F32 R72, R12, R6, R72 ;  /* 0x000000060c48723c */ /* 0x000fe20000001848 */
[----:B------:R-:W3:Y:S01]  /*4430*/  LDSM.16.MT88.4 R4, [R108+0x8000] ;  /* 0x008000006c04783b */ /* 0x000ee20000004200 */
[----:B------:R-:W-:Y:S01]  /*4440*/  MUFU.EX2 R85, R85 ;  /* 0x0000005500557308 */ /* 0x000fe20000000800 */
[----:B------:R-:W-:-:S04]  /*4450*/  FADD.FTZ R25, R25, R24 ;  /* 0x0000001819197221 */ /* 0x000fc80000010000 */
[----:B------:R-:W-:Y:S02]  /*4460*/  FADD.FTZ R25, R20, R25 ;  /* 0x0000001914197221 */ /* 0x000fe40000010000 */
[--C-:B-1----:R-:W-:Y:S01]  /*4470*/  FFMA.FTZ R131, R89, c[0x0][0x23c], -R104.reuse ;  /* 0x00008f0059837a23 */ /* 0x102fe20000010868 */
[----:B------:R-:W-:Y:S08]  /*4480*/  MUFU.EX2 R86, R86 ;  /* 0x0000005600567308 */ /* 0x000ff00000000800 */
[----:B------:R-:W-:Y:S08]  /*4490*/  MUFU.EX2 R35, R35 ;  /* 0x0000002300237308 */ /* 0x000ff00000000800 */
[----:B------:R-:W-:Y:S08]  /*44a0*/  MUFU.EX2 R28, R28 ;  /* 0x0000001c001c7308 */ /* 0x000ff00000000800 */
[----:B------:R-:W-:Y:S01]  /*44b0*/  MUFU.EX2 R27, R27 ;  /* 0x0000001b001b7308 */ /* 0x000fe20000000800 */
[----:B---3--:R-:W-:Y:S07]  /*44c0*/  HMMA.16816.F32 R76, R80, R4, RZ ;  /* 0x00000004504c723c */ /* 0x008fee00000018ff */
[----:B------:R-:W-:Y:S01]  /*44d0*/  MUFU.EX2 R32, R32 ;  /* 0x0000002000207308 */ /* 0x000fe20000000800 */
[--C-:B------:R-:W-:Y:S01]  /*44e0*/  FFMA.FTZ R4, R33, c[0x0][0x23c], -R104.reuse ;  /* 0x00008f0021047a23 */ /* 0x100fe20000010868 */
[----:B--2---:R-:W-:Y:S01]  /*44f0*/  F2FP.PACK_AB R5, R31, R84 ;  /* 0x000000541f05723e */ /* 0x004fe200000000ff */
[----:B------:R-:W-:-:S05]  /*4500*/  FFMA.FTZ R33, R102, c[0x0][0x23c], -R104 ;  /* 0x00008f0066217a23 */ /* 0x000fca0000010868 */
[----:B------:R-:W1:Y:S01]  /*4510*/  MUFU.EX2 R131, R131 ;  /* 0x0000008300837308 */ /* 0x000e620000000800 */
[----:B------:R-:W-:Y:S01]  /*4520*/  HMMA.16816.F32 R80, R80, R6, RZ ;  /* 0x000000065050723c */ /* 0x000fe200000018ff */
[----:B------:R-:W-:Y:S01]  /*4530*/  LOP3.LUT R8, R8, R5, RZ, 0xc0, !PT ;  /* 0x0000000508087212 */ /* 0x000fe200078ec0ff */
[----:B------:R-:W-:Y:S01]  /*4540*/  FADD.FTZ R102, R106, R107 ;  /* 0x0000006b6a667221 */ /* 0x000fe20000010000 */
[----:B------:R-:W-:-:S03]  /*4550*/  F2FP.PACK_AB R5, R29, R30 ;  /* 0x0000001e1d05723e */ /* 0x000fc600000000ff */
[----:B------:R-:W-:Y:S01]  /*4560*/  FADD.FTZ R23, R23, R102 ;  /* 0x0000006617177221 */ /* 0x000fe20000010000 */
[----:B------:R-:W2:Y:S01]  /*4570*/  MUFU.EX2 R90, R4 ;  /* 0x00000004005a7308 */ /* 0x000ea20000000800 */
[----:B------:R-:W-:Y:S02]  /*4580*/  LOP3.LUT R10, R10, R5, RZ, 0xc0, !PT ;  /* 0x000000050a0a7212 */ /* 0x000fe400078ec0ff */
[----:B------:R-:W-:Y:S01]  /*4590*/  F2FP.PACK_AB R6, R133, R26 ;  /* 0x0000001a8506723e */ /* 0x000fe200000000ff */
[----:B------:R-:W-:-:S03]  /*45a0*/  FADD.FTZ R22, R22, R23 ;  /* 0x0000001716167221 */ /* 0x000fc60000010000 */
[----:B------:R-:W-:Y:S01]  /*45b0*/  LOP3.LUT R6, R17, R6, RZ, 0xc0, !PT ;  /* 0x0000000611067212 */ /* 0x000fe200078ec0ff */
[----:B------:R-:W3:Y:S01]  /*45c0*/  MUFU.EX2 R33, R33 ;  /* 0x0000002100217308 */ /* 0x000ee20000000800 */
[----:B-1----:R-:W-:Y:S01]  /*45d0*/  F2FP.PACK_AB R7, R131, R32 ;  /* 0x000000208307723e */ /* 0x002fe200000000ff */
[----:B------:R-:W-:-:S03]  /*45e0*/  FADD.FTZ R21, R21, R22 ;  /* 0x0000001615157221 */ /* 0x000fc60000010000 */
[----:B------:R-:W-:Y:S01]  /*45f0*/  LOP3.LUT R7, R16, R7, RZ, 0xc0, !PT ;  /* 0x0000000710077212 */ /* 0x000fe200078ec0ff */
[----:B------:R-:W-:Y:S01]  /*4600*/  FADD.FTZ R84, R84, R21 ;  /* 0x0000001554547221 */ /* 0x000fe20000010000 */
[----:B--2---:R-:W-:Y:S01]  /*4610*/  F2FP.PACK_AB R4, R85, R90 ;  /* 0x0000005a5504723e */ /* 0x004fe200000000ff */
[----:B------:R-:W-:Y:S02]  /*4620*/  FADD.FTZ R90, R90, R25 ;  /* 0x000000195a5a7221 */ /* 0x000fe40000010000 */
[----:B------:R-:W-:Y:S01]  /*4630*/  FADD.FTZ R31, R31, R84 ;  /* 0x000000541f1f7221 */ /* 0x000fe20000010000 */
[----:B------:R-:W-:Y:S01]  /*4640*/  LOP3.LUT R9, R9, R4, RZ, 0xc0, !PT ;  /* 0x0000000409097212 */ /* 0x000fe200078ec0ff */
[----:B------:R-:W-:Y:S01]  /*4650*/  FADD.FTZ R85, R85, R90 ;  /* 0x0000005a55557221 */ /* 0x000fe20000010000 */
[----:B------:R-:W-:Y:S01]  /*4660*/  F2FP.PACK_AB R4, R35, R86 ;  /* 0x000000562304723e */ /* 0x000fe200000000ff */
[----:B------:R-:W-:Y:S01]  /*4670*/  FADD.FTZ R30, R30, R31 ;  /* 0x0000001f1e1e7221 */ /* 0x000fe20000010000 */
        /* <DEDUP_REMOVED lines=64> */
[C---:B------:R-:W-:Y:S01]  /*4a80*/  IMAD R5, R4.reuse, UR18, RZ ;  /* 0x0000001204057c24 */ /* 0x040fe2000f8e02ff */
        /* <DEDUP_REMOVED lines=51> */
[----:B-1----:R-:W-:Y:S04]  /*4dc0*/  LDSM.16.M88.4 R4, [R113] ;  /* 0x000000007104783b */ /* 0x002fe80000000200 */
[----:B------:R-:W4:Y:S04]  /*4dd0*/  LDSM.16.M88.4 R20, [R112+0x3400] ;  /* 0x003400007014783b */ /* 0x000f280000000200 */
[----:B------:R-:W1:Y:S04]  /*4de0*/  LDSM.16.M88.4 R28, [R112+0x3000] ;  /* 0x00300000701c783b */ /* 0x000e680000000200 */
[----:B------:R-:W-:Y:S04]  /*4df0*/  LDSM.16.M88.4 R84, [R111] ;  /* 0x000000006f54783b */ /* 0x000fe80000000200 */
[----:B------:R-:W5:Y:S04]  /*4e00*/  LDSM.16.M88.4 R88, [R109+0x3400] ;  /* 0x003400006d58783b */ /* 0x000f680000000200 */
[----:B------:R-:W1:Y:S04]  /*4e10*/  LDSM.16.M88.4 R16, [R109+0x3000] ;  /* 0x003000006d10783b */ /* 0x000e680000000200 */
[----:B---3--:R-:W3:Y:S04]  /*4e20*/  LDSM.16.M88.4 R8, [R112+0x3800] ;  /* 0x003800007008783b */ /* 0x008ee80000000200 */
[----:B--2---:R-:W2:Y:S04]  /*4e30*/  LDSM.16.M88.4 R12, [R109+0x3800] ;  /* 0x003800006d0c783b */ /* 0x004ea80000000200 */
[----:B------:R-:W0:Y:S01]  /*4e40*/  LDGDEPBAR ;  /* 0x00000000000079af */ /* 0x000e220000000000 */
[C---:B----4-:R-:W-:Y:S08]  /*4e50*/  HMMA.16816.F32 R24, R4.reuse, R20, RZ ;  /* 0x000000140418723c */ /* 0x050ff000000018ff */
[C---:B------:R-:W-:Y:S08]  /*4e60*/  HMMA.16816.F32 R20, R4.reuse, R22, RZ ;  /* 0x000000160414723c */ /* 0x040ff000000018ff */
[C---:B-1----:R-:W-:Y:S08]  /*4e70*/  HMMA.16816.F32 R32, R4.reuse, R28, RZ ;  /* 0x0000001c0420723c */ /* 0x042ff000000018ff */
[----:B------:R-:W-:Y:S08]  /*4e80*/  HMMA.16816.F32 R28, R4, R30, RZ ;  /* 0x0000001e041c723c */ /* 0x000ff000000018ff */
[C---:B-----5:R-:W-:Y:S08]  /*4e90*/  HMMA.16816.F32 R24, R84.reuse, R88, R24 ;  /* 0x000000585418723c */ /* 0x060ff00000001818 */
[C---:B------:R-:W-:Y:S01]  /*4ea0*/  HMMA.16816.F32 R20, R84.reuse, R90, R20 ;  /* 0x0000005a5414723c */ /* 0x040fe20000001814 */
[----:B------:R-:W1:Y:S07]  /*4eb0*/  LDSM.16.M88.4 R88, [R112+0x3c00] ;  /* 0x003c00007058783b */ /* 0x000e6e0000000200 */
[C---:B------:R-:W-:Y:S08]  /*4ec0*/  HMMA.16816.F32 R32, R84.reuse, R16, R32 ;  /* 0x000000105420723c */ /* 0x040ff00000001820 */
[----:B------:R-:W-:Y:S08]  /*4ed0*/  HMMA.16816.F32 R28, R84, R18, R28 ;  /* 0x00000012541c723c */ /* 0x000ff0000000181c */
[C---:B---3--:R-:W-:Y:S08]  /*4ee0*/  HMMA.16816.F32 R16, R4.reuse, R8, RZ ;  /* 0x000000080410723c */ /* 0x048ff000000018ff */
[----:B------:R-:W-:Y:S11]  /*4ef0*/  HMMA.16816.F32 R8, R4, R10, RZ ;  /* 0x0000000a0408723c */ /* 0x000ff600000018ff */
[----:B------:R-:W-:Y:S05]  /*4f00*/  @!UPT UIADD3 URZ, URZ, URZ, URZ ;  /* 0x0000003f3f3ff290 */ /* 0x000fea000fffe03f */
[C---:B--2---:R-:W-:Y:S08]  /*4f10*/  HMMA.16816.F32 R16, R84.reuse, R12, R16 ;  /* 0x0000000c5410723c */ /* 0x044ff00000001810 */
[----:B------:R-:W-:Y:S08]  /*4f20*/  HMMA.16816.F32 R12, R84, R14, R8 ;  /* 0x0000000e540c723c */ /* 0x000ff00000001808 */
[C---:B-1----:R-:W-:Y:S08]  /*4f30*/  HMMA.16816.F32 R8, R4.reuse, R88, RZ ;  /* 0x000000580408723c */ /* 0x042ff000000018ff */
        /* <DEDUP_REMOVED lines=56> */
[C---:B-1----:R-:W-:Y:S08]  /*52c0*/  HMMA.16816.F32 R8, R88.reuse, R84, R8 ;  /* 0x000000545808723c */ /* 0x042ff00000001808 */
[----:B------:R-:W-:Y:S07]  /*52d0*/  HMMA.16816.F32 R4, R88, R86, R4 ;  /* 0x000000565804723c */ /* 0x000fee0000001804 */
[----:B------:R-:W-:-:S05]  /*52e0*/  IADD3 R88, R94, -0x2, RZ ;  /* 0xfffffffe5e587810 */ /* 0x000fca0007ffe0ff */
[----:B------:R-:W-:-:S05]  /*52f0*/  IMAD R86, R88, 0x40, R117 ;  /* 0x0000004058567824 */ /* 0x000fca00078e0275 */
[C---:B------:R-:W-:Y:S02]  /*5300*/  IADD3 R91, R86.reuse, 0x1, RZ ;  /* 0x00000001565b7810 */ /* 0x040fe40007ffe0ff */
[C---:B------:R-:W-:Y:S02]  /*5310*/  IADD3 R90, R86.reuse, 0x8, RZ ;  /* 0x00000008565a7810 */ /* 0x040fe40007ffe0ff */
[----:B------:R-:W1:Y:S01]  /*5320*/  I2F R85, R91 ;  /* 0x0000005b00557306 */ /* 0x000e620000201400 */
[----:B------:R-:W-:Y:S01]  /*5330*/  IADD3 R89, R86, 0x9, RZ ;  /* 0x0000000956597810 */ /* 0x000fe20007ffe0ff */
[----:B------:R-:W-:Y:S01]  /*5340*/  BAR.SYNC.DEFER_BLOCKING 0x0 ;  /* 0x0000000000007b1d */ /* 0x000fe20000010000 */
[CC--:B------:R-:W-:Y:S02]  /*5350*/  ISETP.GE.AND P5, PT, R91.reuse, R101.reuse, PT ;  /* 0x000000655b00720c */ /* 0x0c0fe40003fa6270 */
[CC--:B------:R-:W-:Y:S02]  /*5360*/  ISETP.GE.AND P0, PT, R90.reuse, R100.reuse, PT ;  /* 0x000000645a00720c */ /* 0x0c0fe40003f06270 */
[----:B------:R-:W-:Y:S01]  /*5370*/  ISETP.GE.AND P6, PT, R91, R100, PT ;  /* 0x000000645b00720c */ /* 0x000fe20003fc6270 */
[----:B------:R-:W2:Y:S01]  /*5380*/  I2F R87, R90 ;  /* 0x0000005a00577306 */ /* 0x000ea20000201400 */
[----:B------:R-:W-:Y:S01]  /*5390*/  ISETP.GE.AND P2, PT, R90, R101, PT ;  /* 0x000000655a00720c */ /* 0x000fe20003f46270 */
[----:B-1----:R-:W-:-:S02]  /*53a0*/  FFMA.FTZ R33, R85, R0, R33 ;  /* 0x0000000055217223 */ /* 0x002fc40000010021 */
[----:B------:R-:W-:-:S04]  /*53b0*/  FFMA.FTZ R85, R85, R0, R35 ;  /* 0x0000000055557223 */ /* 0x000fc80000010023 */
[----:B------:R-:W1:Y:S01]  /*53c0*/  I2F R35, R89 ;  /* 0x0000005900237306 */ /* 0x000e620000201400 */
[----:B------:R-:W-:Y:S02]  /*53d0*/  FSEL R84, R33, -INF , !P5 ;  /* 0xff80000021547808 */ /* 0x000fe40006800000 */
[----:B------:R-:W-:Y:S01]  /*53e0*/  ISETP.GE.AND P5, PT, R89, R101, PT ;  /* 0x000000655900720c */ /* 0x000fe20003fa6270 */
[-C--:B--2---:R-:W-:Y:S01]  /*53f0*/  FFMA.FTZ R28, R87, R0.reuse, R28 ;  /* 0x00000000571c7223 */ /* 0x084fe2000001001c */
[----:B------:R-:W-:Y:S01]  /*5400*/  FSEL R85, R85, -INF , !P6 ;  /* 0xff80000055557808 */ /* 0x000fe20007000000 */
[----:B------:R-:W-:Y:S01]  /*5410*/  FFMA.FTZ R30, R87, R0, R30 ;  /* 0x00000000571e7223 */ /* 0x000fe2000001001e */
[----:B------:R-:W-:Y:S02]  /*5420*/  IADD3 R87, R86, 0x10, RZ ;  /* 0x0000001056577810 */ /* 0x000fe40007ffe0ff */
[----:B------:R-:W-:Y:S02]  /*5430*/  ISETP.GE.AND P6, PT, R89, R100, PT ;  /* 0x000000645900720c */ /* 0x000fe40003fc6270 */
[----:B------:R-:W2:Y:S01]  /*5440*/  I2F R33, R87 ;  /* 0x0000005700217306 */ /* 0x000ea20000201400 */
[----:B------:R-:W-:-:S02]  /*5450*/  FSEL R103, R30, -INF , !P0 ;  /* 0xff8000001e677808 */ /* 0x000fc40004000000 */
[----:B------:R-:W-:Y:S01]  /*5460*/  IADD3 R30, R86, 0x11, RZ ;  /* 0x00000011561e7810 */ /* 0x000fe20007ffe0ff */
[----:B-1----:R-:W-:Y:S01]  /*5470*/  FFMA.FTZ R29, R35, R0, R29 ;  /* 0x00000000231d7223 */ /* 0x002fe2000001001d */
[----:B------:R-:W-:Y:S01]  /*5480*/  ISETP.GE.AND P0, PT, R87, R100, PT ;  /* 0x000000645700720c */ /* 0x000fe20003f06270 */
[-C--:B------:R-:W-:Y:S01]  /*5490*/  FFMA.FTZ R31, R35, R0.reuse, R31 ;  /* 0x00000000231f7223 */ /* 0x080fe2000001001f */
[----:B------:R-:W-:Y:S02]  /*54a0*/  FSEL R28, R28, -INF , !P2 ;  /* 0xff8000001c1c7808 */ /* 0x000fe40005000000 */
[----:B------:R-:W-:Y:S02]  /*54b0*/  FSEL R130, R29, -INF , !P5 ;  /* 0xff8000001d827808 */ /* 0x000fe40006800000 */
[----:B------:R-:W1:Y:S01]  /*54c0*/  I2F R29, R30 ;  /* 0x0000001e001d7306 */ /* 0x000e620000201400 */
[----:B------:R-:W-:Y:S02]  /*54d0*/  FSEL R105, R31, -INF , !P6 ;  /* 0xff8000001f697808 */ /* 0x000fe40007000000 */
[-C--:B------:R-:W-:Y:S01]  /*54e0*/  ISETP.GE.AND P2, PT, R87, R101.reuse, PT ;  /* 0x000000655700720c */ /* 0x080fe20003f46270 */
[CC--:B--2---:R-:W-:Y:S01]  /*54f0*/  FFMA.FTZ R102, R33.reuse, R0.reuse, R24 ;  /* 0x0000000021667223 */ /* 0x0c4fe20000010018 */
[----:B------:R-:W-:Y:S01]  /*5500*/  IADD3 R24, R86, 0x18, RZ ;  /* 0x0000001856187810 */ /* 0x000fe20007ffe0ff */
[----:B------:R-:W-:Y:S01]  /*5510*/  FFMA.FTZ R26, R33, R0, R26 ;  /* 0x00000000211a7223 */ /* 0x000fe2000001001a */
[----:B------:R-:W-:-:S02]  /*5520*/  ISETP.GE.AND P5, PT, R30, R101, PT ;  /* 0x000000651e00720c */ /* 0x000fc40003fa6270 */
[----:B------:R-:W2:Y:S01]  /*5530*/  I2F R31, R24 ;  /* 0x00000018001f7306 */ /* 0x000ea20000201400 */
[----:B------:R-:W-:Y:S02]  /*5540*/  FSEL R102, R102, -INF , !P2 ;  /* 0xff80000066667808 */ /* 0x000fe40005000000 */
[----:B------:R-:W-:Y:S02]  /*5550*/  FSEL R87, R26, -INF , !P0 ;  /* 0xff8000001a577808 */ /* 0x000fe40004000000 */
[----:B------:R-:W-:Y:S01]  /*5560*/  IADD3 R26, R86, 0x20, RZ ;  /* 0x00000020561a7810 */ /* 0x000fe20007ffe0ff */
[C---:B-1----:R-:W-:Y:S01]  /*5570*/  FFMA.FTZ R25, R29.reuse, R0, R25 ;  /* 0x000000001d197223 */ /* 0x042fe20000010019 */
[C---:B------:R-:W-:Y:S01]  /*5580*/  ISETP.GE.AND P0, PT, R24.reuse, R100, PT ;  /* 0x000000641800720c */ /* 0x040fe20003f06270 */
[----:B------:R-:W-:Y:S01]  /*5590*/  FFMA.FTZ R27, R29, R0, R27 ;  /* 0x000000001d1b7223 */ /* 0x000fe2000001001b */
[----:B------:R-:W-:Y:S02]  /*55a0*/  ISETP.GE.AND P2, PT, R24, R101, PT ;  /* 0x000000651800720c */ /* 0x000fe40003f46270 */
[----:B------:R-:W-:-:S02]  /*55b0*/  FSEL R29, R25, -INF , !P5 ;  /* 0xff800000191d7808 */ /* 0x000fc40006800000 */
[----:B------:R-:W1:Y:S01]  /*55c0*/  I2F R25, R26 ;  /* 0x0000001a00197306 */ /* 0x000e620000201400 */
[----:B------:R-:W-:Y:S01]  /*55d0*/  ISETP.GE.AND P6, PT, R30, R100, PT ;  /* 0x000000641e00720c */ /* 0x000fe20003fc6270 */
[CC--:B--2---:R-:W-:Y:S01]  /*55e0*/  FFMA.FTZ R22, R31.reuse, R0.reuse, R22 ;  /* 0x000000001f167223 */ /* 0x0c4fe20000010016 */
[----:B------:R-:W-:Y:S01]  /*55f0*/  IADD3 R24, R86, 0x21, RZ ;  /* 0x0000002156187810 */ /* 0x000fe20007ffe0ff */
[----:B------:R-:W-:Y:S01]  /*5600*/  FFMA.FTZ R20, R31, R0, R20 ;  /* 0x000000001f147223 */ /* 0x000fe20000010014 */
[----:B------:R-:W-:Y:S02]  /*5610*/  FSEL R89, R27, -INF , !P6 ;  /* 0xff8000001b597808 */ /* 0x000fe40007000000 */
[----:B------:R-:W-:Y:S01]  /*5620*/  FSEL R91, R22, -INF , !P0 ;  /* 0xff800000165b7808 */ /* 0x000fe20004000000 */
[----:B------:R-:W2:Y:S01]  /*5630*/  I2F R27, R86 ;  /* 0x00000056001b7306 */ /* 0x000ea20000201400 */
[----:B------:R-:W-:Y:S02]  /*5640*/  IADD3 R22, R86, 0x28, RZ ;  /* 0x0000002856167810 */ /* 0x000fe40007ffe0ff */
[----:B------:R-:W-:-:S02]  /*5650*/  FSEL R90, R20, -INF , !P2 ;  /* 0xff800000145a7808 */ /* 0x000fc40005000000 */
[CC--:B------:R-:W-:Y:S02]  /*5660*/  ISETP.GE.AND P5, PT, R26.reuse, R101.reuse, PT ;  /* 0x000000651a00720c */ /* 0x0c0fe40003fa6270 */
[----:B------:R-:W-:Y:S01]  /*5670*/  ISETP.GE.AND P6, PT, R26, R100, PT ;  /* 0x000000641a00720c */ /* 0x000fe20003fc6270 */
[----:B------:R3:W4:Y:S01]  /*5680*/  I2F R20, R24 ;  /* 0x0000001800147306 */ /* 0x0007220000201400 */
[CC--:B-1----:R-:W-:Y:S01]  /*5690*/  FFMA.FTZ R16, R25.reuse, R0.reuse, R16 ;  /* 0x0000000019107223 */ /* 0x0c2fe20000010010 */
[CC--:B------:R-:W-:Y:S01]  /*56a0*/  ISETP.GE.AND P2, PT, R24.reuse, R101.reuse, PT ;  /* 0x000000651800720c */ /* 0x0c0fe20003f46270 */
[----:B------:R-:W-:Y:S01]  /*56b0*/  FFMA.FTZ R18, R25, R0, R18 ;  /* 0x0000000019127223 */ /* 0x000fe20000010012 */
[----:B------:R-:W-:Y:S02]  /*56c0*/  ISETP.GE.AND P0, PT, R24, R100, PT ;  /* 0x000000641800720c */ /* 0x000fe40003f06270 */
[----:B------:R-:W-:Y:S02]  /*56d0*/  FSEL R16, R16, -INF , !P5 ;  /* 0xff80000010107808 */ /* 0x000fe40006800000 */
[----:B------:R1:W5:Y:S01]  /*56e0*/  I2F R25, R22 ;  /* 0x0000001600197306 */ /* 0x0003620000201400 */
[----:B------:R-:W-:Y:S01]  /*56f0*/  FSEL R35, R18, -INF , !P6 ;  /* 0xff80000012237808 */ /* 0x000fe20007000000 */
[----:B--2---:R-:W-:Y:S01]  /*5700*/  FFMA.FTZ R34, R27, R0, R34 ;  /* 0x000000001b227223 */ /* 0x004fe20000010022 */
[----:B------:R-:W-:-:S02]  /*5710*/  ISETP.GE.AND P5, PT, R22, R101, PT ;  /* 0x000000651600720c */ /* 0x000fc40003fa6270 */
[----:B------:R-:W-:Y:S02]  /*5720*/  ISETP.GE.AND P6, PT, R22, R100, PT ;  /* 0x000000641600720c */ /* 0x000fe40003fc6270 */
[----:B---3--:R-:W-:Y:S01]  /*5730*/  IADD3 R24, R86, 0x29, RZ ;  /* 0x0000002956187810 */ /* 0x008fe20007ffe0ff */
[CC--:B----4-:R-:W-:Y:S02]  /*5740*/  FFMA.FTZ R18, R20.reuse, R0.reuse, R17 ;  /* 0x0000000014127223 */ /* 0x0d0fe40000010011 */
[-C--:B------:R-:W-:Y:S02]  /*5750*/  FFMA.FTZ R17, R20, R0.reuse, R19 ;  /* 0x0000000014117223 */ /* 0x080fe40000010013 */
[----:B------:R-:W2:Y:S01]  /*5760*/  I2F R20, R24 ;  /* 0x0000001800147306 */ /* 0x000ea20000201400 */
[----:B------:R-:W-:Y:S02]  /*5770*/  FSEL R18, R18, -INF , !P2 ;  /* 0xff80000012127808 */ /* 0x000fe40005000000 */
[----:B-1----:R-:W-:Y:S01]  /*5780*/  IADD3 R22, R86, 0x30, RZ ;  /* 0x0000003056167810 */ /* 0x002fe20007ffe0ff */
[-C--:B-----5:R-:W-:Y:S01]  /*5790*/  FFMA.FTZ R12, R25, R0.reuse, R12 ;  /* 0x00000000190c7223 */ /* 0x0a0fe2000001000c */
[----:B------:R-:W-:Y:S01]  /*57a0*/  FSEL R17, R17, -INF , !P0 ;  /* 0xff80000011117808 */ /* 0x000fe20004000000 */
[----:B------:R-:W-:Y:S01]  /*57b0*/  FFMA.FTZ R19, R25, R0, R14 ;  /* 0x0000000019137223 */ /* 0x000fe2000001000e */
[----:B------:R-:W-:Y:S01]  /*57c0*/  ISETP.GE.AND P2, PT, R24, R101, PT ;  /* 0x000000651800720c */ /* 0x000fe20003f46270 */
[----:B------:R-:W1:Y:S01]  /*57d0*/  I2F R25, R22 ;  /* 0x0000001600197306 */ /* 0x000e620000201400 */
[----:B------:R-:W-:-:S02]  /*57e0*/  FSEL R14, R12, -INF , !P5 ;  /* 0xff8000000c0e7808 */ /* 0x000fc40006800000 */
[----:B------:R-:W-:Y:S02]  /*57f0*/  ISETP.GE.AND P0, PT, R24, R100, PT ;  /* 0x000000641800720c */ /* 0x000fe40003f06270 */
[----:B------:R-:W-:Y:S02]  /*5800*/  ISETP.GE.AND P5, PT, R22, R101, PT ;  /* 0x000000651600720c */ /* 0x000fe40003fa6270 */
[----:B------:R-:W-:Y:S01]  /*5810*/  FSEL R19, R19, -INF , !P6 ;  /* 0xff80000013137808 */ /* 0x000fe20007000000 */
[----:B--2---:R-:W-:Y:S01]  /*5820*/  FFMA.FTZ R12, R20, R0, R13 ;  /* 0x00000000140c7223 */ /* 0x004fe2000001000d */
[----:B------:R-:W-:Y:S01]  /*5830*/  ISETP.GE.AND P6, PT, R22, R100, PT ;  /* 0x000000641600720c */ /* 0x000fe20003fc6270 */
[----:B------:R-:W-:Y:S01]  /*5840*/  FFMA.FTZ R13, R20, R0, R15 ;  /* 0x00000000140d7223 */ /* 0x000fe2000001000f */
[----:B------:R-:W-:Y:S02]  /*5850*/  IADD3 R20, R86, 0x31, RZ ;  /* 0x0000003156147810 */ /* 0x000fe40007ffe0ff */
[----:B------:R-:W-:-:S02]  /*5860*/  FSEL R12, R12, -INF , !P2 ;  /* 0xff8000000c0c7808 */ /* 0x000fc40005000000 */
[----:B------:R-:W-:Y:S01]  /*5870*/  FSEL R13, R13, -INF , !P0 ;  /* 0xff8000000d0d7808 */ /* 0x000fe20004000000 */
[CC--:B-1----:R-:W-:Y:S01]  /*5880*/  FFMA.FTZ R24, R25.reuse, R0.reuse, R10 ;  /* 0x0000000019187223 */ /* 0x0c2fe2000001000a */
[----:B------:R-:W-:Y:S01]  /*5890*/  IADD3 R10, R86, 0x38, RZ ;  /* 0x00000038560a7810 */ /* 0x000fe20007ffe0ff */
[----:B------:R-:W-:Y:S01]  /*58a0*/  FFMA.FTZ R31, R25, R0, R8 ;  /* 0x00000000191f7223 */ /* 0x000fe20000010008 */
[C---:B------:R-:W-:Y:S02]  /*58b0*/  ISETP.GE.AND P2, PT, R20.reuse, R101, PT ;  /* 0x000000651400720c */ /* 0x040fe40003f46270 */
[----:B------:R-:W1:Y:S01]  /*58c0*/  I2F R25, R10 ;  /* 0x0000000a00197306 */ /* 0x000e620000201400 */
[----:B------:R-:W-:Y:S02]  /*58d0*/  ISETP.GE.AND P0, PT, R20, R100, PT ;  /* 0x000000641400720c */ /* 0x000fe40003f06270 */
[----:B------:R-:W-:Y:S02]  /*58e0*/  IADD3 R15, R86, 0x19, RZ ;  /* 0x00000019560f7810 */ /* 0x000fe40007ffe0ff */
[----:B------:R-:W-:-:S02]  /*58f0*/  FSEL R31, R31, -INF , !P5 ;  /* 0xff8000001f1f7808 */ /* 0x000fc40006800000 */
[----:B------:R-:W-:Y:S01]  /*5900*/  ISETP.GE.AND P5, PT, R10, R101, PT ;  /* 0x000000650a00720c */ /* 0x000fe20003fa6270 */
[----:B------:R-:W2:Y:S01]  /*5910*/  I2F R20, R20 ;  /* 0x0000001400147306 */ /* 0x000ea20000201400 */
[----:B------:R-:W-:Y:S02]  /*5920*/  FSEL R24, R24, -INF , !P6 ;  /* 0xff80000018187808 */ /* 0x000fe40007000000 */
[----:B------:R-:W-:-:S05]  /*5930*/  ISETP.GE.AND P6, PT, R10, R100, PT ;  /* 0x000000640a00720c */ /* 0x000fca0003fc6270 */
[----:B------:R-:W3:Y:S01]  /*5940*/  I2F R8, R15 ;  /* 0x0000000f00087306 */ /* 0x000ee20000201400 */
[CC--:B-1----:R-:W-:Y:S02]  /*5950*/  FFMA.FTZ R4, R25.reuse, R0.reuse, R4 ;  /* 0x0000000019047223 */ /* 0x0c2fe40000010004 */
[-C--:B------:R-:W-:Y:S02]  /*5960*/  FFMA.FTZ R26, R25, R0.reuse, R6 ;  /* 0x00000000191a7223 */ /* 0x080fe40000010006 */
[-C--:B------:R-:W-:Y:S01]  /*5970*/  FFMA.FTZ R10, R27, R0.reuse, R32 ;  /* 0x000000001b0a7223 */ /* 0x080fe20000010020 */
[----:B------:R-:W-:Y:S01]  /*5980*/  FSEL R6, R4, -INF , !P5 ;  /* 0xff80000004067808 */ /* 0x000fe20006800000 */
[CC--:B--2---:R-:W-:Y:S01]  /*5990*/  FFMA.FTZ R9, R20.reuse, R0.reuse, R9 ;  /* 0x0000000014097223 */ /* 0x0c4fe20000010009 */
[----:B------:R-:W-:Y:S01]  /*59a0*/  ISETP.GE.AND P5, PT, R15, R101, PT ;  /* 0x000000650f00720c */ /* 0x000fe20003fa6270 */
[----:B------:R-:W-:Y:S01]  /*59b0*/  FFMA.FTZ R11, R20, R0, R11 ;  /* 0x00000000140b7223 */ /* 0x000fe2000001000b */
[----:B------:R-:W-:-:S02]  /*59c0*/  FSEL R26, R26, -INF , !P6 ;  /* 0xff8000001a1a7808 */ /* 0x000fc40007000000 */
[----:B------:R-:W-:Y:S02]  /*59d0*/  FSEL R30, R9, -INF , !P2 ;  /* 0xff800000091e7808 */ /* 0x000fe40005000000 */
[----:B------:R-:W-:Y:S01]  /*59e0*/  FSEL R25, R11, -INF , !P0 ;  /* 0xff8000000b197808 */ /* 0x000fe20004000000 */
[----:B---3--:R-:W-:Y:S01]  /*59f0*/  FFMA.FTZ R8, R8, R0, R21 ;  /* 0x0000000008087223 */ /* 0x008fe20000010015 */
[C---:B------:R-:W-:Y:S02]  /*5a00*/  IADD3 R9, R86.reuse, 0x39, RZ ;  /* 0x0000003956097810 */ /* 0x040fe40007ffe0ff */
[C---:B------:R-:W-:Y:S02]  /*5a10*/  ISETP.GE.AND P2, PT, R86.reuse, R101, PT ;  /* 0x000000655600720c */ /* 0x040fe40003f46270 */
[----:B------:R-:W-:Y:S01]  /*5a20*/  ISETP.GE.AND P0, PT, R86, R100, PT ;  /* 0x000000645600720c */ /* 0x000fe20003f06270 */
[----:B------:R1:W2:Y:S01]  /*5a30*/  I2F R4, R9 ;  /* 0x0000000900047306 */ /* 0x0002a20000201400 */
[----:B------:R-:W-:-:S02]  /*5a40*/  FSEL R86, R8, -INF , !P5 ;  /* 0xff80000008567808 */ /* 0x000fc40006800000 */
[-C--:B------:R-:W-:Y:S02]  /*5a50*/  ISETP.GE.AND P5, PT, R15, R100.reuse, PT ;  /* 0x000000640f00720c */ /* 0x080fe40003fa6270 */
[----:B------:R-:W-:Y:S02]  /*5a60*/  FSEL R10, R10, -INF , !P2 ;  /* 0xff8000000a0a7808 */ /* 0x000fe40005000000 */
[C---:B------:R-:W-:Y:S01]  /*5a70*/  ISETP.GE.AND P6, PT, R9.reuse, R101, PT ;  /* 0x000000650900720c */ /* 0x040fe20003fc6270 */
[----:B------:R-:W3:Y:S01]  /*5a80*/  I2F R15, R15 ;  /* 0x0000000f000f7306 */ /* 0x000ee20000201400 */
[----:B------:R-:W-:Y:S02]  /*5a90*/  ISETP.GE.AND P2, PT, R9, R100, PT ;  /* 0x000000640900720c */ /* 0x000fe40003f46270 */
[----:B-1----:R-:W-:Y:S01]  /*5aa0*/  FSEL R9, R34, -INF , !P0 ;  /* 0xff80000022097808 */ /* 0x002fe20004000000 */
[-C--:B--2---:R-:W-:Y:S01]  /*5ab0*/  FFMA.FTZ R5, R4, R0.reuse, R5 ;  /* 0x0000000004057223 */ /* 0x084fe20000010005 */
[----:B------:R-:W-:Y:S01]  /*5ac0*/  ISETP.GE.AND P0, PT, R94, 0x3, PT ;  /* 0x000000035e00780c */ /* 0x000fe20003f06270 */
[----:B------:R-:W-:-:S03]  /*5ad0*/  FFMA.FTZ R7, R4, R0, R7 ;  /* 0x0000000004077223 */ /* 0x000fc60000010007 */
[----:B------:R-:W-:Y:S01]  /*5ae0*/  FSEL R8, R5, -INF , !P6 ;  /* 0xff80000005087808 */ /* 0x000fe20007000000 */
[----:B---3--:R-:W-:Y:S01]  /*5af0*/  FFMA.FTZ R23, R15, R0, R23 ;  /* 0x000000000f177223 */ /* 0x008fe20000010017 */
[----:B------:R-:W-:-:S04]  /*5b00*/  FSEL R27, R7, -INF , !P2 ;  /* 0xff800000071b7808 */ /* 0x000fc80005000000 */
        /* <DEDUP_REMOVED lines=31> */
[----:B------:R-:W-:-:S03]  /*5d00*/  IADD3.X R4, R4, UR16, RZ, P2, !PT ;  /* 0x0000001004047c10 */ /* 0x000fc600097fe4ff */
[----:B------:R-:W-:Y:S01]  /*5d10*/  @!PT LDS RZ, [RZ] ;  /* 0x00000000fffff984 */ /* 0x000fe20000000800 */
[----:B------:R-:W-:Y:S01]  /*5d20*/  @!PT LDS RZ, [RZ] ;  /* 0x00000000fffff984 */ /* 0x000fe20000000800 */
[----:B------:R-:W-:Y:S01]  /*5d30*/  @!PT LDS RZ, [RZ] ;  /* 0x00000000fffff984 */ /* 0x000fe20000000800 */
[----:B------:R1:W-:Y:S04]  /*5d40*/  @!P1 LDGSTS.E.BYPASS.LTC128B.128 [R118+0x5000], [R22.64+0x80] ;  /* 0x0500008016769fae */ /* 0x0003e8000b901d56 */
[----:B------:R1:W-:Y:S01]  /*5d50*/  @P4 STS.128 [R118+0x3800], RZ ;  /* 0x003800ff76004388 */ /* 0x0003e20000000c00 */
[----:B--2---:R-:W-:-:S04]  /*5d60*/  @!P4 LEA R32, P2, R5, c[0x0][0x168], 0x1 ;  /* 0x00005a000520ca11 */ /* 0x004fc800078408ff */
[C---:B------:R-:W-:Y:S02]  /*5d70*/  @!P4 LEA.HI.X R33, R5.reuse, c[0x0][0x16c], R4, 0x1, P2 ;  /* 0x00005b000521ca11 */ /* 0x040fe400010f0c04 */
[----:B---3--:R-:W-:-:S03]  /*5d80*/  @!P3 LEA R20, P2, R5, c[0x0][0x168], 0x1 ;  /* 0x00005a000514ba11 */ /* 0x008fc600078408ff */
[----:B------:R-:W-:Y:S01]  /*5d90*/  @!PT LDS RZ, [RZ] ;  /* 0x00000000fffff984 */ /* 0x000fe20000000800 */
[----:B------:R-:W-:Y:S01]  /*5da0*/  @!PT LDS RZ, [RZ] ;  /* 0x00000000fffff984 */ /* 0x000fe20000000800 */
[----:B------:R-:W-:Y:S01]  /*5db0*/  @!PT LDS RZ, [RZ] ;  /* 0x00000000fffff984 */ /* 0x000fe20000000800 */
[----:B------:R1:W-:Y:S01]  /*5dc0*/  @!P4 LDGSTS.E.BYPASS.LTC128B.128 [R118+0x3800], [R32.64] ;  /* 0x038000002076cfae */ /* 0x0003e2000b901d56 */
[----:B------:R-:W-:-:S03]  /*5dd0*/  @!P3 LEA.HI.X R21, R5, c[0x0][0x16c], R4, 0x1, P2 ;  /* 0x00005b000515ba11 */ /* 0x000fc600010f0c04 */
        /* <DEDUP_REMOVED lines=13> */
.L_x_809:
[----:B------:R-:W-:Y:S05]  /*5eb0*/  BSYNC B0 ;  /* 0x0000000000007941 */ /* 0x000fea0003800000 */
.L_x_808:
[----:B------:R-:W0:Y:S02]  /*5ec0*/  LDGDEPBAR ;  /* 0x00000000000079af */ /* 0x000e240000000000 */
.L_x_807:
[----:B------:R-:W-:-:S04]  /*5ed0*/  FMNMX.FTZ R5, R3, R10, !PT ;  /* 0x0000000a03057209 */ /* 0x000fc80007810000 */
        /* <DEDUP_REMOVED lines=33> */
[----:B-1----:R-:W-:-:S05]  /*60f0*/  FMNMX.FTZ R22, R7, R22, !PT ;  /* 0x0000001607167209 */ /* 0x002fca0007810000 */
[----:B------:R-:W1:Y:S01]  /*6100*/  SHFL.BFLY PT, R33, R22, 0x1, 0x1f ;  /* 0x0c201f0016217f89 */ /* 0x000e6200000e0000 */
[----:B--2---:R-:W-:Y:S01]  /*6110*/  FMNMX.FTZ R5, R20, R5, !PT ;  /* 0x0000000514057209 */ /* 0x004fe20007810000 */
[----:B------:R-:W-:-:S04]  /*6120*/  IMAD.WIDE.U32 R20, R92, -0x2daee0ad, RZ ;  /* 0xd2511f535c147825 */ /* 0x000fc800078e00ff */
[----:B------:R-:W2:Y:S01]  /*6130*/  SHFL.BFLY PT, R32, R5, 0x1, 0x1f ;  /* 0x0c201f0005207f89 */ /* 0x000ea200000e0000 */
[----:B-1----:R-:W-:-:S04]  /*6140*/  FMNMX.FTZ R33, R22, R33, !PT ;  /* 0x0000002116217209 */ /* 0x002fc80007810000 */
[C---:B------:R-:W-:Y:S01]  /*6150*/  FSETP.NEU.FTZ.AND P1, PT, R33.reuse, -INF , PT ;  /* 0xff8000002100780b */ /* 0x040fe20003f3d000 */
[----:B------:R-:W-:-:S05]  /*6160*/  FMUL.FTZ R11, R33, c[0x0][0x23c] ;  /* 0x00008f00210b7a20 */ /* 0x000fca0000410000 */
[----:B------:R-:W-:-:S05]  /*6170*/  FSEL R11, R11, RZ, P1 ;  /* 0x000000ff0b0b7208 */ /* 0x000fca0000800000 */
[--C-:B------:R-:W-:Y:S02]  /*6180*/  FFMA.FTZ R100, R29, c[0x0][0x23c], -R11.reuse ;  /* 0x00008f001d647a23 */ /* 0x100fe4000001080b */
[--C-:B------:R-:W-:Y:S01]  /*6190*/  FFMA.FTZ R29, R6, c[0x0][0x23c], -R11.reuse ;  /* 0x00008f00061d7a23 */ /* 0x100fe2000001080b */
[----:B------:R-:W-:Y:S01]  /*61a0*/  FSEL R6, R33, RZ, P1 ;  /* 0x000000ff21067208 */ /* 0x000fe20000800000 */
[--C-:B------:R-:W-:Y:S02]  /*61b0*/  FFMA.FTZ R7, R28, c[0x0][0x23c], -R11.reuse ;  /* 0x00008f001c077a23 */ /* 0x100fe4000001080b */
[--C-:B------:R-:W-:Y:S01]  /*61c0*/  FFMA.FTZ R28, R8, c[0x0][0x23c], -R11.reuse ;  /* 0x00008f00081c7a23 */ /* 0x100fe2000001080b */
[----:B--2---:R-:W-:Y:S01]  /*61d0*/  FMNMX.FTZ R32, R5, R32, !PT ;  /* 0x0000002005207209 */ /* 0x004fe20007810000 */
[----:B------:R-:W-:Y:S02]  /*61e0*/  FADD.FTZ R5, R3, -R6 ;  /* 0x8000000603057221 */ /* 0x000fe40000010000 */
[--C-:B------:R-:W-:Y:S01]  /*61f0*/  FFMA.FTZ R10, R10, c[0x0][0x23c], -R11.reuse ;  /* 0x00008f000a0a7a23 */ /* 0x100fe2000001080b */
[----:B------:R-:W-:Y:S01]  /*6200*/  FSETP.NEU.FTZ.AND P1, PT, R32, -INF , PT ;  /* 0xff8000002000780b */ /* 0x000fe20003f3d000 */
[----:B------:R-:W-:Y:S01]  /*6210*/  FMUL.FTZ R5, R5, c[0x0][0x23c] ;  /* 0x00008f0005057a20 */ /* 0x000fe20000410000 */
[----:B------:R-:W-:Y:S01]  /*6220*/  MUFU.EX2 R7, R7 ;  /* 0x0000000700077308 */ /* 0x000fe20000000800 */
[--C-:B------:R-:W-:Y:S01]  /*6230*/  FFMA.FTZ R4, R84, c[0x0][0x23c], -R11.reuse ;  /* 0x00008f0054047a23 */ /* 0x100fe2000001080b */
[----:B------:R-:W-:Y:S01]  /*6240*/  FSEL R3, R32, RZ, P1 ;  /* 0x000000ff20037208 */ /* 0x000fe20000800000 */
[----:B------:R-:W-:-:S02]  /*6250*/  FFMA.FTZ R130, R130, c[0x0][0x23c], -R11 ;  /* 0x00008f0082827a23 */ /* 0x000fc4000001080b */
[----:B------:R-:W-:Y:S02]  /*6260*/  FFMA.FTZ R102, R102, c[0x0][0x23c], -R11 ;  /* 0x00008f0066667a23 */ /* 0x000fe4000001080b */
        /* <DEDUP_REMOVED lines=8> */
[----:B------:R-:W-:-:S02]  /*62f0*/  FFMA.FTZ R16, R16, c[0x0][0x23c], -R11 ;  /* 0x00008f0010107a23 */ /* 0x000fc4000001080b */
[----:B------:R-:W-:Y:S02]  /*6300*/  FFMA.FTZ R3, R9, c[0x0][0x23c], -R2 ;  /* 0x00008f0009037a23 */ /* 0x000fe40000010802 */
[--C-:B------:R-:W-:Y:S02]  /*6310*/  FFMA.FTZ R15, R18, c[0x0][0x23c], -R11.reuse ;  /* 0x00008f00120f7a23 */ /* 0x100fe4000001080b */
[--C-:B------:R-:W-:Y:S01]  /*6320*/  FFMA.FTZ R14, R14, c[0x0][0x23c], -R11.reuse ;  /* 0x00008f000e0e7a23 */ /* 0x100fe2000001080b */
[----:B------:R-:W3:Y:S01]  /*6330*/  MUFU.EX2 R8, R8 ;  /* 0x0000000800087308 */ /* 0x000ee20000000800 */
[--C-:B------:R-:W-:Y:S02]  /*6340*/  FFMA.FTZ R12, R12, c[0x0][0x23c], -R11.reuse ;  /* 0x00008f000c0c7a23 */ /* 0x100fe4000001080b */
[--C-:B------:R-:W-:Y:S02]  /*6350*/  FFMA.FTZ R31, R31, c[0x0][0x23c], -R11.reuse ;  /* 0x00008f001f1f7a23 */ /* 0x100fe4000001080b */
[----:B------:R-:W-:-:S02]  /*6360*/  FFMA.FTZ R30, R30, c[0x0][0x23c], -R11 ;  /* 0x00008f001e1e7a23 */ /* 0x000fc4000001080b */
[----:B-1----:R-:W-:Y:S01]  /*6370*/  IMAD.WIDE.U32 R10, R93, -0x326172a9, RZ ;  /* 0xcd9e8d575d0a7825 */ /* 0x002fe200078e00ff */
[----:B------:R-:W-:Y:S03]  /*6380*/  MUFU.EX2 R3, R3 ;  /* 0x0000000300037308 */ /* 0x000fe60000000800 */
[----:B--2---:R-:W-:Y:S01]  /*6390*/  FFMA.FTZ R133, R133, R5, R6 ;  /* 0x0000000585857223 */ /* 0x004fe20000010006 */
[----:B------:R-:W-:Y:S01]  /*63a0*/  LOP3.LUT R22, R11, R95, RZ, 0x3c, !PT ;  /* 0x0000005f0b167212 */ /* 0x000fe200078e3cff */
[-C--:B------:R-:W-:Y:S02]  /*63b0*/  FMUL.FTZ R36, R36, R5.reuse ;  /* 0x0000000524247220 */ /* 0x080fe40000410000 */
[----:B------:R-:W-:Y:S01]  /*63c0*/  FMUL.FTZ R37, R37, R5 ;  /* 0x0000000525257220 */ /* 0x000fe20000410000 */
[----:B------:R-:W1:Y:S01]  /*63d0*/  MUFU.EX2 R4, R4 ;  /* 0x0000000400047308 */ /* 0x000e620000000800 */
[----:B---3--:R-:W-:-:S02]  /*63e0*/  FMUL.FTZ R38, R38, R8 ;  /* 0x0000000826267220 */ /* 0x008fc40000410000 */
[-C--:B------:R-:W-:Y:S02]  /*63f0*/  FMUL.FTZ R39, R39, R8.reuse ;  /* 0x0000000827277220 */ /* 0x080fe40000410000 */
[-C--:B------:R-:W-:Y:S02]  /*6400*/  FMUL.FTZ R42, R42, R8.reuse ;  /* 0x000000082a2a7220 */ /* 0x080fe40000410000 */
[-C--:B------:R-:W-:Y:S01]  /*6410*/  FMUL.FTZ R43, R43, R8.reuse ;  /* 0x000000082b2b7220 */ /* 0x080fe20000410000 */
[----:B------:R-:W-:Y:S01]  /*6420*/  MUFU.EX2 R130, R130 ;  /* 0x0000008200827308 */ /* 0x000fe20000000800 */
[-C--:B------:R-:W-:Y:S02]  /*6430*/  FMUL.FTZ R46, R46, R8.reuse ;  /* 0x000000082e2e7220 */ /* 0x080fe40000410000 */
[-C--:B------:R-:W-:Y:S02]  /*6440*/  FMUL.FTZ R47, R47, R8.reuse ;  /* 0x000000082f2f7220 */ /* 0x080fe40000410000 */
[----:B------:R-:W-:-:S02]  /*6450*/  FMUL.FTZ R50, R50, R8 ;  /* 0x0000000832327220 */ /* 0x000fc40000410000 */
[----:B------:R-:W-:Y:S01]  /*6460*/  FMUL.FTZ R51, R51, R8 ;  /* 0x0000000833337220 */ /* 0x000fe20000410000 */
[----:B-1----:R-:W-:Y:S01]  /*6470*/  F2FP.PACK_AB R6, R4, R6 ;  /* 0x000000060406723e */ /* 0x002fe200000000ff */
        /* <DEDUP_REMOVED lines=18> */
[----:B------:R-:W-:Y:S02]  /*65a0*/  FFMA.FTZ R107, R131, R8, R3 ;  /* 0x00000008836b7223 */ /* 0x000fe40000010003 */
[----:B------:R-:W-:-:S02]  /*65b0*/  IMAD.SHL.U32 R8, R88, 0x2, RZ ;  /* 0x0000000258087824 */ /* 0x000fc400078e00ff */
[----:B------:R-:W-:-:S04]  /*65c0*/  IMAD.WIDE.U32 R22, R22, -0x2daee0ad, RZ ;  /* 0xd2511f5316167825 */ /* 0x000fc800078e00ff */
[-C--:B------:R-:W-:Y:S01]  /*65d0*/  FMUL.FTZ R40, R40, R5.reuse ;  /* 0x0000000528287220 */ /* 0x080fe20000410000 */
[----:B------:R-:W-:Y:S01]  /*65e0*/  LOP3.LUT R20, R23, UR12, R20, 0x96, !PT ;  /* 0x0000000c17147c12 */ /* 0x000fe2000f8e9614 */
        /* <DEDUP_REMOVED lines=20> */
[----:B------:R-:W-:Y:S01]  /*6730*/  FMUL.FTZ R81, R81, R5 ;  /* 0x0000000551517220 */ /* 0x000fe20000410000 */
[----:B------:R-:W-:Y:S01]  /*6740*/  IADD3 R5, R8, 0x1, RZ ;  /* 0x0000000108057810 */ /* 0x000fe20007ffe0ff */
[----:B------:R-:W-:Y:S01]  /*6750*/  FFMA.FTZ R18, R85, c[0x0][0x23c], -R2 ;  /* 0x00008f0055127a23 */ /* 0x000fe20000010802 */
[C---:B------:R-:W-:Y:S01]  /*6760*/  LOP3.LUT R8, R21.reuse, UR25, R8, 0x96, !PT ;  /* 0x0000001915087c12 */ /* 0x040fe2000f8e9608 */
[----:B------:R-:W-:Y:S01]  /*6770*/  FADD.FTZ R133, R4, R133 ;  /* 0x0000008504857221 */ /* 0x000fe20000010000 */
[----:B------:R-:W-:Y:S01]  /*6780*/  LOP3.LUT R5, R21, UR25, R5, 0x96, !PT ;  /* 0x0000001915057c12 */ /* 0x000fe2000f8e9605 */
[----:B------:R-:W-:-:S02]  /*6790*/  IMAD.WIDE.U32 R20, R20, -0x326172a9, RZ ;  /* 0xcd9e8d5714147825 */ /* 0x000fc400078e00ff */
[----:B------:R-:W1:Y:S02]  /*67a0*/  MUFU.EX2 R18, R18 ;  /* 0x0000001200127308 */ /* 0x000e640000000800 */
[----:B------:R-:W-:-:S04]  /*67b0*/  IMAD.WIDE.U32 R8, R8, -0x326172a9, RZ ;  /* 0xcd9e8d5708087825 */ /* 0x000fc800078e00ff */
[----:B------:R-:W-:Y:S01]  /*67c0*/  IMAD.WIDE.U32 R84, R5, -0x326172a9, RZ ;  /* 0xcd9e8d5705547825 */ /* 0x000fe200078e00ff */
[----:B------:R-:W-:Y:S02]  /*67d0*/  LOP3.LUT R4, R21, UR11, R8, 0x96, !PT ;  /* 0x0000000b15047c12 */ /* 0x000fe4000f8e9608 */
[----:B------:R-:W-:Y:S01]  /*67e0*/  LOP3.LUT R134, R9, UR13, R10, 0x96, !PT ;  /* 0x0000000d09867c12 */ /* 0x000fe2000f8e960a */
[----:B------:R-:W-:Y:S01]  /*67f0*/  FFMA.FTZ R132, R103, c[0x0][0x23c], -R2 ;  /* 0x00008f0067847a23 */ /* 0x000fe20000010802 */
[----:B------:R-:W-:Y:S01]  /*6800*/  LOP3.LUT R8, R85, UR13, R10, 0x96, !PT ;  /* 0x0000000d55087c12 */ /* 0x000fe2000f8e960a */
[----:B------:R2:W-:Y:S01]  /*6810*/  MUFU.EX2 R103, R86 ;  /* 0x0000005600677308 */ /* 0x0005e20000000800 */
[----:B------:R-:W-:Y:S01]  /*6820*/  LOP3.LUT R5, R21, UR11, R84, 0x96, !PT ;  /* 0x0000000b15057c12 */ /* 0x000fe2000f8e9654 */
[----:B------:R-:W-:Y:S01]  /*6830*/  IMAD.WIDE.U32 R134, R134, -0x2daee0ad, RZ ;  /* 0xd2511f5386867825 */ /* 0x000fe200078e00ff */
[----:B-1----:R-:W-:-:S03]  /*6840*/  F2FP.PACK_AB R10, R18, R3 ;  /* 0x00000003120a723e */ /* 0x002fc600000000ff */
[----:B------:R-:W-:Y:S01]  /*6850*/  IMAD.WIDE.U32 R84, R8, -0x2daee0ad, RZ ;  /* 0xd2511f5308547825 */ /* 0x000fe200078e00ff */
[--C-:B------:R-:W-:Y:S01]  /*6860*/  LOP3.LUT R8, R135, UR10, R22.reuse, 0x96, !PT ;  /* 0x0000000a87087c12 */ /* 0x100fe2000f8e9616 */
[----:B------:R-:W-:Y:S02]  /*6870*/  MUFU.EX2 R132, R132 ;  /* 0x0000008400847308 */ /* 0x000fe40000000800 */
[----:B------:R-:W-:Y:S01]  /*6880*/  FADD.FTZ R107, R18, R107 ;  /* 0x0000006b126b7221 */ /* 0x000fe20000010000 */
[----:B------:R-:W-:Y:S01]  /*6890*/  LOP3.LUT R3, R85, UR10, R22, 0x96, !PT ;  /* 0x0000000a55037c12 */ /* 0x000fe2000f8e9616 */
[----:B------:R-:W-:-:S04]  /*68a0*/  IMAD.WIDE.U32 R22, R5, -0x2daee0ad, RZ ;  /* 0xd2511f5305167825 */ /* 0x000fc800078e00ff */
[----:B------:R-:W-:Y:S01]  /*68b0*/  IMAD.WIDE.U32 R8, R8, -0x326172a9, RZ ;  /* 0xcd9e8d5708087825 */ /* 0x000fe200078e00ff */
[----:B------:R-:W-:-:S03]  /*68c0*/  LOP3.LUT R5, R23, UR8, R84, 0x96, !PT ;  /* 0x0000000817057c12 */ /* 0x000fc6000f8e9654 */
[----:B------:R-:W-:Y:S01]  /*68d0*/  IMAD.WIDE.U32 R84, R3, -0x326172a9, RZ ;  /* 0xcd9e8d5703547825 */ /* 0x000fe200078e00ff */
[----:B------:R-:W-:-:S03]  /*68e0*/  LOP3.LUT R3, R9, UR9, R20, 0x96, !PT ;  /* 0x0000000909037c12 */ /* 0x000fc6000f8e9614 */
[----:B------:R-:W-:Y:S01]  /*68f0*/  FFMA.FTZ R89, R89, c[0x0][0x23c], -R2 ;  /* 0x00008f0059597a23 */ /* 0x000fe20000010802 */
[----:B------:R-:W-:Y:S01]  /*6900*/  LOP3.LUT R20, R85, UR9, R20, 0x96, !PT ;  /* 0x0000000955147c12 */ /* 0x000fe2000f8e9614 */
[--C-:B------:R-:W-:Y:S02]  /*6910*/  FFMA.FTZ R91, R91, c[0x0][0x23c], -R2.reuse ;  /* 0x00008f005b5b7a23 */ /* 0x100fe40000010802 */
[--C-:B--2---:R-:W-:Y:S02]  /*6920*/  FFMA.FTZ R86, R101, c[0x0][0x23c], -R2.reuse ;  /* 0x00008f0065567a23 */ /* 0x104fe40000010802 */
[----:B------:R-:W-:Y:S01]  /*6930*/  IMAD.WIDE.U32 R20, R20, -0x2daee0ad, RZ ;  /* 0xd2511f5314147825 */ /* 0x000fe200078e00ff */
[----:B------:R-:W-:Y:S03]  /*6940*/  MUFU.EX2 R89, R89 ;  /* 0x0000005900597308 */ /* 0x000fe60000000800 */
[----:B------:R-:W-:Y:S01]  /*6950*/  FFMA.FTZ R131, R27, c[0x0][0x23c], -R2 ;  /* 0x00008f001b837a23 */ /* 0x000fe20000010802 */
[----:B------:R-:W-:Y:S01]  /*6960*/  LOP3.LUT R9, R21, UR6, R22, 0x96, !PT ;  /* 0x0000000615097c12 */ /* 0x000fe2000f8e9616 */
[----:B------:R-:W-:-:S03]  /*6970*/  IMAD.WIDE.U32 R22, R5, -0x326172a9, RZ ;  /* 0xcd9e8d5705167825 */ /* 0x000fc600078e00ff */
[----:B------:R-:W-:Y:S01]  /*6980*/  MUFU.EX2 R91, R91 ;  /* 0x0000005b005b7308 */ /* 0x000fe20000000800 */
[----:B------:R-:W-:Y:S01]  /*6990*/  IMAD.WIDE.U32 R136, R9, -0x326172a9, RZ ;  /* 0xcd9e8d5709887825 */ /* 0x000fe200078e00ff */
[----:B------:R-:W-:-:S03]  /*69a0*/  LOP3.LUT R84, R23, UR7, R84, 0x96, !PT ;  /* 0x0000000717547c12 */ /* 0x000fc6000f8e9654 */
[----:B------:R-:W-:Y:S01]  /*69b0*/  FFMA.FTZ R23, R105, c[0x0][0x23c], -R2 ;  /* 0x00008f0069177a23 */ /* 0x000fe20000010802 */
[----:B------:R-:W-:Y:S01]  /*69c0*/  LOP3.LUT R34, R137, UR5, R22, 0x96, !PT ;  /* 0x0000000589227c12 */ /* 0x000fe2000f8e9616 */
[----:B------:R-:W-:Y:S01]  /*69d0*/  IMAD.WIDE.U32 R84, R84, -0x2daee0ad, RZ ;  /* 0xd2511f5354547825 */ /* 0x000fe200078e00ff */
[----:B------:R-:W-:Y:S04]  /*69e0*/  MUFU.EX2 R105, R100 ;  /* 0x0000006400697308 */ /* 0x000fe80000000800 */
[----:B------:R-:W-:Y:S01]  /*69f0*/  LOP3.LUT R5, R85, UR4, R20, 0x96, !PT ;  /* 0x0000000455057c12 */ /* 0x000fe2000f8e9614 */
[----:B------:R-:W-:-:S03]  /*6a00*/  FADD.FTZ R85, R7, R133 ;  /* 0x0000008507557221 */ /* 0x000fc60000010000 */
[----:B------:R-:W1:Y:S01]  /*6a10*/  MUFU.EX2 R23, R23 ;  /* 0x0000001700177308 */ /* 0x000e620000000800 */
[----:B------:R-:W-:-:S05]  /*6a20*/  IMAD.WIDE.U32 R20, R5, -0x326172a9, RZ ;  /* 0xcd9e8d5705147825 */ /* 0x000fca00078e00ff */
[----:B------:R-:W-:Y:S01]  /*6a30*/  LOP3.LUT R22, R21, UR15, R136, 0x96, !PT ;  /* 0x0000000f15167c12 */ /* 0x000fe2000f8e9688 */
[----:B------:R-:W-:Y:S01]  /*6a40*/  IMAD.WIDE.U32 R136, R4, -0x2daee0ad, RZ ;  /* 0xd2511f5304887825 */ /* 0x000fe200078e00ff */
[C---:B------:R-:W-:Y:S01]  /*6a50*/  LOP3.LUT R5, R20.reuse, 0xffff, RZ, 0xc0, !PT ;  /* 0x0000ffff14057812 */ /* 0x040fe200078ec0ff */
[----:B------:R-:W2:Y:S01]  /*6a60*/  MUFU.EX2 R86, R86 ;  /* 0x0000005600567308 */ /* 0x000ea20000000800 */
[----:B------:R-:W-:Y:S02]  /*6a70*/  LOP3.LUT R18, R20, 0xff, RZ, 0xc0, !PT ;  /* 0x000000ff14127812 */ /* 0x000fe400078ec0ff */
[----:B------:R-:W-:Y:S02]  /*6a80*/  SHF.R.U32.HI R5, RZ, 0x8, R5 ;  /* 0x00000008ff057819 */ /* 0x000fe40000011605 */
[----:B------:R-:W-:Y:S01]  /*6a90*/  LOP3.LUT R4, R137, UR8, R134, 0x96, !PT ;  /* 0x0000000889047c12 */ /* 0x000fe2000f8e9686 */
[----:B------:R-:W-:Y:S01]  /*6aa0*/  IMAD.WIDE.U32 R134, R3, -0x2daee0ad, RZ ;  /* 0xd2511f5303867825 */ /* 0x000fe200078e00ff */
[----:B------:R-:W-:Y:S01]  /*6ab0*/  PRMT R18, R18, 0x5410, R5 ;  /* 0x0000541012127816 */ /* 0x000fe20000000005 */
[----:B------:R-:W-:Y:S01]  /*6ac0*/  MUFU.EX2 R101, R16 ;  /* 0x0000001000657308 */ /* 0x000fe20000000800 */
[----:B------:R-:W-:Y:S01]  /*6ad0*/  SHF.R.U32.HI R21, RZ, 0x10, R20 ;  /* 0x00000010ff157819 */ /* 0x000fe20000011614 */
[----:B------:R-:W-:Y:S01]  /*6ae0*/  IMAD.WIDE.U32 R4, R4, -0x326172a9, RZ ;  /* 0xcd9e8d5704047825 */ /* 0x000fe200078e00ff */
[----:B------:R-:W-:-:S02]  /*6af0*/  LOP3.LUT R3, R135, UR6, R136, 0x96, !PT ;  /* 0x0000000687037c12 */ /* 0x000fc4000f8e9688 */
[----:B------:R-:W-:Y:S02]  /*6b00*/  SHF.R.U32.HI R20, RZ, 0x18, R20 ;  /* 0x00000018ff147819 */ /* 0x000fe40000011614 */
[----:B------:R-:W-:Y:S01]  /*6b10*/  LOP3.LUT R136, R5, UR7, R8, 0x96, !PT ;  /* 0x0000000705887c12 */ /* 0x000fe2000f8e9608 */
[----:B------:R-:W-:Y:S01]  /*6b20*/  IMAD.WIDE.U32 R138, R3, -0x326172a9, RZ ;  /* 0xcd9e8d57038a7825 */ /* 0x000fe200078e00ff */
[----:B------:R-:W-:Y:S01]  /*6b30*/  MUFU.EX2 R100, R15 ;  /* 0x0000000f00647308 */ /* 0x000fe20000000800 */
[----:B------:R-:W-:Y:S02]  /*6b40*/  LOP3.LUT R21, R21, 0xff, RZ, 0xc0, !PT ;  /* 0x000000ff15157812 */ /* 0x000fe400078ec0ff */
[----:B------:R-:W-:Y:S02]  /*6b50*/  IMAD.WIDE.U32 R136, R136, -0x2daee0ad, RZ ;  /* 0xd2511f5388887825 */ /* 0x000fe400078e00ff */
[----:B------:R-:W-:-:S03]  /*6b60*/  PRMT R20, R21, 0x5410, R20 ;  /* 0x0000541015147816 */ /* 0x000fc60000000014 */
[----:B------:R-:W-:Y:S01]  /*6b70*/  LOP3.LUT R8, R137, UR4, R134, 0x96, !PT ;  /* 0x0000000489087c12 */ /* 0x000fe2000f8e9686 */
[----:B------:R-:W-:Y:S01]  /*6b80*/  MUFU.EX2 R131, R131 ;  /* 0x0000008300837308 */ /* 0x000fe20000000800 */
[----:B------:R-:W-:-:S03]  /*6b90*/  LOP3.LUT R134, R139, UR5, R4, 0x96, !PT ;  /* 0x000000058b867c12 */ /* 0x000fc6000f8e9604 */
[----:B------:R-:W-:-:S04]  /*6ba0*/  IMAD.WIDE.U32 R8, R8, -0x326172a9, RZ ;  /* 0xcd9e8d5708087825 */ /* 0x000fc800078e00ff */
[----:B------:R-:W-:Y:S01]  /*6bb0*/  IMAD.WIDE.U32 R134, R134, -0x2daee0ad, RZ ;  /* 0xd2511f5386867825 */ /* 0x000fe200078e00ff */
[----:B------:R-:W-:Y:S02]  /*6bc0*/  LOP3.LUT R5, R9, UR15, R138, 0x96, !PT ;  /* 0x0000000f09057c12 */ /* 0x000fe4000f8e968a */
[----:B------:R-:W-:Y:S02]  /*6bd0*/  LOP3.LUT R9, R8, 0xffff, RZ, 0xc0, !PT ;  /* 0x0000ffff08097812 */ /* 0x000fe400078ec0ff */
[C---:B------:R-:W-:Y:S02]  /*6be0*/  LOP3.LUT R3, R5.reuse, 0xffff, RZ, 0xc0, !PT ;  /* 0x0000ffff05037812 */ /* 0x040fe400078ec0ff */
[----:B------:R-:W-:Y:S02]  /*6bf0*/  LOP3.LUT R4, R5, 0xff, RZ, 0xc0, !PT ;  /* 0x000000ff05047812 */ /* 0x000fe400078ec0ff */
[----:B------:R-:W-:Y:S02]  /*6c00*/  SHF.R.U32.HI R3, RZ, 0x8, R3 ;  /* 0x00000008ff037819 */ /* 0x000fe40000011603 */
[----:B------:R-:W-:-:S02]  /*6c10*/  LOP3.LUT R136, R135, UR14, R136, 0x96, !PT ;  /* 0x0000000e87887c12 */ /* 0x000fc4000f8e9688 */
[----:B------:R-:W-:Y:S02]  /*6c20*/  PRMT R4, R4, 0x5410, R3 ;  /* 0x0000541004047816 */ /* 0x000fe40000000003 */
[----:B------:R-:W3:Y:S01]  /*6c30*/  LDC.U8 R3, c[0x0][0x2d8] ;  /* 0x0000b600ff037b82 */ /* 0x000ee20000000000 */
[----:B------:R-:W-:Y:S02]  /*6c40*/  SHF.R.U32.HI R9, RZ, 0x8, R9 ;  /* 0x00000008ff097819 */ /* 0x000fe40000011609 */
[----:B------:R-:W-:Y:S02]  /*6c50*/  SHF.R.U32.HI R104, RZ, 0x10, R136 ;  /* 0x00000010ff687819 */ /* 0x000fe40000011688 */
[----:B------:R-:W-:Y:S02]  /*6c60*/  LOP3.LUT R106, R136, 0xff, RZ, 0xc0, !PT ;  /* 0x000000ff886a7812 */ /* 0x000fe400078ec0ff */
[----:B------:R-:W-:Y:S02]  /*6c70*/  LOP3.LUT R104, R104, 0xff, RZ, 0xc0, !PT ;  /* 0x000000ff68687812 */ /* 0x000fe400078ec0ff */
[----:B---3--:R-:W-:-:S05]  /*6c80*/  PRMT R3, R3, 0x7054, R3 ;  /* 0x0000705403037816 */ /* 0x008fca0000000003 */
[----:B------:R-:W-:-:S05]  /*6c90*/  HSET2.LE.AND R11, R4, R3, PT ;  /* 0x00000003040b7233 */ /* 0x000fca0003803000 */
[----:B------:R-:W-:Y:S02]  /*6ca0*/  LOP3.LUT R4, R11, R6, RZ, 0xc0, !PT ;  /* 0x000000060b047212 */ /* 0x000fe400078ec0ff */
[--C-:B------:R-:W-:Y:S02]  /*6cb0*/  SHF.R.U32.HI R6, RZ, 0x10, R5.reuse ;  /* 0x00000010ff067819 */ /* 0x100fe40000011605 */
[----:B------:R-:W-:Y:S02]  /*6cc0*/  SHF.R.U32.HI R5, RZ, 0x18, R5 ;  /* 0x00000018ff057819 */ /* 0x000fe40000011605 */
[----:B------:R-:W-:-:S04]  /*6cd0*/  LOP3.LUT R6, R6, 0xff, RZ, 0xc0, !PT ;  /* 0x000000ff06067812 */ /* 0x000fc800078ec0ff */
[----:B------:R-:W-:-:S05]  /*6ce0*/  PRMT R6, R6, 0x5410, R5 ;  /* 0x0000541006067816 */ /* 0x000fca0000000005 */
[----:B------:R-:W-:Y:S01]  /*6cf0*/  HSET2.LE.AND R5, R6, R3, PT ;  /* 0x0000000306057233 */ /* 0x000fe20003803000 */
[----:B------:R-:W-:-:S04]  /*6d00*/  LOP3.LUT R6, R8, 0xff, RZ, 0xc0, !PT ;  /* 0x000000ff08067812 */ /* 0x000fc800078ec0ff */
[----:B------:R-:W-:Y:S02]  /*6d10*/  PRMT R6, R6, 0x5410, R9 ;  /* 0x0000541006067816 */ /* 0x000fe40000000009 */
[----:B------:R-:W-:Y:S02]  /*6d20*/  F2FP.PACK_AB R9, R130, R7 ;  /* 0x000000078209723e */ /* 0x000fe400000000ff */
[----:B------:R-:W-:Y:S01]  /*6d30*/  SHF.R.U32.HI R7, RZ, 0x18, R136 ;  /* 0x00000018ff077819 */ /* 0x000fe20000011688 */
[----:B------:R-:W-:Y:S01]  /*6d40*/  HSET2.LE.AND R6, R6, R3, PT ;  /* 0x0000000306067233 */ /* 0x000fe20003803000 */
[----:B------:R-:W-:Y:S02]  /*6d50*/  LOP3.LUT R5, R5, R10, RZ, 0xc0, !PT ;  /* 0x0000000a05057212 */ /* 0x000fe400078ec0ff */
[----:B------:R-:W-:Y:S02]  /*6d60*/  PRMT R104, R104, 0x5410, R7 ;  /* 0x0000541068687816 */ /* 0x000fe40000000007 */
[----:B------:R-:W-:-:S02]  /*6d70*/  SHF.R.U32.HI R7, RZ, 0x10, R8 ;  /* 0x00000010ff077819 */ /* 0x000fc40000011608 */
[----:B------:R-:W-:Y:S02]  /*6d80*/  SHF.R.U32.HI R8, RZ, 0x18, R8 ;  /* 0x00000018ff087819 */ /* 0x000fe40000011608 */
[----:B------:R-:W-:Y:S02]  /*6d90*/  LOP3.LUT R7, R7, 0xff, RZ, 0xc0, !PT ;  /* 0x000000ff07077812 */ /* 0x000fe400078ec0ff */
[----:B------:R-:W-:Y:S02]  /*6da0*/  LOP3.LUT R6, R6, R9, RZ, 0xc0, !PT ;  /* 0x0000000906067212 */ /* 0x000fe400078ec0ff */
[----:B------:R-:W-:Y:S02]  /*6db0*/  PRMT R8, R7, 0x5410, R8 ;  /* 0x0000541007087816 */ /* 0x000fe40000000008 */
[----:B------:R-:W-:-:S03]  /*6dc0*/  LOP3.LUT R9, R136, 0xffff, RZ, 0xc0, !PT ;  /* 0x0000ffff88097812 */ /* 0x000fc600078ec0ff */
[----:B------:R-:W-:Y:S01]  /*6dd0*/  HSET2.LE.AND R7, R8, R3, PT ;  /* 0x0000000308077233 */ /* 0x000fe20003803000 */
[----:B------:R-:W-:Y:S02]  /*6de0*/  SHF.R.U32.HI R9, RZ, 0x8, R9 ;  /* 0x00000008ff097819 */ /* 0x000fe40000011609 */
[----:B-1----:R-:W-:Y:S01]  /*6df0*/  F2FP.PACK_AB R8, R23, R132 ;  /* 0x000000841708723e */ /* 0x002fe200000000ff */
[----:B------:R-:W-:Y:S01]  /*6e00*/  FADD.FTZ R132, R132, R107 ;  /* 0x0000006b84847221 */ /* 0x000fe20000010000 */
[----:B------:R-:W-:Y:S02]  /*6e10*/  PRMT R106, R106, 0x5410, R9 ;  /* 0x000054106a6a7816 */ /* 0x000fe40000000009 */
[----:B------:R-:W-:Y:S01]  /*6e20*/  LOP3.LUT R7, R7, R8, RZ, 0xc0, !PT ;  /* 0x0000000807077212 */ /* 0x000fe200078ec0ff */
[----:B------:R-:W-:Y:S01]  /*6e30*/  FADD.FTZ R23, R23, R132 ;  /* 0x0000008417177221 */ /* 0x000fe20000010000 */
[----:B------:R-:W1:Y:S01]  /*6e40*/  LDSM.16.MT88.4 R8, [R110+0x6000] ;  /* 0x006000006e08783b */ /* 0x000e620000004200 */
[----:B------:R-:W-:-:S04]  /*6e50*/  @P0 IADD3 R132, R94, -0x3, RZ ;  /* 0xfffffffd5e840810 */ /* 0x000fc80007ffe0ff */
        /* <DEDUP_REMOVED lines=18> */
[----:B------:R-:W-:-:S02]  /*6f80*/  LOP3.LUT R5, R134, 0xffff, RZ, 0xc0, !PT ;  /* 0x0000ffff86057812 */ /* 0x000fc400078ec0ff */
[----:B------:R-:W-:Y:S02]  /*6f90*/  LOP3.LUT R6, R134, 0xff, RZ, 0xc0, !PT ;  /* 0x000000ff86067812 */ /* 0x000fe400078ec0ff */
[----:B------:R-:W-:Y:S02]  /*6fa0*/  SHF.R.U32.HI R5, RZ, 0x8, R5 ;  /* 0x00000008ff057819 */ /* 0x000fe40000011605 */
[----:B------:R-:W-:Y:S02]  /*6fb0*/  SHF.R.U32.HI R4, RZ, 0x10, R134 ;  /* 0x00000010ff047819 */ /* 0x000fe40000011686 */
[----:B------:R-:W-:Y:S01]  /*6fc0*/  PRMT R6, R6, 0x5410, R5 ;  /* 0x0000541006067816 */ /* 0x000fe20000000005 */
[----:B------:R-:W-:Y:S01]  /*6fd0*/  FFMA.FTZ R5, R87, c[0x0][0x23c], -R2 ;  /* 0x00008f0057057a23 */ /* 0x000fe20000010802 */
[----:B------:R-:W-:Y:S01]  /*6fe0*/  LOP3.LUT R7, R4, 0xff, RZ, 0xc0, !PT ;  /* 0x000000ff04077812 */ /* 0x000fe200078ec0ff */
[--C-:B------:R-:W-:Y:S01]  /*6ff0*/  HSET2.LE.AND R4, R106, R3.reuse, PT ;  /* 0x000000036a047233 */ /* 0x100fe20003803000 */
[----:B------:R-:W-:Y:S01]  /*7000*/  FADD.FTZ R87, R130, R85 ;  /* 0x0000005582577221 */ /* 0x000fe20000010000 */
[----:B------:R1:W3:Y:S01]  /*7010*/  MUFU.EX2 R134, R5 ;  /* 0x0000000500867308 */ /* 0x0002e20000000800 */
[----:B------:R-:W-:Y:S01]  /*7020*/  PRMT R8, R7, 0x5410, R8 ;  /* 0x0000541007087816 */ /* 0x000fe20000000008 */
[----:B------:R-:W-:Y:S01]  /*7030*/  HSET2.LE.AND R6, R6, R3, PT ;  /* 0x0000000306067233 */ /* 0x000fe20003803000 */
[----:B------:R-:W-:Y:S01]  /*7040*/  F2FP.PACK_AB R7, R103, R90 ;  /* 0x0000005a6707723e */ /* 0x000fe200000000ff */
[----:B------:R-:W-:-:S03]  /*7050*/  FFMA.FTZ R106, R19, c[0x0][0x23c], -R2 ;  /* 0x00008f00136a7a23 */ /* 0x000fc60000010802 */
[----:B------:R-:W-:Y:S01]  /*7060*/  LOP3.LUT R6, R6, R7, RZ, 0xc0, !PT ;  /* 0x0000000706067212 */ /* 0x000fe200078ec0ff */
[--C-:B------:R-:W-:Y:S01]  /*7070*/  HSET2.LE.AND R7, R8, R3.reuse, PT ;  /* 0x0000000308077233 */ /* 0x100fe20003803000 */
[----:B--2---:R-:W-:Y:S01]  /*7080*/  F2FP.PACK_AB R8, R86, R91 ;  /* 0x0000005b5608723e */ /* 0x004fe200000000ff */
[----:B------:R-:W-:Y:S03]  /*7090*/  MUFU.EX2 R85, R12 ;  /* 0x0000000c00557308 */ /* 0x000fe60000000800 */
[----:B------:R-:W-:Y:S02]  /*70a0*/  LOP3.LUT R7, R7, R8, RZ, 0xc0, !PT ;  /* 0x0000000807077212 */ /* 0x000fe400078ec0ff */
[----:B-1----:R-:W-:Y:S01]  /*70b0*/  F2FP.PACK_AB R5, R105, R102 ;  /* 0x000000666905723e */ /* 0x002fe200000000ff */
[----:B------:R-:W-:Y:S01]  /*70c0*/  FADD.FTZ R102, R102, R87 ;  /* 0x0000005766667221 */ /* 0x000fe20000010000 */
[----:B---3--:R-:W-:Y:S01]  /*70d0*/  F2FP.PACK_AB R10, R89, R134 ;  /* 0x00000086590a723e */ /* 0x008fe200000000ff */
[----:B------:R-:W-:Y:S01]  /*70e0*/  FFMA.FTZ R87, R13, c[0x0][0x23c], -R2 ;  /* 0x00008f000d577a23 */ /* 0x000fe20000010802 */
[----:B------:R-:W-:Y:S01]  /*70f0*/  LOP3.LUT R4, R4, R5, RZ, 0xc0, !PT ;  /* 0x0000000504047212 */ /* 0x000fe200078ec0ff */
[----:B------:R-:W-:Y:S01]  /*7100*/  HSET2.LE.AND R5, R104, R3, PT ;  /* 0x0000000368057233 */ /* 0x000fe20003803000 */
[----:B------:R-:W-:Y:S01]  /*7110*/  MUFU.EX2 R106, R106 ;  /* 0x0000006a006a7308 */ /* 0x000fe20000000800 */
[----:B------:R-:W-:-:S03]  /*7120*/  FADD.FTZ R134, R134, R23 ;  /* 0x0000001786867221 */ /* 0x000fc60000010000 */
[----:B------:R-:W-:Y:S01]  /*7130*/  LOP3.LUT R5, R5, R10, RZ, 0xc0, !PT ;  /* 0x0000000a05057212 */ /* 0x000fe200078ec0ff */
[----:B------:R-:W-:Y:S01]  /*7140*/  FADD.FTZ R134, R89, R134 ;  /* 0x0000008659867221 */ /* 0x000fe20000010000 */
[----:B------:R-:W1:Y:S02]  /*7150*/  LDSM.16.MT88.4 R8, [R110+0x6400] ;  /* 0x006400006e08783b */ /* 0x000e640000004200 */
[----:B------:R-:W-:Y:S01]  /*7160*/  MUFU.EX2 R104, R14 ;  /* 0x0000000e00687308 */ /* 0x000fe20000000800 */
[----:B------:R-:W-:-:S07]  /*7170*/  FADD.FTZ R91, R91, R134 ;  /* 0x000000865b5b7221 */ /* 0x000fce0000010000 */
[----:B------:R-:W2:Y:S08]  /*7180*/  MUFU.EX2 R87, R87 ;  /* 0x0000005700577308 */ /* 0x000eb00000000800 */
[----:B------:R-:W-:Y:S01]  /*7190*/  MUFU.EX2 R89, R30 ;  /* 0x0000001e00597308 */ /* 0x000fe20000000800 */
[----:B--2---:R-:W-:Y:S01]  /*71a0*/  F2FP.PACK_AB R14, R87, R106 ;  /* 0x0000006a570e723e */ /* 0x004fe200000000ff */
        /* <DEDUP_REMOVED lines=16> */
[----:B------:R-:W-:Y:S01]  /*72b0*/  LOP3.LUT R8, R22, 0xffff, RZ, 0xc0, !PT ;  /* 0x0000ffff16087812 */ /* 0x000fe200078ec0ff */
[----:B------:R-:W-:Y:S01]  /*72c0*/  HMMA.16816.F32 R80, R4, R10, R80 ;  /* 0x0000000a0450723c */ /* 0x000fe20000001850 */
[----:B------:R-:W-:-:S02]  /*72d0*/  FADD.FTZ R9, R105, R102 ;  /* 0x0000006669097221 */ /* 0x000fc40000010000 */
[----:B------:R-:W-:Y:S01]  /*72e0*/  SHF.R.U32.HI R8, RZ, 0x8, R8 ;  /* 0x00000008ff087819 */ /* 0x000fe20000011608 */
[----:B------:R-:W-:Y:S02]  /*72f0*/  FFMA.FTZ R105, R35, c[0x0][0x23c], -R2 ;  /* 0x00008f0023697a23 */ /* 0x000fe40000010802 */
[----:B------:R-:W-:Y:S01]  /*7300*/  FADD.FTZ R102, R90, R9 ;  /* 0x000000095a667221 */ /* 0x000fe20000010000 */
[----:B------:R-:W-:Y:S01]  /*7310*/  SHF.R.U32.HI R4, RZ, 0x10, R22 ;  /* 0x00000010ff047819 */ /* 0x000fe20000011616 */
[----:B------:R-:W-:Y:S01]  /*7320*/  FFMA.FTZ R90, R17, c[0x0][0x23c], -R2 ;  /* 0x00008f00115a7a23 */ /* 0x000fe20000010802 */
[----:B------:R-:W-:Y:S01]  /*7330*/  LOP3.LUT R7, R22, 0xff, RZ, 0xc0, !PT ;  /* 0x000000ff16077812 */ /* 0x000fe200078ec0ff */
[----:B------:R-:W-:Y:S01]  /*7340*/  MUFU.EX2 R105, R105 ;  /* 0x0000006900697308 */ /* 0x000fe20000000800 */
[----:B------:R-:W-:Y:S01]  /*7350*/  SHF.R.U32.HI R5, RZ, 0x18, R22 ;  /* 0x00000018ff057819 */ /* 0x000fe20000011616 */
[--C-:B------:R-:W-:Y:S01]  /*7360*/  HSET2.LE.AND R10, R18, R3.reuse, PT ;  /* 0x00000003120a7233 */ /* 0x100fe20003803000 */
[----:B------:R-:W-:Y:S01]  /*7370*/  LOP3.LUT R4, R4, 0xff, RZ, 0xc0, !PT ;  /* 0x000000ff04047812 */ /* 0x000fe200078ec0ff */
[--C-:B------:R-:W-:Y:S01]  /*7380*/  HSET2.LE.AND R11, R20, R3.reuse, PT ;  /* 0x00000003140b7233 */ /* 0x100fe20003803000 */
[----:B------:R-:W-:Y:S01]  /*7390*/  PRMT R8, R7, 0x5410, R8 ;  /* 0x0000541007087816 */ /* 0x000fe20000000008 */
[----:B------:R-:W1:Y:S01]  /*73a0*/  LDSM.16.MT88.4 R16, [R110+0x7800] ;  /* 0x007800006e10783b */ /* 0x000e620000004200 */
[----:B------:R-:W-:Y:S01]  /*73b0*/  PRMT R12, R4, 0x5410, R5 ;  /* 0x00005410040c7816 */ /* 0x000fe20000000005 */
[----:B------:R-:W2:Y:S01]  /*73c0*/  MUFU.EX2 R90, R90 ;  /* 0x0000005a005a7308 */ /* 0x000ea20000000800 */
[----:B------:R-:W-:Y:S01]  /*73d0*/  F2FP.PACK_AB R9, R85, R104 ;  /* 0x000000685509723e */ /* 0x000fe200000000ff */
[----:B------:R-:W3:Y:S01]  /*73e0*/  LDSM.16.MT88.4 R4, [R110+0x6800] ;  /* 0x006800006e04783b */ /* 0x000ee20000004200 */
[----:B------:R-:W-:Y:S01]  /*73f0*/  HSET2.LE.AND R8, R8, R3, PT ;  /* 0x0000000308087233 */ /* 0x000fe20003803000 */
[----:B------:R-:W-:Y:S01]  /*7400*/  LOP3.LUT R11, R11, R14, RZ, 0xc0, !PT ;  /* 0x0000000e0b0b7212 */ /* 0x000fe200078ec0ff */
[----:B------:R-:W-:Y:S01]  /*7410*/  IMAD.WIDE.U32 R34, R34, -0x2daee0ad, RZ ;  /* 0xd2511f5322227825 */ /* 0x000fe200078e00ff */
[----:B------:R-:W-:Y:S01]  /*7420*/  LOP3.LUT R10, R10, R9, RZ, 0xc0, !PT ;  /* 0x000000090a0a7212 */ /* 0x000fe200078ec0ff */
[----:B------:R-:W-:Y:S01]  /*7430*/  LDSM.16.MT88.4 R20, [R108+0x6800] ;  /* 0x006800006c14783b */ /* 0x000fe20000004200 */
[----:B------:R-:W-:Y:S01]  /*7440*/  F2FP.PACK_AB R9, R100, R101 ;  /* 0x000000656409723e */ /* 0x000fe200000000ff */
[----:B------:R-:W-:-:S03]  /*7450*/  FADD.FTZ R102, R103, R102 ;  /* 0x0000006667667221 */ /* 0x000fc60000010000 */
[----:B------:R-:W-:Y:S01]  /*7460*/  LOP3.LUT R8, R8, R9, RZ, 0xc0, !PT ;  /* 0x0000000908087212 */ /* 0x000fe200078ec0ff */
[----:B------:R-:W-:Y:S01]  /*7470*/  HSET2.LE.AND R9, R12, R3, PT ;  /* 0x000000030c097233 */ /* 0x000fe20003803000 */
[----:B------:R-:W-:Y:S01]  /*7480*/  FADD.FTZ R101, R101, R102 ;  /* 0x0000006665657221 */ /* 0x000fe20000010000 */
[----:B--2---:R-:W-:-:S03]  /*7490*/  F2FP.PACK_AB R12, R90, R105 ;  /* 0x000000695a0c723e */ /* 0x004fc600000000ff */
[----:B------:R-:W-:Y:S01]  /*74a0*/  FADD.FTZ R101, R100, R101 ;  /* 0x0000006564657221 */ /* 0x000fe20000010000 */
[----:B------:R-:W-:Y:S02]  /*74b0*/  LOP3.LUT R9, R9, R12, RZ, 0xc0, !PT ;  /* 0x0000000c09097212 */ /* 0x000fe400078ec0ff */
[----:B------:R-:W2:Y:S01]  /*74c0*/  LDSM.16.MT88.4 R12, [R108+0x7800] ;  /* 0x007800006c0c783b */ /* 0x000ea20000004200 */
[----:B------:R-:W-:-:S04]  /*74d0*/  FADD.FTZ R104, R104, R101 ;  /* 0x0000006568687221 */ /* 0x000fc80000010000 */
[----:B------:R-:W-:Y:S01]  /*74e0*/  FADD.FTZ R85, R85, R104 ;  /* 0x0000006855557221 */ /* 0x000fe20000010000 */
[C---:B-1----:R-:W-:Y:S07]  /*74f0*/  HMMA.16816.F32 R52, R8.reuse, R16, R52 ;  /* 0x000000100834723c */ /* 0x042fee0000001834 */
[----:B------:R-:W-:Y:S01]  /*7500*/  LOP3.LUT R16, R34, 0xff, RZ, 0xc0, !PT ;  /* 0x000000ff22107812 */ /* 0x000fe200078ec0ff */
[----:B---3--:R-:W-:Y:S01]  /*7510*/  HMMA.16816.F32 R36, R8, R4, R36 ;  /* 0x000000040824723c */ /* 0x008fe20000001824 */
[----:B------:R-:W-:-:S02]  /*7520*/  LOP3.LUT R17, R35, UR14, R84, 0x96, !PT ;  /* 0x0000000e23117c12 */ /* 0x000fc4000f8e9654 */
[----:B------:R-:W-:Y:S05]  /*7530*/  MUFU.EX2 R84, R28 ;  /* 0x0000001c00547308 */ /* 0x000fea0000000800 */
[C---:B------:R-:W-:Y:S01]  /*7540*/  HMMA.16816.F32 R40, R8.reuse, R6, R40 ;  /* 0x000000060828723c */ /* 0x040fe20000001828 */
[----:B------:R-:W1:Y:S07]  /*7550*/  LDSM.16.MT88.4 R4, [R110+0x8800] ;  /* 0x008800006e04783b */ /* 0x000e6e0000004200 */
[C---:B--2---:R-:W-:Y:S07]  /*7560*/  HMMA.16816.F32 R60, R8.reuse, R12, R60 ;  /* 0x0000000c083c723c */ /* 0x044fee000000183c */
[----:B------:R-:W-:Y:S01]  /*7570*/  LOP3.LUT R13, R34, 0xffff, RZ, 0xc0, !PT ;  /* 0x0000ffff220d7812 */ /* 0x000fe200078ec0ff */
[----:B------:R-:W-:Y:S01]  /*7580*/  HMMA.16816.F32 R64, R8, R14, R64 ;  /* 0x0000000e0840723c */ /* 0x000fe20000001840 */
[----:B------:R-:W-:Y:S01]  /*7590*/  SHF.R.U32.HI R12, RZ, 0x10, R34 ;  /* 0x00000010ff0c7819 */ /* 0x000fe20000011622 */
[----:B------:R-:W-:Y:S01]  /*75a0*/  MUFU.EX2 R35, R29 ;  /* 0x0000001d00237308 */ /* 0x000fe20000000800 */
[----:B------:R-:W-:-:S04]  /*75b0*/  SHF.R.U32.HI R13, RZ, 0x8, R13 ;  /* 0x00000008ff0d7819 */ /* 0x000fc8000001160d */
[----:B------:R-:W-:Y:S01]  /*75c0*/  PRMT R16, R16, 0x5410, R13 ;  /* 0x0000541010107816 */ /* 0x000fe2000000000d */
[C---:B------:R-:W-:Y:S07]  /*75d0*/  HMMA.16816.F32 R56, R8.reuse, R18, R56 ;  /* 0x000000120838723c */ /* 0x040fee0000001838 */
[----:B------:R-:W-:Y:S01]  /*75e0*/  SHF.R.U32.HI R18, RZ, 0x18, R34 ;  /* 0x00000018ff127819 */ /* 0x000fe20000011622 */
[C---:B------:R-:W-:Y:S01]  /*75f0*/  HMMA.16816.F32 R44, R8.reuse, R20, R44 ;  /* 0x00000014082c723c */ /* 0x040fe2000000182c */
[----:B------:R2:W3:Y:S06]  /*7600*/  MUFU.EX2 R34, R31 ;  /* 0x0000001f00227308 */ /* 0x0004ec0000000800 */
[----:B------:R-:W-:Y:S01]  /*7610*/  LOP3.LUT R20, R17, 0xffff, RZ, 0xc0, !PT ;  /* 0x0000ffff11147812 */ /* 0x000fe200078ec0ff */
[----:B------:R-:W-:Y:S03]  /*7620*/  HMMA.16816.F32 R48, R8, R22, R48 ;  /* 0x000000160830723c */ /* 0x000fe60000001830 */
[----:B------:R-:W-:-:S04]  /*7630*/  SHF.R.U32.HI R20, RZ, 0x8, R20 ;  /* 0x00000008ff147819 */ /* 0x000fc80000011614 */
[----:B------:R-:W-:Y:S01]  /*7640*/  FADD.FTZ R22, R86, R91 ;  /* 0x0000005b56167221 */ /* 0x000fe20000010000 */
[C---:B-1----:R-:W-:Y:S01]  /*7650*/  HMMA.16816.F32 R68, R8.reuse, R4, R68 ;  /* 0x000000040844723c */ /* 0x042fe20000001844 */
[----:B------:R-:W-:Y:S01]  /*7660*/  FFMA.FTZ R86, R24, c[0x0][0x23c], -R2 ;  /* 0x00008f0018567a23 */ /* 0x000fe20000010802 */
[----:B--2---:R-:W-:Y:S01]  /*7670*/  LDSM.16.MT88.4 R28, [R110+0x6c00] ;  /* 0x006c00006e1c783b */ /* 0x004fe20000004200 */
[----:B------:R-:W-:Y:S02]  /*7680*/  FADD.FTZ R105, R105, R22 ;  /* 0x0000001669697221 */ /* 0x000fe40000010000 */
[----:B------:R-:W-:Y:S02]  /*7690*/  FFMA.FTZ R91, R25, c[0x0][0x23c], -R2 ;  /* 0x00008f00195b7a23 */ /* 0x000fe40000010802 */
[----:B------:R-:W-:Y:S01]  /*76a0*/  LOP3.LUT R5, R12, 0xff, RZ, 0xc0, !PT ;  /* 0x000000ff0c057812 */ /* 0x000fe200078ec0ff */
[----:B------:R-:W-:Y:S01]  /*76b0*/  HMMA.16816.F32 R72, R8, R6, R72 ;  /* 0x000000060848723c */ /* 0x000fe20000001848 */
[----:B------:R-:W1:Y:S01]  /*76c0*/  LDSM.16.MT88.4 R12, [R108+0x8800] ;  /* 0x008800006c0c783b */ /* 0x000e620000004200 */
[----:B------:R-:W-:Y:S01]  /*76d0*/  FADD.FTZ R105, R90, R105 ;  /* 0x000000695a697221 */ /* 0x000fe20000010000 */
[----:B------:R-:W-:Y:S01]  /*76e0*/  PRMT R4, R5, 0x5410, R18 ;  /* 0x0000541005047816 */ /* 0x000fe20000000012 */
[----:B------:R-:W-:Y:S01]  /*76f0*/  FFMA.FTZ R90, R26, c[0x0][0x23c], -R2 ;  /* 0x00008f001a5a7a23 */ /* 0x000fe20000010802 */
[----:B------:R-:W-:Y:S01]  /*7700*/  LOP3.LUT R5, R17, 0xff, RZ, 0xc0, !PT ;  /* 0x000000ff11057812 */ /* 0x000fe200078ec0ff */
[----:B------:R-:W2:Y:S01]  /*7710*/  LDSM.16.MT88.4 R24, [R108+0x6c00] ;  /* 0x006c00006c18783b */ /* 0x000ea20000004200 */
[--C-:B------:R-:W-:Y:S01]  /*7720*/  SHF.R.U32.HI R18, RZ, 0x18, R17.reuse ;  /* 0x00000018ff127819 */ /* 0x100fe20000011611 */
[--C-:B------:R-:W-:Y:S01]  /*7730*/  HSET2.LE.AND R6, R16, R3.reuse, PT ;  /* 0x0000000310067233 */ /* 0x100fe20003803000 */
[----:B------:R-:W-:Y:S01]  /*7740*/  PRMT R20, R5, 0x5410, R20 ;  /* 0x0000541005147816 */ /* 0x000fe20000000014 */
[--C-:B------:R-:W-:Y:S01]  /*7750*/  HSET2.LE.AND R7, R4, R3.reuse, PT ;  /* 0x0000000304077233 */ /* 0x100fe20003803000 */
[----:B------:R-:W-:Y:S01]  /*7760*/  SHF.R.U32.HI R5, RZ, 0x10, R17 ;  /* 0x00000010ff057819 */ /* 0x000fe20000011611 */
[----:B------:R-:W-:Y:S01]  /*7770*/  MUFU.EX2 R86, R86 ;  /* 0x0000005600567308 */ /* 0x000fe20000000800 */
[----:B------:R-:W-:Y:S01]  /*7780*/  FADD.FTZ R106, R106, R105 ;  /* 0x000000696a6a7221 */ /* 0x000fe20000010000 */
[----:B------:R-:W-:Y:S01]  /*7790*/  HSET2.LE.AND R20, R20, R3, PT ;  /* 0x0000000314147233 */ /* 0x000fe20003803000 */
[----:B------:R-:W-:-:S02]  /*77a0*/  LOP3.LUT R5, R5, 0xff, RZ, 0xc0, !PT ;  /* 0x000000ff05057812 */ /* 0x000fc400078ec0ff */
[----:B------:R-:W-:Y:S02]  /*77b0*/  FADD.FTZ R87, R87, R106 ;  /* 0x0000006a57577221 */ /* 0x000fe40000010000 */
[----:B------:R-:W-:Y:S01]  /*77c0*/  PRMT R18, R5, 0x5410, R18 ;  /* 0x0000541005127816 */ /* 0x000fe20000000012 */
[----:B------:R-:W4:Y:S01]  /*77d0*/  MUFU.EX2 R91, R91 ;  /* 0x0000005b005b7308 */ /* 0x000f220000000800 */
[C---:B---3--:R-:W-:Y:S01]  /*77e0*/  F2FP.PACK_AB R5, R89.reuse, R34 ;  /* 0x000000225905723e */ /* 0x048fe200000000ff */
[----:B------:R-:W-:Y:S02]  /*77f0*/  FADD.FTZ R34, R34, R85 ;  /* 0x0000005522227221 */ /* 0x000fe40000010000 */
[----:B------:R-:W-:Y:S01]  /*7800*/  HSET2.LE.AND R3, R18, R3, PT ;  /* 0x0000000312037233 */ /* 0x000fe20003803000 */
[----:B------:R-:W-:Y:S01]  /*7810*/  LOP3.LUT R4, R20, R5, RZ, 0xc0, !PT ;  /* 0x0000000514047212 */ /* 0x000fe200078ec0ff */
[----:B------:R-:W-:Y:S01]  /*7820*/  LDSM.16.MT88.4 R16, [R108+0x7c00] ;  /* 0x007c00006c10783b */ /* 0x000fe20000004200 */
[----:B------:R-:W-:Y:S01]  /*7830*/  FADD.FTZ R34, R89, R34 ;  /* 0x0000002259227221 */ /* 0x000fe20000010000 */
[----:B------:R-:W3:Y:S02]  /*7840*/  MUFU.EX2 R90, R90 ;  /* 0x0000005a005a7308 */ /* 0x000ee40000000800 */
[----:B------:R-:W5:Y:S01]  /*7850*/  LDSM.16.MT88.4 R20, [R110+0x7c00] ;  /* 0x007c00006e14783b */ /* 0x000f620000004200 */
[----:B----4-:R-:W-:Y:S01]  /*7860*/  F2FP.PACK_AB R2, R91, R86 ;  /* 0x000000565b02723e */ /* 0x010fe200000000ff */
[----:B------:R-:W-:-:S03]  /*7870*/  FADD.FTZ R86, R86, R87 ;  /* 0x0000005756567221 */ /* 0x000fc60000010000 */
[----:B------:R-:W-:Y:S01]  /*7880*/  LOP3.LUT R5, R3, R2, RZ, 0xc0, !PT ;  /* 0x0000000203057212 */ /* 0x000fe200078ec0ff */
[C---:B-1----:R-:W-:Y:S01]  /*7890*/  HMMA.16816.F32 R76, R8.reuse, R12, R76 ;  /* 0x0000000c084c723c */ /* 0x042fe2000000184c */
[----:B------:R-:W-:Y:S01]  /*78a0*/  F2FP.PACK_AB R3, R84, R35 ;  /* 0x000000235403723e */ /* 0x000fe200000000ff */
[----:B------:R-:W-:Y:S01]  /*78b0*/  FADD.FTZ R91, R91, R86 ;  /* 0x000000565b5b7221 */ /* 0x000fe20000010000 */
[----:B---3--:R-:W-:Y:S01]  /*78c0*/  F2FP.PACK_AB R2, R131, R90 ;  /* 0x0000005a8302723e */ /* 0x008fe200000000ff */
[----:B------:R-:W-:Y:S01]  /*78d0*/  FADD.FTZ R35, R35, R34 ;  /* 0x0000002223237221 */ /* 0x000fe20000010000 */
[----:B------:R-:W-:Y:S01]  /*78e0*/  LOP3.LUT R6, R6, R3, RZ, 0xc0, !PT ;  /* 0x0000000306067212 */ /* 0x000fe200078ec0ff */
[----:B------:R-:W-:Y:S01]  /*78f0*/  FADD.FTZ R90, R90, R91 ;  /* 0x0000005b5a5a7221 */ /* 0x000fe20000010000 */
[----:B------:R-:W-:Y:S01]  /*7900*/  LOP3.LUT R7, R7, R2, RZ, 0xc0, !PT ;  /* 0x0000000207077212 */ /* 0x000fe200078ec0ff */
[----:B------:R-:W-:Y:S01]  /*7910*/  HMMA.16816.F32 R80, R8, R14, R80 ;  /* 0x0000000e0850723c */ /* 0x000fe20000001850 */
[----:B------:R-:W1:Y:S01]  /*7920*/  LDSM.16.MT88.4 R12, [R110+0x8c00] ;  /* 0x008c00006e0c783b */ /* 0x000e620000004200 */
[----:B------:R-:W-:-:S02]  /*7930*/  IMAD.MOV.U32 R2, RZ, RZ, R32 ;  /* 0x000000ffff027224 */ /* 0x000fc400078e0020 */
[--C-:B------:R-:W-:Y:S01]  /*7940*/  IMAD.MOV.U32 R3, RZ, RZ, R33.reuse ;  /* 0x000000ffff037224 */ /* 0x100fe200078e0021 */
[----:B------:R-:W3:Y:S01]  /*7950*/  LDSM.16.MT88.4 R8, [R108+0x8c00] ;  /* 0x008c00006c08783b */ /* 0x000ee20000004200 */
[----:B------:R-:W-:Y:S02]  /*7960*/  @P0 IMAD.MOV.U32 R2, RZ, RZ, R32 ;  /* 0x000000ffff020224 */ /* 0x000fe400078e0020 */
[----:B------:R-:W-:Y:S01]  /*7970*/  HMMA.16816.F32 R36, R4, R28, R36 ;  /* 0x0000001c0424723c */ /* 0x000fe20000001824 */
[----:B------:R-:W-:Y:S02]  /*7980*/  @P0 IMAD.MOV.U32 R3, RZ, RZ, R33 ;  /* 0x000000ffff030224 */ /* 0x000fe400078e0021 */
[----:B------:R-:W-:Y:S02]  /*7990*/  FADD.FTZ R133, R84, R35 ;  /* 0x0000002354857221 */ /* 0x000fe40000010000 */
[----:B------:R-:W-:-:S03]  /*79a0*/  FADD.FTZ R131, R131, R90 ;  /* 0x0000005a83837221 */ /* 0x000fc60000010000 */
[C---:B------:R-:W-:Y:S08]  /*79b0*/  HMMA.16816.F32 R40, R4.reuse, R30, R40 ;  /* 0x0000001e0428723c */ /* 0x040ff00000001828 */
[C---:B--2---:R-:W-:Y:S08]  /*79c0*/  HMMA.16816.F32 R44, R4.reuse, R24, R44 ;  /* 0x00000018042c723c */ /* 0x044ff0000000182c */
[C---:B------:R-:W-:Y:S08]  /*79d0*/  HMMA.16816.F32 R48, R4.reuse, R26, R48 ;  /* 0x0000001a0430723c */ /* 0x040ff00000001830 */
[C---:B-----5:R-:W-:Y:S08]  /*79e0*/  HMMA.16816.F32 R52, R4.reuse, R20, R52 ;  /* 0x000000140434723c */ /* 0x060ff00000001834 */
[C---:B------:R-:W-:Y:S08]  /*79f0*/  HMMA.16816.F32 R56, R4.reuse, R22, R56 ;  /* 0x000000160438723c */ /* 0x040ff00000001838 */
[C---:B------:R-:W-:Y:S08]  /*7a00*/  HMMA.16816.F32 R60, R4.reuse, R16, R60 ;  /* 0x00000010043c723c */ /* 0x040ff0000000183c */
[C---:B------:R-:W-:Y:S08]  /*7a10*/  HMMA.16816.F32 R64, R4.reuse, R18, R64 ;  /* 0x000000120440723c */ /* 0x040ff00000001840 */
[C---:B-1----:R-:W-:Y:S08]  /*7a20*/  HMMA.16816.F32 R68, R4.reuse, R12, R68 ;  /* 0x0000000c0444723c */ /* 0x042ff00000001844 */
[C---:B------:R-:W-:Y:S08]  /*7a30*/  HMMA.16816.F32 R72, R4.reuse, R14, R72 ;  /* 0x0000000e0448723c */ /* 0x040ff00000001848 */
[C---:B---3--:R-:W-:Y:S08]  /*7a40*/  HMMA.16816.F32 R76, R4.reuse, R8, R76 ;  /* 0x00000008044c723c */ /* 0x048ff0000000184c */
[----:B------:R-:W-:Y:S01]  /*7a50*/  HMMA.16816.F32 R80, R4, R10, R80 ;  /* 0x0000000a0450723c */ /* 0x000fe20000001850 */
[----:B------:R-:W-:Y:S05]  /*7a60*/  @!UPT UIADD3 URZ, URZ, URZ, URZ ;  /* 0x0000003f3f3ff290 */ /* 0x000fea000fffe03f */
[----:B------:R-:W-:Y:S11]  /*7a70*/  @P0 BRA `(.L_x_810) ;  /* 0x0000001000000947 */ /* 0x000ff60003800000 */
.L_x_806:
[----:B------:R-:W-:-:S07]  /*7a80*/  IADD3 R132, R88, -0x1, RZ ;  /* 0xffffffff58847810 */ /* 0x000fce0007ffe0ff */
.L_x_810:
        /* <DEDUP_REMOVED lines=16> */
.L_x_814:
[----:B------:R1:W-:Y:S01]  /*7b90*/  @P5 STS [R118+0x3000], RZ ;  /* 0x003000ff76005388 */ /* 0x0003e20000000800 */
[----:B------:R-:W-:Y:S03]  /*7ba0*/  IADD3 R3, R132, -0x1, RZ ;  /* 0xffffffff84037810 */ /* 0x000fe60007ffe0ff */
[----:B------:R1:W-:Y:S01]  /*7bb0*/  @P5 STS [R118+0x3004], RZ ;  /* 0x003004ff76005388 */ /* 0x0003e20000000800 */
[----:B------:R-:W-:Y:S01]  /*7bc0*/  SHF.R.S32.HI R2, RZ, 0x1f, R3 ;  /* 0x0000001fff027819 */ /* 0x000fe20000011403 */
[C---:B------:R-:W-:Y:S02]  /*7bd0*/  IMAD.WIDE.U32 R88, R3.reuse, c[0x0][0x198], RZ ;  /* 0x0000660003587a25 */ /* 0x040fe400078e00ff */
[----:B------:R1:W-:Y:S02]  /*7be0*/  @P5 STS.64 [R118+0x3008], RZ ;  /* 0x003008ff76005388 */ /* 0x0003e40000000a00 */
[----:B------:R-:W-:Y:S01]  /*7bf0*/  IMAD R2, R2, c[0x0][0x198], RZ ;  /* 0x0000660002027a24 */ /* 0x000fe200078e02ff */
[----:B------:R-:W-:Y:S03]  /*7c00*/  LEA R86, P1, R88, R122, 0x6 ;  /* 0x0000007a58567211 */ /* 0x000fe600078230ff */
[----:B------:R-:W-:Y:S01]  /*7c10*/  IMAD R2, R3, c[0x0][0x19c], R2 ;  /* 0x0000670003027a24 */ /* 0x000fe200078e0202 */
[----:B------:R-:W-:Y:S03]  /*7c20*/  @!P5 LEA R90, P0, R86, c[0x0][0x168], 0x1 ;  /* 0x00005a00565ada11 */ /* 0x000fe600078008ff */
[----:B------:R-:W-:Y:S05]  /*7c30*/  IMAD.IADD R3, R89, 0x1, R2 ;  /* 0x0000000159037824 */ /* 0x000fea00078e0202 */
[----:B------:R-:W-:Y:S02]  /*7c40*/  LEA.HI.X R3, R88, R125, R3, 0x6, P1 ;  /* 0x0000007d58037211 */ /* 0x000fe400008f3403 */
        /* <DEDUP_REMOVED lines=20> */
[C-C-:B------:R-:W-:Y:S03]  /*7d90*/  @!P4 LEA.HI.X R95, R2.reuse, c[0x0][0x16c], R3.reuse, 0x1, P1 ;  /* 0x00005b00025fca11 */ /* 0x140fe600008f0c03 */
        /* <DEDUP_REMOVED lines=8> */
[----:B------:R1:W-:Y:S01]  /*7e20*/  @!P5 LDGSTS.E.BYPASS.LTC128B.128 [R118+0x3800], [R86.64] ;  /* 0x038000005676dfae */ /* 0x0003e2000b901d56 */
[C---:B--2---:R-:W-:Y:S03]  /*7e30*/  @!P3 LEA R90, P0, R2.reuse, c[0x0][0x168], 0x1 ;  /* 0x00005a00025aba11 */ /* 0x044fe600078008ff */
[----:B------:R1:W-:Y:S01]  /*7e40*/  @P4 STS.128 [R118+0x4800], RZ ;  /* 0x004800ff76004388 */ /* 0x0003e20000000c00 */
[----:B------:R-:W-:Y:S03]  /*7e50*/  @!P3 LEA.HI.X R91, R2, c[0x0][0x16c], R3, 0x1, P0 ;  /* 0x00005b00025bba11 */ /* 0x000fe600000f0c03 */
        /* <DEDUP_REMOVED lines=11> */
.L_x_812:
        /* <DEDUP_REMOVED lines=136> */
.L_x_813:
[----:B------:R-:W-:Y:S04]  /*8790*/  IMAD R2, R132, 0x40, R117 ;  /* 0x0000004084027824 */ /* 0x000fe800078e0275 */
[----:B-1----:R-:W-:Y:S01]  /*87a0*/  I2F R91, R2 ;  /* 0x00000002005b7306 */ /* 0x002fe20000201400 */
        /* <DEDUP_REMOVED lines=10> */
[----:B------:R-:W1:Y:S02]  /*8850*/  I2F R86, R86 ;  /* 0x0000005600567306 */ /* 0x000e640000201400 */
[-C--:B-1----:R-:W-:Y:S02]  /*8860*/  FFMA.FTZ R13, R86, R0.reuse, R13 ;  /* 0x00000000560d7223 */ /* 0x082fe4000001000d */
[CC--:B------:R-:W-:Y:S02]  /*8870*/  FFMA.FTZ R9, R88.reuse, R0.reuse, R9 ;  /* 0x0000000058097223 */ /* 0x0c0fe40000010009 */
[-C--:B------:R-:W-:Y:S01]  /*8880*/  FFMA.FTZ R11, R88, R0.reuse, R11 ;  /* 0x00000000580b7223 */ /* 0x080fe2000001000b */
[C---:B------:R-:W-:Y:S01]  /*8890*/  IADD3 R88, R2.reuse, 0x21, RZ ;  /* 0x0000002102587810 */ /* 0x040fe20007ffe0ff */
[CC--:B------:R-:W-:Y:S02]  /*88a0*/  FFMA.FTZ R12, R87.reuse, R0.reuse, R12 ;  /* 0x00000000570c7223 */ /* 0x0c0fe4000001000c */
[-C--:B------:R-:W-:Y:S01]  /*88b0*/  FFMA.FTZ R14, R87, R0.reuse, R14 ;  /* 0x00000000570e7223 */ /* 0x080fe2000001000e */
[C---:B------:R-:W-:Y:S01]  /*88c0*/  IADD3 R87, R2.reuse, 0x28, RZ ;  /* 0x0000002802577810 */ /* 0x040fe20007ffe0ff */
[CC--:B------:R-:W-:Y:S01]  /*88d0*/  FFMA.FTZ R5, R89.reuse, R0.reuse, R5 ;  /* 0x0000000059057223 */ /* 0x0c0fe20000010005 */
[----:B------:R-:W1:Y:S01]  /*88e0*/  I2F R88, R88 ;  /* 0x0000005800587306 */ /* 0x000e620000201400 */
[-C--:B------:R-:W-:Y:S01]  /*88f0*/  FFMA.FTZ R7, R89, R0.reuse, R7 ;  /* 0x0000000059077223 */ /* 0x080fe20000010007 */
[C---:B------:R-:W-:Y:S01]  /*8900*/  IADD3 R89, R2.reuse, 0x20, RZ ;  /* 0x0000002002597810 */ /* 0x040fe20007ffe0ff */
[CC--:B------:R-:W-:Y:S02]  /*8910*/  FFMA.FTZ R4, R91.reuse, R0.reuse, R4 ;  /* 0x000000005b047223 */ /* 0x0c0fe40000010004 */
[-C--:B------:R-:W-:Y:S01]  /*8920*/  FFMA.FTZ R6, R91, R0.reuse, R6 ;  /* 0x000000005b067223 */ /* 0x080fe20000010006 */
[----:B------:R-:W-:Y:S01]  /*8930*/  IADD3 R91, R2, 0x18, RZ ;  /* 0x00000018025b7810 */ /* 0x000fe20007ffe0ff */
[C---:B------:R-:W-:Y:S01]  /*8940*/  FFMA.FTZ R8, R3.reuse, R0, R8 ;  /* 0x0000000003087223 */ /* 0x040fe20000010008 */
[----:B------:R-:W-:Y:S01]  /*8950*/  FMNMX.FTZ R90, R4, R84, !PT ;  /* 0x00000054045a7209 */ /* 0x000fe20007810000 */
[-C--:B------:R-:W-:Y:S01]  /*8960*/  FFMA.FTZ R10, R3, R0.reuse, R10 ;  /* 0x00000000030a7223 */ /* 0x080fe2000001000a */
[----:B------:R-:W2:Y:S01]  /*8970*/  I2F R87, R87 ;  /* 0x0000005700577306 */ /* 0x000ea20000201400 */
[-C--:B------:R-:W-:Y:S01]  /*8980*/  FFMA.FTZ R15, R86, R0.reuse, R15 ;  /* 0x00000000560f7223 */ /* 0x080fe2000001000f */
[C---:B------:R-:W-:Y:S02]  /*8990*/  IADD3 R3, R2.reuse, 0x19, RZ ;  /* 0x0000001902037810 */ /* 0x040fe40007ffe0ff */
[----:B------:R-:W-:Y:S06]  /*89a0*/  IADD3 R86, R2, 0x29, RZ ;  /* 0x0000002902567810 */ /* 0x000fec0007ffe0ff */
[----:B------:R-:W3:Y:S01]  /*89b0*/  I2F R89, R89 ;  /* 0x0000005900597306 */ /* 0x000ee20000201400 */
[CC--:B-1----:R-:W-:Y:S02]  /*89c0*/  FFMA.FTZ R21, R88.reuse, R0.reuse, R21 ;  /* 0x0000000058157223 */ /* 0x0c2fe40000010015 */
[-C--:B------:R-:W-:Y:S01]  /*89d0*/  FFMA.FTZ R23, R88, R0.reuse, R23 ;  /* 0x0000000058177223 */ /* 0x080fe20000010017 */
[----:B------:R-:W-:Y:S06]  /*89e0*/  IADD3 R88, R2, 0x31, RZ ;  /* 0x0000003102587810 */ /* 0x000fec0007ffe0ff */
[----:B------:R-:W1:Y:S01]  /*89f0*/  I2F R91, R91 ;  /* 0x0000005b005b7306 */ /* 0x000e620000201400 */
[CC--:B--2---:R-:W-:Y:S02]  /*8a00*/  FFMA.FTZ R24, R87.reuse, R0.reuse, R24 ;  /* 0x0000000057187223 */ /* 0x0c4fe40000010018 */
[-C--:B------:R-:W-:Y:S07]  /*8a10*/  FFMA.FTZ R26, R87, R0.reuse, R26 ;  /* 0x00000000571a7223 */ /* 0x080fee000001001a */
[----:B------:R-:W2:Y:S01]  /*8a20*/  I2F R3, R3 ;  /* 0x0000000300037306 */ /* 0x000ea20000201400 */
[CC--:B---3--:R-:W-:Y:S02]  /*8a30*/  FFMA.FTZ R20, R89.reuse, R0.reuse, R20 ;  /* 0x0000000059147223 */ /* 0x0c8fe40000010014 */
[----:B------:R-:W-:Y:S01]  /*8a40*/  FFMA.FTZ R22, R89, R0, R22 ;  /* 0x0000000059167223 */ /* 0x000fe20000010016 */
[----:B------:R-:W-:Y:S02]  /*8a50*/  FMNMX.FTZ R89, R5, R90, !PT ;  /* 0x0000005a05597209 */ /* 0x000fe40007810000 */
[----:B------:R-:W-:Y:S04]  /*8a60*/  FMNMX.FTZ R90, R6, R85, !PT ;  /* 0x00000055065a7209 */ /* 0x000fe80007810000 */
[----:B------:R-:W3:Y:S01]  /*8a70*/  I2F R86, R86 ;  /* 0x0000005600567306 */ /* 0x000ee20000201400 */
[----:B------:R-:W-:Y:S02]  /*8a80*/  FMNMX.FTZ R92, R8, R89, !PT ;  /* 0x00000059085c7209 */ /* 0x000fe40007810000 */
[----:B------:R-:W-:Y:S01]  /*8a90*/  FMNMX.FTZ R89, R7, R90, !PT ;  /* 0x0000005a07597209 */ /* 0x000fe20007810000 */
[CC--:B-1----:R-:W-:Y:S02]  /*8aa0*/  FFMA.FTZ R16, R91.reuse, R0.reuse, R16 ;  /* 0x000000005b107223 */ /* 0x0c2fe40000010010 */
[----:B------:R-:W-:Y:S01]  /*8ab0*/  FFMA.FTZ R18, R91, R0, R18 ;  /* 0x000000005b127223 */ /* 0x000fe20000010012 */
[----:B------:R-:W-:Y:S03]  /*8ac0*/  FMNMX.FTZ R91, R9, R92, !PT ;  /* 0x0000005c095b7209 */ /* 0x000fe60007810000 */
[----:B------:R1:W4:Y:S01]  /*8ad0*/  I2F R87, R88 ;  /* 0x0000005800577306 */ /* 0x0003220000201400 */
[----:B------:R-:W-:Y:S01]  /*8ae0*/  FMNMX.FTZ R90, R12, R91, !PT ;  /* 0x0000005b0c5a7209 */ /* 0x000fe20007810000 */
[----:B--2---:R-:W-:Y:S03]  /*8af0*/  FFMA.FTZ R17, R3, R0, R17 ;  /* 0x0000000003117223 */ /* 0x004fe60000010011 */
[----:B------:R-:W-:Y:S01]  /*8b00*/  FMNMX.FTZ R93, R13, R90, !PT ;  /* 0x0000005a0d5d7209 */ /* 0x000fe20007810000 */
[-C--:B------:R-:W-:Y:S01]  /*8b10*/  FFMA.FTZ R19, R3, R0.reuse, R19 ;  /* 0x0000000003137223 */ /* 0x080fe20000010013 */
[C---:B------:R-:W-:Y:S02]  /*8b20*/  IADD3 R3, R2.reuse, 0x30, RZ ;  /* 0x0000003002037810 */ /* 0x040fe40007ffe0ff */
[----:B------:R-:W-:Y:S04]  /*8b30*/  IADD3 R2, R2, 0x39, RZ ;  /* 0x0000003902027810 */ /* 0x000fe80007ffe0ff */
[----:B------:R-:W2:Y:S01]  /*8b40*/  I2F R3, R3 ;  /* 0x0000000300037306 */ /* 0x000ea20000201400 */
[CC--:B---3--:R-:W-:Y:S02]  /*8b50*/  FFMA.FTZ R25, R86.reuse, R0.reuse, R25 ;  /* 0x0000000056197223 */ /* 0x0c8fe40000010019 */
[----:B------:R-:W-:Y:S01]  /*8b60*/  FFMA.FTZ R27, R86, R0, R27 ;  /* 0x00000000561b7223 */ /* 0x000fe2000001001b */
[----:B------:R-:W-:Y:S04]  /*8b70*/  FMNMX.FTZ R86, R10, R89, !PT ;  /* 0x000000590a567209 */ /* 0x000fe80007810000 */
[----:B------:R-:W-:Y:S02]  /*8b80*/  FMNMX.FTZ R91, R11, R86, !PT ;  /* 0x000000560b5b7209 */ /* 0x000fe40007810000 */
[----:B------:R-:W-:Y:S01]  /*8b90*/  FMNMX.FTZ R86, R16, R93, !PT ;  /* 0x0000005d10567209 */ /* 0x000fe20007810000 */
[----:B------:R-:W3:Y:S01]  /*8ba0*/  I2F R89, R94 ;  /* 0x0000005e00597306 */ /* 0x000ee20000201400 */
[----:B-1----:R-:W-:Y:S01]  /*8bb0*/  FMNMX.FTZ R88, R14, R91, !PT ;  /* 0x0000005b0e587209 */ /* 0x002fe20007810000 */
[----:B----4-:R-:W-:Y:S01]  /*8bc0*/  FFMA.FTZ R29, R87, R0, R29 ;  /* 0x00000000571d7223 */ /* 0x010fe2000001001d */
[----:B------:R-:W-:Y:S01]  /*8bd0*/  FMNMX.FTZ R93, R17, R86, !PT ;  /* 0x00000056115d7209 */ /* 0x000fe20007810000 */
[----:B------:R-:W-:Y:S01]  /*8be0*/  FFMA.FTZ R31, R87, R0, R31 ;  /* 0x00000000571f7223 */ /* 0x000fe2000001001f */
[----:B------:R-:W-:Y:S02]  /*8bf0*/  FMNMX.FTZ R91, R15, R88, !PT ;  /* 0x000000580f5b7209 */ /* 0x000fe40007810000 */
[----:B------:R-:W-:Y:S02]  /*8c00*/  FMNMX.FTZ R88, R20, R93, !PT ;  /* 0x0000005d14587209 */ /* 0x000fe40007810000 */
[----:B------:R-:W-:Y:S01]  /*8c10*/  FMNMX.FTZ R86, R18, R91, !PT ;  /* 0x0000005b12567209 */ /* 0x000fe20007810000 */
[----:B------:R-:W1:Y:S01]  /*8c20*/  I2F R2, R2 ;  /* 0x0000000200027306 */ /* 0x000e620000201400 */
[----:B------:R-:W-:Y:S02]  /*8c30*/  FMNMX.FTZ R91, R21, R88, !PT ;  /* 0x00000058155b7209 */ /* 0x000fe40007810000 */
[----:B------:R-:W-:Y:S01]  /*8c40*/  FMNMX.FTZ R93, R19, R86, !PT ;  /* 0x00000056135d7209 */ /* 0x000fe20007810000 */
[CC--:B--2---:R-:W-:Y:S01]  /*8c50*/  FFMA.FTZ R28, R3.reuse, R0.reuse, R28 ;  /* 0x00000000031c7223 */ /* 0x0c4fe2000001001c */
[----:B------:R-:W-:Y:S01]  /*8c60*/  FMNMX.FTZ R86, R24, R91, !PT ;  /* 0x0000005b18567209 */ /* 0x000fe20007810000 */
[----:B------:R-:W-:Y:S01]  /*8c70*/  FFMA.FTZ R30, R3, R0, R30 ;  /* 0x00000000031e7223 */ /* 0x000fe2000001001e */
[----:B------:R-:W-:Y:S02]  /*8c80*/  FMNMX.FTZ R88, R22, R93, !PT ;  /* 0x0000005d16587209 */ /* 0x000fe40007810000 */
[----:B------:R-:W-:Y:S02]  /*8c90*/  FMNMX.FTZ R91, R25, R86, !PT ;  /* 0x00000056195b7209 */ /* 0x000fe40007810000 */
[----:B------:R-:W-:Y:S02]  /*8ca0*/  FMNMX.FTZ R93, R23, R88, !PT ;  /* 0x00000058175d7209 */ /* 0x000fe40007810000 */
[----:B------:R-:W-:Y:S01]  /*8cb0*/  FMNMX.FTZ R88, R28, R91, !PT ;  /* 0x0000005b1c587209 */ /* 0x000fe20007810000 */
[CC--:B---3--:R-:W-:Y:S01]  /*8cc0*/  FFMA.FTZ R32, R89.reuse, R0.reuse, R32 ;  /* 0x0000000059207223 */ /* 0x0c8fe20000010020 */
[----:B------:R-:W-:Y:S01]  /*8cd0*/  FMNMX.FTZ R86, R26, R93, !PT ;  /* 0x0000005d1a567209 */ /* 0x000fe20007810000 */
[----:B------:R-:W-:Y:S01]  /*8ce0*/  FFMA.FTZ R34, R89, R0, R34 ;  /* 0x0000000059227223 */ /* 0x000fe20000010022 */
[----:B------:R-:W-:Y:S01]  /*8cf0*/  FMNMX.FTZ R91, R29, R88, !PT ;  /* 0x000000581d5b7209 */ /* 0x000fe20007810000 */
[----:B------:R-:W-:Y:S01]  /*8d00*/  IMAD.SHL.U32 R93, R132, 0x2, RZ ;  /* 0x00000002845d7824 */ /* 0x000fe200078e00ff */
[----:B------:R-:W-:Y:S02]  /*8d10*/  FMNMX.FTZ R3, R27, R86, !PT ;  /* 0x000000561b037209 */ /* 0x000fe40007810000 */
[----:B------:R-:W-:Y:S02]  /*8d20*/  FMNMX.FTZ R92, R32, R91, !PT ;  /* 0x0000005b205c7209 */ /* 0x000fe40007810000 */
[----:B------:R-:W-:Y:S01]  /*8d30*/  FMNMX.FTZ R86, R30, R3, !PT ;  /* 0x000000031e567209 */ /* 0x000fe20007810000 */
[-C--:B-1----:R-:W-:Y:S01]  /*8d40*/  FFMA.FTZ R33, R2, R0.reuse, R33 ;  /* 0x0000000002217223 */ /* 0x082fe20000010021 */
[----:B------:R-:W-:Y:S01]  /*8d50*/  IADD3 R132, R132, -0x1, RZ ;  /* 0xffffffff84847810 */ /* 0x000fe20007ffe0ff */
[----:B------:R-:W-:Y:S01]  /*8d60*/  FFMA.FTZ R35, R2, R0, R35 ;  /* 0x0000000002237223 */ /* 0x000fe20000010023 */
        /* <DEDUP_REMOVED lines=18> */
[----:B------:R-:W-:Y:S02]  /*8e90*/  FADD.FTZ R84, -R2, R85 ;  /* 0x0000005502547221 */ /* 0x000fe40000010100 */
[--C-:B------:R-:W-:Y:S02]  /*8ea0*/  FFMA.FTZ R89, R4, c[0x0][0x23c], -R103.reuse ;  /* 0x00008f0004597a23 */ /* 0x100fe40000010867 */
[----:B------:R-:W-:Y:S01]  /*8eb0*/  FMUL.FTZ R85, R84, c[0x0][0x23c] ;  /* 0x00008f0054557a20 */ /* 0x000fe20000410000 */
[----:B------:R-:W1:Y:S01]  /*8ec0*/  MUFU.EX2 R86, R86 ;  /* 0x0000005600567308 */ /* 0x000e620000000800 */
[----:B------:R-:W-:Y:S02]  /*8ed0*/  FMUL.FTZ R100, R2, c[0x0][0x23c] ;  /* 0x00008f0002647a20 */ /* 0x000fe40000410000 */
[--C-:B------:R-:W-:Y:S02]  /*8ee0*/  FFMA.FTZ R88, R5, c[0x0][0x23c], -R103.reuse ;  /* 0x00008f0005587a23 */ /* 0x100fe40000010867 */
[--C-:B------:R-:W-:Y:S01]  /*8ef0*/  FFMA.FTZ R101, R17, c[0x0][0x23c], -R103.reuse ;  /* 0x00008f0011657a23 */ /* 0x100fe20000010867 */
[----:B------:R-:W-:Y:S01]  /*8f00*/  FSEL R100, R100, RZ, P0 ;  /* 0x000000ff64647208 */ /* 0x000fe20000000000 */
[--C-:B------:R-:W-:Y:S02]  /*8f10*/  FFMA.FTZ R148, R12, c[0x0][0x23c], -R103.reuse ;  /* 0x00008f000c947a23 */ /* 0x100fe40000010867 */
[--C-:B------:R-:W-:Y:S01]  /*8f20*/  FFMA.FTZ R155, R29, c[0x0][0x23c], -R103.reuse ;  /* 0x00008f001d9b7a23 */ /* 0x100fe20000010867 */
[----:B------:R2:W-:Y:S01]  /*8f30*/  MUFU.EX2 R84, R85 ;  /* 0x0000005500547308 */ /* 0x0005e20000000800 */
[--C-:B------:R-:W-:Y:S02]  /*8f40*/  FFMA.FTZ R87, R6, c[0x0][0x23c], -R100.reuse ;  /* 0x00008f0006577a23 */ /* 0x100fe40000010864 */
[--C-:B------:R-:W-:Y:S02]  /*8f50*/  FFMA.FTZ R90, R7, c[0x0][0x23c], -R100.reuse ;  /* 0x00008f00075a7a23 */ /* 0x100fe40000010864 */
[--C-:B------:R-:W-:Y:S02]  /*8f60*/  FFMA.FTZ R146, R14, c[0x0][0x23c], -R100.reuse ;  /* 0x00008f000e927a23 */ /* 0x100fe40000010864 */
[--C-:B------:R-:W-:Y:S02]  /*8f70*/  FFMA.FTZ R150, R20, c[0x0][0x23c], -R103.reuse ;  /* 0x00008f0014967a23 */ /* 0x100fe40000010867 */
[----:B------:R-:W-:Y:S01]  /*8f80*/  FFMA.FTZ R151, R21, c[0x0][0x23c], -R103 ;  /* 0x00008f0015977a23 */ /* 0x000fe20000010867 */
[----:B------:R-:W3:Y:S01]  /*8f90*/  MUFU.EX2 R89, R89 ;  /* 0x0000005900597308 */ /* 0x000ee20000000800 */
[--C-:B------:R-:W-:Y:S02]  /*8fa0*/  FFMA.FTZ R152, R22, c[0x0][0x23c], -R100.reuse ;  /* 0x00008f0016987a23 */ /* 0x100fe40000010864 */
[----:B------:R-:W-:Y:S02]  /*8fb0*/  FFMA.FTZ R153, R23, c[0x0][0x23c], -R100 ;  /* 0x00008f0017997a23 */ /* 0x000fe40000010864 */
[C---:B-1----:R-:W-:Y:S02]  /*8fc0*/  FMUL.FTZ R36, R86.reuse, R36 ;  /* 0x0000002456247220 */ /* 0x042fe40000410000 */
[C---:B------:R-:W-:Y:S02]  /*8fd0*/  FMUL.FTZ R37, R86.reuse, R37 ;  /* 0x0000002556257220 */ /* 0x040fe40000410000 */
[C---:B------:R-:W-:Y:S01]  /*8fe0*/  FMUL.FTZ R40, R86.reuse, R40 ;  /* 0x0000002856287220 */ /* 0x040fe20000410000 */
[----:B------:R-:W1:Y:S01]  /*8ff0*/  MUFU.EX2 R88, R88 ;  /* 0x0000005800587308 */ /* 0x000e620000000800 */
[C---:B------:R-:W-:Y:S02]  /*9000*/  FMUL.FTZ R41, R86.reuse, R41 ;  /* 0x0000002956297220 */ /* 0x040fe40000410000 */
[C---:B------:R-:W-:Y:S01]  /*9010*/  FMUL.FTZ R44, R86.reuse, R44 ;  /* 0x0000002c562c7220 */ /* 0x040fe20000410000 */
[----:B--2---:R-:W-:Y:S01]  /*9020*/  LOP3.LUT R85, R139, UR25, R93, 0x96, !PT ;  /* 0x000000198b557c12 */ /* 0x004fe2000f8e965d */
        /* <DEDUP_REMOVED lines=23> */
[----:B---3--:R-:W-:Y:S01]  /*91a0*/  FFMA.FTZ R133, R86, R133, R89 ;  /* 0x0000008556857223 */ /* 0x008fe20000010059 */
[----:B------:R-:W-:Y:S01]  /*91b0*/  LOP3.LUT R86, R135, UR12, R138, 0x96, !PT ;  /* 0x0000000c87567c12 */ /* 0x000fe2000f8e968a */
[----:B------:R-:W-:Y:S01]  /*91c0*/  IMAD.WIDE.U32 R94, R85, -0x326172a9, RZ ;  /* 0xcd9e8d57555e7825 */ /* 0x000fe200078e00ff */
[----:B-1----:R-:W-:Y:S03]  /*91d0*/  F2FP.PACK_AB R85, R88, R89 ;  /* 0x000000595855723e */ /* 0x002fe600000000ff */
[----:B------:R-:W-:Y:S01]  /*91e0*/  IMAD.WIDE.U32 R104, R86, -0x326172a9, RZ ;  /* 0xcd9e8d5756687825 */ /* 0x000fe200078e00ff */
[----:B------:R-:W-:Y:S01]  /*91f0*/  LOP3.LUT R89, R95, UR13, R136, 0x96, !PT ;  /* 0x0000000d5f597c12 */ /* 0x000fe2000f8e9688 */
[----:B------:R-:W-:Y:S01]  /*9200*/  MUFU.EX2 R146, R146 ;  /* 0x0000009200927308 */ /* 0x000fe20000000800 */
[----:B--2---:R-:W-:Y:S01]  /*9210*/  F2FP.PACK_AB R86, R90, R87 ;  /* 0x000000575a56723e */ /* 0x004fe200000000ff */
[----:B------:R-:W-:Y:S01]  /*9220*/  FADD.FTZ R92, R88, R133 ;  /* 0x00000085585c7221 */ /* 0x000fe20000010000 */
[----:B------:R-:W-:Y:S01]  /*9230*/  LOP3.LUT R88, R105, UR11, R94, 0x96, !PT ;  /* 0x0000000b69587c12 */ /* 0x000fe2000f8e965e */
[----:B------:R-:W-:Y:S02]  /*9240*/  FFMA.FTZ R107, R84, R131, R87 ;  /* 0x00000083546b7223 */ /* 0x000fe40000010057 */
[----:B------:R-:W-:Y:S04]  /*9250*/  IMAD.WIDE.U32 R94, R89, -0x2daee0ad, RZ ;  /* 0xd2511f53595e7825 */ /* 0x000fe800078e00ff */
[----:B------:R-:W-:Y:S01]  /*9260*/  FADD.FTZ R107, R90, R107 ;  /* 0x0000006b5a6b7221 */ /* 0x000fe20000010000 */
[----:B------:R-:W-:Y:S01]  /*9270*/  LOP3.LUT R87, R95, UR10, R134, 0x96, !PT ;  /* 0x0000000a5f577c12 */ /* 0x000fe2000f8e9686 */
[----:B------:R-:W-:Y:S01]  /*9280*/  IMAD.WIDE.U32 R90, R88, -0x2daee0ad, RZ ;  /* 0xd2511f53585a7825 */ /* 0x000fe200078e00ff */
[----:B------:R-:W-:Y:S03]  /*9290*/  MUFU.EX2 R150, R150 ;  /* 0x0000009600967308 */ /* 0x000fe60000000800 */
[----:B------:R-:W-:Y:S01]  /*92a0*/  IMAD.WIDE.U32 R98, R87, -0x326172a9, RZ ;  /* 0xcd9e8d5757627825 */ /* 0x000fe200078e00ff */
[----:B------:R-:W-:Y:S03]  /*92b0*/  LOP3.LUT R88, R91, UR8, R94, 0x96, !PT ;  /* 0x000000085b587c12 */ /* 0x000fe6000f8e965e */
[--C-:B------:R-:W-:Y:S01]  /*92c0*/  FFMA.FTZ R95, R9, c[0x0][0x23c], -R103.reuse ;  /* 0x00008f00095f7a23 */ /* 0x100fe20000010867 */
        /* <DEDUP_REMOVED lines=11> */
[----:B------:R-:W-:Y:S01]  /*9380*/  FFMA.FTZ R97, R11, c[0x0][0x23c], -R100 ;  /* 0x00008f000b617a23 */ /* 0x000fe20000010864 */
[----:B------:R-:W-:Y:S01]  /*9390*/  LOP3.LUT R96, R89, UR5, R96, 0x96, !PT ;  /* 0x0000000559607c12 */ /* 0x000fe2000f8e9660 */
[----:B------:R-:W-:Y:S01]  /*93a0*/  IMAD.WIDE.U32 R142, R142, -0x326172a9, RZ ;  /* 0xcd9e8d578e8e7825 */ /* 0x000fe200078e00ff */
[----:B------:R-:W1:Y:S03]  /*93b0*/  MUFU.EX2 R87, R94 ;  /* 0x0000005e00577308 */ /* 0x000e660000000800 */
[----:B------:R-:W-:Y:S01]  /*93c0*/  IMAD.WIDE.U32 R144, R96, -0x2daee0ad, RZ ;  /* 0xd2511f5360907825 */ /* 0x000fe200078e00ff */
[----:B------:R-:W-:Y:S02]  /*93d0*/  LOP3.LUT R89, R143, UR15, R88, 0x96, !PT ;  /* 0x0000000f8f597c12 */ /* 0x000fe4000f8e9658 */
[----:B------:R-:W-:Y:S01]  /*93e0*/  LOP3.LUT R88, R142, 0xffff, RZ, 0xc0, !PT ;  /* 0x0000ffff8e587812 */ /* 0x000fe200078ec0ff */
[----:B------:R-:W-:Y:S01]  /*93f0*/  FFMA.FTZ R131, R18, c[0x0][0x23c], -R100 ;  /* 0x00008f0012837a23 */ /* 0x000fe20000010864 */
[----:B------:R-:W-:Y:S01]  /*9400*/  LOP3.LUT R91, R142, 0xff, RZ, 0xc0, !PT ;  /* 0x000000ff8e5b7812 */ /* 0x000fe200078ec0ff */
[--C-:B------:R-:W-:Y:S01]  /*9410*/  FFMA.FTZ R133, R13, c[0x0][0x23c], -R103.reuse ;  /* 0x00008f000d857a23 */ /* 0x100fe20000010867 */
[----:B------:R-:W-:Y:S01]  /*9420*/  SHF.R.U32.HI R88, RZ, 0x8, R88 ;  /* 0x00000008ff587819 */ /* 0x000fe20000011658 */
[----:B------:R2:W-:Y:S01]  /*9430*/  MUFU.EX2 R94, R97 ;  /* 0x00000061005e7308 */ /* 0x0005e20000000800 */
[----:B------:R-:W-:Y:S02]  /*9440*/  FFMA.FTZ R143, R15, c[0x0][0x23c], -R100 ;  /* 0x00008f000f8f7a23 */ /* 0x000fe40000010864 */
[----:B------:R-:W-:Y:S01]  /*9450*/  PRMT R91, R91, 0x5410, R88 ;  /* 0x000054105b5b7816 */ /* 0x000fe20000000058 */
[----:B------:R-:W-:Y:S02]  /*9460*/  FFMA.FTZ R88, R10, c[0x0][0x23c], -R100 ;  /* 0x00008f000a587a23 */ /* 0x000fe40000010864 */
[C---:B------:R-:W-:Y:S02]  /*9470*/  FMUL.FTZ R38, R84.reuse, R38 ;  /* 0x0000002654267220 */ /* 0x040fe40000410000 */
[--C-:B------:R-:W-:Y:S01]  /*9480*/  HSET2.LE.AND R90, R91, R130.reuse, PT ;  /* 0x000000825b5a7233 */ /* 0x100fe20003803000 */
[----:B------:R-:W-:Y:S01]  /*9490*/  SHF.R.U32.HI R91, RZ, 0x10, R142 ;  /* 0x00000010ff5b7819 */ /* 0x000fe2000001168e */
[----:B------:R-:W3:Y:S01]  /*94a0*/  MUFU.EX2 R88, R88 ;  /* 0x0000005800587308 */ /* 0x000ee20000000800 */
[C---:B------:R-:W-:Y:S02]  /*94b0*/  FMUL.FTZ R39, R84.reuse, R39 ;  /* 0x0000002754277220 */ /* 0x040fe40000410000 */
[----:B-1----:R-:W-:Y:S01]  /*94c0*/  FADD.FTZ R92, R87, R92 ;  /* 0x0000005c575c7221 */ /* 0x002fe20000010000 */
[----:B------:R-:W-:Y:S01]  /*94d0*/  F2FP.PACK_AB R87, R95, R87 ;  /* 0x000000575f57723e */ /* 0x000fe200000000ff */
[----:B------:R-:W-:Y:S01]  /*94e0*/  FMUL.FTZ R42, R84, R42 ;  /* 0x0000002a542a7220 */ /* 0x000fe20000410000 */
[----:B------:R-:W-:Y:S01]  /*94f0*/  LOP3.LUT R102, R91, 0xff, RZ, 0xc0, !PT ;  /* 0x000000ff5b667812 */ /* 0x000fe200078ec0ff */
[----:B------:R-:W-:Y:S01]  /*9500*/  FADD.FTZ R95, R95, R92 ;  /* 0x0000005c5f5f7221 */ /* 0x000fe20000010000 */
[----:B------:R-:W-:Y:S01]  /*9510*/  LOP3.LUT R90, R90, R87, RZ, 0xc0, !PT ;  /* 0x000000575a5a7212 */ /* 0x000fe200078ec0ff */
[----:B------:R-:W-:Y:S01]  /*9520*/  FMUL.FTZ R43, R84, R43 ;  /* 0x0000002b542b7220 */ /* 0x000fe20000410000 */
[----:B------:R-:W-:Y:S01]  /*9530*/  SHF.R.U32.HI R87, RZ, 0x18, R142 ;  /* 0x00000018ff577819 */ /* 0x000fe2000001168e */
[----:B------:R-:W-:Y:S01]  /*9540*/  FFMA.FTZ R142, R16, c[0x0][0x23c], -R103 ;  /* 0x00008f00108e7a23 */ /* 0x000fe20000010867 */
[----:B------:R-:W-:Y:S01]  /*9550*/  MUFU.EX2 R131, R131 ;  /* 0x0000008300837308 */ /* 0x000fe20000000800 */
[----:B------:R-:W-:Y:S01]  /*9560*/  FMUL.FTZ R46, R84, R46 ;  /* 0x0000002e542e7220 */ /* 0x000fe20000410000 */
[----:B------:R-:W-:Y:S01]  /*9570*/  PRMT R87, R102, 0x5410, R87 ;  /* 0x0000541066577816 */ /* 0x000fe20000000057 */
[----:B------:R-:W-:Y:S01]  /*9580*/  FFMA.FTZ R102, R19, c[0x0][0x23c], -R100 ;  /* 0x00008f0013667a23 */ /* 0x000fe20000010864 */
[----:B--2---:R-:W-:Y:S01]  /*9590*/  LOP3.LUT R97, R145, UR14, R98, 0x96, !PT ;  /* 0x0000000e91617c12 */ /* 0x004fe2000f8e9662 */
[----:B------:R-:W-:Y:S02]  /*95a0*/  FMUL.FTZ R47, R84, R47 ;  /* 0x0000002f542f7220 */ /* 0x000fe40000410000 */
[--C-:B------:R-:W-:Y:S01]  /*95b0*/  HSET2.LE.AND R91, R87, R130.reuse, PT ;  /* 0x00000082575b7233 */ /* 0x100fe20003803000 */
[----:B------:R-:W-:Y:S01]  /*95c0*/  LOP3.LUT R87, R144, 0xffff, RZ, 0xc0, !PT ;  /* 0x0000ffff90577812 */ /* 0x000fe200078ec0ff */
[C---:B------:R-:W-:Y:S01]  /*95d0*/  FMUL.FTZ R50, R84.reuse, R50 ;  /* 0x0000003254327220 */ /* 0x040fe20000410000 */
[----:B------:R-:W1:Y:S01]  /*95e0*/  MUFU.EX2 R142, R142 ;  /* 0x0000008e008e7308 */ /* 0x000e620000000800 */
[----:B------:R-:W-:Y:S01]  /*95f0*/  FMUL.FTZ R51, R84, R51 ;  /* 0x0000003354337220 */ /* 0x000fe20000410000 */
[----:B------:R-:W-:Y:S01]  /*9600*/  SHF.R.U32.HI R87, RZ, 0x8, R87 ;  /* 0x00000008ff577819 */ /* 0x000fe20000011657 */
[----:B---3--:R-:W-:Y:S01]  /*9610*/  FADD.FTZ R107, R88, R107 ;  /* 0x0000006b586b7221 */ /* 0x008fe20000010000 */
[----:B------:R-:W-:Y:S01]  /*9620*/  F2FP.PACK_AB R88, R94, R88 ;  /* 0x000000585e58723e */ /* 0x000fe200000000ff */
[----:B------:R-:W-:Y:S02]  /*9630*/  FMUL.FTZ R54, R84, R54 ;  /* 0x0000003654367220 */ /* 0x000fe40000410000 */
[----:B------:R-:W-:Y:S01]  /*9640*/  FADD.FTZ R107, R94, R107 ;  /* 0x0000006b5e6b7221 */ /* 0x000fe20000010000 */
[----:B------:R-:W-:Y:S01]  /*9650*/  LOP3.LUT R91, R91, R88, RZ, 0xc0, !PT ;  /* 0x000000585b5b7212 */ /* 0x000fe200078ec0ff */
[----:B------:R-:W-:Y:S01]  /*9660*/  FMUL.FTZ R55, R84, R55 ;  /* 0x0000003754377220 */ /* 0x000fe20000410000 */
[----:B------:R-:W-:Y:S01]  /*9670*/  LOP3.LUT R88, R144, 0xff, RZ, 0xc0, !PT ;  /* 0x000000ff90587812 */ /* 0x000fe200078ec0ff */
[----:B------:R-:W2:Y:S01]  /*9680*/  MUFU.EX2 R102, R102 ;  /* 0x0000006600667308 */ /* 0x000ea20000000800 */
[----:B------:R-:W-:Y:S02]  /*9690*/  FMUL.FTZ R58, R84, R58 ;  /* 0x0000003a543a7220 */ /* 0x000fe40000410000 */
[----:B------:R-:W-:Y:S01]  /*96a0*/  PRMT R87, R88, 0x5410, R87 ;  /* 0x0000541058577816 */ /* 0x000fe20000000057 */
[C---:B------:R-:W-:Y:S02]  /*96b0*/  FMUL.FTZ R59, R84.reuse, R59 ;  /* 0x0000003b543b7220 */ /* 0x040fe40000410000 */
[C---:B------:R-:W-:Y:S02]  /*96c0*/  FMUL.FTZ R62, R84.reuse, R62 ;  /* 0x0000003e543e7220 */ /* 0x040fe40000410000 */
[--C-:B------:R-:W-:Y:S01]  /*96d0*/  HSET2.LE.AND R98, R87, R130.reuse, PT ;  /* 0x0000008257627233 */ /* 0x100fe20003803000 */
[C---:B------:R-:W-:Y:S01]  /*96e0*/  FMUL.FTZ R63, R84.reuse, R63 ;  /* 0x0000003f543f7220 */ /* 0x040fe20000410000 */
[----:B------:R-:W-:Y:S01]  /*96f0*/  MUFU.EX2 R133, R133 ;  /* 0x0000008500857308 */ /* 0x000fe20000000800 */
[C---:B------:R-:W-:Y:S01]  /*9700*/  FMUL.FTZ R66, R84.reuse, R66 ;  /* 0x0000004254427220 */ /* 0x040fe20000410000 */
[----:B-1----:R-:W-:Y:S01]  /*9710*/  F2FP.PACK_AB R87, R101, R142 ;  /* 0x0000008e6557723e */ /* 0x002fe200000000ff */
[C---:B------:R-:W-:Y:S02]  /*9720*/  FMUL.FTZ R67, R84.reuse, R67 ;  /* 0x0000004354437220 */ /* 0x040fe40000410000 */
[----:B------:R-:W-:Y:S01]  /*9730*/  FMUL.FTZ R70, R84, R70 ;  /* 0x0000004654467220 */ /* 0x000fe20000410000 */
[----:B------:R-:W-:Y:S01]  /*9740*/  LOP3.LUT R98, R98, R87, RZ, 0xc0, !PT ;  /* 0x0000005762627212 */ /* 0x000fe200078ec0ff */
[C---:B------:R-:W-:Y:S01]  /*9750*/  FMUL.FTZ R71, R84.reuse, R71 ;  /* 0x0000004754477220 */ /* 0x040fe20000410000 */
[--C-:B------:R-:W-:Y:S02]  /*9760*/  SHF.R.U32.HI R87, RZ, 0x10, R144.reuse ;  /* 0x00000010ff577819 */ /* 0x100fe40000011690 */
[----:B------:R-:W-:Y:S01]  /*9770*/  MUFU.EX2 R143, R143 ;  /* 0x0000008f008f7308 */ /* 0x000fe20000000800 */
[----:B------:R-:W-:Y:S01]  /*9780*/  SHF.R.U32.HI R144, RZ, 0x18, R144 ;  /* 0x00000018ff907819 */ /* 0x000fe20000011690 */
[C---:B------:R-:W-:Y:S01]  /*9790*/  FMUL.FTZ R74, R84.reuse, R74 ;  /* 0x0000004a544a7220 */ /* 0x040fe20000410000 */
[----:B------:R-:W-:Y:S01]  /*97a0*/  LOP3.LUT R87, R87, 0xff, RZ, 0xc0, !PT ;  /* 0x000000ff57577812 */ /* 0x000fe200078ec0ff */
[----:B------:R-:W-:Y:S01]  /*97b0*/  FMUL.FTZ R75, R84, R75 ;  /* 0x0000004b544b7220 */ /* 0x000fe20000410000 */
[----:B--2---:R-:W-:Y:S01]  /*97c0*/  F2FP.PACK_AB R88, R102, R131 ;  /* 0x000000836658723e */ /* 0x004fe200000000ff */
[C---:B------:R-:W-:Y:S01]  /*97d0*/  FMUL.FTZ R78, R84.reuse, R78 ;  /* 0x0000004e544e7220 */ /* 0x040fe20000410000 */
[----:B------:R-:W-:Y:S01]  /*97e0*/  PRMT R87, R87, 0x5410, R144 ;  /* 0x0000541057577816 */ /* 0x000fe20000000090 */
[C---:B------:R-:W-:Y:S02]  /*97f0*/  FMUL.FTZ R79, R84.reuse, R79 ;  /* 0x0000004f544f7220 */ /* 0x040fe40000410000 */
[C---:B------:R-:W-:Y:S01]  /*9800*/  FMUL.FTZ R82, R84.reuse, R82 ;  /* 0x0000005254527220 */ /* 0x040fe20000410000 */
[----:B------:R-:W-:Y:S01]  /*9810*/  MUFU.EX2 R153, R153 ;  /* 0x0000009900997308 */ /* 0x000fe20000000800 */
[--C-:B------:R-:W-:Y:S01]  /*9820*/  HSET2.LE.AND R99, R87, R130.reuse, PT ;  /* 0x0000008257637233 */ /* 0x100fe20003803000 */
[----:B------:R-:W-:Y:S01]  /*9830*/  LOP3.LUT R87, R89, 0xffff, RZ, 0xc0, !PT ;  /* 0x0000ffff59577812 */ /* 0x000fe200078ec0ff */
[----:B------:R-:W-:Y:S02]  /*9840*/  FMUL.FTZ R83, R84, R83 ;  /* 0x0000005354537220 */ /* 0x000fe40000410000 */
[--C-:B------:R-:W-:Y:S01]  /*9850*/  FFMA.FTZ R144, R25, c[0x0][0x23c], -R103.reuse ;  /* 0x00008f0019907a23 */ /* 0x100fe20000010867 */
[----:B------:R-:W-:Y:S01]  /*9860*/  LOP3.LUT R99, R99, R88, RZ, 0xc0, !PT ;  /* 0x0000005863637212 */ /* 0x000fe200078ec0ff */
[--C-:B------:R-:W-:Y:S01]  /*9870*/  FFMA.FTZ R156, R28, c[0x0][0x23c], -R103.reuse ;  /* 0x00008f001c9c7a23 */ /* 0x100fe20000010867 */
[----:B------:R-:W-:Y:S01]  /*9880*/  LOP3.LUT R88, R89, 0xff, RZ, 0xc0, !PT ;  /* 0x000000ff59587812 */ /* 0x000fe200078ec0ff */
[----:B------:R-:W-:Y:S01]  /*9890*/  FFMA.FTZ R154, R32, c[0x0][0x23c], -R103 ;  /* 0x00008f00209a7a23 */ /* 0x000fe20000010867 */
[----:B------:R-:W-:Y:S01]  /*98a0*/  SHF.R.U32.HI R87, RZ, 0x8, R87 ;  /* 0x00000008ff577819 */ /* 0x000fe20000011657 */
[----:B------:R-:W-:Y:S01]  /*98b0*/  MUFU.EX2 R144, R144 ;  /* 0x0000009000907308 */ /* 0x000fe20000000800 */
[----:B------:R-:W-:Y:S02]  /*98c0*/  IMAD.MOV.U32 R84, RZ, RZ, R3 ;  /* 0x000000ffff547224 */ /* 0x000fe400078e0003 */
[----:B------:R-:W-:Y:S05]  /*98d0*/  PRMT R87, R88, 0x5410, R87 ;  /* 0x0000541058577816 */ /* 0x000fea0000000057 */
[--C-:B------:R-:W-:Y:S02]  /*98e0*/  HSET2.LE.AND R88, R87, R130.reuse, PT ;  /* 0x0000008257587233 */ /* 0x100fe40003803000 */
[----:B------:R-:W1:Y:S03]  /*98f0*/  MUFU.EX2 R151, R151 ;  /* 0x0000009700977308 */ /* 0x000e660000000800 */
[----:B------:R-:W-:Y:S02]  /*9900*/  LOP3.LUT R88, R88, R85, RZ, 0xc0, !PT ;  /* 0x0000005558587212 */ /* 0x000fe400078ec0ff */
[--C-:B------:R-:W-:Y:S02]  /*9910*/  SHF.R.U32.HI R85, RZ, 0x10, R89.reuse ;  /* 0x00000010ff557819 */ /* 0x100fe40000011659 */
[----:B------:R-:W-:Y:S02]  /*9920*/  SHF.R.U32.HI R89, RZ, 0x18, R89 ;  /* 0x00000018ff597819 */ /* 0x000fe40000011659 */
[----:B------:R-:W-:Y:S02]  /*9930*/  LOP3.LUT R96, R85, 0xff, RZ, 0xc0, !PT ;  /* 0x000000ff55607812 */ /* 0x000fe400078ec0ff */
[----:B------:R-:W-:Y:S02]  /*9940*/  LOP3.LUT R85, R97, 0xffff, RZ, 0xc0, !PT ;  /* 0x0000ffff61557812 */ /* 0x000fe400078ec0ff */
[----:B------:R-:W-:Y:S02]  /*9950*/  PRMT R89, R96, 0x5410, R89 ;  /* 0x0000541060597816 */ /* 0x000fe40000000059 */
[----:B------:R-:W-:Y:S03]  /*9960*/  SHF.R.U32.HI R85, RZ, 0x8, R85 ;  /* 0x00000008ff557819 */ /* 0x000fe60000011655 */
[--C-:B------:R-:W-:Y:S05]  /*9970*/  HSET2.LE.AND R89, R89, R130.reuse, PT ;  /* 0x0000008259597233 */ /* 0x100fea0003803000 */
[----:B------:R-:W-:Y:S02]  /*9980*/  LOP3.LUT R89, R89, R86, RZ, 0xc0, !PT ;  /* 0x0000005659597212 */ /* 0x000fe400078ec0ff */
[----:B------:R-:W-:Y:S02]  /*9990*/  LOP3.LUT R86, R97, 0xff, RZ, 0xc0, !PT ;  /* 0x000000ff61567812 */ /* 0x000fe400078ec0ff */
[----:B-1----:R-:W-:Y:S02]  /*99a0*/  F2FP.PACK_AB R25, R151, R150 ;  /* 0x000000969719723e */ /* 0x002fe400000000ff */
[----:B------:R-:W-:Y:S02]  /*99b0*/  PRMT R85, R86, 0x5410, R85 ;  /* 0x0000541056557816 */ /* 0x000fe40000000055 */
[--C-:B------:R-:W-:Y:S02]  /*99c0*/  SHF.R.U32.HI R86, RZ, 0x10, R97.reuse ;  /* 0x00000010ff567819 */ /* 0x100fe40000011661 */
[----:B------:R-:W-:Y:S01]  /*99d0*/  SHF.R.U32.HI R97, RZ, 0x18, R97 ;  /* 0x00000018ff617819 */ /* 0x000fe20000011661 */
[--C-:B------:R-:W-:Y:S01]  /*99e0*/  HSET2.LE.AND R96, R85, R130.reuse, PT ;  /* 0x0000008255607233 */ /* 0x100fe20003803000 */
[C---:B------:R-:W-:Y:S01]  /*99f0*/  F2FP.PACK_AB R85, R133.reuse, R148 ;  /* 0x000000948555723e */ /* 0x040fe200000000ff */
[----:B------:R-:W-:Y:S01]  /*9a00*/  FADD.FTZ R148, R148, R95 ;  /* 0x0000005f94947221 */ /* 0x000fe20000010000 */
[----:B------:R-:W-:Y:S02]  /*9a10*/  LOP3.LUT R86, R86, 0xff, RZ, 0xc0, !PT ;  /* 0x000000ff56567812 */ /* 0x000fe400078ec0ff */
[----:B------:R-:W-:Y:S01]  /*9a20*/  LOP3.LUT R96, R96, R85, RZ, 0xc0, !PT ;  /* 0x0000005560607212 */ /* 0x000fe200078ec0ff */
[----:B------:R-:W-:Y:S01]  /*9a30*/  FADD.FTZ R133, R133, R148 ;  /* 0x0000009485857221 */ /* 0x000fe20000010000 */
[----:B------:R-:W-:Y:S02]  /*9a40*/  IADD3 R85, R93, 0x1, RZ ;  /* 0x000000015d557810 */ /* 0x000fe40007ffe0ff */
[----:B------:R-:W-:Y:S01]  /*9a50*/  PRMT R97, R86, 0x5410, R97 ;  /* 0x0000541056617816 */ /* 0x000fe20000000061 */
[----:B------:R-:W-:Y:S01]  /*9a60*/  FADD.FTZ R32, R142, R133 ;  /* 0x000000858e207221 */ /* 0x000fe20000010000 */
[----:B------:R-:W-:Y:S01]  /*9a70*/  LOP3.LUT R85, R139, UR25, R85, 0x96, !PT ;  /* 0x000000198b557c12 */ /* 0x000fe2000f8e9655 */
[----:B------:R-:W-:Y:S01]  /*9a80*/  FFMA.FTZ R133, R31, c[0x0][0x23c], -R100 ;  /* 0x00008f001f857a23 */ /* 0x000fe20000010864 */
[----:B------:R-:W-:Y:S01]  /*9a90*/  F2FP.PACK_AB R86, R143, R146 ;  /* 0x000000928f56723e */ /* 0x000fe200000000ff */
[--C-:B------:R-:W-:Y:S01]  /*9aa0*/  HSET2.LE.AND R97, R97, R130.reuse, PT ;  /* 0x0000008261617233 */ /* 0x100fe20003803000 */
[----:B------:R-:W-:Y:S01]  /*9ab0*/  FADD.FTZ R146, R146, R107 ;  /* 0x0000006b92927221 */ /* 0x000fe20000010000 */
[----:B------:R-:W-:Y:S01]  /*9ac0*/  MUFU.EX2 R142, R156 ;  /* 0x0000009c008e7308 */ /* 0x000fe20000000800 */
[----:B------:R-:W-:Y:S02]  /*9ad0*/  IMAD.WIDE.U32 R92, R85, -0x326172a9, RZ ;  /* 0xcd9e8d57555c7825 */ /* 0x000fe400078e00ff */
[----:B------:R-:W-:Y:S02]  /*9ae0*/  LOP3.LUT R97, R97, R86, RZ, 0xc0, !PT ;  /* 0x0000005661617212 */ /* 0x000fe400078ec0ff */
[----:B------:R-:W-:Y:S01]  /*9af0*/  FADD.FTZ R101, R101, R32 ;  /* 0x0000002065657221 */ /* 0x000fe20000010000 */
[----:B------:R-:W-:Y:S01]  /*9b00*/  LOP3.LUT R86, R93, UR13, R136, 0x96, !PT ;  /* 0x0000000d5d567c12 */ /* 0x000fe2000f8e9688 */
[----:B------:R-:W-:Y:S01]  /*9b10*/  FADD.FTZ R146, R143, R146 ;  /* 0x000000928f927221 */ /* 0x000fe20000010000 */
[----:B------:R-:W-:Y:S01]  /*9b20*/  LOP3.LUT R85, R105, UR11, R92, 0x96, !PT ;  /* 0x0000000b69557c12 */ /* 0x000fe2000f8e965c */
[----:B------:R-:W-:Y:S01]  /*9b30*/  FADD.FTZ R150, R150, R101 ;  /* 0x0000006596967221 */ /* 0x000fe20000010000 */
[----:B------:R-:W-:Y:S01]  /*9b40*/  MUFU.EX2 R143, R154 ;  /* 0x0000009a008f7308 */ /* 0x000fe20000000800 */
[----:B------:R-:W-:Y:S04]  /*9b50*/  IMAD.WIDE.U32 R106, R86, -0x2daee0ad, RZ ;  /* 0xd2511f53566a7825 */ /* 0x000fe800078e00ff */
[----:B------:R-:W-:Y:S01]  /*9b60*/  IMAD.WIDE.U32 R94, R85, -0x2daee0ad, RZ ;  /* 0xd2511f53555e7825 */ /* 0x000fe200078e00ff */
[----:B------:R-:W-:Y:S03]  /*9b70*/  LOP3.LUT R86, R107, UR10, R134, 0x96, !PT ;  /* 0x0000000a6b567c12 */ /* 0x000fe6000f8e9686 */
[----:B------:R-:W-:Y:S01]  /*9b80*/  FADD.FTZ R150, R151, R150 ;  /* 0x0000009697967221 */ /* 0x000fe20000010000 */
[----:B------:R-:W-:Y:S01]  /*9b90*/  LOP3.LUT R106, R95, UR8, R106, 0x96, !PT ;  /* 0x000000085f6a7c12 */ /* 0x000fe2000f8e966a */
[----:B------:R-:W-:Y:S01]  /*9ba0*/  IMAD.WIDE.U32 R86, R86, -0x326172a9, RZ ;  /* 0xcd9e8d5756567825 */ /* 0x000fe200078e00ff */
[----:B------:R-:W-:Y:S03]  /*9bb0*/  MUFU.EX2 R133, R133 ;  /* 0x0000008500857308 */ /* 0x000fe60000000800 */
[----:B------:R-:W-:Y:S01]  /*9bc0*/  IMAD.WIDE.U32 R106, R106, -0x326172a9, RZ ;  /* 0xcd9e8d576a6a7825 */ /* 0x000fe200078e00ff */
[----:B------:R-:W-:Y:S04]  /*9bd0*/  LOP3.LUT R104, R87, UR9, R104, 0x96, !PT ;  /* 0x0000000957687c12 */ /* 0x000fe8000f8e9668 */
[----:B------:R-:W-:Y:S01]  /*9be0*/  LOP3.LUT R86, R107, UR7, R86, 0x96, !PT ;  /* 0x000000076b567c12 */ /* 0x000fe2000f8e9656 */
[----:B------:R-:W-:Y:S04]  /*9bf0*/  IMAD.WIDE.U32 R92, R104, -0x2daee0ad, RZ ;  /* 0xd2511f53685c7825 */ /* 0x000fe800078e00ff */
[----:B------:R-:W-:Y:S01]  /*9c00*/  IMAD.WIDE.U32 R86, R86, -0x2daee0ad, RZ ;  /* 0xd2511f5356567825 */ /* 0x000fe200078e00ff */
[----:B------:R-:W-:Y:S04]  /*9c10*/  LOP3.LUT R104, R93, UR6, R94, 0x96, !PT ;  /* 0x000000065d687c12 */ /* 0x000fe8000f8e965e */
[----:B------:R-:W-:Y:S01]  /*9c20*/  LOP3.LUT R85, R87, UR4, R92, 0x96, !PT ;  /* 0x0000000457557c12 */ /* 0x000fe2000f8e965c */
[----:B------:R-:W-:Y:S04]  /*9c30*/  IMAD.WIDE.U32 R104, R104, -0x326172a9, RZ ;  /* 0xcd9e8d5768687825 */ /* 0x000fe800078e00ff */
[----:B------:R-:W-:Y:S01]  /*9c40*/  IMAD.WIDE.U32 R94, R85, -0x326172a9, RZ ;  /* 0xcd9e8d57555e7825 */ /* 0x000fe200078e00ff */
[----:B------:R-:W-:Y:S03]  /*9c50*/  LOP3.LUT R105, R105, UR5, R106, 0x96, !PT ;  /* 0x0000000569697c12 */ /* 0x000fe6000f8e966a */
[----:B------:R-:W-:Y:S01]  /*9c60*/  FFMA.FTZ R87, R27, c[0x0][0x23c], -R100 ;  /* 0x00008f001b577a23 */ /* 0x000fe20000010864 */
[C---:B------:R-:W-:Y:S02]  /*9c70*/  LOP3.LUT R85, R94.reuse, 0xffff, RZ, 0xc0, !PT ;  /* 0x0000ffff5e557812 */ /* 0x040fe400078ec0ff */
[----:B------:R-:W-:Y:S02]  /*9c80*/  LOP3.LUT R149, R94, 0xff, RZ, 0xc0, !PT ;  /* 0x000000ff5e957812 */ /* 0x000fe400078ec0ff */
[----:B------:R-:W-:Y:S01]  /*9c90*/  SHF.R.U32.HI R92, RZ, 0x8, R85 ;  /* 0x00000008ff5c7819 */ /* 0x000fe20000011655 */
[----:B------:R-:W-:Y:S01]  /*9ca0*/  MUFU.EX2 R87, R87 ;  /* 0x0000005700577308 */ /* 0x000fe20000000800 */
[----:B------:R-:W-:Y:S01]  /*9cb0*/  SHF.R.U32.HI R147, RZ, 0x10, R94 ;  /* 0x00000010ff937819 */ /* 0x000fe2000001165e */
[--C-:B------:R-:W-:Y:S01]  /*9cc0*/  FFMA.FTZ R85, R24, c[0x0][0x23c], -R103.reuse ;  /* 0x00008f0018557a23 */ /* 0x100fe20000010867 */
[----:B------:R-:W-:Y:S01]  /*9cd0*/  PRMT R149, R149, 0x5410, R92 ;  /* 0x0000541095957816 */ /* 0x000fe2000000005c */
[----:B------:R-:W-:Y:S01]  /*9ce0*/  FFMA.FTZ R103, R33, c[0x0][0x23c], -R103 ;  /* 0x00008f0021677a23 */ /* 0x000fe20000010867 */
[----:B------:R-:W-:Y:S01]  /*9cf0*/  LOP3.LUT R92, R95, UR15, R104, 0x96, !PT ;  /* 0x0000000f5f5c7c12 */ /* 0x000fe2000f8e9668 */
[----:B------:R-:W-:Y:S01]  /*9d00*/  FFMA.FTZ R104, R26, c[0x0][0x23c], -R100 ;  /* 0x00008f001a687a23 */ /* 0x000fe20000010864 */
[----:B------:R-:W-:Y:S02]  /*9d10*/  SHF.R.U32.HI R94, RZ, 0x18, R94 ;  /* 0x00000018ff5e7819 */ /* 0x000fe4000001165e */
[----:B------:R-:W-:Y:S01]  /*9d20*/  LOP3.LUT R147, R147, 0xff, RZ, 0xc0, !PT ;  /* 0x000000ff93937812 */ /* 0x000fe200078ec0ff */
[----:B------:R-:W-:Y:S01]  /*9d30*/  MUFU.EX2 R148, R103 ;  /* 0x0000006700947308 */ /* 0x000fe20000000800 */
[----:B------:R-:W-:Y:S02]  /*9d40*/  SHF.R.U32.HI R107, RZ, 0x10, R92 ;  /* 0x00000010ff6b7819 */ /* 0x000fe4000001165c */
[----:B------:R-:W-:Y:S02]  /*9d50*/  PRMT R147, R147, 0x5410, R94 ;  /* 0x0000541093937816 */ /* 0x000fe4000000005e */
[C---:B------:R-:W-:Y:S02]  /*9d60*/  LOP3.LUT R94, R92.reuse, 0xffff, RZ, 0xc0, !PT ;  /* 0x0000ffff5c5e7812 */ /* 0x040fe400078ec0ff */
[----:B------:R-:W-:Y:S02]  /*9d70*/  LOP3.LUT R145, R92, 0xff, RZ, 0xc0, !PT ;  /* 0x000000ff5c917812 */ /* 0x000fe400078ec0ff */
[----:B------:R-:W-:Y:S01]  /*9d80*/  SHF.R.U32.HI R94, RZ, 0x8, R94 ;  /* 0x00000008ff5e7819 */ /* 0x000fe2000001165e */
[----:B------:R-:W1:Y:S01]  /*9d90*/  MUFU.EX2 R104, R104 ;  /* 0x0000006800687308 */ /* 0x000e620000000800 */
[----:B------:R-:W-:Y:S02]  /*9da0*/  SHF.R.U32.HI R92, RZ, 0x18, R92 ;  /* 0x00000018ff5c7819 */ /* 0x000fe4000001165c */
[----:B------:R-:W-:Y:S02]  /*9db0*/  LOP3.LUT R107, R107, 0xff, RZ, 0xc0, !PT ;  /* 0x000000ff6b6b7812 */ /* 0x000fe400078ec0ff */
[----:B------:R-:W-:Y:S02]  /*9dc0*/  PRMT R145, R145, 0x5410, R94 ;  /* 0x0000541091917816 */ /* 0x000fe4000000005e */
[----:B------:R-:W-:Y:S02]  /*9dd0*/  PRMT R107, R107, 0x5410, R92 ;  /* 0x000054106b6b7816 */ /* 0x000fe4000000005c */
[----:B------:R-:W2:Y:S01]  /*9de0*/  LDSM.16.MT88.4 R92, [R110+0x6000] ;  /* 0x006000006e5c783b */ /* 0x000ea20000004200 */
[----:B------:R-:W3:Y:S01]  /*9df0*/  MUFU.EX2 R85, R85 ;  /* 0x0000005500557308 */ /* 0x000ee20000000800 */
[----:B-1----:R-:W-:Y:S02]  /*9e00*/  F2FP.PACK_AB R28, R87, R104 ;  /* 0x00000068571c723e */ /* 0x002fe400000000ff */
[----:B---3--:R-:W-:Y:S01]  /*9e10*/  F2FP.PACK_AB R27, R144, R85 ;  /* 0x00000055901b723e */ /* 0x008fe200000000ff */
        /* <DEDUP_REMOVED lines=35> */
[--C-:B------:R-:W-:Y:S01]  /*a050*/  HSET2.LE.AND R88, R145, R130.reuse, PT ;  /* 0x0000008291587233 */ /* 0x100fe20003803000 */
[----:B------:R-:W-:Y:S01]  /*a060*/  HMMA.16816.F32 R80, R96, R90, R80 ;  /* 0x0000005a6050723c */ /* 0x000fe20000001850 */
[--C-:B------:R-:W-:Y:S01]  /*a070*/  HSET2.LE.AND R89, R107, R130.reuse, PT ;  /* 0x000000826b597233 */ /* 0x100fe20003803000 */
[----:B------:R-:W1:Y:S02]  /*a080*/  LDSM.16.MT88.4 R96, [R108+0x6800] ;  /* 0x006800006c60783b */ /* 0x000e640000004200 */
[----:B------:R-:W-:Y:S01]  /*a090*/  LOP3.LUT R88, R88, R25, RZ, 0xc0, !PT ;  /* 0x0000001958587212 */ /* 0x000fe200078ec0ff */
[----:B------:R-:W-:Y:S02]  /*a0a0*/  IMAD.WIDE.U32 R106, R105, -0x2daee0ad, RZ ;  /* 0xd2511f53696a7825 */ /* 0x000fe400078e00ff */
[--C-:B------:R-:W-:Y:S02]  /*a0b0*/  HSET2.LE.AND R91, R147, R130.reuse, PT ;  /* 0x00000082935b7233 */ /* 0x100fe40003803000 */
[--C-:B------:R-:W-:Y:S03]  /*a0c0*/  HSET2.LE.AND R90, R149, R130.reuse, PT ;  /* 0x00000082955a7233 */ /* 0x100fe60003803000 */
[----:B------:R-:W-:Y:S01]  /*a0d0*/  LOP3.LUT R91, R91, R28, RZ, 0xc0, !PT ;  /* 0x0000001c5b5b7212 */ /* 0x000fe200078ec0ff */
[----:B------:R-:W-:Y:S01]  /*a0e0*/  FADD.FTZ R25, R131, R146 ;  /* 0x0000009283197221 */ /* 0x000fe20000010000 */
[----:B------:R-:W-:Y:S01]  /*a0f0*/  F2FP.PACK_AB R28, R153, R152 ;  /* 0x00000098991c723e */ /* 0x000fe200000000ff */
[--C-:B------:R-:W-:Y:S01]  /*a100*/  FFMA.FTZ R146, R30, c[0x0][0x23c], -R100.reuse ;  /* 0x00008f001e927a23 */ /* 0x100fe20000010864 */
[----:B------:R-:W-:Y:S01]  /*a110*/  LOP3.LUT R90, R90, R27, RZ, 0xc0, !PT ;  /* 0x0000001b5a5a7212 */ /* 0x000fe200078ec0ff */
[----:B------:R-:W-:Y:S01]  /*a120*/  FADD.FTZ R25, R102, R25 ;  /* 0x0000001966197221 */ /* 0x000fe20000010000 */
[----:B------:R-:W-:Y:S01]  /*a130*/  LOP3.LUT R89, R89, R28, RZ, 0xc0, !PT ;  /* 0x0000001c59597212 */ /* 0x000fe200078ec0ff */
[--C-:B------:R-:W-:Y:S01]  /*a140*/  FFMA.FTZ R145, R34, c[0x0][0x23c], -R100.reuse ;  /* 0x00008f0022917a23 */ /* 0x100fe20000010864 */
[----:B------:R-:W-:Y:S01]  /*a150*/  LDSM.16.MT88.4 R28, [R108+0x8800] ;  /* 0x008800006c1c783b */ /* 0x000fe20000004200 */
[----:B------:R-:W-:Y:S01]  /*a160*/  FFMA.FTZ R100, R35, c[0x0][0x23c], -R100 ;  /* 0x00008f0023647a23 */ /* 0x000fe20000010864 */
[----:B------:R-:W-:Y:S01]  /*a170*/  LOP3.LUT R27, R106, 0xff, RZ, 0xc0, !PT ;  /* 0x000000ff6a1b7812 */ /* 0x000fe200078ec0ff */
[----:B------:R-:W-:Y:S01]  /*a180*/  FADD.FTZ R32, R152, R25 ;  /* 0x0000001998207221 */ /* 0x000fe20000010000 */
[--C-:B------:R-:W-:Y:S01]  /*a190*/  SHF.R.U32.HI R34, RZ, 0x10, R106.reuse ;  /* 0x00000010ff227819 */ /* 0x100fe2000001166a */
[C---:B------:R-:W-:Y:S01]  /*a1a0*/  HMMA.16816.F32 R36, R88.reuse, R92, R36 ;  /* 0x0000005c5824723c */ /* 0x040fe20000001824 */
[----:B------:R2:W-:Y:S01]  /*a1b0*/  MUFU.EX2 R152, R100 ;  /* 0x0000006400987308 */ /* 0x0005e20000000800 */
[----:B------:R-:W-:Y:S01]  /*a1c0*/  SHF.R.U32.HI R33, RZ, 0x18, R106 ;  /* 0x00000018ff217819 */ /* 0x000fe2000001166a */
[----:B------:R-:W-:Y:S01]  /*a1d0*/  FADD.FTZ R153, R153, R32 ;  /* 0x0000002099997221 */ /* 0x000fe20000010000 */
[----:B------:R-:W-:Y:S02]  /*a1e0*/  LOP3.LUT R86, R107, UR14, R86, 0x96, !PT ;  /* 0x0000000e6b567c12 */ /* 0x000fe4000f8e9656 */
[----:B------:R-:W-:Y:S01]  /*a1f0*/  LOP3.LUT R34, R34, 0xff, RZ, 0xc0, !PT ;  /* 0x000000ff22227812 */ /* 0x000fe200078ec0ff */
[----:B------:R-:W-:Y:S01]  /*a200*/  FADD.FTZ R154, R104, R153 ;  /* 0x00000099689a7221 */ /* 0x000fe20000010000 */
[C---:B------:R-:W-:Y:S01]  /*a210*/  HMMA.16816.F32 R40, R88.reuse, R94, R40 ;  /* 0x0000005e5828723c */ /* 0x040fe20000001828 */
[----:B------:R-:W3:Y:S02]  /*a220*/  LDSM.16.MT88.4 R92, [R110+0x7800] ;  /* 0x007800006e5c783b */ /* 0x000ee40000004200 */
[----:B------:R-:W-:Y:S01]  /*a230*/  MUFU.EX2 R145, R145 ;  /* 0x0000009100917308 */ /* 0x000fe20000000800 */
[----:B------:R-:W-:Y:S01]  /*a240*/  PRMT R33, R34, 0x5410, R33 ;  /* 0x0000541022217816 */ /* 0x000fe20000000021 */
[----:B------:R-:W-:Y:S01]  /*a250*/  FADD.FTZ R87, R87, R154 ;  /* 0x0000009a57577221 */ /* 0x000fe20000010000 */
[----:B------:R-:W-:Y:S02]  /*a260*/  SHF.R.U32.HI R25, RZ, 0x10, R86 ;  /* 0x00000010ff197819 */ /* 0x000fe40000011656 */
[C---:B-1----:R-:W-:Y:S01]  /*a270*/  HMMA.16816.F32 R44, R88.reuse, R96, R44 ;  /* 0x00000060582c723c */ /* 0x042fe2000000182c */
[--C-:B------:R-:W-:Y:S04]  /*a280*/  HSET2.LE.AND R35, R33, R130.reuse, PT ;  /* 0x0000008221237233 */ /* 0x100fe80003803000 */
[----:B------:R-:W1:Y:S01]  /*a290*/  MUFU.EX2 R131, R155 ;  /* 0x0000009b00837308 */ /* 0x000e620000000800 */
[----:B------:R-:W-:Y:S02]  /*a2a0*/  LOP3.LUT R25, R25, 0xff, RZ, 0xc0, !PT ;  /* 0x000000ff19197812 */ /* 0x000fe400078ec0ff */
[C---:B------:R-:W-:Y:S01]  /*a2b0*/  HMMA.16816.F32 R48, R88.reuse, R98, R48 ;  /* 0x000000625830723c */ /* 0x040fe20000001830 */
[----:B------:R-:W4:Y:S06]  /*a2c0*/  LDSM.16.MT88.4 R96, [R108+0x7800] ;  /* 0x007800006c60783b */ /* 0x000f2c0000004200 */
[----:B------:R-:W5:Y:S02]  /*a2d0*/  MUFU.EX2 R146, R146 ;  /* 0x0000009200927308 */ /* 0x000f640000000800 */
[----:B--2---:R-:W-:Y:S01]  /*a2e0*/  LDSM.16.MT88.4 R100, [R110+0x8c00] ;  /* 0x008c00006e64783b */ /* 0x004fe20000004200 */
[C---:B---3--:R-:W-:Y:S08]  /*a2f0*/  HMMA.16816.F32 R52, R88.reuse, R92, R52 ;  /* 0x0000005c5834723c */ /* 0x048ff00000001834 */
[C---:B------:R-:W-:Y:S01]  /*a300*/  HMMA.16816.F32 R56, R88.reuse, R94, R56 ;  /* 0x0000005e5838723c */ /* 0x040fe20000001838 */
[----:B------:R-:W2:Y:S07]  /*a310*/  LDSM.16.MT88.4 R92, [R110+0x8800] ;  /* 0x008800006e5c783b */ /* 0x000eae0000004200 */
[C---:B----4-:R-:W-:Y:S07]  /*a320*/  HMMA.16816.F32 R60, R88.reuse, R96, R60 ;  /* 0x00000060583c723c */ /* 0x050fee000000183c */
[----:B------:R-:W-:Y:S01]  /*a330*/  LOP3.LUT R96, R106, 0xffff, RZ, 0xc0, !PT ;  /* 0x0000ffff6a607812 */ /* 0x000fe200078ec0ff */
[C---:B------:R-:W-:Y:S01]  /*a340*/  HMMA.16816.F32 R64, R88.reuse, R98, R64 ;  /* 0x000000625840723c */ /* 0x040fe20000001840 */
[----:B------:R-:W-:Y:S03]  /*a350*/  LDSM.16.MT88.4 R104, [R108+0x8c00] ;  /* 0x008c00006c68783b */ /* 0x000fe60000004200 */
[----:B------:R-:W-:Y:S04]  /*a360*/  SHF.R.U32.HI R96, RZ, 0x8, R96 ;  /* 0x00000008ff607819 */ /* 0x000fe80000011660 */
[----:B------:R-:W-:Y:S02]  /*a370*/  PRMT R27, R27, 0x5410, R96 ;  /* 0x000054101b1b7816 */ /* 0x000fe40000000060 */
[----:B------:R-:W3:Y:S03]  /*a380*/  LDSM.16.MT88.4 R96, [R110+0x6c00] ;  /* 0x006c00006e60783b */ /* 0x000ee60000004200 */
[--C-:B------:R-:W-:Y:S01]  /*a390*/  HSET2.LE.AND R34, R27, R130.reuse, PT ;  /* 0x000000821b227233 */ /* 0x100fe20003803000 */
[----:B-1----:R-:W-:Y:S01]  /*a3a0*/  F2FP.PACK_AB R27, R131, R142 ;  /* 0x0000008e831b723e */ /* 0x002fe200000000ff */
[C---:B--2---:R-:W-:Y:S07]  /*a3b0*/  HMMA.16816.F32 R68, R88.reuse, R92, R68 ;  /* 0x0000005c5844723c */ /* 0x044fee0000001844 */
[C---:B------:R-:W-:Y:S01]  /*a3c0*/  LOP3.LUT R92, R86.reuse, 0xffff, RZ, 0xc0, !PT ;  /* 0x0000ffff565c7812 */ /* 0x040fe200078ec0ff */
[C---:B------:R-:W-:Y:S01]  /*a3d0*/  HMMA.16816.F32 R72, R88.reuse, R94, R72 ;  /* 0x0000005e5848723c */ /* 0x040fe20000001848 */
[----:B------:R-:W-:Y:S03]  /*a3e0*/  LOP3.LUT R93, R86, 0xff, RZ, 0xc0, !PT ;  /* 0x000000ff565d7812 */ /* 0x000fe600078ec0ff */
[----:B------:R-:W-:Y:S02]  /*a3f0*/  SHF.R.U32.HI R92, RZ, 0x8, R92 ;  /* 0x00000008ff5c7819 */ /* 0x000fe4000001165c */
[----:B------:R-:W-:Y:S02]  /*a400*/  SHF.R.U32.HI R86, RZ, 0x18, R86 ;  /* 0x00000018ff567819 */ /* 0x000fe40000011656 */
[C---:B------:R-:W-:Y:S01]  /*a410*/  HMMA.16816.F32 R76, R88.reuse, R28, R76 ;  /* 0x0000001c584c723c */ /* 0x040fe2000000184c */
[----:B------:R-:W-:Y:S03]  /*a420*/  PRMT R93, R93, 0x5410, R92 ;  /* 0x000054105d5d7816 */ /* 0x000fe6000000005c */
[----:B------:R-:W-:Y:S02]  /*a430*/  PRMT R25, R25, 0x5410, R86 ;  /* 0x0000541019197816 */ /* 0x000fe40000000056 */
[--C-:B------:R-:W-:Y:S01]  /*a440*/  HSET2.LE.AND R32, R93, R130.reuse, PT ;  /* 0x000000825d207233 */ /* 0x100fe20003803000 */
[----:B------:R-:W-:Y:S01]  /*a450*/  F2FP.PACK_AB R28, R152, R145 ;  /* 0x00000091981c723e */ /* 0x000fe200000000ff */
[----:B------:R-:W-:Y:S01]  /*a460*/  HMMA.16816.F32 R80, R88, R30, R80 ;  /* 0x0000001e5850723c */ /* 0x000fe20000001850 */
[----:B------:R-:W-:Y:S01]  /*a470*/  HSET2.LE.AND R33, R25, R130, PT ;  /* 0x0000008219217233 */ /* 0x000fe20003803000 */
[----:B------:R-:W-:Y:S02]  /*a480*/  LDSM.16.MT88.4 R88, [R110+0x7c00] ;  /* 0x007c00006e58783b */ /* 0x000fe40000004200 */
[----:B------:R-:W-:Y:S02]  /*a490*/  LOP3.LUT R35, R35, R28, RZ, 0xc0, !PT ;  /* 0x0000001c23237212 */ /* 0x000fe400078ec0ff */
[C---:B-----5:R-:W-:Y:S01]  /*a4a0*/  F2FP.PACK_AB R86, R133.reuse, R146 ;  /* 0x000000928556723e */ /* 0x060fe200000000ff */
[----:B------:R-:W-:Y:S01]  /*a4b0*/  FADD.FTZ R146, R146, R87 ;  /* 0x0000005792927221 */ /* 0x000fe20000010000 */
[----:B------:R-:W-:Y:S02]  /*a4c0*/  F2FP.PACK_AB R25, R148, R143 ;  /* 0x0000008f9419723e */ /* 0x000fe400000000ff */
[----:B------:R-:W1:Y:S02]  /*a4d0*/  LDSM.16.MT88.4 R28, [R108+0x6c00] ;  /* 0x006c00006c1c783b */ /* 0x000e640000004200 */
[----:B------:R-:W-:Y:S01]  /*a4e0*/  LOP3.LUT R32, R32, R27, RZ, 0xc0, !PT ;  /* 0x0000001b20207212 */ /* 0x000fe200078ec0ff */
[----:B------:R-:W-:Y:S01]  /*a4f0*/  FADD.FTZ R146, R133, R146 ;  /* 0x0000009285927221 */ /* 0x000fe20000010000 */
[----:B------:R-:W-:Y:S02]  /*a500*/  LOP3.LUT R33, R33, R86, RZ, 0xc0, !PT ;  /* 0x0000005621217212 */ /* 0x000fe400078ec0ff */
[----:B------:R-:W-:Y:S01]  /*a510*/  LOP3.LUT R34, R34, R25, RZ, 0xc0, !PT ;  /* 0x0000001922227212 */ /* 0x000fe200078ec0ff */
[----:B------:R-:W-:Y:S01]  /*a520*/  FADD.FTZ R25, R85, R150 ;  /* 0x0000009655197221 */ /* 0x000fe20000010000 */
[----:B------:R-:W2:Y:S01]  /*a530*/  LDSM.16.MT88.4 R92, [R108+0x7c00] ;  /* 0x007c00006c5c783b */ /* 0x000ea20000004200 */
[----:B------:R-:W-:Y:S02]  /*a540*/  IMAD.MOV.U32 R85, RZ, RZ, R2 ;  /* 0x000000ffff557224 */ /* 0x000fe400078e0002 */
[----:B------:R-:W-:Y:S02]  /*a550*/  FADD.FTZ R25, R144, R25 ;  /* 0x0000001990197221 */ /* 0x000fe40000010000 */
[C---:B---3--:R-:W-:Y:S02]  /*a560*/  HMMA.16816.F32 R36, R32.reuse, R96, R36 ;  /* 0x000000602024723c */ /* 0x048fe40000001824 */
[----:B------:R-:W-:Y:S04]  /*a570*/  FADD.FTZ R142, R142, R25 ;  /* 0x000000198e8e7221 */ /* 0x000fe80000010000 */
[----:B------:R-:W-:Y:S02]  /*a580*/  FADD.FTZ R142, R131, R142 ;  /* 0x0000008e838e7221 */ /* 0x000fe40000010000 */
[C---:B------:R-:W-:Y:S01]  /*a590*/  HMMA.16816.F32 R40, R32.reuse, R98, R40 ;  /* 0x000000622028723c */ /* 0x040fe20000001828 */
[----:B------:R-:W-:Y:S03]  /*a5a0*/  FADD.FTZ R131, R145, R146 ;  /* 0x0000009291837221 */ /* 0x000fe60000010000 */
[----:B------:R-:W-:Y:S02]  /*a5b0*/  FADD.FTZ R133, R143, R142 ;  /* 0x0000008e8f857221 */ /* 0x000fe40000010000 */
[----:B------:R-:W-:Y:S02]  /*a5c0*/  FADD.FTZ R131, R152, R131 ;  /* 0x0000008398837221 */ /* 0x000fe40000010000 */
[----:B------:R-:W-:Y:S01]  /*a5d0*/  FADD.FTZ R133, R148, R133 ;  /* 0x0000008594857221 */ /* 0x000fe20000010000 */
[C---:B-1----:R-:W-:Y:S08]  /*a5e0*/  HMMA.16816.F32 R44, R32.reuse, R28, R44 ;  /* 0x0000001c202c723c */ /* 0x042ff0000000182c */
[C---:B------:R-:W-:Y:S08]  /*a5f0*/  HMMA.16816.F32 R48, R32.reuse, R30, R48 ;  /* 0x0000001e2030723c */ /* 0x040ff00000001830 */
[C---:B------:R-:W-:Y:S08]  /*a600*/  HMMA.16816.F32 R52, R32.reuse, R88, R52 ;  /* 0x000000582034723c */ /* 0x040ff00000001834 */
[C---:B------:R-:W-:Y:S08]  /*a610*/  HMMA.16816.F32 R56, R32.reuse, R90, R56 ;  /* 0x0000005a2038723c */ /* 0x040ff00000001838 */
[C---:B--2---:R-:W-:Y:S08]  /*a620*/  HMMA.16816.F32 R60, R32.reuse, R92, R60 ;  /* 0x0000005c203c723c */ /* 0x044ff0000000183c */
[C---:B------:R-:W-:Y:S08]  /*a630*/  HMMA.16816.F32 R64, R32.reuse, R94, R64 ;  /* 0x0000005e2040723c */ /* 0x040ff00000001840 */
[C---:B------:R-:W-:Y:S08]  /*a640*/  HMMA.16816.F32 R68, R32.reuse, R100, R68 ;  /* 0x000000642044723c */ /* 0x040ff00000001844 */
[C---:B------:R-:W-:Y:S08]  /*a650*/  HMMA.16816.F32 R72, R32.reuse, R102, R72 ;  /* 0x000000662048723c */ /* 0x040ff00000001848 */
[C---:B------:R-:W-:Y:S08]  /*a660*/  HMMA.16816.F32 R76, R32.reuse, R104, R76 ;  /* 0x00000068204c723c */ /* 0x040ff0000000184c */
[----:B------:R-:W-:Y:S01]  /*a670*/  HMMA.16816.F32 R80, R32, R106, R80 ;  /* 0x0000006a2050723c */ /* 0x000fe20000001850 */
[----:B------:R-:W-:-:S07]  /*a680*/  @P2 BRA `(.L_x_812) ;  /* 0xffffd88000002947 */ /* 0x000fce000383ffff */
.L_x_811:
[----:B------:R-:W1:Y:S01]  /*a690*/  SHFL.BFLY PT, R0, R133, 0x2, 0x1f ;  /* 0x0c401f0085007f89 */ /* 0x000e6200000e0000 */
[----:B------:R-:W-:Y:S01]  /*a6a0*/  MOV R10, 0x3f800000 ;  /* 0x3f800000000a7802 */ /* 0x000fe20000000f00 */
[----:B------:R-:W-:Y:S01]  /*a6b0*/  IMAD.MOV.U32 R11, RZ, RZ, 0x3f800000 ;  /* 0x3f800000ff0b7424 */ /* 0x000fe200078e00ff */
[----:B------:R-:W-:Y:S01]  /*a6c0*/  BSSY B0, `(.L_x_815) ;  /* 0x00000da000007945 */ /* 0x000fe20003800000 */
        /* <DEDUP_REMOVED lines=14> */
[----:B------:R-:W-:-:S02]  /*a7b0*/  FSETP.NE.FTZ.AND P4, PT, R9, RZ, PT ;  /* 0x000000ff0900720b */ /* 0x000fc40003f95000 */
[----:B------:R-:W-:Y:S01]  /*a7c0*/  IADD3 R5, -R12, R7, RZ ;  /* 0x000000070c057210 */ /* 0x000fe20007ffe1ff */
[----:B------:R-:W-:Y:S01]  /*a7d0*/  IMAD.IADD R4, R7, 0x1, -R4 ;  /* 0x0000000107047824 */ /* 0x000fe200078e0a04 */
[----:B------:R-:W-:Y:S01]  /*a7e0*/  FSETP.NE.FTZ.AND P3, PT, R8, RZ, PT ;  /* 0x000000ff0800720b */ /* 0x000fe20003f75000 */
[----:B------:R-:W-:Y:S01]  /*a7f0*/  IMAD R12, R115, 0x10, R116 ;  /* 0x00000010730c7824 */ /* 0x000fe200078e0274 */
[----:B------:R-:W-:Y:S02]  /*a800*/  LEA R0, R0, R5, 0x8 ;  /* 0x0000000500007211 */ /* 0x000fe400078e40ff */
[----:B------:R-:W-:-:S05]  /*a810*/  SHF.R.S32.HI R5, RZ, 0x2, R6 ;  /* 0x00000002ff057819 */ /* 0x000fca0000011406 */
[----:B------:R-:W1:Y:S08]  /*a820*/  @P4 MUFU.RCP R10, R9 ;  /* 0x00000009000a4308 */ /* 0x000e700000001000 */
[----:B------:R-:W2:Y:S01]  /*a830*/  @P3 MUFU.RCP R11, R8 ;  /* 0x00000008000b3308 */ /* 0x000ea20000001000 */
[----:B-1----:R-:W-:-:S07]  /*a840*/  FMUL.FTZ R10, R10, c[0x0][0x2dc] ;  /* 0x0000b7000a0a7a20 */ /* 0x002fce0000410000 */
[----:B------:R-:W1:Y:S01]  /*a850*/  @P4 MUFU.LG2 R9, R9 ;  /* 0x0000000900094308 */ /* 0x000e620000000c00 */
[C---:B------:R-:W-:Y:S02]  /*a860*/  FMUL.FTZ R36, R10.reuse, R36 ;  /* 0x000000240a247220 */ /* 0x040fe40000410000 */
[C---:B------:R-:W-:Y:S02]  /*a870*/  FMUL.FTZ R37, R10.reuse, R37 ;  /* 0x000000250a257220 */ /* 0x040fe40000410000 */
[----:B------:R-:W-:-:S03]  /*a880*/  FMUL.FTZ R40, R10, R40 ;  /* 0x000000280a287220 */ /* 0x000fc60000410000 */
[----:B------:R-:W3:Y:S01]  /*a890*/  @P3 MUFU.LG2 R8, R8 ;  /* 0x0000000800083308 */ /* 0x000ee20000000c00 */
        /* <DEDUP_REMOVED lines=32> */
[----:B--2---:R-:W-:Y:S01]  /*aaa0*/  FMUL.FTZ R11, R11, c[0x0][0x2dc] ;  /* 0x0000b7000b0b7a20 */ /* 0x004fe20000410000 */
[----:B------:R-:W-:Y:S02]  /*aab0*/  F2FP.PACK_AB R76, R77, R76 ;  /* 0x0000004c4d4c723e */ /* 0x000fe400000000ff */
[----:B------:R-:W-:Y:S01]  /*aac0*/  LEA.HI R10, R10, R5, RZ, 0x3 ;  /* 0x000000050a0a7211 */ /* 0x000fe200078f18ff */
[----:B------:R-:W-:Y:S01]  /*aad0*/  FMUL.FTZ R38, R11, R38 ;  /* 0x000000260b267220 */ /* 0x000fe20000410000 */
[----:B------:R-:W-:Y:S01]  /*aae0*/  F2FP.PACK_AB R80, R81, R80 ;  /* 0x000000505150723e */ /* 0x000fe200000000ff */
[C---:B------:R-:W-:Y:S01]  /*aaf0*/  FMUL.FTZ R39, R11.reuse, R39 ;  /* 0x000000270b277220 */ /* 0x040fe20000410000 */
[----:B------:R-:W-:Y:S01]  /*ab00*/  LOP3.LUT R10, R10, 0xfffffff8, RZ, 0xc0, !PT ;  /* 0xfffffff80a0a7812 */ /* 0x000fe200078ec0ff */
[----:B------:R-:W-:-:S02]  /*ab10*/  FMUL.FTZ R42, R11, R42 ;  /* 0x0000002a0b2a7220 */ /* 0x000fc40000410000 */
[----:B------:R-:W-:Y:S01]  /*ab20*/  FMUL.FTZ R43, R11, R43 ;  /* 0x0000002b0b2b7220 */ /* 0x000fe20000410000 */
[----:B------:R-:W-:Y:S01]  /*ab30*/  F2FP.PACK_AB R38, R39, R38 ;  /* 0x000000262726723e */ /* 0x000fe200000000ff */
[----:B------:R-:W-:Y:S02]  /*ab40*/  IMAD.IADD R10, R5, 0x1, -R10 ;  /* 0x00000001050a7824 */ /* 0x000fe400078e0a0a */
[----:B------:R-:W-:Y:S01]  /*ab50*/  FMUL.FTZ R46, R11, R46 ;  /* 0x0000002e0b2e7220 */ /* 0x000fe20000410000 */
[----:B------:R-:W-:Y:S01]  /*ab60*/  F2FP.PACK_AB R42, R43, R42 ;  /* 0x0000002a2b2a723e */ /* 0x000fe200000000ff */
[C---:B------:R-:W-:Y:S01]  /*ab70*/  FMUL.FTZ R47, R11.reuse, R47 ;  /* 0x0000002f0b2f7220 */ /* 0x040fe20000410000 */
[----:B------:R-:W-:Y:S01]  /*ab80*/  LEA.HI R13, R10, R10, RZ, 0x1 ;  /* 0x0000000a0a0d7211 */ /* 0x000fe200078f08ff */
[C---:B------:R-:W-:Y:S02]  /*ab90*/  FMUL.FTZ R50, R11.reuse, R50 ;  /* 0x000000320b327220 */ /* 0x040fe40000410000 */
        /* <DEDUP_REMOVED lines=11> */
[----:B------:R-:W-:Y:S01]  /*ac50*/  LOP3.LUT R10, R14, 0x1, RZ, 0xc0, !PT ;  /* 0x000000010e0a7812 */ /* 0x000fe200078ec0ff */
[----:B------:R-:W-:Y:S01]  /*ac60*/  IMAD R0, R13, 0x10, R0 ;  /* 0x000000100d007824 */ /* 0x000fe200078e0200 */
[----:B------:R-:W-:Y:S01]  /*ac70*/  LEA.HI R15, R15, R15, RZ, 0x1d ;  /* 0x0000000f0f0f7211 */ /* 0x000fe200078fe8ff */
[C---:B------:R-:W-:Y:S01]  /*ac80*/  FMUL.FTZ R63, R11.reuse, R63 ;  /* 0x0000003f0b3f7220 */ /* 0x040fe20000410000 */
[----:B------:R-:W-:Y:S01]  /*ac90*/  ISETP.NE.U32.AND P1, PT, R10, 0x1, PT ;  /* 0x000000010a00780c */ /* 0x000fe20003f25070 */
[C---:B------:R-:W-:Y:S01]  /*aca0*/  FMUL.FTZ R66, R11.reuse, R66 ;  /* 0x000000420b427220 */ /* 0x040fe20000410000 */
[----:B------:R-:W-:Y:S01]  /*acb0*/  LEA R0, R0, R15, 0x1 ;  /* 0x0000000f00007211 */ /* 0x000fe200078e08ff */
[----:B------:R-:W2:Y:S01]  /*acc0*/  LDC.U8 R10, c[0x0][0x329] ;  /* 0x0000ca40ff0a7b82 */ /* 0x000ea20000000000 */
[----:B------:R-:W-:Y:S01]  /*acd0*/  LOP3.LUT P0, RZ, R14, 0x2, RZ, 0xc0, !PT ;  /* 0x000000020eff7812 */ /* 0x000fe2000780c0ff */
        /* <DEDUP_REMOVED lines=14> */
[C---:B------:R-:W-:Y:S01]  /*adc0*/  FMUL.FTZ R79, R11.reuse, R79 ;  /* 0x0000004f0b4f7220 */ /* 0x040fe20000410000 */
[----:B------:R-:W-:Y:S01]  /*add0*/  IADD3 R17, R0, R15, RZ ;  /* 0x0000000f00117210 */ /* 0x000fe20007ffe0ff */
[----:B------:R-:W-:Y:S01]  /*ade0*/  FMUL.FTZ R82, R11, R82 ;  /* 0x000000520b527220 */ /* 0x000fe20000410000 */
[----:B------:R-:W-:Y:S01]  /*adf0*/  F2FP.PACK_AB R54, R55, R54 ;  /* 0x000000363736723e */ /* 0x000fe200000000ff */
[----:B------:R-:W-:Y:S01]  /*ae00*/  FMUL.FTZ R11, R11, R83 ;  /* 0x000000530b0b7220 */ /* 0x000fe20000410000 */
[----:B------:R-:W-:Y:S01]  /*ae10*/  F2FP.PACK_AB R58, R59, R58 ;  /* 0x0000003a3b3a723e */ /* 0x000fe200000000ff */
[----:B------:R-:W-:Y:S01]  /*ae20*/  STS [R13], R36 ;  /* 0x000000240d007388 */ /* 0x000fe20000000800 */
[----:B------:R-:W-:-:S02]  /*ae30*/  F2FP.PACK_AB R62, R63, R62 ;  /* 0x0000003e3f3e723e */ /* 0x000fc400000000ff */
[----:B------:R-:W-:Y:S01]  /*ae40*/  F2FP.PACK_AB R82, R11, R82 ;  /* 0x000000520b52723e */ /* 0x000fe200000000ff */
[----:B------:R-:W-:Y:S01]  /*ae50*/  STS [R13+0x200], R38 ;  /* 0x000200260d007388 */ /* 0x000fe20000000800 */
[----:B------:R-:W4:Y:S01]  /*ae60*/  LDC.U8 R11, c[0x0][0x328] ;  /* 0x0000ca00ff0b7b82 */ /* 0x000f220000000000 */
[----:B------:R-:W-:Y:S02]  /*ae70*/  F2FP.PACK_AB R66, R67, R66 ;  /* 0x000000424342723e */ /* 0x000fe400000000ff */
[----:B------:R5:W-:Y:S01]  /*ae80*/  STS [R15], R40 ;  /* 0x000000280f007388 */ /* 0x000be20000000800 */
[----:B------:R-:W-:Y:S02]  /*ae90*/  F2FP.PACK_AB R70, R71, R70 ;  /* 0x000000464746723e */ /* 0x000fe400000000ff */
[----:B------:R-:W-:Y:S01]  /*aea0*/  F2FP.PACK_AB R74, R75, R74 ;  /* 0x0000004a4b4a723e */ /* 0x000fe200000000ff */
[----:B------:R-:W-:Y:S01]  /*aeb0*/  STS [R15+0x200], R42 ;  /* 0x0002002a0f007388 */ /* 0x000fe20000000800 */
[----:B------:R-:W-:-:S02]  /*aec0*/  F2FP.PACK_AB R78, R79, R78 ;  /* 0x0000004e4f4e723e */ /* 0x000fc400000000ff */
[----:B--2---:R-:W-:Y:S01]  /*aed0*/  ISETP.NE.AND P5, PT, R10, RZ, PT ;  /* 0x000000ff0a00720c */ /* 0x004fe20003fa5270 */
[----:B------:R2:W-:Y:S01]  /*aee0*/  STS [R19], R44 ;  /* 0x0000002c13007388 */ /* 0x0005e20000000800 */
[----:B------:R-:W-:-:S03]  /*aef0*/  ISETP.NE.AND P0, PT, R114, -0x1, PT ;  /* 0xffffffff7200780c */ /* 0x000fc60003f05270 */
[----:B------:R-:W-:Y:S04]  /*af00*/  STS [R19+0x200], R46 ;  /* 0x0002002e13007388 */ /* 0x000fe80000000800 */
[----:B------:R-:W-:Y:S04]  /*af10*/  STS [R17], R48 ;  /* 0x0000003011007388 */ /* 0x000fe80000000800 */
[----:B------:R-:W-:Y:S01]  /*af20*/  STS [R17+0x200], R50 ;  /* 0x0002003211007388 */ /* 0x000fe20000000800 */
[C---:B----4-:R-:W-:Y:S01]  /*af30*/  ISETP.NE.AND P1, PT, R11.reuse, RZ, PT ;  /* 0x000000ff0b00720c */ /* 0x050fe20003f25270 */
[----:B------:R-:W-:Y:S01]  /*af40*/  @P5 IMAD.MOV.U32 R14, RZ, RZ, c[0x0][0x210] ;  /* 0x00008400ff0e5624 */ /* 0x000fe200078e00ff */
[----:B------:R-:W-:Y:S01]  /*af50*/  @!P5 ISETP.NE.AND P2, PT, R11, RZ, PT ;  /* 0x000000ff0b00d20c */ /* 0x000fe20003f45270 */
[----:B------:R-:W-:Y:S01]  /*af60*/  STS [R13+0x1000], R52 ;  /* 0x001000340d007388 */ /* 0x000fe20000000800 */
[----:B------:R-:W-:Y:S01]  /*af70*/  ISETP.EQ.AND P1, PT, R10, RZ, P1 ;  /* 0x000000ff0a00720c */ /* 0x000fe20000f22270 */
[----:B------:R-:W-:Y:S01]  /*af80*/  @P5 IMAD R14, R14, c[0x0][0x214], RZ ;  /* 0x000085000e0e5a24 */ /* 0x000fe200078e02ff */
[----:B------:R-:W-:Y:S01]  /*af90*/  @!P5 MOV R10, c[0x0][0x214] ;  /* 0x00008500000ada02 */ /* 0x000fe20000000f00 */
[----:B------:R-:W-:Y:S01]  /*afa0*/  STS [R13+0x1200], R54 ;  /* 0x001200360d007388 */ /* 0x000fe20000000800 */
[----:B-----5:R-:W-:-:S02]  /*afb0*/  @P0 IMAD.WIDE.U32 R40, R114, c[0x0][0x1e8], RZ ;  /* 0x00007a0072280a25 */ /* 0x020fc400078e00ff */
[----:B------:R-:W-:Y:S01]  /*afc0*/  @!P5 SEL R14, R10, c[0x0][0x234], !P2 ;  /* 0x00008d000a0eda07 */ /* 0x000fe20005000000 */
[----:B------:R-:W-:Y:S04]  /*afd0*/  STS [R15+0x1000], R56 ;  /* 0x001000380f007388 */ /* 0x000fe80000000800 */
[----:B------:R-:W-:Y:S02]  /*afe0*/  STS [R15+0x1200], R58 ;  /* 0x0012003a0f007388 */ /* 0x000fe40000000800 */
[----:B--2---:R-:W-:Y:S02]  /*aff0*/  @!P1 CS2R R44, SRZ ;  /* 0x00000000002c9805 */ /* 0x004fe4000001ff00 */
        /* <DEDUP_REMOVED lines=12> */
[----:B--2---:R-:W-:-:S03]  /*b0c0*/  @P0 IMAD R13, R114, c[0x0][0x1ec], R41 ;  /* 0x00007b00720d0a24 */ /* 0x004fc600078e0229 */
[----:B------:R-:W-:Y:S01]  /*b0d0*/  BAR.SYNC.DEFER_BLOCKING 0x0 ;  /* 0x0000000000007b1d */ /* 0x000fe20000010000 */
[----:B----4-:R-:W-:-:S05]  /*b0e0*/  @P5 MOV R15, 0x1 ;  /* 0x00000001000f5802 */ /* 0x010fca0000000f00 */
[----:B------:R-:W2:Y:S01]  /*b0f0*/  S2R R0, SR_CTAID.Y ;  /* 0x0000000000007919 */ /* 0x000ea20000002600 */
[----:B------:R-:W-:-:S03]  /*b100*/  @!P5 IMAD R15, R14, c[0x0][0x1c0], RZ ;  /* 0x000070000e0fda24 */ /* 0x000fc600078e02ff */
[----:B------:R-:W4:Y:S04]  /*b110*/  S2R R10, SR_CTAID.X ;  /* 0x00000000000a7919 */ /* 0x000f280000002500 */
[----:B------:R-:W5:Y:S04]  /*b120*/  S2R R11, SR_CTAID.Z ;  /* 0x00000000000b7919 */ /* 0x000f680000002700 */
[----:B------:R1:W3:Y:S04]  /*b130*/  LDS.128 R32, [R118] ;  /* 0x0000000076207984 */ /* 0x0002e80000000c00 */
[----:B------:R1:W3:Y:S01]  /*b140*/  LDS.128 R28, [R118+0x800] ;  /* 0x00080000761c7984 */ /* 0x0002e20000000c00 */
[----:B--2---:R-:W-:Y:S01]  /*b150*/  @P1 IMAD R41, R0, c[0x0][0x214], RZ ;  /* 0x0000850000291a24 */ /* 0x004fe200078e02ff */
[----:B------:R-:W-:-:S02]  /*b160*/  @!P0 SHF.R.S32.HI R7, RZ, 0x1f, R0 ;  /* 0x0000001fff078819 */ /* 0x000fc40000011400 */
[----:B------:R2:W2:Y:S01]  /*b170*/  LDS.128 R24, [R118+0x1000] ;  /* 0x0010000076187984 */ /* 0x0004a20000000c00 */
[C---:B------:R-:W-:Y:S01]  /*b180*/  IMAD R15, R0.reuse, R15, RZ ;  /* 0x0000000f000f7224 */ /* 0x040fe200078e02ff */
[----:B------:R-:W-:Y:S02]  /*b190*/  @P1 SEL R114, R41, R114, !P0 ;  /* 0x0000007229721207 */ /* 0x000fe40004000000 */
[----:B------:R2:W2:Y:S01]  /*b1a0*/  LDS.128 R20, [R118+0x1800] ;  /* 0x0018000076147984 */ /* 0x0004a20000000c00 */
[----:B------:R-:W-:Y:S01]  /*b1b0*/  @P5 MOV R41, c[0x0][0x210] ;  /* 0x0000840000295a02 */ /* 0x000fe20000000f00 */
[----:B------:R-:W-:Y:S01]  /*b1c0*/  @!P0 IMAD.WIDE.U32 R42, R0, c[0x0][0x1e0], RZ ;  /* 0x00007800002a8a25 */ /* 0x000fe200078e00ff */
[----:B------:R-:W-:Y:S01]  /*b1d0*/  @!P5 MOV R41, 0x1 ;  /* 0x000000010029d802 */ /* 0x000fe20000000f00 */
[----:B------:R2:W2:Y:S01]  /*b1e0*/  LDS.128 R16, [R118+0x2000] ;  /* 0x0020000076107984 */ /* 0x0004a20000000c00 */
[----:B------:R-:W-:Y:S01]  /*b1f0*/  LOP3.LUT P5, RZ, R4, 0x3, RZ, 0xc0, !PT ;  /* 0x0000000304ff7812 */ /* 0x000fe200078ac0ff */
[--C-:B------:R-:W-:Y:S01]  /*b200*/  @P1 IMAD.MOV.U32 R44, RZ, RZ, R114.reuse ;  /* 0x000000ffff2c1224 */ /* 0x100fe200078e0072 */
[----:B------:R-:W-:Y:S01]  /*b210*/  SEL R15, R15, RZ, !P1 ;  /* 0x000000ff0f0f7207 */ /* 0x000fe20004800000 */
[----:B------:R2:W2:Y:S01]  /*b220*/  LDS.128 R36, [R118+0x2800] ;  /* 0x0028000076247984 */ /* 0x0004a20000000c00 */
[----:B----4-:R-:W-:Y:S01]  /*b230*/  IMAD R4, R10, R41, RZ ;  /* 0x000000290a047224 */ /* 0x010fe200078e02ff */
[----:B------:R-:W-:Y:S01]  /*b240*/  @!P0 MOV R40, R42 ;  /* 0x0000002a00288202 */ /* 0x000fe20000000f00 */
[----:B------:R-:W-:Y:S01]  /*b250*/  @!P0 IMAD R7, R7, c[0x0][0x1e0], RZ ;  /* 0x0000780007078a24 */ /* 0x000fe200078e02ff */
[----:B------:R-:W-:Y:S01]  /*b260*/  @P1 SHF.R.S32.HI R45, RZ, 0x1f, R114 ;  /* 0x0000001fff2d1819 */ /* 0x000fe20000011472 */
[----:B-----5:R-:W-:Y:S01]  /*b270*/  IMAD R15, R11, R14, R15 ;  /* 0x0000000e0b0f7224 */ /* 0x020fe200078e020f */
[----:B------:R-:W-:Y:S01]  /*b280*/  MOV R14, 0x7f800000 ;  /* 0x7f800000000e7802 */ /* 0x000fe20000000f00 */
[----:B------:R-:W-:-:S02]  /*b290*/  IMAD.SHL.U32 R4, R4, 0x40, RZ ;  /* 0x0000004004047824 */ /* 0x000fc400078e00ff */
[----:B-1----:R-:W-:Y:S02]  /*b2a0*/  @P4 FMUL.FTZ R42, R9, 0.69314718246459960938 ;  /* 0x3f317218092a4820 */ /* 0x002fe40000410000 */
        /* <DEDUP_REMOVED lines=27> */
.L_x_816:
[----:B------:R-:W-:Y:S05]  /*b460*/  BSYNC B0 ;  /* 0x0000000000007941 */ /* 0x000fea0003800000 */
.L_x_815:
        /* <DEDUP_REMOVED lines=23> */
[----:B--2---:R1:W-:Y:S04]  /*b5e0*/  @!P2 STG.E.128 [R2.64+0x40], R24 ;  /* 0x000040180200a986 */ /* 0x0043e8000c101d16 */
[----:B------:R1:W-:Y:S02]  /*b5f0*/  @!P1 STG.E.128 [R2.64+0x80], R16 ;  /* 0x0000801002009986 */ /* 0x0003e4000c101d16 */
.L_x_818:
[----:B------:R-:W-:Y:S05]  /*b600*/  BSYNC B0 ;  /* 0x0000000000007941 */ /* 0x000fea0003800000 */
.L_x_817:
        /* <DEDUP_REMOVED lines=16> */
[----:B------:R1:W-:Y:S10]  /*b710*/  @!P1 STG.E.128 [R2.64], R28 ;  /* 0x0000001c02009986 */ /* 0x0003f4000c101d16 */
[----:B------:R-:W-:Y:S05]  /*b720*/  @P0 EXIT ;  /* 0x000000000000094d */ /* 0x000fea0003800000 */
[----:B------:R-:W-:Y:S01]  /*b730*/  STG.E.128 [R2.64+0x80], R36 ;  /* 0x0000802402007986 */ /* 0x000fe2000c101d16 */
[----:B------:R-:W-:Y:S05]  /*b740*/  EXIT ;  /* 0x000000000000794d */ /* 0x000fea0003800000 */
.L_x_788:
[----:B------:R-:W1:Y:S01]  /*b750*/  LDC.U8 R4, c[0x0][0x329] ;  /* 0x0000ca40ff047b82 */ /* 0x000e620000000000 */
[----:B------:R-:W-:Y:S01]  /*b760*/  ISETP.NE.AND P3, PT, R114, -0x1, PT ;  /* 0xffffffff7200780c */ /* 0x000fe20003f65270 */
[----:B------:R-:W-:Y:S01]  /*b770*/  BSSY B0, `(.L_x_819) ;  /* 0x0000043000007945 */ /* 0x000fe20003800000 */
[----:B------:R-:W-:-:S05]  /*b780*/  IADD3 R121, -R22, R121, RZ ;  /* 0x0000007916797210 */ /* 0x000fca0007ffe1ff */
[----:B------:R-:W2:Y:S06]  /*b790*/  LDC.U8 R2, c[0x0][0x328] ;  /* 0x0000ca00ff027b82 */ /* 0x000eac0000000000 */
[----:B------:R-:W-:-:S04]  /*b7a0*/  @P3 IMAD.WIDE.U32 R8, R114, c[0x0][0x1e8], RZ ;  /* 0x00007a0072083a25 */ /* 0x000fc800078e00ff */
[----:B------:R-:W-:Y:S01]  /*b7b0*/  @P3 IMAD R6, R114, c[0x0][0x1ec], R9 ;  /* 0x00007b0072063a24 */ /* 0x000fe200078e0209 */
[----:B-1----:R-:W-:Y:S02]  /*b7c0*/  ISETP.NE.AND P2, PT, R4, RZ, PT ;  /* 0x000000ff0400720c */ /* 0x002fe40003f45270 */
[----:B--2---:R-:W-:-:S04]  /*b7d0*/  ISETP.NE.AND P1, PT, R2, RZ, PT ;  /* 0x000000ff0200720c */ /* 0x004fc80003f25270 */
[----:B------:R-:W-:-:S07]  /*b7e0*/  ISETP.EQ.AND P1, PT, R4, RZ, P1 ;  /* 0x000000ff0400720c */ /* 0x000fce0000f22270 */
[----:B------:R-:W-:Y:S01]  /*b7f0*/  @P2 IMAD.MOV.U32 R5, RZ, RZ, c[0x0][0x210] ;  /* 0x00008400ff052624 */ /* 0x000fe200078e00ff */
[----:B------:R-:W-:Y:S01]  /*b800*/  @!P2 ISETP.NE.AND P0, PT, R2, RZ, PT ;  /* 0x000000ff0200a20c */ /* 0x000fe20003f05270 */
[----:B------:R-:W-:Y:S01]  /*b810*/  @!P2 IMAD.MOV.U32 R2, RZ, RZ, c[0x0][0x214] ;  /* 0x00008500ff02a624 */ /* 0x000fe200078e00ff */
[----:B------:R-:W-:Y:S01]  /*b820*/  @!P3 SHF.R.S32.HI R4, RZ, 0x1f, R23 ;  /* 0x0000001fff04b819 */ /* 0x000fe20000011417 */
[----:B------:R-:W-:Y:S02]  /*b830*/  @P2 IMAD R5, R5, c[0x0][0x214], RZ ;  /* 0x0000850005052a24 */ /* 0x000fe400078e02ff */
[----:B------:R-:W-:Y:S01]  /*b840*/  @P2 IMAD.MOV.U32 R10, RZ, RZ, 0x1 ;  /* 0x00000001ff0a2424 */ /* 0x000fe200078e00ff */
[----:B------:R-:W-:Y:S01]  /*b850*/  @!P2 SEL R5, R2, c[0x0][0x234], !P0 ;  /* 0x00008d000205aa07 */ /* 0x000fe20004000000 */
[----:B------:R-:W-:Y:S01]  /*b860*/  @!P3 IMAD R4, R4, c[0x0][0x1e0], RZ ;  /* 0x000078000404ba24 */ /* 0x000fe200078e02ff */
[----:B------:R-:W-:Y:S01]  /*b870*/  LEA.HI R2, R3, R0, RZ, 0x2 ;  /* 0x0000000003027211 */ /* 0x000fe200078f10ff */
[----:B------:R-:W-:Y:S01]  /*b880*/  @P2 IMAD.MOV.U32 R9, RZ, RZ, c[0x0][0x210] ;  /* 0x00008400ff092624 */ /* 0x000fe200078e00ff */
[----:B------:R-:W-:Y:S01]  /*b890*/  ISETP.NE.OR P0, PT, R114, -0x1, !P1 ;  /* 0xffffffff7200780c */ /* 0x000fe20004f05670 */
[----:B------:R-:W-:Y:S01]  /*b8a0*/  @!P2 IMAD R10, R5, c[0x0][0x1c0], RZ ;  /* 0x00007000050aaa24 */ /* 0x000fe200078e02ff */
[----:B------:R-:W-:Y:S01]  /*b8b0*/  LOP3.LUT R3, R2, 0xfffffffc, RZ, 0xc0, !PT ;  /* 0xfffffffc02037812 */ /* 0x000fe200078ec0ff */
[C---:B------:R-:W-:Y:S01]  /*b8c0*/  @!P3 IMAD R4, R23.reuse, c[0x0][0x1e4], R4 ;  /* 0x000079001704ba24 */ /* 0x040fe200078e0204 */
[----:B------:R-:W-:Y:S01]  /*b8d0*/  SHF.R.S32.HI R14, RZ, 0x2, R2 ;  /* 0x00000002ff0e7819 */ /* 0x000fe20000011402 */
[C---:B------:R-:W-:Y:S01]  /*b8e0*/  IMAD R7, R23.reuse, R10, RZ ;  /* 0x0000000a17077224 */ /* 0x040fe200078e02ff */
[----:B------:R-:W-:Y:S01]  /*b8f0*/  @!P1 CS2R R16, SRZ ;  /* 0x0000000000109805 */ /* 0x000fe2000001ff00 */
[----:B------:R-:W-:Y:S01]  /*b900*/  @!P3 IMAD.WIDE.U32 R10, R23, c[0x0][0x1e0], RZ ;  /* 0x00007800170aba25 */ /* 0x000fe200078e00ff */
[----:B------:R-:W-:-:S02]  /*b910*/  SHF.R.S32.HI R15, RZ, 0x1f, R14 ;  /* 0x0000001fff0f7819 */ /* 0x000fc4000001140e */
[----:B------:R-:W-:Y:S01]  /*b920*/  SEL R7, R7, RZ, !P1 ;  /* 0x000000ff07077207 */ /* 0x000fe20004800000 */
[----:B------:R-:W-:Y:S01]  /*b930*/  IMAD.IADD R3, R0, 0x1, -R3 ;  /* 0x0000000100037824 */ /* 0x000fe200078e0a03 */
[----:B------:R-:W-:Y:S01]  /*b940*/  @!P3 MOV R8, R10 ;  /* 0x0000000a0008b202 */ /* 0x000fe20000000f00 */
[----:B------:R-:W-:Y:S01]  /*b950*/  @!P3 IMAD.IADD R6, R11, 0x1, R4 ;  /* 0x000000010b06b824 */ /* 0x000fe200078e0204 */
[----:B------:R-:W-:Y:S01]  /*b960*/  SHF.R.S32.HI R0, RZ, 0x1f, R26 ;  /* 0x0000001fff007819 */ /* 0x000fe2000001141a */
[----:B------:R-:W-:Y:S02]  /*b970*/  IMAD R7, R26, R5, R7 ;  /* 0x000000051a077224 */ /* 0x000fe400078e0207 */
[----:B------:R-:W-:Y:S02]  /*b980*/  IMAD.SHL.U32 R5, R3, 0x8, RZ ;  /* 0x0000000803057824 */ /* 0x000fe400078e00ff */
[----:B------:R-:W-:Y:S02]  /*b990*/  @!P0 IMAD R114, R23, c[0x0][0x214], RZ ;  /* 0x0000850017728a24 */ /* 0x000fe400078e02ff */
[----:B------:R-:W-:Y:S01]  /*b9a0*/  @!P2 IMAD.MOV.U32 R9, RZ, RZ, 0x1 ;  /* 0x00000001ff09a424 */ /* 0x000fe200078e00ff */
[C---:B------:R-:W-:Y:S01]  /*b9b0*/  IADD3 R12, P0, R5.reuse, R8, RZ ;  /* 0x00000008050c7210 */ /* 0x040fe20007f1e0ff */
[----:B------:R-:W-:Y:S01]  /*b9c0*/  IMAD R11, R0, c[0x0][0x1f0], RZ ;  /* 0x00007c00000b7a24 */ /* 0x000fe200078e02ff */
[----:B------:R-:W-:Y:S01]  /*b9d0*/  ISETP.GE.AND P2, PT, R14, R121, PT ;  /* 0x000000790e00720c */ /* 0x000fe20003f46270 */
[----:B------:R-:W-:Y:S01]  /*b9e0*/  IMAD R22, R22, R9, RZ ;  /* 0x0000000916167224 */ /* 0x000fe200078e02ff */
[----:B------:R-:W-:Y:S01]  /*b9f0*/  LEA.HI.X.SX32 R13, R5, R6, 0x1, P0 ;  /* 0x00000006050d7211 */ /* 0x000fe200000f0eff */
[----:B------:R-:W-:Y:S01]  /*ba00*/  IMAD R11, R26, c[0x0][0x1f4], R11 ;  /* 0x00007d001a0b7a24 */ /* 0x000fe200078e020b */
[----:B------:R-:W-:Y:S01]  /*ba10*/  @P1 MOV R16, R114 ;  /* 0x0000007200101202 */ /* 0x000fe20000000f00 */
[----:B------:R-:W-:Y:S01]  /*ba20*/  IMAD.WIDE R18, R18, 0x40, R14 ;  /* 0x0000004012127825 */ /* 0x000fe200078e020e */
[----:B------:R-:W-:-:S02]  /*ba30*/  @P1 SHF.R.S32.HI R17, RZ, 0x1f, R114 ;  /* 0x0000001fff111819 */ /* 0x000fc40000011472 */
[----:B------:R-:W-:Y:S01]  /*ba40*/  IADD3 R2, R5, 0x20, RZ ;  /* 0x0000002005027810 */ /* 0x000fe20007ffe0ff */
[----:B------:R-:W-:Y:S01]  /*ba50*/  IMAD.WIDE.U32 R26, R26, c[0x0][0x1f0], R12 ;  /* 0x00007c001a1a7a25 */ /* 0x000fe200078e000c */
[----:B------:R-:W-:Y:S02]  /*ba60*/  SHF.R.S32.HI R13, RZ, 0x1f, R22 ;  /* 0x0000001fff0d7819 */ /* 0x000fe40000011416 */
[----:B------:R-:W-:Y:S01]  /*ba70*/  IADD3 R22, P1, P0, R22, R16, R7 ;  /* 0x0000001016167210 */ /* 0x000fe2000783e007 */
[----:B------:R-:W-:Y:S01]  /*ba80*/  IMAD.IADD R11, R11, 0x1, R27 ;  /* 0x000000010b0b7824 */ /* 0x000fe200078e021b */
[----:B------:R-:W-:Y:S02]  /*ba90*/  SHF.R.S32.HI R16, RZ, 0x1f, R7 ;  /* 0x0000001fff107819 */ /* 0x000fe40000011407 */
[----:B------:R-:W-:Y:S02]  /*baa0*/  IADD3 R0, R5, 0x40, RZ ;  /* 0x0000004005007810 */ /* 0x000fe40007ffe0ff */
[----:B------:R-:W-:Y:S01]  /*bab0*/  IADD3.X R13, R13, R17, R16, P1, P0 ;  /* 0x000000110d0d7210 */ /* 0x000fe20000fe0410 */
        /* <DEDUP_REMOVED lines=14> */
.L_x_820:
[----:B------:R-:W-:Y:S05]  /*bba0*/  BSYNC B0 ;  /* 0x0000000000007941 */ /* 0x000fea0003800000 */
.L_x_819:
[----:B------:R-:W-:Y:S01]  /*bbb0*/  IADD3 R4, R14, 0x20, RZ ;  /* 0x000000200e047810 */ /* 0x000fe20007ffe0ff */
[----:B------:R-:W-:Y:S03]  /*bbc0*/  BSSY B0, `(.L_x_821) ;  /* 0x0000012000007945 */ /* 0x000fe60003800000 */
[----:B------:R-:W-:-:S13]  /*bbd0*/  ISETP.GE.AND P0, PT, R4, R121, PT ;  /* 0x000000790400720c */ /* 0x000fda0003f06270 */
        /* <DEDUP_REMOVED lines=16> */
.L_x_822:
[----:B------:R-:W-:Y:S05]  /*bce0*/  BSYNC B0 ;  /* 0x0000000000007941 */ /* 0x000fea0003800000 */
.L_x_821:
        /* <DEDUP_REMOVED lines=19> */
.L_x_823:
        /* <DEDUP_REMOVED lines=14> */
.L_x_1001:


//--------------------- .text._ZN5flash16flash_fwd_kernelI23Flash_fwd_kernel_traitsILi96ELi64ELi64ELi4ELb0ELb0EN7cutlass6half_tE19Flash_kernel_traitsILi96ELi64ELi64ELi4ES3_EELb1ELb1ELb0ELb0ELb0ELb0ELb0ELb1EEEvNS_16Flash_fwd_paramsE --------------------------
	.section	.text._ZN5flash16flash_fwd_kernelI23Flash_fwd_kernel_traitsILi96ELi64ELi64ELi4ELb0ELb0EN7cutlass6half_tE19Flash_kernel_traitsILi96ELi64ELi64ELi4ES3_EELb1ELb1ELb0ELb0ELb0ELb0ELb0ELb1EEEvNS_16Flash_fwd_paramsE,"ax",@progbits
	.sectioninfo	@"SHI_REGISTERS=213"
	.align	128
        .global         _ZN5flash16flash_fwd_kernelI23Flash_fwd_kernel_traitsILi96ELi64ELi64ELi4ELb0ELb0EN7cutlass6half_tE19Flash_kernel_traitsILi96ELi64ELi64ELi4ES3_EELb1ELb1ELb0ELb0ELb0ELb0ELb0ELb1EEEvNS_16Flash_fwd_paramsE
        .type           _ZN5flash16flash_fwd_kernelI23Flash_fwd_kernel_traitsILi96ELi64ELi64ELi4ELb0ELb0EN7cutlass6half_tE19Flash_kernel_traitsILi96ELi64ELi64ELi4ES3_EELb1ELb1ELb0ELb0ELb0ELb0ELb0ELb1EEEvNS_16Flash_fwd_paramsE,@function
        .size           _ZN5flash16flash_fwd_kernelI23Flash_fwd_kernel_traitsILi96ELi64ELi64ELi4ELb0ELb0EN7cutlass6half_tE19Flash_kernel_traitsILi96ELi64ELi64ELi4ES3_EELb1ELb1ELb0ELb0ELb0ELb0ELb0ELb1EEEvNS_16Flash_fwd_paramsE,(.L_x_1002 - _ZN5flash16flash_fwd_kernelI23Flash_fwd_kernel_traitsILi96ELi64ELi64ELi4ELb0ELb0EN7cutlass6half_tE19Flash_kernel_traitsILi96ELi64ELi64ELi4ES3_EELb1ELb1ELb0ELb0ELb0ELb0ELb0ELb1EEEvNS_16Flash_fwd_paramsE)
        .other          _ZN5flash16flash_fwd_kernelI23Flash_fwd_kernel_traitsILi96ELi64ELi64ELi4ELb0ELb0EN7cutlass6half_tE19Flash_kernel_traitsILi96ELi64ELi64ELi4ES3_EELb1ELb1ELb0ELb0ELb0ELb0ELb0ELb1EEEvNS_16Flash_fwd_paramsE,@"STO_CUDA_ENTRY STV_DEFAULT"
_ZN5flash16flash_fwd_kernelI23Flash_fwd_kernel_traitsILi96ELi64ELi64ELi4ELb0ELb0EN7cutlass6half_tE19Flash_kernel_traitsILi96ELi64ELi64ELi4ES3_EELb1ELb1ELb0ELb0ELb0ELb0ELb0ELb1EEEvNS_16Flash_fwd_paramsE:
.text._ZN5flash16flash_fwd_kernelI23Flash_fwd_kernel_traitsILi96ELi64ELi64ELi4ELb0ELb0EN7cutlass6half_tE19Flash_kernel_traitsILi96ELi64ELi64ELi4ES3_EELb1ELb1ELb0ELb0ELb0ELb0ELb0ELb1EEEvNS_16Flash_fwd_paramsE:
        /* <DEDUP_REMOVED lines=9> */
[----:B------:R-:W-:Y:S01]  /*0090*/  IMAD.MOV.U32 R7, RZ, RZ, c[0x0][0x2fc] ;  /* 0x0000bf00ff077624 */ /* 0x000fe200078e00ff */
[----:B------:R-:W-:-:S05]  /*00a0*/  @P1 MOV R6, R84 ;  /* 0x0000005400061202 */ /* 0x000fca0000000f00 */
[----:B------:R1:W3:Y:S01]  /*00b0*/  @P1 LDG.E.64 R8, [R6.64] ;  /* 0x0000001a06081981 */ /* 0x0002e2000c1e1b00 */
[----:B------:R-:W4:Y:S01]  /*00c0*/  LDC.U8 R0, c[0x0][0x312] ;  /* 0x0000c480ff007b82 */ /* 0x000f220000000000 */
[----:B------:R-:W-:Y:S01]  /*00d0*/  ISETP.NE.U32.AND P2, PT, RZ, c[0x0][0x240], PT ;  /* 0x00009000ff007a0c */ /* 0x000fe20003f45070 */
[----:B------:R-:W-:Y:S01]  /*00e0*/  IMAD.MOV.U32 R2, RZ, RZ, 0x4 ;  /* 0x00000004ff027424 */ /* 0x000fe200078e00ff */
[----:B------:R-:W4:Y:S01]  /*00f0*/  S2R R13, SR_CTAID.X ;  /* 0x00000000000d7919 */ /* 0x000f220000002500 */
[----:B------:R-:W-:Y:S01]  /*0100*/  IMAD.MOV.U32 R164, RZ, RZ, -0x1 ;  /* 0xffffffffffa47424 */ /* 0x000fe200078e00ff */
[----:B------:R-:W-:Y:S02]  /*0110*/  ISETP.NE.AND.EX P2, PT, RZ, c[0x0][0x244], PT, P2 ;  /* 0x00009100ff007a0c */ /* 0x000fe40003f45320 */
[----:B------:R-:W4:Y:S04]  /*0120*/  S2R R5, SR_CTAID.Y ;  /* 0x0000000000057919 */ /* 0x000f280000002600 */
[----:B------:R-:W4:Y:S04]  /*0130*/  S2R R24, SR_CTAID.Z ;  /* 0x0000000000187919 */ /* 0x000f280000002700 */
[----:B-1----:R-:W1:Y:S01]  /*0140*/  S2R R6, SR_TID.X ;  /* 0x0000000000067919 */ /* 0x002e620000002100 */
[----:B----4-:R-:W-:Y:S01]  /*0150*/  ISETP.NE.AND P3, PT, R0, RZ, PT ;  /* 0x000000ff0000720c */ /* 0x010fe20003f65270 */
[----:B------:R-:W-:-:S02]  /*0160*/  IMAD.MOV.U32 R15, RZ, RZ, -0x1 ;  /* 0xffffffffff0f7424 */ /* 0x000fc400078e00ff */
[----:B------:R-:W-:Y:S01]  /*0170*/  IMAD.WIDE R20, R5, R2, c[0x0][0x240] ;  /* 0x0000900005147625 */ /* 0x000fe200078e0202 */
[----:B------:R-:W-:-:S04]  /*0180*/  LOP3.LUT R3, R24, R13, R5, 0xfe, !PT ;  /* 0x0000000d18037212 */ /* 0x000fc800078efe05 */
[----:B-1----:R-:W-:-:S13]  /*0190*/  LOP3.LUT P4, RZ, R3, R6, RZ, 0xfc, !PT ;  /* 0x0000000603ff7212 */ /* 0x002fda000788fcff */
[----:B------:R-:W-:Y:S01]  /*01a0*/  @!P4 IMAD.MOV.U32 R16, RZ, RZ, c[0x0][0x308] ;  /* 0x0000c200ff10c624 */ /* 0x000fe200078e00ff */
[----:B------:R-:W-:Y:S01]  /*01b0*/  @!P4 MOV R17, c[0x0][0x30c] ;  /* 0x0000c3000011ca02 */ /* 0x000fe20000000f00 */
[----:B--2---:R-:W1:Y:S01]  /*01c0*/  @P1 R2UR UR28, R10 ;  /* 0x000000000a1c13c2 */ /* 0x004e6200000e0000 */
[----:B---3--:R-:W-:-:S07]  /*01d0*/  @P1 IADD3 R84, P0, R8, c[0x0][0x300], RZ ;  /* 0x0000c00008541a10 */ /* 0x008fce0007f1e0ff */
[----:B------:R-:W2:Y:S01]  /*01e0*/  @P1 R2UR UR29, R11 ;  /* 0x000000000b1d13c2 */ /* 0x000ea200000e0000 */
[----:B------:R-:W-:Y:S01]  /*01f0*/  @P1 IMAD.X R7, RZ, RZ, R9, P0 ;  /* 0x000000ffff071224 */ /* 0x000fe200000e0609 */
[----:B------:R-:W-:Y:S01]  /*0200*/  ISETP.EQ.U32.AND P1, PT, RZ, c[0x0][0x248], PT ;  /* 0x00009200ff007a0c */ /* 0x000fe20003f22070 */
[----:B------:R-:W-:Y:S01]  /*0210*/  IMAD.WIDE R8, R5, R2, c[0x0][0x248] ;  /* 0x0000920005087625 */ /* 0x000fe200078e0202 */
[----:B------:R-:W-:Y:S02]  /*0220*/  ISETP.NE.U32.AND P0, PT, RZ, c[0x0][0x250], PT ;  /* 0x00009400ff007a0c */ /* 0x000fe40003f05070 */
[----:B------:R-:W-:Y:S02]  /*0230*/  ISETP.EQ.OR.EX P1, PT, RZ, c[0x0][0x24c], !P3, P1 ;  /* 0x00009300ff007a0c */ /* 0x000fe40005f22710 */
[----:B------:R-:W-:Y:S02]  /*0240*/  @!P4 MOV R85, R7 ;  /* 0x000000070055c202 */ /* 0x000fe40000000f00 */
[----:B------:R-:W-:Y:S01]  /*0250*/  ISETP.NE.AND.EX P0, PT, RZ, c[0x0][0x254], PT, P0 ;  /* 0x00009500ff007a0c */ /* 0x000fe20003f05300 */
[----:B-1----:R-:W-:-:S02]  /*0260*/  IMAD.U32 R10, RZ, RZ, UR28 ;  /* 0x0000001cff0a7e24 */ /* 0x002fc4000f8e00ff */
[----:B------:R-:W-:Y:S01]  /*0270*/  @!P4 STG.E.64 [R16.64+0x8], R84 ;  /* 0x000008541000c986 */ /* 0x000fe2000c101b1a */
[----:B--2---:R-:W-:-:S05]  /*0280*/  IMAD.U32 R11, RZ, RZ, UR29 ;  /* 0x0000001dff0b7e24 */ /* 0x004fca000f8e00ff */
[----:B------:R1:W-:Y:S04]  /*0290*/  @!P4 STG.E.64 [R16.64], R10 ;  /* 0x0000000a1000c986 */ /* 0x0003e8000c101b1a */
[----:B------:R-:W2:Y:S04]  /*02a0*/  @P2 LDG.E R164, [R20.64] ;  /* 0x0000001a14a42981 */ /* 0x000ea8000c1e1900 */
[----:B------:R-:W2:Y:S01]  /*02b0*/  @P2 LDG.E R169, [R20.64+0x4] ;  /* 0x0000041a14a92981 */ /* 0x000ea2000c1e1900 */
[----:B------:R-:W-:Y:S02]  /*02c0*/  IMAD.MOV.U32 R4, RZ, RZ, RZ ;  /* 0x000000ffff047224 */ /* 0x000fe400078e00ff */
[----:B------:R-:W-:Y:S01]  /*02d0*/  @P0 IMAD.WIDE R18, R5, R2, c[0x0][0x250] ;  /* 0x0000940005120625 */ /* 0x000fe200078e0202 */
[----:B------:R3:W5:Y:S01]  /*02e0*/  @!P1 LDG.E R15, [R8.64] ;  /* 0x0000001a080f9981 */ /* 0x000762000c1e1900 */
[----:B------:R-:W4:Y:S03]  /*02f0*/  LDC.U8 R163, c[0x0][0x2d8] ;  /* 0x0000b600ffa37b82 */ /* 0x000f260000000000 */
[----:B------:R3:W5:Y:S01]  /*0300*/  @P0 LDG.E R4, [R18.64] ;  /* 0x0000001a12040981 */ /* 0x000762000c1e1900 */
[----:B------:R-:W-:-:S04]  /*0310*/  ISETP.NE.U32.AND P0, PT, RZ, c[0x0][0x248], PT ;  /* 0x00009200ff007a0c */ /* 0x000fc80003f05070 */
[----:B------:R-:W-:Y:S02]  /*0320*/  ISETP.NE.AND.EX P0, PT, RZ, c[0x0][0x24c], PT, P0 ;  /* 0x00009300ff007a0c */ /* 0x000fe40003f05300 */
[----:B-1----:R-:W-:-:S04]  /*0330*/  SHF.R.S32.HI R17, RZ, 0x1f, R6 ;  /* 0x0000001fff117819 */ /* 0x002fc80000011406 */
[----:B------:R-:W-:Y:S02]  /*0340*/  LEA.HI R11, R17, R6, RZ, 0x5 ;  /* 0x00000006110b7211 */ /* 0x000fe400078f28ff */
[----:B--2---:R-:W-:Y:S01]  /*0350*/  @P2 IADD3 R169, R169, -R164, RZ ;  /* 0x800000a4a9a92210 */ /* 0x004fe20007ffe0ff */
[----:B------:R-:W-:-:S04]  /*0360*/  @!P2 IMAD.MOV.U32 R169, RZ, RZ, c[0x0][0x214] ;  /* 0x00008500ffa9a624 */ /* 0x000fc800078e00ff */
[----:B------:R-:W-:Y:S05]  /*0370*/  @!P0 BRA `(.L_x_824) ;  /* 0x0000004000008947 */ /* 0x000fea0003800000 */
[----:B---34-:R-:W2:Y:S02]  /*0380*/  @P3 LDG.E R0, [R8.64+0x4] ;  /* 0x0000041a08003981 */ /* 0x018ea4000c1e1900 */
[----:B--2--5:R-:W-:-:S06]  /*0390*/  @P3 IADD3 R0, R0, -R15, RZ ;  /* 0x8000000f00003210 */ /* 0x024fcc0007ffe0ff */
[----:B------:R1:W5:Y:S01]  /*03a0*/  @!P3 LDG.E R0, [R8.64] ;  /* 0x0000001a0800b981 */ /* 0x000362000c1e1900 */
[----:B------:R-:W-:Y:S05]  /*03b0*/  BRA `(.L_x_825) ;  /* 0x0000001000007947 */ /* 0x000fea0003800000 */
.L_x_824:
[----:B---34-:R-:W-:Y:S02]  /*03c0*/  MOV R0, c[0x0][0x218] ;  /* 0x0000860000007a02 */ /* 0x018fe40000000f00 */
.L_x_825:
        /* <DEDUP_REMOVED lines=25> */
[----:B------:R-:W-:Y:S01]  /*0560*/  IMAD R9, R5, c[0x0][0x1c0], R24 ;  /* 0x0000700005097a24 */ /* 0x000fe200078e0218 */
[----:B------:R-:W-:Y:S02]  /*0570*/  ISETP.NE.AND P0, PT, R15, -0x1, PT ;  /* 0xffffffff0f00780c */ /* 0x000fe40003f05270 */
[----:B------:R-:W-:-:S04]  /*0580*/  LOP3.LUT R3, R11, 0xffffffe0, RZ, 0xc0, !PT ;  /* 0xffffffe00b037812 */ /* 0x000fc800078ec0ff */
[----:B------:R-:W-:Y:S02]  /*0590*/  IADD3 R10, R6, -R3, RZ ;  /* 0x80000003060a7210 */ /* 0x000fe40007ffe0ff */
[----:B------:R-:W-:Y:S02]  /*05a0*/  SHF.L.U32 R3, R9, 0x5, RZ ;  /* 0x0000000509037819 */ /* 0x000fe400000006ff */
[--C-:B------:R-:W-:Y:S01]  /*05b0*/  SHF.R.S32.HI R14, RZ, 0x1f, R10.reuse ;  /* 0x0000001fff0e7819 */ /* 0x100fe2000001140a */
[----:B------:R-:W-:Y:S01]  /*05c0*/  @P3 IMAD.WIDE.U32 R28, R164, c[0x0][0x190], RZ ;  /* 0x00006400a41c3a25 */ /* 0x000fe200078e00ff */
[----:B------:R-:W-:Y:S02]  /*05d0*/  @!P3 SHF.R.S32.HI R12, RZ, 0x1f, R5 ;  /* 0x0000001fff0cb819 */ /* 0x000fe40000011405 */
[----:B------:R-:W-:Y:S01]  /*05e0*/  IADD3 R84, P2, P1, R3, R84, R10 ;  /* 0x0000005403547210 */ /* 0x000fe2000795e00a */
[----:B------:R-:W-:Y:S01]  /*05f0*/  @!P3 IMAD.WIDE.U32 R22, R5, c[0x0][0x178], RZ ;  /* 0x00005e000516ba25 */ /* 0x000fe200078e00ff */
[----:B------:R-:W-:-:S02]  /*0600*/  SHF.R.S32.HI R0, RZ, 0x1f, R3 ;  /* 0x0000001fff007819 */ /* 0x000fc40000011403 */
[----:B------:R-:W-:Y:S01]  /*0610*/  @P0 IADD3 R8, R4, R15, RZ ;  /* 0x0000000f04080210 */ /* 0x000fe20007ffe0ff */
[----:B------:R-:W-:Y:S01]  /*0620*/  @!P3 IMAD R12, R12, c[0x0][0x178], RZ ;  /* 0x00005e000c0cba24 */ /* 0x000fe200078e02ff */
[----:B------:R-:W-:Y:S01]  /*0630*/  IADD3.X R0, R0, R7, R14, P2, P1 ;  /* 0x0000000700007210 */ /* 0x000fe200017e240e */
[----:B------:R-:W-:Y:S01]  /*0640*/  @P3 IMAD R3, R164, c[0x0][0x194], R29 ;  /* 0x00006500a4033a24 */ /* 0x000fe200078e021d */
[----:B------:R-:W-:Y:S01]  /*0650*/  @!P3 MOV R28, R22 ;  /* 0x00000016001cb202 */ /* 0x000fe20000000f00 */
[----:B------:R-:W-:Y:S02]  /*0660*/  @!P3 IMAD R7, R5, c[0x0][0x17c], R12 ;  /* 0x00005f000507ba24 */ /* 0x000fe400078e020c */
[----:B------:R-:W-:-:S03]  /*0670*/  @P0 IMAD.WIDE.U32 R18, R8, c[0x0][0x198], RZ ;  /* 0x0000660008120a25 */ /* 0x000fc600078e00ff */
[----:B------:R-:W-:Y:S01]  /*0680*/  @!P3 IADD3 R3, R23, R7, RZ ;  /* 0x000000071703b210 */ /* 0x000fe20007ffe0ff */
[----:B------:R-:W-:Y:S02]  /*0690*/  IMAD R12, R9, c[0x0][0x224], R20 ;  /* 0x00008900090c7a24 */ /* 0x000fe400078e0214 */
[----:B------:R-:W-:Y:S02]  /*06a0*/  @P0 IMAD R8, R8, c[0x0][0x19c], R19 ;  /* 0x0000670008080a24 */ /* 0x000fe400078e0213 */
[----:B------:R-:W-:Y:S01]  /*06b0*/  IMAD R12, R12, c[0x0][0x228], RZ ;  /* 0x00008a000c0c7a24 */ /* 0x000fe200078e02ff */
        /* <DEDUP_REMOVED lines=11> */
.L_x_827:
[----:B------:R-:W-:Y:S01]  /*0770*/  IABS R14, c[0x0][0x1c8] ;  /* 0x00007200000e7a13 */ /* 0x000fe20000000000 */
[----:B------:R-:W-:-:S03]  /*0780*/  IMAD.MOV.U32 R22, RZ, RZ, RZ ;  /* 0x000000ffff167224 */ /* 0x000fc600078e00ff */
[----:B------:R-:W1:Y:S08]  /*0790*/  I2F.RP R16, R14 ;  /* 0x0000000e00107306 */ /* 0x000e700000209400 */
[----:B-1----:R-:W1:Y:S02]  /*07a0*/  MUFU.RCP R23, R16 ;  /* 0x0000001000177308 */ /* 0x002e640000001000 */
[----:B-1----:R-:W-:-:S06]  /*07b0*/  IADD3 R23, R23, 0xffffffe, RZ ;  /* 0x0ffffffe17177810 */ /* 0x002fcc0007ffe0ff */
[----:B------:R-:W1:Y:S02]  /*07c0*/  F2I.FTZ.U32.TRUNC.NTZ R23, R23 ;  /* 0x0000001700177305 */ /* 0x000e64000021f000 */
[----:B-1----:R-:W-:-:S04]  /*07d0*/  IMAD.MOV R7, RZ, RZ, -R23 ;  /* 0x000000ffff077224 */ /* 0x002fc800078e0a17 */
[----:B------:R-:W-:Y:S01]  /*07e0*/  IMAD R9, R7, R14, RZ ;  /* 0x0000000e07097224 */ /* 0x000fe200078e02ff */
[----:B------:R-:W-:-:S03]  /*07f0*/  IABS R7, R24 ;  /* 0x0000001800077213 */ /* 0x000fc60000000000 */
[----:B------:R-:W-:-:S04]  /*0800*/  IMAD.HI.U32 R22, R23, R9, R22 ;  /* 0x0000000917167227 */ /* 0x000fc800078e0016 */
[----:B------:R-:W-:-:S04]  /*0810*/  IMAD.MOV.U32 R9, RZ, RZ, R7 ;  /* 0x000000ffff097224 */ /* 0x000fc800078e0007 */
[----:B------:R-:W-:-:S05]  /*0820*/  IMAD.HI.U32 R128, R22, R9, RZ ;  /* 0x0000000916807227 */ /* 0x000fca00078e00ff */
[----:B------:R-:W-:-:S05]  /*0830*/  IADD3 R7, -R128, RZ, RZ ;  /* 0x000000ff80077210 */ /* 0x000fca0007ffe1ff */
[----:B------:R-:W-:Y:S02]  /*0840*/  IMAD R7, R14, R7, R9 ;  /* 0x000000070e077224 */ /* 0x000fe400078e0209 */
[----:B------:R-:W-:-:S03]  /*0850*/  @P0 IMAD.IADD R9, R4, 0x1, R15 ;  /* 0x0000000104090824 */ /* 0x000fc600078e020f */
[----:B------:R-:W-:Y:S01]  /*0860*/  ISETP.GT.U32.AND P2, PT, R14, R7, PT ;  /* 0x000000070e00720c */ /* 0x000fe20003f44070 */
[----:B------:R-:W-:-:S04]  /*0870*/  @P0 IMAD.WIDE.U32 R26, R9, c[0x0][0x1a0], RZ ;  /* 0x00006800091a0a25 */ /* 0x000fc800078e00ff */
[----:B------:R-:W-:Y:S01]  /*0880*/  @P0 IMAD R9, R9, c[0x0][0x1a4], R27 ;  /* 0x0000690009090a24 */ /* 0x000fe200078e021b */
[----:B------:R-:W-:-:S07]  /*0890*/  SHF.R.S32.HI R27, RZ, 0x1f, R24 ;  /* 0x0000001fff1b7819 */ /* 0x000fce0000011418 */
[----:B------:R-:W-:Y:S01]  /*08a0*/  @!P2 IMAD.IADD R7, R7, 0x1, -R14 ;  /* 0x000000010707a824 */ /* 0x000fe200078e0a0e */
[----:B------:R-:W-:Y:S02]  /*08b0*/  @!P2 IADD3 R128, R128, 0x1, RZ ;  /* 0x000000018080a810 */ /* 0x000fe40007ffe0ff */
[----:B------:R-:W-:Y:S02]  /*08c0*/  ISETP.NE.AND P2, PT, RZ, c[0x0][0x1c8], PT ;  /* 0x00007200ff007a0c */ /* 0x000fe40003f45270 */
[----:B------:R-:W-:Y:S02]  /*08d0*/  ISETP.GE.U32.AND P3, PT, R7, R14, PT ;  /* 0x0000000e0700720c */ /* 0x000fe40003f66070 */
[----:B------:R-:W-:-:S04]  /*08e0*/  LOP3.LUT R7, R24, c[0x0][0x1c8], RZ, 0x3c, !PT ;  /* 0x0000720018077a12 */ /* 0x000fc800078e3cff */
[----:B------:R-:W-:-:S07]  /*08f0*/  ISETP.GE.AND P1, PT, R7, RZ, PT ;  /* 0x000000ff0700720c */ /* 0x000fce0003f26270 */
[----:B------:R-:W-:-:S06]  /*0900*/  @P3 IADD3 R128, R128, 0x1, RZ ;  /* 0x0000000180803810 */ /* 0x000fcc0007ffe0ff */
        /* <DEDUP_REMOVED lines=14> */
.L_x_828:
[-C--:B------:R-:W-:Y:S01]  /*09f0*/  LEA.HI R165, R17, R6.reuse, RZ, 0x2 ;  /* 0x0000000611a57211 */ /* 0x080fe200078f10ff */
        /* <DEDUP_REMOVED lines=12> */
[----:B------:R-:W-:-:S02]  /*0ac0*/  SHF.R.S32.HI R23, RZ, 0x1f, R22 ;  /* 0x0000001fff177819 */ /* 0x000fc40000011416 */
[----:B------:R-:W-:Y:S02]  /*0ad0*/  LOP3.LUT R21, R21, 0xc0, RZ, 0xc0, !PT ;  /* 0x000000c015157812 */ /* 0x000fe400078ec0ff */
[----:B------:R-:W-:Y:S01]  /*0ae0*/  SHF.R.S32.HI R175, RZ, 0x1f, R174 ;  /* 0x0000001fffaf7819 */ /* 0x000fe200000114ae */
[----:B------:R-:W-:Y:S01]  /*0af0*/  IMAD.WIDE R176, R13, 0x40, R22 ;  /* 0x000000400db07825 */ /* 0x000fe200078e0216 */
[--C-:B------:R-:W-:Y:S02]  /*0b00*/  LOP3.LUT R5, R21, 0x18, R174.reuse, 0xf8, !PT ;  /* 0x0000001815057812 */ /* 0x100fe400078ef8ae */
[----:B------:R-:W-:Y:S01]  /*0b10*/  SHF.R.U32.HI R30, RZ, 0x3, R21 ;  /* 0x00000003ff1e7819 */ /* 0x000fe20000011615 */
[----:B------:R-:W-:Y:S01]  /*0b20*/  IMAD.WIDE.U32 R32, R22, c[0x0][0x198], R174 ;  /* 0x0000660016207a25 */ /* 0x000fe200078e00ae */
[----:B------:R-:W-:Y:S02]  /*0b30*/  LOP3.LUT R165, R165, 0x7fffffe, RZ, 0xc0, !PT ;  /* 0x07fffffea5a57812 */ /* 0x000fe400078ec0ff */
[----:B------:R-:W-:-:S02]  /*0b40*/  IADD3 R28, P0, R174, R28, RZ ;  /* 0x0000001cae1c7210 */ /* 0x000fc40007f1e0ff */
[----:B------:R-:W-:Y:S01]  /*0b50*/  LOP3.LUT R15, R17, 0xfffffff0, RZ, 0xc0, !PT ;  /* 0xfffffff0110f7812 */ /* 0x000fe200078ec0ff */
[----:B------:R-:W-:Y:S01]  /*0b60*/  IMAD.IADD R165, R22, 0x1, -R165 ;  /* 0x0000000116a57824 */ /* 0x000fe200078e0aa5 */
[----:B------:R-:W-:Y:S01]  /*0b70*/  LOP3.LUT R30, R5, R30, RZ, 0x3c, !PT ;  /* 0x0000001e051e7212 */ /* 0x000fe200078e3cff */
[----:B------:R-:W-:Y:S01]  /*0b80*/  IMAD R5, R23, c[0x0][0x198], RZ ;  /* 0x0000660017057a24 */ /* 0x000fe200078e02ff */
[----:B------:R-:W-:Y:S01]  /*0b90*/  SHF.R.S32.HI R4, RZ, 0x5, R11 ;  /* 0x00000005ff047819 */ /* 0x000fe2000001140b */
[----:B------:R-:W-:Y:S01]  /*0ba0*/  IMAD.X R29, R175, 0x1, R3, P0 ;  /* 0x00000001af1d7824 */ /* 0x000fe200000e0603 */
[----:B------:R-:W-:Y:S01]  /*0bb0*/  IADD3 R170, P1, R18, R32, RZ ;  /* 0x0000002012aa7210 */ /* 0x000fe20007f3e0ff */
[----:B------:R-:W-:Y:S01]  /*0bc0*/  IMAD R3, R23, c[0x0][0x1a0], RZ ;  /* 0x0000680017037a24 */ /* 0x000fe200078e02ff */
[----:B------:R-:W-:Y:S01]  /*0bd0*/  SHF.R.S32.HI R11, RZ, 0x1f, R11 ;  /* 0x0000001fff0b7819 */ /* 0x000fe2000001140b */
[----:B------:R-:W-:Y:S01]  /*0be0*/  IMAD.IADD R16, R6, 0x1, -R15 ;  /* 0x0000000106107824 */ /* 0x000fe200078e0a0f */
[----:B------:R-:W-:Y:S01]  /*0bf0*/  IADD3 R167, R174, 0x20, RZ ;  /* 0x00000020aea77810 */ /* 0x000fe20007ffe0ff */
[----:B------:R-:W-:Y:S01]  /*0c00*/  IMAD R5, R22, c[0x0][0x19c], R5 ;  /* 0x0000670016057a24 */ /* 0x000fe200078e0205 */
[----:B------:R-:W-:Y:S01]  /*0c10*/  IADD3 R166, R174, 0x40, RZ ;  /* 0x00000040aea67810 */ /* 0x000fe20007ffe0ff */
[----:B------:R-:W-:Y:S01]  /*0c20*/  IMAD R165, R4, 0x8, R165 ;  /* 0x0000000804a57824 */ /* 0x000fe200078e02a5 */
[----:B------:R-:W-:Y:S01]  /*0c30*/  LEA.HI R15, R16, R16, RZ, 0x1 ;  /* 0x00000010100f7211 */ /* 0x000fe200078f08ff */
[----:B------:R-:W-:Y:S01]  /*0c40*/  IMAD.WIDE.U32 R24, R24, c[0x0][0x1a8], R28 ;  /* 0x00006a0018187a25 */ /* 0x000fe200078e001c */
[----:B------:R-:W-:-:S02]  /*0c50*/  IADD3.X R171, R8, R33, R5, P1, !PT ;  /* 0x0000002108ab7210 */ /* 0x000fc40000ffe405 */
[----:B------:R-:W-:Y:S01]  /*0c60*/  LEA.HI R8, R11, R4, RZ, 0x2 ;  /* 0x000000040b087211 */ /* 0x000fe200078f10ff */
[C---:B------:R-:W-:Y:S01]  /*0c70*/  IMAD R28, R22.reuse, c[0x0][0x1a4], R3 ;  /* 0x00006900161c7a24 */ /* 0x040fe200078e0203 */
[----:B------:R-:W-:Y:S01]  /*0c80*/  SHF.R.S32.HI R3, RZ, 0x1f, R128 ;  /* 0x0000001fff037819 */ /* 0x000fe20000011480 */
[----:B------:R-:W-:Y:S01]  /*0c90*/  IMAD.U32 R165, R165, 0x20, R30 ;  /* 0x00000020a5a57824 */ /* 0x000fe200078e001e */
[----:B------:R-:W-:Y:S01]  /*0ca0*/  SHF.R.S32.HI R21, RZ, 0x1, R15 ;  /* 0x00000001ff157819 */ /* 0x000fe2000001140f */
[----:B------:R-:W-:Y:S01]  /*0cb0*/  IMAD.WIDE.U32 R30, R22, c[0x0][0x1a0], R174 ;  /* 0x00006800161e7a25 */ /* 0x000fe200078e00ae */
[----:B------:R-:W-:Y:S02]  /*0cc0*/  SHF.R.S32.HI R14, RZ, 0x1f, R15 ;  /* 0x0000001fff0e7819 */ /* 0x000fe4000001140f */
[----:B------:R-:W-:Y:S01]  /*0cd0*/  SHF.R.S32.HI R5, RZ, 0x1f, R10 ;  /* 0x0000001fff057819 */ /* 0x000fe2000001140a */
[C---:B------:R-:W-:Y:S01]  /*0ce0*/  IMAD R173, R3.reuse, c[0x0][0x1b0], RZ ;  /* 0x00006c0003ad7a24 */ /* 0x040fe200078e02ff */
[----:B------:R-:W-:Y:S01]  /*0cf0*/  IADD3 R30, P0, R26, R30, RZ ;  /* 0x0000001e1a1e7210 */ /* 0x000fe20007f1e0ff */
[----:B------:R-:W-:Y:S01]  /*0d00*/  IMAD R131, R3, c[0x0][0x1b8], RZ ;  /* 0x00006e0003837a24 */ /* 0x000fe200078e02ff */
[----:B------:R-:W-:Y:S01]  /*0d10*/  LOP3.LUT R3, R8, 0xffffffc, RZ, 0xc0, !PT ;  /* 0x0ffffffc08037812 */ /* 0x000fe200078ec0ff */
[----:B------:R-:W-:Y:S01]  /*0d20*/  IMAD.IADD R8, R169, 0x1, -R20 ;  /* 0x00000001a9087824 */ /* 0x000fe200078e0a14 */
[----:B------:R-:W-:Y:S01]  /*0d30*/  LEA.HI R14, R14, R21, RZ, 0x2 ;  /* 0x000000150e0e7211 */ /* 0x000fe200078f10ff */
[C---:B------:R-:W-:Y:S01]  /*0d40*/  IMAD R173, R128.reuse, c[0x0][0x1b4], R173 ;  /* 0x00006d0080ad7a24 */ /* 0x040fe200078e02ad */
[----:B------:R-:W-:Y:S01]  /*0d50*/  IADD3.X R31, R9, R31, R28, P0, !PT ;  /* 0x0000001f091f7210 */ /* 0x000fe200007fe41c */
[----:B------:R-:W-:Y:S01]  /*0d60*/  IMAD R131, R128, c[0x0][0x1bc], R131 ;  /* 0x00006f0080837a24 */ /* 0x000fe200078e0283 */
[----:B------:R-:W-:Y:S01]  /*0d70*/  ISETP.GE.AND P0, PT, R22, R8, PT ;  /* 0x000000081600720c */ /* 0x000fe20003f06270 */
[----:B------:R-:W-:Y:S01]  /*0d80*/  IMAD.WIDE.U32 R170, R128, c[0x0][0x1b0], R170 ;  /* 0x00006c0080aa7a25 */ /* 0x000fe200078e00aa */
[----:B------:R-:W-:-:S02]  /*0d90*/  LOP3.LUT R14, R14, 0xfffffffc, RZ, 0xc0, !PT ;  /* 0xfffffffc0e0e7812 */ /* 0x000fc400078ec0ff */
[----:B------:R-:W-:Y:S01]  /*0da0*/  LEA.HI R11, R5, R10, RZ, 0x2 ;  /* 0x0000000a050b7211 */ /* 0x000fe200078f10ff */
[----:B------:R-:W-:Y:S02]  /*0db0*/  IMAD.IADD R3, R4, 0x1, -R3 ;  /* 0x0000000104037824 */ /* 0x000fe400078e0a03 */
[----:B------:R-:W-:Y:S01]  /*0dc0*/  IMAD.IADD R14, R21, 0x1, -R14 ;  /* 0x00000001150e7824 */ /* 0x000fe200078e0a0e */
[----:B------:R-:W-:Y:S01]  /*0dd0*/  SHF.R.S32.HI R18, RZ, 0x2, R11 ;  /* 0x00000002ff127819 */ /* 0x000fe2000001140b */
[----:B------:R-:W-:Y:S02]  /*0de0*/  IMAD.MOV.U32 R5, RZ, RZ, 0x10 ;  /* 0x00000010ff057424 */ /* 0x000fe400078e00ff */
[----:B------:R-:W-:Y:S01]  /*0df0*/  IMAD.WIDE.U32 R128, R128, c[0x0][0x1b8], R30 ;  /* 0x00006e0080807a25 */ /* 0x000fe200078e001e */
[----:B------:R-:W-:-:S03]  /*0e00*/  LOP3.LUT P1, RZ, R14, 0x2, RZ, 0xc0, !PT ;  /* 0x000000020eff7812 */ /* 0x000fc6000782c0ff */
[----:B------:R-:W-:Y:S01]  /*0e10*/  IMAD R168, R3, 0x10, R18 ;  /* 0x0000001003a87824 */ /* 0x000fe200078e0212 */
        /* <DEDUP_REMOVED lines=38> */
.L_x_830:
[----:B------:R-:W-:Y:S05]  /*1080*/  BSYNC B0 ;  /* 0x0000000000007941 */ /* 0x000fea0003800000 */
.L_x_829:
[----:B------:R-:W-:Y:S01]  /*1090*/  LOP3.LUT R11, R11, 0x7ffffffc, RZ, 0xc0, !PT ;  /* 0x7ffffffc0b0b7812 */ /* 0x000fe200078ec0ff */
[----:B------:R-:W-:Y:S01]  /*10a0*/  IMAD R12, R85, 0x40, R12 ;  /* 0x00000040550c7824 */ /* 0x000fe200078e020c */
[----:B------:R-:W-:Y:S01]  /*10b0*/  IADD3 R9, R22, 0x20, RZ ;  /* 0x0000002016097810 */ /* 0x000fe20007ffe0ff */
[----:B------:R-:W-:Y:S01]  /*10c0*/  UMOV UR21, 0x6 ;  /* 0x0000000600157882 */ /* 0x000fe20000000000 */
[----:B------:R-:W-:Y:S01]  /*10d0*/  BSSY B0, `(.L_x_831) ;  /* 0x000002d000007945 */ /* 0x000fe20003800000 */
[----:B------:R-:W-:Y:S01]  /*10e0*/  IMAD.IADD R11, R10, 0x1, -R11 ;  /* 0x000000010a0b7824 */ /* 0x000fe200078e0a0b */
[----:B------:R-:W-:Y:S01]  /*10f0*/  ISETP.GE.AND P1, PT, R9, R8, PT ;  /* 0x000000080900720c */ /* 0x000fe20003f26270 */
[----:B------:R-:W-:Y:S01]  /*1100*/  ULDC.64 UR6, c[0x0][0x198] ;  /* 0x0000660000067ab9 */ /* 0x000fe20000000a00 */
[----:B------:R-:W-:Y:S01]  /*1110*/  IADD3 R93, R12, -0x40, RZ ;  /* 0xffffffc00c5d7810 */ /* 0x000fe20007ffe0ff */
[----:B------:R-:W-:Y:S01]  /*1120*/  IMAD.SHL.U32 R11, R11, 0x2, RZ ;  /* 0x000000020b0b7824 */ /* 0x000fe200078e00ff */
[----:B------:R-:W-:-:S02]  /*1130*/  USHF.L.U64.HI UR7, UR6, UR21, UR7 ;  /* 0x0000001506077299 */ /* 0x000fc40008010207 */
[----:B------:R-:W-:Y:S01]  /*1140*/  USHF.L.U32 UR8, UR6, 0x6, URZ ;  /* 0x0000000606087899 */ /* 0x000fe2000800063f */
[----:B------:R-:W-:-:S05]  /*1150*/  IMAD R10, R168, c[0x0][0x228], R11 ;  /* 0x00008a00a80a7a24 */ /* 0x000fca00078e020b */
[----:B------:R-:W-:Y:S02]  /*1160*/  IADD3 R94, P0, R93, R10, RZ ;  /* 0x0000000a5d5e7210 */ /* 0x000fe40007f1e0ff */
[----:B------:R-:W-:-:S04]  /*1170*/  SHF.R.S32.HI R10, RZ, 0x1f, R10 ;  /* 0x0000001fff0a7819 */ /* 0x000fc8000001140a */
[----:B------:R-:W-:Y:S01]  /*1180*/  LEA.HI.X.SX32 R93, R93, R10, 0x1, P0 ;  /* 0x0000000a5d5d7211 */ /* 0x000fe200000f0eff */
        /* <DEDUP_REMOVED lines=33> */
.L_x_832:
[----:B------:R-:W-:Y:S05]  /*13a0*/  BSYNC B0 ;  /* 0x0000000000007941 */ /* 0x000fea0003800000 */
.L_x_831:
[----:B------:R-:W-:Y:S01]  /*13b0*/  IADD3 R92, R85, -0x1, RZ ;  /* 0xffffffff555c7810 */ /* 0x000fe20007ffe0ff */
[----:B------:R-:W-:Y:S01]  /*13c0*/  BSSY B0, `(.L_x_833) ;  /* 0x0000025000007945 */ /* 0x000fe20003800000 */
[----:B------:R-:W-:Y:S02]  /*13d0*/  MOV R172, R170 ;  /* 0x000000aa00ac7202 */ /* 0x000fe40000000f00 */
[----:B------:R-:W-:Y:S01]  /*13e0*/  SHF.R.S32.HI R12, RZ, 0x1f, R92 ;  /* 0x0000001fff0c7819 */ /* 0x000fe2000001145c */
[C---:B------:R-:W-:Y:S02]  /*13f0*/  IMAD R8, R92.reuse, -0x40, R2 ;  /* 0xffffffc05c087824 */ /* 0x040fe400078e0202 */
[C---:B--2---:R-:W-:Y:S02]  /*1400*/  IMAD R11, R92.reuse, UR7, RZ ;  /* 0x000000075c0b7c24 */ /* 0x044fe4000f8e02ff */
        /* <DEDUP_REMOVED lines=32> */
.L_x_834:
[----:B------:R-:W-:Y:S05]  /*1610*/  BSYNC B0 ;  /* 0x0000000000007941 */ /* 0x000fea0003800000 */
.L_x_833:
        /* <DEDUP_REMOVED lines=37> */
.L_x_836:
[----:B------:R-:W-:Y:S05]  /*1870*/  BSYNC B0 ;  /* 0x0000000000007941 */ /* 0x000fea0003800000 */
.L_x_835:
[----:B------:R-:W0:Y:S01]  /*1880*/  LDGDEPBAR ;  /* 0x00000000000079af */ /* 0x000e220000000000 */
[----:B------:R-:W-:Y:S01]  /*1890*/  IMAD R11, R4, 0x10, R20 ;  /* 0x00000010040b7824 */ /* 0x000fe200078e0214 */
[----:B------:R-:W-:Y:S01]  /*18a0*/  SHF.R.S32.HI R21, RZ, 0x1f, R16 ;  /* 0x0000001fff157819 */ /* 0x000fe20000011410 */
[----:B------:R-:W-:Y:S01]  /*18b0*/  IMAD R122, R13, 0x4, R4 ;  /* 0x000000040d7a7824 */ /* 0x000fe200078e0204 */
[----:B------:R-:W-:Y:S01]  /*18c0*/  LOP3.LUT R15, R15, 0x7fffffe, RZ, 0xc0, !PT ;  /* 0x07fffffe0f0f7812 */ /* 0x000fe200078ec0ff */
[----:B------:R-:W-:Y:S01]  /*18d0*/  IMAD.MOV.U32 R130, RZ, RZ, R128 ;  /* 0x000000ffff827224 */ /* 0x000fe200078e0080 */
[----:B------:R-:W-:Y:S01]  /*18e0*/  SHF.R.S32.HI R20, RZ, 0x4, R17 ;  /* 0x00000004ff147819 */ /* 0x000fe20000011411 */
[----:B------:R-:W-:Y:S01]  /*18f0*/  UIADD3 UR18, UR29, 0x646e171e, URZ ;  /* 0x646e171e1d127890 */ /* 0x000fe2000fffe03f */
[----:B------:R-:W-:Y:S01]  /*1900*/  LEA.HI R21, R21, R16, RZ, 0x3 ;  /* 0x0000001015157211 */ /* 0x000fe200078f18ff */
[----:B------:R-:W-:Y:S01]  /*1910*/  IMAD.IADD R10, R16, 0x1, -R15 ;  /* 0x00000001100a7824 */ /* 0x000fe200078e0a0f */
[----:B------:R-:W-:Y:S01]  /*1920*/  IADD3 R18, R11, 0x1, R18 ;  /* 0x000000010b127810 */ /* 0x000fe20007ffe012 */
[----:B------:R-:W-:Y:S01]  /*1930*/  IMAD R11, R92, UR21, RZ ;  /* 0x000000155c0b7c24 */ /* 0x000fe2000f8e02ff */
[----:B------:R-:W-:Y:S01]  /*1940*/  LEA.HI R15, R17, R20, RZ, 0x1 ;  /* 0x00000014110f7211 */ /* 0x000fe200078f08ff */
[----:B------:R-:W-:Y:S01]  /*1950*/  IMAD.SHL.U32 R17, R21, 0x20, RZ ;  /* 0x0000002015117824 */ /* 0x000fe200078e00ff */
[----:B------:R-:W-:Y:S01]  /*1960*/  ISETP.GE.AND P0, PT, R22, R8, PT ;  /* 0x000000081600720c */ /* 0x000fe20003f06270 */
[----:B------:R-:W-:Y:S01]  /*1970*/  IMAD R12, R12, UR22, R11 ;  /* 0x000000160c0c7c24 */ /* 0x000fe2000f8e020b */
[----:B------:R-:W-:Y:S01]  /*1980*/  LOP3.LUT R11, R19, 0xfffffff8, RZ, 0xc0, !PT ;  /* 0xfffffff8130b7812 */ /* 0x000fe200078ec0ff */
[----:B------:R-:W-:Y:S01]  /*1990*/  IMAD.SHL.U32 R16, R14, 0x40, RZ ;  /* 0x000000400e107824 */ /* 0x000fe200078e00ff */
[----:B------:R-:W-:Y:S01]  /*19a0*/  LOP3.LUT R17, R17, 0xffffff00, RZ, 0xc0, !PT ;  /* 0xffffff0011117812 */ /* 0x000fe200078ec0ff */
[----:B------:R-:W-:Y:S01]  /*19b0*/  BSSY B0, `(.L_x_837) ;  /* 0x0000046000007945 */ /* 0x000fe20003800000 */
[----:B------:R-:W-:Y:S01]  /*19c0*/  LOP3.LUT R15, R15, 0xfffffffe, RZ, 0xc0, !PT ;  /* 0xfffffffe0f0f7812 */ /* 0x000fe200078ec0ff */
[----:B------:R-:W-:Y:S01]  /*19d0*/  IMAD.IADD R11, R6, 0x1, -R11 ;  /* 0x00000001060b7824 */ /* 0x000fe200078e0a0b */
[----:B------:R-:W-:Y:S01]  /*19e0*/  LOP3.LUT R16, R16, 0xc0, RZ, 0xc0, !PT ;  /* 0x000000c010107812 */ /* 0x000fe200078ec0ff */
[----:B------:R-:W-:Y:S01]  /*19f0*/  IMAD R13, R4, 0x200, R17 ;  /* 0x00000200040d7824 */ /* 0x000fe200078e0211 */
[----:B------:R-:W-:-:S04]  /*1a00*/  DEPBAR.LE SB0, 0x0 ;  /* 0x000080000000791a */ /* 0x000fc80000000000 */
[----:B------:R-:W-:Y:S01]  /*1a10*/  BAR.SYNC.DEFER_BLOCKING 0x0 ;  /* 0x0000000000007b1d */ /* 0x000fe20000010000 */
[----:B------:R-:W-:Y:S01]  /*1a20*/  LEA.HI R14, R11, R11, RZ, 0x1 ;  /* 0x0000000b0b0e7211 */ /* 0x000fe200078f08ff */
[C---:B------:R-:W-:Y:S02]  /*1a30*/  IMAD R4, R10.reuse, 0x20, R17 ;  /* 0x000000200a047824 */ /* 0x040fe400078e0211 */
[----:B------:R-:W-:Y:S01]  /*1a40*/  IMAD R13, R10, 0x20, R13 ;  /* 0x000000200a0d7824 */ /* 0x000fe200078e020d */
[----:B------:R-:W-:Y:S01]  /*1a50*/  LOP3.LUT R22, R14, 0x7fffffe, RZ, 0xc0, !PT ;  /* 0x07fffffe0e167812 */ /* 0x000fe200078ec0ff */
[----:B------:R-:W-:Y:S01]  /*1a60*/  IMAD.SHL.U32 R10, R7, 0x8, RZ ;  /* 0x00000008070a7824 */ /* 0x000fe200078e00ff */
[----:B------:R-:W-:Y:S01]  /*1a70*/  SHF.R.S32.HI R7, RZ, 0x1, R14 ;  /* 0x00000001ff077819 */ /* 0x000fe2000001140e */
[----:B------:R-:W-:Y:S02]  /*1a80*/  IMAD.IADD R20, R20, 0x1, -R15 ;  /* 0x0000000114147824 */ /* 0x000fe400078e0a0f */
[----:B------:R-:W-:Y:S01]  /*1a90*/  IMAD.IADD R11, R11, 0x1, -R22 ;  /* 0x000000010b0b7824 */ /* 0x000fe200078e0a16 */
[----:B------:R-:W-:Y:S01]  /*1aa0*/  LOP3.LUT P1, RZ, R7, 0x2, RZ, 0xc0, !PT ;  /* 0x0000000207ff7812 */ /* 0x000fe2000782c0ff */
[----:B------:R-:W-:-:S02]  /*1ab0*/  IMAD.SHL.U32 R15, R20, 0x8, RZ ;  /* 0x00000008140f7824 */ /* 0x000fc400078e00ff */
[----:B------:R-:W-:Y:S01]  /*1ac0*/  IMAD.SHL.U32 R7, R7, 0x40, RZ ;  /* 0x0000004007077824 */ /* 0x000fe200078e00ff */
[----:B------:R-:W-:Y:S01]  /*1ad0*/  SEL R5, R5, 0xfffffff0, !P1 ;  /* 0xfffffff005057807 */ /* 0x000fe20004800000 */
[----:B------:R-:W-:Y:S01]  /*1ae0*/  IMAD.SHL.U32 R6, R6, 0x2, RZ ;  /* 0x0000000206067824 */ /* 0x000fe200078e00ff */
[----:B------:R-:W-:Y:S01]  /*1af0*/  LOP3.LUT R15, R16, 0x8, R15, 0xf8, !PT ;  /* 0x00000008100f7812 */ /* 0x000fe200078ef80f */
[----:B------:R-:W-:Y:S01]  /*1b00*/  IMAD R11, R20, 0x8, R11 ;  /* 0x00000008140b7824 */ /* 0x000fe200078e020b */
[----:B------:R-:W-:Y:S02]  /*1b10*/  SHF.R.U32.HI R16, RZ, 0x3, R16 ;  /* 0x00000003ff107819 */ /* 0x000fe40000011610 */
[----:B------:R-:W-:Y:S02]  /*1b20*/  LOP3.LUT R7, R7, 0xc0, RZ, 0xc0, !PT ;  /* 0x000000c007077812 */ /* 0x000fe400078ec0ff */
[----:B------:R-:W-:Y:S01]  /*1b30*/  LOP3.LUT R15, R15, R16, RZ, 0x3c, !PT ;  /* 0x000000100f0f7212 */ /* 0x000fe200078e3cff */
[----:B------:R3:W-:Y:S01]  /*1b40*/  @P0 STS [R165+0x6000], RZ ;  /* 0x006000ffa5000388 */ /* 0x0007e20000000800 */
[----:B------:R-:W-:-:S02]  /*1b50*/  LOP3.LUT R10, R7, 0x8, R10, 0xf8, !PT ;  /* 0x00000008070a7812 */ /* 0x000fc400078ef80a */
[----:B------:R-:W-:Y:S01]  /*1b60*/  SHF.R.U32.HI R7, RZ, 0x3, R7 ;  /* 0x00000003ff077819 */ /* 0x000fe20000011607 */
[----:B------:R3:W-:Y:S01]  /*1b70*/  @P0 STS [R165+0x6004], RZ ;  /* 0x006004ffa5000388 */ /* 0x0007e20000000800 */
[C---:B------:R-:W-:Y:S01]  /*1b80*/  IMAD.IADD R119, R15.reuse, 0x1, R13 ;  /* 0x000000010f777824 */ /* 0x040fe200078e020d */
[----:B------:R-:W-:Y:S01]  /*1b90*/  LOP3.LUT R6, R6, 0x6, RZ, 0xc0, !PT ;  /* 0x0000000606067812 */ /* 0x000fe200078ec0ff */
[----:B------:R-:W-:Y:S01]  /*1ba0*/  IMAD.IADD R4, R15, 0x1, R4 ;  /* 0x000000010f047824 */ /* 0x000fe200078e0204 */
[----:B------:R3:W-:Y:S01]  /*1bb0*/  @P0 STS.64 [R165+0x6008], RZ ;  /* 0x006008ffa5000388 */ /* 0x0007e20000000a00 */
[----:B------:R-:W-:Y:S01]  /*1bc0*/  LOP3.LUT R10, R10, R7, RZ, 0x3c, !PT ;  /* 0x000000070a0a7212 */ /* 0x000fe200078e3cff */
[----:B------:R-:W-:Y:S01]  /*1bd0*/  IMAD.WIDE.U32 R14, R92, UR22, R130 ;  /* 0x000000165c0e7c25 */ /* 0x000fe2000f8e0082 */
[----:B------:R-:W-:Y:S01]  /*1be0*/  IADD3 R7, R2, R18, -R169 ;  /* 0x0000001202077210 */ /* 0x000fe20007ffe8a9 */
[----:B------:R3:W-:Y:S02]  /*1bf0*/  @P0 STS.128 [R165+0x7000], RZ ;  /* 0x007000ffa5000388 */ /* 0x0007e40000000c00 */
[----:B------:R-:W-:Y:S01]  /*1c00*/  IMAD.U32 R118, R11, 0x20, R10 ;  /* 0x000000200b767824 */ /* 0x000fe200078e000a */
[----:B------:R-:W-:Y:S01]  /*1c10*/  IADD3 R7, R7, c[0x0][0x2e8], RZ ;  /* 0x0000ba0007077a10 */ /* 0x000fe20007ffe0ff */
[----:B------:R3:W-:Y:S01]  /*1c20*/  @P0 STS.128 [R165+0x8000], RZ ;  /* 0x008000ffa5000388 */ /* 0x0007e20000000c00 */
[----:B------:R-:W-:-:S02]  /*1c30*/  IMAD.IADD R12, R15, 0x1, R12 ;  /* 0x000000010f0c7824 */ /* 0x000fc400078e020c */
[----:B------:R-:W-:Y:S01]  /*1c40*/  IMAD.SHL.U32 R119, R119, 0x2, RZ ;  /* 0x0000000277777824 */ /* 0x000fe200078e00ff */
        /* <DEDUP_REMOVED lines=28> */
.L_x_838:
[----:B------:R-:W-:Y:S05]  /*1e10*/  BSYNC B0 ;  /* 0x0000000000007941 */ /* 0x000fea0003800000 */
.L_x_837:
        /* <DEDUP_REMOVED lines=16> */
[C---:B----4-:R-:W-:Y:S02]  /*1f20*/  @!P2 LEA R10, P1, R14.reuse, c[0x0][0x170], 0x1 ;  /* 0x00005c000e0aaa11 */ /* 0x050fe400078208ff */
        /* <DEDUP_REMOVED lines=19> */
.L_x_840:
[----:B------:R-:W-:Y:S05]  /*2060*/  BSYNC B0 ;  /* 0x0000000000007941 */ /* 0x000fea0003800000 */
.L_x_839:
        /* <DEDUP_REMOVED lines=12> */
[C---:B------:R-:W-:Y:S01]  /*2130*/  IADD3 R2, R6.reuse, 0x8, RZ ;  /* 0x0000000806027810 */ /* 0x040fe20007ffe0ff */
[----:B-1----:R-:W1:Y:S01]  /*2140*/  LDSM.16.M88.4 R12, [R118+0x3c00] ;  /* 0x003c0000760c783b */ /* 0x002e620000000200 */
[CC--:B------:R-:W-:Y:S02]  /*2150*/  ISETP.GE.AND P5, PT, R7.reuse, R139.reuse, PT ;  /* 0x0000008b0700720c */ /* 0x0c0fe40003fa6270 */
[----:B------:R-:W-:Y:S01]  /*2160*/  ISETP.GE.AND P3, PT, R7, R138, PT ;  /* 0x0000008a0700720c */ /* 0x000fe20003f66270 */
[----:B------:R-:W-:Y:S01]  /*2170*/  LDSM.16.M88.4 R36, [R117] ;  /* 0x000000007524783b */ /* 0x000fe20000000200 */
[C---:B------:R-:W-:Y:S02]  /*2180*/  IADD3 R7, R6.reuse, 0x9, RZ ;  /* 0x0000000906077810 */ /* 0x040fe40007ffe0ff */
[----:B------:R-:W-:Y:S01]  /*2190*/  IADD3 R5, R6, 0x10, RZ ;  /* 0x0000001006057810 */ /* 0x000fe20007ffe0ff */
[----:B------:R-:W2:Y:S01]  /*21a0*/  LDSM.16.M88.4 R76, [R87+0x3000] ;  /* 0x00300000574c783b */ /* 0x000ea20000000200 */
[----:B------:R-:W-:-:S02]  /*21b0*/  ISETP.GE.AND P4, PT, R2, R139, PT ;  /* 0x0000008b0200720c */ /* 0x000fc40003f86270 */
[-C--:B------:R-:W-:Y:S01]  /*21c0*/  ISETP.GE.AND P0, PT, R2, R138.reuse, PT ;  /* 0x0000008a0200720c */ /* 0x080fe20003f06270 */
[----:B------:R-:W3:Y:S01]  /*21d0*/  LDSM.16.M88.4 R40, [R87+0x3c00] ;  /* 0x003c00005728783b */ /* 0x000ee20000000200 */
[CC--:B------:R-:W-:Y:S02]  /*21e0*/  ISETP.GE.AND P2, PT, R7.reuse, R139.reuse, PT ;  /* 0x0000008b0700720c */ /* 0x0c0fe40003f46270 */
[----:B------:R-:W-:Y:S01]  /*21f0*/  ISETP.GE.AND P6, PT, R7, R138, PT ;  /* 0x0000008a0700720c */ /* 0x000fe20003fc6270 */
[----:B------:R-:W1:Y:S01]  /*2200*/  LDSM.16.M88.4 R68, [R87+0x3800] ;  /* 0x003800005744783b */ /* 0x000e620000000200 */
[C---:B------:R-:W-:Y:S02]  /*2210*/  IADD3 R7, R6.reuse, 0x18, RZ ;  /* 0x0000001806077810 */ /* 0x040fe40007ffe0ff */
[----:B------:R-:W-:Y:S01]  /*2220*/  ISETP.GE.AND P1, PT, R5, R139, PT ;  /* 0x0000008b0500720c */ /* 0x000fe20003f26270 */
[----:B------:R-:W1:Y:S01]  /*2230*/  LDSM.16.M88.4 R72, [R87+0x3400] ;  /* 0x003400005748783b */ /* 0x000e620000000200 */
[----:B------:R-:W-:-:S03]  /*2240*/  IADD3 R2, R6, 0x11, RZ ;  /* 0x0000001106027810 */ /* 0x000fc60007ffe0ff */
[----:B------:R-:W-:Y:S01]  /*2250*/  LDSM.16.M88.4 R8, [R119+0x1000] ;  /* 0x001000007708783b */ /* 0x000fe20000000200 */
[C---:B----4-:R-:W-:Y:S03]  /*2260*/  HMMA.16816.F32 R20, R44.reuse, R16, RZ ;  /* 0x000000102c14723c */ /* 0x050fe600000018ff */
[----:B------:R-:W4:Y:S04]  /*2270*/  LDSM.16.M88.4 R32, [R118+0x4000] ;  /* 0x004000007620783b */ /* 0x000f280000000200 */
        /* <DEDUP_REMOVED lines=10> */
[C---:B-1----:R-:W-:Y:S08]  /*2320*/  HMMA.16816.F32 R48, R44.reuse, R12, RZ ;  /* 0x0000000c2c30723c */ /* 0x042ff000000018ff */
[----:B------:R-:W-:Y:S01]  /*2330*/  HMMA.16816.F32 R44, R44, R14, RZ ;  /* 0x0000000e2c2c723c */ /* 0x000fe200000018ff */
[----:B------:R-:W1:Y:S07]  /*2340*/  LDSM.16.M88.4 R12, [R118+0x4c00] ;  /* 0x004c0000760c783b */ /* 0x000e6e0000000200 */
[C---:B------:R-:W-:Y:S08]  /*2350*/  HMMA.16816.F32 R20, R36.reuse, R76, R20 ;  /* 0x0000004c2414723c */ /* 0x040ff00000001814 */
[C---:B------:R-:W-:Y:S01]  /*2360*/  HMMA.16816.F32 R16, R36.reuse, R78, R16 ;  /* 0x0000004e2410723c */ /* 0x040fe20000001810 */
[----:B------:R-:W-:Y:S07]  /*2370*/  LDSM.16.M88.4 R76, [R87+0x4400] ;  /* 0x00440000574c783b */ /* 0x000fee0000000200 */
[C---:B---3--:R-:W-:Y:S08]  /*2380*/  HMMA.16816.F32 R48, R36.reuse, R40, R48 ;  /* 0x000000282430723c */ /* 0x048ff00000001830 */
[C---:B------:R-:W-:Y:S01]  /*2390*/  HMMA.16816.F32 R44, R36.reuse, R42, R44 ;  /* 0x0000002a242c723c */ /* 0x040fe2000000182c */
[----:B------:R-:W-:Y:S07]  /*23a0*/  LDSM.16.M88.4 R40, [R119+0x2000] ;  /* 0x002000007728783b */ /* 0x000fee0000000200 */
[C---:B------:R-:W-:Y:S08]  /*23b0*/  HMMA.16816.F32 R56, R36.reuse, R68, R56 ;  /* 0x000000442438723c */ /* 0x040ff00000001838 */
[C---:B------:R-:W-:Y:S01]  /*23c0*/  HMMA.16816.F32 R52, R36.reuse, R70, R52 ;  /* 0x000000462434723c */ /* 0x040fe20000001834 */
[----:B------:R-:W2:Y:S07]  /*23d0*/  LDSM.16.M88.4 R68, [R87+0x4c00] ;  /* 0x004c00005744783b */ /* 0x000eae0000000200 */
[----:B------:R-:W-:Y:S08]  /*23e0*/  HMMA.16816.F32 R64, R36, R72, R64 ;  /* 0x000000482440723c */ /* 0x000ff00000001840 */
[C---:B----4-:R-:W-:Y:S08]  /*23f0*/  HMMA.16816.F32 R20, R8.reuse, R32, R20 ;  /* 0x000000200814723c */ /* 0x050ff00000001814 */
[----:B------:R-:W-:Y:S01]  /*2400*/  HMMA.16816.F32 R16, R8, R34, R16 ;  /* 0x000000220810723c */ /* 0x000fe20000001810 */
[----:B------:R-:W-:Y:S07]  /*2410*/  LDSM.16.M88.4 R32, [R118+0x5400] ;  /* 0x005400007620783b */ /* 0x000fee0000000200 */
[----:B------:R-:W-:Y:S01]  /*2420*/  HMMA.16816.F32 R60, R36, R74, R60 ;  /* 0x0000004a243c723c */ /* 0x000fe2000000183c */
[----:B------:R-:W3:Y:S04]  /*2430*/  LDSM.16.M88.4 R72, [R87+0x4800] ;  /* 0x004800005748783b */ /* 0x000ee80000000200 */
[----:B------:R-:W4:Y:S03]  /*2440*/  LDSM.16.M88.4 R36, [R118+0x5000] ;  /* 0x005000007624783b */ /* 0x000f260000000200 */
[C---:B-1----:R-:W-:Y:S08]  /*2450*/  HMMA.16816.F32 R48, R8.reuse, R12, R48 ;  /* 0x0000000c0830723c */ /* 0x042ff00000001830 */
[C---:B------:R-:W-:Y:S01]  /*2460*/  HMMA.16816.F32 R44, R8.reuse, R14, R44 ;  /* 0x0000000e082c723c */ /* 0x040fe2000000182c */
[----:B------:R-:W-:Y:S07]  /*2470*/  LDSM.16.M88.4 R12, [R117+0x2000] ;  /* 0x00200000750c783b */ /* 0x000fee0000000200 */
[C---:B------:R-:W-:Y:S08]  /*2480*/  HMMA.16816.F32 R56, R8.reuse, R24, R56 ;  /* 0x000000180838723c */ /* 0x040ff00000001838 */
[C---:B------:R-:W-:Y:S01]  /*2490*/  HMMA.16816.F32 R52, R8.reuse, R26, R52 ;  /* 0x0000001a0834723c */ /* 0x040fe20000001834 */
[----:B------:R-:W1:Y:S07]  /*24a0*/  LDSM.16.M88.4 R24, [R118+0x5c00] ;  /* 0x005c00007618783b */ /* 0x000e6e0000000200 */
[----:B------:R-:W-:Y:S08]  /*24b0*/  HMMA.16816.F32 R64, R8, R28, R64 ;  /* 0x0000001c0840723c */ /* 0x000ff00000001840 */
[C---:B------:R-:W-:Y:S08]  /*24c0*/  HMMA.16816.F32 R20, R80.reuse, R88, R20 ;  /* 0x000000585014723c */ /* 0x040ff00000001814 */
[----:B------:R-:W-:Y:S08]  /*24d0*/  HMMA.16816.F32 R16, R80, R90, R16 ;  /* 0x0000005a5010723c */ /* 0x000ff00000001810 */
[----:B------:R-:W-:Y:S01]  /*24e0*/  HMMA.16816.F32 R60, R8, R30, R60 ;  /* 0x0000001e083c723c */ /* 0x000fe2000000183c */
[----:B------:R-:W5:Y:S04]  /*24f0*/  LDSM.16.M88.4 R28, [R118+0x5800] ;  /* 0x00580000761c783b */ /* 0x000f680000000200 */
[----:B------:R-:W1:Y:S03]  /*2500*/  LDSM.16.M88.4 R8, [R87+0x5000] ;  /* 0x005000005708783b */ /* 0x000e660000000200 */
[C---:B--2---:R-:W-:Y:S08]  /*2510*/  HMMA.16816.F32 R48, R80.reuse, R68, R48 ;  /* 0x000000445030723c */ /* 0x044ff00000001830 */
[C---:B------:R-:W-:Y:S08]  /*2520*/  HMMA.16816.F32 R44, R80.reuse, R70, R44 ;  /* 0x00000046502c723c */ /* 0x040ff0000000182c */
[C---:B------:R-:W-:Y:S08]  /*2530*/  HMMA.16816.F32 R64, R80.reuse, R76, R64 ;  /* 0x0000004c5040723c */ /* 0x040ff00000001840 */
[----:B---3--:R-:W-:Y:S08]  /*2540*/  HMMA.16816.F32 R56, R80, R72, R56 ;  /* 0x000000485038723c */ /* 0x008ff00000001838 */
[C---:B----4-:R-:W-:Y:S01]  /*2550*/  HMMA.16816.F32 R68, R40.reuse, R36, R20 ;  /* 0x000000242844723c */ /* 0x050fe20000001814 */
[----:B------:R-:W2:Y:S07]  /*2560*/  LDSM.16.M88.4 R20, [R87+0x5400] ;  /* 0x005400005714783b */ /* 0x000eae0000000200 */
[----:B------:R-:W-:Y:S08]  /*2570*/  HMMA.16816.F32 R16, R40, R38, R16 ;  /* 0x000000262810723c */ /* 0x000ff00000001810 */
[C---:B------:R-:W-:Y:S08]  /*2580*/  HMMA.16816.F32 R52, R80.reuse, R74, R52 ;  /* 0x0000004a5034723c */ /* 0x040ff00000001834 */
[----:B------:R-:W-:Y:S08]  /*2590*/  HMMA.16816.F32 R60, R80, R78, R60 ;  /* 0x0000004e503c723c */ /* 0x000ff0000000183c */
[C---:B-1----:R-:W-:Y:S08]  /*25a0*/  HMMA.16816.F32 R48, R40.reuse, R24, R48 ;  /* 0x000000182830723c */ /* 0x042ff00000001830 */
[C---:B------:R-:W-:Y:S01]  /*25b0*/  HMMA.16816.F32 R44, R40.reuse, R26, R44 ;  /* 0x0000001a282c723c */ /* 0x040fe2000000182c */
[----:B------:R-:W1:Y:S07]  /*25c0*/  LDSM.16.M88.4 R24, [R87+0x5800] ;  /* 0x005800005718783b */ /* 0x000e6e0000000200 */
        /* <DEDUP_REMOVED lines=11> */
[-C--:B------:R-:W-:Y:S01]  /*2680*/  ISETP.GE.AND P3, PT, R2, R139.reuse, PT ;  /* 0x0000008b0200720c */ /* 0x080fe20003f66270 */
[C---:B--2---:R-:W-:Y:S01]  /*2690*/  HMMA.16816.F32 R64, R12.reuse, R20, R64 ;  /* 0x000000140c40723c */ /* 0x044fe20000001840 */
[----:B------:R-:W-:Y:S02]  /*26a0*/  FSEL R30, R16, -INF , !P4 ;  /* 0xff800000101e7808 */ /* 0x000fe40006000000 */
[----:B------:R-:W-:Y:S02]  /*26b0*/  IADD3 R16, R6, 0x20, RZ ;  /* 0x0000002006107810 */ /* 0x000fe40007ffe0ff */
[----:B------:R-:W-:Y:S02]  /*26c0*/  FSEL R5, R18, -INF , !P0 ;  /* 0xff80000012057808 */ /* 0x000fe40004000000 */
[----:B------:R-:W-:Y:S01]  /*26d0*/  ISETP.GE.AND P0, PT, R7, R139, PT ;  /* 0x0000008b0700720c */ /* 0x000fe20003f06270 */
[----:B-1----:R-:W-:Y:S01]  /*26e0*/  HMMA.16816.F32 R56, R12, R24, R56 ;  /* 0x000000180c38723c */ /* 0x002fe20000001838 */
[----:B------:R-:W-:-:S02]  /*26f0*/  ISETP.GE.AND P4, PT, R2, R138, PT ;  /* 0x0000008a0200720c */ /* 0x000fc40003f86270 */
[----:B------:R-:W-:Y:S02]  /*2700*/  IADD3 R2, R6, 0x19, RZ ;  /* 0x0000001906027810 */ /* 0x000fe40007ffe0ff */
[----:B------:R-:W-:Y:S02]  /*2710*/  FSEL R21, R19, -INF , !P6 ;  /* 0xff80000013157808 */ /* 0x000fe40007000000 */
[----:B------:R-:W-:Y:S01]  /*2720*/  ISETP.GE.AND P6, PT, R2, R139, PT ;  /* 0x0000008b0200720c */ /* 0x000fe20003fc6270 */
[C---:B------:R-:W-:Y:S08]  /*2730*/  HMMA.16816.F32 R52, R12.reuse, R26, R52 ;  /* 0x0000001a0c34723c */ /* 0x040ff00000001834 */
[----:B------:R-:W-:Y:S01]  /*2740*/  HMMA.16816.F32 R60, R12, R22, R60 ;  /* 0x000000160c3c723c */ /* 0x000fe2000000183c */
[----:B------:R-:W-:-:S02]  /*2750*/  FSEL R64, R64, -INF , !P1 ;  /* 0xff80000040407808 */ /* 0x000fc40004800000 */
[-C--:B------:R-:W-:Y:S02]  /*2760*/  ISETP.GE.AND P1, PT, R2, R138.reuse, PT ;  /* 0x0000008a0200720c */ /* 0x080fe40003f26270 */
[----:B------:R-:W-:Y:S02]  /*2770*/  IADD3 R2, R6, 0x21, RZ ;  /* 0x0000002106027810 */ /* 0x000fe40007ffe0ff */
[----:B------:R-:W-:Y:S01]  /*2780*/  FSEL R22, R17, -INF , !P2 ;  /* 0xff80000011167808 */ /* 0x000fe20005000000 */
[----:B---3--:R-:W-:Y:S01]  /*2790*/  HMMA.16816.F32 R48, R12, R8, R48 ;  /* 0x000000080c30723c */ /* 0x008fe20000001830 */
[----:B------:R-:W-:Y:S02]  /*27a0*/  ISETP.GE.AND P2, PT, R7, R138, PT ;  /* 0x0000008a0700720c */ /* 0x000fe40003f46270 */
[----:B------:R-:W-:Y:S02]  /*27b0*/  FSEL R7, R66, -INF , !P5 ;  /* 0xff80000042077808 */ /* 0x000fe40006800000 */
[----:B------:R-:W-:-:S02]  /*27c0*/  ISETP.GE.AND P5, PT, R16, R139, PT ;  /* 0x0000008b1000720c */ /* 0x000fc40003fa6270 */
[----:B------:R-:W-:Y:S01]  /*27d0*/  IADD3 R8, R6, 0x29, RZ ;  /* 0x0000002906087810 */ /* 0x000fe20007ffe0ff */
[----:B------:R-:W-:Y:S01]  /*27e0*/  HMMA.16816.F32 R44, R12, R10, R44 ;  /* 0x0000000a0c2c723c */ /* 0x000fe2000000182c */
[----:B------:R-:W-:Y:S01]  /*27f0*/  FSEL R56, R56, -INF , !P5 ;  /* 0xff80000038387808 */ /* 0x000fe20006800000 */
[----:B------:R-:W-:Y:S01]  /*2800*/  BAR.SYNC.DEFER_BLOCKING 0x0 ;  /* 0x0000000000007b1d */ /* 0x000fe20000010000 */
[----:B------:R-:W-:Y:S02]  /*2810*/  ISETP.GE.AND P5, PT, R8, R138, PT ;  /* 0x0000008a0800720c */ /* 0x000fe40003fa6270 */
[----:B------:R-:W-:Y:S02]  /*2820*/  FSEL R24, R65, -INF , !P3 ;  /* 0xff80000041187808 */ /* 0x000fe40005800000 */
[----:B------:R-:W-:Y:S02]  /*2830*/  FSEL R55, R55, -INF , !P5 ;  /* 0xff80000037377808 */ /* 0x000fe40006800000 */
[----:B------:R-:W-:-:S02]  /*2840*/  FSEL R25, R67, -INF , !P4 ;  /* 0xff80000043197808 */ /* 0x000fc40006000000 */
[----:B------:R-:W-:Y:S02]  /*2850*/  FSEL R60, R60, -INF , !P0 ;  /* 0xff8000003c3c7808 */ /* 0x000fe40004000000 */
[-C--:B------:R-:W-:Y:S02]  /*2860*/  ISETP.GE.AND P5, PT, R6, R139.reuse, PT ;  /* 0x0000008b0600720c */ /* 0x080fe40003fa6270 */
[-C--:B------:R-:W-:Y:S02]  /*2870*/  ISETP.GE.AND P3, PT, R16, R138.reuse, PT ;  /* 0x0000008a1000720c */ /* 0x080fe40003f66270 */
[C---:B------:R-:W-:Y:S02]  /*2880*/  ISETP.GE.AND P4, PT, R2.reuse, R139, PT ;  /* 0x0000008b0200720c */ /* 0x040fe40003f86270 */
[----:B------:R-:W-:Y:S02]  /*2890*/  ISETP.GE.AND P0, PT, R2, R138, PT ;  /* 0x0000008a0200720c */ /* 0x000fe40003f06270 */
[----:B------:R-:W-:-:S02]  /*28a0*/  IADD3 R16, R6, 0x28, RZ ;  /* 0x0000002806107810 */ /* 0x000fc40007ffe0ff */
[----:B------:R-:W-:Y:S02]  /*28b0*/  IADD3 R2, R6, 0x30, RZ ;  /* 0x0000003006027810 */ /* 0x000fe40007ffe0ff */
[----:B------:R-:W-:Y:S02]  /*28c0*/  FSEL R26, R61, -INF , !P6 ;  /* 0xff8000003d1a7808 */ /* 0x000fe40007000000 */
        /* <DEDUP_REMOVED lines=22> */
[----:B------:R-:W-:Y:S02]  /*2a30*/  FSEL R20, R49, -INF , !P0 ;  /* 0xff80000031147808 */ /* 0x000fe40004000000 */
[CC--:B------:R-:W-:Y:S02]  /*2a40*/  ISETP.GE.AND P6, PT, R8.reuse, R139.reuse, PT ;  /* 0x0000008b0800720c */ /* 0x0c0fe40003fc6270 */
[-C--:B------:R-:W-:Y:S02]  /*2a50*/  ISETP.GE.AND P1, PT, R8, R138.reuse, PT ;  /* 0x0000008a0800720c */ /* 0x080fe40003f26270 */
        /* <DEDUP_REMOVED lines=14> */
[----:B------:R-:W-:Y:S01]  /*2b40*/  IMAD R2, R11, UR7, RZ ;  /* 0x000000070b027c24 */ /* 0x000fe2000f8e02ff */
        /* <DEDUP_REMOVED lines=52> */
.L_x_843:
[----:B------:R-:W-:Y:S05]  /*2e90*/  BSYNC B0 ;  /* 0x0000000000007941 */ /* 0x000fea0003800000 */
.L_x_842:
[----:B------:R-:W0:Y:S02]  /*2ea0*/  LDGDEPBAR ;  /* 0x00000000000079af */ /* 0x000e240000000000 */
.L_x_841:
[----:B------:R-:W-:Y:S01]  /*2eb0*/  FMNMX.FTZ R2, R70, R71, !PT ;  /* 0x0000004746027209 */ /* 0x000fe20007810000 */
[----:B------:R-:W-:Y:S01]  /*2ec0*/  IMAD.WIDE.U32 R134, R122, -0x326172a9, RZ ;  /* 0xcd9e8d577a867825 */ /* 0x000fe200078e00ff */
[----:B--2---:R-:W-:Y:S01]  /*2ed0*/  FMNMX.FTZ R9, R68, R28, !PT ;  /* 0x0000001c44097209 */ /* 0x004fe20007810000 */
        /* <DEDUP_REMOVED lines=26> */
[----:B------:R-:W-:Y:S01]  /*3080*/  UIADD3 UR17, UR28, -0x4ab325aa, URZ ;  /* 0xb54cda561c117890 */ /* 0x000fe2000fffe03f */
[----:B------:R-:W-:Y:S01]  /*3090*/  FMNMX.FTZ R9, R56, R9, !PT ;  /* 0x0000000938097209 */ /* 0x000fe20007810000 */
[----:B------:R-:W-:Y:S01]  /*30a0*/  IMAD R86, R3, 0x2, R116 ;  /* 0x0000000203567824 */ /* 0x000fe200078e0274 */
[----:B------:R-:W-:Y:S01]  /*30b0*/  FMNMX.FTZ R2, R59, R2, !PT ;  /* 0x000000023b027209 */ /* 0x000fe20007810000 */
[----:B------:R-:W-:Y:S01]  /*30c0*/  LDSM.16.MT88.4 R76, [R116+0x6000] ;  /* 0x00600000744c783b */ /* 0x000fe20000004200 */
[----:B------:R-:W-:Y:S01]  /*30d0*/  FMNMX.FTZ R9, R42, R9, !PT ;  /* 0x000000092a097209 */ /* 0x000fe20007810000 */
[----:B------:R-:W-:Y:S01]  /*30e0*/  IMAD R136, R163, 0x10000, R163 ;  /* 0x00010000a3887824 */ /* 0x000fe200078e02a3 */
        /* <DEDUP_REMOVED lines=13> */
[----:B------:R-:W-:Y:S01]  /*31c0*/  LOP3.LUT R123, R0, UR28, RZ, 0x3c, !PT ;  /* 0x0000001c007b7c12 */ /* 0x000fe2000f8e3cff */
[----:B-1----:R-:W1:Y:S01]  /*31d0*/  SHFL.BFLY PT, R11, R2, 0x2, 0x1f ;  /* 0x0c401f00020b7f89 */ /* 0x002e6200000e0000 */
[----:B------:R-:W-:-:S02]  /*31e0*/  LOP3.LUT R13, R6, UR29, RZ, 0x3c, !PT ;  /* 0x0000001d060d7c12 */ /* 0x000fc4000f8e3cff */
[----:B------:R-:W-:Y:S02]  /*31f0*/  LOP3.LUT R104, R135, R123, RZ, 0x3c, !PT ;  /* 0x0000007b87687212 */ /* 0x000fe400078e3cff */
[----:B------:R-:W-:Y:S02]  /*3200*/  LOP3.LUT R8, R141, R13, RZ, 0x3c, !PT ;  /* 0x0000000d8d087212 */ /* 0x000fe400078e3cff */
[----:B------:R-:W-:Y:S01]  /*3210*/  IADD3 R6, R6, 0x1, RZ ;  /* 0x0000000106067810 */ /* 0x000fe20007ffe0ff */
[----:B------:R-:W-:-:S04]  /*3220*/  IMAD.WIDE.U32 R104, R104, -0x2daee0ad, RZ ;  /* 0xd2511f5368687825 */ /* 0x000fc800078e00ff */
[----:B------:R-:W-:Y:S01]  /*3230*/  IMAD.WIDE.U32 R102, R8, -0x326172a9, RZ ;  /* 0xcd9e8d5708667825 */ /* 0x000fe200078e00ff */
[----:B------:R-:W-:-:S04]  /*3240*/  LOP3.LUT R132, R105, UR15, R140, 0x96, !PT ;  /* 0x0000000f69847c12 */ /* 0x000fc8000f8e968c */
[----:B------:R-:W-:Y:S01]  /*3250*/  LOP3.LUT R8, R103, UR16, R134, 0x96, !PT ;  /* 0x0000001067087c12 */ /* 0x000fe2000f8e9686 */
[----:B------:R-:W-:-:S04]  /*3260*/  IMAD.WIDE.U32 R132, R132, -0x326172a9, RZ ;  /* 0xcd9e8d5784847825 */ /* 0x000fc800078e00ff */
[----:B------:R-:W-:Y:S01]  /*3270*/  IMAD.WIDE.U32 R156, R8, -0x2daee0ad, RZ ;  /* 0xd2511f53089c7825 */ /* 0x000fe200078e00ff */
[----:B------:R-:W-:Y:S02]  /*3280*/  LOP3.LUT R102, R133, UR14, R102, 0x96, !PT ;  /* 0x0000000e85667c12 */ /* 0x000fe4000f8e9666 */
[----:B-1----:R-:W-:Y:S02]  /*3290*/  FMNMX.FTZ R11, R2, R11, !PT ;  /* 0x0000000b020b7209 */ /* 0x002fe40007810000 */
[----:B------:R-:W1:Y:S01]  /*32a0*/  SHFL.BFLY PT, R2, R9, 0x2, 0x1f ;  /* 0x0c401f0009027f89 */ /* 0x000e6200000e0000 */
[----:B------:R-:W-:Y:S01]  /*32b0*/  IMAD.WIDE.U32 R102, R102, -0x2daee0ad, RZ ;  /* 0xd2511f5366667825 */ /* 0x000fe200078e00ff */
[----:B------:R-:W-:Y:S02]  /*32c0*/  LOP3.LUT R8, R157, UR13, R104, 0x96, !PT ;  /* 0x0000000d9d087c12 */ /* 0x000fe4000f8e9668 */
[----:B------:R-:W2:Y:S02]  /*32d0*/  SHFL.BFLY PT, R10, R11, 0x1, 0x1f ;  /* 0x0c201f000b0a7f89 */ /* 0x000ea400000e0000 */
[----:B------:R-:W-:Y:S01]  /*32e0*/  LOP3.LUT R156, R103, UR11, R156, 0x96, !PT ;  /* 0x0000000b679c7c12 */ /* 0x000fe2000f8e969c */
[----:B------:R-:W-:-:S04]  /*32f0*/  IMAD.WIDE.U32 R152, R8, -0x326172a9, RZ ;  /* 0xcd9e8d5708987825 */ /* 0x000fc800078e00ff */
[----:B------:R-:W-:Y:S01]  /*3300*/  IMAD.WIDE.U32 R156, R156, -0x326172a9, RZ ;  /* 0xcd9e8d579c9c7825 */ /* 0x000fe200078e00ff */
[----:B------:R-:W-:-:S04]  /*3310*/  LOP3.LUT R8, R153, UR12, R132, 0x96, !PT ;  /* 0x0000000c99087c12 */ /* 0x000fc8000f8e9684 */
[----:B------:R-:W-:-:S05]  /*3320*/  LOP3.LUT R152, R157, UR10, R152, 0x96, !PT ;  /* 0x0000000a9d987c12 */ /* 0x000fca000f8e9698 */
[----:B------:R-:W-:Y:S01]  /*3330*/  IMAD.WIDE.U32 R152, R152, -0x2daee0ad, RZ ;  /* 0xd2511f5398987825 */ /* 0x000fe200078e00ff */
[----:B-1----:R-:W-:-:S03]  /*3340*/  FMNMX.FTZ R2, R9, R2, !PT ;  /* 0x0000000209027209 */ /* 0x002fc60007810000 */
[----:B------:R-:W-:Y:S01]  /*3350*/  IMAD.WIDE.U32 R8, R8, -0x2daee0ad, RZ ;  /* 0xd2511f5308087825 */ /* 0x000fe200078e00ff */
[----:B--2---:R-:W-:-:S04]  /*3360*/  FMNMX.FTZ R0, R11, R10, !PT ;  /* 0x0000000a0b007209 */ /* 0x004fc80007810000 */
[----:B------:R-:W-:Y:S02]  /*3370*/  LOP3.LUT R102, R9, UR9, R102, 0x96, !PT ;  /* 0x0000000909667c12 */ /* 0x000fe4000f8e9666 */
[C---:B------:R-:W-:Y:S01]  /*3380*/  FSETP.NEU.FTZ.AND P0, PT, R0.reuse, -INF , PT ;  /* 0xff8000000000780b */ /* 0x040fe20003f1d000 */
[----:B------:R-:W-:Y:S01]  /*3390*/  FMUL.FTZ R66, R0, c[0x0][0x23c] ;  /* 0x00008f0000427a20 */ /* 0x000fe20000410000 */
[----:B------:R-:W-:Y:S01]  /*33a0*/  LOP3.LUT R100, R153, UR7, R8, 0x96, !PT ;  /* 0x0000000799647c12 */ /* 0x000fe2000f8e9608 */
[----:B------:R-:W-:-:S03]  /*33b0*/  IMAD.WIDE.U32 R102, R102, -0x326172a9, RZ ;  /* 0xcd9e8d5766667825 */ /* 0x000fc600078e00ff */
[----:B------:R-:W-:Y:S01]  /*33c0*/  FSEL R66, R66, RZ, P0 ;  /* 0x000000ff42427208 */ /* 0x000fe20000000000 */
[----:B------:R-:W-:Y:S01]  /*33d0*/  IMAD.WIDE.U32 R100, R100, -0x326172a9, RZ ;  /* 0xcd9e8d5764647825 */ /* 0x000fe200078e00ff */
[----:B------:R-:W-:-:S03]  /*33e0*/  LOP3.LUT R156, R103, UR8, R156, 0x96, !PT ;  /* 0x00000008679c7c12 */ /* 0x000fc6000f8e969c */
[--C-:B------:R-:W-:Y:S01]  /*33f0*/  FFMA.FTZ R144, R5, c[0x0][0x23c], -R66.reuse ;  /* 0x00008f0005907a23 */ /* 0x100fe20000010842 */
[----:B------:R-:W-:Y:S01]  /*3400*/  LOP3.LUT R8, R100, 0xffff, RZ, 0xc0, !PT ;  /* 0x0000ffff64087812 */ /* 0x000fe200078ec0ff */
[----:B------:R-:W1:Y:S01]  /*3410*/  SHFL.BFLY PT, R5, R2, 0x1, 0x1f ;  /* 0x0c201f0002057f89 */ /* 0x000e6200000e0000 */
[----:B------:R-:W-:Y:S01]  /*3420*/  FFMA.FTZ R148, R70, c[0x0][0x23c], -R66 ;  /* 0x00008f0046947a23 */ /* 0x000fe20000010842 */
[----:B------:R-:W-:Y:S01]  /*3430*/  LOP3.LUT R9, R101, UR17, R102, 0x96, !PT ;  /* 0x0000001165097c12 */ /* 0x000fe2000f8e9666 */
[--C-:B------:R-:W-:Y:S01]  /*3440*/  FFMA.FTZ R145, R71, c[0x0][0x23c], -R66.reuse ;  /* 0x00008f0047917a23 */ /* 0x100fe20000010842 */
[----:B------:R-:W-:Y:S01]  /*3450*/  MUFU.EX2 R144, R144 ;  /* 0x0000009000907308 */ /* 0x000fe20000000800 */
[----:B------:R-:W-:Y:S01]  /*3460*/  FFMA.FTZ R67, R21, c[0x0][0x23c], -R66 ;  /* 0x00008f0015437a23 */ /* 0x000fe20000010842 */
[----:B------:R-:W-:Y:S01]  /*3470*/  SHF.R.U32.HI R8, RZ, 0x8, R8 ;  /* 0x00000008ff087819 */ /* 0x000fe20000011608 */
[----:B------:R-:W-:Y:S01]  /*3480*/  FFMA.FTZ R32, R25, c[0x0][0x23c], -R66 ;  /* 0x00008f0019207a23 */ /* 0x000fe20000010842 */
[----:B------:R-:W-:Y:S01]  /*3490*/  LOP3.LUT R25, R100, 0xff, RZ, 0xc0, !PT ;  /* 0x000000ff64197812 */ /* 0x000fe200078ec0ff */
[----:B------:R-:W-:Y:S01]  /*34a0*/  IMAD.WIDE.U32 R156, R156, -0x2daee0ad, RZ ;  /* 0xd2511f539c9c7825 */ /* 0x000fe200078e00ff */
[----:B------:R-:W-:-:S02]  /*34b0*/  SHF.R.U32.HI R10, RZ, 0x10, R9 ;  /* 0x00000010ff0a7819 */ /* 0x000fc40000011609 */
[----:B------:R-:W-:Y:S01]  /*34c0*/  MUFU.EX2 R148, R148 ;  /* 0x0000009400947308 */ /* 0x000fe20000000800 */
[----:B------:R-:W-:Y:S01]  /*34d0*/  PRMT R25, R25, 0x5410, R8 ;  /* 0x0000541019197816 */ /* 0x000fe20000000008 */
[--C-:B------:R-:W-:Y:S01]  /*34e0*/  FFMA.FTZ R147, R7, c[0x0][0x23c], -R66.reuse ;  /* 0x00008f0007937a23 */ /* 0x100fe20000010842 */
[----:B------:R-:W-:Y:S01]  /*34f0*/  LOP3.LUT R8, R156, 0xffff, RZ, 0xc0, !PT ;  /* 0x0000ffff9c087812 */ /* 0x000fe200078ec0ff */
[--C-:B------:R-:W-:Y:S01]  /*3500*/  FFMA.FTZ R31, R23, c[0x0][0x23c], -R66.reuse ;  /* 0x00008f00171f7a23 */ /* 0x100fe20000010842 */
[----:B------:R-:W-:Y:S01]  /*3510*/  LOP3.LUT R14, R9, 0xffff, RZ, 0xc0, !PT ;  /* 0x0000ffff090e7812 */ /* 0x000fe200078ec0ff */
[--C-:B------:R-:W-:Y:S01]  /*3520*/  FFMA.FTZ R98, R63, c[0x0][0x23c], -R66.reuse ;  /* 0x00008f003f627a23 */ /* 0x100fe20000010842 */
[----:B------:R-:W-:Y:S01]  /*3530*/  LOP3.LUT R11, R9, 0xff, RZ, 0xc0, !PT ;  /* 0x000000ff090b7812 */ /* 0x000fe200078ec0ff */
[----:B------:R-:W2:Y:S01]  /*3540*/  MUFU.EX2 R145, R145 ;  /* 0x0000009100917308 */ /* 0x000ea20000000800 */
[----:B------:R-:W-:Y:S01]  /*3550*/  SHF.R.U32.HI R9, RZ, 0x18, R9 ;  /* 0x00000018ff097819 */ /* 0x000fe20000011609 */
[--C-:B------:R-:W-:Y:S01]  /*3560*/  HSET2.LE.AND R25, R25, R136.reuse, PT ;  /* 0x0000008819197233 */ /* 0x100fe20003803000 */
[----:B------:R-:W-:Y:S01]  /*3570*/  LOP3.LUT R10, R10, 0xff, RZ, 0xc0, !PT ;  /* 0x000000ff0a0a7812 */ /* 0x000fe200078ec0ff */
[--C-:B------:R-:W-:Y:S01]  /*3580*/  FFMA.FTZ R115, R61, c[0x0][0x23c], -R66.reuse ;  /* 0x00008f003d737a23 */ /* 0x100fe20000010842 */
[----:B-1----:R-:W-:Y:S01]  /*3590*/  FMNMX.FTZ R2, R2, R5, !PT ;  /* 0x0000000502027209 */ /* 0x002fe20007810000 */
[----:B------:R-:W-:Y:S01]  /*35a0*/  FFMA.FTZ R114, R59, c[0x0][0x23c], -R66 ;  /* 0x00008f003b727a23 */ /* 0x000fe20000010842 */
[----:B------:R-:W-:Y:S01]  /*35b0*/  SHF.R.U32.HI R12, RZ, 0x10, R100 ;  /* 0x00000010ff0c7819 */ /* 0x000fe20000011664 */
[----:B------:R-:W1:Y:S01]  /*35c0*/  MUFU.EX2 R67, R67 ;  /* 0x0000004300437308 */ /* 0x000e620000000800 */
[C---:B------:R-:W-:Y:S01]  /*35d0*/  FSETP.NEU.FTZ.AND P0, PT, R2.reuse, -INF , PT ;  /* 0xff8000000200780b */ /* 0x040fe20003f1d000 */
[----:B------:R-:W-:Y:S01]  /*35e0*/  FMUL.FTZ R143, R2, c[0x0][0x23c] ;  /* 0x00008f00028f7a20 */ /* 0x000fe20000410000 */
[----:B------:R-:W-:Y:S01]  /*35f0*/  LOP3.LUT R13, R156, 0xff, RZ, 0xc0, !PT ;  /* 0x000000ff9c0d7812 */ /* 0x000fe200078ec0ff */
[----:B------:R-:W-:Y:S01]  /*3600*/  FFMA.FTZ R113, R57, c[0x0][0x23c], -R66 ;  /* 0x00008f0039717a23 */ /* 0x000fe20000010842 */
[----:B------:R-:W-:Y:S01]  /*3610*/  SHF.R.U32.HI R8, RZ, 0x8, R8 ;  /* 0x00000008ff087819 */ /* 0x000fe20000011608 */
[--C-:B------:R-:W-:Y:S01]  /*3620*/  FFMA.FTZ R112, R55, c[0x0][0x23c], -R66.reuse ;  /* 0x00008f0037707a23 */ /* 0x100fe20000010842 */
[----:B------:R-:W-:Y:S01]  /*3630*/  FSEL R143, R143, RZ, P0 ;  /* 0x000000ff8f8f7208 */ /* 0x000fe20000000000 */
[----:B------:R-:W-:Y:S01]  /*3640*/  MUFU.EX2 R147, R147 ;  /* 0x0000009300937308 */ /* 0x000fe20000000800 */
[----:B--2---:R-:W-:Y:S01]  /*3650*/  F2FP.PACK_AB R35, R145, R148 ;  /* 0x000000949123723e */ /* 0x004fe200000000ff */
[----:B------:R-:W-:Y:S01]  /*3660*/  FFMA.FTZ R111, R41, c[0x0][0x23c], -R66 ;  /* 0x00008f00296f7a23 */ /* 0x000fe20000010842 */
[----:B------:R-:W-:Y:S01]  /*3670*/  PRMT R9, R10, 0x5410, R9 ;  /* 0x000054100a097816 */ /* 0x000fe20000000009 */
[--C-:B------:R-:W-:Y:S01]  /*3680*/  FFMA.FTZ R150, R68, c[0x0][0x23c], -R143.reuse ;  /* 0x00008f0044967a23 */ /* 0x100fe2000001088f */
[----:B------:R-:W-:Y:S01]  /*3690*/  SHF.R.U32.HI R7, RZ, 0x18, R100 ;  /* 0x00000018ff077819 */ /* 0x000fe20000011664 */
[--C-:B------:R-:W-:Y:S01]  /*36a0*/  FFMA.FTZ R149, R28, c[0x0][0x23c], -R143.reuse ;  /* 0x00008f001c957a23 */ /* 0x100fe2000001088f */
[----:B------:R-:W-:Y:S01]  /*36b0*/  LOP3.LUT R12, R12, 0xff, RZ, 0xc0, !PT ;  /* 0x000000ff0c0c7812 */ /* 0x000fe200078ec0ff */
[--C-:B------:R-:W-:Y:S01]  /*36c0*/  FFMA.FTZ R142, R30, c[0x0][0x23c], -R143.reuse ;  /* 0x00008f001e8e7a23 */ /* 0x100fe2000001088f */
[----:B------:R-:W-:Y:S01]  /*36d0*/  SHF.R.U32.HI R14, RZ, 0x8, R14 ;  /* 0x00000008ff0e7819 */ /* 0x000fe2000001160e */
[--C-:B------:R-:W-:Y:S01]  /*36e0*/  FFMA.FTZ R137, R22, c[0x0][0x23c], -R143.reuse ;  /* 0x00008f0016897a23 */ /* 0x100fe2000001088f */
[----:B------:R-:W-:Y:S01]  /*36f0*/  MUFU.EX2 R150, R150 ;  /* 0x0000009600967308 */ /* 0x000fe20000000800 */
[--C-:B------:R-:W-:Y:S01]  /*3700*/  FFMA.FTZ R146, R64, c[0x0][0x23c], -R143.reuse ;  /* 0x00008f0040927a23 */ /* 0x100fe2000001088f */
[----:B------:R-:W-:Y:S01]  /*3710*/  PRMT R13, R13, 0x5410, R8 ;  /* 0x000054100d0d7816 */ /* 0x000fe20000000008 */
[--C-:B------:R-:W-:Y:S01]  /*3720*/  FFMA.FTZ R33, R24, c[0x0][0x23c], -R143.reuse ;  /* 0x00008f0018217a23 */ /* 0x100fe2000001088f */
[----:B------:R-:W-:Y:S01]  /*3730*/  PRMT R34, R35, 0x7632, R34 ;  /* 0x0000763223227816 */ /* 0x000fe20000000022 */
[--C-:B------:R-:W-:Y:S01]  /*3740*/  FFMA.FTZ R91, R60, c[0x0][0x23c], -R143.reuse ;  /* 0x00008f003c5b7a23 */ /* 0x100fe2000001088f */
[----:B------:R-:W-:Y:S01]  /*3750*/  LOP3.LUT R8, R157, UR18, R152, 0x96, !PT ;  /* 0x000000129d087c12 */ /* 0x000fe2000f8e9698 */
[----:B------:R-:W-:Y:S01]  /*3760*/  FFMA.FTZ R90, R26, c[0x0][0x23c], -R143 ;  /* 0x00008f001a5a7a23 */ /* 0x000fe2000001088f */
[----:B------:R-:W2:Y:S01]  /*3770*/  MUFU.EX2 R149, R149 ;  /* 0x0000009500957308 */ /* 0x000ea20000000800 */
[----:B-1----:R-:W-:Y:S01]  /*3780*/  F2FP.PACK_AB R30, R67, R144 ;  /* 0x00000090431e723e */ /* 0x002fe200000000ff */
[--C-:B------:R-:W-:Y:S01]  /*3790*/  HSET2.LE.AND R69, R9, R136.reuse, PT ;  /* 0x0000008809457233 */ /* 0x100fe20003803000 */
[----:B------:R-:W-:Y:S01]  /*37a0*/  PRMT R7, R12, 0x5410, R7 ;  /* 0x000054100c077816 */ /* 0x000fe20000000007 */
[--C-:B------:R-:W-:Y:S01]  /*37b0*/  FFMA.FTZ R127, R56, c[0x0][0x23c], -R143.reuse ;  /* 0x00008f00387f7a23 */ /* 0x100fe2000001088f */
[----:B------:R-:W-:Y:S01]  /*37c0*/  PRMT R11, R11, 0x5410, R14 ;  /* 0x000054100b0b7816 */ /* 0x000fe2000000000e */
[--C-:B------:R-:W-:Y:S01]  /*37d0*/  HSET2.LE.AND R14, R13, R136.reuse, PT ;  /* 0x000000880d0e7233 */ /* 0x100fe20003803000 */
[----:B------:R-:W-:Y:S01]  /*37e0*/  PRMT R4, R35, 0x5410, R34 ;  /* 0x0000541023047816 */ /* 0x000fe20000000022 */
[----:B------:R-:W-:Y:S01]  /*37f0*/  MUFU.EX2 R142, R142 ;  /* 0x0000008e008e7308 */ /* 0x000fe20000000800 */
[----:B------:R-:W-:Y:S01]  /*3800*/  LOP3.LUT R10, R8, 0xffff, RZ, 0xc0, !PT ;  /* 0x0000ffff080a7812 */ /* 0x000fe200078ec0ff */
[--C-:B------:R-:W-:Y:S01]  /*3810*/  HSET2.LE.AND R11, R11, R136.reuse, PT ;  /* 0x000000880b0b7233 */ /* 0x100fe20003803000 */
[----:B------:R-:W-:Y:S01]  /*3820*/  SHF.R.U32.HI R81, RZ, 0x10, R8 ;  /* 0x00000010ff517819 */ /* 0x000fe20000011608 */
[----:B------:R-:W-:Y:S01]  /*3830*/  FFMA.FTZ R126, R42, c[0x0][0x23c], -R143 ;  /* 0x00008f002a7e7a23 */ /* 0x000fe2000001088f */
[----:B------:R-:W-:Y:S01]  /*3840*/  PRMT R29, R30, 0x7632, R29 ;  /* 0x000076321e1d7816 */ /* 0x000fe2000000001d */
[--C-:B------:R-:W-:Y:S01]  /*3850*/  FFMA.FTZ R125, R52, c[0x0][0x23c], -R143.reuse ;  /* 0x00008f00347d7a23 */ /* 0x100fe2000001088f */
[----:B------:R-:W-:Y:S01]  /*3860*/  LOP3.LUT R5, R8, 0xff, RZ, 0xc0, !PT ;  /* 0x000000ff08057812 */ /* 0x000fe200078ec0ff */
[----:B------:R-:W1:Y:S01]  /*3870*/  MUFU.EX2 R137, R137 ;  /* 0x0000008900897308 */ /* 0x000e620000000800 */
[----:B--2---:R-:W-:Y:S01]  /*3880*/  F2FP.PACK_AB R88, R149, R150 ;  /* 0x000000969558723e */ /* 0x004fe200000000ff */
[----:B------:R-:W-:Y:S01]  /*3890*/  FFMA.FTZ R124, R40, c[0x0][0x23c], -R143 ;  /* 0x00008f00287c7a23 */ /* 0x000fe2000001088f */
[----:B------:R-:W-:Y:S01]  /*38a0*/  LOP3.LUT R69, R69, R4, RZ, 0xc0, !PT ;  /* 0x0000000445457212 */ /* 0x000fe200078ec0ff */
[----:B------:R-:W-:Y:S01]  /*38b0*/  HSET2.LE.AND R4, R7, R136, PT ;  /* 0x0000008807047233 */ /* 0x000fe20003803000 */
[----:B------:R-:W-:Y:S01]  /*38c0*/  PRMT R89, R88, 0x7632, R89 ;  /* 0x0000763258597816 */ /* 0x000fe20000000059 */
[--C-:B------:R-:W-:Y:S01]  /*38d0*/  FFMA.FTZ R121, R48, c[0x0][0x23c], -R143.reuse ;  /* 0x00008f0030797a23 */ /* 0x100fe2000001088f */
[----:B------:R-:W-:Y:S01]  /*38e0*/  SHF.R.U32.HI R10, RZ, 0x8, R10 ;  /* 0x00000008ff0a7819 */ /* 0x000fe2000001160a */
[----:B------:R-:W2:Y:S01]  /*38f0*/  MUFU.EX2 R32, R32 ;  /* 0x0000002000207308 */ /* 0x000ea20000000800 */
[----:B------:R-:W-:Y:S01]  /*3900*/  SHF.R.U32.HI R8, RZ, 0x18, R8 ;  /* 0x00000018ff087819 */ /* 0x000fe20000011608 */
[----:B------:R-:W-:Y:S01]  /*3910*/  FFMA.FTZ R120, R20, c[0x0][0x23c], -R143 ;  /* 0x00008f0014787a23 */ /* 0x000fe2000001088f */
[----:B------:R-:W-:Y:S01]  /*3920*/  LOP3.LUT R81, R81, 0xff, RZ, 0xc0, !PT ;  /* 0x000000ff51517812 */ /* 0x000fe200078ec0ff */
[----:B------:R-:W-:Y:S01]  /*3930*/  FFMA.FTZ R110, R43, c[0x0][0x23c], -R66 ;  /* 0x00008f002b6e7a23 */ /* 0x000fe20000010842 */
[----:B------:R-:W-:Y:S01]  /*3940*/  PRMT R68, R88, 0x5410, R89 ;  /* 0x0000541058447816 */ /* 0x000fe20000000059 */
[----:B------:R-:W-:Y:S01]  /*3950*/  FADD.FTZ R149, R150, R149 ;  /* 0x0000009596957221 */ /* 0x000fe20000010000 */
[----:B------:R-:W-:Y:S01]  /*3960*/  PRMT R71, R30, 0x5410, R29 ;  /* 0x000054101e477816 */ /* 0x000fe2000000001d */
[----:B------:R-:W-:Y:S01]  /*3970*/  MUFU.EX2 R146, R146 ;  /* 0x0000009200927308 */ /* 0x000fe20000000800 */
[----:B-1----:R-:W-:Y:S01]  /*3980*/  F2FP.PACK_AB R96, R137, R142 ;  /* 0x0000008e8960723e */ /* 0x002fe200000000ff */
[----:B------:R-:W-:Y:S01]  /*3990*/  FADD.FTZ R145, R148, R145 ;  /* 0x0000009194917221 */ /* 0x000fe20000010000 */
[----:B------:R-:W-:Y:S01]  /*39a0*/  PRMT R5, R5, 0x5410, R10 ;  /* 0x0000541005057816 */ /* 0x000fe2000000000a */
[----:B------:R-:W-:Y:S01]  /*39b0*/  FFMA.FTZ R148, R19, c[0x0][0x23c], -R66 ;  /* 0x00008f0013947a23 */ /* 0x000fe20000010842 */
[----:B------:R-:W-:-:S02]  /*39c0*/  PRMT R95, R96, 0x7632, R95 ;  /* 0x00007632605f7816 */ /* 0x000fc4000000005f */
[----:B------:R-:W-:Y:S01]  /*39d0*/  PRMT R81, R81, 0x5410, R8 ;  /* 0x0000541051517816 */ /* 0x000fe20000000008 */
[----:B------:R-:W1:Y:S01]  /*39e0*/  MUFU.EX2 R33, R33 ;  /* 0x0000002100217308 */ /* 0x000e620000000800 */
[----:B------:R-:W-:Y:S02]  /*39f0*/  PRMT R70, R96, 0x5410, R95 ;  /* 0x0000541060467816 */ /* 0x000fe4000000005f */
[----:B------:R-:W-:Y:S01]  /*3a00*/  LOP3.LUT R68, R11, R68, RZ, 0xc0, !PT ;  /* 0x000000440b447212 */ /* 0x000fe200078ec0ff */
[----:B------:R-:W-:Y:S01]  /*3a10*/  HSET2.LE.AND R81, R81, R136, PT ;  /* 0x0000008851517233 */ /* 0x000fe20003803000 */
[----:B------:R-:W-:Y:S01]  /*3a20*/  LOP3.LUT R70, R25, R70, RZ, 0xc0, !PT ;  /* 0x0000004619467212 */ /* 0x000fe200078ec0ff */
[----:B------:R-:W3:Y:S01]  /*3a30*/  LDSM.16.MT88.4 R8, [R116+0x6400] ;  /* 0x006400007408783b */ /* 0x000ee20000004200 */
[----:B------:R-:W-:Y:S01]  /*3a40*/  LOP3.LUT R71, R4, R71, RZ, 0xc0, !PT ;  /* 0x0000004704477212 */ /* 0x000fe200078ec0ff */
[----:B------:R-:W-:Y:S01]  /*3a50*/  MUFU.EX2 R91, R91 ;  /* 0x0000005b005b7308 */ /* 0x000fe20000000800 */
[----:B------:R-:W-:-:S02]  /*3a60*/  SHF.R.U32.HI R15, RZ, 0x10, R156 ;  /* 0x00000010ff0f7819 */ /* 0x000fc4000001169c */
[----:B------:R-:W-:Y:S02]  /*3a70*/  SHF.R.U32.HI R12, RZ, 0x18, R156 ;  /* 0x00000018ff0c7819 */ /* 0x000fe4000001169c */
[----:B------:R-:W-:Y:S01]  /*3a80*/  LOP3.LUT R15, R15, 0xff, RZ, 0xc0, !PT ;  /* 0x000000ff0f0f7812 */ /* 0x000fe200078ec0ff */
[----:B------:R-:W-:Y:S01]  /*3a90*/  HMMA.16816.F32 R72, R68, R76, RZ ;  /* 0x0000004c4448723c */ /* 0x000fe200000018ff */
[----:B--2---:R-:W-:Y:S01]  /*3aa0*/  F2FP.PACK_AB R24, R32, R147 ;  /* 0x000000932018723e */ /* 0x004fe200000000ff */
[----:B------:R-:W2:Y:S01]  /*3ab0*/  MUFU.EX2 R90, R90 ;  /* 0x0000005a005a7308 */ /* 0x000ea20000000800 */
[----:B-1----:R-:W-:Y:S02]  /*3ac0*/  F2FP.PACK_AB R22, R33, R146 ;  /* 0x000000922116723e */ /* 0x002fe400000000ff */
[----:B------:R-:W-:Y:S01]  /*3ad0*/  PRMT R15, R15, 0x5410, R12 ;  /* 0x000054100f0f7816 */ /* 0x000fe2000000000c */
[----:B------:R-:W-:Y:S01]  /*3ae0*/  HSET2.LE.AND R12, R5, R136, PT ;  /* 0x00000088050c7233 */ /* 0x000fe20003803000 */
[----:B------:R-:W-:-:S02]  /*3af0*/  LOP3.LUT R77, R6, UR29, RZ, 0x3c, !PT ;  /* 0x0000001d064d7c12 */ /* 0x000fc4000f8e3cff */
[----:B------:R-:W1:Y:S01]  /*3b00*/  LDSM.16.MT88.4 R4, [R86+0x6400] ;  /* 0x006400005604783b */ /* 0x000e620000004200 */
[----:B------:R-:W-:Y:S01]  /*3b10*/  MUFU.EX2 R31, R31 ;  /* 0x0000001f001f7308 */ /* 0x000fe20000000800 */
[----:B------:R-:W-:Y:S01]  /*3b20*/  PRMT R21, R22, 0x7632, R21 ;  /* 0x0000763216157816 */ /* 0x000fe20000000015 */
[----:B------:R-:W-:Y:S01]  /*3b30*/  HSET2.LE.AND R106, R15, R136, PT ;  /* 0x000000880f6a7233 */ /* 0x000fe20003803000 */
[----:B------:R-:W-:Y:S02]  /*3b40*/  PRMT R23, R24, 0x7632, R23 ;  /* 0x0000763218177816 */ /* 0x000fe40000000017 */
[----:B------:R-:W-:Y:S02]  /*3b50*/  LOP3.LUT R80, R141, R77, RZ, 0x3c, !PT ;  /* 0x0000004d8d507212 */ /* 0x000fe400078e3cff */
[----:B------:R-:W-:Y:S01]  /*3b60*/  PRMT R83, R22, 0x5410, R21 ;  /* 0x0000541016537816 */ /* 0x000fe20000000015 */
[----:B------:R-:W4:Y:S01]  /*3b70*/  MUFU.EX2 R98, R98 ;  /* 0x0000006200627308 */ /* 0x000f220000000800 */
[----:B--2---:R-:W-:Y:S01]  /*3b80*/  F2FP.PACK_AB R26, R90, R91 ;  /* 0x0000005b5a1a723e */ /* 0x004fe200000000ff */
[----:B------:R-:W-:Y:S01]  /*3b90*/  IMAD.WIDE.U32 R108, R80, -0x326172a9, RZ ;  /* 0xcd9e8d57506c7825 */ /* 0x000fe200078e00ff */
[----:B------:R-:W-:Y:S01]  /*3ba0*/  PRMT R82, R24, 0x5410, R23 ;  /* 0x0000541018527816 */ /* 0x000fe20000000017 */
[----:B------:R-:W-:Y:S01]  /*3bb0*/  HMMA.16816.F32 R76, R68, R78, RZ ;  /* 0x0000004e444c723c */ /* 0x000fe200000018ff */
[----:B------:R-:W-:-:S02]  /*3bc0*/  PRMT R25, R26, 0x7632, R25 ;  /* 0x000076321a197816 */ /* 0x000fc40000000019 */
[----:B------:R-:W-:Y:S01]  /*3bd0*/  LOP3.LUT R12, R12, R83, RZ, 0xc0, !PT ;  /* 0x000000530c0c7212 */ /* 0x000fe200078ec0ff */
[----:B------:R-:W-:Y:S01]  /*3be0*/  MUFU.EX2 R127, R127 ;  /* 0x0000007f007f7308 */ /* 0x000fe20000000800 */
[----:B------:R-:W-:Y:S02]  /*3bf0*/  PRMT R15, R26, 0x5410, R25 ;  /* 0x000054101a0f7816 */ /* 0x000fe40000000019 */
[----:B------:R-:W-:Y:S02]  /*3c00*/  LOP3.LUT R13, R81, R82, RZ, 0xc0, !PT ;  /* 0x00000052510d7212 */ /* 0x000fe400078ec0ff */
[----:B------:R-:W-:Y:S01]  /*3c10*/  LOP3.LUT R14, R14, R15, RZ, 0xc0, !PT ;  /* 0x0000000f0e0e7212 */ /* 0x000fe200078ec0ff */
[----:B------:R-:W-:Y:S01]  /*3c20*/  HMMA.16816.F32 R80, R68, R36, RZ ;  /* 0x000000244450723c */ /* 0x000fe200000018ff */
[----:B------:R-:W-:Y:S01]  /*3c30*/  SHF.R.U32.HI R159, RZ, 0x10, R100 ;  /* 0x00000010ff9f7819 */ /* 0x000fe20000011664 */
[----:B------:R-:W2:Y:S01]  /*3c40*/  MUFU.EX2 R126, R126 ;  /* 0x0000007e007e7308 */ /* 0x000ea20000000800 */
[----:B----4-:R-:W-:-:S02]  /*3c50*/  F2FP.PACK_AB R28, R98, R31 ;  /* 0x0000001f621c723e */ /* 0x010fc400000000ff */
[----:B------:R-:W-:Y:S02]  /*3c60*/  LOP3.LUT R152, R157, UR18, R152, 0x96, !PT ;  /* 0x000000129d987c12 */ /* 0x000fe4000f8e9698 */
[C---:B------:R-:W-:Y:S02]  /*3c70*/  PRMT R27, R28.reuse, 0x7632, R27 ;  /* 0x000076321c1b7816 */ /* 0x040fe4000000001b */
[----:B------:R-:W-:Y:S01]  /*3c80*/  LOP3.LUT R37, R109, UR16, R134, 0x96, !PT ;  /* 0x000000106d257c12 */ /* 0x000fe2000f8e9686 */
[----:B------:R-:W-:Y:S01]  /*3c90*/  MUFU.EX2 R115, R115 ;  /* 0x0000007300737308 */ /* 0x000fe20000000800 */
[----:B------:R-:W-:Y:S02]  /*3ca0*/  PRMT R15, R28, 0x5410, R27 ;  /* 0x000054101c0f7816 */ /* 0x000fe4000000001b */
[----:B------:R-:W-:Y:S01]  /*3cb0*/  LOP3.LUT R36, R133, UR14, R108, 0x96, !PT ;  /* 0x0000000e85247c12 */ /* 0x000fe2000f8e966c */
[----:B------:R-:W-:Y:S01]  /*3cc0*/  IMAD.WIDE.U32 R108, R37, -0x2daee0ad, RZ ;  /* 0xd2511f53256c7825 */ /* 0x000fe200078e00ff */
[----:B------:R-:W-:-:S03]  /*3cd0*/  LOP3.LUT R15, R106, R15, RZ, 0xc0, !PT ;  /* 0x0000000f6a0f7212 */ /* 0x000fc600078ec0ff */
[----:B------:R-:W-:Y:S01]  /*3ce0*/  IMAD.WIDE.U32 R106, R36, -0x2daee0ad, RZ ;  /* 0xd2511f53246a7825 */ /* 0x000fe200078e00ff */
[----:B------:R-:W-:Y:S01]  /*3cf0*/  LOP3.LUT R104, R109, UR13, R104, 0x96, !PT ;  /* 0x0000000d6d687c12 */ /* 0x000fe2000f8e9668 */
[----:B------:R-:W-:Y:S01]  /*3d00*/  HMMA.16816.F32 R36, R68, R38, RZ ;  /* 0x000000264424723c */ /* 0x000fe200000018ff */
[----:B------:R-:W4:Y:S02]  /*3d10*/  MUFU.EX2 R114, R114 ;  /* 0x0000007200727308 */ /* 0x000f240000000800 */
[----:B------:R-:W-:Y:S01]  /*3d20*/  LOP3.LUT R108, R107, UR11, R108, 0x96, !PT ;  /* 0x0000000b6b6c7c12 */ /* 0x000fe2000f8e966c */
[----:B------:R-:W-:-:S04]  /*3d30*/  IMAD.WIDE.U32 R160, R104, -0x326172a9, RZ ;  /* 0xcd9e8d5768a07825 */ /* 0x000fc800078e00ff */
[----:B------:R-:W-:Y:S01]  /*3d40*/  IMAD.WIDE.U32 R108, R108, -0x326172a9, RZ ;  /* 0xcd9e8d576c6c7825 */ /* 0x000fe200078e00ff */
[C---:B---3--:R-:W-:Y:S01]  /*3d50*/  HMMA.16816.F32 R72, R12.reuse, R8, R72 ;  /* 0x000000080c48723c */ /* 0x048fe20000001848 */
[----:B------:R-:W-:Y:S03]  /*3d60*/  MUFU.EX2 R125, R125 ;  /* 0x0000007d007d7308 */ /* 0x000fe60000000800 */
[C-C-:B------:R-:W-:Y:S02]  /*3d70*/  LOP3.LUT R104, R109.reuse, UR10, R160.reuse, 0x96, !PT ;  /* 0x0000000a6d687c12 */ /* 0x140fe4000f8e96a0 */
[----:B------:R-:W-:Y:S02]  /*3d80*/  LOP3.LUT R160, R109, UR10, R160, 0x96, !PT ;  /* 0x0000000a6da07c12 */ /* 0x000fe4000f8e96a0 */
[C-C-:B------:R-:W-:Y:S01]  /*3d90*/  LOP3.LUT R8, R161.reuse, UR12, R132.reuse, 0x96, !PT ;  /* 0x0000000ca1087c12 */ /* 0x140fe2000f8e9684 */
[----:B------:R-:W-:Y:S01]  /*3da0*/  HMMA.16816.F32 R76, R12, R10, R76 ;  /* 0x0000000a0c4c723c */ /* 0x000fe2000000184c */
[----:B------:R-:W-:Y:S01]  /*3db0*/  IMAD.WIDE.U32 R104, R104, -0x2daee0ad, RZ ;  /* 0xd2511f5368687825 */ /* 0x000fe200078e00ff */
[----:B------:R-:W-:Y:S01]  /*3dc0*/  LOP3.LUT R9, R161, UR12, R132, 0x96, !PT ;  /* 0x0000000ca1097c12 */ /* 0x000fe2000f8e9684 */
[----:B------:R-:W3:Y:S02]  /*3dd0*/  MUFU.EX2 R124, R124 ;  /* 0x0000007c007c7308 */ /* 0x000ee40000000800 */
[----:B------:R-:W-:-:S03]  /*3de0*/  IMAD.WIDE.U32 R160, R160, -0x2daee0ad, RZ ;  /* 0xd2511f53a0a07825 */ /* 0x000fc600078e00ff */
[C---:B-1----:R-:W-:Y:S01]  /*3df0*/  HMMA.16816.F32 R80, R12.reuse, R4, R80 ;  /* 0x000000040c50723c */ /* 0x042fe20000001850 */
[----:B------:R-:W-:Y:S02]  /*3e00*/  IMAD.WIDE.U32 R10, R8, -0x2daee0ad, RZ ;  /* 0xd2511f53080a7825 */ /* 0x000fe400078e00ff */
[----:B------:R-:W-:Y:S02]  /*3e10*/  MUFU.EX2 R113, R113 ;  /* 0x0000007100717308 */ /* 0x000fe40000000800 */
[----:B------:R-:W-:Y:S01]  /*3e20*/  IMAD R9, R9, -0x2daee0ad, RZ ;  /* 0xd2511f5309097824 */ /* 0x000fe200078e02ff */
[----:B------:R-:W-:Y:S02]  /*3e30*/  LOP3.LUT R8, R105, UR7, R10, 0x96, !PT ;  /* 0x0000000769087c12 */ /* 0x000fe4000f8e960a */
[----:B------:R-:W-:Y:S01]  /*3e40*/  LOP3.LUT R4, R11, UR9, R106, 0x96, !PT ;  /* 0x000000090b047c12 */ /* 0x000fe2000f8e966a */
[----:B------:R-:W-:Y:S01]  /*3e50*/  HMMA.16816.F32 R36, R12, R6, R36 ;  /* 0x000000060c24723c */ /* 0x000fe20000001824 */
[----:B------:R-:W-:Y:S01]  /*3e60*/  LOP3.LUT R5, R101, UR17, R102, 0x96, !PT ;  /* 0x0000001165057c12 */ /* 0x000fe2000f8e9666 */
[----:B------:R-:W-:Y:S01]  /*3e70*/  IMAD.WIDE.U32 R102, R8, -0x326172a9, RZ ;  /* 0xcd9e8d5708667825 */ /* 0x000fe200078e00ff */
[----:B------:R-:W-:Y:S01]  /*3e80*/  LOP3.LUT R8, R100, 0xff, RZ, 0xc0, !PT ;  /* 0x000000ff64087812 */ /* 0x000fe200078ec0ff */
[----:B------:R-:W1:Y:S02]  /*3e90*/  MUFU.EX2 R112, R112 ;  /* 0x0000007000707308 */ /* 0x000e640000000800 */
[----:B------:R-:W-:Y:S01]  /*3ea0*/  IMAD.WIDE.U32 R154, R4, -0x326172a9, RZ ;  /* 0xcd9e8d57049a7825 */ /* 0x000fe200078e00ff */
[----:B------:R-:W-:-:S02]  /*3eb0*/  LOP3.LUT R6, R161, UR7, R9, 0x96, !PT ;  /* 0x00000007a1067c12 */ /* 0x000fc4000f8e9609 */
[C---:B------:R-:W-:Y:S02]  /*3ec0*/  LOP3.LUT R106, R102.reuse, 0xff, RZ, 0xc0, !PT ;  /* 0x000000ff666a7812 */ /* 0x040fe400078ec0ff */
[----:B------:R-:W-:Y:S01]  /*3ed0*/  LOP3.LUT R97, R103, UR17, R154, 0x96, !PT ;  /* 0x0000001167617c12 */ /* 0x000fe2000f8e969a */
[----:B------:R-:W-:Y:S01]  /*3ee0*/  MUFU.EX2 R121, R121 ;  /* 0x0000007900797308 */ /* 0x000fe20000000800 */
[----:B------:R-:W-:Y:S02]  /*3ef0*/  LOP3.LUT R11, R102, 0xffff, RZ, 0xc0, !PT ;  /* 0x0000ffff660b7812 */ /* 0x000fe400078ec0ff */
[--C-:B------:R-:W-:Y:S02]  /*3f00*/  SHF.R.U32.HI R9, RZ, 0x10, R102.reuse ;  /* 0x00000010ff097819 */ /* 0x100fe40000011666 */
[----:B------:R-:W-:Y:S02]  /*3f10*/  SHF.R.U32.HI R102, RZ, 0x18, R102 ;  /* 0x00000018ff667819 */ /* 0x000fe40000011666 */
[----:B------:R-:W-:Y:S01]  /*3f20*/  ISETP.GE.U32.AND P6, PT, R163, R8, PT ;  /* 0x00000008a300720c */ /* 0x000fe20003fc6070 */
[----:B------:R-:W5:Y:S01]  /*3f30*/  MUFU.EX2 R120, R120 ;  /* 0x0000007800787308 */ /* 0x000f620000000800 */
[----:B------:R-:W-:-:S02]  /*3f40*/  LOP3.LUT R8, R97, 0xffff, RZ, 0xc0, !PT ;  /* 0x0000ffff61087812 */ /* 0x000fc400078ec0ff */
[----:B------:R-:W-:Y:S02]  /*3f50*/  ISETP.GE.U32.AND P0, PT, R163, R102, PT ;  /* 0x00000066a300720c */ /* 0x000fe40003f06070 */
[----:B------:R-:W-:Y:S02]  /*3f60*/  LOP3.LUT R102, R97, 0xff, RZ, 0xc0, !PT ;  /* 0x000000ff61667812 */ /* 0x000fe400078ec0ff */
[----:B------:R-:W-:Y:S01]  /*3f70*/  SHF.R.U32.HI R8, RZ, 0x8, R8 ;  /* 0x00000008ff087819 */ /* 0x000fe20000011608 */
[----:B------:R-:W-:Y:S01]  /*3f80*/  MUFU.EX2 R111, R111 ;  /* 0x0000006f006f7308 */ /* 0x000fe20000000800 */
[C---:B------:R-:W-:Y:S02]  /*3f90*/  ISETP.GE.U32.AND P3, PT, R163.reuse, R102, PT ;  /* 0x00000066a300720c */ /* 0x040fe40003f66070 */
[----:B------:R-:W-:Y:S01]  /*3fa0*/  LOP3.LUT R8, R8, 0xffff, RZ, 0xc0, !PT ;  /* 0x0000ffff08087812 */ /* 0x000fe200078ec0ff */
[----:B------:R-:W-:Y:S01]  /*3fb0*/  @!P6 HADD2 R52, -R96.H0_H0, -RZ.H0_H0 ;  /* 0xa00000ff6034e230 */ /* 0x000fe20000000900 */
[----:B------:R-:W-:-:S02]  /*3fc0*/  ISETP.GE.U32.AND P1, PT, R163, R106, PT ;  /* 0x0000006aa300720c */ /* 0x000fc40003f26070 */
[C---:B------:R-:W-:Y:S01]  /*3fd0*/  ISETP.GE.U32.AND P4, PT, R163.reuse, R8, PT ;  /* 0x00000008a300720c */ /* 0x040fe20003f86070 */
[----:B------:R-:W1:Y:S01]  /*3fe0*/  MUFU.EX2 R110, R110 ;  /* 0x0000006e006e7308 */ /* 0x000e620000000800 */
[----:B--2---:R-:W-:Y:S02]  /*3ff0*/  F2FP.PACK_AB R106, R126, R127 ;  /* 0x0000007f7e6a723e */ /* 0x004fe400000000ff */
[----:B------:R-:W-:Y:S02]  /*4000*/  LOP3.LUT R7, R100, 0xffff, RZ, 0xc0, !PT ;  /* 0x0000ffff64077812 */ /* 0x000fe400078ec0ff */
[----:B------:R-:W-:Y:S01]  /*4010*/  SHF.R.U32.HI R100, RZ, 0x18, R100 ;  /* 0x00000018ff647819 */ /* 0x000fe20000011664 */
[----:B------:R-:W-:Y:S01]  /*4020*/  @!P3 HADD2 R65, -R106.H0_H0, -RZ.H0_H0 ;  /* 0xa00000ff6a41b230 */ /* 0x000fe20000000900 */
[----:B------:R-:W-:Y:S01]  /*4030*/  PRMT R107, R106, 0x7632, R107 ;  /* 0x000076326a6b7816 */ /* 0x000fe2000000006b */
[----:B------:R-:W-:Y:S01]  /*4040*/  MUFU.EX2 R148, R148 ;  /* 0x0000009400947308 */ /* 0x000fe20000000800 */
[----:B------:R-:W-:-:S02]  /*4050*/  ISETP.GE.U32.AND P2, PT, R163, R100, PT ;  /* 0x00000064a300720c */ /* 0x000fc40003f46070 */
[--C-:B------:R-:W-:Y:S01]  /*4060*/  SHF.R.U32.HI R100, RZ, 0x18, R97.reuse ;  /* 0x00000018ff647819 */ /* 0x100fe20000011661 */
[----:B------:R-:W-:Y:S01]  /*4070*/  @!P4 HADD2 R64, -R107.H0_H0, -RZ.H0_H0 ;  /* 0xa00000ff6b40c230 */ /* 0x000fe20000000900 */
[C-C-:B------:R-:W-:Y:S02]  /*4080*/  LOP3.LUT R10, R155.reuse, UR8, R108.reuse, 0x96, !PT ;  /* 0x000000089b0a7c12 */ /* 0x140fe4000f8e966c */
[----:B------:R-:W-:Y:S01]  /*4090*/  LOP3.LUT R4, R155, UR8, R108, 0x96, !PT ;  /* 0x000000089b047c12 */ /* 0x000fe2000f8e966c */
[----:B------:R-:W-:Y:S01]  /*40a0*/  IMAD.WIDE.U32 R108, R6, -0x326172a9, RZ ;  /* 0xcd9e8d57066c7825 */ /* 0x000fe200078e00ff */
[----:B------:R-:W-:Y:S02]  /*40b0*/  SHF.R.U32.HI R97, RZ, 0x10, R97 ;  /* 0x00000010ff617819 */ /* 0x000fe40000011661 */
[----:B------:R-:W-:Y:S02]  /*40c0*/  PRMT R8, R106, 0x5410, R107 ;  /* 0x000054106a087816 */ /* 0x000fe4000000006b */
[----:B------:R-:W-:Y:S01]  /*40d0*/  @!P3 PRMT R106, R65, 0x5410, RZ ;  /* 0x00005410416ab816 */ /* 0x000fe200000000ff */
[----:B------:R-:W-:Y:S01]  /*40e0*/  @!P2 HADD2 R49, -R29.H0_H0, -RZ.H0_H0 ;  /* 0xa00000ff1d31a230 */ /* 0x000fe20000000900 */
[----:B------:R-:W-:-:S02]  /*40f0*/  ISETP.GE.U32.AND P3, PT, R163, R100, PT ;  /* 0x00000064a300720c */ /* 0x000fc40003f66070 */
[----:B------:R-:W-:Y:S02]  /*4100*/  LOP3.LUT R100, R97, 0xff, RZ, 0xc0, !PT ;  /* 0x000000ff61647812 */ /* 0x000fe400078ec0ff */
[----:B------:R-:W-:Y:S02]  /*4110*/  LOP3.LUT R154, R109, UR17, R154, 0x96, !PT ;  /* 0x000000116d9a7c12 */ /* 0x000fe4000f8e969a */
[----:B------:R-:W-:Y:S02]  /*4120*/  LOP3.LUT R158, R108, 0xffff, RZ, 0xc0, !PT ;  /* 0x0000ffff6c9e7812 */ /* 0x000fe400078ec0ff */
[----:B------:R-:W-:Y:S02]  /*4130*/  @!P4 PRMT R107, R64, 0x5410, RZ ;  /* 0x00005410406bc816 */ /* 0x000fe400000000ff */
[----:B----4-:R-:W-:Y:S02]  /*4140*/  F2FP.PACK_AB R109, R114, R115 ;  /* 0x00000073726d723e */ /* 0x010fe400000000ff */
[----:B------:R-:W-:-:S02]  /*4150*/  ISETP.GE.U32.AND P4, PT, R163, R100, PT ;  /* 0x00000064a300720c */ /* 0x000fc40003f86070 */
[----:B------:R-:W-:Y:S02]  /*4160*/  LOP3.LUT R153, R108, 0xff, RZ, 0xc0, !PT ;  /* 0x000000ff6c997812 */ /* 0x000fe400078ec0ff */
[--C-:B------:R-:W-:Y:S02]  /*4170*/  SHF.R.U32.HI R6, RZ, 0x10, R108.reuse ;  /* 0x00000010ff067819 */ /* 0x100fe4000001166c */
[--C-:B------:R-:W-:Y:S02]  /*4180*/  SHF.R.U32.HI R155, RZ, 0x18, R108.reuse ;  /* 0x00000018ff9b7819 */ /* 0x100fe4000001166c */
[----:B------:R-:W-:Y:S02]  /*4190*/  PRMT R108, R109, 0x7632, R108 ;  /* 0x000076326d6c7816 */ /* 0x000fe4000000006c */
[----:B------:R-:W-:Y:S02]  /*41a0*/  LOP3.LUT R64, R9, 0xff, RZ, 0xc0, !PT ;  /* 0x000000ff09407812 */ /* 0x000fe400078ec0ff */
[----:B------:R-:W-:Y:S01]  /*41b0*/  SHF.R.U32.HI R11, RZ, 0x8, R11 ;  /* 0x00000008ff0b7819 */ /* 0x000fe2000001160b */
[----:B------:R-:W-:Y:S01]  /*41c0*/  @!P3 HADD2 R63, -R108.H0_H0, -RZ.H0_H0 ;  /* 0xa00000ff6c3fb230 */ /* 0x000fe20000000900 */
[----:B------:R-:W-:Y:S01]  /*41d0*/  PRMT R9, R109, 0x5410, R108 ;  /* 0x000054106d097816 */ /* 0x000fe2000000006c */
[----:B------:R-:W-:Y:S01]  /*41e0*/  @!P4 HADD2 R62, -R109.H0_H0, -RZ.H0_H0 ;  /* 0xa00000ff6d3ec230 */ /* 0x000fe20000000900 */
[----:B---3--:R-:W-:-:S02]  /*41f0*/  F2FP.PACK_AB R102, R124, R125 ;  /* 0x0000007d7c66723e */ /* 0x008fc400000000ff */
[----:B------:R-:W-:Y:S02]  /*4200*/  @!P3 PRMT R108, R63, 0x5410, RZ ;  /* 0x000054103f6cb816 */ /* 0x000fe400000000ff */
[----:B------:R-:W-:Y:S01]  /*4210*/  ISETP.GE.U32.AND P3, PT, R163, R64, PT ;  /* 0x00000040a300720c */ /* 0x000fe20003f66070 */
[----:B------:R-:W-:Y:S01]  /*4220*/  @!P1 HADD2 R61, -R102.H0_H0, -RZ.H0_H0 ;  /* 0xa00000ff663d9230 */ /* 0x000fe20000000900 */
[----:B------:R-:W-:Y:S02]  /*4230*/  LOP3.LUT R64, R11, 0xffff, RZ, 0xc0, !PT ;  /* 0x0000ffff0b407812 */ /* 0x000fe400078ec0ff */
[----:B------:R-:W-:Y:S01]  /*4240*/  @!P4 PRMT R109, R62, 0x5410, RZ ;  /* 0x000054103e6dc816 */ /* 0x000fe200000000ff */
[----:B------:R-:W-:Y:S01]  /*4250*/  IMAD.WIDE.U32 R62, R10, -0x2daee0ad, RZ ;  /* 0xd2511f530a3e7825 */ /* 0x000fe200078e00ff */
[----:B------:R-:W-:Y:S02]  /*4260*/  ISETP.GE.U32.AND P4, PT, R163, R64, PT ;  /* 0x00000040a300720c */ /* 0x000fe40003f86070 */
[----:B------:R-:W-:-:S02]  /*4270*/  PRMT R103, R102, 0x7632, R103 ;  /* 0x0000763266677816 */ /* 0x000fc40000000067 */
[----:B------:R-:W-:Y:S02]  /*4280*/  LOP3.LUT R64, R63, UR18, R104, 0x96, !PT ;  /* 0x000000123f407c12 */ /* 0x000fe4000f8e9668 */
[----:B------:R-:W-:Y:S02]  /*4290*/  PRMT R10, R102, 0x5410, R103 ;  /* 0x00005410660a7816 */ /* 0x000fe40000000067 */
[----:B-1----:R-:W-:Y:S02]  /*42a0*/  F2FP.PACK_AB R105, R112, R113 ;  /* 0x000000717069723e */ /* 0x002fe400000000ff */
[----:B------:R-:W-:Y:S02]  /*42b0*/  SHF.R.U32.HI R100, RZ, 0x10, R64 ;  /* 0x00000010ff647819 */ /* 0x000fe40000011640 */
[C---:B------:R-:W-:Y:S01]  /*42c0*/  PRMT R104, R105.reuse, 0x7632, R104 ;  /* 0x0000763269687816 */ /* 0x040fe20000000068 */
[----:B------:R-:W-:Y:S01]  /*42d0*/  @!P4 HADD2 R60, -R103.H0_H0, -RZ.H0_H0 ;  /* 0xa00000ff673cc230 */ /* 0x000fe20000000900 */
[----:B-----5:R-:W-:Y:S01]  /*42e0*/  F2FP.PACK_AB R99, R120, R121 ;  /* 0x000000797863723e */ /* 0x020fe200000000ff */
[----:B------:R-:W-:Y:S01]  /*42f0*/  @!P3 HADD2 R58, -R105.H0_H0, -RZ.H0_H0 ;  /* 0xa00000ff693ab230 */ /* 0x000fe20000000900 */
[----:B------:R-:W-:Y:S01]  /*4300*/  PRMT R11, R105, 0x5410, R104 ;  /* 0x00005410690b7816 */ /* 0x000fe20000000068 */
[----:B------:R-:W-:Y:S01]  /*4310*/  @!P0 HADD2 R59, -R104.H0_H0, -RZ.H0_H0 ;  /* 0xa00000ff683b8230 */ /* 0x000fe20000000900 */
[----:B------:R-:W-:-:S02]  /*4320*/  @!P4 PRMT R103, R60, 0x5410, RZ ;  /* 0x000054103c67c816 */ /* 0x000fc400000000ff */
[----:B------:R-:W-:Y:S02]  /*4330*/  LOP3.LUT R60, R64, 0xff, RZ, 0xc0, !PT ;  /* 0x000000ff403c7812 */ /* 0x000fe400078ec0ff */
[----:B------:R-:W-:Y:S02]  /*4340*/  @!P3 PRMT R105, R58, 0x5410, RZ ;  /* 0x000054103a69b816 */ /* 0x000fe400000000ff */
[----:B------:R-:W-:Y:S02]  /*4350*/  ISETP.GE.U32.AND P4, PT, R163, R60, PT ;  /* 0x0000003ca300720c */ /* 0x000fe40003f86070 */
[----:B------:R-:W-:Y:S02]  /*4360*/  SHF.R.U32.HI R60, RZ, 0x18, R64 ;  /* 0x00000018ff3c7819 */ /* 0x000fe40000011640 */
[----:B------:R-:W-:Y:S02]  /*4370*/  LOP3.LUT R64, R64, 0xffff, RZ, 0xc0, !PT ;  /* 0x0000ffff40407812 */ /* 0x000fe400078ec0ff */
[----:B------:R-:W-:-:S02]  /*4380*/  @!P0 PRMT R104, R59, 0x5410, RZ ;  /* 0x000054103b688816 */ /* 0x000fc400000000ff */
[----:B------:R-:W-:Y:S01]  /*4390*/  SHF.R.U32.HI R58, RZ, 0x8, R64 ;  /* 0x00000008ff3a7819 */ /* 0x000fe20000011640 */
[----:B------:R-:W-:Y:S01]  /*43a0*/  FADD.FTZ R64, R144, R145 ;  /* 0x0000009190407221 */ /* 0x000fe20000010000 */
[----:B------:R-:W-:Y:S01]  /*43b0*/  LOP3.LUT R100, R100, 0xff, RZ, 0xc0, !PT ;  /* 0x000000ff64647812 */ /* 0x000fe200078ec0ff */
[----:B------:R-:W-:Y:S01]  /*43c0*/  FFMA.FTZ R145, R18, c[0x0][0x23c], -R143 ;  /* 0x00008f0012917a23 */ /* 0x000fe2000001088f */
[----:B------:R-:W-:Y:S01]  /*43d0*/  LOP3.LUT R58, R58, 0xffff, RZ, 0xc0, !PT ;  /* 0x0000ffff3a3a7812 */ /* 0x000fe200078ec0ff */
[----:B------:R-:W-:Y:S01]  /*43e0*/  @!P4 HADD2 R57, -R99.H0_H0, -RZ.H0_H0 ;  /* 0xa00000ff6339c230 */ /* 0x000fe20000000900 */
[----:B------:R-:W-:Y:S01]  /*43f0*/  ISETP.GE.U32.AND P0, PT, R163, R60, PT ;  /* 0x0000003ca300720c */ /* 0x000fe20003f06070 */
[----:B------:R-:W-:Y:S01]  /*4400*/  FADD.FTZ R64, R67, R64 ;  /* 0x0000004043407221 */ /* 0x000fe20000010000 */
[----:B------:R-:W-:Y:S02]  /*4410*/  ISETP.GE.U32.AND P3, PT, R163, R58, PT ;  /* 0x0000003aa300720c */ /* 0x000fe40003f66070 */
[----:B------:R-:W-:Y:S01]  /*4420*/  PRMT R97, R99, 0x7632, R97 ;  /* 0x0000763263617816 */ /* 0x000fe20000000061 */
[----:B------:R-:W-:Y:S01]  /*4430*/  FADD.FTZ R147, R147, R64 ;  /* 0x0000004093937221 */ /* 0x000fe20000010000 */
[----:B------:R-:W-:-:S02]  /*4440*/  @!P1 PRMT R102, R61, 0x5410, RZ ;  /* 0x000054103d669816 */ /* 0x000fc400000000ff */
[----:B------:R-:W-:Y:S01]  /*4450*/  ISETP.GE.U32.AND P1, PT, R163, R100, PT ;  /* 0x00000064a300720c */ /* 0x000fe20003f26070 */
[----:B------:R-:W-:Y:S01]  /*4460*/  FADD.FTZ R32, R32, R147 ;  /* 0x0000009320207221 */ /* 0x000fe20000010000 */
[----:B------:R-:W-:Y:S02]  /*4470*/  F2FP.PACK_AB R101, R110, R111 ;  /* 0x0000006f6e65723e */ /* 0x000fe400000000ff */
[----:B------:R-:W-:Y:S01]  /*4480*/  LOP3.LUT R58, R152, 0xff, RZ, 0xc0, !PT ;  /* 0x000000ff983a7812 */ /* 0x000fe200078ec0ff */
[----:B------:R-:W-:Y:S01]  /*4490*/  FADD.FTZ R31, R31, R32 ;  /* 0x000000201f1f7221 */ /* 0x000fe20000010000 */
[----:B------:R-:W-:Y:S01]  /*44a0*/  PRMT R151, R99, 0x5410, R97 ;  /* 0x0000541063977816 */ /* 0x000fe20000000061 */
[----:B------:R-:W-:Y:S01]  /*44b0*/  @!P3 HADD2 R55, -R97.H0_H0, -RZ.H0_H0 ;  /* 0xa00000ff6137b230 */ /* 0x000fe20000000900 */
[----:B------:R-:W-:Y:S01]  /*44c0*/  PRMT R100, R101, 0x7632, R100 ;  /* 0x0000763265647816 */ /* 0x000fe20000000064 */
[----:B------:R-:W-:Y:S01]  /*44d0*/  FADD.FTZ R98, R98, R31 ;  /* 0x0000001f62627221 */ /* 0x000fe20000010000 */
[----:B------:R-:W-:-:S02]  /*44e0*/  @!P4 PRMT R99, R57, 0x5410, RZ ;  /* 0x000054103963c816 */ /* 0x000fc400000000ff */
[----:B------:R-:W-:Y:S01]  /*44f0*/  ISETP.GE.U32.AND P4, PT, R163, R58, PT ;  /* 0x0000003aa300720c */ /* 0x000fe20003f86070 */
[----:B------:R-:W-:Y:S01]  /*4500*/  @!P0 HADD2 R54, -R100.H0_H0, -RZ.H0_H0 ;  /* 0xa00000ff64368230 */ /* 0x000fe20000000900 */
[----:B------:R-:W-:Y:S01]  /*4510*/  @!P3 PRMT R97, R55, 0x5410, RZ ;  /* 0x000054103761b816 */ /* 0x000fe200000000ff */
[----:B------:R-:W-:Y:S01]  /*4520*/  @!P1 HADD2 R45, -R101.H0_H0, -RZ.H0_H0 ;  /* 0xa00000ff652d9230 */ /* 0x000fe20000000900 */
[----:B------:R-:W-:Y:S01]  /*4530*/  SHF.R.U32.HI R58, RZ, 0x18, R152 ;  /* 0x00000018ff3a7819 */ /* 0x000fe20000011698 */
[----:B------:R-:W-:Y:S01]  /*4540*/  FADD.FTZ R115, R115, R98 ;  /* 0x0000006273737221 */ /* 0x000fe20000010000 */
[----:B------:R-:W-:Y:S02]  /*4550*/  LOP3.LUT R55, R152, 0xffff, RZ, 0xc0, !PT ;  /* 0x0000ffff98377812 */ /* 0x000fe400078ec0ff */
[----:B------:R-:W-:Y:S01]  /*4560*/  ISETP.GE.U32.AND P3, PT, R163, R58, PT ;  /* 0x0000003aa300720c */ /* 0x000fe20003f66070 */
[----:B------:R-:W-:Y:S01]  /*4570*/  FADD.FTZ R114, R114, R115 ;  /* 0x0000007372727221 */ /* 0x000fe20000010000 */
[----:B------:R-:W-:-:S02]  /*4580*/  SHF.R.U32.HI R55, RZ, 0x8, R55 ;  /* 0x00000008ff377819 */ /* 0x000fc40000011637 */
[----:B------:R-:W-:Y:S01]  /*4590*/  SHF.R.U32.HI R58, RZ, 0x10, R152 ;  /* 0x00000010ff3a7819 */ /* 0x000fe20000011698 */
[----:B------:R-:W-:Y:S01]  /*45a0*/  @!P4 HADD2 R47, -R22.H0_H0, -RZ.H0_H0 ;  /* 0xa00000ff162fc230 */ /* 0x000fe20000000900 */
[----:B------:R-:W-:Y:S01]  /*45b0*/  PRMT R152, R101, 0x5410, R100 ;  /* 0x0000541065987816 */ /* 0x000fe20000000064 */
[----:B------:R-:W-:Y:S01]  /*45c0*/  FADD.FTZ R113, R113, R114 ;  /* 0x0000007271717221 */ /* 0x000fe20000010000 */
[----:B------:R-:W-:Y:S02]  /*45d0*/  @!P0 PRMT R100, R54, 0x5410, RZ ;  /* 0x0000541036648816 */ /* 0x000fe400000000ff */
[----:B------:R-:W-:Y:S01]  /*45e0*/  LOP3.LUT R54, R55, 0xffff, RZ, 0xc0, !PT ;  /* 0x0000ffff37367812 */ /* 0x000fe200078ec0ff */
[----:B------:R-:W-:Y:S01]  /*45f0*/  FADD.FTZ R112, R112, R113 ;  /* 0x0000007170707221 */ /* 0x000fe20000010000 */
[----:B------:R-:W-:Y:S01]  /*4600*/  @!P1 PRMT R101, R45, 0x5410, RZ ;  /* 0x000054102d659816 */ /* 0x000fe200000000ff */
[----:B------:R-:W-:Y:S01]  /*4610*/  @!P3 HADD2 R46, -R23.H0_H0, -RZ.H0_H0 ;  /* 0xa00000ff172eb230 */ /* 0x000fe20000000900 */
[----:B------:R-:W-:Y:S01]  /*4620*/  LOP3.LUT R58, R58, 0xff, RZ, 0xc0, !PT ;  /* 0x000000ff3a3a7812 */ /* 0x000fe200078ec0ff */
[----:B------:R-:W-:Y:S01]  /*4630*/  FADD.FTZ R111, R111, R112 ;  /* 0x000000706f6f7221 */ /* 0x000fe20000010000 */
[----:B------:R-:W-:-:S02]  /*4640*/  ISETP.GE.U32.AND P1, PT, R163, R54, PT ;  /* 0x00000036a300720c */ /* 0x000fc40003f26070 */
[----:B------:R-:W-:Y:S01]  /*4650*/  SHF.R.U32.HI R54, RZ, 0x10, R5 ;  /* 0x00000010ff367819 */ /* 0x000fe20000011605 */
[----:B------:R-:W-:Y:S01]  /*4660*/  FADD.FTZ R111, R110, R111 ;  /* 0x0000006f6e6f7221 */ /* 0x000fe20000010000 */
[----:B------:R-:W-:Y:S02]  /*4670*/  ISETP.GE.U32.AND P0, PT, R163, R58, PT ;  /* 0x0000003aa300720c */ /* 0x000fe40003f06070 */
[----:B------:R-:W-:Y:S02]  /*4680*/  LOP3.LUT R54, R54, 0xff, RZ, 0xc0, !PT ;  /* 0x000000ff36367812 */ /* 0x000fe400078ec0ff */
[----:B------:R-:W-:Y:S02]  /*4690*/  @!P4 PRMT R22, R47, 0x5410, RZ ;  /* 0x000054102f16c816 */ /* 0x000fe400000000ff */
[----:B------:R-:W-:Y:S02]  /*46a0*/  ISETP.GE.U32.AND P4, PT, R163, R54, PT ;  /* 0x00000036a300720c */ /* 0x000fe40003f86070 */
[----:B------:R-:W-:Y:S01]  /*46b0*/  LOP3.LUT R54, R5, 0xffff, RZ, 0xc0, !PT ;  /* 0x0000ffff05367812 */ /* 0x000fe200078ec0ff */
[----:B------:R-:W-:Y:S01]  /*46c0*/  @!P1 HADD2 R44, -R21.H0_H0, -RZ.H0_H0 ;  /* 0xa00000ff152c9230 */ /* 0x000fe20000000900 */
[----:B------:R-:W-:-:S02]  /*46d0*/  @!P3 PRMT R23, R46, 0x5410, RZ ;  /* 0x000054102e17b816 */ /* 0x000fc400000000ff */
[----:B------:R-:W-:Y:S01]  /*46e0*/  SHF.R.U32.HI R54, RZ, 0x8, R54 ;  /* 0x00000008ff367819 */ /* 0x000fe20000011636 */
[----:B------:R-:W-:Y:S01]  /*46f0*/  @!P0 HADD2 R43, -R24.H0_H0, -RZ.H0_H0 ;  /* 0xa00000ff182b8230 */ /* 0x000fe20000000900 */
[----:B------:R-:W-:Y:S02]  /*4700*/  @!P1 PRMT R21, R44, 0x5410, RZ ;  /* 0x000054102c159816 */ /* 0x000fe400000000ff */
[----:B------:R-:W-:Y:S02]  /*4710*/  LOP3.LUT R54, R54, 0xffff, RZ, 0xc0, !PT ;  /* 0x0000ffff36367812 */ /* 0x000fe400078ec0ff */
[----:B------:R-:W-:Y:S01]  /*4720*/  LOP3.LUT R44, R5, 0xff, RZ, 0xc0, !PT ;  /* 0x000000ff052c7812 */ /* 0x000fe200078ec0ff */
[----:B------:R-:W-:Y:S01]  /*4730*/  @!P4 HADD2 R40, -R35.H0_H0, -RZ.H0_H0 ;  /* 0xa00000ff2328c230 */ /* 0x000fe20000000900 */
[----:B------:R-:W-:Y:S02]  /*4740*/  @!P0 PRMT R24, R43, 0x5410, RZ ;  /* 0x000054102b188816 */ /* 0x000fe400000000ff */
[----:B------:R-:W-:-:S02]  /*4750*/  ISETP.GE.U32.AND P1, PT, R163, R54, PT ;  /* 0x00000036a300720c */ /* 0x000fc40003f26070 */
[----:B------:R-:W-:Y:S02]  /*4760*/  ISETP.GE.U32.AND P0, PT, R163, R44, PT ;  /* 0x0000002ca300720c */ /* 0x000fe40003f06070 */
[----:B------:R-:W-:Y:S02]  /*4770*/  LOP3.LUT R44, R156, 0xff, RZ, 0xc0, !PT ;  /* 0x000000ff9c2c7812 */ /* 0x000fe400078ec0ff */
[----:B------:R-:W-:Y:S02]  /*4780*/  LOP3.LUT R46, R159, 0xff, RZ, 0xc0, !PT ;  /* 0x000000ff9f2e7812 */ /* 0x000fe400078ec0ff */
[----:B------:R-:W-:Y:S01]  /*4790*/  SHF.R.U32.HI R58, RZ, 0x18, R5 ;  /* 0x00000018ff3a7819 */ /* 0x000fe20000011605 */
[----:B------:R-:W-:Y:S01]  /*47a0*/  IMAD.WIDE.U32 R4, R4, -0x2daee0ad, RZ ;  /* 0xd2511f5304047825 */ /* 0x000fe200078e00ff */
[----:B------:R-:W-:Y:S02]  /*47b0*/  SHF.R.U32.HI R7, RZ, 0x8, R7 ;  /* 0x00000008ff077819 */ /* 0x000fe40000011607 */
[----:B------:R-:W-:Y:S01]  /*47c0*/  LOP3.LUT R6, R6, 0xff, RZ, 0xc0, !PT ;  /* 0x000000ff06067812 */ /* 0x000fe200078ec0ff */
[----:B------:R-:W-:Y:S01]  /*47d0*/  @!P1 HADD2 R41, -R89.H0_H0, -RZ.H0_H0 ;  /* 0xa00000ff59299230 */ /* 0x000fe20000000900 */
[----:B------:R-:W-:Y:S01]  /*47e0*/  ISETP.GE.U32.AND P3, PT, R163, R58, PT ;  /* 0x0000003aa300720c */ /* 0x000fe20003f66070 */
[----:B------:R-:W-:Y:S01]  /*47f0*/  @!P0 HADD2 R42, -R88.H0_H0, -RZ.H0_H0 ;  /* 0xa00000ff582a8230 */ /* 0x000fe20000000900 */
[----:B------:R-:W-:-:S02]  /*4800*/  LOP3.LUT R54, R156, 0xffff, RZ, 0xc0, !PT ;  /* 0x0000ffff9c367812 */ /* 0x000fc400078ec0ff */
[----:B------:R-:W-:Y:S02]  /*4810*/  @!P1 PRMT R89, R41, 0x5410, RZ ;  /* 0x0000541029599816 */ /* 0x000fe400000000ff */
[----:B------:R-:W-:Y:S02]  /*4820*/  @!P0 PRMT R88, R42, 0x5410, RZ ;  /* 0x000054102a588816 */ /* 0x000fe400000000ff */
[C---:B------:R-:W-:Y:S02]  /*4830*/  ISETP.GE.U32.AND P0, PT, R163.reuse, R46, PT ;  /* 0x0000002ea300720c */ /* 0x040fe40003f06070 */
[----:B------:R-:W-:Y:S02]  /*4840*/  ISETP.GE.U32.AND P1, PT, R163, R44, PT ;  /* 0x0000002ca300720c */ /* 0x000fe40003f26070 */
[----:B------:R-:W1:Y:S01]  /*4850*/  LDSM.16.MT88.4 R44, [R116+0x7000] ;  /* 0x00700000742c783b */ /* 0x000e620000004200 */
[----:B------:R-:W-:Y:S01]  /*4860*/  @!P4 PRMT R35, R40, 0x5410, RZ ;  /* 0x000054102823c816 */ /* 0x000fe200000000ff */
[----:B------:R-:W-:Y:S01]  /*4870*/  @!P3 HADD2 R53, -R34.H0_H0, -RZ.H0_H0 ;  /* 0xa00000ff2235b230 */ /* 0x000fe20000000900 */
[----:B------:R-:W-:-:S02]  /*4880*/  LOP3.LUT R40, R7, 0xffff, RZ, 0xc0, !PT ;  /* 0x0000ffff07287812 */ /* 0x000fc400078ec0ff */
[----:B------:R-:W-:Y:S02]  /*4890*/  PRMT R155, R6, 0x5410, R155 ;  /* 0x00005410069b7816 */ /* 0x000fe4000000009b */
[----:B------:R-:W-:Y:S02]  /*48a0*/  LOP3.LUT R160, R5, UR18, R160, 0x96, !PT ;  /* 0x0000001205a07c12 */ /* 0x000fe4000f8e96a0 */
[C---:B------:R-:W-:Y:S01]  /*48b0*/  LOP3.LUT R59, R4.reuse, 0xffff, RZ, 0xc0, !PT ;  /* 0x0000ffff043b7812 */ /* 0x040fe200078ec0ff */
[----:B------:R-:W-:Y:S01]  /*48c0*/  @!P0 HADD2 R50, -R30.H0_H0, -RZ.H0_H0 ;  /* 0xa00000ff1e328230 */ /* 0x000fe20000000900 */
[----:B------:R-:W-:Y:S01]  /*48d0*/  LOP3.LUT R159, R4, 0xff, RZ, 0xc0, !PT ;  /* 0x000000ff049f7812 */ /* 0x000fe200078ec0ff */
[----:B------:R-:W-:Y:S01]  /*48e0*/  @!P1 HADD2 R48, -R26.H0_H0, -RZ.H0_H0 ;  /* 0xa00000ff1a309230 */ /* 0x000fe20000000900 */
[--C-:B------:R-:W-:Y:S02]  /*48f0*/  SHF.R.U32.HI R61, RZ, 0x10, R4.reuse ;  /* 0x00000010ff3d7819 */ /* 0x100fe40000011604 */
[----:B------:R-:W-:-:S02]  /*4900*/  SHF.R.U32.HI R157, RZ, 0x18, R4 ;  /* 0x00000018ff9d7819 */ /* 0x000fc40000011604 */
[----:B------:R-:W2:Y:S01]  /*4910*/  LDSM.16.MT88.4 R4, [R116+0x7400] ;  /* 0x007400007404783b */ /* 0x000ea20000004200 */
[----:B------:R-:W-:Y:S02]  /*4920*/  @!P3 PRMT R34, R53, 0x5410, RZ ;  /* 0x000054103522b816 */ /* 0x000fe400000000ff */
[----:B------:R-:W-:Y:S02]  /*4930*/  ISETP.GE.U32.AND P3, PT, R163, R40, PT ;  /* 0x00000028a300720c */ /* 0x000fe40003f66070 */
[----:B------:R-:W-:Y:S02]  /*4940*/  SHF.R.U32.HI R55, RZ, 0x10, R156 ;  /* 0x00000010ff377819 */ /* 0x000fe4000001169c */
[----:B------:R-:W-:Y:S02]  /*4950*/  @!P6 PRMT R96, R52, 0x5410, RZ ;  /* 0x000054103460e816 */ /* 0x000fe400000000ff */
[----:B------:R-:W-:Y:S02]  /*4960*/  SHF.R.U32.HI R65, RZ, 0x18, R154 ;  /* 0x00000018ff417819 */ /* 0x000fe4000001169a */
[----:B------:R-:W-:-:S02]  /*4970*/  LOP3.LUT R161, R154, 0xff, RZ, 0xc0, !PT ;  /* 0x000000ff9aa17812 */ /* 0x000fc400078ec0ff */
[----:B------:R-:W-:Y:S02]  /*4980*/  @!P2 PRMT R29, R49, 0x5410, RZ ;  /* 0x00005410311da816 */ /* 0x000fe400000000ff */
[----:B------:R-:W-:Y:S01]  /*4990*/  @!P0 PRMT R30, R50, 0x5410, RZ ;  /* 0x00005410321e8816 */ /* 0x000fe200000000ff */
[----:B------:R-:W-:Y:S01]  /*49a0*/  @!P3 HADD2 R51, -R95.H0_H0, -RZ.H0_H0 ;  /* 0xa00000ff5f33b230 */ /* 0x000fe20000000900 */
[----:B------:R-:W-:Y:S02]  /*49b0*/  @!P1 PRMT R26, R48, 0x5410, RZ ;  /* 0x00005410301a9816 */ /* 0x000fe400000000ff */
[C---:B------:R-:W-:Y:S02]  /*49c0*/  LOP3.LUT R60, R62.reuse, 0xff, RZ, 0xc0, !PT ;  /* 0x000000ff3e3c7812 */ /* 0x040fe400078ec0ff */
[----:B------:R-:W-:Y:S01]  /*49d0*/  @!P3 PRMT R95, R51, 0x5410, RZ ;  /* 0x00005410335fb816 */ /* 0x000fe200000000ff */
[----:B-1----:R-:W-:Y:S01]  /*49e0*/  HMMA.16816.F32 R40, R68, R44, RZ ;  /* 0x0000002c4428723c */ /* 0x002fe200000018ff */
[----:B------:R-:W-:-:S02]  /*49f0*/  LOP3.LUT R57, R62, 0xffff, RZ, 0xc0, !PT ;  /* 0x0000ffff3e397812 */ /* 0x000fc400078ec0ff */
[--C-:B------:R-:W-:Y:S02]  /*4a00*/  SHF.R.U32.HI R58, RZ, 0x10, R62.reuse ;  /* 0x00000010ff3a7819 */ /* 0x100fe4000001163e */
[----:B------:R-:W-:Y:S02]  /*4a10*/  SHF.R.U32.HI R62, RZ, 0x18, R62 ;  /* 0x00000018ff3e7819 */ /* 0x000fe4000001163e */
[C---:B------:R-:W-:Y:S01]  /*4a20*/  ISETP.GE.U32.AND P3, PT, R163.reuse, R60, PT ;  /* 0x0000003ca300720c */ /* 0x040fe20003f66070 */
[----:B------:R-:W-:Y:S01]  /*4a30*/  HMMA.16816.F32 R44, R68, R46, RZ ;  /* 0x0000002e442c723c */ /* 0x000fe200000018ff */
[----:B------:R-:W-:Y:S02]  /*4a40*/  ISETP.GE.U32.AND P0, PT, R163, R62, PT ;  /* 0x0000003ea300720c */ /* 0x000fe40003f06070 */
[----:B------:R-:W-:Y:S02]  /*4a50*/  SHF.R.U32.HI R57, RZ, 0x8, R57 ;  /* 0x00000008ff397819 */ /* 0x000fe40000011639 */
[----:B------:R-:W-:-:S02]  /*4a60*/  SHF.R.U32.HI R179, RZ, 0x18, R160 ;  /* 0x00000018ffb37819 */ /* 0x000fc400000116a0 */
[----:B------:R-:W-:Y:S02]  /*4a70*/  LOP3.LUT R181, R160, 0xff, RZ, 0xc0, !PT ;  /* 0x000000ffa0b57812 */ /* 0x000fe400078ec0ff */
[----:B------:R-:W-:Y:S02]  /*4a80*/  LOP3.LUT R58, R58, 0xff, RZ, 0xc0, !PT ;  /* 0x000000ff3a3a7812 */ /* 0x000fe400078ec0ff */
[----:B------:R-:W-:Y:S02]  /*4a90*/  SHF.R.U32.HI R156, RZ, 0x18, R156 ;  /* 0x00000018ff9c7819 */ /* 0x000fe4000001169c */
[C---:B------:R-:W-:Y:S02]  /*4aa0*/  ISETP.GE.U32.AND P1, PT, R163.reuse, R58, PT ;  /* 0x0000003aa300720c */ /* 0x040fe40003f26070 */
[----:B------:R-:W-:Y:S01]  /*4ab0*/  ISETP.GE.U32.AND P4, PT, R163, R156, PT ;  /* 0x0000009ca300720c */ /* 0x000fe20003f86070 */
[----:B--2---:R-:W-:Y:S01]  /*4ac0*/  HMMA.16816.F32 R40, R12, R4, R40 ;  /* 0x000000040c28723c */ /* 0x004fe20000001828 */
[----:B------:R-:W-:-:S04]  /*4ad0*/  SHF.R.U32.HI R158, RZ, 0x8, R158 ;  /* 0x00000008ff9e7819 */ /* 0x000fc8000001169e */
[----:B------:R-:W-:Y:S02]  /*4ae0*/  PRMT R153, R153, 0x5410, R158 ;  /* 0x0000541099997816 */ /* 0x000fe4000000009e */
[----:B------:R-:W-:Y:S01]  /*4af0*/  LOP3.LUT R4, R55, 0xff, RZ, 0xc0, !PT ;  /* 0x000000ff37047812 */ /* 0x000fe200078ec0ff */
[----:B------:R-:W-:Y:S01]  /*4b00*/  HMMA.16816.F32 R44, R12, R6, R44 ;  /* 0x000000060c2c723c */ /* 0x000fe2000000182c */
[----:B------:R-:W-:Y:S01]  /*4b10*/  SHF.R.U32.HI R5, RZ, 0x10, R154 ;  /* 0x00000010ff057819 */ /* 0x000fe2000001169a */
[----:B------:R-:W-:Y:S01]  /*4b20*/  HSET2.LE.AND R153, R153, R136, PT ;  /* 0x0000008899997233 */ /* 0x000fe20003803000 */
[----:B------:R-:W-:Y:S01]  /*4b30*/  ISETP.GE.U32.AND P6, PT, R163, R4, PT ;  /* 0x00000004a300720c */ /* 0x000fe20003fc6070 */
[----:B------:R-:W-:Y:S01]  /*4b40*/  @!P4 HADD2 R18, -R27.H0_H0, -RZ.H0_H0 ;  /* 0xa00000ff1b12c230 */ /* 0x000fe20000000900 */
[----:B------:R-:W-:Y:S02]  /*4b50*/  LOP3.LUT R4, R154, 0xffff, RZ, 0xc0, !PT ;  /* 0x0000ffff9a047812 */ /* 0x000fe400078ec0ff */
[----:B------:R-:W-:-:S02]  /*4b60*/  LOP3.LUT R10, R153, R10, RZ, 0xc0, !PT ;  /* 0x0000000a990a7212 */ /* 0x000fc400078ec0ff */
[----:B------:R-:W-:Y:S02]  /*4b70*/  SHF.R.U32.HI R6, RZ, 0x8, R4 ;  /* 0x00000008ff067819 */ /* 0x000fe40000011604 */
[----:B------:R-:W-:Y:S02]  /*4b80*/  LOP3.LUT R4, R5, 0xff, RZ, 0xc0, !PT ;  /* 0x000000ff05047812 */ /* 0x000fe400078ec0ff */
[----:B------:R-:W-:Y:S02]  /*4b90*/  PRMT R161, R161, 0x5410, R6 ;  /* 0x00005410a1a17816 */ /* 0x000fe40000000006 */
[----:B------:R-:W-:Y:S01]  /*4ba0*/  PRMT R65, R4, 0x5410, R65 ;  /* 0x0000541004417816 */ /* 0x000fe20000000041 */
[----:B------:R-:W-:Y:S01]  /*4bb0*/  @!P6 HADD2 R19, -R28.H0_H0, -RZ.H0_H0 ;  /* 0xa00000ff1c13e230 */ /* 0x000fe20000000900 */
[----:B------:R-:W-:Y:S01]  /*4bc0*/  SHF.R.U32.HI R4, RZ, 0x8, R54 ;  /* 0x00000008ff047819 */ /* 0x000fe20000011636 */
[----:B------:R-:W-:Y:S01]  /*4bd0*/  HSET2.LE.AND R161, R161, R136, PT ;  /* 0x00000088a1a17233 */ /* 0x000fe20003803000 */
[----:B------:R-:W1:Y:S01]  /*4be0*/  LDSM.16.MT88.4 R52, [R86+0x7000] ;  /* 0x007000005634783b */ /* 0x000e620000004200 */
[----:B------:R-:W-:-:S02]  /*4bf0*/  SHF.R.U32.HI R6, RZ, 0x8, R59 ;  /* 0x00000008ff067819 */ /* 0x000fc4000001163b */
[----:B------:R-:W-:Y:S02]  /*4c00*/  LOP3.LUT R4, R4, 0xffff, RZ, 0xc0, !PT ;  /* 0x0000ffff04047812 */ /* 0x000fe400078ec0ff */
[----:B------:R-:W-:Y:S02]  /*4c10*/  PRMT R159, R159, 0x5410, R6 ;  /* 0x000054109f9f7816 */ /* 0x000fe40000000006 */
[----:B------:R-:W-:Y:S02]  /*4c20*/  ISETP.GE.U32.AND P2, PT, R163, R4, PT ;  /* 0x00000004a300720c */ /* 0x000fe40003f46070 */
[----:B------:R-:W-:Y:S01]  /*4c30*/  LOP3.LUT R4, R61, 0xff, RZ, 0xc0, !PT ;  /* 0x000000ff3d047812 */ /* 0x000fe200078ec0ff */
[----:B------:R-:W-:Y:S01]  /*4c40*/  HSET2.LE.AND R159, R159, R136, PT ;  /* 0x000000889f9f7233 */ /* 0x000fe20003803000 */
[----:B------:R-:W-:Y:S01]  /*4c50*/  LDSM.16.MT88.4 R60, [R116+0x8000] ;  /* 0x00800000743c783b */ /* 0x000fe20000004200 */
[----:B------:R-:W-:Y:S02]  /*4c60*/  @!P4 PRMT R27, R18, 0x5410, RZ ;  /* 0x00005410121bc816 */ /* 0x000fe400000000ff */
[----:B------:R-:W-:-:S02]  /*4c70*/  PRMT R157, R4, 0x5410, R157 ;  /* 0x00005410049d7816 */ /* 0x000fc4000000009d */
[----:B------:R-:W2:Y:S01]  /*4c80*/  LDSM.16.MT88.4 R4, [R86+0x7400] ;  /* 0x007400005604783b */ /* 0x000ea20000004200 */
[----:B------:R-:W-:Y:S02]  /*4c90*/  @!P6 PRMT R28, R19, 0x5410, RZ ;  /* 0x00005410131ce816 */ /* 0x000fe400000000ff */
[----:B------:R-:W-:Y:S01]  /*4ca0*/  LOP3.LUT R8, R161, R8, RZ, 0xc0, !PT ;  /* 0x00000008a1087212 */ /* 0x000fe200078ec0ff */
[----:B------:R-:W-:-:S05]  /*4cb0*/  @!P2 HADD2 R56, -R25.H0_H0, -RZ.H0_H0 ;  /* 0xa00000ff1938a230 */ /* 0x000fca0000000900 */
[----:B------:R-:W-:Y:S01]  /*4cc0*/  @!P2 PRMT R25, R56, 0x5410, RZ ;  /* 0x000054103819a816 */ /* 0x000fe200000000ff */
[C---:B-1----:R-:W-:Y:S08]  /*4cd0*/  HMMA.16816.F32 R48, R68.reuse, R52, RZ ;  /* 0x000000344430723c */ /* 0x042ff000000018ff */
[----:B------:R-:W-:Y:S11]  /*4ce0*/  HMMA.16816.F32 R52, R68, R54, RZ ;  /* 0x000000364434723c */ /* 0x000ff600000018ff */
[----:B------:R-:W-:Y:S05]  /*4cf0*/  @!UPT UIADD3 URZ, URZ, URZ, URZ ;  /* 0x0000003f3f3ff290 */ /* 0x000fea000fffe03f */
[C---:B--2---:R-:W-:Y:S07]  /*4d00*/  HMMA.16816.F32 R48, R12.reuse, R4, R48 ;  /* 0x000000040c30723c */ /* 0x044fee0000001830 */
[----:B------:R-:W-:Y:S01]  /*4d10*/  LOP3.LUT R4, R57, 0xffff, RZ, 0xc0, !PT ;  /* 0x0000ffff39047812 */ /* 0x000fe200078ec0ff */
[----:B------:R-:W-:Y:S01]  /*4d20*/  HMMA.16816.F32 R52, R12, R6, R52 ;  /* 0x000000060c34723c */ /* 0x000fe20000001834 */
[----:B------:R-:W-:Y:S02]  /*4d30*/  SHF.R.U32.HI R5, RZ, 0x10, R160 ;  /* 0x00000010ff057819 */ /* 0x000fe400000116a0 */
[----:B------:R-:W-:-:S02]  /*4d40*/  ISETP.GE.U32.AND P2, PT, R163, R4, PT ;  /* 0x00000004a300720c */ /* 0x000fc40003f46070 */
[----:B------:R-:W-:-:S03]  /*4d50*/  LOP3.LUT R4, R160, 0xffff, RZ, 0xc0, !PT ;  /* 0x0000ffffa0047812 */ /* 0x000fc600078ec0ff */
[C---:B------:R-:W-:Y:S01]  /*4d60*/  HMMA.16816.F32 R56, R68.reuse, R60, RZ ;  /* 0x0000003c4438723c */ /* 0x040fe200000018ff */
[----:B------:R-:W-:Y:S02]  /*4d70*/  SHF.R.U32.HI R6, RZ, 0x8, R4 ;  /* 0x00000008ff067819 */ /* 0x000fe40000011604 */
[----:B------:R-:W-:Y:S02]  /*4d80*/  LOP3.LUT R4, R5, 0xff, RZ, 0xc0, !PT ;  /* 0x000000ff05047812 */ /* 0x000fe400078ec0ff */
[----:B------:R-:W-:Y:S02]  /*4d90*/  PRMT R181, R181, 0x5410, R6 ;  /* 0x00005410b5b57816 */ /* 0x000fe40000000006 */
[----:B------:R-:W-:Y:S01]  /*4da0*/  PRMT R179, R4, 0x5410, R179 ;  /* 0x0000541004b37816 */ /* 0x000fe200000000b3 */
[----:B------:R-:W-:Y:S01]  /*4db0*/  FADD.FTZ R4, R142, R149 ;  /* 0x000000958e047221 */ /* 0x000fe20000010000 */
[----:B------:R-:W-:Y:S01]  /*4dc0*/  HMMA.16816.F32 R60, R68, R62, RZ ;  /* 0x0000003e443c723c */ /* 0x000fe200000018ff */
[----:B------:R-:W-:-:S02]  /*4dd0*/  FFMA.FTZ R142, R16, c[0x0][0x23c], -R143 ;  /* 0x00008f00108e7a23 */ /* 0x000fc4000001088f */
[----:B------:R-:W-:Y:S01]  /*4de0*/  FADD.FTZ R137, R137, R4 ;  /* 0x0000000489897221 */ /* 0x000fe20000010000 */
[----:B------:R-:W-:Y:S01]  /*4df0*/  MUFU.EX2 R143, R145 ;  /* 0x00000091008f7308 */ /* 0x000fe20000000800 */
[----:B------:R-:W1:Y:S01]  /*4e00*/  LDSM.16.MT88.4 R4, [R116+0x8400] ;  /* 0x008400007404783b */ /* 0x000e620000004200 */
[----:B------:R-:W-:Y:S02]  /*4e10*/  FFMA.FTZ R149, R17, c[0x0][0x23c], -R66 ;  /* 0x00008f0011957a23 */ /* 0x000fe40000010842 */
[----:B------:R-:W-:-:S04]  /*4e20*/  FADD.FTZ R146, R146, R137 ;  /* 0x0000008992927221 */ /* 0x000fc80000010000 */
[----:B------:R-:W2:Y:S01]  /*4e30*/  MUFU.EX2 R142, R142 ;  /* 0x0000008e008e7308 */ /* 0x000ea20000000800 */
[----:B------:R-:W-:-:S04]  /*4e40*/  FADD.FTZ R146, R33, R146 ;  /* 0x0000009221927221 */ /* 0x000fc80000010000 */
[----:B------:R-:W-:-:S03]  /*4e50*/  FADD.FTZ R91, R91, R146 ;  /* 0x000000925b5b7221 */ /* 0x000fc60000010000 */
[----:B------:R-:W3:Y:S01]  /*4e60*/  MUFU.EX2 R149, R149 ;  /* 0x0000009500957308 */ /* 0x000ee20000000800 */
[----:B------:R-:W-:-:S04]  /*4e70*/  FADD.FTZ R90, R90, R91 ;  /* 0x0000005b5a5a7221 */ /* 0x000fc80000010000 */
[----:B------:R-:W-:Y:S01]  /*4e80*/  FADD.FTZ R127, R127, R90 ;  /* 0x0000005a7f7f7221 */ /* 0x000fe20000010000 */
[----:B--2---:R-:W-:-:S03]  /*4e90*/  F2FP.PACK_AB R144, R142, R143 ;  /* 0x0000008f8e90723e */ /* 0x004fc600000000ff */
[----:B------:R-:W-:Y:S01]  /*4ea0*/  FADD.FTZ R126, R126, R127 ;  /* 0x0000007f7e7e7221 */ /* 0x000fe20000010000 */
[C---:B------:R-:W-:Y:S01]  /*4eb0*/  PRMT R145, R144.reuse, 0x7632, R145 ;  /* 0x0000763290917816 */ /* 0x040fe20000000091 */
[----:B------:R-:W-:Y:S02]  /*4ec0*/  @!P3 HADD2 R17, -R144.H0_H0, -RZ.H0_H0 ;  /* 0xa00000ff9011b230 */ /* 0x000fe40000000900 */
[----:B------:R-:W-:Y:S01]  /*4ed0*/  FADD.FTZ R125, R125, R126 ;  /* 0x0000007e7d7d7221 */ /* 0x000fe20000010000 */
[----:B------:R-:W-:Y:S01]  /*4ee0*/  PRMT R18, R144, 0x5410, R145 ;  /* 0x0000541090127816 */ /* 0x000fe20000000091 */
[----:B------:R-:W-:Y:S01]  /*4ef0*/  @!P2 HADD2 R16, -R145.H0_H0, -RZ.H0_H0 ;  /* 0xa00000ff9110a230 */ /* 0x000fe20000000900 */
[----:B------:R-:W-:Y:S01]  /*4f00*/  @!P3 PRMT R144, R17, 0x5410, RZ ;  /* 0x000054101190b816 */ /* 0x000fe200000000ff */
[----:B------:R-:W-:-:S03]  /*4f10*/  FADD.FTZ R124, R124, R125 ;  /* 0x0000007d7c7c7221 */ /* 0x000fc60000010000 */
[----:B------:R-:W-:Y:S01]  /*4f20*/  @!P2 PRMT R145, R16, 0x5410, RZ ;  /* 0x000054101091a816 */ /* 0x000fe200000000ff */
[----:B------:R-:W-:Y:S01]  /*4f30*/  FADD.FTZ R121, R121, R124 ;  /* 0x0000007c79797221 */ /* 0x000fe20000010000 */
[----:B-1----:R-:W-:Y:S03]  /*4f40*/  HMMA.16816.F32 R56, R12, R4, R56 ;  /* 0x000000040c38723c */ /* 0x002fe60000001838 */
[----:B------:R-:W-:-:S04]  /*4f50*/  FADD.FTZ R120, R120, R121 ;  /* 0x0000007978787221 */ /* 0x000fc80000010000 */
[----:B------:R-:W-:Y:S01]  /*4f60*/  FADD.FTZ R143, R143, R120 ;  /* 0x000000788f8f7221 */ /* 0x000fe20000010000 */
[--C-:B------:R-:W-:Y:S01]  /*4f70*/  HSET2.LE.AND R4, R65, R136.reuse, PT ;  /* 0x0000008841047233 */ /* 0x100fe20003803000 */
[----:B------:R-:W-:Y:S02]  /*4f80*/  HMMA.16816.F32 R60, R12, R6, R60 ;  /* 0x000000060c3c723c */ /* 0x000fe4000000183c */
[----:B------:R-:W-:Y:S02]  /*4f90*/  FADD.FTZ R120, R142, R143 ;  /* 0x0000008f8e787221 */ /* 0x000fe40000010000 */
[----:B------:R-:W-:Y:S02]  /*4fa0*/  LOP3.LUT R9, R4, R9, RZ, 0xc0, !PT ;  /* 0x0000000904097212 */ /* 0x000fe400078ec0ff */
[----:B------:R-:W1:Y:S02]  /*4fb0*/  LDSM.16.MT88.4 R4, [R86+0x8000] ;  /* 0x008000005604783b */ /* 0x000e640000004200 */
[C---:B-1----:R-:W-:Y:S07]  /*4fc0*/  HMMA.16816.F32 R64, R68.reuse, R4, RZ ;  /* 0x000000044440723c */ /* 0x042fee00000018ff */
[--C-:B------:R-:W-:Y:S01]  /*4fd0*/  HSET2.LE.AND R4, R181, R136.reuse, PT ;  /* 0x00000088b5047233 */ /* 0x100fe20003803000 */
[----:B------:R-:W-:Y:S01]  /*4fe0*/  HMMA.16816.F32 R68, R68, R6, RZ ;  /* 0x000000064444723c */ /* 0x000fe200000018ff */
[----:B------:R-:W-:-:S03]  /*4ff0*/  HSET2.LE.AND R5, R179, R136, PT ;  /* 0x00000088b3057233 */ /* 0x000fc60003803000 */
[----:B------:R-:W-:Y:S02]  /*5000*/  LOP3.LUT R4, R4, R151, RZ, 0xc0, !PT ;  /* 0x0000009704047212 */ /* 0x000fe400078ec0ff */
[----:B---3--:R-:W-:Y:S01]  /*5010*/  F2FP.PACK_AB R151, R149, R148 ;  /* 0x000000949597723e */ /* 0x008fe200000000ff */
[--C-:B------:R-:W-:Y:S01]  /*5020*/  HSET2.LE.AND R6, R155, R136.reuse, PT ;  /* 0x000000889b067233 */ /* 0x100fe20003803000 */
[----:B------:R-:W-:Y:S01]  /*5030*/  LOP3.LUT R5, R5, R152, RZ, 0xc0, !PT ;  /* 0x0000009805057212 */ /* 0x000fe200078ec0ff */
[----:B------:R-:W-:Y:S01]  /*5040*/  HSET2.LE.AND R7, R157, R136, PT ;  /* 0x000000889d077233 */ /* 0x000fe20003803000 */
[C---:B------:R-:W-:Y:S01]  /*5050*/  PRMT R150, R151.reuse, 0x7632, R150 ;  /* 0x0000763297967816 */ /* 0x040fe20000000096 */
[----:B------:R-:W-:Y:S01]  /*5060*/  @!P1 HADD2 R20, -R151.H0_H0, -RZ.H0_H0 ;  /* 0xa00000ff97149230 */ /* 0x000fe20000000900 */
[----:B------:R-:W-:Y:S01]  /*5070*/  LOP3.LUT R11, R6, R11, RZ, 0xc0, !PT ;  /* 0x0000000b060b7212 */ /* 0x000fe200078ec0ff */
[----:B------:R-:W-:Y:S01]  /*5080*/  FADD.FTZ R148, R148, R111 ;  /* 0x0000006f94947221 */ /* 0x000fe20000010000 */
[----:B------:R-:W-:Y:S01]  /*5090*/  PRMT R16, R151, 0x5410, R150 ;  /* 0x0000541097107816 */ /* 0x000fe20000000096 */
[----:B------:R-:W-:Y:S01]  /*50a0*/  @!P0 HADD2 R3, -R150.H0_H0, -RZ.H0_H0 ;  /* 0xa00000ff96038230 */ /* 0x000fe20000000900 */
[----:B------:R-:W-:Y:S01]  /*50b0*/  LOP3.LUT R6, R159, R18, RZ, 0xc0, !PT ;  /* 0x000000129f067212 */ /* 0x000fe200078ec0ff */
[----:B------:R-:W-:Y:S01]  /*50c0*/  FADD.FTZ R121, R149, R148 ;  /* 0x0000009495797221 */ /* 0x000fe20000010000 */
[----:B------:R-:W-:-:S02]  /*50d0*/  LOP3.LUT R7, R7, R16, RZ, 0xc0, !PT ;  /* 0x0000001007077212 */ /* 0x000fc400078ec0ff */
[----:B------:R-:W1:Y:S01]  /*50e0*/  LDSM.16.MT88.4 R16, [R86+0x8400] ;  /* 0x008400005610783b */ /* 0x000e620000004200 */
[----:B------:R-:W-:Y:S01]  /*50f0*/  @!P0 PRMT R150, R3, 0x5410, RZ ;  /* 0x0000541003968816 */ /* 0x000fe200000000ff */
[----:B------:R-:W-:Y:S01]  /*5100*/  IMAD.MOV.U32 R3, RZ, RZ, c[0x0][0x228] ;  /* 0x00008a00ff037624 */ /* 0x000fe200078e00ff */
[----:B------:R-:W-:Y:S02]  /*5110*/  LEA R136, P0, R94, c[0x0][0x1f8], 0x1 ;  /* 0x00007e005e887a11 */ /* 0x000fe400078008ff */
[----:B------:R-:W-:Y:S01]  /*5120*/  @!P1 PRMT R151, R20, 0x5410, RZ ;  /* 0x0000541014979816 */ /* 0x000fe200000000ff */
[----:B------:R-:W-:Y:S01]  /*5130*/  IMAD.SHL.U32 R3, R3, 0x8, RZ ;  /* 0x0000000803037824 */ /* 0x000fe200078e00ff */
[----:B------:R-:W-:Y:S02]  /*5140*/  LEA.HI.X R137, R94, c[0x0][0x1fc], R93, 0x1, P0 ;  /* 0x00007f005e897a11 */ /* 0x000fe400000f0c5d */
[----:B------:R-:W-:-:S03]  /*5150*/  IADD3 R188, P0, R136, -0x80, RZ ;  /* 0xffffff8088bc7810 */ /* 0x000fc60007f1e0ff */
[----:B------:R-:W-:Y:S01]  /*5160*/  STG.E.U16 [R136.64], R88 ;  /* 0x0000005888007986 */ /* 0x000fe2000c10151a */
[----:B------:R-:W-:-:S03]  /*5170*/  IADD3.X R189, R137, -0x1, RZ, P0, !PT ;  /* 0xffffffff89bd7810 */ /* 0x000fc600007fe4ff */
[----:B------:R-:W-:Y:S01]  /*5180*/  STG.E.U16 [R136.64+0x2], R89 ;  /* 0x0000025988007986 */ /* 0x000fe2000c10151a */
        /* <DEDUP_REMOVED lines=34> */
[C---:B--2---:R-:W-:Y:S07]  /*53b0*/  HMMA.16816.F32 R64, R4.reuse, R8, R64 ;  /* 0x000000080440723c */ /* 0x044fee0000001840 */
[----:B------:R-:W-:Y:S01]  /*53c0*/  IMAD.WIDE R8, R3, 0x2, R136 ;  /* 0x0000000203087825 */ /* 0x000fe200078e0288 */
[C---:B------:R-:W-:Y:S04]  /*53d0*/  HMMA.16816.F32 R68, R4.reuse, R10, R68 ;  /* 0x0000000a0444723c */ /* 0x040fe80000001844 */
[----:B------:R1:W-:Y:S04]  /*53e0*/  STG.E.U16 [R8.64], R35 ;  /* 0x0000002308007986 */ /* 0x0003e8000c10151a */
[----:B------:R1:W-:Y:S01]  /*53f0*/  STG.E.U16 [R8.64+0x2], R34 ;  /* 0x0000022208007986 */ /* 0x0003e2000c10151a */
[C---:B---3--:R-:W-:Y:S03]  /*5400*/  HMMA.16816.F32 R56, R4.reuse, R12, R56 ;  /* 0x0000000c0438723c */ /* 0x048fe60000001838 */
[----:B------:R1:W-:Y:S04]  /*5410*/  STG.E.U16 [R136.64+0x10], R96 ;  /* 0x0000106088007986 */ /* 0x0003e8000c10151a */
[----:B------:R1:W-:Y:S01]  /*5420*/  STG.E.U16 [R136.64+0x12], R95 ;  /* 0x0000125f88007986 */ /* 0x0003e2000c10151a */
[----:B------:R-:W-:Y:S03]  /*5430*/  HMMA.16816.F32 R60, R4, R14, R60 ;  /* 0x0000000e043c723c */ /* 0x000fe6000000183c */
[----:B------:R1:W-:Y:S04]  /*5440*/  STG.E.U16 [R8.64+0x10], R30 ;  /* 0x0000101e08007986 */ /* 0x0003e8000c10151a */
        /* <DEDUP_REMOVED lines=24> */
[----:B------:R1:W-:Y:S01]  /*55d0*/  STG.E.U16 [R8.64+0x72], R150 ;  /* 0x0000729608007986 */ /* 0x0003e2000c10151a */
[----:B------:R-:W-:Y:S05]  /*55e0*/  @!P5 BRA `(.L_x_844) ;  /* 0x00003dd00000d947 */ /* 0x000fea0003800000 */
        /* <DEDUP_REMOVED lines=13> */
[C---:B-1----:R-:W-:Y:S01]  /*56c0*/  @!P4 LEA R8, P6, R6.reuse, c[0x0][0x170], 0x1 ;  /* 0x00005c000608ca11 */ /* 0x042fe200078c08ff */
        /* <DEDUP_REMOVED lines=46> */
[----:B------:R-:W1:Y:S04]  /*59b0*/  LDSM.16.M88.4 R4, [R118+0x3000] ;  /* 0x003000007604783b */ /* 0x000e680000000200 */
[----:B------:R-:W5:Y:S04]  /*59c0*/  LDSM.16.M88.4 R92, [R118+0x3400] ;  /* 0x00340000765c783b */ /* 0x000f680000000200 */
[----:B------:R-:W4:Y:S04]  /*59d0*/  LDSM.16.M88.4 R32, [R118+0x3800] ;  /* 0x003800007620783b */ /* 0x000f280000000200 */
[----:B------:R-:W4:Y:S04]  /*59e0*/  LDSM.16.M88.4 R16, [R118+0x3c00] ;  /* 0x003c00007610783b */ /* 0x000f280000000200 */
[----:B--2---:R-:W-:Y:S04]  /*59f0*/  LDSM.16.M88.4 R12, [R117] ;  /* 0x00000000750c783b */ /* 0x004fe80000000200 */
[----:B---3--:R-:W2:Y:S04]  /*5a00*/  LDSM.16.M88.4 R20, [R87+0x3000] ;  /* 0x003000005714783b */ /* 0x008ea80000000200 */
[----:B------:R-:W3:Y:S04]  /*5a10*/  LDSM.16.M88.4 R112, [R87+0x3400] ;  /* 0x003400005770783b */ /* 0x000ee80000000200 */
[----:B------:R-:W2:Y:S04]  /*5a20*/  LDSM.16.M88.4 R104, [R87+0x3800] ;  /* 0x003800005768783b */ /* 0x000ea80000000200 */
[----:B------:R-:W-:Y:S04]  /*5a30*/  LDSM.16.M88.4 R108, [R119+0x1000] ;  /* 0x00100000776c783b */ /* 0x000fe80000000200 */
[----:B------:R-:W-:Y:S01]  /*5a40*/  LDSM.16.M88.4 R100, [R118+0x4000] ;  /* 0x004000007664783b */ /* 0x000fe20000000200 */
[C---:B-1----:R-:W-:Y:S03]  /*5a50*/  HMMA.16816.F32 R8, R24.reuse, R4, RZ ;  /* 0x000000041808723c */ /* 0x042fe600000018ff */
[----:B------:R-:W-:Y:S04]  /*5a60*/  LDSM.16.M88.4 R124, [R118+0x4800] ;  /* 0x00480000767c783b */ /* 0x000fe80000000200 */
[----:B------:R-:W0:Y:S01]  /*5a70*/  LDGDEPBAR ;  /* 0x00000000000079af */ /* 0x000e220000000000 */
[C---:B-----5:R-:W-:Y:S08]  /*5a80*/  HMMA.16816.F32 R96, R24.reuse, R92, RZ ;  /* 0x0000005c1860723c */ /* 0x060ff000000018ff */
[C---:B----4-:R-:W-:Y:S08]  /*5a90*/  HMMA.16816.F32 R88, R24.reuse, R32, RZ ;  /* 0x000000201858723c */ /* 0x050ff000000018ff */
[C---:B------:R-:W-:Y:S08]  /*5aa0*/  HMMA.16816.F32 R4, R24.reuse, R6, RZ ;  /* 0x000000061804723c */ /* 0x040ff000000018ff */
[C---:B------:R-:W-:Y:S08]  /*5ab0*/  HMMA.16816.F32 R92, R24.reuse, R94, RZ ;  /* 0x0000005e185c723c */ /* 0x040ff000000018ff */
[C---:B------:R-:W-:Y:S08]  /*5ac0*/  HMMA.16816.F32 R32, R24.reuse, R34, RZ ;  /* 0x000000221820723c */ /* 0x040ff000000018ff */
[C---:B------:R-:W-:Y:S08]  /*5ad0*/  HMMA.16816.F32 R28, R24.reuse, R16, RZ ;  /* 0x00000010181c723c */ /* 0x040ff000000018ff */
[----:B------:R-:W-:Y:S01]  /*5ae0*/  HMMA.16816.F32 R24, R24, R18, RZ ;  /* 0x000000121818723c */ /* 0x000fe200000018ff */
[----:B------:R-:W1:Y:S07]  /*5af0*/  LDSM.16.M88.4 R16, [R87+0x3c00] ;  /* 0x003c00005710783b */ /* 0x000e6e0000000200 */
[C---:B--2---:R-:W-:Y:S08]  /*5b00*/  HMMA.16816.F32 R8, R12.reuse, R20, R8 ;  /* 0x000000140c08723c */ /* 0x044ff00000001808 */
[C---:B------:R-:W-:Y:S01]  /*5b10*/  HMMA.16816.F32 R4, R12.reuse, R22, R4 ;  /* 0x000000160c04723c */ /* 0x040fe20000001804 */
[----:B------:R-:W2:Y:S07]  /*5b20*/  LDSM.16.M88.4 R20, [R118+0x4400] ;  /* 0x004400007614783b */ /* 0x000eae0000000200 */
[C---:B---3--:R-:W-:Y:S08]  /*5b30*/  HMMA.16816.F32 R96, R12.reuse, R112, R96 ;  /* 0x000000700c60723c */ /* 0x048ff00000001860 */
[C---:B------:R-:W-:Y:S01]  /*5b40*/  HMMA.16816.F32 R92, R12.reuse, R114, R92 ;  /* 0x000000720c5c723c */ /* 0x040fe2000000185c */
[----:B------:R-:W3:Y:S07]  /*5b50*/  LDSM.16.M88.4 R112, [R118+0x4c00] ;  /* 0x004c00007670783b */ /* 0x000eee0000000200 */
[C---:B------:R-:W-:Y:S08]  /*5b60*/  HMMA.16816.F32 R88, R12.reuse, R104, R88 ;  /* 0x000000680c58723c */ /* 0x040ff00000001858 */
[C---:B------:R-:W-:Y:S01]  /*5b70*/  HMMA.16816.F32 R32, R12.reuse, R106, R32 ;  /* 0x0000006a0c20723c */ /* 0x040fe20000001820 */
[----:B------:R-:W-:Y:S07]  /*5b80*/  LDSM.16.M88.4 R104, [R87+0x4400] ;  /* 0x004400005768783b */ /* 0x000fee0000000200 */
[C---:B-1----:R-:W-:Y:S08]  /*5b90*/  HMMA.16816.F32 R28, R12.reuse, R16, R28 ;  /* 0x000000100c1c723c */ /* 0x042ff0000000181c */
[----:B------:R-:W-:Y:S01]  /*5ba0*/  HMMA.16816.F32 R24, R12, R18, R24 ;  /* 0x000000120c18723c */ /* 0x000fe20000001818 */
[----:B------:R-:W-:Y:S04]  /*5bb0*/  LDSM.16.M88.4 R16, [R117+0x1000] ;  /* 0x001000007510783b */ /* 0x000fe80000000200 */
[----:B------:R-:W1:Y:S03]  /*5bc0*/  LDSM.16.M88.4 R12, [R87+0x4000] ;  /* 0x00400000570c783b */ /* 0x000e660000000200 */
[C---:B------:R-:W-:Y:S08]  /*5bd0*/  HMMA.16816.F32 R8, R108.reuse, R100, R8 ;  /* 0x000000646c08723c */ /* 0x040ff00000001808 */
[C---:B------:R-:W-:Y:S01]  /*5be0*/  HMMA.16816.F32 R4, R108.reuse, R102, R4 ;  /* 0x000000666c04723c */ /* 0x040fe20000001804 */
[----:B------:R-:W4:Y:S07]  /*5bf0*/  LDSM.16.M88.4 R100, [R87+0x4800] ;  /* 0x004800005764783b */ /* 0x000f2e0000000200 */
[C---:B--2---:R-:W-:Y:S08]  /*5c00*/  HMMA.16816.F32 R96, R108.reuse, R20, R96 ;  /* 0x000000146c60723c */ /* 0x044ff00000001860 */
[C---:B------:R-:W-:Y:S01]  /*5c10*/  HMMA.16816.F32 R92, R108.reuse, R22, R92 ;  /* 0x000000166c5c723c */ /* 0x040fe2000000185c */
[----:B------:R-:W2:Y:S07]  /*5c20*/  LDSM.16.M88.4 R20, [R87+0x4c00] ;  /* 0x004c00005714783b */ /* 0x000eae0000000200 */
[C---:B---3--:R-:W-:Y:S08]  /*5c30*/  HMMA.16816.F32 R28, R108.reuse, R112, R28 ;  /* 0x000000706c1c723c */ /* 0x048ff0000000181c */
[----:B------:R-:W-:Y:S01]  /*5c40*/  HMMA.16816.F32 R24, R108, R114, R24 ;  /* 0x000000726c18723c */ /* 0x000fe20000001818 */
[----:B------:R-:W-:Y:S07]  /*5c50*/  LDSM.16.M88.4 R112, [R119+0x2000] ;  /* 0x002000007770783b */ /* 0x000fee0000000200 */
[C---:B-1----:R-:W-:Y:S08]  /*5c60*/  HMMA.16816.F32 R8, R16.reuse, R12, R8 ;  /* 0x0000000c1008723c */ /* 0x042ff00000001808 */
[----:B------:R-:W-:Y:S01]  /*5c70*/  HMMA.16816.F32 R4, R16, R14, R4 ;  /* 0x0000000e1004723c */ /* 0x000fe20000001804 */
[----:B------:R-:W1:Y:S07]  /*5c80*/  LDSM.16.M88.4 R12, [R118+0x5000] ;  /* 0x00500000760c783b */ /* 0x000e6e0000000200 */
[C---:B------:R-:W-:Y:S08]  /*5c90*/  HMMA.16816.F32 R88, R108.reuse, R124, R88 ;  /* 0x0000007c6c58723c */ /* 0x040ff00000001858 */
[----:B------:R-:W-:Y:S01]  /*5ca0*/  HMMA.16816.F32 R32, R108, R126, R32 ;  /* 0x0000007e6c20723c */ /* 0x000fe20000001820 */
[----:B------:R-:W3:Y:S07]  /*5cb0*/  LDSM.16.M88.4 R108, [R118+0x5400] ;  /* 0x00540000766c783b */ /* 0x000eee0000000200 */
[C---:B------:R-:W-:Y:S08]  /*5cc0*/  HMMA.16816.F32 R96, R16.reuse, R104, R96 ;  /* 0x000000681060723c */ /* 0x040ff00000001860 */
[C---:B------:R-:W-:Y:S01]  /*5cd0*/  HMMA.16816.F32 R92, R16.reuse, R106, R92 ;  /* 0x0000006a105c723c */ /* 0x040fe2000000185c */
[----:B------:R-:W5:Y:S07]  /*5ce0*/  LDSM.16.M88.4 R104, [R118+0x5800] ;  /* 0x005800007668783b */ /* 0x000f6e0000000200 */
[C---:B----4-:R-:W-:Y:S08]  /*5cf0*/  HMMA.16816.F32 R88, R16.reuse, R100, R88 ;  /* 0x000000641058723c */ /* 0x050ff00000001858 */
[C---:B------:R-:W-:Y:S01]  /*5d00*/  HMMA.16816.F32 R32, R16.reuse, R102, R32 ;  /* 0x000000661020723c */ /* 0x040fe20000001820 */
[----:B------:R-:W-:Y:S07]  /*5d10*/  LDSM.16.M88.4 R100, [R118+0x5c00] ;  /* 0x005c00007664783b */ /* 0x000fee0000000200 */
[C---:B--2---:R-:W-:Y:S08]  /*5d20*/  HMMA.16816.F32 R28, R16.reuse, R20, R28 ;  /* 0x00000014101c723c */ /* 0x044ff0000000181c */
[----:B------:R-:W-:Y:S01]  /*5d30*/  HMMA.16816.F32 R24, R16, R22, R24 ;  /* 0x000000161018723c */ /* 0x000fe20000001818 */
[----:B------:R-:W-:Y:S04]  /*5d40*/  LDSM.16.M88.4 R20, [R117+0x2000] ;  /* 0x002000007514783b */ /* 0x000fe80000000200 */
[----:B------:R-:W2:Y:S03]  /*5d50*/  LDSM.16.M88.4 R16, [R87+0x5000] ;  /* 0x005000005710783b */ /* 0x000ea60000000200 */
[C---:B-1----:R-:W-:Y:S08]  /*5d60*/  HMMA.16816.F32 R8, R112.reuse, R12, R8 ;  /* 0x0000000c7008723c */ /* 0x042ff00000001808 */
[C---:B------:R-:W-:Y:S01]  /*5d70*/  HMMA.16816.F32 R4, R112.reuse, R14, R4 ;  /* 0x0000000e7004723c */ /* 0x040fe20000001804 */
[----:B------:R-:W1:Y:S07]  /*5d80*/  LDSM.16.M88.4 R12, [R87+0x5400] ;  /* 0x00540000570c783b */ /* 0x000e6e0000000200 */
[C---:B---3--:R-:W-:Y:S01]  /*5d90*/  HMMA.16816.F32 R96, R112.reuse, R108, R96 ;  /* 0x0000006c7060723c */ /* 0x048fe20000001860 */
[----:B------:R-:W3:Y:S07]  /*5da0*/  S2R R108, SR_TID.X ;  /* 0x00000000006c7919 */ /* 0x000eee0000002100 */
[C---:B-----5:R-:W-:Y:S08]  /*5db0*/  HMMA.16816.F32 R88, R112.reuse, R104, R88 ;  /* 0x000000687058723c */ /* 0x060ff00000001858 */
[C---:B------:R-:W-:Y:S01]  /*5dc0*/  HMMA.16816.F32 R32, R112.reuse, R106, R32 ;  /* 0x0000006a7020723c */ /* 0x040fe20000001820 */
[----:B------:R-:W4:Y:S07]  /*5dd0*/  LDSM.16.M88.4 R104, [R87+0x5800] ;  /* 0x005800005768783b */ /* 0x000f2e0000000200 */
[----:B------:R-:W-:Y:S01]  /*5de0*/  HMMA.16816.F32 R92, R112, R110, R92 ;  /* 0x0000006e705c723c */ /* 0x000fe2000000185c */
[----:B---3--:R-:W-:-:S07]  /*5df0*/  IMAD.SHL.U32 R108, R108, 0x2, RZ ;  /* 0x000000026c6c7824 */ /* 0x008fce00078e00ff */
[C---:B--2---:R-:W-:Y:S08]  /*5e00*/  HMMA.16816.F32 R8, R20.reuse, R16, R8 ;  /* 0x000000101408723c */ /* 0x044ff00000001808 */
[----:B------:R-:W-:Y:S01]  /*5e10*/  HMMA.16816.F32 R4, R20, R18, R4 ;  /* 0x000000121404723c */ /* 0x000fe20000001804 */
[----:B------:R-:W2:Y:S01]  /*5e20*/  LDSM.16.M88.4 R16, [R87+0x5c00] ;  /* 0x005c00005710783b */ /* 0x000ea20000000200 */
[----:B------:R-:W-:-:S06]  /*5e30*/  DEPBAR.LE SB0, 0x0 ;  /* 0x000080000000791a */ /* 0x000fcc0000000000 */
[----:B------:R-:W-:Y:S07]  /*5e40*/  HMMA.16816.F32 R28, R112, R100, R28 ;  /* 0x00000064701c723c */ /* 0x000fee000000181c */
[----:B------:R-:W-:Y:S01]  /*5e50*/  LOP3.LUT R100, R108, 0x6, RZ, 0xc0, !PT ;  /* 0x000000066c647812 */ /* 0x000fe200078ec0ff */
[----:B-1----:R-:W-:Y:S04]  /*5e60*/  HMMA.16816.F32 R96, R20, R12, R96 ;  /* 0x0000000c1460723c */ /* 0x002fe80000001860 */
[----:B------:R-:W-:-:S04]  /*5e70*/  IMAD R100, R3, 0x40, R100 ;  /* 0x0000004003647824 */ /* 0x000fc800078e0264 */
[C---:B------:R-:W-:Y:S01]  /*5e80*/  HMMA.16816.F32 R92, R20.reuse, R14, R92 ;  /* 0x0000000e145c723c */ /* 0x040fe2000000185c */
[C---:B------:R-:W-:Y:S02]  /*5e90*/  IADD3 R13, R100.reuse, 0x1, RZ ;  /* 0x00000001640d7810 */ /* 0x040fe40007ffe0ff */
[----:B------:R-:W-:Y:S02]  /*5ea0*/  IADD3 R12, R100, 0x8, RZ ;  /* 0x00000008640c7810 */ /* 0x000fe40007ffe0ff */
[-C--:B------:R-:W-:Y:S02]  /*5eb0*/  ISETP.GE.AND P1, PT, R13, R139.reuse, PT ;  /* 0x0000008b0d00720c */ /* 0x080fe40003f26270 */
[C---:B------:R-:W-:Y:S01]  /*5ec0*/  ISETP.GE.AND P5, PT, R12.reuse, R139, PT ;  /* 0x0000008b0c00720c */ /* 0x040fe20003fa6270 */
[----:B----4-:R-:W-:Y:S01]  /*5ed0*/  HMMA.16816.F32 R88, R20, R104, R88 ;  /* 0x000000681458723c */ /* 0x010fe20000001858 */
[----:B------:R-:W-:Y:S01]  /*5ee0*/  BAR.SYNC.DEFER_BLOCKING 0x0 ;  /* 0x0000000000007b1d */ /* 0x000fe20000010000 */
[----:B------:R-:W-:-:S02]  /*5ef0*/  ISETP.GE.AND P0, PT, R12, R138, PT ;  /* 0x0000008a0c00720c */ /* 0x000fc40003f06270 */
[C---:B------:R-:W-:Y:S02]  /*5f00*/  IADD3 R12, R100.reuse, 0x9, RZ ;  /* 0x00000009640c7810 */ /* 0x040fe40007ffe0ff */
[----:B------:R-:W-:Y:S02]  /*5f10*/  ISETP.GE.AND P6, PT, R13, R138, PT ;  /* 0x0000008a0d00720c */ /* 0x000fe40003fc6270 */
[----:B------:R-:W-:Y:S01]  /*5f20*/  IADD3 R14, R100, 0x10, RZ ;  /* 0x00000010640e7810 */ /* 0x000fe20007ffe0ff */
[----:B------:R-:W-:Y:S01]  /*5f30*/  HMMA.16816.F32 R24, R112, R102, R24 ;  /* 0x000000667018723c */ /* 0x000fe20000001818 */
[----:B------:R-:W-:Y:S02]  /*5f40*/  FSEL R15, R9, -INF , !P1 ;  /* 0xff800000090f7808 */ /* 0x000fe40004800000 */
[----:B------:R-:W-:Y:S02]  /*5f50*/  FSEL R13, R4, -INF , !P5 ;  /* 0xff800000040d7808 */ /* 0x000fe40006800000 */
[----:B------:R-:W-:-:S02]  /*5f60*/  ISETP.GE.AND P1, PT, R12, R139, PT ;  /* 0x0000008b0c00720c */ /* 0x000fc40003f26270 */
[-C--:B------:R-:W-:Y:S01]  /*5f70*/  ISETP.GE.AND P5, PT, R12, R138.reuse, PT ;  /* 0x0000008a0c00720c */ /* 0x080fe20003fa6270 */
[C---:B------:R-:W-:Y:S01]  /*5f80*/  HMMA.16816.F32 R32, R20.reuse, R106, R32 ;  /* 0x0000006a1420723c */ /* 0x040fe20000001820 */
[----:B------:R-:W-:Y:S02]  /*5f90*/  FSEL R12, R6, -INF , !P0 ;  /* 0xff800000060c7808 */ /* 0x000fe40004000000 */
[----:B------:R-:W-:Y:S02]  /*5fa0*/  ISETP.GE.AND P0, PT, R14, R139, PT ;  /* 0x0000008b0e00720c */ /* 0x000fe40003f06270 */
[----:B------:R-:W-:Y:S02]  /*5fb0*/  IADD3 R4, R100, 0x11, RZ ;  /* 0x0000001164047810 */ /* 0x000fe40007ffe0ff */
[----:B------:R-:W-:Y:S01]  /*5fc0*/  FSEL R9, R5, -INF , !P1 ;  /* 0xff80000005097808 */ /* 0x000fe20004800000 */
[----:B--2---:R-:W-:Y:S01]  /*5fd0*/  HMMA.16816.F32 R28, R20, R16, R28 ;  /* 0x00000010141c723c */ /* 0x004fe2000000181c */
[----:B------:R-:W-:-:S02]  /*5fe0*/  ISETP.GE.AND P1, PT, R14, R138, PT ;  /* 0x0000008a0e00720c */ /* 0x000fc40003f26270 */
[----:B------:R-:W-:Y:S02]  /*5ff0*/  FSEL R14, R7, -INF , !P5 ;  /* 0xff800000070e7808 */ /* 0x000fe40006800000 */
[----:B------:R-:W-:Y:S02]  /*6000*/  FSEL R96, R96, -INF , !P0 ;  /* 0xff80000060607808 */ /* 0x000fe40004000000 */
[C---:B------:R-:W-:Y:S01]  /*6010*/  ISETP.GE.AND P5, PT, R4.reuse, R139, PT ;  /* 0x0000008b0400720c */ /* 0x040fe20003fa6270 */
[----:B------:R-:W-:Y:S01]  /*6020*/  HMMA.16816.F32 R24, R20, R18, R24 ;  /* 0x000000121418723c */ /* 0x000fe20000001818 */
        /* <DEDUP_REMOVED lines=16> */
[C---:B------:R-:W-:Y:S02]  /*6130*/  IADD3 R5, R100.reuse, 0x21, RZ ;  /* 0x0000002164057810 */ /* 0x040fe40007ffe0ff */
[----:B------:R-:W-:Y:S02]  /*6140*/  FSEL R4, R95, -INF , !P1 ;  /* 0xff8000005f047808 */ /* 0x000fe40004800000 */
[----:B------:R-:W-:Y:S02]  /*6150*/  IADD3 R7, R100, 0x28, RZ ;  /* 0x0000002864077810 */ /* 0x000fe40007ffe0ff */
[----:B------:R-:W-:Y:S02]  /*6160*/  ISETP.GE.AND P1, PT, R5, R139, PT ;  /* 0x0000008b0500720c */ /* 0x000fe40003f26270 */
[----:B------:R-:W-:-:S02]  /*6170*/  FSEL R127, R88, -INF , !P5 ;  /* 0xff800000587f7808 */ /* 0x000fc40006800000 */
[----:B------:R-:W-:Y:S02]  /*6180*/  FSEL R6, R90, -INF , !P0 ;  /* 0xff8000005a067808 */ /* 0x000fe40004000000 */
[-C--:B------:R-:W-:Y:S02]  /*6190*/  ISETP.GE.AND P5, PT, R5, R138.reuse, PT ;  /* 0x0000008a0500720c */ /* 0x080fe40003fa6270 */
[----:B------:R-:W-:Y:S02]  /*61a0*/  ISETP.GE.AND P0, PT, R7, R139, PT ;  /* 0x0000008b0700720c */ /* 0x000fe40003f06270 */
[----:B------:R-:W-:Y:S02]  /*61b0*/  IADD3 R16, R100, 0x29, RZ ;  /* 0x0000002964107810 */ /* 0x000fe40007ffe0ff */
[----:B------:R-:W-:Y:S02]  /*61c0*/  FSEL R89, R89, -INF , !P1 ;  /* 0xff80000059597808 */ /* 0x000fe40004800000 */
[----:B------:R-:W-:-:S02]  /*61d0*/  ISETP.GE.AND P1, PT, R7, R138, PT ;  /* 0x0000008a0700720c */ /* 0x000fc40003f26270 */
[----:B------:R-:W-:Y:S02]  /*61e0*/  IADD3 R17, R100, 0x30, RZ ;  /* 0x0000003064117810 */ /* 0x000fe40007ffe0ff */
[----:B------:R-:W-:Y:S02]  /*61f0*/  FSEL R5, R91, -INF , !P5 ;  /* 0xff8000005b057808 */ /* 0x000fe40006800000 */
[----:B------:R-:W-:Y:S02]  /*6200*/  FSEL R7, R32, -INF , !P0 ;  /* 0xff80000020077808 */ /* 0x000fe40004000000 */
[C---:B------:R-:W-:Y:S02]  /*6210*/  ISETP.GE.AND P5, PT, R16.reuse, R139, PT ;  /* 0x0000008b1000720c */ /* 0x040fe40003fa6270 */
[----:B------:R-:W-:Y:S02]  /*6220*/  ISETP.GE.AND P0, PT, R16, R138, PT ;  /* 0x0000008a1000720c */ /* 0x000fe40003f06270 */
[----:B------:R-:W-:-:S02]  /*6230*/  FSEL R16, R34, -INF , !P1 ;  /* 0xff80000022107808 */ /* 0x000fc40004800000 */
[-C--:B------:R-:W-:Y:S02]  /*6240*/  ISETP.GE.AND P1, PT, R17, R139.reuse, PT ;  /* 0x0000008b1100720c */ /* 0x080fe40003f26270 */
[----:B------:R-:W-:Y:S02]  /*6250*/  FSEL R143, R33, -INF , !P5 ;  /* 0xff800000218f7808 */ /* 0x000fe40006800000 */
[----:B------:R-:W-:Y:S02]  /*6260*/  ISETP.GE.AND P5, PT, R17, R138, PT ;  /* 0x0000008a1100720c */ /* 0x000fe40003fa6270 */
[----:B------:R-:W-:Y:S02]  /*6270*/  FSEL R17, R28, -INF , !P1 ;  /* 0xff8000001c117808 */ /* 0x000fe40004800000 */
[----:B------:R-:W-:Y:S02]  /*6280*/  FSEL R28, R11, -INF , !P6 ;  /* 0xff8000000b1c7808 */ /* 0x000fe40007000000 */
[----:B------:R-:W-:-:S02]  /*6290*/  ISETP.GE.AND P6, PT, R100, R139, PT ;  /* 0x0000008b6400720c */ /* 0x000fc40003fc6270 */
[----:B------:R-:W-:Y:S02]  /*62a0*/  IADD3 R19, R100, 0x31, RZ ;  /* 0x0000003164137810 */ /* 0x000fe40007ffe0ff */
[----:B------:R-:W-:Y:S02]  /*62b0*/  FSEL R125, R8, -INF , !P6 ;  /* 0xff800000087d7808 */ /* 0x000fe40007000000 */
[----:B------:R-:W-:Y:S02]  /*62c0*/  FSEL R18, R35, -INF , !P0 ;  /* 0xff80000023127808 */ /* 0x000fe40004000000 */
[----:B------:R-:W-:Y:S02]  /*62d0*/  ISETP.GE.AND P6, PT, R85, 0x3, PT ;  /* 0x000000035500780c */ /* 0x000fe40003fc6270 */
[----:B------:R-:W-:Y:S02]  /*62e0*/  ISETP.GE.AND P0, PT, R19, R139, PT ;  /* 0x0000008b1300720c */ /* 0x000fe40003f06270 */
[----:B------:R-:W-:-:S02]  /*62f0*/  IADD3 R21, R100, 0x38, RZ ;  /* 0x0000003864157810 */ /* 0x000fc40007ffe0ff */
[-C--:B------:R-:W-:Y:S02]  /*6300*/  ISETP.GE.AND P1, PT, R19, R138.reuse, PT ;  /* 0x0000008a1300720c */ /* 0x080fe40003f26270 */
[----:B------:R-:W-:Y:S02]  /*6310*/  FSEL R20, R30, -INF , !P5 ;  /* 0xff8000001e147808 */ /* 0x000fe40006800000 */
[----:B------:R-:W-:Y:S02]  /*6320*/  FSEL R19, R29, -INF , !P0 ;  /* 0xff8000001d137808 */ /* 0x000fe40004000000 */
[C---:B------:R-:W-:Y:S02]  /*6330*/  ISETP.GE.AND P5, PT, R21.reuse, R139, PT ;  /* 0x0000008b1500720c */ /* 0x040fe40003fa6270 */
[----:B------:R-:W-:Y:S02]  /*6340*/  ISETP.GE.AND P0, PT, R21, R138, PT ;  /* 0x0000008a1500720c */ /* 0x000fe40003f06270 */
[----:B------:R-:W-:-:S02]  /*6350*/  IADD3 R21, R100, 0x39, RZ ;  /* 0x0000003964157810 */ /* 0x000fc40007ffe0ff */
        /* <DEDUP_REMOVED lines=10> */
[----:B------:R-:W-:Y:S01]  /*6400*/  UMOV UR6, 0x6 ;  /* 0x0000000600067882 */ /* 0x000fe20000000000 */
[----:B------:R-:W-:Y:S01]  /*6410*/  IADD3 R23, R85, -0x3, RZ ;  /* 0xfffffffd55177810 */ /* 0x000fe20007ffe0ff */
[----:B------:R-:W-:Y:S01]  /*6420*/  ULDC.64 UR4, c[0x0][0x198] ;  /* 0x0000660000047ab9 */ /* 0x000fe20000000a00 */
[----:B------:R-:W-:Y:S01]  /*6430*/  IMAD.MOV.U32 R30, RZ, RZ, R170 ;  /* 0x000000ffff1e7224 */ /* 0x000fe200078e00aa */
[----:B------:R-:W-:Y:S01]  /*6440*/  USHF.L.U64.HI UR5, UR4, UR6, UR5 ;  /* 0x0000000604057299 */ /* 0x000fe20008010205 */
[----:B------:R-:W-:Y:S01]  /*6450*/  SHF.R.S32.HI R24, RZ, 0x1f, R23 ;  /* 0x0000001fff187819 */ /* 0x000fe20000011417 */
[----:B------:R-:W-:Y:S01]  /*6460*/  USHF.L.U32 UR4, UR4, 0x6, URZ ;  /* 0x0000000604047899 */ /* 0x000fe2000800063f */
[----:B------:R-:W-:Y:S01]  /*6470*/  IMAD.MOV.U32 R31, RZ, RZ, R173 ;  /* 0x000000ffff1f7224 */ /* 0x000fe200078e00ad */
[----:B------:R1:W-:Y:S01]  /*6480*/  @P4 STS [R165+0x3000], RZ ;  /* 0x003000ffa5004388 */ /* 0x0003e20000000800 */
[----:B------:R-:W-:Y:S01]  /*6490*/  BSSY B0, `(.L_x_846) ;  /* 0x0000033000007945 */ /* 0x000fe20003800000 */
[----:B------:R-:W-:-:S02]  /*64a0*/  IMAD R21, R23, UR5, RZ ;  /* 0x0000000517157c24 */ /* 0x000fc4000f8e02ff */
[----:B------:R-:W-:Y:S01]  /*64b0*/  IMAD.WIDE.U32 R30, R23, UR4, R30 ;  /* 0x00000004171e7c25 */ /* 0x000fe2000f8e001e */
[----:B------:R1:W-:Y:S03]  /*64c0*/  @P4 STS [R165+0x3004], RZ ;  /* 0x003004ffa5004388 */ /* 0x0003e60000000800 */
[----:B------:R-:W-:Y:S01]  /*64d0*/  IMAD R21, R24, UR4, R21 ;  /* 0x0000000418157c24 */ /* 0x000fe2000f8e0215 */
[C---:B------:R-:W-:Y:S01]  /*64e0*/  @!P4 LEA R32, P5, R30.reuse, c[0x0][0x168], 0x1 ;  /* 0x00005a001e20ca11 */ /* 0x040fe200078a08ff */
[----:B------:R1:W-:Y:S01]  /*64f0*/  @P4 STS.64 [R165+0x3008], RZ ;  /* 0x003008ffa5004388 */ /* 0x0003e20000000a00 */
[C---:B------:R-:W-:Y:S01]  /*6500*/  @!P3 LEA R90, P1, R30.reuse, c[0x0][0x168], 0x1 ;  /* 0x00005a001e5aba11 */ /* 0x040fe200078208ff */
[----:B------:R-:W-:Y:S01]  /*6510*/  IMAD.IADD R21, R31, 0x1, R21 ;  /* 0x000000011f157824 */ /* 0x000fe200078e0215 */
[----:B------:R-:W-:-:S04]  /*6520*/  @!P2 LEA R34, P0, R30, c[0x0][0x168], 0x1 ;  /* 0x00005a001e22aa11 */ /* 0x000fc800078008ff */
[C-C-:B------:R-:W-:Y:S02]  /*6530*/  @!P4 LEA.HI.X R33, R30.reuse, c[0x0][0x16c], R21.reuse, 0x1, P5 ;  /* 0x00005b001e21ca11 */ /* 0x140fe400028f0c15 */
[C---:B------:R-:W-:Y:S02]  /*6540*/  IADD3 R24, P5, R30.reuse, UR20, RZ ;  /* 0x000000141e187c10 */ /* 0x040fe4000ffbe0ff */
        /* <DEDUP_REMOVED lines=8> */
[----:B------:R-:W-:-:S02]  /*65d0*/  IADD3.X R21, R21, UR19, RZ, P5, !PT ;  /* 0x0000001315157c10 */ /* 0x000fc4000affe4ff */
        /* <DEDUP_REMOVED lines=30> */
.L_x_847:
[----:B------:R-:W-:Y:S05]  /*67c0*/  BSYNC B0 ;  /* 0x0000000000007941 */ /* 0x000fea0003800000 */
.L_x_846:
[----:B------:R-:W0:Y:S02]  /*67d0*/  LDGDEPBAR ;  /* 0x00000000000079af */ /* 0x000e240000000000 */
.L_x_845:
[----:B-1----:R-:W-:Y:S02]  /*67e0*/  FMNMX.FTZ R32, R2, R125, !PT ;  /* 0x0000007d02207209 */ /* 0x002fe40007810000 */
[----:B------:R-:W-:Y:S02]  /*67f0*/  @P6 IADD3 R179, R85, -0x3, RZ ;  /* 0xfffffffd55b36810 */ /* 0x000fe40007ffe0ff */
[----:B------:R-:W-:-:S04]  /*6800*/  FMNMX.FTZ R32, R15, R32, !PT ;  /* 0x000000200f207209 */ /* 0x000fc80007810000 */
        /* <DEDUP_REMOVED lines=15> */
[----:B------:R-:W-:Y:S01]  /*6900*/  IMAD.SHL.U32 R27, R3, 0x2, RZ ;  /* 0x00000002031b7824 */ /* 0x000fe200078e00ff */
[----:B------:R-:W-:Y:S02]  /*6910*/  FMNMX.FTZ R32, R17, R32, !PT ;  /* 0x0000002011207209 */ /* 0x000fe40007810000 */
[----:B------:R-:W-:Y:S01]  /*6920*/  FMNMX.FTZ R31, R99, R92, !PT ;  /* 0x0000005c631f7209 */ /* 0x000fe20007810000 */
[----:B------:R-:W-:Y:S01]  /*6930*/  IMAD.WIDE.U32 R92, R122, -0x326172a9, RZ ;  /* 0xcd9e8d577a5c7825 */ /* 0x000fe200078e00ff */
[----:B------:R-:W-:-:S02]  /*6940*/  FMNMX.FTZ R32, R19, R32, !PT ;  /* 0x0000002013207209 */ /* 0x000fc40007810000 */
[----:B------:R-:W-:Y:S02]  /*6950*/  FMNMX.FTZ R31, R94, R31, !PT ;  /* 0x0000001f5e1f7209 */ /* 0x000fe40007810000 */
[----:B------:R-:W-:Y:S02]  /*6960*/  FMNMX.FTZ R32, R11, R32, !PT ;  /* 0x000000200b207209 */ /* 0x000fe40007810000 */
[----:B------:R-:W-:Y:S02]  /*6970*/  FMNMX.FTZ R31, R4, R31, !PT ;  /* 0x0000001f041f7209 */ /* 0x000fe40007810000 */
[----:B------:R-:W-:Y:S02]  /*6980*/  FMNMX.FTZ R32, R25, R32, !PT ;  /* 0x0000002019207209 */ /* 0x000fe40007810000 */
[----:B------:R-:W-:Y:S02]  /*6990*/  FMNMX.FTZ R92, R6, R31, !PT ;  /* 0x0000001f065c7209 */ /* 0x000fe40007810000 */
[----:B------:R-:W-:Y:S01]  /*69a0*/  LOP3.LUT R27, R141, UR29, R27, 0x96, !PT ;  /* 0x0000001d8d1b7c12 */ /* 0x000fe2000f8e961b */
[----:B------:R-:W1:Y:S01]  /*69b0*/  SHFL.BFLY PT, R33, R32, 0x2, 0x1f ;  /* 0x0c401f0020217f89 */ /* 0x000e6200000e0000 */
[----:B------:R-:W-:-:S03]  /*69c0*/  FMNMX.FTZ R95, R5, R92, !PT ;  /* 0x0000005c055f7209 */ /* 0x000fc60007810000 */
[----:B------:R-:W-:Y:S01]  /*69d0*/  IMAD.WIDE.U32 R152, R27, -0x326172a9, RZ ;  /* 0xcd9e8d571b987825 */ /* 0x000fe200078e00ff */
[----:B------:R-:W-:Y:S02]  /*69e0*/  FMNMX.FTZ R95, R16, R95, !PT ;  /* 0x0000005f105f7209 */ /* 0x000fe40007810000 */
[----:B------:R-:W-:Y:S02]  /*69f0*/  LOP3.LUT R27, R93, R123, RZ, 0x3c, !PT ;  /* 0x0000007b5d1b7212 */ /* 0x000fe400078e3cff */
[----:B------:R-:W-:Y:S02]  /*6a00*/  FMNMX.FTZ R95, R18, R95, !PT ;  /* 0x0000005f125f7209 */ /* 0x000fe40007810000 */
[----:B------:R-:W-:Y:S01]  /*6a10*/  LOP3.LUT R154, R153, UR16, R134, 0x96, !PT ;  /* 0x00000010999a7c12 */ /* 0x000fe2000f8e9686 */
[C---:B------:R-:W-:Y:S01]  /*6a20*/  IMAD R111, R27.reuse, -0x2daee0ad, RZ ;  /* 0xd2511f531b6f7824 */ /* 0x040fe200078e02ff */
[----:B------:R-:W-:Y:S01]  /*6a30*/  FMNMX.FTZ R95, R20, R95, !PT ;  /* 0x0000005f145f7209 */ /* 0x000fe20007810000 */
[----:B------:R-:W-:Y:S01]  /*6a40*/  IMAD R27, R27, -0x2daee0ad, RZ ;  /* 0xd2511f531b1b7824 */ /* 0x000fe200078e02ff */
[----:B------:R-:W-:Y:S01]  /*6a50*/  LOP3.LUT R152, R133, UR14, R152, 0x96, !PT ;  /* 0x0000000e85987c12 */ /* 0x000fe2000f8e9698 */
[----:B------:R-:W-:Y:S01]  /*6a60*/  IMAD.WIDE.U32 R154, R154, -0x2daee0ad, RZ ;  /* 0xd2511f539a9a7825 */ /* 0x000fe200078e00ff */
[----:B------:R-:W-:-:S02]  /*6a70*/  FMNMX.FTZ R95, R22, R95, !PT ;  /* 0x0000005f165f7209 */ /* 0x000fc40007810000 */
[----:B------:R-:W-:Y:S01]  /*6a80*/  LEA R93, R3, 0x1, 0x1 ;  /* 0x00000001035d7811 */ /* 0x000fe200078e08ff */
[----:B------:R-:W-:Y:S01]  /*6a90*/  IMAD.WIDE.U32 R152, R152, -0x2daee0ad, RZ ;  /* 0xd2511f5398987825 */ /* 0x000fe200078e00ff */
[----:B------:R-:W-:Y:S02]  /*6aa0*/  FMNMX.FTZ R95, R26, R95, !PT ;  /* 0x0000005f1a5f7209 */ /* 0x000fe40007810000 */
[----:B------:R-:W-:Y:S02]  /*6ab0*/  LOP3.LUT R31, R155, UR13, R111, 0x96, !PT ;  /* 0x0000000d9b1f7c12 */ /* 0x000fe4000f8e966f */
[----:B------:R-:W-:Y:S02]  /*6ac0*/  FMNMX.FTZ R95, R8, R95, !PT ;  /* 0x0000005f085f7209 */ /* 0x000fe40007810000 */
[----:B-1----:R-:W-:Y:S01]  /*6ad0*/  FMNMX.FTZ R33, R32, R33, !PT ;  /* 0x0000002120217209 */ /* 0x002fe20007810000 */
[----:B------:R-:W-:Y:S01]  /*6ae0*/  IMAD.WIDE.U32 R108, R31, -0x326172a9, RZ ;  /* 0xcd9e8d571f6c7825 */ /* 0x000fe200078e00ff */
[----:B------:R-:W-:Y:S01]  /*6af0*/  LOP3.LUT R100, R153, UR11, R154, 0x96, !PT ;  /* 0x0000000b99647c12 */ /* 0x000fe2000f8e969a */
[----:B------:R-:W1:Y:S01]  /*6b00*/  SHFL.BFLY PT, R104, R95, 0x2, 0x1f ;  /* 0x0c401f005f687f89 */ /* 0x000e6200000e0000 */
[----:B------:R-:W-:-:S02]  /*6b10*/  LOP3.LUT R93, R93, UR29, RZ, 0x3c, !PT ;  /* 0x0000001d5d5d7c12 */ /* 0x000fc4000f8e3cff */
[----:B------:R-:W-:Y:S01]  /*6b20*/  LOP3.LUT R31, R109, UR12, R132, 0x96, !PT ;  /* 0x0000000c6d1f7c12 */ /* 0x000fe2000f8e9684 */
[----:B------:R-:W2:Y:S01]  /*6b30*/  SHFL.BFLY PT, R32, R33, 0x1, 0x1f ;  /* 0x0c201f0021207f89 */ /* 0x000ea200000e0000 */
[----:B------:R-:W-:Y:S01]  /*6b40*/  IMAD.WIDE.U32 R100, R100, -0x326172a9, RZ ;  /* 0xcd9e8d5764647825 */ /* 0x000fe200078e00ff */
[----:B------:R-:W-:Y:S02]  /*6b50*/  LOP3.LUT R110, R141, R93, RZ, 0x3c, !PT ;  /* 0x0000005d8d6e7212 */ /* 0x000fe400078e3cff */
[----:B------:R-:W-:Y:S01]  /*6b60*/  LOP3.LUT R154, R153, UR11, R154, 0x96, !PT ;  /* 0x0000000b999a7c12 */ /* 0x000fe2000f8e969a */
[----:B------:R-:W-:Y:S01]  /*6b70*/  IMAD.WIDE.U32 R102, R31, -0x2daee0ad, RZ ;  /* 0xd2511f531f667825 */ /* 0x000fe200078e00ff */
[----:B------:R-:W-:-:S04]  /*6b80*/  LOP3.LUT R108, R101, UR10, R108, 0x96, !PT ;  /* 0x0000000a656c7c12 */ /* 0x000fc8000f8e966c */
[----:B------:R-:W-:Y:S01]  /*6b90*/  LOP3.LUT R92, R103, UR9, R152, 0x96, !PT ;  /* 0x00000009675c7c12 */ /* 0x000fe2000f8e9698 */
[----:B------:R-:W-:-:S05]  /*6ba0*/  IMAD.WIDE.U32 R108, R108, -0x2daee0ad, RZ ;  /* 0xd2511f536c6c7825 */ /* 0x000fca00078e00ff */
[----:B------:R-:W-:Y:S01]  /*6bb0*/  LOP3.LUT R31, R109, UR7, R102, 0x96, !PT ;  /* 0x000000076d1f7c12 */ /* 0x000fe2000f8e9666 */
[----:B------:R-:W-:Y:S01]  /*6bc0*/  IMAD.WIDE.U32 R102, R92, -0x326172a9, RZ ;  /* 0xcd9e8d575c667825 */ /* 0x000fe200078e00ff */
[----:B-1----:R-:W-:-:S03]  /*6bd0*/  FMNMX.FTZ R104, R95, R104, !PT ;  /* 0x000000685f687209 */ /* 0x002fc60007810000 */
[----:B------:R-:W-:Y:S01]  /*6be0*/  IMAD.WIDE.U32 R106, R31, -0x326172a9, RZ ;  /* 0xcd9e8d571f6a7825 */ /* 0x000fe200078e00ff */
[----:B------:R-:W-:Y:S02]  /*6bf0*/  LOP3.LUT R92, R103, UR8, R100, 0x96, !PT ;  /* 0x00000008675c7c12 */ /* 0x000fe4000f8e9664 */
[----:B--2---:R-:W-:Y:S02]  /*6c00*/  FMNMX.FTZ R32, R33, R32, !PT ;  /* 0x0000002021207209 */ /* 0x004fe40007810000 */
[----:B------:R-:W1:Y:S01]  /*6c10*/  SHFL.BFLY PT, R33, R104, 0x1, 0x1f ;  /* 0x0c201f0068217f89 */ /* 0x000e6200000e0000 */
[--C-:B------:R-:W-:Y:S02]  /*6c20*/  SHF.R.U32.HI R100, RZ, 0x18, R106.reuse ;  /* 0x00000018ff647819 */ /* 0x100fe4000001166a */
[----:B------:R-:W-:Y:S02]  /*6c30*/  SHF.R.U32.HI R93, RZ, 0x10, R106 ;  /* 0x00000010ff5d7819 */ /* 0x000fe4000001166a */
[----:B------:R-:W-:-:S02]  /*6c40*/  ISETP.GE.U32.AND P0, PT, R163, R100, PT ;  /* 0x00000064a300720c */ /* 0x000fc40003f06070 */
[----:B------:R-:W-:Y:S01]  /*6c50*/  LOP3.LUT R100, R93, 0xff, RZ, 0xc0, !PT ;  /* 0x000000ff5d647812 */ /* 0x000fe200078ec0ff */
[----:B------:R-:W-:Y:S01]  /*6c60*/  IMAD.WIDE.U32 R92, R92, -0x2daee0ad, RZ ;  /* 0xd2511f535c5c7825 */ /* 0x000fe200078e00ff */
[C---:B------:R-:W-:Y:S02]  /*6c70*/  FSETP.NEU.FTZ.AND P4, PT, R32.reuse, -INF , PT ;  /* 0xff8000002000780b */ /* 0x040fe40003f9d000 */
[----:B------:R-:W-:Y:S01]  /*6c80*/  ISETP.GE.U32.AND P2, PT, R163, R100, PT ;  /* 0x00000064a300720c */ /* 0x000fe20003f46070 */
[----:B------:R-:W-:Y:S01]  /*6c90*/  FMUL.FTZ R100, R32, c[0x0][0x23c] ;  /* 0x00008f0020647a20 */ /* 0x000fe20000410000 */
[----:B------:R-:W-:Y:S02]  /*6ca0*/  LOP3.LUT R31, R107, UR17, R102, 0x96, !PT ;  /* 0x000000116b1f7c12 */ /* 0x000fe4000f8e9666 */
[----:B------:R-:W-:Y:S02]  /*6cb0*/  LOP3.LUT R103, R106, 0xffff, RZ, 0xc0, !PT ;  /* 0x0000ffff6a677812 */ /* 0x000fe400078ec0ff */
[----:B------:R-:W-:-:S02]  /*6cc0*/  FSEL R100, R100, RZ, P4 ;  /* 0x000000ff64647208 */ /* 0x000fc40002000000 */
[----:B------:R-:W-:Y:S02]  /*6cd0*/  LOP3.LUT R112, R31, 0xff, RZ, 0xc0, !PT ;  /* 0x000000ff1f707812 */ /* 0x000fe400078ec0ff */
[----:B------:R-:W-:Y:S01]  /*6ce0*/  FSEL R95, R32, RZ, P4 ;  /* 0x000000ff205f7208 */ /* 0x000fe20002000000 */
[--C-:B------:R-:W-:Y:S01]  /*6cf0*/  FFMA.FTZ R125, R125, c[0x0][0x23c], -R100.reuse ;  /* 0x00008f007d7d7a23 */ /* 0x100fe20000010864 */
[----:B------:R-:W-:Y:S01]  /*6d00*/  ISETP.GE.U32.AND P5, PT, R163, R112, PT ;  /* 0x00000070a300720c */ /* 0x000fe20003fa6070 */
[--C-:B------:R-:W-:Y:S01]  /*6d10*/  FFMA.FTZ R114, R15, c[0x0][0x23c], -R100.reuse ;  /* 0x00008f000f727a23 */ /* 0x100fe20000010864 */
[----:B-1----:R-:W-:Y:S01]  /*6d20*/  FMNMX.FTZ R33, R104, R33, !PT ;  /* 0x0000002168217209 */ /* 0x002fe20007810000 */
[----:B------:R-:W-:Y:S01]  /*6d30*/  FFMA.FTZ R115, R13, c[0x0][0x23c], -R100 ;  /* 0x00008f000d737a23 */ /* 0x000fe20000010864 */
[----:B------:R-:W-:Y:S01]  /*6d40*/  LOP3.LUT R104, R31, 0xffff, RZ, 0xc0, !PT ;  /* 0x0000ffff1f687812 */ /* 0x000fe200078ec0ff */
[----:B------:R-:W-:Y:S01]  /*6d50*/  MUFU.EX2 R125, R125 ;  /* 0x0000007d007d7308 */ /* 0x000fe20000000800 */
[C---:B------:R-:W-:Y:S01]  /*6d60*/  FSETP.NEU.FTZ.AND P3, PT, R33.reuse, -INF , PT ;  /* 0xff8000002100780b */ /* 0x040fe20003f7d000 */
[----:B------:R-:W-:Y:S01]  /*6d70*/  FMUL.FTZ R107, R33, c[0x0][0x23c] ;  /* 0x00008f00216b7a20 */ /* 0x000fe20000410000 */
[----:B------:R-:W-:Y:S01]  /*6d80*/  SHF.R.U32.HI R104, RZ, 0x8, R104 ;  /* 0x00000008ff687819 */ /* 0x000fe20000011668 */
[----:B------:R-:W-:Y:S01]  /*6d90*/  FADD.FTZ R95, R2, -R95 ;  /* 0x8000005f025f7221 */ /* 0x000fe20000010000 */
[----:B------:R-:W-:Y:S01]  /*6da0*/  LOP3.LUT R108, R93, UR18, R108, 0x96, !PT ;  /* 0x000000125d6c7c12 */ /* 0x000fe2000f8e966c */
[--C-:B------:R-:W-:Y:S01]  /*6db0*/  FFMA.FTZ R135, R97, c[0x0][0x23c], -R100.reuse ;  /* 0x00008f0061877a23 */ /* 0x100fe20000010864 */
[----:B------:R-:W-:Y:S01]  /*6dc0*/  FSEL R107, R107, RZ, P3 ;  /* 0x000000ff6b6b7208 */ /* 0x000fe20001800000 */
[----:B------:R-:W1:Y:S01]  /*6dd0*/  MUFU.EX2 R114, R114 ;  /* 0x0000007200727308 */ /* 0x000e620000000800 */
[----:B------:R-:W-:Y:S01]  /*6de0*/  LOP3.LUT R104, R104, 0xffff, RZ, 0xc0, !PT ;  /* 0x0000ffff68687812 */ /* 0x000fe200078ec0ff */
[----:B------:R-:W-:Y:S01]  /*6df0*/  FMUL.FTZ R109, R95, c[0x0][0x23c] ;  /* 0x00008f005f6d7a20 */ /* 0x000fe20000410000 */
[----:B------:R-:W-:Y:S01]  /*6e00*/  LOP3.LUT R101, R92, 0xffff, RZ, 0xc0, !PT ;  /* 0x0000ffff5c657812 */ /* 0x000fe200078ec0ff */
[--C-:B------:R-:W-:Y:S01]  /*6e10*/  FFMA.FTZ R112, R10, c[0x0][0x23c], -R107.reuse ;  /* 0x00008f000a707a23 */ /* 0x100fe2000001086b */
[----:B------:R-:W-:Y:S01]  /*6e20*/  ISETP.GE.U32.AND P4, PT, R163, R104, PT ;  /* 0x00000068a300720c */ /* 0x000fe20003f86070 */
[----:B------:R-:W-:Y:S01]  /*6e30*/  FFMA.FTZ R105, R28, c[0x0][0x23c], -R107 ;  /* 0x00008f001c697a23 */ /* 0x000fe2000001086b */
[----:B------:R-:W-:Y:S01]  /*6e40*/  SHF.R.U32.HI R104, RZ, 0x18, R31 ;  /* 0x00000018ff687819 */ /* 0x000fe2000001161f */
[----:B------:R-:W-:Y:S01]  /*6e50*/  MUFU.EX2 R115, R115 ;  /* 0x0000007300737308 */ /* 0x000fe20000000800 */
[----:B------:R-:W-:Y:S01]  /*6e60*/  FSEL R93, R33, RZ, P3 ;  /* 0x000000ff215d7208 */ /* 0x000fe20001800000 */
[----:B------:R-:W-:Y:S01]  /*6e70*/  FFMA.FTZ R113, R12, c[0x0][0x23c], -R107 ;  /* 0x00008f000c717a23 */ /* 0x000fe2000001086b */
[----:B------:R-:W-:Y:S01]  /*6e80*/  ISETP.GE.U32.AND P3, PT, R163, R104, PT ;  /* 0x00000068a300720c */ /* 0x000fe20003f66070 */
[--C-:B------:R-:W-:Y:S01]  /*6e90*/  FFMA.FTZ R126, R126, c[0x0][0x23c], -R100.reuse ;  /* 0x00008f007e7e7a23 */ /* 0x100fe20000010864 */
[----:B------:R-:W-:Y:S01]  /*6ea0*/  SHF.R.U32.HI R104, RZ, 0x10, R31 ;  /* 0x00000010ff687819 */ /* 0x000fe2000001161f */
[--C-:B------:R-:W-:Y:S01]  /*6eb0*/  FFMA.FTZ R124, R124, c[0x0][0x23c], -R100.reuse ;  /* 0x00008f007c7c7a23 */ /* 0x100fe20000010864 */
[----:B------:R-:W-:Y:S01]  /*6ec0*/  LOP3.LUT R102, R106, 0xff, RZ, 0xc0, !PT ;  /* 0x000000ff6a667812 */ /* 0x000fe200078ec0ff */
[----:B------:R-:W-:Y:S01]  /*6ed0*/  MUFU.EX2 R112, R112 ;  /* 0x0000007000707308 */ /* 0x000fe20000000800 */
[----:B-1----:R-:W-:Y:S01]  /*6ee0*/  F2FP.PACK_AB R148, R114, R125 ;  /* 0x0000007d7294723e */ /* 0x002fe200000000ff */
[--C-:B------:R-:W-:Y:S01]  /*6ef0*/  FFMA.FTZ R127, R127, c[0x0][0x23c], -R100.reuse ;  /* 0x00008f007f7f7a23 */ /* 0x100fe20000010864 */
[----:B------:R-:W-:Y:S01]  /*6f00*/  ISETP.GE.U32.AND P1, PT, R163, R102, PT ;  /* 0x00000066a300720c */ /* 0x000fe20003f26070 */
[--C-:B------:R-:W-:Y:S01]  /*6f10*/  FFMA.FTZ R146, R89, c[0x0][0x23c], -R100.reuse ;  /* 0x00008f0059927a23 */ /* 0x100fe20000010864 */
[----:B------:R-:W-:Y:S01]  /*6f20*/  PRMT R151, R148, 0x7632, R151 ;  /* 0x0000763294977816 */ /* 0x000fe20000000097 */
[----:B------:R-:W-:Y:S01]  /*6f30*/  @!P5 HADD2 R34, -R148.H0_H0, -RZ.H0_H0 ;  /* 0xa00000ff9422d230 */ /* 0x000fe20000000900 */
[----:B------:R-:W-:Y:S01]  /*6f40*/  LOP3.LUT R102, R92, 0xff, RZ, 0xc0, !PT ;  /* 0x000000ff5c667812 */ /* 0x000fe200078ec0ff */
[----:B------:R-:W1:Y:S01]  /*6f50*/  MUFU.EX2 R105, R105 ;  /* 0x0000006900697308 */ /* 0x000e620000000800 */
[----:B------:R-:W-:Y:S01]  /*6f60*/  PRMT R31, R148, 0x5410, R151 ;  /* 0x00005410941f7816 */ /* 0x000fe20000000097 */
[----:B------:R-:W-:Y:S01]  /*6f70*/  @!P4 HADD2 R29, -R151.H0_H0, -RZ.H0_H0 ;  /* 0xa00000ff971dc230 */ /* 0x000fe20000000900 */
[----:B------:R-:W-:Y:S01]  /*6f80*/  @!P5 PRMT R148, R34, 0x5410, RZ ;  /* 0x000054102294d816 */ /* 0x000fe200000000ff */
[--C-:B------:R-:W-:Y:S01]  /*6f90*/  FFMA.FTZ R144, R7, c[0x0][0x23c], -R100.reuse ;  /* 0x00008f0007907a23 */ /* 0x100fe20000010864 */
[----:B------:R-:W-:Y:S01]  /*6fa0*/  LOP3.LUT R104, R104, 0xff, RZ, 0xc0, !PT ;  /* 0x000000ff68687812 */ /* 0x000fe200078ec0ff */
[--C-:B------:R-:W-:Y:S01]  /*6fb0*/  FFMA.FTZ R143, R143, c[0x0][0x23c], -R100.reuse ;  /* 0x00008f008f8f7a23 */ /* 0x100fe20000010864 */
[----:B------:R-:W-:Y:S01]  /*6fc0*/  @!P4 PRMT R151, R29, 0x5410, RZ ;  /* 0x000054101d97c816 */ /* 0x000fe200000000ff */
[----:B------:R-:W-:Y:S01]  /*6fd0*/  MUFU.EX2 R113, R113 ;  /* 0x0000007100717308 */ /* 0x000fe20000000800 */
[----:B------:R-:W-:Y:S01]  /*6fe0*/  ISETP.GE.U32.AND P5, PT, R163, R104, PT ;  /* 0x00000068a300720c */ /* 0x000fe20003fa6070 */
[--C-:B------:R-:W-:Y:S01]  /*6ff0*/  FFMA.FTZ R142, R17, c[0x0][0x23c], -R100.reuse ;  /* 0x00008f00118e7a23 */ /* 0x100fe20000010864 */
[----:B------:R-:W-:Y:S01]  /*7000*/  SHF.R.U32.HI R103, RZ, 0x8, R103 ;  /* 0x00000008ff677819 */ /* 0x000fe20000011667 */
[----:B------:R-:W-:Y:S01]  /*7010*/  FFMA.FTZ R95, R19, c[0x0][0x23c], -R100 ;  /* 0x00008f00135f7a23 */ /* 0x000fe20000010864 */
[----:B------:R-:W-:Y:S01]  /*7020*/  SHF.R.U32.HI R2, RZ, 0x10, R108 ;  /* 0x00000010ff027819 */ /* 0x000fe2000001166c */
[--C-:B------:R-:W-:Y:S01]  /*7030*/  FFMA.FTZ R97, R11, c[0x0][0x23c], -R100.reuse ;  /* 0x00008f000b617a23 */ /* 0x100fe20000010864 */
[----:B------:R-:W-:Y:S01]  /*7040*/  LOP3.LUT R104, R103, 0xffff, RZ, 0xc0, !PT ;  /* 0x0000ffff67687812 */ /* 0x000fe200078ec0ff */
[--C-:B------:R-:W-:Y:S01]  /*7050*/  FFMA.FTZ R103, R96, c[0x0][0x23c], -R100.reuse ;  /* 0x00008f0060677a23 */ /* 0x100fe20000010864 */
[----:B-1----:R-:W-:Y:S01]  /*7060*/  F2FP.PACK_AB R149, R105, R112 ;  /* 0x000000706995723e */ /* 0x002fe200000000ff */
[----:B------:R-:W-:Y:S01]  /*7070*/  FFMA.FTZ R96, R25, c[0x0][0x23c], -R100 ;  /* 0x00008f0019607a23 */ /* 0x000fe20000010864 */
[----:B------:R-:W-:Y:S01]  /*7080*/  ISETP.GE.U32.AND P4, PT, R163, R104, PT ;  /* 0x00000068a300720c */ /* 0x000fe20003f86070 */
[--C-:B------:R-:W-:Y:S01]  /*7090*/  FFMA.FTZ R104, R14, c[0x0][0x23c], -R107.reuse ;  /* 0x00008f000e687a23 */ /* 0x100fe2000001086b */
[C---:B------:R-:W-:Y:S01]  /*70a0*/  PRMT R34, R149.reuse, 0x7632, R34 ;  /* 0x0000763295227816 */ /* 0x040fe20000000022 */
[----:B------:R-:W-:Y:S01]  /*70b0*/  @!P5 HADD2 R35, -R149.H0_H0, -RZ.H0_H0 ;  /* 0xa00000ff9523d230 */ /* 0x000fe20000000900 */
[----:B------:R-:W-:Y:S01]  /*70c0*/  LOP3.LUT R2, R2, 0xff, RZ, 0xc0, !PT ;  /* 0x000000ff02027812 */ /* 0x000fe200078ec0ff */
[----:B------:R-:W-:Y:S01]  /*70d0*/  MUFU.EX2 R103, R103 ;  /* 0x0000006700677308 */ /* 0x000fe20000000800 */
[----:B------:R-:W-:Y:S01]  /*70e0*/  PRMT R29, R149, 0x5410, R34 ;  /* 0x00005410951d7816 */ /* 0x000fe20000000022 */
[----:B------:R-:W-:Y:S01]  /*70f0*/  @!P3 HADD2 R30, -R34.H0_H0, -RZ.H0_H0 ;  /* 0xa00000ff221eb230 */ /* 0x000fe20000000900 */
[----:B------:R-:W-:Y:S01]  /*7100*/  @!P5 PRMT R149, R35, 0x5410, RZ ;  /* 0x000054102395d816 */ /* 0x000fe200000000ff */
[--C-:B------:R-:W-:Y:S01]  /*7110*/  FFMA.FTZ R141, R6, c[0x0][0x23c], -R107.reuse ;  /* 0x00008f00068d7a23 */ /* 0x100fe2000001086b */
[----:B------:R-:W-:Y:S01]  /*7120*/  ISETP.GE.U32.AND P5, PT, R163, R2, PT ;  /* 0x00000002a300720c */ /* 0x000fe20003fa6070 */
[--C-:B------:R-:W-:Y:S01]  /*7130*/  FFMA.FTZ R140, R5, c[0x0][0x23c], -R107.reuse ;  /* 0x00008f00058c7a23 */ /* 0x100fe2000001086b */
[----:B------:R-:W-:Y:S01]  /*7140*/  @!P3 PRMT R34, R30, 0x5410, RZ ;  /* 0x000054101e22b816 */ /* 0x000fe200000000ff */
[----:B------:R-:W1:Y:S01]  /*7150*/  MUFU.EX2 R104, R104 ;  /* 0x0000006800687308 */ /* 0x000e620000000800 */
[----:B------:R-:W-:Y:S01]  /*7160*/  ISETP.GE.U32.AND P3, PT, R163, R102, PT ;  /* 0x00000066a300720c */ /* 0x000fe20003f66070 */
[----:B------:R-:W-:Y:S01]  /*7170*/  FFMA.FTZ R102, R9, c[0x0][0x23c], -R100 ;  /* 0x00008f0009667a23 */ /* 0x000fe20000010864 */
[----:B------:R-:W-:Y:S01]  /*7180*/  LOP3.LUT R100, R108, 0xff, RZ, 0xc0, !PT ;  /* 0x000000ff6c647812 */ /* 0x000fe200078ec0ff */
[--C-:B------:R-:W-:Y:S01]  /*7190*/  FFMA.FTZ R139, R16, c[0x0][0x23c], -R107.reuse ;  /* 0x00008f00108b7a23 */ /* 0x100fe2000001086b */
[--C-:B------:R-:W-:Y:S01]  /*71a0*/  SHF.R.U32.HI R106, RZ, 0x10, R92.reuse ;  /* 0x00000010ff6a7819 */ /* 0x100fe2000001165c */
[----:B------:R-:W-:Y:S01]  /*71b0*/  FFMA.FTZ R138, R18, c[0x0][0x23c], -R107 ;  /* 0x00008f00128a7a23 */ /* 0x000fe2000001086b */
[----:B------:R-:W-:Y:S01]  /*71c0*/  SHF.R.U32.HI R92, RZ, 0x18, R92 ;  /* 0x00000018ff5c7819 */ /* 0x000fe2000001165c */
[----:B------:R-:W2:Y:S01]  /*71d0*/  MUFU.EX2 R102, R102 ;  /* 0x0000006600667308 */ /* 0x000ea20000000800 */
[----:B------:R-:W-:Y:S01]  /*71e0*/  SHF.R.U32.HI R101, RZ, 0x8, R101 ;  /* 0x00000008ff657819 */ /* 0x000fe20000011665 */
[----:B------:R-:W-:Y:S01]  /*71f0*/  STG.E.U16 [R136.64+-0x80], R148 ;  /* 0xffff809488007986 */ /* 0x000fe2000c10151a */
[----:B------:R-:W-:-:S03]  /*7200*/  LOP3.LUT R106, R106, 0xff, RZ, 0xc0, !PT ;  /* 0x000000ff6a6a7812 */ /* 0x000fc600078ec0ff */
[----:B------:R-:W-:Y:S01]  /*7210*/  STG.E.U16 [R136.64+-0x7e], R151 ;  /* 0xffff829788007986 */ /* 0x000fe2000c10151a */
[----:B-1----:R-:W-:Y:S01]  /*7220*/  F2FP.PACK_AB R89, R104, R113 ;  /* 0x000000716859723e */ /* 0x002fe200000000ff */
[----:B------:R-:W1:Y:S04]  /*7230*/  MUFU.EX2 R109, R109 ;  /* 0x0000006d006d7308 */ /* 0x000e680000000800 */
[----:B------:R-:W-:Y:S01]  /*7240*/  @!P2 HADD2 R15, -R89.H0_H0, -RZ.H0_H0 ;  /* 0xa00000ff590fa230 */ /* 0x000fe20000000900 */
[----:B--2---:R-:W-:-:S03]  /*7250*/  F2FP.PACK_AB R2, R102, R115 ;  /* 0x000000736602723e */ /* 0x004fc600000000ff */
[----:B------:R-:W-:Y:S01]  /*7260*/  MUFU.EX2 R141, R141 ;  /* 0x0000008d008d7308 */ /* 0x000fe20000000800 */
[----:B------:R-:W-:Y:S01]  /*7270*/  PRMT R35, R2, 0x7632, R35 ;  /* 0x0000763202237816 */ /* 0x000fe20000000023 */
[----:B------:R-:W-:-:S03]  /*7280*/  @!P1 HADD2 R88, -R2.H0_H0, -RZ.H0_H0 ;  /* 0xa00000ff02589230 */ /* 0x000fc60000000900 */
[----:B------:R-:W-:Y:S01]  /*7290*/  PRMT R30, R2, 0x5410, R35 ;  /* 0x00005410021e7816 */ /* 0x000fe20000000023 */
[----:B------:R-:W-:Y:S01]  /*72a0*/  @!P4 HADD2 R28, -R35.H0_H0, -RZ.H0_H0 ;  /* 0xa00000ff231cc230 */ /* 0x000fe20000000900 */
[----:B------:R-:W-:Y:S01]  /*72b0*/  @!P1 PRMT R2, R88, 0x5410, RZ ;  /* 0x0000541058029816 */ /* 0x000fe200000000ff */
[-C--:B-1----:R-:W-:Y:S01]  /*72c0*/  FFMA.FTZ R125, R120, R109.reuse, R125 ;  /* 0x0000006d787d7223 */ /* 0x082fe2000001007d */
[C---:B------:R-:W-:Y:S01]  /*72d0*/  ISETP.GE.U32.AND P1, PT, R163.reuse, R100, PT ;  /* 0x00000064a300720c */ /* 0x040fe20003f26070 */
[----:B------:R-:W-:Y:S01]  /*72e0*/  MUFU.EX2 R140, R140 ;  /* 0x0000008c008c7308 */ /* 0x000fe20000000800 */
[----:B------:R-:W-:Y:S01]  /*72f0*/  SHF.R.U32.HI R100, RZ, 0x18, R108 ;  /* 0x00000018ff647819 */ /* 0x000fe2000001166c */
[----:B------:R-:W-:Y:S01]  /*7300*/  FADD.FTZ R114, R114, R125 ;  /* 0x0000007d72727221 */ /* 0x000fe20000010000 */
[----:B------:R-:W-:Y:S01]  /*7310*/  @!P4 PRMT R35, R28, 0x5410, RZ ;  /* 0x000054101c23c816 */ /* 0x000fe200000000ff */
[-C--:B------:R-:W-:Y:S01]  /*7320*/  FMUL.FTZ R72, R72, R109.reuse ;  /* 0x0000006d48487220 */ /* 0x080fe20000410000 */
[----:B------:R-:W-:Y:S01]  /*7330*/  ISETP.GE.U32.AND P4, PT, R163, R100, PT ;  /* 0x00000064a300720c */ /* 0x000fe20003f86070 */
[-C--:B------:R-:W-:Y:S01]  /*7340*/  FMUL.FTZ R73, R73, R109.reuse ;  /* 0x0000006d49497220 */ /* 0x080fe20000410000 */
[----:B------:R-:W-:Y:S01]  /*7350*/  LOP3.LUT R108, R108, 0xffff, RZ, 0xc0, !PT ;  /* 0x0000ffff6c6c7812 */ /* 0x000fe200078ec0ff */
[----:B------:R-:W1:Y:S01]  /*7360*/  MUFU.EX2 R100, R135 ;  /* 0x0000008700647308 */ /* 0x000e620000000800 */
[----:B------:R-:W-:Y:S01]  /*7370*/  PRMT R88, R89, 0x7632, R88 ;  /* 0x0000763259587816 */ /* 0x000fe20000000058 */
[-C--:B------:R-:W-:Y:S01]  /*7380*/  FMUL.FTZ R76, R76, R109.reuse ;  /* 0x0000006d4c4c7220 */ /* 0x080fe20000410000 */
[----:B------:R-:W-:Y:S01]  /*7390*/  SHF.R.U32.HI R108, RZ, 0x8, R108 ;  /* 0x00000008ff6c7819 */ /* 0x000fe2000001166c */
[-C--:B------:R-:W-:Y:S01]  /*73a0*/  FMUL.FTZ R77, R77, R109.reuse ;  /* 0x0000006d4d4d7220 */ /* 0x080fe20000410000 */
[----:B------:R-:W-:Y:S01]  /*73b0*/  PRMT R28, R89, 0x5410, R88 ;  /* 0x00005410591c7816 */ /* 0x000fe20000000058 */
[----:B------:R-:W-:Y:S01]  /*73c0*/  @!P0 HADD2 R91, -R88.H0_H0, -RZ.H0_H0 ;  /* 0xa00000ff585b8230 */ /* 0x000fe20000000900 */
[----:B------:R-:W-:Y:S01]  /*73d0*/  LOP3.LUT R108, R108, 0xffff, RZ, 0xc0, !PT ;  /* 0x0000ffff6c6c7812 */ /* 0x000fe200078ec0ff */
[----:B------:R-:W-:Y:S01]  /*73e0*/  MUFU.EX2 R127, R127 ;  /* 0x0000007f007f7308 */ /* 0x000fe20000000800 */
[----:B------:R-:W-:Y:S01]  /*73f0*/  @!P2 PRMT R89, R15, 0x5410, RZ ;  /* 0x000054100f59a816 */ /* 0x000fe200000000ff */
[----:B------:R-:W-:Y:S01]  /*7400*/  FADD.FTZ R15, R0, -R93 ;  /* 0x8000005d000f7221 */ /* 0x000fe20000010000 */
[----:B------:R-:W-:Y:S01]  /*7410*/  ISETP.GE.U32.AND P2, PT, R163, R108, PT ;  /* 0x0000006ca300720c */ /* 0x000fe20003f46070 */
[----:B------:R-:W-:Y:S01]  /*7420*/  FMUL.FTZ R80, R80, R109 ;  /* 0x0000006d50507220 */ /* 0x000fe20000410000 */
[----:B------:R-:W-:Y:S01]  /*7430*/  @!P0 PRMT R88, R91, 0x5410, RZ ;  /* 0x000054105b588816 */ /* 0x000fe200000000ff */
[----:B------:R-:W-:Y:S01]  /*7440*/  FMUL.FTZ R15, R15, c[0x0][0x23c] ;  /* 0x00008f000f0f7a20 */ /* 0x000fe20000410000 */
[----:B------:R-:W-:Y:S01]  /*7450*/  ISETP.GE.U32.AND P0, PT, R163, R92, PT ;  /* 0x0000005ca300720c */ /* 0x000fe20003f06070 */
[----:B------:R2:W-:Y:S01]  /*7460*/  MUFU.EX2 R91, R126 ;  /* 0x0000007e005b7308 */ /* 0x0005e20000000800 */
[----:B-1----:R-:W-:Y:S01]  /*7470*/  F2FP.PACK_AB R92, R100, R103 ;  /* 0x00000067645c723e */ /* 0x002fe200000000ff */
[----:B------:R-:W-:-:S02]  /*7480*/  FFMA.FTZ R135, R20, c[0x0][0x23c], -R107 ;  /* 0x00008f0014877a23 */ /* 0x000fc4000001086b */
[-C--:B------:R-:W-:Y:S01]  /*7490*/  FMUL.FTZ R81, R81, R109.reuse ;  /* 0x0000006d51517220 */ /* 0x080fe20000410000 */
[----:B------:R-:W-:Y:S01]  /*74a0*/  PRMT R93, R92, 0x7632, R93 ;  /* 0x000076325c5d7816 */ /* 0x000fe2000000005d */
[----:B------:R-:W-:Y:S01]  /*74b0*/  @!P1 HADD2 R90, -R92.H0_H0, -RZ.H0_H0 ;  /* 0xa00000ff5c5a9230 */ /* 0x000fe20000000900 */
[-C--:B------:R-:W-:Y:S01]  /*74c0*/  FMUL.FTZ R36, R36, R109.reuse ;  /* 0x0000006d24247220 */ /* 0x080fe20000410000 */
[----:B------:R1:W3:Y:S01]  /*74d0*/  MUFU.EX2 R108, R15 ;  /* 0x0000000f006c7308 */ /* 0x0002e20000000800 */
[-C--:B------:R-:W-:Y:S01]  /*74e0*/  FMUL.FTZ R37, R37, R109.reuse ;  /* 0x0000006d25257220 */ /* 0x080fe20000410000 */
[----:B------:R-:W-:Y:S01]  /*74f0*/  @!P2 HADD2 R14, -R93.H0_H0, -RZ.H0_H0 ;  /* 0xa00000ff5d0ea230 */ /* 0x000fe20000000900 */
[-C--:B------:R-:W-:Y:S02]  /*7500*/  FMUL.FTZ R40, R40, R109.reuse ;  /* 0x0000006d28287220 */ /* 0x080fe40000410000 */
[-C--:B------:R-:W-:Y:S02]  /*7510*/  FMUL.FTZ R41, R41, R109.reuse ;  /* 0x0000006d29297220 */ /* 0x080fe40000410000 */
[----:B------:R-:W-:Y:S01]  /*7520*/  FMUL.FTZ R44, R44, R109 ;  /* 0x0000006d2c2c7220 */ /* 0x000fe20000410000 */
[----:B------:R-:W-:Y:S01]  /*7530*/  MUFU.EX2 R146, R146 ;  /* 0x0000009200927308 */ /* 0x000fe20000000800 */
[----:B--2---:R-:W-:-:S02]  /*7540*/  FFMA.FTZ R126, R4, c[0x0][0x23c], -R107 ;  /* 0x00008f00047e7a23 */ /* 0x004fc4000001086b */
[-C--:B------:R-:W-:Y:S02]  /*7550*/  FMUL.FTZ R45, R45, R109.reuse ;  /* 0x0000006d2d2d7220 */ /* 0x080fe40000410000 */
[-C--:B------:R-:W-:Y:S02]  /*7560*/  FMUL.FTZ R48, R48, R109.reuse ;  /* 0x0000006d30307220 */ /* 0x080fe40000410000 */
[----:B------:R-:W-:Y:S01]  /*7570*/  FMUL.FTZ R49, R49, R109 ;  /* 0x0000006d31317220 */ /* 0x000fe20000410000 */
[----:B-1----:R-:W-:Y:S01]  /*7580*/  PRMT R15, R92, 0x5410, R93 ;  /* 0x000054105c0f7816 */ /* 0x002fe2000000005d */
[----:B------:R-:W-:Y:S01]  /*7590*/  MUFU.EX2 R126, R126 ;  /* 0x0000007e007e7308 */ /* 0x000fe20000000800 */
[----:B------:R-:W-:Y:S01]  /*75a0*/  @!P2 PRMT R93, R14, 0x5410, RZ ;  /* 0x000054100e5da816 */ /* 0x000fe200000000ff */
[----:B---3--:R-:W-:Y:S01]  /*75b0*/  FFMA.FTZ R112, R121, R108, R112 ;  /* 0x0000006c79707223 */ /* 0x008fe20000010070 */
[----:B------:R-:W-:Y:S01]  /*75c0*/  @!P1 PRMT R92, R90, 0x5410, RZ ;  /* 0x000054105a5c9816 */ /* 0x000fe200000000ff */
[--C-:B------:R-:W-:Y:S01]  /*75d0*/  FFMA.FTZ R90, R26, c[0x0][0x23c], -R107.reuse ;  /* 0x00008f001a5a7a23 */ /* 0x100fe2000001086b */
[----:B------:R-:W-:Y:S01]  /*75e0*/  LOP3.LUT R14, R101, 0xffff, RZ, 0xc0, !PT ;  /* 0x0000ffff650e7812 */ /* 0x000fe200078ec0ff */
[--C-:B------:R-:W-:Y:S01]  /*75f0*/  FFMA.FTZ R101, R99, c[0x0][0x23c], -R107.reuse ;  /* 0x00008f0063657a23 */ /* 0x100fe2000001086b */
[C---:B------:R-:W-:Y:S01]  /*7600*/  ISETP.GE.U32.AND P1, PT, R163.reuse, R106, PT ;  /* 0x0000006aa300720c */ /* 0x040fe20003f26070 */
[--C-:B------:R-:W-:Y:S01]  /*7610*/  FFMA.FTZ R106, R98, c[0x0][0x23c], -R107.reuse ;  /* 0x00008f00626a7a23 */ /* 0x100fe2000001086b */
[----:B------:R-:W-:Y:S01]  /*7620*/  ISETP.GE.U32.AND P2, PT, R163, R14, PT ;  /* 0x0000000ea300720c */ /* 0x000fe20003f46070 */
[----:B------:R-:W-:Y:S01]  /*7630*/  FFMA.FTZ R99, R94, c[0x0][0x23c], -R107 ;  /* 0x00008f005e637a23 */ /* 0x000fe2000001086b */
[----:B------:R-:W1:Y:S01]  /*7640*/  MUFU.EX2 R98, R124 ;  /* 0x0000007c00627308 */ /* 0x000e620000000800 */
[----:B------:R-:W-:-:S02]  /*7650*/  FADD.FTZ R112, R105, R112 ;  /* 0x0000007069707221 */ /* 0x000fc40000010000 */
[--C-:B------:R-:W-:Y:S02]  /*7660*/  FFMA.FTZ R94, R22, c[0x0][0x23c], -R107.reuse ;  /* 0x00008f00165e7a23 */ /* 0x100fe4000001086b */
[----:B------:R-:W-:Y:S02]  /*7670*/  FFMA.FTZ R121, R8, c[0x0][0x23c], -R107 ;  /* 0x00008f0008797a23 */ /* 0x000fe4000001086b */
[----:B------:R-:W-:Y:S01]  /*7680*/  FADD.FTZ R107, R113, R112 ;  /* 0x00000070716b7221 */ /* 0x000fe20000010000 */
[----:B------:R-:W-:Y:S01]  /*7690*/  MUFU.EX2 R106, R106 ;  /* 0x0000006a006a7308 */ /* 0x000fe20000000800 */
[----:B------:R-:W-:Y:S02]  /*76a0*/  FADD.FTZ R105, R115, R114 ;  /* 0x0000007273697221 */ /* 0x000fe40000010000 */
[-C--:B------:R-:W-:Y:S02]  /*76b0*/  FMUL.FTZ R74, R74, R108.reuse ;  /* 0x0000006c4a4a7220 */ /* 0x080fe40000410000 */
[----:B------:R-:W-:-:S02]  /*76c0*/  FMUL.FTZ R75, R75, R108 ;  /* 0x0000006c4b4b7220 */ /* 0x000fc40000410000 */
[-C--:B------:R-:W-:Y:S01]  /*76d0*/  FMUL.FTZ R78, R78, R108.reuse ;  /* 0x0000006c4e4e7220 */ /* 0x080fe20000410000 */
[----:B------:R-:W2:Y:S01]  /*76e0*/  MUFU.EX2 R101, R101 ;  /* 0x0000006500657308 */ /* 0x000ea20000000800 */
[----:B-1----:R-:W-:Y:S01]  /*76f0*/  F2FP.PACK_AB R112, R98, R91 ;  /* 0x0000005b6270723e */ /* 0x002fe200000000ff */
[-C--:B------:R-:W-:Y:S02]  /*7700*/  FMUL.FTZ R79, R79, R108.reuse ;  /* 0x0000006c4f4f7220 */ /* 0x080fe40000410000 */
[-C--:B------:R-:W-:Y:S01]  /*7710*/  FMUL.FTZ R82, R82, R108.reuse ;  /* 0x0000006c52527220 */ /* 0x080fe20000410000 */
[----:B------:R-:W-:Y:S01]  /*7720*/  PRMT R113, R112, 0x7632, R113 ;  /* 0x0000763270717816 */ /* 0x000fe20000000071 */
[----:B------:R-:W-:Y:S01]  /*7730*/  @!P3 HADD2 R25, -R112.H0_H0, -RZ.H0_H0 ;  /* 0xa00000ff7019b230 */ /* 0x000fe20000000900 */
[-C--:B------:R-:W-:Y:S01]  /*7740*/  FMUL.FTZ R83, R83, R108.reuse ;  /* 0x0000006c53537220 */ /* 0x080fe20000410000 */
[----:B------:R-:W1:Y:S01]  /*7750*/  MUFU.EX2 R99, R99 ;  /* 0x0000006300637308 */ /* 0x000e620000000800 */
[-C--:B------:R-:W-:Y:S01]  /*7760*/  FMUL.FTZ R38, R38, R108.reuse ;  /* 0x0000006c26267220 */ /* 0x080fe20000410000 */
[----:B------:R-:W-:Y:S01]  /*7770*/  @!P2 HADD2 R12, -R113.H0_H0, -RZ.H0_H0 ;  /* 0xa00000ff710ca230 */ /* 0x000fe20000000900 */
[----:B------:R-:W-:-:S02]  /*7780*/  FMUL.FTZ R39, R39, R108 ;  /* 0x0000006c27277220 */ /* 0x000fc40000410000 */
[-C--:B------:R-:W-:Y:S02]  /*7790*/  FMUL.FTZ R42, R42, R108.reuse ;  /* 0x0000006c2a2a7220 */ /* 0x080fe40000410000 */
[----:B------:R-:W-:Y:S01]  /*77a0*/  FMUL.FTZ R43, R43, R108 ;  /* 0x0000006c2b2b7220 */ /* 0x000fe20000410000 */
[----:B--2---:R-:W-:Y:S01]  /*77b0*/  F2FP.PACK_AB R125, R101, R106 ;  /* 0x0000006a657d723e */ /* 0x004fe200000000ff */
[-C--:B------:R-:W-:Y:S01]  /*77c0*/  FMUL.FTZ R46, R46, R108.reuse ;  /* 0x0000006c2e2e7220 */ /* 0x080fe20000410000 */
[----:B------:R-:W-:Y:S01]  /*77d0*/  MUFU.EX2 R139, R139 ;  /* 0x0000008b008b7308 */ /* 0x000fe20000000800 */
[-C--:B------:R-:W-:Y:S01]  /*77e0*/  FMUL.FTZ R47, R47, R108.reuse ;  /* 0x0000006c2f2f7220 */ /* 0x080fe20000410000 */
[----:B------:R-:W-:Y:S01]  /*77f0*/  PRMT R124, R125, 0x7632, R124 ;  /* 0x000076327d7c7816 */ /* 0x000fe2000000007c */
[----:B------:R-:W-:Y:S01]  /*7800*/  @!P5 HADD2 R13, -R125.H0_H0, -RZ.H0_H0 ;  /* 0xa00000ff7d0dd230 */ /* 0x000fe20000000900 */
[----:B------:R-:W-:Y:S01]  /*7810*/  FMUL.FTZ R50, R50, R108 ;  /* 0x0000006c32327220 */ /* 0x000fe20000410000 */
[----:B-1----:R-:W-:-:S02]  /*7820*/  F2FP.PACK_AB R115, R126, R99 ;  /* 0x000000637e73723e */ /* 0x002fc400000000ff */
[----:B------:R-:W-:Y:S01]  /*7830*/  @!P4 HADD2 R26, -R124.H0_H0, -RZ.H0_H0 ;  /* 0xa00000ff7c1ac230 */ /* 0x000fe20000000900 */
[----:B------:R-:W-:Y:S01]  /*7840*/  PRMT R14, R125, 0x5410, R124 ;  /* 0x000054107d0e7816 */ /* 0x000fe2000000007c */
[-C--:B------:R-:W-:Y:S01]  /*7850*/  FMUL.FTZ R51, R51, R108.reuse ;  /* 0x0000006c33337220 */ /* 0x080fe20000410000 */
[----:B------:R-:W-:Y:S01]  /*7860*/  PRMT R114, R115, 0x7632, R114 ;  /* 0x0000763273727816 */ /* 0x000fe20000000072 */
[----:B------:R-:W-:Y:S01]  /*7870*/  @!P1 HADD2 R23, -R115.H0_H0, -RZ.H0_H0 ;  /* 0xa00000ff73179230 */ /* 0x000fe20000000900 */
[----:B------:R-:W-:Y:S01]  /*7880*/  @!P5 PRMT R125, R13, 0x5410, RZ ;  /* 0x000054100d7dd816 */ /* 0x000fe200000000ff */
[-C--:B------:R-:W-:Y:S01]  /*7890*/  FMUL.FTZ R54, R54, R108.reuse ;  /* 0x0000006c36367220 */ /* 0x080fe20000410000 */
[----:B------:R-:W-:Y:S01]  /*78a0*/  PRMT R13, R112, 0x5410, R113 ;  /* 0x00005410700d7816 */ /* 0x000fe20000000071 */
[----:B------:R-:W-:Y:S01]  /*78b0*/  @!P0 HADD2 R22, -R114.H0_H0, -RZ.H0_H0 ;  /* 0xa00000ff72168230 */ /* 0x000fe20000000900 */
[----:B------:R-:W-:Y:S01]  /*78c0*/  @!P2 PRMT R113, R12, 0x5410, RZ ;  /* 0x000054100c71a816 */ /* 0x000fe200000000ff */
[-C--:B------:R-:W-:Y:S01]  /*78d0*/  FMUL.FTZ R55, R55, R108.reuse ;  /* 0x0000006c37377220 */ /* 0x080fe20000410000 */
[----:B------:R-:W-:Y:S01]  /*78e0*/  PRMT R12, R115, 0x5410, R114 ;  /* 0x00005410730c7816 */ /* 0x000fe20000000072 */
[-C--:B------:R-:W-:Y:S01]  /*78f0*/  FMUL.FTZ R58, R58, R108.reuse ;  /* 0x0000006c3a3a7220 */ /* 0x080fe20000410000 */
[----:B------:R-:W-:Y:S01]  /*7900*/  @!P1 PRMT R115, R23, 0x5410, RZ ;  /* 0x0000541017739816 */ /* 0x000fe200000000ff */
[-C--:B------:R-:W-:Y:S01]  /*7910*/  FMUL.FTZ R59, R59, R108.reuse ;  /* 0x0000006c3b3b7220 */ /* 0x080fe20000410000 */
[----:B------:R-:W-:Y:S01]  /*7920*/  @!P0 PRMT R114, R22, 0x5410, RZ ;  /* 0x0000541016728816 */ /* 0x000fe200000000ff */
[----:B------:R-:W-:Y:S01]  /*7930*/  IMAD.WIDE.U32 R22, R110, -0x326172a9, RZ ;  /* 0xcd9e8d576e167825 */ /* 0x000fe200078e00ff */
[----:B------:R-:W-:Y:S01]  /*7940*/  @!P3 PRMT R112, R25, 0x5410, RZ ;  /* 0x000054101970b816 */ /* 0x000fe200000000ff */
[----:B------:R-:W-:Y:S01]  /*7950*/  MUFU.EX2 R138, R138 ;  /* 0x0000008a008a7308 */ /* 0x000fe20000000800 */
[----:B------:R-:W-:Y:S01]  /*7960*/  @!P4 PRMT R124, R26, 0x5410, RZ ;  /* 0x000054101a7cc816 */ /* 0x000fe200000000ff */
[-C--:B------:R-:W-:Y:S01]  /*7970*/  FMUL.FTZ R62, R62, R108.reuse ;  /* 0x0000006c3e3e7220 */ /* 0x080fe20000410000 */
[----:B------:R-:W-:Y:S01]  /*7980*/  LOP3.LUT R156, R23, UR16, R134, 0x96, !PT ;  /* 0x00000010179c7c12 */ /* 0x000fe2000f8e9686 */
[-C--:B------:R-:W-:Y:S01]  /*7990*/  FMUL.FTZ R63, R63, R108.reuse ;  /* 0x0000006c3f3f7220 */ /* 0x080fe20000410000 */
[----:B------:R-:W-:Y:S01]  /*79a0*/  LOP3.LUT R25, R133, UR14, R22, 0x96, !PT ;  /* 0x0000000e85197c12 */ /* 0x000fe2000f8e9616 */
[----:B------:R-:W-:Y:S01]  /*79b0*/  FMUL.FTZ R66, R66, R108 ;  /* 0x0000006c42427220 */ /* 0x000fe20000410000 */
[----:B------:R-:W-:Y:S01]  /*79c0*/  LOP3.LUT R134, R23, UR16, R134, 0x96, !PT ;  /* 0x0000001017867c12 */ /* 0x000fe2000f8e9686 */
[----:B------:R-:W-:Y:S01]  /*79d0*/  IMAD.WIDE.U32 R156, R156, -0x2daee0ad, RZ ;  /* 0xd2511f539c9c7825 */ /* 0x000fe200078e00ff */
[----:B------:R-:W-:Y:S01]  /*79e0*/  MUFU.EX2 R144, R144 ;  /* 0x0000009000907308 */ /* 0x000fe20000000800 */
[----:B------:R-:W-:-:S02]  /*79f0*/  LOP3.LUT R22, R133, UR14, R22, 0x96, !PT ;  /* 0x0000000e85167c12 */ /* 0x000fc4000f8e9616 */
[----:B------:R-:W-:Y:S01]  /*7a00*/  IMAD.WIDE.U32 R158, R25, -0x2daee0ad, RZ ;  /* 0xd2511f53199e7825 */ /* 0x000fe200078e00ff */
[----:B------:R-:W-:-:S03]  /*7a10*/  LOP3.LUT R111, R157, UR13, R111, 0x96, !PT ;  /* 0x0000000d9d6f7c12 */ /* 0x000fc6000f8e966f */
[-C--:B------:R-:W-:Y:S01]  /*7a20*/  FMUL.FTZ R67, R67, R108.reuse ;  /* 0x0000006c43437220 */ /* 0x080fe20000410000 */
[----:B------:R-:W-:Y:S01]  /*7a30*/  LOP3.LUT R156, R159, UR11, R156, 0x96, !PT ;  /* 0x0000000b9f9c7c12 */ /* 0x000fe2000f8e969c */
[----:B------:R-:W-:Y:S01]  /*7a40*/  IMAD.WIDE.U32 R110, R111, -0x326172a9, RZ ;  /* 0xcd9e8d576f6e7825 */ /* 0x000fe200078e00ff */
[----:B------:R-:W-:Y:S03]  /*7a50*/  MUFU.EX2 R143, R143 ;  /* 0x0000008f008f7308 */ /* 0x000fe60000000800 */
[-C--:B------:R-:W-:Y:S01]  /*7a60*/  FMUL.FTZ R70, R70, R108.reuse ;  /* 0x0000006c46467220 */ /* 0x080fe20000410000 */
[----:B------:R-:W-:Y:S01]  /*7a70*/  LOP3.LUT R25, R111, UR12, R132, 0x96, !PT ;  /* 0x0000000c6f197c12 */ /* 0x000fe2000f8e9684 */
[----:B------:R-:W-:Y:S01]  /*7a80*/  FMUL.FTZ R71, R71, R108 ;  /* 0x0000006c47477220 */ /* 0x000fe20000410000 */
[----:B------:R-:W-:Y:S01]  /*7a90*/  F2FP.PACK_AB R111, R140, R141 ;  /* 0x0000008d8c6f723e */ /* 0x000fe200000000ff */
[----:B------:R-:W-:Y:S01]  /*7aa0*/  FMUL.FTZ R52, R52, R109 ;  /* 0x0000006d34347220 */ /* 0x000fe20000410000 */
[----:B------:R-:W-:Y:S01]  /*7ab0*/  F2FP.PACK_AB R108, R146, R127 ;  /* 0x0000007f926c723e */ /* 0x000fe200000000ff */
[----:B------:R-:W-:Y:S01]  /*7ac0*/  IMAD.WIDE.U32 R160, R25, -0x2daee0ad, RZ ;  /* 0xd2511f5319a07825 */ /* 0x000fe200078e00ff */
[----:B------:R-:W-:Y:S03]  /*7ad0*/  MUFU.EX2 R135, R135 ;  /* 0x0000008700877308 */ /* 0x000fe60000000800 */
[----:B------:R-:W-:Y:S01]  /*7ae0*/  FMUL.FTZ R53, R53, R109 ;  /* 0x0000006d35357220 */ /* 0x000fe20000410000 */
[----:B------:R-:W-:Y:S01]  /*7af0*/  LOP3.LUT R26, R161, UR9, R158, 0x96, !PT ;  /* 0x00000009a11a7c12 */ /* 0x000fe2000f8e969e */
[----:B------:R-:W-:-:S03]  /*7b00*/  IMAD.WIDE.U32 R158, R156, -0x326172a9, RZ ;  /* 0xcd9e8d579c9e7825 */ /* 0x000fc600078e00ff */
[----:B------:R-:W1:Y:S01]  /*7b10*/  MUFU.EX2 R94, R94 ;  /* 0x0000005e005e7308 */ /* 0x000e620000000800 */
[-C--:B------:R-:W-:Y:S01]  /*7b20*/  FMUL.FTZ R56, R56, R109.reuse ;  /* 0x0000006d38387220 */ /* 0x080fe20000410000 */
[----:B------:R-:W-:Y:S01]  /*7b30*/  LOP3.LUT R156, R159, UR10, R110, 0x96, !PT ;  /* 0x0000000a9f9c7c12 */ /* 0x000fe2000f8e966e */
[-C--:B------:R-:W-:Y:S02]  /*7b40*/  FMUL.FTZ R57, R57, R109.reuse ;  /* 0x0000006d39397220 */ /* 0x080fe40000410000 */
[-C--:B------:R-:W-:Y:S02]  /*7b50*/  FMUL.FTZ R60, R60, R109.reuse ;  /* 0x0000006d3c3c7220 */ /* 0x080fe40000410000 */
[----:B------:R-:W-:Y:S01]  /*7b60*/  IMAD.WIDE.U32 R156, R156, -0x2daee0ad, RZ ;  /* 0xd2511f539c9c7825 */ /* 0x000fe200078e00ff */
[----:B------:R-:W-:Y:S03]  /*7b70*/  MUFU.EX2 R142, R142 ;  /* 0x0000008e008e7308 */ /* 0x000fe60000000800 */
[----:B------:R-:W-:Y:S01]  /*7b80*/  FMUL.FTZ R61, R61, R109 ;  /* 0x0000006d3d3d7220 */ /* 0x000fe20000410000 */
[----:B------:R-:W-:Y:S01]  /*7b90*/  LOP3.LUT R25, R157, UR7, R160, 0x96, !PT ;  /* 0x000000079d197c12 */ /* 0x000fe2000f8e96a0 */
[----:B------:R-:W-:-:S03]  /*7ba0*/  IMAD.WIDE.U32 R160, R26, -0x326172a9, RZ ;  /* 0xcd9e8d571aa07825 */ /* 0x000fc600078e00ff */
[----:B------:R-:W2:Y:S01]  /*7bb0*/  MUFU.EX2 R95, R95 ;  /* 0x0000005f005f7308 */ /* 0x000ea20000000800 */
[----:B------:R-:W-:Y:S01]  /*7bc0*/  FMUL.FTZ R64, R64, R109 ;  /* 0x0000006d40407220 */ /* 0x000fe20000410000 */
[----:B------:R-:W-:Y:S01]  /*7bd0*/  LOP3.LUT R110, R161, UR8, R158, 0x96, !PT ;  /* 0x00000008a16e7c12 */ /* 0x000fe2000f8e969e */
[----:B------:R-:W-:-:S04]  /*7be0*/  IMAD.WIDE.U32 R158, R25, -0x326172a9, RZ ;  /* 0xcd9e8d57199e7825 */ /* 0x000fc800078e00ff */
[-C--:B------:R-:W-:Y:S01]  /*7bf0*/  FMUL.FTZ R65, R65, R109.reuse ;  /* 0x0000006d41417220 */ /* 0x080fe20000410000 */
[----:B------:R-:W-:Y:S01]  /*7c00*/  LOP3.LUT R25, R159, UR17, R160, 0x96, !PT ;  /* 0x000000119f197c12 */ /* 0x000fe2000f8e96a0 */
[-C--:B------:R-:W-:Y:S01]  /*7c10*/  FMUL.FTZ R68, R68, R109.reuse ;  /* 0x0000006d44447220 */ /* 0x080fe20000410000 */
[----:B------:R-:W-:Y:S01]  /*7c20*/  MUFU.EX2 R90, R90 ;  /* 0x0000005a005a7308 */ /* 0x000fe20000000800 */
[----:B------:R-:W-:Y:S01]  /*7c30*/  FMUL.FTZ R69, R69, R109 ;  /* 0x0000006d45457220 */ /* 0x000fe20000410000 */
[----:B------:R-:W-:Y:S01]  /*7c40*/  LOP3.LUT R26, R25, 0xff, RZ, 0xc0, !PT ;  /* 0x000000ff191a7812 */ /* 0x000fe200078ec0ff */
[----:B------:R-:W-:Y:S01]  /*7c50*/  FADD.FTZ R107, R104, R107 ;  /* 0x0000006b686b7221 */ /* 0x000fe20000010000 */
[----:B------:R-:W-:Y:S01]  /*7c60*/  SHF.R.U32.HI R120, RZ, 0x18, R25 ;  /* 0x00000018ff787819 */ /* 0x000fe20000011619 */
[----:B------:R-:W-:Y:S01]  /*7c70*/  FADD.FTZ R102, R102, R105 ;  /* 0x0000006966667221 */ /* 0x000fe20000010000 */
[----:B------:R-:W-:Y:S02]  /*7c80*/  ISETP.GE.U32.AND P0, PT, R163, R26, PT ;  /* 0x0000001aa300720c */ /* 0x000fe40003f06070 */
[----:B------:R-:W-:Y:S01]  /*7c90*/  LOP3.LUT R26, R25, 0xffff, RZ, 0xc0, !PT ;  /* 0x0000ffff191a7812 */ /* 0x000fe200078ec0ff */
[----:B------:R-:W-:Y:S01]  /*7ca0*/  FADD.FTZ R103, R103, R102 ;  /* 0x0000006667677221 */ /* 0x000fe20000010000 */
[----:B------:R-:W-:Y:S01]  /*7cb0*/  ISETP.GE.U32.AND P3, PT, R163, R120, PT ;  /* 0x00000078a300720c */ /* 0x000fe20003f66070 */
[----:B------:R-:W-:Y:S01]  /*7cc0*/  MUFU.EX2 R121, R121 ;  /* 0x0000007900797308 */ /* 0x000fe20000000800 */
[----:B------:R-:W-:Y:S01]  /*7cd0*/  SHF.R.U32.HI R26, RZ, 0x8, R26 ;  /* 0x00000008ff1a7819 */ /* 0x000fe2000001161a */
[----:B------:R-:W-:Y:S01]  /*7ce0*/  FADD.FTZ R100, R100, R103 ;  /* 0x0000006764647221 */ /* 0x000fe20000010000 */
[----:B------:R-:W-:-:S02]  /*7cf0*/  SHF.R.U32.HI R120, RZ, 0x18, R158 ;  /* 0x00000018ff787819 */ /* 0x000fc4000001169e */
[----:B------:R-:W-:Y:S02]  /*7d00*/  LOP3.LUT R26, R26, 0xffff, RZ, 0xc0, !PT ;  /* 0x0000ffff1a1a7812 */ /* 0x000fe400078ec0ff */
[----:B------:R-:W-:Y:S01]  /*7d10*/  PRMT R109, R108, 0x7632, R109 ;  /* 0x000076326c6d7816 */ /* 0x000fe2000000006d */
[----:B------:R-:W-:Y:S01]  /*7d20*/  @!P0 HADD2 R24, -R108.H0_H0, -RZ.H0_H0 ;  /* 0xa00000ff6c188230 */ /* 0x000fe20000000900 */
[----:B------:R-:W-:Y:S02]  /*7d30*/  ISETP.GE.U32.AND P4, PT, R163, R26, PT ;  /* 0x0000001aa300720c */ /* 0x000fe40003f86070 */
[----:B------:R-:W-:Y:S02]  /*7d40*/  SHF.R.U32.HI R26, RZ, 0x10, R25 ;  /* 0x00000010ff1a7819 */ /* 0x000fe40000011619 */
[----:B------:R-:W-:Y:S02]  /*7d50*/  LOP3.LUT R25, R158, 0xffff, RZ, 0xc0, !PT ;  /* 0x0000ffff9e197812 */ /* 0x000fe400078ec0ff */
[----:B------:R-:W-:-:S02]  /*7d60*/  LOP3.LUT R26, R26, 0xff, RZ, 0xc0, !PT ;  /* 0x000000ff1a1a7812 */ /* 0x000fc400078ec0ff */
[C---:B------:R-:W-:Y:S02]  /*7d70*/  ISETP.GE.U32.AND P5, PT, R163.reuse, R120, PT ;  /* 0x00000078a300720c */ /* 0x040fe40003fa6070 */
[C---:B------:R-:W-:Y:S01]  /*7d80*/  ISETP.GE.U32.AND P1, PT, R163.reuse, R26, PT ;  /* 0x0000001aa300720c */ /* 0x040fe20003f26070 */
[----:B------:R-:W-:Y:S01]  /*7d90*/  MUFU.EX2 R120, R96 ;  /* 0x0000006000787308 */ /* 0x000fe20000000800 */
[----:B------:R-:W-:Y:S01]  /*7da0*/  LOP3.LUT R26, R158, 0xff, RZ, 0xc0, !PT ;  /* 0x000000ff9e1a7812 */ /* 0x000fe200078ec0ff */
[----:B------:R-:W-:Y:S01]  /*7db0*/  @!P4 HADD2 R21, -R109.H0_H0, -RZ.H0_H0 ;  /* 0xa00000ff6d15c230 */ /* 0x000fe20000000900 */
[----:B-1----:R-:W-:Y:S02]  /*7dc0*/  F2FP.PACK_AB R103, R94, R135 ;  /* 0x000000875e67723e */ /* 0x002fe400000000ff */
[----:B------:R-:W-:Y:S02]  /*7dd0*/  ISETP.GE.U32.AND P2, PT, R163, R26, PT ;  /* 0x0000001aa300720c */ /* 0x000fe40003f46070 */
[----:B------:R-:W-:Y:S01]  /*7de0*/  SHF.R.U32.HI R26, RZ, 0x10, R158 ;  /* 0x00000010ff1a7819 */ /* 0x000fe2000001169e */
[----:B------:R-:W-:Y:S01]  /*7df0*/  IMAD.WIDE.U32 R158, R110, -0x2daee0ad, RZ ;  /* 0xd2511f536e9e7825 */ /* 0x000fe200078e00ff */
[----:B------:R-:W-:-:S02]  /*7e00*/  PRMT R110, R111, 0x7632, R110 ;  /* 0x000076326f6e7816 */ /* 0x000fc4000000006e */
[----:B------:R-:W-:Y:S01]  /*7e10*/  LOP3.LUT R104, R26, 0xff, RZ, 0xc0, !PT ;  /* 0x000000ff1a687812 */ /* 0x000fe200078ec0ff */
[----:B------:R-:W-:Y:S01]  /*7e20*/  @!P1 HADD2 R19, -R111.H0_H0, -RZ.H0_H0 ;  /* 0xa00000ff6f139230 */ /* 0x000fe20000000900 */
[----:B------:R-:W-:Y:S01]  /*7e30*/  PRMT R26, R108, 0x5410, R109 ;  /* 0x000054106c1a7816 */ /* 0x000fe2000000006d */
[----:B------:R-:W-:Y:S01]  /*7e40*/  @!P3 HADD2 R20, -R110.H0_H0, -RZ.H0_H0 ;  /* 0xa00000ff6e14b230 */ /* 0x000fe20000000900 */
[----:B------:R-:W-:Y:S02]  /*7e50*/  @!P0 PRMT R108, R24, 0x5410, RZ ;  /* 0x00005410186c8816 */ /* 0x000fe400000000ff */
[----:B------:R-:W-:Y:S02]  /*7e60*/  LOP3.LUT R156, R159, UR18, R156, 0x96, !PT ;  /* 0x000000129f9c7c12 */ /* 0x000fe4000f8e969c */
[----:B------:R-:W-:Y:S02]  /*7e70*/  SHF.R.U32.HI R24, RZ, 0x8, R25 ;  /* 0x00000008ff187819 */ /* 0x000fe40000011619 */
[----:B------:R-:W-:-:S02]  /*7e80*/  PRMT R25, R111, 0x5410, R110 ;  /* 0x000054106f197816 */ /* 0x000fc4000000006e */
[----:B------:R-:W-:Y:S02]  /*7e90*/  @!P3 PRMT R110, R20, 0x5410, RZ ;  /* 0x00005410146eb816 */ /* 0x000fe400000000ff */
[----:B------:R-:W-:Y:S02]  /*7ea0*/  LOP3.LUT R20, R156, 0xffff, RZ, 0xc0, !PT ;  /* 0x0000ffff9c147812 */ /* 0x000fe400078ec0ff */
[----:B------:R-:W-:Y:S02]  /*7eb0*/  ISETP.GE.U32.AND P0, PT, R163, R104, PT ;  /* 0x00000068a300720c */ /* 0x000fe40003f06070 */
[----:B------:R-:W-:Y:S02]  /*7ec0*/  SHF.R.U32.HI R20, RZ, 0x8, R20 ;  /* 0x00000008ff147819 */ /* 0x000fe40000011614 */
[----:B------:R-:W-:Y:S02]  /*7ed0*/  @!P1 PRMT R111, R19, 0x5410, RZ ;  /* 0x00005410136f9816 */ /* 0x000fe400000000ff */
[----:B------:R-:W-:-:S02]  /*7ee0*/  LOP3.LUT R20, R20, 0xffff, RZ, 0xc0, !PT ;  /* 0x0000ffff14147812 */ /* 0x000fc400078ec0ff */
[----:B------:R-:W-:Y:S02]  /*7ef0*/  @!P4 PRMT R109, R21, 0x5410, RZ ;  /* 0x00005410156dc816 */ /* 0x000fe400000000ff */
[----:B------:R-:W-:Y:S01]  /*7f00*/  ISETP.GE.U32.AND P1, PT, R163, R20, PT ;  /* 0x00000014a300720c */ /* 0x000fe20003f26070 */
[----:B------:R-:W-:Y:S01]  /*7f10*/  FADD.FTZ R20, R106, R107 ;  /* 0x0000006b6a147221 */ /* 0x000fe20000010000 */
[----:B------:R-:W-:Y:S02]  /*7f20*/  F2FP.PACK_AB R107, R138, R139 ;  /* 0x0000008b8a6b723e */ /* 0x000fe400000000ff */
[----:B------:R-:W-:Y:S01]  /*7f30*/  LOP3.LUT R104, R158, 0xff, RZ, 0xc0, !PT ;  /* 0x000000ff9e687812 */ /* 0x000fe200078ec0ff */
[----:B------:R-:W-:Y:S01]  /*7f40*/  FADD.FTZ R20, R101, R20 ;  /* 0x0000001465147221 */ /* 0x000fe20000010000 */
[----:B------:R-:W-:Y:S01]  /*7f50*/  PRMT R106, R107, 0x7632, R106 ;  /* 0x000076326b6a7816 */ /* 0x000fe2000000006a */
[----:B------:R-:W-:Y:S01]  /*7f60*/  @!P0 HADD2 R16, -R107.H0_H0, -RZ.H0_H0 ;  /* 0xa00000ff6b108230 */ /* 0x000fe20000000900 */
[----:B------:R-:W-:Y:S01]  /*7f70*/  ISETP.GE.U32.AND P3, PT, R163, R104, PT ;  /* 0x00000068a300720c */ /* 0x000fe20003f66070 */
[----:B------:R-:W-:Y:S01]  /*7f80*/  FADD.FTZ R99, R99, R20 ;  /* 0x0000001463637221 */ /* 0x000fe20000010000 */
[----:B------:R-:W-:Y:S01]  /*7f90*/  PRMT R21, R107, 0x5410, R106 ;  /* 0x000054106b157816 */ /* 0x000fe2000000006a */
[----:B------:R-:W-:Y:S01]  /*7fa0*/  @!P5 HADD2 R11, -R106.H0_H0, -RZ.H0_H0 ;  /* 0xa00000ff6a0bd230 */ /* 0x000fe20000000900 */
[----:B------:R-:W-:Y:S01]  /*7fb0*/  @!P0 PRMT R107, R16, 0x5410, RZ ;  /* 0x00005410106b8816 */ /* 0x000fe200000000ff */
[----:B------:R-:W-:Y:S01]  /*7fc0*/  FADD.FTZ R126, R126, R99 ;  /* 0x000000637e7e7221 */ /* 0x000fe20000010000 */
[----:B------:R-:W-:-:S02]  /*7fd0*/  SHF.R.U32.HI R16, RZ, 0x10, R156 ;  /* 0x00000010ff107819 */ /* 0x000fc4000001169c */
[----:B------:R-:W-:Y:S01]  /*7fe0*/  F2FP.PACK_AB R104, R143, R144 ;  /* 0x000000908f68723e */ /* 0x000fe200000000ff */
[----:B------:R-:W-:Y:S01]  /*7ff0*/  FADD.FTZ R141, R141, R126 ;  /* 0x0000007e8d8d7221 */ /* 0x000fe20000010000 */
[----:B------:R-:W-:Y:S02]  /*8000*/  LOP3.LUT R16, R16, 0xff, RZ, 0xc0, !PT ;  /* 0x000000ff10107812 */ /* 0x000fe400078ec0ff */
[----:B------:R-:W-:Y:S01]  /*8010*/  LOP3.LUT R24, R24, 0xffff, RZ, 0xc0, !PT ;  /* 0x0000ffff18187812 */ /* 0x000fe200078ec0ff */
[----:B------:R-:W-:Y:S01]  /*8020*/  @!P2 HADD2 R18, -R104.H0_H0, -RZ.H0_H0 ;  /* 0xa00000ff6812a230 */ /* 0x000fe20000000900 */
[----:B------:R-:W-:Y:S01]  /*8030*/  PRMT R105, R104, 0x7632, R105 ;  /* 0x0000763268697816 */ /* 0x000fe20000000069 */
[----:B------:R-:W-:Y:S01]  /*8040*/  FADD.FTZ R140, R140, R141 ;  /* 0x0000008d8c8c7221 */ /* 0x000fe20000010000 */
[----:B------:R-:W-:Y:S01]  /*8050*/  @!P5 PRMT R106, R11, 0x5410, RZ ;  /* 0x000054100b6ad816 */ /* 0x000fe200000000ff */
[----:B------:R-:W-:Y:S01]  /*8060*/  FADD.FTZ R11, R91, R100 ;  /* 0x000000645b0b7221 */ /* 0x000fe20000010000 */
[C---:B------:R-:W-:Y:S01]  /*8070*/  ISETP.GE.U32.AND P5, PT, R163.reuse, R16, PT ;  /* 0x00000010a300720c */ /* 0x040fe20003fa6070 */
[----:B------:R-:W1:Y:S01]  /*8080*/  MUFU.EX2 R91, R97 ;  /* 0x00000061005b7308 */ /* 0x000e620000000800 */
[----:B------:R-:W-:Y:S01]  /*8090*/  ISETP.GE.U32.AND P4, PT, R163, R24, PT ;  /* 0x00000018a300720c */ /* 0x000fe20003f86070 */
[----:B------:R-:W-:Y:S01]  /*80a0*/  FADD.FTZ R139, R139, R140 ;  /* 0x0000008c8b8b7221 */ /* 0x000fe20000010000 */
[----:B------:R-:W-:-:S02]  /*80b0*/  PRMT R24, R104, 0x5410, R105 ;  /* 0x0000541068187816 */ /* 0x000fc40000000069 */
[----:B------:R-:W-:Y:S01]  /*80c0*/  @!P2 PRMT R104, R18, 0x5410, RZ ;  /* 0x000054101268a816 */ /* 0x000fe200000000ff */
[----:B------:R-:W-:Y:S01]  /*80d0*/  FADD.FTZ R138, R138, R139 ;  /* 0x0000008b8a8a7221 */ /* 0x000fe20000010000 */
[----:B------:R-:W-:Y:S02]  /*80e0*/  LOP3.LUT R18, R156, 0xff, RZ, 0xc0, !PT ;  /* 0x000000ff9c127812 */ /* 0x000fe400078ec0ff */
[----:B------:R-:W-:Y:S01]  /*80f0*/  LOP3.LUT R147, R158, 0xffff, RZ, 0xc0, !PT ;  /* 0x0000ffff9e937812 */ /* 0x000fe200078ec0ff */
[----:B------:R-:W-:Y:S01]  /*8100*/  FADD.FTZ R135, R135, R138 ;  /* 0x0000008a87877221 */ /* 0x000fe20000010000 */
[----:B------:R-:W-:Y:S01]  /*8110*/  SHF.R.U32.HI R102, RZ, 0x18, R158 ;  /* 0x00000018ff667819 */ /* 0x000fe2000001169e */
[----:B------:R-:W-:Y:S01]  /*8120*/  @!P5 HADD2 R8, -R103.H0_H0, -RZ.H0_H0 ;  /* 0xa00000ff6708d230 */ /* 0x000fe20000000900 */
[C---:B------:R-:W-:Y:S01]  /*8130*/  ISETP.GE.U32.AND P2, PT, R163.reuse, R18, PT ;  /* 0x00000012a300720c */ /* 0x040fe20003f46070 */
[----:B------:R-:W-:Y:S01]  /*8140*/  @!P4 HADD2 R17, -R105.H0_H0, -RZ.H0_H0 ;  /* 0xa00000ff6911c230 */ /* 0x000fe20000000900 */
[----:B------:R-:W-:Y:S01]  /*8150*/  ISETP.GE.U32.AND P0, PT, R163, R102, PT ;  /* 0x00000066a300720c */ /* 0x000fe20003f06070 */
[----:B------:R-:W-:Y:S01]  /*8160*/  FADD.FTZ R135, R94, R135 ;  /* 0x000000875e877221 */ /* 0x000fe20000010000 */
[----:B------:R-:W-:-:S02]  /*8170*/  SHF.R.U32.HI R147, RZ, 0x8, R147 ;  /* 0x00000008ff937819 */ /* 0x000fc40000011693 */
[----:B------:R-:W-:Y:S02]  /*8180*/  PRMT R102, R103, 0x7632, R102 ;  /* 0x0000763267667816 */ /* 0x000fe40000000066 */
[----:B------:R-:W-:Y:S02]  /*8190*/  LOP3.LUT R16, R147, 0xffff, RZ, 0xc0, !PT ;  /* 0x0000ffff93107812 */ /* 0x000fe400078ec0ff */
[----:B--2---:R-:W-:Y:S02]  /*81a0*/  F2FP.PACK_AB R100, R95, R142 ;  /* 0x0000008e5f64723e */ /* 0x004fe400000000ff */
[----:B------:R-:W-:Y:S02]  /*81b0*/  PRMT R147, R103, 0x5410, R102 ;  /* 0x0000541067937816 */ /* 0x000fe40000000066 */
[----:B------:R-:W-:Y:S01]  /*81c0*/  @!P5 PRMT R103, R8, 0x5410, RZ ;  /* 0x000054100867d816 */ /* 0x000fe200000000ff */
[----:B------:R-:W-:Y:S01]  /*81d0*/  FADD.FTZ R8, R98, R11 ;  /* 0x0000000b62087221 */ /* 0x000fe20000010000 */
[----:B------:R-:W-:Y:S01]  /*81e0*/  SHF.R.U32.HI R18, RZ, 0x18, R156 ;  /* 0x00000018ff127819 */ /* 0x000fe2000001169c */
[----:B------:R-:W-:Y:S01]  /*81f0*/  @!P2 HADD2 R10, -R100.H0_H0, -RZ.H0_H0 ;  /* 0xa00000ff640aa230 */ /* 0x000fe20000000900 */
[----:B-1----:R-:W-:Y:S01]  /*8200*/  F2FP.PACK_AB R98, R120, R91 ;  /* 0x0000005b7862723e */ /* 0x002fe200000000ff */
[----:B------:R-:W-:Y:S01]  /*8210*/  FADD.FTZ R127, R127, R8 ;  /* 0x000000087f7f7221 */ /* 0x000fe20000010000 */
[----:B------:R-:W-:-:S02]  /*8220*/  PRMT R101, R100, 0x7632, R101 ;  /* 0x0000763264657816 */ /* 0x000fc40000000065 */
[----:B------:R-:W-:Y:S01]  /*8230*/  @!P4 PRMT R105, R17, 0x5410, RZ ;  /* 0x000054101169c816 */ /* 0x000fe200000000ff */
[----:B------:R-:W-:Y:S01]  /*8240*/  @!P3 HADD2 R5, -R98.H0_H0, -RZ.H0_H0 ;  /* 0xa00000ff6205b230 */ /* 0x000fe20000000900 */
[----:B------:R-:W-:Y:S01]  /*8250*/  SHF.R.U32.HI R145, RZ, 0x10, R158 ;  /* 0x00000010ff917819 */ /* 0x000fe2000001169e */
[----:B------:R-:W-:Y:S01]  /*8260*/  @!P1 HADD2 R9, -R101.H0_H0, -RZ.H0_H0 ;  /* 0xa00000ff65099230 */ /* 0x000fe20000000900 */
[----:B------:R-:W-:Y:S01]  /*8270*/  ISETP.GE.U32.AND P4, PT, R163, R18, PT ;  /* 0x00000012a300720c */ /* 0x000fe20003f86070 */
[----:B------:R-:W-:Y:S01]  /*8280*/  FADD.FTZ R127, R146, R127 ;  /* 0x0000007f927f7221 */ /* 0x000fe20000010000 */
[----:B------:R-:W-:Y:S02]  /*8290*/  PRMT R99, R98, 0x7632, R99 ;  /* 0x0000763262637816 */ /* 0x000fe40000000063 */
[----:B------:R-:W-:Y:S01]  /*82a0*/  PRMT R150, R100, 0x5410, R101 ;  /* 0x0000541064967816 */ /* 0x000fe20000000065 */
[----:B------:R-:W-:Y:S01]  /*82b0*/  FADD.FTZ R144, R144, R127 ;  /* 0x0000007f90907221 */ /* 0x000fe20000010000 */
[----:B------:R-:W-:-:S02]  /*82c0*/  @!P2 PRMT R100, R10, 0x5410, RZ ;  /* 0x000054100a64a816 */ /* 0x000fc400000000ff */
[----:B------:R-:W-:Y:S01]  /*82d0*/  LOP3.LUT R10, R145, 0xff, RZ, 0xc0, !PT ;  /* 0x000000ff910a7812 */ /* 0x000fe200078ec0ff */
[----:B------:R-:W-:Y:S01]  /*82e0*/  FADD.FTZ R143, R143, R144 ;  /* 0x000000908f8f7221 */ /* 0x000fe20000010000 */
[----:B------:R-:W-:Y:S02]  /*82f0*/  PRMT R145, R98, 0x5410, R99 ;  /* 0x0000541062917816 */ /* 0x000fe40000000063 */
[----:B------:R-:W-:Y:S01]  /*8300*/  @!P3 PRMT R98, R5, 0x5410, RZ ;  /* 0x000054100562b816 */ /* 0x000fe200000000ff */
[----:B------:R-:W-:Y:S01]  /*8310*/  @!P4 HADD2 R0, -R102.H0_H0, -RZ.H0_H0 ;  /* 0xa00000ff6600c230 */ /* 0x000fe20000000900 */
[----:B------:R-:W-:Y:S01]  /*8320*/  ISETP.GE.U32.AND P2, PT, R163, R16, PT ;  /* 0x00000010a300720c */ /* 0x000fe20003f46070 */
[----:B------:R-:W-:Y:S01]  /*8330*/  FADD.FTZ R142, R142, R143 ;  /* 0x0000008f8e8e7221 */ /* 0x000fe20000010000 */
[----:B------:R-:W-:Y:S01]  /*8340*/  LOP3.LUT R5, R155, UR13, R27, 0x96, !PT ;  /* 0x0000000d9b057c12 */ /* 0x000fe2000f8e961b */
[----:B------:R-:W-:Y:S01]  /*8350*/  IMAD.WIDE.U32 R154, R154, -0x326172a9, RZ ;  /* 0xcd9e8d579a9a7825 */ /* 0x000fe200078e00ff */
[----:B------:R-:W-:-:S02]  /*8360*/  @!P1 PRMT R101, R9, 0x5410, RZ ;  /* 0x0000541009659816 */ /* 0x000fc400000000ff */
[----:B------:R-:W-:Y:S01]  /*8370*/  ISETP.GE.U32.AND P1, PT, R163, R10, PT ;  /* 0x0000000aa300720c */ /* 0x000fe20003f26070 */
[----:B------:R-:W-:Y:S01]  /*8380*/  IMAD.WIDE.U32 R18, R5, -0x326172a9, RZ ;  /* 0xcd9e8d5705127825 */ /* 0x000fe200078e00ff */
[----:B------:R-:W-:Y:S02]  /*8390*/  @!P4 PRMT R102, R0, 0x5410, RZ ;  /* 0x000054100066c816 */ /* 0x000fe400000000ff */
[----:B------:R-:W-:Y:S01]  /*83a0*/  F2FP.PACK_AB R0, R121, R90 ;  /* 0x0000005a7900723e */ /* 0x000fe200000000ff */
[----:B------:R-:W-:Y:S01]  /*83b0*/  FADD.FTZ R142, R95, R142 ;  /* 0x0000008e5f8e7221 */ /* 0x000fe20000010000 */
[----:B------:R-:W-:Y:S01]  /*83c0*/  LOP3.LUT R5, R19, UR12, R132, 0x96, !PT ;  /* 0x0000000c13057c12 */ /* 0x000fe2000f8e9684 */
[----:B------:R-:W-:Y:S01]  /*83d0*/  @!P2 HADD2 R4, -R99.H0_H0, -RZ.H0_H0 ;  /* 0xa00000ff6304a230 */ /* 0x000fe20000000900 */
[----:B------:R-:W-:Y:S01]  /*83e0*/  LOP3.LUT R18, R155, UR10, R18, 0x96, !PT ;  /* 0x0000000a9b127c12 */ /* 0x000fe2000f8e9612 */
[C---:B------:R-:W-:Y:S01]  /*83f0*/  @!P0 HADD2 R6, -R0.reuse.H1_H1, -RZ.H0_H0 ;  /* 0xa00000ff00068230 */ /* 0x040fe20000000d00 */
[----:B------:R-:W-:Y:S01]  /*8400*/  @P0 PRMT R96, R0, 0x7632, R96 ;  /* 0x0000763200600816 */ /* 0x000fe20000000060 */
[----:B------:R-:W-:Y:S01]  /*8410*/  IMAD.WIDE.U32 R10, R5, -0x2daee0ad, RZ ;  /* 0xd2511f53050a7825 */ /* 0x000fe200078e00ff */
[----:B------:R-:W-:Y:S01]  /*8420*/  @!P2 PRMT R99, R4, 0x5410, RZ ;  /* 0x000054100463a816 */ /* 0x000fe200000000ff */
[----:B------:R-:W-:Y:S01]  /*8430*/  @!P1 HADD2 R7, -R0.H0_H0, -RZ.H0_H0 ;  /* 0xa00000ff00079230 */ /* 0x000fe20000000900 */
[----:B------:R-:W-:Y:S01]  /*8440*/  @P1 PRMT R97, R0, 0x7610, R97 ;  /* 0x0000761000611816 */ /* 0x000fe20000000061 */
[----:B------:R-:W-:Y:S01]  /*8450*/  IMAD.WIDE.U32 R18, R18, -0x2daee0ad, RZ ;  /* 0xd2511f5312127825 */ /* 0x000fe200078e00ff */
[----:B------:R-:W-:-:S02]  /*8460*/  LOP3.LUT R152, R11, UR9, R152, 0x96, !PT ;  /* 0x000000090b987c12 */ /* 0x000fc4000f8e9698 */
[----:B------:R-:W-:Y:S01]  /*8470*/  @!P1 PRMT R97, R7, 0x5410, RZ ;  /* 0x0000541007619816 */ /* 0x000fe200000000ff */
[----:B------:R-:W-:Y:S01]  /*8480*/  IMAD.MOV.U32 R4, RZ, RZ, c[0x0][0x228] ;  /* 0x00008a00ff047624 */ /* 0x000fe200078e00ff */
[----:B------:R-:W-:Y:S01]  /*8490*/  LOP3.LUT R10, R19, UR7, R10, 0x96, !PT ;  /* 0x00000007130a7c12 */ /* 0x000fe2000f8e960a */
[----:B------:R-:W-:Y:S01]  /*84a0*/  IMAD.MOV.U32 R7, RZ, RZ, R137 ;  /* 0x000000ffff077224 */ /* 0x000fe200078e0089 */
[----:B------:R-:W-:Y:S01]  /*84b0*/  @!P0 PRMT R96, R6, 0x5410, RZ ;  /* 0x0000541006608816 */ /* 0x000fe200000000ff */
[----:B------:R-:W-:Y:S01]  /*84c0*/  IMAD.SHL.U32 R4, R4, 0x8, RZ ;  /* 0x0000000804047824 */ /* 0x000fe200078e00ff */
[----:B------:R-:W-:Y:S01]  /*84d0*/  PRMT R20, R163, 0x7054, R163 ;  /* 0x00007054a3147816 */ /* 0x000fe200000000a3 */
[----:B------:R-:W-:Y:S01]  /*84e0*/  IMAD.MOV.U32 R6, RZ, RZ, R136 ;  /* 0x000000ffff067224 */ /* 0x000fe200078e0088 */
[----:B------:R-:W-:Y:S01]  /*84f0*/  IADD3 R188, P0, R136, -0x100, RZ ;  /* 0xffffff0088bc7810 */ /* 0x000fe20007f1e0ff */
[----:B------:R-:W-:-:S03]  /*8500*/  IMAD.WIDE.U32 R152, R152, -0x326172a9, RZ ;  /* 0xcd9e8d5798987825 */ /* 0x000fc600078e00ff */
[----:B------:R-:W-:Y:S01]  /*8510*/  IADD3.X R189, R137, -0x1, RZ, P0, !PT ;  /* 0xffffffff89bd7810 */ /* 0x000fe200007fe4ff */
[----:B------:R-:W-:Y:S01]  /*8520*/  IMAD.WIDE.U32 R10, R10, -0x326172a9, RZ ;  /* 0xcd9e8d570a0a7825 */ /* 0x000fe200078e00ff */
[----:B------:R-:W-:-:S03]  /*8530*/  LOP3.LUT R16, R153, UR8, R154, 0x96, !PT ;  /* 0x0000000899107c12 */ /* 0x000fc6000f8e969a */
[----:B------:R-:W-:Y:S01]  /*8540*/  IMAD.WIDE R8, R4, 0x2, R6 ;  /* 0x0000000204087825 */ /* 0x000fe200078e0206 */
[----:B------:R-:W-:-:S03]  /*8550*/  LOP3.LUT R5, R11, UR17, R152, 0x96, !PT ;  /* 0x000000110b057c12 */ /* 0x000fc6000f8e9698 */
[----:B------:R-:W-:Y:S01]  /*8560*/  IMAD.WIDE.U32 R16, R16, -0x2daee0ad, RZ ;  /* 0xd2511f5310107825 */ /* 0x000fe200078e00ff */
[----:B------:R1:W-:Y:S03]  /*8570*/  STG.E.U16 [R8.64+-0x80], R149 ;  /* 0xffff809508007986 */ /* 0x0003e6000c10151a */
[----:B------:R-:W-:Y:S02]  /*8580*/  FADD.FTZ R91, R91, R142 ;  /* 0x0000008e5b5b7221 */ /* 0x000fe40000010000 */
[----:B------:R-:W-:Y:S02]  /*8590*/  FADD.FTZ R90, R90, R135 ;  /* 0x000000875a5a7221 */ /* 0x000fe40000010000 */
[----:B------:R-:W-:Y:S02]  /*85a0*/  FADD.FTZ R120, R120, R91 ;  /* 0x0000005b78787221 */ /* 0x000fe40000010000 */
[----:B------:R-:W-:-:S02]  /*85b0*/  FADD.FTZ R121, R121, R90 ;  /* 0x0000005a79797221 */ /* 0x000fc40000010000 */
[----:B-1----:R-:W-:Y:S01]  /*85c0*/  IMAD.WIDE R148, R4, 0x2, R6 ;  /* 0x0000000204947825 */ /* 0x002fe200078e0206 */
[--C-:B------:R-:W-:Y:S02]  /*85d0*/  SHF.R.U32.HI R6, RZ, 0x10, R5.reuse ;  /* 0x00000010ff067819 */ /* 0x100fe40000011605 */
[C---:B------:R-:W-:Y:S02]  /*85e0*/  LOP3.LUT R4, R5.reuse, 0xffff, RZ, 0xc0, !PT ;  /* 0x0000ffff05047812 */ /* 0x040fe400078ec0ff */
[----:B------:R-:W-:Y:S01]  /*85f0*/  LOP3.LUT R7, R5, 0xff, RZ, 0xc0, !PT ;  /* 0x000000ff05077812 */ /* 0x000fe200078ec0ff */
[----:B------:R-:W-:Y:S01]  /*8600*/  STG.E.U16 [R148.64+-0x7e], R34 ;  /* 0xffff822294007986 */ /* 0x000fe2000c10151a */
[----:B------:R-:W-:Y:S02]  /*8610*/  SHF.R.U32.HI R5, RZ, 0x18, R5 ;  /* 0x00000018ff057819 */ /* 0x000fe40000011605 */
[----:B------:R-:W-:Y:S01]  /*8620*/  LOP3.LUT R6, R6, 0xff, RZ, 0xc0, !PT ;  /* 0x000000ff06067812 */ /* 0x000fe200078ec0ff */
[----:B------:R1:W-:Y:S01]  /*8630*/  STG.E.U16 [R136.64+-0x70], R2 ;  /* 0xffff900288007986 */ /* 0x0003e2000c10151a */
[----:B------:R-:W-:-:S02]  /*8640*/  SHF.R.U32.HI R4, RZ, 0x8, R4 ;  /* 0x00000008ff047819 */ /* 0x000fc40000011604 */
[----:B------:R-:W-:Y:S01]  /*8650*/  PRMT R5, R6, 0x5410, R5 ;  /* 0x0000541006057816 */ /* 0x000fe20000000005 */
[----:B------:R-:W-:Y:S01]  /*8660*/  STG.E.U16 [R136.64+-0x6e], R35 ;  /* 0xffff922388007986 */ /* 0x000fe2000c10151a */
[----:B------:R-:W-:Y:S02]  /*8670*/  LOP3.LUT R9, R10, 0xff, RZ, 0xc0, !PT ;  /* 0x000000ff0a097812 */ /* 0x000fe400078ec0ff */
[----:B------:R-:W-:Y:S01]  /*8680*/  PRMT R7, R7, 0x5410, R4 ;  /* 0x0000541007077816 */ /* 0x000fe20000000004 */
[--C-:B------:R-:W-:Y:S01]  /*8690*/  HSET2.LE.AND R6, R5, R20.reuse, PT ;  /* 0x0000001405067233 */ /* 0x100fe20003803000 */
[----:B------:R-:W-:Y:S01]  /*86a0*/  SHF.R.U32.HI R8, RZ, 0x10, R10 ;  /* 0x00000010ff087819 */ /* 0x000fe2000001160a */
[----:B------:R-:W-:Y:S02]  /*86b0*/  STG.E.U16 [R148.64+-0x70], R89 ;  /* 0xffff905994007986 */ /* 0x000fe4000c10151a */
[----:B------:R-:W-:Y:S01]  /*86c0*/  HSET2.LE.AND R4, R7, R20, PT ;  /* 0x0000001407047233 */ /* 0x000fe20003803000 */
[----:B------:R-:W-:Y:S01]  /*86d0*/  LOP3.LUT R5, R6, R29, RZ, 0xc0, !PT ;  /* 0x0000001d06057212 */ /* 0x000fe200078ec0ff */
[----:B------:R-:W-:Y:S01]  /*86e0*/  STG.E.U16 [R148.64+-0x6e], R88 ;  /* 0xffff925894007986 */ /* 0x000fe2000c10151a */
[----:B------:R-:W-:-:S02]  /*86f0*/  LOP3.LUT R6, R10, 0xffff, RZ, 0xc0, !PT ;  /* 0x0000ffff0a067812 */ /* 0x000fc400078ec0ff */
[----:B------:R-:W-:Y:S01]  /*8700*/  LOP3.LUT R8, R8, 0xff, RZ, 0xc0, !PT ;  /* 0x000000ff08087812 */ /* 0x000fe200078ec0ff */
[----:B------:R2:W-:Y:S01]  /*8710*/  STG.E.U16 [R136.64+-0x60], R92 ;  /* 0xffffa05c88007986 */ /* 0x0005e2000c10151a */
[----:B------:R-:W-:Y:S02]  /*8720*/  SHF.R.U32.HI R6, RZ, 0x8, R6 ;  /* 0x00000008ff067819 */ /* 0x000fe40000011606 */
[----:B------:R-:W-:Y:S01]  /*8730*/  SHF.R.U32.HI R7, RZ, 0x18, R10 ;  /* 0x00000018ff077819 */ /* 0x000fe2000001160a */
[----:B------:R-:W-:Y:S01]  /*8740*/  STG.E.U16 [R136.64+-0x5e], R93 ;  /* 0xffffa25d88007986 */ /* 0x000fe2000c10151a */
[----:B------:R-:W-:Y:S02]  /*8750*/  PRMT R9, R9, 0x5410, R6 ;  /* 0x0000541009097816 */ /* 0x000fe40000000006 */
[----:B------:R-:W-:Y:S01]  /*8760*/  PRMT R7, R8, 0x5410, R7 ;  /* 0x0000541008077816 */ /* 0x000fe20000000007 */
[----:B------:R-:W-:Y:S01]  /*8770*/  STG.E.U16 [R148.64+-0x60], R125 ;  /* 0xffffa07d94007986 */ /* 0x000fe2000c10151a */
[----:B------:R-:W-:Y:S01]  /*8780*/  LOP3.LUT R4, R4, R31, RZ, 0xc0, !PT ;  /* 0x0000001f04047212 */ /* 0x000fe200078ec0ff */
[--C-:B------:R-:W-:Y:S01]  /*8790*/  HSET2.LE.AND R9, R9, R20.reuse, PT ;  /* 0x0000001409097233 */ /* 0x100fe20003803000 */
[----:B------:R-:W-:Y:S01]  /*87a0*/  LOP3.LUT R29, R16, 0xff, RZ, 0xc0, !PT ;  /* 0x000000ff101d7812 */ /* 0x000fe200078ec0ff */
[----:B------:R-:W-:Y:S01]  /*87b0*/  HSET2.LE.AND R7, R7, R20, PT ;  /* 0x0000001407077233 */ /* 0x000fe20003803000 */
[----:B------:R-:W-:Y:S01]  /*87c0*/  STG.E.U16 [R148.64+-0x5e], R124 ;  /* 0xffffa27c94007986 */ /* 0x000fe2000c10151a */
[--C-:B-1----:R-:W-:Y:S01]  /*87d0*/  IMAD.MOV.U32 R2, RZ, RZ, R32.reuse ;  /* 0x000000ffff027224 */ /* 0x102fe200078e0020 */
[----:B------:R-:W-:Y:S01]  /*87e0*/  LOP3.LUT R6, R9, R30, RZ, 0xc0, !PT ;  /* 0x0000001e09067212 */ /* 0x000fe200078ec0ff */
[----:B------:R-:W-:Y:S01]  /*87f0*/  @P6 IMAD.MOV.U32 R2, RZ, RZ, R32 ;  /* 0x000000ffff026224 */ /* 0x000fe200078e0020 */
[----:B------:R-:W1:Y:S01]  /*8800*/  LDSM.16.MT88.4 R8, [R116+0x6000] ;  /* 0x006000007408783b */ /* 0x000e620000004200 */
[----:B------:R-:W-:-:S03]  /*8810*/  LOP3.LUT R7, R7, R28, RZ, 0xc0, !PT ;  /* 0x0000001c07077212 */ /* 0x000fc600078ec0ff */
[----:B------:R-:W-:Y:S04]  /*8820*/  STG.E.U16 [R136.64+-0x50], R112 ;  /* 0xffffb07088007986 */ /* 0x000fe8000c10151a */
[----:B------:R-:W-:Y:S01]  /*8830*/  STG.E.U16 [R136.64+-0x4e], R113 ;  /* 0xffffb27188007986 */ /* 0x000fe2000c10151a */
[----:B--2---:R-:W-:-:S03]  /*8840*/  IMAD.MOV.U32 R92, RZ, RZ, R3 ;  /* 0x000000ffff5c7224 */ /* 0x004fc600078e0003 */
[----:B------:R-:W-:Y:S04]  /*8850*/  STG.E.U16 [R148.64+-0x50], R115 ;  /* 0xffffb07394007986 */ /* 0x000fe8000c10151a */
[----:B------:R-:W-:Y:S04]  /*8860*/  STG.E.U16 [R148.64+-0x4e], R114 ;  /* 0xffffb27294007986 */ /* 0x000fe8000c10151a */
[----:B------:R-:W-:Y:S04]  /*8870*/  STG.E.U16 [R136.64+-0x40], R108 ;  /* 0xffffc06c88007986 */ /* 0x000fe8000c10151a */
[----:B------:R-:W-:Y:S04]  /*8880*/  STG.E.U16 [R136.64+-0x3e], R109 ;  /* 0xffffc26d88007986 */ /* 0x000fe8000c10151a */
[----:B------:R-:W-:Y:S04]  /*8890*/  STG.E.U16 [R148.64+-0x40], R111 ;  /* 0xffffc06f94007986 */ /* 0x000fe8000c10151a */
[----:B------:R-:W-:Y:S04]  /*88a0*/  STG.E.U16 [R148.64+-0x3e], R110 ;  /* 0xffffc26e94007986 */ /* 0x000fe8000c10151a */
[----:B------:R-:W-:Y:S01]  /*88b0*/  STG.E.U16 [R136.64+-0x30], R104 ;  /* 0xffffd06888007986 */ /* 0x000fe2000c10151a */
[C---:B-1----:R-:W-:Y:S03]  /*88c0*/  HMMA.16816.F32 R72, R4.reuse, R8, R72 ;  /* 0x000000080448723c */ /* 0x042fe60000001848 */
[----:B------:R-:W-:Y:S04]  /*88d0*/  STG.E.U16 [R136.64+-0x2e], R105 ;  /* 0xffffd26988007986 */ /* 0x000fe8000c10151a */
[----:B------:R-:W-:Y:S01]  /*88e0*/  STG.E.U16 [R148.64+-0x30], R107 ;  /* 0xffffd06b94007986 */ /* 0x000fe2000c10151a */
[C---:B------:R-:W-:Y:S03]  /*88f0*/  HMMA.16816.F32 R76, R4.reuse, R10, R76 ;  /* 0x0000000a044c723c */ /* 0x040fe6000000184c */
[----:B------:R-:W1:Y:S04]  /*8900*/  LDSM.16.MT88.4 R8, [R86+0x6000] ;  /* 0x006000005608783b */ /* 0x000e680000004200 */
        /* <DEDUP_REMOVED lines=8> */
[----:B------:R-:W-:Y:S01]  /*8990*/  STG.E.U16 [R148.64+-0xe], R96 ;  /* 0xfffff26094007986 */ /* 0x000fe2000c10151a */
        /* <DEDUP_REMOVED lines=15> */
[----:B------:R-:W-:-:S02]  /*8a90*/  LOP3.LUT R4, R16, 0xffff, RZ, 0xc0, !PT ;  /* 0x0000ffff10047812 */ /* 0x000fc400078ec0ff */
[----:B------:R-:W-:Y:S02]  /*8aa0*/  LOP3.LUT R6, R17, UR18, R18, 0x96, !PT ;  /* 0x0000001211067c12 */ /* 0x000fe4000f8e9612 */
[----:B------:R-:W-:Y:S02]  /*8ab0*/  SHF.R.U32.HI R4, RZ, 0x8, R4 ;  /* 0x00000008ff047819 */ /* 0x000fe40000011604 */
[----:B------:R-:W-:Y:S02]  /*8ac0*/  SHF.R.U32.HI R7, RZ, 0x10, R16 ;  /* 0x00000010ff077819 */ /* 0x000fe40000011610 */
[----:B------:R-:W-:Y:S02]  /*8ad0*/  PRMT R29, R29, 0x5410, R4 ;  /* 0x000054101d1d7816 */ /* 0x000fe40000000004 */
[----:B------:R-:W-:Y:S02]  /*8ae0*/  LOP3.LUT R4, R6, 0xffff, RZ, 0xc0, !PT ;  /* 0x0000ffff06047812 */ /* 0x000fe400078ec0ff */
[----:B------:R-:W-:-:S02]  /*8af0*/  SHF.R.U32.HI R5, RZ, 0x10, R6 ;  /* 0x00000010ff057819 */ /* 0x000fc40000011606 */
[----:B------:R-:W-:Y:S02]  /*8b00*/  LOP3.LUT R17, R6, 0xff, RZ, 0xc0, !PT ;  /* 0x000000ff06117812 */ /* 0x000fe400078ec0ff */
[----:B------:R-:W-:Y:S02]  /*8b10*/  SHF.R.U32.HI R16, RZ, 0x18, R16 ;  /* 0x00000018ff107819 */ /* 0x000fe40000011610 */
[----:B------:R-:W-:Y:S02]  /*8b20*/  SHF.R.U32.HI R4, RZ, 0x8, R4 ;  /* 0x00000008ff047819 */ /* 0x000fe40000011604 */
[----:B------:R-:W-:Y:S02]  /*8b30*/  SHF.R.U32.HI R6, RZ, 0x18, R6 ;  /* 0x00000018ff067819 */ /* 0x000fe40000011606 */
[----:B------:R-:W-:Y:S02]  /*8b40*/  LOP3.LUT R7, R7, 0xff, RZ, 0xc0, !PT ;  /* 0x000000ff07077812 */ /* 0x000fe400078ec0ff */
[----:B------:R-:W-:-:S02]  /*8b50*/  LOP3.LUT R5, R5, 0xff, RZ, 0xc0, !PT ;  /* 0x000000ff05057812 */ /* 0x000fc400078ec0ff */
[----:B------:R-:W-:Y:S02]  /*8b60*/  PRMT R17, R17, 0x5410, R4 ;  /* 0x0000541011117816 */ /* 0x000fe40000000004 */
[----:B------:R-:W-:Y:S02]  /*8b70*/  PRMT R7, R7, 0x5410, R16 ;  /* 0x0000541007077816 */ /* 0x000fe40000000010 */
[----:B------:R-:W-:Y:S01]  /*8b80*/  PRMT R5, R5, 0x5410, R6 ;  /* 0x0000541005057816 */ /* 0x000fe20000000006 */
[--C-:B------:R-:W-:Y:S02]  /*8b90*/  HSET2.LE.AND R4, R17, R20.reuse, PT ;  /* 0x0000001411047233 */ /* 0x100fe40003803000 */
[--C-:B------:R-:W-:Y:S01]  /*8ba0*/  HSET2.LE.AND R6, R29, R20.reuse, PT ;  /* 0x000000141d067233 */ /* 0x100fe20003803000 */
[----:B------:R-:W2:Y:S01]  /*8bb0*/  LDSM.16.MT88.4 R16, [R86+0x6400] ;  /* 0x006400005610783b */ /* 0x000ea20000004200 */
[--C-:B------:R-:W-:Y:S01]  /*8bc0*/  HSET2.LE.AND R5, R5, R20.reuse, PT ;  /* 0x0000001405057233 */ /* 0x100fe20003803000 */
[----:B------:R-:W-:Y:S01]  /*8bd0*/  LOP3.LUT R4, R4, R15, RZ, 0xc0, !PT ;  /* 0x0000000f04047212 */ /* 0x000fe200078ec0ff */
[----:B------:R-:W-:Y:S01]  /*8be0*/  HSET2.LE.AND R7, R7, R20, PT ;  /* 0x0000001407077233 */ /* 0x000fe20003803000 */
[----:B------:R-:W-:Y:S01]  /*8bf0*/  LOP3.LUT R6, R6, R13, RZ, 0xc0, !PT ;  /* 0x0000000d06067212 */ /* 0x000fe200078ec0ff */
[----:B------:R-:W-:Y:S01]  /*8c00*/  IMAD.WIDE.U32 R28, R134, -0x2daee0ad, RZ ;  /* 0xd2511f53861c7825 */ /* 0x000fe200078e00ff */
[----:B------:R-:W-:-:S02]  /*8c10*/  LOP3.LUT R5, R5, R14, RZ, 0xc0, !PT ;  /* 0x0000000e05057212 */ /* 0x000fc400078ec0ff */
[----:B------:R-:W-:Y:S02]  /*8c20*/  LOP3.LUT R7, R7, R12, RZ, 0xc0, !PT ;  /* 0x0000000c07077212 */ /* 0x000fe400078ec0ff */
[----:B------:R-:W3:Y:S01]  /*8c30*/  LDSM.16.MT88.4 R12, [R86+0x7400] ;  /* 0x00740000560c783b */ /* 0x000ee20000004200 */
[----:B------:R-:W-:-:S04]  /*8c40*/  LOP3.LUT R27, R29, UR13, R27, 0x96, !PT ;  /* 0x0000000d1d1b7c12 */ /* 0x000fc8000f8e961b */
[C---:B-1----:R-:W-:Y:S08]  /*8c50*/  HMMA.16816.F32 R72, R4.reuse, R8, R72 ;  /* 0x000000080448723c */ /* 0x042ff00000001848 */
[C---:B------:R-:W-:Y:S01]  /*8c60*/  HMMA.16816.F32 R76, R4.reuse, R10, R76 ;  /* 0x0000000a044c723c */ /* 0x040fe2000000184c */
[----:B------:R-:W1:Y:S07]  /*8c70*/  LDSM.16.MT88.4 R8, [R116+0x7400] ;  /* 0x007400007408783b */ /* 0x000e6e0000004200 */
[C---:B--2---:R-:W-:Y:S08]  /*8c80*/  HMMA.16816.F32 R80, R4.reuse, R16, R80 ;  /* 0x000000100450723c */ /* 0x044ff00000001850 */
[C---:B------:R-:W-:Y:S01]  /*8c90*/  HMMA.16816.F32 R36, R4.reuse, R18, R36 ;  /* 0x000000120424723c */ /* 0x040fe20000001824 */
[----:B------:R-:W2:Y:S07]  /*8ca0*/  LDSM.16.MT88.4 R16, [R116+0x8400] ;  /* 0x008400007410783b */ /* 0x000eae0000004200 */
[C---:B---3--:R-:W-:Y:S07]  /*8cb0*/  HMMA.16816.F32 R48, R4.reuse, R12, R48 ;  /* 0x0000000c0430723c */ /* 0x048fee0000001830 */
[----:B------:R-:W-:Y:S01]  /*8cc0*/  IMAD.WIDE.U32 R12, R22, -0x2daee0ad, RZ ;  /* 0xd2511f53160c7825 */ /* 0x000fe200078e00ff */
[----:B-1----:R-:W-:Y:S03]  /*8cd0*/  HMMA.16816.F32 R40, R4, R8, R40 ;  /* 0x000000080428723c */ /* 0x002fe60000001828 */
[----:B------:R-:W-:Y:S01]  /*8ce0*/  IMAD.WIDE.U32 R22, R27, -0x326172a9, RZ ;  /* 0xcd9e8d571b167825 */ /* 0x000fe200078e00ff */
[----:B------:R-:W-:-:S04]  /*8cf0*/  LOP3.LUT R28, R13, UR11, R28, 0x96, !PT ;  /* 0x0000000b0d1c7c12 */ /* 0x000fc8000f8e961c */
[----:B------:R-:W-:Y:S01]  /*8d00*/  HMMA.16816.F32 R44, R4, R10, R44 ;  /* 0x0000000a042c723c */ /* 0x000fe2000000182c */
[----:B------:R-:W1:Y:S01]  /*8d10*/  LDSM.16.MT88.4 R8, [R86+0x8400] ;  /* 0x008400005608783b */ /* 0x000e620000004200 */
[----:B------:R-:W-:Y:S01]  /*8d20*/  IMAD.WIDE.U32 R28, R28, -0x326172a9, RZ ;  /* 0xcd9e8d571c1c7825 */ /* 0x000fe200078e00ff */
[----:B------:R-:W-:-:S04]  /*8d30*/  LOP3.LUT R132, R23, UR12, R132, 0x96, !PT ;  /* 0x0000000c17847c12 */ /* 0x000fc8000f8e9684 */
[----:B------:R-:W-:Y:S01]  /*8d40*/  LOP3.LUT R22, R29, UR10, R22, 0x96, !PT ;  /* 0x0000000a1d167c12 */ /* 0x000fe2000f8e9616 */
[----:B------:R-:W-:Y:S01]  /*8d50*/  IMAD.WIDE.U32 R132, R132, -0x2daee0ad, RZ ;  /* 0xd2511f5384847825 */ /* 0x000fe200078e00ff */
[----:B------:R-:W-:Y:S03]  /*8d60*/  HMMA.16816.F32 R52, R4, R14, R52 ;  /* 0x0000000e0434723c */ /* 0x000fe60000001834 */
[----:B------:R-:W-:Y:S01]  /*8d70*/  IMAD.WIDE.U32 R22, R22, -0x2daee0ad, RZ ;  /* 0xd2511f5316167825 */ /* 0x000fe200078e00ff */
[----:B------:R-:W-:-:S04]  /*8d80*/  LOP3.LUT R30, R133, UR9, R12, 0x96, !PT ;  /* 0x00000009851e7c12 */ /* 0x000fc8000f8e960c */
[----:B--2---:R-:W-:Y:S01]  /*8d90*/  HMMA.16816.F32 R56, R4, R16, R56 ;  /* 0x000000100438723c */ /* 0x004fe20000001838 */
[----:B------:R-:W-:-:S05]  /*8da0*/  IMAD.WIDE.U32 R30, R30, -0x326172a9, RZ ;  /* 0xcd9e8d571e1e7825 */ /* 0x000fca00078e00ff */
[----:B------:R-:W-:Y:S02]  /*8db0*/  LOP3.LUT R28, R31, UR8, R28, 0x96, !PT ;  /* 0x000000081f1c7c12 */ /* 0x000fe4000f8e961c */
[----:B------:R-:W-:Y:S01]  /*8dc0*/  HMMA.16816.F32 R60, R4, R18, R60 ;  /* 0x00000012043c723c */ /* 0x000fe2000000183c */
[----:B------:R-:W2:Y:S02]  /*8dd0*/  LDSM.16.MT88.4 R16, [R86+0x6800] ;  /* 0x006800005610783b */ /* 0x000ea40000004200 */
[----:B------:R-:W-:-:S05]  /*8de0*/  IMAD.WIDE.U32 R28, R28, -0x2daee0ad, RZ ;  /* 0xd2511f531c1c7825 */ /* 0x000fca00078e00ff */
[C---:B-1----:R-:W-:Y:S08]  /*8df0*/  HMMA.16816.F32 R64, R4.reuse, R8, R64 ;  /* 0x000000080440723c */ /* 0x042ff00000001840 */
[----:B------:R-:W-:Y:S07]  /*8e00*/  HMMA.16816.F32 R68, R4, R10, R68 ;  /* 0x0000000a0444723c */ /* 0x000fee0000001844 */
[----:B------:R-:W-:-:S05]  /*8e10*/  LOP3.LUT R4, R23, UR7, R132, 0x96, !PT ;  /* 0x0000000717047c12 */ /* 0x000fca000f8e9684 */
[----:B------:R-:W-:-:S05]  /*8e20*/  IMAD.WIDE.U32 R8, R4, -0x326172a9, RZ ;  /* 0xcd9e8d5704087825 */ /* 0x000fca00078e00ff */
[C---:B------:R-:W-:Y:S02]  /*8e30*/  LOP3.LUT R4, R8.reuse, 0xffff, RZ, 0xc0, !PT ;  /* 0x0000ffff08047812 */ /* 0x040fe400078ec0ff */
[----:B------:R-:W-:Y:S02]  /*8e40*/  LOP3.LUT R7, R8, 0xff, RZ, 0xc0, !PT ;  /* 0x000000ff08077812 */ /* 0x000fe400078ec0ff */
[----:B------:R-:W-:Y:S02]  /*8e50*/  SHF.R.U32.HI R4, RZ, 0x8, R4 ;  /* 0x00000008ff047819 */ /* 0x000fe40000011604 */
[----:B------:R-:W-:Y:S02]  /*8e60*/  LOP3.LUT R15, R9, UR17, R30, 0x96, !PT ;  /* 0x00000011090f7c12 */ /* 0x000fe4000f8e961e */
[----:B------:R-:W-:Y:S02]  /*8e70*/  PRMT R7, R7, 0x5410, R4 ;  /* 0x0000541007077816 */ /* 0x000fe40000000004 */
[----:B------:R-:W-:-:S02]  /*8e80*/  LOP3.LUT R4, R15, 0xffff, RZ, 0xc0, !PT ;  /* 0x0000ffff0f047812 */ /* 0x000fc400078ec0ff */
[----:B------:R-:W-:Y:S01]  /*8e90*/  LOP3.LUT R13, R15, 0xff, RZ, 0xc0, !PT ;  /* 0x000000ff0f0d7812 */ /* 0x000fe200078ec0ff */
[--C-:B------:R-:W-:Y:S01]  /*8ea0*/  HSET2.LE.AND R7, R7, R20.reuse, PT ;  /* 0x0000001407077233 */ /* 0x100fe20003803000 */
[----:B------:R-:W-:Y:S02]  /*8eb0*/  SHF.R.U32.HI R4, RZ, 0x8, R4 ;  /* 0x00000008ff047819 */ /* 0x000fe40000011604 */
[----:B------:R-:W-:Y:S02]  /*8ec0*/  SHF.R.U32.HI R5, RZ, 0x10, R8 ;  /* 0x00000010ff057819 */ /* 0x000fe40000011608 */
[----:B------:R-:W-:Y:S02]  /*8ed0*/  PRMT R13, R13, 0x5410, R4 ;  /* 0x000054100d0d7816 */ /* 0x000fe40000000004 */
[--C-:B------:R-:W-:Y:S02]  /*8ee0*/  SHF.R.U32.HI R4, RZ, 0x10, R15.reuse ;  /* 0x00000010ff047819 */ /* 0x100fe4000001160f */
[----:B------:R-:W-:Y:S01]  /*8ef0*/  SHF.R.U32.HI R6, RZ, 0x18, R8 ;  /* 0x00000018ff067819 */ /* 0x000fe20000011608 */
[----:B------:R-:W-:Y:S01]  /*8f00*/  HSET2.LE.AND R13, R13, R20, PT ;  /* 0x000000140d0d7233 */ /* 0x000fe20003803000 */
[----:B------:R-:W1:Y:S01]  /*8f10*/  LDSM.16.MT88.4 R8, [R116+0x6800] ;  /* 0x006800007408783b */ /* 0x000e620000004200 */
[----:B------:R-:W-:-:S02]  /*8f20*/  SHF.R.U32.HI R15, RZ, 0x18, R15 ;  /* 0x00000018ff0f7819 */ /* 0x000fc4000001160f */
[----:B------:R-:W-:Y:S02]  /*8f30*/  LOP3.LUT R4, R4, 0xff, RZ, 0xc0, !PT ;  /* 0x000000ff04047812 */ /* 0x000fe400078ec0ff */
[----:B------:R-:W-:Y:S02]  /*8f40*/  LOP3.LUT R5, R5, 0xff, RZ, 0xc0, !PT ;  /* 0x000000ff05057812 */ /* 0x000fe400078ec0ff */
[----:B------:R-:W-:Y:S02]  /*8f50*/  PRMT R15, R4, 0x5410, R15 ;  /* 0x00005410040f7816 */ /* 0x000fe4000000000f */
[----:B------:R-:W-:Y:S02]  /*8f60*/  PRMT R5, R5, 0x5410, R6 ;  /* 0x0000541005057816 */ /* 0x000fe40000000006 */
[----:B------:R-:W-:Y:S01]  /*8f70*/  LOP3.LUT R4, R13, R26, RZ, 0xc0, !PT ;  /* 0x0000001a0d047212 */ /* 0x000fe200078ec0ff */
[--C-:B------:R-:W-:Y:S02]  /*8f80*/  HSET2.LE.AND R6, R15, R20.reuse, PT ;  /* 0x000000140f067233 */ /* 0x100fe40003803000 */
[----:B------:R-:W-:-:S03]  /*8f90*/  HSET2.LE.AND R12, R5, R20, PT ;  /* 0x00000014050c7233 */ /* 0x000fc60003803000 */
[----:B------:R-:W-:Y:S02]  /*8fa0*/  LOP3.LUT R5, R6, R25, RZ, 0xc0, !PT ;  /* 0x0000001906057212 */ /* 0x000fe400078ec0ff */
[----:B------:R-:W-:Y:S02]  /*8fb0*/  LOP3.LUT R6, R7, R24, RZ, 0xc0, !PT ;  /* 0x0000001807067212 */ /* 0x000fe400078ec0ff */
[----:B------:R-:W-:Y:S01]  /*8fc0*/  LOP3.LUT R7, R12, R21, RZ, 0xc0, !PT ;  /* 0x000000150c077212 */ /* 0x000fe200078ec0ff */
[----:B------:R-:W-:Y:S04]  /*8fd0*/  LDSM.16.MT88.4 R24, [R86+0x6c00] ;  /* 0x006c00005618783b */ /* 0x000fe80000004200 */
[----:B------:R-:W3:Y:S02]  /*8fe0*/  LDSM.16.MT88.4 R12, [R116+0x7800] ;  /* 0x00780000740c783b */ /* 0x000ee40000004200 */
[C---:B--2---:R-:W-:Y:S08]  /*8ff0*/  HMMA.16816.F32 R80, R4.reuse, R16, R80 ;  /* 0x000000100450723c */ /* 0x044ff00000001850 */
[C---:B------:R-:W-:Y:S01]  /*9000*/  HMMA.16816.F32 R36, R4.reuse, R18, R36 ;  /* 0x000000120424723c */ /* 0x040fe20000001824 */
[----:B------:R-:W2:Y:S07]  /*9010*/  LDSM.16.MT88.4 R16, [R116+0x8800] ;  /* 0x008800007410783b */ /* 0x000eae0000004200 */
[C---:B-1----:R-:W-:Y:S08]  /*9020*/  HMMA.16816.F32 R72, R4.reuse, R8, R72 ;  /* 0x000000080448723c */ /* 0x042ff00000001848 */
[C---:B------:R-:W-:Y:S01]  /*9030*/  HMMA.16816.F32 R76, R4.reuse, R10, R76 ;  /* 0x0000000a044c723c */ /* 0x040fe2000000184c */
[----:B------:R-:W1:Y:S07]  /*9040*/  LDSM.16.MT88.4 R8, [R86+0x7800] ;  /* 0x007800005608783b */ /* 0x000e6e0000004200 */
[C---:B---3--:R-:W-:Y:S08]  /*9050*/  HMMA.16816.F32 R40, R4.reuse, R12, R40 ;  /* 0x0000000c0428723c */ /* 0x048ff00000001828 */
[C---:B------:R-:W-:Y:S01]  /*9060*/  HMMA.16816.F32 R44, R4.reuse, R14, R44 ;  /* 0x0000000e042c723c */ /* 0x040fe2000000182c */
[----:B------:R-:W3:Y:S07]  /*9070*/  LDSM.16.MT88.4 R12, [R86+0x8800] ;  /* 0x00880000560c783b */ /* 0x000eee0000004200 */
[C---:B--2---:R-:W-:Y:S07]  /*9080*/  HMMA.16816.F32 R56, R4.reuse, R16, R56 ;  /* 0x000000100438723c */ /* 0x044fee0000001838 */
[----:B------:R-:W-:Y:S01]  /*9090*/  LOP3.LUT R17, R29, UR18, R22, 0x96, !PT ;  /* 0x000000121d117c12 */ /* 0x000fe2000f8e9616 */
[C---:B------:R-:W-:Y:S07]  /*90a0*/  HMMA.16816.F32 R60, R4.reuse, R18, R60 ;  /* 0x00000012043c723c */ /* 0x040fee000000183c */
[----:B------:R-:W-:Y:S01]  /*90b0*/  LOP3.LUT R19, R17, 0xffff, RZ, 0xc0, !PT ;  /* 0x0000ffff11137812 */ /* 0x000fe200078ec0ff */
[----:B-1----:R-:W-:Y:S03]  /*90c0*/  HMMA.16816.F32 R48, R4, R8, R48 ;  /* 0x000000080430723c */ /* 0x002fe60000001830 */
[----:B------:R-:W-:-:S04]  /*90d0*/  SHF.R.U32.HI R19, RZ, 0x8, R19 ;  /* 0x00000008ff137819 */ /* 0x000fc80000011613 */
[C---:B------:R-:W-:Y:S01]  /*90e0*/  LOP3.LUT R8, R28.reuse, 0xffff, RZ, 0xc0, !PT ;  /* 0x0000ffff1c087812 */ /* 0x040fe200078ec0ff */
[C---:B------:R-:W-:Y:S01]  /*90f0*/  HMMA.16816.F32 R52, R4.reuse, R10, R52 ;  /* 0x0000000a0434723c */ /* 0x040fe20000001834 */
[----:B------:R-:W-:Y:S02]  /*9100*/  LOP3.LUT R9, R28, 0xff, RZ, 0xc0, !PT ;  /* 0x000000ff1c097812 */ /* 0x000fe400078ec0ff */
[----:B------:R-:W-:Y:S02]  /*9110*/  SHF.R.U32.HI R16, RZ, 0x8, R8 ;  /* 0x00000008ff107819 */ /* 0x000fe40000011608 */
[--C-:B------:R-:W-:Y:S02]  /*9120*/  SHF.R.U32.HI R8, RZ, 0x18, R28.reuse ;  /* 0x00000018ff087819 */ /* 0x100fe4000001161c */
[----:B------:R-:W-:Y:S02]  /*9130*/  SHF.R.U32.HI R10, RZ, 0x10, R28 ;  /* 0x00000010ff0a7819 */ /* 0x000fe4000001161c */
[----:B------:R-:W-:Y:S01]  /*9140*/  PRMT R9, R9, 0x5410, R16 ;  /* 0x0000541009097816 */ /* 0x000fe20000000010 */
[----:B---3--:R-:W-:Y:S01]  /*9150*/  HMMA.16816.F32 R64, R4, R12, R64 ;  /* 0x0000000c0440723c */ /* 0x008fe20000001840 */
[----:B------:R-:W-:Y:S01]  /*9160*/  LOP3.LUT R11, R10, 0xff, RZ, 0xc0, !PT ;  /* 0x000000ff0a0b7812 */ /* 0x000fe200078ec0ff */
[----:B------:R-:W1:Y:S01]  /*9170*/  LDSM.16.MT88.4 R28, [R116+0x6c00] ;  /* 0x006c0000741c783b */ /* 0x000e620000004200 */
[----:B------:R-:W-:Y:S01]  /*9180*/  SHF.R.U32.HI R10, RZ, 0x10, R17 ;  /* 0x00000010ff0a7819 */ /* 0x000fe20000011611 */
[----:B------:R-:W-:Y:S01]  /*9190*/  HSET2.LE.AND R132, R9, R20, PT ;  /* 0x0000001409847233 */ /* 0x000fe20003803000 */
[----:B------:R-:W-:-:S02]  /*91a0*/  LOP3.LUT R16, R17, 0xff, RZ, 0xc0, !PT ;  /* 0x000000ff11107812 */ /* 0x000fc400078ec0ff */
[----:B------:R-:W-:Y:S01]  /*91b0*/  PRMT R11, R11, 0x5410, R8 ;  /* 0x000054100b0b7816 */ /* 0x000fe20000000008 */
[----:B------:R-:W-:Y:S01]  /*91c0*/  HMMA.16816.F32 R68, R4, R14, R68 ;  /* 0x0000000e0444723c */ /* 0x000fe20000001844 */
[----:B------:R-:W-:Y:S01]  /*91d0*/  SHF.R.U32.HI R17, RZ, 0x18, R17 ;  /* 0x00000018ff117819 */ /* 0x000fe20000011611 */
[----:B------:R-:W-:Y:S01]  /*91e0*/  LDSM.16.MT88.4 R12, [R116+0x8c00] ;  /* 0x008c0000740c783b */ /* 0x000fe20000004200 */
[----:B------:R-:W-:Y:S01]  /*91f0*/  LOP3.LUT R10, R10, 0xff, RZ, 0xc0, !PT ;  /* 0x000000ff0a0a7812 */ /* 0x000fe200078ec0ff */
[--C-:B------:R-:W-:Y:S01]  /*9200*/  HSET2.LE.AND R8, R11, R20.reuse, PT ;  /* 0x000000140b087233 */ /* 0x100fe20003803000 */
[----:B------:R-:W-:Y:S02]  /*9210*/  PRMT R19, R16, 0x5410, R19 ;  /* 0x0000541010137816 */ /* 0x000fe40000000013 */
[----:B------:R-:W-:Y:S02]  /*9220*/  PRMT R17, R10, 0x5410, R17 ;  /* 0x000054100a117816 */ /* 0x000fe40000000011 */
[----:B------:R-:W-:Y:S01]  /*9230*/  LOP3.LUT R7, R8, R0, RZ, 0xc0, !PT ;  /* 0x0000000008077212 */ /* 0x000fe200078ec0ff */
[--C-:B------:R-:W-:Y:S01]  /*9240*/  HSET2.LE.AND R133, R19, R20.reuse, PT ;  /* 0x0000001413857233 */ /* 0x100fe20003803000 */
[----:B------:R-:W-:Y:S01]  /*9250*/  LDSM.16.MT88.4 R8, [R86+0x8c00] ;  /* 0x008c00005608783b */ /* 0x000fe20000004200 */
[----:B------:R-:W-:Y:S01]  /*9260*/  HSET2.LE.AND R134, R17, R20, PT ;  /* 0x0000001411867233 */ /* 0x000fe20003803000 */
[----:B------:R-:W-:Y:S01]  /*9270*/  LOP3.LUT R6, R132, R145, RZ, 0xc0, !PT ;  /* 0x0000009184067212 */ /* 0x000fe200078ec0ff */
[--C-:B------:R-:W-:Y:S01]  /*9280*/  IMAD.MOV.U32 R0, RZ, RZ, R33.reuse ;  /* 0x000000ffff007224 */ /* 0x100fe200078e0021 */
[----:B------:R-:W2:Y:S01]  /*9290*/  LDSM.16.MT88.4 R20, [R116+0x7c00] ;  /* 0x007c00007414783b */ /* 0x000ea20000004200 */
[----:B------:R-:W-:Y:S01]  /*92a0*/  LOP3.LUT R4, R133, R150, RZ, 0xc0, !PT ;  /* 0x0000009685047212 */ /* 0x000fe200078ec0ff */
[----:B------:R-:W-:Y:S01]  /*92b0*/  @P6 IMAD.MOV.U32 R0, RZ, RZ, R33 ;  /* 0x000000ffff006224 */ /* 0x000fe200078e0021 */
[----:B------:R-:W-:Y:S01]  /*92c0*/  LOP3.LUT R5, R134, R147, RZ, 0xc0, !PT ;  /* 0x0000009386057212 */ /* 0x000fe200078ec0ff */
[----:B------:R-:W3:Y:S06]  /*92d0*/  LDSM.16.MT88.4 R16, [R86+0x7c00] ;  /* 0x007c00005610783b */ /* 0x000eec0000004200 */
[C---:B------:R-:W-:Y:S08]  /*92e0*/  HMMA.16816.F32 R80, R4.reuse, R24, R80 ;  /* 0x000000180450723c */ /* 0x040ff00000001850 */
[C---:B------:R-:W-:Y:S08]  /*92f0*/  HMMA.16816.F32 R36, R4.reuse, R26, R36 ;  /* 0x0000001a0424723c */ /* 0x040ff00000001824 */
[C---:B-1----:R-:W-:Y:S08]  /*9300*/  HMMA.16816.F32 R72, R4.reuse, R28, R72 ;  /* 0x0000001c0448723c */ /* 0x042ff00000001848 */
[C---:B------:R-:W-:Y:S08]  /*9310*/  HMMA.16816.F32 R76, R4.reuse, R30, R76 ;  /* 0x0000001e044c723c */ /* 0x040ff0000000184c */
[C---:B--2---:R-:W-:Y:S08]  /*9320*/  HMMA.16816.F32 R40, R4.reuse, R20, R40 ;  /* 0x000000140428723c */ /* 0x044ff00000001828 */
[C---:B------:R-:W-:Y:S08]  /*9330*/  HMMA.16816.F32 R44, R4.reuse, R22, R44 ;  /* 0x00000016042c723c */ /* 0x040ff0000000182c */
[C---:B---3--:R-:W-:Y:S08]  /*9340*/  HMMA.16816.F32 R48, R4.reuse, R16, R48 ;  /* 0x000000100430723c */ /* 0x048ff00000001830 */
[C---:B------:R-:W-:Y:S08]  /*9350*/  HMMA.16816.F32 R52, R4.reuse, R18, R52 ;  /* 0x000000120434723c */ /* 0x040ff00000001834 */
[C---:B------:R-:W-:Y:S08]  /*9360*/  HMMA.16816.F32 R56, R4.reuse, R12, R56 ;  /* 0x0000000c0438723c */ /* 0x040ff00000001838 */
[C---:B------:R-:W-:Y:S08]  /*9370*/  HMMA.16816.F32 R60, R4.reuse, R14, R60 ;  /* 0x0000000e043c723c */ /* 0x040ff0000000183c */
[C---:B------:R-:W-:Y:S08]  /*9380*/  HMMA.16816.F32 R64, R4.reuse, R8, R64 ;  /* 0x000000080440723c */ /* 0x040ff00000001840 */
[----:B------:R-:W-:Y:S01]  /*9390*/  HMMA.16816.F32 R68, R4, R10, R68 ;  /* 0x0000000a0444723c */ /* 0x000fe20000001844 */
[----:B------:R-:W-:Y:S05]  /*93a0*/  @!UPT UIADD3 URZ, URZ, URZ, URZ ;  /* 0x0000003f3f3ff290 */ /* 0x000fea000fffe03f */
[----:B------:R-:W-:Y:S11]  /*93b0*/  @P6 BRA `(.L_x_848) ;  /* 0x0000001000006947 */ /* 0x000ff60003800000 */
.L_x_844:
[----:B------:R-:W-:-:S07]  /*93c0*/  IADD3 R179, R92, -0x1, RZ ;  /* 0xffffffff5cb37810 */ /* 0x000fce0007ffe0ff */
.L_x_848:
[----:B------:R-:W-:-:S13]  /*93d0*/  ISETP.GE.AND P0, PT, R179, RZ, PT ;  /* 0x000000ffb300720c */ /* 0x000fda0003f06270 */
[----:B------:R-:W-:Y:S05]  /*93e0*/  @!P0 BRA `(.L_x_849) ;  /* 0x0000365000008947 */ /* 0x000fea0003800000 */
[----:B------:R-:W-:Y:S01]  /*93f0*/  IMAD.WIDE.U32 R182, R122, -0x326172a9, RZ ;  /* 0xcd9e8d577ab67825 */ /* 0x000fe200078e00ff */
[----:B------:R-:W-:Y:S01]  /*9400*/  ULDC UR4, c[0x0][0x228] ;  /* 0x00008a0000047ab9 */ /* 0x000fe20000000800 */
[----:B------:R-:W-:Y:S01]  /*9410*/  PRMT R178, R163, 0x7054, R163 ;  /* 0x00007054a3b27816 */ /* 0x000fe200000000a3 */
[----:B------:R-:W-:Y:S01]  /*9420*/  USHF.L.U32 UR4, UR4, 0x3, URZ ;  /* 0x0000000304047899 */ /* 0x000fe2000800063f */
[----:B------:R-:W-:Y:S01]  /*9430*/  IMAD.MOV.U32 R85, RZ, RZ, R0 ;  /* 0x000000ffff557224 */ /* 0x000fe200078e0000 */
[----:B------:R-:W-:Y:S01]  /*9440*/  LOP3.LUT R180, R183, R123, RZ, 0x3c, !PT ;  /* 0x0000007bb7b47212 */ /* 0x000fe200078e3cff */
[----:B------:R-:W-:Y:S01]  /*9450*/  IMAD.MOV.U32 R3, RZ, RZ, R2 ;  /* 0x000000ffff037224 */ /* 0x000fe200078e0002 */
[----:B------:R-:W-:Y:S01]  /*9460*/  USHF.R.S32.HI UR6, URZ, 0x1f, UR4 ;  /* 0x0000001f3f067899 */ /* 0x000fe20008011404 */
[----:B------:R-:W-:Y:S01]  /*9470*/  ISETP.GE.AND P5, PT, R174, c[0x0][0x220], PT ;  /* 0x00008800ae007a0c */ /* 0x000fe20003fa6270 */
[----:B------:R-:W-:Y:S01]  /*9480*/  IMAD.WIDE.U32 R184, R84, -0x2daee0ad, RZ ;  /* 0xd2511f5354b87825 */ /* 0x000fe200078e00ff */
[----:B------:R-:W-:Y:S01]  /*9490*/  ISETP.GE.AND P4, PT, R167, c[0x0][0x220], PT ;  /* 0x00008800a7007a0c */ /* 0x000fe20003f86270 */
[----:B------:R-:W-:Y:S01]  /*94a0*/  USHF.L.U32 UR5, UR4, 0x1, URZ ;  /* 0x0000000104057899 */ /* 0x000fe2000800063f */
[----:B------:R-:W-:Y:S01]  /*94b0*/  ISETP.GE.AND P3, PT, R166, c[0x0][0x220], PT ;  /* 0x00008800a6007a0c */ /* 0x000fe20003f66270 */
[----:B------:R-:W-:Y:S01]  /*94c0*/  IMAD.WIDE.U32 R180, R180, -0x2daee0ad, RZ ;  /* 0xd2511f53b4b47825 */ /* 0x000fe200078e00ff */
[----:B------:R-:W-:Y:S01]  /*94d0*/  MOV R186, R128 ;  /* 0x0000008000ba7202 */ /* 0x000fe20000000f00 */
[----:B------:R-:W-:-:S02]  /*94e0*/  USHF.L.U64.HI UR6, UR4, 0x1, UR6 ;  /* 0x0000000104067899 */ /* 0x000fc40008010206 */
[----:B------:R-:W-:Y:S01]  /*94f0*/  IMAD.MOV.U32 R187, RZ, RZ, R131 ;  /* 0x000000ffffbb7224 */ /* 0x000fe200078e0083 */
[----:B------:R-:W-:Y:S05]  /*9500*/  BRA `(.L_x_850) ;  /* 0x0000038000007947 */ /* 0x000fea0003800000 */
.L_x_852:
        /* <DEDUP_REMOVED lines=11> */
[----:B------:R-:W-:Y:S01]  /*95c0*/  IMAD.IADD R93, R89, 0x1, R93 ;  /* 0x00000001595d7824 */ /* 0x000fe200078e025d */
[C---:B------:R-:W-:Y:S04]  /*95d0*/  IADD3 R89, P6, R91.reuse, UR20, RZ ;  /* 0x000000145b597c10 */ /* 0x040fe8000ffde0ff */
[----:B------:R-:W-:Y:S02]  /*95e0*/  LEA.HI.X R2, R88, R173, R93, 0x6, P0 ;  /* 0x000000ad58027211 */ /* 0x000fe400000f345d */
[C---:B------:R-:W-:Y:S02]  /*95f0*/  @!P4 LEA R94, P0, R91.reuse, c[0x0][0x168], 0x1 ;  /* 0x00005a005b5eca11 */ /* 0x040fe400078008ff */
        /* <DEDUP_REMOVED lines=17> */
[C-C-:B------:R-:W-:Y:S01]  /*9710*/  @!P5 LEA.HI.X R97, R89.reuse, c[0x0][0x16c], R0.reuse, 0x1, P6 ;  /* 0x00005b005961da11 */ /* 0x140fe200030f0c00 */
        /* <DEDUP_REMOVED lines=23> */
.L_x_850:
        /* <DEDUP_REMOVED lines=22> */
[C---:B------:R-:W-:Y:S03]  /*99f0*/  @!P3 LEA R122, P0, R123.reuse, c[0x0][0x170], 0x1 ;  /* 0x00005c007b7aba11 */ /* 0x040fe600078008ff */
[----:B------:R-:W-:Y:S01]  /*9a00*/  @!PT LDS RZ, [RZ] ;  /* 0x00000000fffff984 */ /* 0x000fe20000000800 */
[----:B------:R-:W-:Y:S01]  /*9a10*/  @!PT LDS RZ, [RZ] ;  /* 0x00000000fffff984 */ /* 0x000fe20000000800 */
[----:B------:R-:W-:Y:S01]  /*9a20*/  @!PT LDS RZ, [RZ] ;  /* 0x00000000fffff984 */ /* 0x000fe20000000800 */
[----:B------:R2:W-:Y:S01]  /*9a30*/  @!P5 LDGSTS.E.BYPASS.LTC128B.128 [R165+0x6000], [R194.64] ;  /* 0x06000000c2a5dfae */ /* 0x0005e2000b901d5a */
[----:B------:R-:W-:Y:S02]  /*9a40*/  @!P3 LEA.HI.X R123, R123, c[0x0][0x174], R0, 0x1, P0 ;  /* 0x00005d007b7bba11 */ /* 0x000fe400000f0c00 */
[----:B------:R-:W-:Y:S01]  /*9a50*/  ISETP.GE.AND P0, PT, R179, 0x1, PT ;  /* 0x00000001b300780c */ /* 0x000fe20003f06270 */
        /* <DEDUP_REMOVED lines=26> */
[----:B-1----:R-:W1:Y:S04]  /*9c00*/  LDSM.16.M88.4 R92, [R118+0x3000] ;  /* 0x00300000765c783b */ /* 0x002e680000000200 */
[----:B------:R-:W3:Y:S04]  /*9c10*/  LDSM.16.M88.4 R96, [R118+0x3400] ;  /* 0x003400007660783b */ /* 0x000ee80000000200 */
[----:B------:R-:W4:Y:S04]  /*9c20*/  LDSM.16.M88.4 R100, [R118+0x3800] ;  /* 0x003800007664783b */ /* 0x000f280000000200 */
[----:B------:R-:W0:Y:S04]  /*9c30*/  LDGDEPBAR ;  /* 0x00000000000079af */ /* 0x000e280000000000 */
[----:B------:R-:W5:Y:S04]  /*9c40*/  LDSM.16.M88.4 R104, [R118+0x3c00] ;  /* 0x003c00007668783b */ /* 0x000f680000000200 */
[----:B------:R-:W-:Y:S04]  /*9c50*/  LDSM.16.M88.4 R108, [R117] ;  /* 0x00000000756c783b */ /* 0x000fe80000000200 */
[----:B------:R-:W2:Y:S01]  /*9c60*/  LDSM.16.M88.4 R112, [R87+0x3000] ;  /* 0x003000005770783b */ /* 0x000ea20000000200 */
[C---:B-1----:R-:W-:Y:S08]  /*9c70*/  HMMA.16816.F32 R4, R88.reuse, R92, RZ ;  /* 0x0000005c5804723c */ /* 0x042ff000000018ff */
[C---:B------:R-:W-:Y:S01]  /*9c80*/  HMMA.16816.F32 R8, R88.reuse, R94, RZ ;  /* 0x0000005e5808723c */ /* 0x040fe200000018ff */
[----:B------:R-:W1:Y:S07]  /*9c90*/  LDSM.16.M88.4 R92, [R87+0x3400] ;  /* 0x00340000575c783b */ /* 0x000e6e0000000200 */
[C---:B---3--:R-:W-:Y:S08]  /*9ca0*/  HMMA.16816.F32 R12, R88.reuse, R96, RZ ;  /* 0x00000060580c723c */ /* 0x048ff000000018ff */
[C---:B------:R-:W-:Y:S01]  /*9cb0*/  HMMA.16816.F32 R16, R88.reuse, R98, RZ ;  /* 0x000000625810723c */ /* 0x040fe200000018ff */
[----:B------:R-:W3:Y:S07]  /*9cc0*/  LDSM.16.M88.4 R96, [R87+0x3800] ;  /* 0x003800005760783b */ /* 0x000eee0000000200 */
[C---:B----4-:R-:W-:Y:S08]  /*9cd0*/  HMMA.16816.F32 R20, R88.reuse, R100, RZ ;  /* 0x000000645814723c */ /* 0x050ff000000018ff */
[C---:B------:R-:W-:Y:S01]  /*9ce0*/  HMMA.16816.F32 R24, R88.reuse, R102, RZ ;  /* 0x000000665818723c */ /* 0x040fe200000018ff */
[----:B------:R-:W-:Y:S07]  /*9cf0*/  LDSM.16.M88.4 R100, [R119+0x1000] ;  /* 0x001000007764783b */ /* 0x000fee0000000200 */
[C---:B-----5:R-:W-:Y:S08]  /*9d00*/  HMMA.16816.F32 R28, R88.reuse, R104, RZ ;  /* 0x00000068581c723c */ /* 0x060ff000000018ff */
[----:B------:R-:W-:Y:S01]  /*9d10*/  HMMA.16816.F32 R32, R88, R106, RZ ;  /* 0x0000006a5820723c */ /* 0x000fe200000018ff */
[----:B------:R-:W4:Y:S04]  /*9d20*/  LDSM.16.M88.4 R88, [R87+0x3c00] ;  /* 0x003c00005758783b */ /* 0x000f280000000200 */
[----:B------:R-:W5:Y:S03]  /*9d30*/  LDSM.16.M88.4 R104, [R118+0x4000] ;  /* 0x004000007668783b */ /* 0x000f660000000200 */
        /* <DEDUP_REMOVED lines=8> */
[----:B------:R-:W-:Y:S07]  /*9dc0*/  LDSM.16.M88.4 R96, [R117+0x1000] ;  /* 0x001000007560783b */ /* 0x000fee0000000200 */
[C---:B----4-:R-:W-:Y:S08]  /*9dd0*/  HMMA.16816.F32 R28, R108.reuse, R88, R28 ;  /* 0x000000586c1c723c */ /* 0x050ff0000000181c */
[----:B------:R-:W-:Y:S01]  /*9de0*/  HMMA.16816.F32 R32, R108, R90, R32 ;  /* 0x0000005a6c20723c */ /* 0x000fe20000001820 */
[----:B------:R-:W1:Y:S04]  /*9df0*/  LDSM.16.M88.4 R88, [R118+0x4800] ;  /* 0x004800007658783b */ /* 0x000e680000000200 */
[----:B------:R-:W3:Y:S03]  /*9e00*/  LDSM.16.M88.4 R108, [R87+0x4000] ;  /* 0x00400000576c783b */ /* 0x000ee60000000200 */
[C---:B-----5:R-:W-:Y:S08]  /*9e10*/  HMMA.16816.F32 R4, R100.reuse, R104, R4 ;  /* 0x000000686404723c */ /* 0x060ff00000001804 */
[C---:B------:R-:W-:Y:S01]  /*9e20*/  HMMA.16816.F32 R8, R100.reuse, R106, R8 ;  /* 0x0000006a6408723c */ /* 0x040fe20000001808 */
[----:B------:R-:W4:Y:S07]  /*9e30*/  LDSM.16.M88.4 R104, [R87+0x4400] ;  /* 0x004400005768783b */ /* 0x000f2e0000000200 */
[C---:B--2---:R-:W-:Y:S08]  /*9e40*/  HMMA.16816.F32 R12, R100.reuse, R112, R12 ;  /* 0x00000070640c723c */ /* 0x044ff0000000180c */
[C---:B------:R-:W-:Y:S01]  /*9e50*/  HMMA.16816.F32 R16, R100.reuse, R114, R16 ;  /* 0x000000726410723c */ /* 0x040fe20000001810 */
[----:B------:R-:W2:Y:S07]  /*9e60*/  LDSM.16.M88.4 R112, [R87+0x4800] ;  /* 0x004800005770783b */ /* 0x000eae0000000200 */
[C---:B-1----:R-:W-:Y:S08]  /*9e70*/  HMMA.16816.F32 R20, R100.reuse, R88, R20 ;  /* 0x000000586414723c */ /* 0x042ff00000001814 */
[C---:B------:R-:W-:Y:S01]  /*9e80*/  HMMA.16816.F32 R24, R100.reuse, R90, R24 ;  /* 0x0000005a6418723c */ /* 0x040fe20000001818 */
[----:B------:R-:W1:Y:S07]  /*9e90*/  LDSM.16.M88.4 R88, [R87+0x4c00] ;  /* 0x004c00005758783b */ /* 0x000e6e0000000200 */
[C---:B------:R-:W-:Y:S08]  /*9ea0*/  HMMA.16816.F32 R28, R100.reuse, R92, R28 ;  /* 0x0000005c641c723c */ /* 0x040ff0000000181c */
[----:B------:R-:W-:Y:S01]  /*9eb0*/  HMMA.16816.F32 R32, R100, R94, R32 ;  /* 0x0000005e6420723c */ /* 0x000fe20000001820 */
[----:B------:R-:W-:Y:S04]  /*9ec0*/  LDSM.16.M88.4 R92, [R119+0x2000] ;  /* 0x00200000775c783b */ /* 0x000fe80000000200 */
[----:B------:R-:W5:Y:S03]  /*9ed0*/  LDSM.16.M88.4 R100, [R118+0x5000] ;  /* 0x005000007664783b */ /* 0x000f660000000200 */
[C---:B---3--:R-:W-:Y:S08]  /*9ee0*/  HMMA.16816.F32 R4, R96.reuse, R108, R4 ;  /* 0x0000006c6004723c */ /* 0x048ff00000001804 */
[C---:B------:R-:W-:Y:S01]  /*9ef0*/  HMMA.16816.F32 R8, R96.reuse, R110, R8 ;  /* 0x0000006e6008723c */ /* 0x040fe20000001808 */
[----:B------:R-:W3:Y:S07]  /*9f00*/  LDSM.16.M88.4 R108, [R118+0x5400] ;  /* 0x00540000766c783b */ /* 0x000eee0000000200 */
[C---:B----4-:R-:W-:Y:S08]  /*9f10*/  HMMA.16816.F32 R12, R96.reuse, R104, R12 ;  /* 0x00000068600c723c */ /* 0x050ff0000000180c */
[C---:B------:R-:W-:Y:S01]  /*9f20*/  HMMA.16816.F32 R16, R96.reuse, R106, R16 ;  /* 0x0000006a6010723c */ /* 0x040fe20000001810 */
[----:B------:R-:W4:Y:S07]  /*9f30*/  LDSM.16.M88.4 R104, [R118+0x5800] ;  /* 0x005800007668783b */ /* 0x000f2e0000000200 */
[C---:B--2---:R-:W-:Y:S08]  /*9f40*/  HMMA.16816.F32 R20, R96.reuse, R112, R20 ;  /* 0x000000706014723c */ /* 0x044ff00000001814 */
[C---:B------:R-:W-:Y:S01]  /*9f50*/  HMMA.16816.F32 R24, R96.reuse, R114, R24 ;  /* 0x000000726018723c */ /* 0x040fe20000001818 */
[----:B------:R-:W2:Y:S07]  /*9f60*/  LDSM.16.M88.4 R112, [R118+0x5c00] ;  /* 0x005c00007670783b */ /* 0x000eae0000000200 */
[C---:B-1----:R-:W-:Y:S08]  /*9f70*/  HMMA.16816.F32 R28, R96.reuse, R88, R28 ;  /* 0x00000058601c723c */ /* 0x042ff0000000181c */
[----:B------:R-:W-:Y:S01]  /*9f80*/  HMMA.16816.F32 R32, R96, R90, R32 ;  /* 0x0000005a6020723c */ /* 0x000fe20000001820 */
[----:B------:R-:W-:Y:S04]  /*9f90*/  LDSM.16.M88.4 R88, [R117+0x2000] ;  /* 0x002000007558783b */ /* 0x000fe80000000200 */
[----:B------:R-:W1:Y:S03]  /*9fa0*/  LDSM.16.M88.4 R96, [R87+0x5000] ;  /* 0x005000005760783b */ /* 0x000e660000000200 */
[C---:B-----5:R-:W-:Y:S08]  /*9fb0*/  HMMA.16816.F32 R4, R92.reuse, R100, R4 ;  /* 0x000000645c04723c */ /* 0x060ff00000001804 */
[C---:B------:R-:W-:Y:S01]  /*9fc0*/  HMMA.16816.F32 R8, R92.reuse, R102, R8 ;  /* 0x000000665c08723c */ /* 0x040fe20000001808 */
[----:B------:R-:W5:Y:S07]  /*9fd0*/  LDSM.16.M88.4 R100, [R87+0x5400] ;  /* 0x005400005764783b */ /* 0x000f6e0000000200 */
[C---:B---3--:R-:W-:Y:S08]  /*9fe0*/  HMMA.16816.F32 R12, R92.reuse, R108, R12 ;  /* 0x0000006c5c0c723c */ /* 0x048ff0000000180c */
[C---:B------:R-:W-:Y:S01]  /*9ff0*/  HMMA.16816.F32 R16, R92.reuse, R110, R16 ;  /* 0x0000006e5c10723c */ /* 0x040fe20000001810 */
[----:B------:R-:W3:Y:S07]  /*a000*/  LDSM.16.M88.4 R108, [R87+0x5800] ;  /* 0x00580000576c783b */ /* 0x000eee0000000200 */
[C---:B----4-:R-:W-:Y:S08]  /*a010*/  HMMA.16816.F32 R20, R92.reuse, R104, R20 ;  /* 0x000000685c14723c */ /* 0x050ff00000001814 */
[C---:B------:R-:W-:Y:S01]  /*a020*/  HMMA.16816.F32 R24, R92.reuse, R106, R24 ;  /* 0x0000006a5c18723c */ /* 0x040fe20000001818 */
[----:B------:R-:W4:Y:S01]  /*a030*/  LDSM.16.M88.4 R104, [R87+0x5c00] ;  /* 0x005c00005768783b */ /* 0x000f220000000200 */
[----:B------:R-:W-:Y:S04]  /*a040*/  DEPBAR.LE SB0, 0x0 ;  /* 0x000080000000791a */ /* 0x000fe80000000000 */
[----:B------:R-:W-:Y:S02]  /*a050*/  BAR.SYNC.DEFER_BLOCKING 0x0 ;  /* 0x0000000000007b1d */ /* 0x000fe40000010000 */
[C---:B--2---:R-:W-:Y:S08]  /*a060*/  HMMA.16816.F32 R28, R92.reuse, R112, R28 ;  /* 0x000000705c1c723c */ /* 0x044ff0000000181c */
[----:B------:R-:W-:Y:S08]  /*a070*/  HMMA.16816.F32 R32, R92, R114, R32 ;  /* 0x000000725c20723c */ /* 0x000ff00000001820 */
[C---:B-1----:R-:W-:Y:S08]  /*a080*/  HMMA.16816.F32 R4, R88.reuse, R96, R4 ;  /* 0x000000605804723c */ /* 0x042ff00000001804 */
[C---:B------:R-:W-:Y:S08]  /*a090*/  HMMA.16816.F32 R8, R88.reuse, R98, R8 ;  /* 0x000000625808723c */ /* 0x040ff00000001808 */
[C---:B-----5:R-:W-:Y:S08]  /*a0a0*/  HMMA.16816.F32 R12, R88.reuse, R100, R12 ;  /* 0x00000064580c723c */ /* 0x060ff0000000180c */
[C---:B------:R-:W-:Y:S08]  /*a0b0*/  HMMA.16816.F32 R16, R88.reuse, R102, R16 ;  /* 0x000000665810723c */ /* 0x040ff00000001810 */
[C---:B---3--:R-:W-:Y:S08]  /*a0c0*/  HMMA.16816.F32 R20, R88.reuse, R108, R20 ;  /* 0x0000006c5814723c */ /* 0x048ff00000001814 */
[C---:B------:R-:W-:Y:S08]  /*a0d0*/  HMMA.16816.F32 R24, R88.reuse, R110, R24 ;  /* 0x0000006e5818723c */ /* 0x040ff00000001818 */
[C---:B----4-:R-:W-:Y:S08]  /*a0e0*/  HMMA.16816.F32 R28, R88.reuse, R104, R28 ;  /* 0x00000068581c723c */ /* 0x050ff0000000181c */
[----:B------:R-:W-:Y:S01]  /*a0f0*/  HMMA.16816.F32 R32, R88, R106, R32 ;  /* 0x0000006a5820723c */ /* 0x000fe20000001820 */
[----:B------:R-:W-:-:S07]  /*a100*/  @P0 BRA `(.L_x_852) ;  /* 0xfffff40000000947 */ /* 0x000fce000383ffff */
.L_x_851:
        /* <DEDUP_REMOVED lines=24> */
[----:B------:R-:W-:Y:S02]  /*a290*/  LOP3.LUT R95, R126, UR29, RZ, 0x3c, !PT ;  /* 0x0000001d7e5f7c12 */ /* 0x000fe4000f8e3cff */
[----:B------:R-:W-:Y:S02]  /*a2a0*/  FMNMX.FTZ R0, R28, R89, !PT ;  /* 0x000000591c007209 */ /* 0x000fe40007810000 */
[----:B------:R-:W-:Y:S02]  /*a2b0*/  LOP3.LUT R204, R181, UR15, R184, 0x96, !PT ;  /* 0x0000000fb5cc7c12 */ /* 0x000fe4000f8e96b8 */
[----:B------:R-:W-:Y:S02]  /*a2c0*/  FMNMX.FTZ R89, R29, R0, !PT ;  /* 0x000000001d597209 */ /* 0x000fe40007810000 */
[----:B------:R-:W-:Y:S01]  /*a2d0*/  IADD3 R126, R126, 0x1, RZ ;  /* 0x000000017e7e7810 */ /* 0x000fe20007ffe0ff */
[----:B------:R-:W-:Y:S01]  /*a2e0*/  IMAD.WIDE.U32 R204, R204, -0x326172a9, RZ ;  /* 0xcd9e8d57cccc7825 */ /* 0x000fe200078e00ff */
[----:B------:R-:W-:Y:S02]  /*a2f0*/  FMNMX.FTZ R0, R32, R89, !PT ;  /* 0x0000005920007209 */ /* 0x000fe40007810000 */
[----:B------:R-:W-:Y:S02]  /*a300*/  FMNMX.FTZ R89, R27, R2, !PT ;  /* 0x000000021b597209 */ /* 0x000fe40007810000 */
[----:B------:R-:W-:Y:S02]  /*a310*/  FMNMX.FTZ R97, R33, R0, !PT ;  /* 0x0000000021617209 */ /* 0x000fe40007810000 */
[----:B------:R-:W-:Y:S03]  /*a320*/  FMNMX.FTZ R2, R30, R89, !PT ;  /* 0x000000591e027209 */ /* 0x000fe60007810000 */
[----:B------:R-:W1:Y:S01]  /*a330*/  SHFL.BFLY PT, R0, R97, 0x2, 0x1f ;  /* 0x0c401f0061007f89 */ /* 0x000e6200000e0000 */
[----:B------:R-:W-:Y:S04]  /*a340*/  FMNMX.FTZ R89, R31, R2, !PT ;  /* 0x000000021f597209 */ /* 0x000fe80007810000 */
[----:B------:R-:W-:Y:S04]  /*a350*/  FMNMX.FTZ R2, R34, R89, !PT ;  /* 0x0000005922027209 */ /* 0x000fe80007810000 */
[----:B------:R-:W-:Y:S05]  /*a360*/  FMNMX.FTZ R93, R35, R2, !PT ;  /* 0x00000002235d7209 */ /* 0x000fea0007810000 */
[----:B------:R-:W2:Y:S01]  /*a370*/  SHFL.BFLY PT, R84, R93, 0x2, 0x1f ;  /* 0x0c401f005d547f89 */ /* 0x000ea200000e0000 */
[----:B-1----:R-:W-:Y:S02]  /*a380*/  FMNMX.FTZ R91, R97, R0, !PT ;  /* 0x00000000615b7209 */ /* 0x002fe40007810000 */
[----:B------:R-:W-:Y:S05]  /*a390*/  LOP3.LUT R0, R185, R95, RZ, 0x3c, !PT ;  /* 0x0000005fb9007212 */ /* 0x000fea00078e3cff */
[----:B------:R-:W1:Y:S01]  /*a3a0*/  SHFL.BFLY PT, R2, R91, 0x1, 0x1f ;  /* 0x0c201f005b027f89 */ /* 0x000e6200000e0000 */
[----:B------:R-:W-:Y:S05]  /*a3b0*/  IMAD.WIDE.U32 R208, R0, -0x326172a9, RZ ;  /* 0xcd9e8d5700d07825 */ /* 0x000fea00078e00ff */
[----:B------:R-:W-:Y:S02]  /*a3c0*/  LOP3.LUT R208, R205, UR14, R208, 0x96, !PT ;  /* 0x0000000ecdd07c12 */ /* 0x000fe4000f8e96d0 */
[----:B--2---:R-:W-:Y:S02]  /*a3d0*/  FMNMX.FTZ R89, R93, R84, !PT ;  /* 0x000000545d597209 */ /* 0x004fe40007810000 */
[----:B------:R-:W-:Y:S01]  /*a3e0*/  LOP3.LUT R84, R209, UR16, R182, 0x96, !PT ;  /* 0x00000010d1547c12 */ /* 0x000fe2000f8e96b6 */
[----:B------:R-:W-:Y:S02]  /*a3f0*/  IMAD.WIDE.U32 R208, R208, -0x2daee0ad, RZ ;  /* 0xd2511f53d0d07825 */ /* 0x000fe400078e00ff */
[----:B------:R-:W2:Y:S02]  /*a400*/  SHFL.BFLY PT, R0, R89, 0x1, 0x1f ;  /* 0x0c201f0059007f89 */ /* 0x000ea400000e0000 */
[----:B------:R-:W-:Y:S05]  /*a410*/  IMAD.WIDE.U32 R200, R84, -0x2daee0ad, RZ ;  /* 0xd2511f5354c87825 */ /* 0x000fea00078e00ff */
[----:B------:R-:W-:Y:S02]  /*a420*/  LOP3.LUT R84, R201, UR13, R180, 0x96, !PT ;  /* 0x0000000dc9547c12 */ /* 0x000fe4000f8e96b4 */
[----:B------:R-:W-:Y:S02]  /*a430*/  LOP3.LUT R200, R209, UR11, R200, 0x96, !PT ;  /* 0x0000000bd1c87c12 */ /* 0x000fe4000f8e96c8 */
[----:B-1----:R-:W-:Y:S01]  /*a440*/  FMNMX.FTZ R2, R91, R2, !PT ;  /* 0x000000025b027209 */ /* 0x002fe20007810000 */
[----:B------:R-:W-:Y:S03]  /*a450*/  IMAD.WIDE.U32 R114, R84, -0x326172a9, RZ ;  /* 0xcd9e8d5754727825 */ /* 0x000fe600078e00ff */
[----:B------:R-:W-:Y:S01]  /*a460*/  FSETP.NEU.FTZ.AND P0, PT, R2, -INF , PT ;  /* 0xff8000000200780b */ /* 0x000fe20003f1d000 */
[----:B------:R-:W-:Y:S01]  /*a470*/  IMAD.WIDE.U32 R200, R200, -0x326172a9, RZ ;  /* 0xcd9e8d57c8c87825 */ /* 0x000fe200078e00ff */
[----:B------:R-:W-:Y:S03]  /*a480*/  LOP3.LUT R84, R115, UR12, R204, 0x96, !PT ;  /* 0x0000000c73547c12 */ /* 0x000fe6000f8e96cc */
[----:B------:R-:W-:Y:S01]  /*a490*/  FMUL.FTZ R104, R2, c[0x0][0x23c] ;  /* 0x00008f0002687a20 */ /* 0x000fe20000410000 */
[----:B------:R-:W-:Y:S01]  /*a4a0*/  LOP3.LUT R114, R201, UR10, R114, 0x96, !PT ;  /* 0x0000000ac9727c12 */ /* 0x000fe2000f8e9672 */
[----:B------:R-:W-:Y:S01]  /*a4b0*/  IMAD.WIDE.U32 R206, R84, -0x2daee0ad, RZ ;  /* 0xd2511f5354ce7825 */ /* 0x000fe200078e00ff */
[----:B--2---:R-:W-:Y:S02]  /*a4c0*/  FMNMX.FTZ R0, R89, R0, !PT ;  /* 0x0000000059007209 */ /* 0x004fe40007810000 */
[----:B------:R-:W-:Y:S01]  /*a4d0*/  FSEL R104, R104, RZ, P0 ;  /* 0x000000ff68687208 */ /* 0x000fe20000000000 */
[----:B------:R-:W-:Y:S01]  /*a4e0*/  IMAD.WIDE.U32 R114, R114, -0x2daee0ad, RZ ;  /* 0xd2511f5372727825 */ /* 0x000fe200078e00ff */
[----:B------:R-:W-:Y:S02]  /*a4f0*/  LOP3.LUT R208, R207, UR9, R208, 0x96, !PT ;  /* 0x00000009cfd07c12 */ /* 0x000fe4000f8e96d0 */
[----:B------:R-:W-:Y:S01]  /*a500*/  FSETP.NEU.FTZ.AND P0, PT, R0, -INF , PT ;  /* 0xff8000000000780b */ /* 0x000fe20003f1d000 */
[----:B------:R-:W-:Y:S01]  /*a510*/  FFMA.FTZ R96, R4, c[0x0][0x23c], -R104 ;  /* 0x00008f0004607a23 */ /* 0x000fe20000010868 */
[----:B------:R-:W-:Y:S01]  /*a520*/  LOP3.LUT R206, R115, UR7, R206, 0x96, !PT ;  /* 0x0000000773ce7c12 */ /* 0x000fe2000f8e96ce */
[----:B------:R-:W-:Y:S02]  /*a530*/  FFMA.FTZ R127, R5, c[0x0][0x23c], -R104 ;  /* 0x00008f00057f7a23 */ /* 0x000fe40000010868 */
[----:B------:R-:W-:Y:S02]  /*a540*/  FMUL.FTZ R106, R0, c[0x0][0x23c] ;  /* 0x00008f00006a7a20 */ /* 0x000fe40000410000 */
[----:B------:R-:W-:Y:S01]  /*a550*/  MUFU.EX2 R96, R96 ;  /* 0x0000006000607308 */ /* 0x000fe20000000800 */
[----:B------:R-:W-:Y:S02]  /*a560*/  IMAD.WIDE.U32 R206, R206, -0x326172a9, RZ ;  /* 0xcd9e8d57cece7825 */ /* 0x000fe400078e00ff */
[----:B------:R-:W-:Y:S02]  /*a570*/  FSEL R106, R106, RZ, P0 ;  /* 0x000000ff6a6a7208 */ /* 0x000fe40000000000 */
[----:B------:R-:W-:Y:S01]  /*a580*/  IADD3 R190, P0, R188, UR5, RZ ;  /* 0x00000005bcbe7c10 */ /* 0x000fe2000ff1e0ff */
[----:B------:R-:W-:Y:S01]  /*a590*/  IMAD.WIDE.U32 R208, R208, -0x326172a9, RZ ;  /* 0xcd9e8d57d0d07825 */ /* 0x000fe200078e00ff */
[----:B------:R-:W-:Y:S02]  /*a5a0*/  SHF.R.U32.HI R98, RZ, 0x18, R206 ;  /* 0x00000018ff627819 */ /* 0x000fe400000116ce */
[----:B------:R-:W-:Y:S01]  /*a5b0*/  IADD3.X R191, R189, UR6, RZ, P0, !PT ;  /* 0x00000006bdbf7c10 */ /* 0x000fe200087fe4ff */
[----:B------:R-:W1:Y:S01]  /*a5c0*/  MUFU.EX2 R127, R127 ;  /* 0x0000007f007f7308 */ /* 0x000e620000000800 */
[----:B------:R-:W-:Y:S01]  /*a5d0*/  LOP3.LUT R84, R207, UR17, R208, 0x96, !PT ;  /* 0x00000011cf547c12 */ /* 0x000fe2000f8e96d0 */
[----:B------:R-:W-:Y:S01]  /*a5e0*/  FFMA.FTZ R210, R6, c[0x0][0x23c], -R106 ;  /* 0x00008f0006d27a23 */ /* 0x000fe2000001086a */
[----:B------:R-:W-:Y:S01]  /*a5f0*/  LOP3.LUT R200, R209, UR8, R200, 0x96, !PT ;  /* 0x00000008d1c87c12 */ /* 0x000fe2000f8e96c8 */
[----:B------:R-:W-:Y:S01]  /*a600*/  FFMA.FTZ R197, R7, c[0x0][0x23c], -R106 ;  /* 0x00008f0007c57a23 */ /* 0x000fe2000001086a */
[C---:B------:R-:W-:Y:S01]  /*a610*/  LOP3.LUT R92, R84.reuse, 0xff, RZ, 0xc0, !PT ;  /* 0x000000ff545c7812 */ /* 0x040fe200078ec0ff */
[----:B------:R-:W-:Y:S01]  /*a620*/  FFMA.FTZ R110, R29, c[0x0][0x23c], -R104 ;  /* 0x00008f001d6e7a23 */ /* 0x000fe20000010868 */
[----:B------:R-:W-:Y:S01]  /*a630*/  LOP3.LUT R88, R84, 0xffff, RZ, 0xc0, !PT ;  /* 0x0000ffff54587812 */ /* 0x000fe200078ec0ff */
[----:B------:R-:W-:Y:S01]  /*a640*/  FFMA.FTZ R199, R10, c[0x0][0x23c], -R106 ;  /* 0x00008f000ac77a23 */ /* 0x000fe2000001086a */
[----:B------:R-:W-:Y:S01]  /*a650*/  ISETP.GE.U32.AND P6, PT, R163, R92, PT ;  /* 0x0000005ca300720c */ /* 0x000fe20003fc6070 */
[----:B------:R-:W-:Y:S01]  /*a660*/  MUFU.EX2 R210, R210 ;  /* 0x000000d200d27308 */ /* 0x000fe20000000800 */
[----:B------:R-:W-:Y:S01]  /*a670*/  SHF.R.U32.HI R90, RZ, 0x10, R84 ;  /* 0x00000010ff5a7819 */ /* 0x000fe20000011654 */
[----:B------:R-:W-:Y:S01]  /*a680*/  FFMA.FTZ R194, R11, c[0x0][0x23c], -R106 ;  /* 0x00008f000bc27a23 */ /* 0x000fe2000001086a */
[----:B------:R-:W-:Y:S01]  /*a690*/  SHF.R.U32.HI R88, RZ, 0x8, R88 ;  /* 0x00000008ff587819 */ /* 0x000fe20000011658 */
[----:B------:R-:W-:Y:S01]  /*a6a0*/  IMAD.WIDE.U32 R200, R200, -0x2daee0ad, RZ ;  /* 0xd2511f53c8c87825 */ /* 0x000fe200078e00ff */
[----:B------:R-:W-:Y:S02]  /*a6b0*/  LOP3.LUT R90, R90, 0xff, RZ, 0xc0, !PT ;  /* 0x000000ff5a5a7812 */ /* 0x000fe400078ec0ff */
[----:B------:R-:W-:Y:S01]  /*a6c0*/  LOP3.LUT R88, R88, 0xffff, RZ, 0xc0, !PT ;  /* 0x0000ffff58587812 */ /* 0x000fe200078ec0ff */
[--C-:B------:R-:W-:Y:S01]  /*a6d0*/  FFMA.FTZ R202, R14, c[0x0][0x23c], -R106.reuse ;  /* 0x00008f000eca7a23 */ /* 0x100fe2000001086a */
[C---:B------:R-:W-:Y:S01]  /*a6e0*/  ISETP.GE.U32.AND P1, PT, R163.reuse, R90, PT ;  /* 0x0000005aa300720c */ /* 0x040fe20003f26070 */
[----:B------:R-:W2:Y:S01]  /*a6f0*/  MUFU.EX2 R197, R197 ;  /* 0x000000c500c57308 */ /* 0x000ea20000000800 */
[----:B------:R-:W-:Y:S01]  /*a700*/  ISETP.GE.U32.AND P2, PT, R163, R88, PT ;  /* 0x00000058a300720c */ /* 0x000fe20003f46070 */
[--C-:B------:R-:W-:Y:S01]  /*a710*/  FFMA.FTZ R192, R19, c[0x0][0x23c], -R106.reuse ;  /* 0x00008f0013c07a23 */ /* 0x100fe2000001086a */
[----:B------:R-:W-:Y:S01]  /*a720*/  LOP3.LUT R90, R206, 0xff, RZ, 0xc0, !PT ;  /* 0x000000ffce5a7812 */ /* 0x000fe200078ec0ff */
[----:B------:R-:W-:Y:S01]  /*a730*/  FFMA.FTZ R113, R22, c[0x0][0x23c], -R106 ;  /* 0x00008f0016717a23 */ /* 0x000fe2000001086a */
[----:B-1----:R-:W-:Y:S01]  /*a740*/  F2FP.PACK_AB R89, R127, R96 ;  /* 0x000000607f59723e */ /* 0x002fe200000000ff */
[----:B------:R-:W-:Y:S01]  /*a750*/  FFMA.FTZ R196, R8, c[0x0][0x23c], -R104 ;  /* 0x00008f0008c47a23 */ /* 0x000fe20000010868 */
[----:B------:R-:W-:Y:S01]  /*a760*/  SHF.R.U32.HI R84, RZ, 0x18, R84 ;  /* 0x00000018ff547819 */ /* 0x000fe20000011654 */
[----:B------:R-:W-:Y:S01]  /*a770*/  FFMA.FTZ R105, R9, c[0x0][0x23c], -R104 ;  /* 0x00008f0009697a23 */ /* 0x000fe20000010868 */
[----:B------:R-:W-:Y:S01]  /*a780*/  PRMT R88, R89, 0x7632, R88 ;  /* 0x0000763259587816 */ /* 0x000fe20000000058 */
[----:B------:R-:W-:Y:S01]  /*a790*/  @!P6 HADD2 R146, -R89.H0_H0, -RZ.H0_H0 ;  /* 0xa00000ff5992e230 */ /* 0x000fe20000000900 */
[----:B------:R-:W-:Y:S01]  /*a7a0*/  ISETP.GE.U32.AND P0, PT, R163, R90, PT ;  /* 0x0000005aa300720c */ /* 0x000fe20003f06070 */
[----:B------:R-:W-:Y:S01]  /*a7b0*/  MUFU.EX2 R196, R196 ;  /* 0x000000c400c47308 */ /* 0x000fe20000000800 */
[----:B------:R-:W-:Y:S01]  /*a7c0*/  PRMT R90, R89, 0x5410, R88 ;  /* 0x00005410595a7816 */ /* 0x000fe20000000058 */
[----:B------:R-:W-:Y:S01]  /*a7d0*/  FADD.FTZ R85, -R0, R85 ;  /* 0x0000005500557221 */ /* 0x000fe20000010100 */
[----:B------:R-:W-:Y:S01]  /*a7e0*/  @!P6 PRMT R89, R146, 0x5410, RZ ;  /* 0x000054109259e816 */ /* 0x000fe200000000ff */
[----:B------:R-:W-:Y:S01]  /*a7f0*/  @!P2 HADD2 R136, -R88.H0_H0, -RZ.H0_H0 ;  /* 0xa00000ff5888a230 */ /* 0x000fe20000000900 */
[----:B------:R-:W-:Y:S01]  /*a800*/  ISETP.GE.U32.AND P6, PT, R163, R84, PT ;  /* 0x00000054a300720c */ /* 0x000fe20003fc6070 */
[----:B------:R-:W-:Y:S01]  /*a810*/  FMUL.FTZ R84, R85, c[0x0][0x23c] ;  /* 0x00008f0055547a20 */ /* 0x000fe20000410000 */
[----:B------:R-:W-:Y:S01]  /*a820*/  LOP3.LUT R92, R206, 0xffff, RZ, 0xc0, !PT ;  /* 0x0000ffffce5c7812 */ /* 0x000fe200078ec0ff */
[----:B------:R-:W-:Y:S01]  /*a830*/  STG.E.U16 [R188.64], R89 ;  /* 0x00000059bc007986 */ /* 0x000fe2000c10151a */
[----:B------:R-:W-:Y:S01]  /*a840*/  @!P2 PRMT R88, R136, 0x5410, RZ ;  /* 0x000054108858a816 */ /* 0x000fe200000000ff */
[----:B------:R-:W1:Y:S01]  /*a850*/  MUFU.EX2 R105, R105 ;  /* 0x0000006900697308 */ /* 0x000e620000000800 */
[----:B------:R-:W-:Y:S01]  /*a860*/  SHF.R.U32.HI R92, RZ, 0x8, R92 ;  /* 0x00000008ff5c7819 */ /* 0x000fe2000001165c */
[----:B------:R-:W-:Y:S01]  /*a870*/  FFMA.FTZ R112, R23, c[0x0][0x23c], -R106 ;  /* 0x00008f0017707a23 */ /* 0x000fe2000001086a */
[----:B--2---:R-:W-:Y:S01]  /*a880*/  F2FP.PACK_AB R95, R197, R210 ;  /* 0x000000d2c55f723e */ /* 0x004fe200000000ff */
[----:B------:R-:W-:Y:S01]  /*a890*/  STG.E.U16 [R188.64+0x2], R88 ;  /* 0x00000258bc007986 */ /* 0x000fe2000c10151a */
[----:B------:R-:W-:Y:S01]  /*a8a0*/  LOP3.LUT R92, R92, 0xffff, RZ, 0xc0, !PT ;  /* 0x0000ffff5c5c7812 */ /* 0x000fe200078ec0ff */
[----:B------:R-:W-:Y:S01]  /*a8b0*/  FFMA.FTZ R103, R25, c[0x0][0x23c], -R104 ;  /* 0x00008f0019677a23 */ /* 0x000fe20000010868 */
[----:B------:R-:W-:Y:S01]  /*a8c0*/  PRMT R94, R95, 0x7632, R94 ;  /* 0x000076325f5e7816 */ /* 0x000fe2000000005e */
[----:B------:R-:W-:Y:S01]  /*a8d0*/  @!P1 HADD2 R135, -R95.H0_H0, -RZ.H0_H0 ;  /* 0xa00000ff5f879230 */ /* 0x000fe20000000900 */
[----:B------:R-:W-:Y:S01]  /*a8e0*/  ISETP.GE.U32.AND P2, PT, R163, R98, PT ;  /* 0x00000062a300720c */ /* 0x000fe20003f46070 */
[----:B------:R-:W2:Y:S01]  /*a8f0*/  MUFU.EX2 R84, R84 ;  /* 0x0000005400547308 */ /* 0x000ea20000000800 */
[----:B------:R-:W-:Y:S01]  /*a900*/  PRMT R91, R95, 0x5410, R94 ;  /* 0x000054105f5b7816 */ /* 0x000fe2000000005e */
[----:B------:R-:W-:Y:S01]  /*a910*/  @!P6 HADD2 R134, -R94.H0_H0, -RZ.H0_H0 ;  /* 0xa00000ff5e86e230 */ /* 0x000fe20000000900 */
[----:B------:R-:W-:Y:S01]  /*a920*/  @!P1 PRMT R95, R135, 0x5410, RZ ;  /* 0x00005410875f9816 */ /* 0x000fe200000000ff */
[----:B------:R-:W-:Y:S01]  /*a930*/  FFMA.FTZ R124, R26, c[0x0][0x23c], -R106 ;  /* 0x00008f001a7c7a23 */ /* 0x000fe2000001086a */
[----:B------:R-:W-:Y:S01]  /*a940*/  ISETP.GE.U32.AND P1, PT, R163, R92, PT ;  /* 0x0000005ca300720c */ /* 0x000fe20003f26070 */
[----:B------:R-:W-:Y:S01]  /*a950*/  FADD.FTZ R85, -R2, R3 ;  /* 0x0000000302557221 */ /* 0x000fe20000010100 */
[----:B------:R-:W-:Y:S01]  /*a960*/  LOP3.LUT R98, R201, UR18, R114, 0x96, !PT ;  /* 0x00000012c9627c12 */ /* 0x000fe2000f8e9672 */
[----:B------:R-:W-:Y:S01]  /*a970*/  FFMA.FTZ R198, R12, c[0x0][0x23c], -R104 ;  /* 0x00008f000cc67a23 */ /* 0x000fe20000010868 */
[----:B------:R-:W-:Y:S01]  /*a980*/  SHF.R.U32.HI R97, RZ, 0x10, R206 ;  /* 0x00000010ff617819 */ /* 0x000fe200000116ce */
[----:B------:R-:W-:Y:S01]  /*a990*/  MUFU.EX2 R199, R199 ;  /* 0x000000c700c77308 */ /* 0x000fe20000000800 */
[----:B------:R-:W-:Y:S01]  /*a9a0*/  LOP3.LUT R100, R98, 0xffff, RZ, 0xc0, !PT ;  /* 0x0000ffff62647812 */ /* 0x000fe200078ec0ff */
[----:B------:R-:W-:Y:S01]  /*a9b0*/  FFMA.FTZ R129, R13, c[0x0][0x23c], -R104 ;  /* 0x00008f000d817a23 */ /* 0x000fe20000010868 */
[----:B------:R-:W-:Y:S01]  /*a9c0*/  LOP3.LUT R102, R97, 0xff, RZ, 0xc0, !PT ;  /* 0x000000ff61667812 */ /* 0x000fe200078ec0ff */
[----:B------:R-:W-:Y:S01]  /*a9d0*/  STG.E.U16 [R190.64], R95 ;  /* 0x0000005fbe007986 */ /* 0x000fe2000c10151a */
[----:B-1----:R-:W-:Y:S01]  /*a9e0*/  F2FP.PACK_AB R93, R105, R196 ;  /* 0x000000c4695d723e */ /* 0x002fe200000000ff */
[----:B------:R-:W-:Y:S01]  /*a9f0*/  FMUL.FTZ R3, R85, c[0x0][0x23c] ;  /* 0x00008f0055037a20 */ /* 0x000fe20000410000 */
[----:B------:R-:W-:Y:S01]  /*aa00*/  SHF.R.U32.HI R100, RZ, 0x8, R100 ;  /* 0x00000008ff647819 */ /* 0x000fe20000011664 */
[----:B------:R-:W-:Y:S01]  /*aa10*/  FFMA.FTZ R97, R15, c[0x0][0x23c], -R106 ;  /* 0x00008f000f617a23 */ /* 0x000fe2000001086a */
[----:B------:R-:W-:Y:S01]  /*aa20*/  PRMT R92, R93, 0x7632, R92 ;  /* 0x000076325d5c7816 */ /* 0x000fe2000000005c */
[----:B------:R-:W1:Y:S01]  /*aa30*/  MUFU.EX2 R194, R194 ;  /* 0x000000c200c27308 */ /* 0x000e620000000800 */
[----:B------:R-:W-:Y:S01]  /*aa40*/  LOP3.LUT R100, R100, 0xffff, RZ, 0xc0, !PT ;  /* 0x0000ffff64647812 */ /* 0x000fe200078ec0ff */
[----:B------:R-:W-:Y:S01]  /*aa50*/  @!P0 HADD2 R133, -R93.H0_H0, -RZ.H0_H0 ;  /* 0xa00000ff5d858230 */ /* 0x000fe20000000900 */
[----:B------:R-:W-:Y:S01]  /*aa60*/  @!P6 PRMT R94, R134, 0x5410, RZ ;  /* 0x00005410865ee816 */ /* 0x000fe200000000ff */
[----:B------:R-:W-:Y:S01]  /*aa70*/  @!P1 HADD2 R132, -R92.H0_H0, -RZ.H0_H0 ;  /* 0xa00000ff5c849230 */ /* 0x000fe20000000900 */
[----:B------:R-:W-:Y:S01]  /*aa80*/  ISETP.GE.U32.AND P6, PT, R163, R102, PT ;  /* 0x00000066a300720c */ /* 0x000fe20003fc6070 */
[----:B--2---:R-:W-:Y:S01]  /*aa90*/  FFMA.FTZ R210, R84, R121, R210 ;  /* 0x0000007954d27223 */ /* 0x004fe200000100d2 */
[----:B------:R-:W-:Y:S01]  /*aaa0*/  PRMT R102, R93, 0x5410, R92 ;  /* 0x000054105d667816 */ /* 0x000fe2000000005c */
[----:B------:R-:W-:Y:S01]  /*aab0*/  STG.E.U16 [R190.64+0x2], R94 ;  /* 0x0000025ebe007986 */ /* 0x000fe2000c10151a */
[----:B------:R-:W-:Y:S01]  /*aac0*/  @!P1 PRMT R92, R132, 0x5410, RZ ;  /* 0x00005410845c9816 */ /* 0x000fe200000000ff */
[----:B------:R-:W-:Y:S01]  /*aad0*/  MUFU.EX2 R198, R198 ;  /* 0x000000c600c67308 */ /* 0x000fe20000000800 */
[----:B------:R-:W-:Y:S01]  /*aae0*/  ISETP.GE.U32.AND P1, PT, R163, R100, PT ;  /* 0x00000064a300720c */ /* 0x000fe20003f26070 */
[----:B------:R-:W-:Y:S01]  /*aaf0*/  FMUL.FTZ R26, R84, R74 ;  /* 0x0000004a541a7220 */ /* 0x000fe20000410000 */
[----:B------:R-:W-:Y:S01]  /*ab00*/  SHF.R.U32.HI R19, RZ, 0x10, R98 ;  /* 0x00000010ff137819 */ /* 0x000fe20000011662 */
[----:B------:R-:W-:Y:S01]  /*ab10*/  STG.E.U16 [R188.64+0x12], R92 ;  /* 0x0000125cbc007986 */ /* 0x000fe2000c10151a */
[----:B------:R-:W-:Y:S01]  /*ab20*/  LOP3.LUT R108, R98, 0xff, RZ, 0xc0, !PT ;  /* 0x000000ff626c7812 */ /* 0x000fe200078ec0ff */
[----:B------:R-:W-:Y:S01]  /*ab30*/  FFMA.FTZ R122, R27, c[0x0][0x23c], -R106 ;  /* 0x00008f001b7a7a23 */ /* 0x000fe2000001086a */
[----:B------:R-:W-:Y:S01]  /*ab40*/  LOP3.LUT R22, R19, 0xff, RZ, 0xc0, !PT ;  /* 0x000000ff13167812 */ /* 0x000fe200078ec0ff */
[----:B------:R-:W-:Y:S01]  /*ab50*/  FMUL.FTZ R27, R84, R75 ;  /* 0x0000004b541b7220 */ /* 0x000fe20000410000 */
[----:B------:R-:W-:Y:S01]  /*ab60*/  SHF.R.U32.HI R98, RZ, 0x18, R98 ;  /* 0x00000018ff627819 */ /* 0x000fe20000011662 */
[----:B------:R-:W2:Y:S01]  /*ab70*/  MUFU.EX2 R129, R129 ;  /* 0x0000008100817308 */ /* 0x000ea20000000800 */
[----:B------:R-:W-:Y:S01]  /*ab80*/  SHF.R.U32.HI R19, RZ, 0x10, R200 ;  /* 0x00000010ff137819 */ /* 0x000fe200000116c8 */
[--C-:B------:R-:W-:Y:S01]  /*ab90*/  FFMA.FTZ R107, R34, c[0x0][0x23c], -R106.reuse ;  /* 0x00008f00226b7a23 */ /* 0x100fe2000001086a */
[----:B------:R-:W-:Y:S01]  /*aba0*/  @!P0 PRMT R93, R133, 0x5410, RZ ;  /* 0x00005410855d8816 */ /* 0x000fe200000000ff */
[----:B------:R-:W-:Y:S01]  /*abb0*/  FMUL.FTZ R34, R84, R82 ;  /* 0x0000005254227220 */ /* 0x000fe20000410000 */
[----:B-1----:R-:W-:Y:S01]  /*abc0*/  F2FP.PACK_AB R100, R194, R199 ;  /* 0x000000c7c264723e */ /* 0x002fe200000000ff */
[----:B------:R-:W-:Y:S01]  /*abd0*/  FFMA.FTZ R111, R30, c[0x0][0x23c], -R106 ;  /* 0x00008f001e6f7a23 */ /* 0x000fe2000001086a */
[----:B------:R-:W-:Y:S01]  /*abe0*/  ISETP.GE.U32.AND P0, PT, R163, R108, PT ;  /* 0x0000006ca300720c */ /* 0x000fe20003f06070 */
[----:B------:R-:W-:Y:S01]  /*abf0*/  STG.E.U16 [R188.64+0x10], R93 ;  /* 0x0000105dbc007986 */ /* 0x000fe2000c10151a */
[----:B------:R-:W-:Y:S01]  /*ac00*/  PRMT R99, R100, 0x7632, R99 ;  /* 0x0000763264637816 */ /* 0x000fe20000000063 */
[----:B------:R-:W1:Y:S01]  /*ac10*/  MUFU.EX2 R3, R3 ;  /* 0x0000000300037308 */ /* 0x000e620000000800 */
[----:B------:R-:W-:Y:S01]  /*ac20*/  LOP3.LUT R74, R200, 0xff, RZ, 0xc0, !PT ;  /* 0x000000ffc84a7812 */ /* 0x000fe200078ec0ff */
[----:B------:R-:W-:Y:S01]  /*ac30*/  @!P6 HADD2 R162, -R100.H0_H0, -RZ.H0_H0 ;  /* 0xa00000ff64a2e230 */ /* 0x000fe20000000900 */
[----:B------:R-:W-:Y:S01]  /*ac40*/  PRMT R23, R100, 0x5410, R99 ;  /* 0x0000541064177816 */ /* 0x000fe20000000063 */
[----:B------:R-:W-:Y:S01]  /*ac50*/  @!P2 HADD2 R161, -R99.H0_H0, -RZ.H0_H0 ;  /* 0xa00000ff63a1a230 */ /* 0x000fe20000000900 */
[----:B------:R-:W-:Y:S02]  /*ac60*/  FFMA.FTZ R108, R32, c[0x0][0x23c], -R104 ;  /* 0x00008f00206c7a23 */ /* 0x000fe40000010868 */
[----:B------:R-:W-:Y:S01]  /*ac70*/  @!P6 PRMT R100, R162, 0x5410, RZ ;  /* 0x00005410a264e816 */ /* 0x000fe200000000ff */
[----:B------:R-:W-:Y:S01]  /*ac80*/  FMUL.FTZ R30, R84, R78 ;  /* 0x0000004e541e7220 */ /* 0x000fe20000410000 */
[----:B------:R-:W-:Y:S01]  /*ac90*/  @!P2 PRMT R99, R161, 0x5410, RZ ;  /* 0x00005410a163a816 */ /* 0x000fe200000000ff */
[----:B------:R-:W-:Y:S01]  /*aca0*/  MUFU.EX2 R202, R202 ;  /* 0x000000ca00ca7308 */ /* 0x000fe20000000800 */
[C---:B------:R-:W-:Y:S01]  /*acb0*/  ISETP.GE.U32.AND P2, PT, R163.reuse, R22, PT ;  /* 0x00000016a300720c */ /* 0x040fe20003f46070 */
[----:B------:R-:W-:Y:S01]  /*acc0*/  STG.E.U16 [R190.64+0x10], R100 ;  /* 0x00001064be007986 */ /* 0x000fe2000c10151a */
[----:B------:R-:W-:Y:S01]  /*acd0*/  ISETP.GE.U32.AND P6, PT, R163, R98, PT ;  /* 0x00000062a300720c */ /* 0x000fe20003fc6070 */
[----:B------:R-:W-:Y:S01]  /*ace0*/  FFMA.FTZ R109, R31, c[0x0][0x23c], -R106 ;  /* 0x00008f001f6d7a23 */ /* 0x000fe2000001086a */
[----:B--2---:R-:W-:Y:S01]  /*acf0*/  F2FP.PACK_AB R101, R129, R198 ;  /* 0x000000c68165723e */ /* 0x004fe200000000ff */
[----:B------:R-:W-:Y:S01]  /*ad00*/  FFMA.FTZ R115, R24, c[0x0][0x23c], -R104 ;  /* 0x00008f0018737a23 */ /* 0x000fe20000010868 */
[----:B------:R-:W-:Y:S01]  /*ad10*/  STG.E.U16 [R190.64+0x12], R99 ;  /* 0x00001263be007986 */ /* 0x000fe2000c10151a */
[----:B------:R-:W-:Y:S01]  /*ad20*/  FMUL.FTZ R31, R84, R79 ;  /* 0x0000004f541f7220 */ /* 0x000fe20000410000 */
[C---:B------:R-:W-:Y:S01]  /*ad30*/  PRMT R98, R101.reuse, 0x7632, R98 ;  /* 0x0000763265627816 */ /* 0x040fe20000000062 */
[----:B------:R-:W2:Y:S01]  /*ad40*/  MUFU.EX2 R121, R97 ;  /* 0x0000006100797308 */ /* 0x000ea20000000800 */
[----:B------:R-:W-:Y:S01]  /*ad50*/  @!P0 HADD2 R160, -R101.H0_H0, -RZ.H0_H0 ;  /* 0xa00000ff65a08230 */ /* 0x000fe20000000900 */
[----:B------:R-:W-:Y:S01]  /*ad60*/  FFMA.FTZ R130, R18, c[0x0][0x23c], -R106 ;  /* 0x00008f0012827a23 */ /* 0x000fe2000001086a */
[----:B------:R-:W-:Y:S01]  /*ad70*/  PRMT R22, R101, 0x5410, R98 ;  /* 0x0000541065167816 */ /* 0x000fe20000000062 */
[----:B-1----:R-:W-:Y:S01]  /*ad80*/  FMUL.FTZ R24, R3, R72 ;  /* 0x0000004803187220 */ /* 0x002fe20000410000 */
[----:B------:R-:W-:Y:S01]  /*ad90*/  LOP3.LUT R72, R200, 0xffff, RZ, 0xc0, !PT ;  /* 0x0000ffffc8487812 */ /* 0x000fe200078ec0ff */
[----:B------:R-:W-:Y:S01]  /*ada0*/  FFMA.FTZ R106, R35, c[0x0][0x23c], -R106 ;  /* 0x00008f00236a7a23 */ /* 0x000fe2000001086a */
[----:B------:R-:W-:Y:S01]  /*adb0*/  @!P0 PRMT R101, R160, 0x5410, RZ ;  /* 0x00005410a0658816 */ /* 0x000fe200000000ff */
[----:B------:R-:W-:Y:S01]  /*adc0*/  FMUL.FTZ R35, R84, R83 ;  /* 0x0000005354237220 */ /* 0x000fe20000410000 */
[----:B------:R-:W-:Y:S01]  /*add0*/  SHF.R.U32.HI R72, RZ, 0x8, R72 ;  /* 0x00000008ff487819 */ /* 0x000fe20000011648 */
[----:B------:R-:W-:Y:S01]  /*ade0*/  @!P1 HADD2 R159, -R98.H0_H0, -RZ.H0_H0 ;  /* 0xa00000ff629f9230 */ /* 0x000fe20000000900 */
[----:B------:R-:W-:Y:S01]  /*adf0*/  ISETP.GE.U32.AND P0, PT, R163, R74, PT ;  /* 0x0000004aa300720c */ /* 0x000fe20003f06070 */
[----:B------:R-:W-:Y:S01]  /*ae00*/  STG.E.U16 [R188.64+0x20], R101 ;  /* 0x00002065bc007986 */ /* 0x000fe2000c10151a */
[----:B------:R-:W-:Y:S01]  /*ae10*/  LOP3.LUT R72, R72, 0xffff, RZ, 0xc0, !PT ;  /* 0x0000ffff48487812 */ /* 0x000fe200078ec0ff */
[C---:B------:R-:W-:Y:S01]  /*ae20*/  FMUL.FTZ R25, R3.reuse, R73 ;  /* 0x0000004903197220 */ /* 0x040fe20000410000 */
[----:B------:R-:W-:Y:S01]  /*ae30*/  LOP3.LUT R73, R126, UR29, RZ, 0x3c, !PT ;  /* 0x0000001d7e497c12 */ /* 0x000fe2000f8e3cff */
[----:B------:R-:W-:Y:S01]  /*ae40*/  FMUL.FTZ R29, R3, R77 ;  /* 0x0000004d031d7220 */ /* 0x000fe20000410000 */
[----:B------:R-:W-:Y:S01]  /*ae50*/  @!P1 PRMT R98, R159, 0x5410, RZ ;  /* 0x000054109f629816 */ /* 0x000fe200000000ff */
[----:B------:R-:W-:Y:S01]  /*ae60*/  FMUL.FTZ R32, R3, R80 ;  /* 0x0000005003207220 */ /* 0x000fe20000410000 */
[----:B------:R-:W-:Y:S01]  /*ae70*/  ISETP.GE.U32.AND P1, PT, R163, R72, PT ;  /* 0x00000048a300720c */ /* 0x000fe20003f26070 */
[C---:B------:R-:W-:Y:S01]  /*ae80*/  FMUL.FTZ R38, R84.reuse, R38 ;  /* 0x0000002654267220 */ /* 0x040fe20000410000 */
[----:B------:R-:W-:Y:S01]  /*ae90*/  LOP3.LUT R72, R19, 0xff, RZ, 0xc0, !PT ;  /* 0x000000ff13487812 */ /* 0x000fe200078ec0ff */
[----:B------:R-:W-:Y:S01]  /*aea0*/  STG.E.U16 [R188.64+0x22], R98 ;  /* 0x00002262bc007986 */ /* 0x000fe2000c10151a */
[----:B------:R-:W-:Y:S01]  /*aeb0*/  LOP3.LUT R73, R185, R73, RZ, 0x3c, !PT ;  /* 0x00000049b9497212 */ /* 0x000fe200078e3cff */
[----:B------:R-:W-:Y:S01]  /*aec0*/  FMUL.FTZ R39, R84, R39 ;  /* 0x0000002754277220 */ /* 0x000fe20000410000 */
[----:B--2---:R-:W-:Y:S01]  /*aed0*/  F2FP.PACK_AB R97, R121, R202 ;  /* 0x000000ca7961723e */ /* 0x004fe200000000ff */
[C-C-:B------:R-:W-:Y:S02]  /*aee0*/  FFMA.FTZ R120, R3.reuse, R120, R96.reuse ;  /* 0x0000007803787223 */ /* 0x140fe40000010060 */
[----:B------:R-:W-:Y:S01]  /*aef0*/  FMUL.FTZ R36, R3, R36 ;  /* 0x0000002403247220 */ /* 0x000fe20000410000 */
[----:B------:R-:W-:Y:S01]  /*af00*/  PRMT R96, R97, 0x7632, R96 ;  /* 0x0000763261607816 */ /* 0x000fe20000000060 */
[----:B------:R-:W-:Y:S01]  /*af10*/  @!P2 HADD2 R158, -R97.H0_H0, -RZ.H0_H0 ;  /* 0xa00000ff619ea230 */ /* 0x000fe20000000900 */
[----:B------:R-:W-:Y:S02]  /*af20*/  FADD.FTZ R127, R127, R120 ;  /* 0x000000787f7f7221 */ /* 0x000fe40000010000 */
[----:B------:R-:W-:Y:S01]  /*af30*/  PRMT R19, R97, 0x5410, R96 ;  /* 0x0000541061137816 */ /* 0x000fe20000000060 */
[----:B------:R-:W-:Y:S01]  /*af40*/  @!P6 HADD2 R157, -R96.H0_H0, -RZ.H0_H0 ;  /* 0xa00000ff609de230 */ /* 0x000fe20000000900 */
[----:B------:R-:W-:Y:S01]  /*af50*/  @!P2 PRMT R97, R158, 0x5410, RZ ;  /* 0x000054109e61a816 */ /* 0x000fe200000000ff */
[----:B------:R-:W-:Y:S01]  /*af60*/  FADD.FTZ R82, R196, R127 ;  /* 0x0000007fc4527221 */ /* 0x000fe20000010000 */
[----:B------:R-:W-:Y:S01]  /*af70*/  ISETP.GE.U32.AND P2, PT, R163, R72, PT ;  /* 0x00000048a300720c */ /* 0x000fe20003f46070 */
[----:B------:R-:W-:Y:S01]  /*af80*/  FMUL.FTZ R37, R3, R37 ;  /* 0x0000002503257220 */ /* 0x000fe20000410000 */
[----:B------:R-:W-:Y:S01]  /*af90*/  SHF.R.U32.HI R72, RZ, 0x18, R200 ;  /* 0x00000018ff487819 */ /* 0x000fe200000116c8 */
[----:B------:R-:W-:Y:S01]  /*afa0*/  STG.E.U16 [R190.64+0x20], R97 ;  /* 0x00002061be007986 */ /* 0x000fe2000c10151a */
[----:B------:R-:W-:Y:S01]  /*afb0*/  @!P6 PRMT R96, R157, 0x5410, RZ ;  /* 0x000054109d60e816 */ /* 0x000fe200000000ff */
[C---:B------:R-:W-:Y:S01]  /*afc0*/  FMUL.FTZ R42, R84.reuse, R42 ;  /* 0x0000002a542a7220 */ /* 0x040fe20000410000 */
[----:B------:R-:W-:Y:S01]  /*afd0*/  ISETP.GE.U32.AND P6, PT, R163, R72, PT ;  /* 0x00000048a300720c */ /* 0x000fe20003fc6070 */
[----:B------:R-:W-:Y:S01]  /*afe0*/  IMAD.WIDE.U32 R72, R73, -0x326172a9, RZ ;  /* 0xcd9e8d5749487825 */ /* 0x000fe200078e00ff */
[----:B------:R-:W-:Y:S01]  /*aff0*/  MUFU.EX2 R120, R192 ;  /* 0x000000c000787308 */ /* 0x000fe20000000800 */
[----:B------:R-:W-:Y:S02]  /*b000*/  STG.E.U16 [R190.64+0x22], R96 ;  /* 0x00002260be007986 */ /* 0x000fe4000c10151a */
[----:B------:R-:W-:Y:S01]  /*b010*/  FMUL.FTZ R43, R84, R43 ;  /* 0x0000002b542b7220 */ /* 0x000fe20000410000 */
[----:B------:R-:W-:Y:S01]  /*b020*/  LOP3.LUT R73, R73, UR16, R182, 0x96, !PT ;  /* 0x0000001049497c12 */ /* 0x000fe2000f8e96b6 */
[----:B------:R-:W-:Y:S01]  /*b030*/  FFMA.FTZ R123, R28, c[0x0][0x23c], -R104 ;  /* 0x00008f001c7b7a23 */ /* 0x000fe20000010868 */
[----:B------:R-:W-:Y:S01]  /*b040*/  LOP3.LUT R72, R205, UR14, R72, 0x96, !PT ;  /* 0x0000000ecd487c12 */ /* 0x000fe2000f8e9648 */
[----:B------:R-:W-:Y:S01]  /*b050*/  FMUL.FTZ R28, R3, R76 ;  /* 0x0000004c031c7220 */ /* 0x000fe20000410000 */
[----:B------:R-:W-:Y:S01]  /*b060*/  LDSM.16.MT88.4 R96, [R86+0x6c00] ;  /* 0x006c00005660783b */ /* 0x000fe20000004200 */
[----:B------:R-:W-:Y:S04]  /*b070*/  IMAD.WIDE.U32 R74, R73, -0x2daee0ad, RZ ;  /* 0xd2511f53494a7825 */ /* 0x000fe800078e00ff */
[----:B------:R-:W-:Y:S01]  /*b080*/  IMAD.WIDE.U32 R76, R72, -0x2daee0ad, RZ ;  /* 0xd2511f53484c7825 */ /* 0x000fe200078e00ff */
[----:B------:R-:W-:Y:S03]  /*b090*/  LOP3.LUT R73, R75, UR13, R180, 0x96, !PT ;  /* 0x0000000d4b497c12 */ /* 0x000fe6000f8e96b4 */
[----:B------:R-:W-:Y:S01]  /*b0a0*/  FADD.FTZ R210, R197, R210 ;  /* 0x000000d2c5d27221 */ /* 0x000fe20000010000 */
[----:B------:R-:W-:Y:S01]  /*b0b0*/  LOP3.LUT R72, R77, UR11, R74, 0x96, !PT ;  /* 0x0000000b4d487c12 */ /* 0x000fe2000f8e964a */
[----:B------:R-:W-:Y:S04]  /*b0c0*/  IMAD.WIDE.U32 R126, R73, -0x326172a9, RZ ;  /* 0xcd9e8d57497e7825 */ /* 0x000fe800078e00ff */
[----:B------:R-:W-:Y:S01]  /*b0d0*/  IMAD.WIDE.U32 R196, R72, -0x326172a9, RZ ;  /* 0xcd9e8d5748c47825 */ /* 0x000fe200078e00ff */
[----:B------:R-:W-:Y:S02]  /*b0e0*/  LOP3.LUT R204, R127, UR12, R204, 0x96, !PT ;  /* 0x0000000c7fcc7c12 */ /* 0x000fe4000f8e96cc */
[----:B------:R-:W-:Y:S01]  /*b0f0*/  LOP3.LUT R72, R207, UR17, R208, 0x96, !PT ;  /* 0x00000011cf487c12 */ /* 0x000fe2000f8e96d0 */
[----:B------:R-:W-:Y:S01]  /*b100*/  FFMA.FTZ R195, R16, c[0x0][0x23c], -R104 ;  /* 0x00008f0010c37a23 */ /* 0x000fe20000010868 */
[----:B------:R-:W-:Y:S01]  /*b110*/  LOP3.LUT R126, R197, UR10, R126, 0x96, !PT ;  /* 0x0000000ac57e7c12 */ /* 0x000fe2000f8e967e */
[----:B------:R-:W-:Y:S01]  /*b120*/  IMAD.WIDE.U32 R74, R204, -0x2daee0ad, RZ ;  /* 0xd2511f53cc4a7825 */ /* 0x000fe200078e00ff */
[----:B------:R-:W-:Y:S02]  /*b130*/  LOP3.LUT R73, R72, 0xffff, RZ, 0xc0, !PT ;  /* 0x0000ffff48497812 */ /* 0x000fe400078ec0ff */
[----:B------:R-:W-:Y:S01]  /*b140*/  SHF.R.U32.HI R77, RZ, 0x10, R72 ;  /* 0x00000010ff4d7819 */ /* 0x000fe20000011648 */
[----:B------:R-:W-:Y:S01]  /*b150*/  IMAD.WIDE.U32 R126, R126, -0x2daee0ad, RZ ;  /* 0xd2511f537e7e7825 */ /* 0x000fe200078e00ff */
[----:B------:R-:W-:Y:S02]  /*b160*/  SHF.R.U32.HI R73, RZ, 0x8, R73 ;  /* 0x00000008ff497819 */ /* 0x000fe40000011649 */
[----:B------:R-:W-:Y:S01]  /*b170*/  LOP3.LUT R77, R77, 0xff, RZ, 0xc0, !PT ;  /* 0x000000ff4d4d7812 */ /* 0x000fe200078ec0ff */
[----:B------:R-:W-:Y:S01]  /*b180*/  FFMA.FTZ R193, R17, c[0x0][0x23c], -R104 ;  /* 0x00008f0011c17a23 */ /* 0x000fe20000010868 */
[----:B------:R-:W-:Y:S01]  /*b190*/  LOP3.LUT R203, R127, UR7, R74, 0x96, !PT ;  /* 0x000000077fcb7c12 */ /* 0x000fe2000f8e964a */
[--C-:B------:R-:W-:Y:S01]  /*b1a0*/  FFMA.FTZ R128, R20, c[0x0][0x23c], -R104.reuse ;  /* 0x00008f0014807a23 */ /* 0x100fe20000010868 */
[----:B------:R-:W-:Y:S01]  /*b1b0*/  LOP3.LUT R74, R72, 0xff, RZ, 0xc0, !PT ;  /* 0x000000ff484a7812 */ /* 0x000fe200078ec0ff */
[----:B------:R-:W-:Y:S01]  /*b1c0*/  FFMA.FTZ R125, R21, c[0x0][0x23c], -R104 ;  /* 0x00008f00157d7a23 */ /* 0x000fe20000010868 */
[----:B------:R-:W-:Y:S01]  /*b1d0*/  SHF.R.U32.HI R72, RZ, 0x18, R72 ;  /* 0x00000018ff487819 */ /* 0x000fe20000011648 */
[----:B------:R-:W-:Y:S01]  /*b1e0*/  FFMA.FTZ R104, R33, c[0x0][0x23c], -R104 ;  /* 0x00008f0021687a23 */ /* 0x000fe20000010868 */
[----:B------:R-:W-:Y:S01]  /*b1f0*/  PRMT R73, R74, 0x5410, R73 ;  /* 0x000054104a497816 */ /* 0x000fe20000000049 */
[C---:B------:R-:W-:Y:S01]  /*b200*/  FMUL.FTZ R33, R3.reuse, R81 ;  /* 0x0000005103217220 */ /* 0x040fe20000410000 */
[----:B------:R-:W-:Y:S01]  /*b210*/  SHF.R.U32.HI R74, RZ, 0x10, R206 ;  /* 0x00000010ff4a7819 */ /* 0x000fe200000116ce */
[----:B------:R-:W-:Y:S01]  /*b220*/  FMUL.FTZ R40, R3, R40 ;  /* 0x0000002803287220 */ /* 0x000fe20000410000 */
[----:B------:R-:W-:Y:S01]  /*b230*/  PRMT R77, R77, 0x5410, R72 ;  /* 0x000054104d4d7816 */ /* 0x000fe20000000048 */
[--C-:B------:R-:W-:Y:S01]  /*b240*/  HSET2.LE.AND R73, R73, R178.reuse, PT ;  /* 0x000000b249497233 */ /* 0x100fe20003803000 */
[----:B------:R-:W-:Y:S01]  /*b250*/  LOP3.LUT R204, R75, UR9, R76, 0x96, !PT ;  /* 0x000000094bcc7c12 */ /* 0x000fe2000f8e964c */
[C---:B------:R-:W-:Y:S01]  /*b260*/  FMUL.FTZ R41, R3.reuse, R41 ;  /* 0x0000002903297220 */ /* 0x040fe20000410000 */
[----:B------:R-:W-:Y:S01]  /*b270*/  LOP3.LUT R76, R74, 0xff, RZ, 0xc0, !PT ;  /* 0x000000ff4a4c7812 */ /* 0x000fe200078ec0ff */
[--C-:B------:R-:W-:Y:S01]  /*b280*/  HSET2.LE.AND R74, R77, R178.reuse, PT ;  /* 0x000000b24d4a7233 */ /* 0x100fe20003803000 */
[----:B------:R-:W-:Y:S01]  /*b290*/  SHF.R.U32.HI R81, RZ, 0x18, R206 ;  /* 0x00000018ff517819 */ /* 0x000fe200000116ce */
[----:B------:R-:W-:Y:S01]  /*b2a0*/  FMUL.FTZ R46, R84, R46 ;  /* 0x0000002e542e7220 */ /* 0x000fe20000410000 */
[----:B------:R-:W-:Y:S01]  /*b2b0*/  LOP3.LUT R72, R206, 0xffff, RZ, 0xc0, !PT ;  /* 0x0000ffffce487812 */ /* 0x000fe200078ec0ff */
[----:B------:R-:W-:Y:S01]  /*b2c0*/  FMUL.FTZ R47, R84, R47 ;  /* 0x0000002f542f7220 */ /* 0x000fe20000410000 */
[----:B------:R-:W-:Y:S01]  /*b2d0*/  PRMT R81, R76, 0x5410, R81 ;  /* 0x000054104c517816 */ /* 0x000fe20000000051 */
[C---:B------:R-:W-:Y:S01]  /*b2e0*/  FMUL.FTZ R44, R3.reuse, R44 ;  /* 0x0000002c032c7220 */ /* 0x040fe20000410000 */
[----:B------:R-:W1:Y:S01]  /*b2f0*/  LDSM.16.MT88.4 R76, [R116+0x6000] ;  /* 0x00600000744c783b */ /* 0x000e620000004200 */
[----:B------:R-:W-:Y:S01]  /*b300*/  SHF.R.U32.HI R72, RZ, 0x8, R72 ;  /* 0x00000008ff487819 */ /* 0x000fe20000011648 */
[----:B------:R-:W-:Y:S01]  /*b310*/  FMUL.FTZ R45, R3, R45 ;  /* 0x0000002d032d7220 */ /* 0x000fe20000410000 */
[----:B------:R-:W-:Y:S01]  /*b320*/  LOP3.LUT R75, R206, 0xff, RZ, 0xc0, !PT ;  /* 0x000000ffce4b7812 */ /* 0x000fe200078ec0ff */
[--C-:B------:R-:W-:Y:S01]  /*b330*/  HSET2.LE.AND R80, R81, R178.reuse, PT ;  /* 0x000000b251507233 */ /* 0x100fe20003803000 */
[C---:B------:R-:W-:Y:S01]  /*b340*/  FMUL.FTZ R50, R84.reuse, R50 ;  /* 0x0000003254327220 */ /* 0x040fe20000410000 */
[----:B------:R-:W-:Y:S01]  /*b350*/  MUFU.EX2 R193, R193 ;  /* 0x000000c100c17308 */ /* 0x000fe20000000800 */
[----:B------:R-:W-:Y:S01]  /*b360*/  PRMT R75, R75, 0x5410, R72 ;  /* 0x000054104b4b7816 */ /* 0x000fe20000000048 */
[C---:B------:R-:W-:Y:S01]  /*b370*/  FMUL.FTZ R51, R84.reuse, R51 ;  /* 0x0000003354337220 */ /* 0x040fe20000410000 */
[----:B------:R-:W-:Y:S01]  /*b380*/  LOP3.LUT R72, R73, R90, RZ, 0xc0, !PT ;  /* 0x0000005a49487212 */ /* 0x000fe200078ec0ff */
[----:B------:R-:W-:Y:S01]  /*b390*/  FMUL.FTZ R54, R84, R54 ;  /* 0x0000003654367220 */ /* 0x000fe20000410000 */
[----:B------:R-:W-:Y:S01]  /*b3a0*/  LOP3.LUT R73, R74, R91, RZ, 0xc0, !PT ;  /* 0x0000005b4a497212 */ /* 0x000fe200078ec0ff */
[--C-:B------:R-:W-:Y:S01]  /*b3b0*/  HSET2.LE.AND R75, R75, R178.reuse, PT ;  /* 0x000000b24b4b7233 */ /* 0x100fe20003803000 */
[----:B------:R-:W-:Y:S01]  /*b3c0*/  LOP3.LUT R90, R200, 0xffff, RZ, 0xc0, !PT ;  /* 0x0000ffffc85a7812 */ /* 0x000fe200078ec0ff */
[C---:B------:R-:W-:Y:S01]  /*b3d0*/  FMUL.FTZ R55, R84.reuse, R55 ;  /* 0x0000003754377220 */ /* 0x040fe20000410000 */
[----:B------:R-:W-:Y:S01]  /*b3e0*/  SHF.R.U32.HI R91, RZ, 0x10, R200 ;  /* 0x00000010ff5b7819 */ /* 0x000fe200000116c8 */
[C---:B------:R-:W-:Y:S01]  /*b3f0*/  FMUL.FTZ R62, R84.reuse, R62 ;  /* 0x0000003e543e7220 */ /* 0x040fe20000410000 */
[----:B------:R-:W-:Y:S01]  /*b400*/  LOP3.LUT R74, R75, R102, RZ, 0xc0, !PT ;  /* 0x000000664b4a7212 */ /* 0x000fe200078ec0ff */
[----:B------:R-:W-:Y:S01]  /*b410*/  FMUL.FTZ R63, R84, R63 ;  /* 0x0000003f543f7220 */ /* 0x000fe20000410000 */
[----:B------:R-:W-:Y:S01]  /*b420*/  LOP3.LUT R75, R80, R23, RZ, 0xc0, !PT ;  /* 0x00000017504b7212 */ /* 0x000fe200078ec0ff */
[----:B------:R-:W-:Y:S01]  /*b430*/  FADD.FTZ R127, R105, R82 ;  /* 0x00000052697f7221 */ /* 0x000fe20000010000 */
[----:B------:R-:W-:Y:S01]  /*b440*/  LOP3.LUT R23, R201, UR18, R114, 0x96, !PT ;  /* 0x00000012c9177c12 */ /* 0x000fe2000f8e9672 */
[----:B------:R-:W-:Y:S01]  /*b450*/  LDSM.16.MT88.4 R80, [R116+0x8000] ;  /* 0x008000007450783b */ /* 0x000fe20000004200 */
[C---:B------:R-:W-:Y:S01]  /*b460*/  FMUL.FTZ R66, R84.reuse, R66 ;  /* 0x0000004254427220 */ /* 0x040fe20000410000 */
[----:B------:R-:W-:Y:S01]  /*b470*/  SHF.R.U32.HI R201, RZ, 0x18, R200 ;  /* 0x00000018ffc97819 */ /* 0x000fe200000116c8 */
[C---:B------:R-:W-:Y:S01]  /*b480*/  FMUL.FTZ R67, R84.reuse, R67 ;  /* 0x0000004354437220 */ /* 0x040fe20000410000 */
[----:B------:R-:W-:Y:S01]  /*b490*/  MUFU.EX2 R125, R125 ;  /* 0x0000007d007d7308 */ /* 0x000fe20000000800 */
[C---:B------:R-:W-:Y:S02]  /*b4a0*/  FMUL.FTZ R70, R84.reuse, R70 ;  /* 0x0000004654467220 */ /* 0x040fe40000410000 */
[C---:B------:R-:W-:Y:S02]  /*b4b0*/  FMUL.FTZ R71, R84.reuse, R71 ;  /* 0x0000004754477220 */ /* 0x040fe40000410000 */
[C---:B------:R-:W-:Y:S02]  /*b4c0*/  FMUL.FTZ R48, R3.reuse, R48 ;  /* 0x0000003003307220 */ /* 0x040fe40000410000 */
[C---:B------:R-:W-:Y:S02]  /*b4d0*/  FMUL.FTZ R49, R3.reuse, R49 ;  /* 0x0000003103317220 */ /* 0x040fe40000410000 */
[C---:B------:R-:W-:Y:S02]  /*b4e0*/  FMUL.FTZ R52, R3.reuse, R52 ;  /* 0x0000003403347220 */ /* 0x040fe40000410000 */
[C---:B------:R-:W-:Y:S02]  /*b4f0*/  FMUL.FTZ R53, R3.reuse, R53 ;  /* 0x0000003503357220 */ /* 0x040fe40000410000 */
[C---:B------:R-:W-:Y:S01]  /*b500*/  FMUL.FTZ R60, R3.reuse, R60 ;  /* 0x0000003c033c7220 */ /* 0x040fe20000410000 */
[C---:B-1----:R-:W-:Y:S01]  /*b510*/  HMMA.16816.F32 R24, R72.reuse, R76, R24 ;  /* 0x0000004c4818723c */ /* 0x042fe20000001818 */
[C---:B------:R-:W-:Y:S02]  /*b520*/  FMUL.FTZ R61, R3.reuse, R61 ;  /* 0x0000003d033d7220 */ /* 0x040fe40000410000 */
[C---:B------:R-:W-:Y:S02]  /*b530*/  FMUL.FTZ R64, R3.reuse, R64 ;  /* 0x0000004003407220 */ /* 0x040fe40000410000 */
[C---:B------:R-:W-:Y:S02]  /*b540*/  FMUL.FTZ R65, R3.reuse, R65 ;  /* 0x0000004103417220 */ /* 0x040fe40000410000 */
[C---:B------:R-:W-:Y:S01]  /*b550*/  FMUL.FTZ R68, R3.reuse, R68 ;  /* 0x0000004403447220 */ /* 0x040fe20000410000 */
[C---:B------:R-:W-:Y:S01]  /*b560*/  HMMA.16816.F32 R28, R72.reuse, R78, R28 ;  /* 0x0000004e481c723c */ /* 0x040fe2000000181c */
[----:B------:R-:W1:Y:S03]  /*b570*/  LDSM.16.MT88.4 R76, [R86+0x6000] ;  /* 0x00600000564c783b */ /* 0x000e660000004200 */
[C---:B------:R-:W-:Y:S02]  /*b580*/  FMUL.FTZ R69, R3.reuse, R69 ;  /* 0x0000004503457220 */ /* 0x040fe40000410000 */
[C---:B------:R-:W-:Y:S02]  /*b590*/  FMUL.FTZ R58, R84.reuse, R58 ;  /* 0x0000003a543a7220 */ /* 0x040fe40000410000 */
[----:B------:R-:W-:Y:S01]  /*b5a0*/  FMUL.FTZ R59, R84, R59 ;  /* 0x0000003b543b7220 */ /* 0x000fe20000410000 */
[----:B------:R-:W-:Y:S02]  /*b5b0*/  LOP3.LUT R84, R200, 0xff, RZ, 0xc0, !PT ;  /* 0x000000ffc8547812 */ /* 0x000fe400078ec0ff */
[----:B------:R-:W2:Y:S01]  /*b5c0*/  MUFU.EX2 R200, R195 ;  /* 0x000000c300c87308 */ /* 0x000ea20000000800 */
[----:B------:R-:W-:Y:S04]  /*b5d0*/  IMAD.WIDE.U32 R204, R204, -0x326172a9, RZ ;  /* 0xcd9e8d57cccc7825 */ /* 0x000fe800078e00ff */
[----:B------:R-:W-:Y:S01]  /*b5e0*/  FMUL.FTZ R56, R3, R56 ;  /* 0x0000003803387220 */ /* 0x000fe20000410000 */
[----:B------:R-:W-:Y:S01]  /*b5f0*/  LOP3.LUT R196, R205, UR8, R196, 0x96, !PT ;  /* 0x00000008cdc47c12 */ /* 0x000fe2000f8e96c4 */
[----:B------:R-:W-:Y:S02]  /*b600*/  FMUL.FTZ R57, R3, R57 ;  /* 0x0000003903397220 */ /* 0x000fe40000410000 */
[----:B------:R-:W-:Y:S02]  /*b610*/  FADD.FTZ R198, R198, R127 ;  /* 0x0000007fc6c67221 */ /* 0x000fe40000010000 */
[----:B------:R-:W3:Y:S01]  /*b620*/  MUFU.EX2 R127, R130 ;  /* 0x00000082007f7308 */ /* 0x000ee20000000800 */
[----:B------:R-:W-:Y:S04]  /*b630*/  IMAD.WIDE.U32 R196, R196, -0x2daee0ad, RZ ;  /* 0xd2511f53c4c47825 */ /* 0x000fe800078e00ff */
[----:B------:R-:W-:Y:S01]  /*b640*/  FADD.FTZ R199, R199, R210 ;  /* 0x000000d2c7c77221 */ /* 0x000fe20000010000 */
[----:B------:R-:W-:Y:S01]  /*b650*/  SHF.R.U32.HI R205, RZ, 0x10, R196 ;  /* 0x00000010ffcd7819 */ /* 0x000fe200000116c4 */
[----:B------:R-:W-:Y:S02]  /*b660*/  IMAD.MOV.U32 R85, RZ, RZ, R0 ;  /* 0x000000ffff557224 */ /* 0x000fe400078e0000 */
[----:B------:R-:W-:Y:S01]  /*b670*/  FADD.FTZ R199, R194, R199 ;  /* 0x000000c7c2c77221 */ /* 0x000fe20000010000 */
[----:B------:R-:W-:Y:S01]  /*b680*/  LOP3.LUT R205, R205, 0xff, RZ, 0xc0, !PT ;  /* 0x000000ffcdcd7812 */ /* 0x000fe200078ec0ff */
[----:B------:R4:W-:Y:S01]  /*b690*/  MUFU.EX2 R130, R128 ;  /* 0x0000008000827308 */ /* 0x0009e20000000800 */
[----:B------:R-:W-:Y:S01]  /*b6a0*/  IMAD.MOV.U32 R3, RZ, RZ, R2 ;  /* 0x000000ffff037224 */ /* 0x000fe200078e0002 */
[----:B--2---:R-:W-:Y:S01]  /*b6b0*/  F2FP.PACK_AB R105, R193, R200 ;  /* 0x000000c8c169723e */ /* 0x004fe200000000ff */
[----:B------:R-:W-:Y:S02]  /*b6c0*/  FADD.FTZ R194, R202, R199 ;  /* 0x000000c7cac27221 */ /* 0x000fe40000010000 */
[----:B------:R-:W-:Y:S01]  /*b6d0*/  IMAD.WIDE.U32 R202, R203, -0x326172a9, RZ ;  /* 0xcd9e8d57cbca7825 */ /* 0x000fe200078e00ff */
[C---:B------:R-:W-:Y:S01]  /*b6e0*/  PRMT R114, R105.reuse, 0x7632, R114 ;  /* 0x0000763269727816 */ /* 0x040fe20000000072 */
[----:B------:R-:W-:Y:S01]  /*b6f0*/  @!P0 HADD2 R154, -R105.H0_H0, -RZ.H0_H0 ;  /* 0xa00000ff699a8230 */ /* 0x000fe20000000900 */
[C---:B-1----:R-:W-:Y:S02]  /*b700*/  HMMA.16816.F32 R32, R72.reuse, R76, R32 ;  /* 0x0000004c4820723c */ /* 0x042fe40000001820 */
[----:B------:R-:W-:Y:S01]  /*b710*/  PRMT R89, R105, 0x5410, R114 ;  /* 0x0000541069597816 */ /* 0x000fe20000000072 */
[----:B------:R-:W-:Y:S01]  /*b720*/  @!P1 HADD2 R155, -R114.H0_H0, -RZ.H0_H0 ;  /* 0xa00000ff729b9230 */ /* 0x000fe20000000900 */
[----:B------:R-:W-:Y:S02]  /*b730*/  @!P0 PRMT R105, R154, 0x5410, RZ ;  /* 0x000054109a698816 */ /* 0x000fe400000000ff */
[--C-:B------:R-:W-:Y:S02]  /*b740*/  LOP3.LUT R102, R203, UR17, R204.reuse, 0x96, !PT ;  /* 0x00000011cb667c12 */ /* 0x100fe4000f8e96cc */
[C---:B------:R-:W-:Y:S01]  /*b750*/  HMMA.16816.F32 R36, R72.reuse, R78, R36 ;  /* 0x0000004e4824723c */ /* 0x040fe20000001824 */
[----:B------:R-:W1:Y:S03]  /*b760*/  LDSM.16.MT88.4 R76, [R116+0x7000] ;  /* 0x00700000744c783b */ /* 0x000e660000004200 */
[----:B------:R-:W-:Y:S02]  /*b770*/  @!P1 PRMT R114, R155, 0x5410, RZ ;  /* 0x000054109b729816 */ /* 0x000fe400000000ff */
[----:B------:R-:W-:Y:S01]  /*b780*/  LOP3.LUT R204, R203, UR17, R204, 0x96, !PT ;  /* 0x00000011cbcc7c12 */ /* 0x000fe2000f8e96cc */
[----:B----4-:R-:W-:Y:S02]  /*b790*/  FADD.FTZ R128, R121, R194 ;  /* 0x000000c279807221 */ /* 0x010fe40000010000 */
[----:B------:R-:W-:Y:S01]  /*b7a0*/  STG.E.U16 [R188.64+0x32], R114 ;  /* 0x00003272bc007986 */ /* 0x000fe2000c10151a */
[----:B------:R-:W-:Y:S02]  /*b7b0*/  MUFU.EX2 R194, R113 ;  /* 0x0000007100c27308 */ /* 0x000fe40000000800 */
[----:B---3--:R-:W-:Y:S01]  /*b7c0*/  FADD.FTZ R95, R127, R128 ;  /* 0x000000807f5f7221 */ /* 0x008fe20000010000 */
[----:B------:R-:W-:Y:S01]  /*b7d0*/  STG.E.U16 [R188.64+0x30], R105 ;  /* 0x00003069bc007986 */ /* 0x000fe2000c10151a */
[----:B------:R-:W-:Y:S01]  /*b7e0*/  SHF.R.U32.HI R93, RZ, 0x18, R204 ;  /* 0x00000018ff5d7819 */ /* 0x000fe200000116cc */
[----:B------:R-:W-:Y:S01]  /*b7f0*/  FADD.FTZ R121, R129, R198 ;  /* 0x000000c681797221 */ /* 0x000fe20000010000 */
[C---:B------:R-:W-:Y:S02]  /*b800*/  LOP3.LUT R94, R202.reuse, 0xffff, RZ, 0xc0, !PT ;  /* 0x0000ffffca5e7812 */ /* 0x040fe400078ec0ff */
[----:B------:R-:W-:Y:S01]  /*b810*/  LOP3.LUT R195, R202, 0xffff, RZ, 0xc0, !PT ;  /* 0x0000ffffcac37812 */ /* 0x000fe200078ec0ff */
[----:B------:R-:W-:Y:S01]  /*b820*/  FADD.FTZ R200, R200, R121 ;  /* 0x00000079c8c87221 */ /* 0x000fe20000010000 */
[----:B------:R-:W-:Y:S01]  /*b830*/  MUFU.EX2 R203, R106 ;  /* 0x0000006a00cb7308 */ /* 0x000fe20000000800 */
[----:B------:R-:W-:Y:S02]  /*b840*/  SHF.R.U32.HI R121, RZ, 0x10, R202 ;  /* 0x00000010ff797819 */ /* 0x000fe400000116ca */
[----:B------:R-:W-:Y:S01]  /*b850*/  SHF.R.U32.HI R94, RZ, 0x8, R94 ;  /* 0x00000008ff5e7819 */ /* 0x000fe2000001165e */
[----:B------:R-:W-:Y:S01]  /*b860*/  FADD.FTZ R193, R193, R200 ;  /* 0x000000c8c1c17221 */ /* 0x000fe20000010000 */
[----:B------:R-:W-:Y:S02]  /*b870*/  LOP3.LUT R92, R121, 0xff, RZ, 0xc0, !PT ;  /* 0x000000ff795c7812 */ /* 0x000fe400078ec0ff */
[----:B------:R-:W-:Y:S02]  /*b880*/  LOP3.LUT R94, R94, 0xffff, RZ, 0xc0, !PT ;  /* 0x0000ffff5e5e7812 */ /* 0x000fe400078ec0ff */
[----:B------:R-:W-:Y:S01]  /*b890*/  LOP3.LUT R121, R204, 0xff, RZ, 0xc0, !PT ;  /* 0x000000ffcc797812 */ /* 0x000fe200078ec0ff */
[----:B------:R-:W-:Y:S01]  /*b8a0*/  MUFU.EX2 R200, R108 ;  /* 0x0000006c00c87308 */ /* 0x000fe20000000800 */
[C---:B------:R-:W-:Y:S02]  /*b8b0*/  LOP3.LUT R192, R202.reuse, 0xff, RZ, 0xc0, !PT ;  /* 0x000000ffcac07812 */ /* 0x040fe400078ec0ff */
[----:B------:R-:W-:Y:S02]  /*b8c0*/  SHF.R.U32.HI R128, RZ, 0x18, R202 ;  /* 0x00000018ff807819 */ /* 0x000fe400000116ca */
[----:B------:R-:W-:Y:S02]  /*b8d0*/  SHF.R.U32.HI R198, RZ, 0x8, R195 ;  /* 0x00000008ffc67819 */ /* 0x000fe400000116c3 */
[----:B------:R-:W-:Y:S03]  /*b8e0*/  LOP3.LUT R199, R202, 0xff, RZ, 0xc0, !PT ;  /* 0x000000ffcac77812 */ /* 0x000fe600078ec0ff */
[----:B------:R-:W2:Y:S01]  /*b8f0*/  MUFU.EX2 R129, R112 ;  /* 0x0000007000817308 */ /* 0x000ea20000000800 */
[C---:B-1----:R-:W-:Y:S01]  /*b900*/  HMMA.16816.F32 R40, R72.reuse, R76, R40 ;  /* 0x0000004c4828723c */ /* 0x042fe20000001828 */
[----:B------:R-:W-:Y:S07]  /*b910*/  PRMT R199, R199, 0x5410, R198 ;  /* 0x00005410c7c77816 */ /* 0x000fee00000000c6 */
[C---:B------:R-:W-:Y:S01]  /*b920*/  HMMA.16816.F32 R44, R72.reuse, R78, R44 ;  /* 0x0000004e482c723c */ /* 0x040fe2000000182c */
[----:B------:R-:W1:Y:S01]  /*b930*/  LDSM.16.MT88.4 R76, [R86+0x7000] ;  /* 0x00700000564c783b */ /* 0x000e620000004200 */
[----:B------:R-:W-:Y:S10]  /*b940*/  MUFU.EX2 R198, R109 ;  /* 0x0000006d00c67308 */ /* 0x000ff40000000800 */
[----:B------:R-:W-:Y:S01]  /*b950*/  MUFU.EX2 R195, R122 ;  /* 0x0000007a00c37308 */ /* 0x000fe20000000800 */
[----:B--2---:R-:W-:Y:S04]  /*b960*/  F2FP.PACK_AB R112, R129, R194 ;  /* 0x000000c28170723e */ /* 0x004fe800000000ff */
[----:B------:R-:W-:Y:S01]  /*b970*/  PRMT R113, R112, 0x7632, R113 ;  /* 0x0000763270717816 */ /* 0x000fe20000000071 */
[C---:B-1----:R-:W-:Y:S07]  /*b980*/  HMMA.16816.F32 R48, R72.reuse, R76, R48 ;  /* 0x0000004c4830723c */ /* 0x042fee0000001830 */
[----:B------:R-:W-:Y:S01]  /*b990*/  LOP3.LUT R76, R102, 0xff, RZ, 0xc0, !PT ;  /* 0x000000ff664c7812 */ /* 0x000fe200078ec0ff */
[C---:B------:R-:W-:Y:S03]  /*b9a0*/  HMMA.16816.F32 R52, R72.reuse, R78, R52 ;  /* 0x0000004e4834723c */ /* 0x040fe60000001834 */
[----:B------:R-:W-:Y:S02]  /*b9b0*/  ISETP.GE.U32.AND P0, PT, R163, R76, PT ;  /* 0x0000004ca300720c */ /* 0x000fe40003f06070 */
[----:B------:R-:W1:Y:S03]  /*b9c0*/  LDSM.16.MT88.4 R76, [R86+0x8000] ;  /* 0x00800000564c783b */ /* 0x000e660000004200 */
[C---:B------:R-:W-:Y:S07]  /*b9d0*/  HMMA.16816.F32 R56, R72.reuse, R80, R56 ;  /* 0x000000504838723c */ /* 0x040fee0000001838 */
[----:B------:R-:W-:Y:S01]  /*b9e0*/  SHF.R.U32.HI R81, RZ, 0x8, R90 ;  /* 0x00000008ff517819 */ /* 0x000fe2000001165a */
[C---:B------:R-:W-:Y:S01]  /*b9f0*/  HMMA.16816.F32 R60, R72.reuse, R82, R60 ;  /* 0x00000052483c723c */ /* 0x040fe2000000183c */
[----:B------:R-:W-:Y:S04]  /*ba00*/  SHF.R.U32.HI R80, RZ, 0x10, R102 ;  /* 0x00000010ff507819 */ /* 0x000fe80000011666 */
[----:B------:R-:W-:Y:S02]  /*ba10*/  LOP3.LUT R80, R80, 0xff, RZ, 0xc0, !PT ;  /* 0x000000ff50507812 */ /* 0x000fe400078ec0ff */
[----:B------:R-:W-:Y:S02]  /*ba20*/  LOP3.LUT R82, R91, 0xff, RZ, 0xc0, !PT ;  /* 0x000000ff5b527812 */ /* 0x000fe400078ec0ff */
[----:B------:R-:W-:Y:S02]  /*ba30*/  PRMT R91, R84, 0x5410, R81 ;  /* 0x00005410545b7816 */ /* 0x000fe40000000051 */
[----:B------:R-:W-:Y:S02]  /*ba40*/  ISETP.GE.U32.AND P1, PT, R163, R80, PT ;  /* 0x00000050a300720c */ /* 0x000fe40003f26070 */
[----:B------:R-:W-:Y:S02]  /*ba50*/  PRMT R201, R82, 0x5410, R201 ;  /* 0x0000541052c97816 */ /* 0x000fe400000000c9 */
[C---:B------:R-:W-:Y:S02]  /*ba60*/  LOP3.LUT R80, R23.reuse, 0xffff, RZ, 0xc0, !PT ;  /* 0x0000ffff17507812 */ /* 0x040fe400078ec0ff */
[----:B------:R-:W-:Y:S01]  /*ba70*/  F2FP.PACK_AB R84, R120, R127 ;  /* 0x0000007f7854723e */ /* 0x000fe200000000ff */
[--C-:B------:R-:W-:Y:S01]  /*ba80*/  HSET2.LE.AND R88, R201, R178.reuse, PT ;  /* 0x000000b2c9587233 */ /* 0x100fe20003803000 */
[----:B------:R-:W-:Y:S01]  /*ba90*/  SHF.R.U32.HI R80, RZ, 0x8, R80 ;  /* 0x00000008ff507819 */ /* 0x000fe20000011650 */
[----:B------:R-:W-:Y:S01]  /*baa0*/  MUFU.EX2 R127, R115 ;  /* 0x00000073007f7308 */ /* 0x000fe20000000800 */
[----:B------:R-:W-:Y:S01]  /*bab0*/  SHF.R.U32.HI R201, RZ, 0x18, R202 ;  /* 0x00000018ffc97819 */ /* 0x000fe200000116ca */
[----:B------:R-:W-:Y:S02]  /*bac0*/  @!P2 HADD2 R156, -R84.H0_H0, -RZ.H0_H0 ;  /* 0xa00000ff549ca230 */ /* 0x000fe40000000900 */
[----:B------:R-:W-:Y:S01]  /*bad0*/  @!P1 HADD2 R150, -R112.H0_H0, -RZ.H0_H0 ;  /* 0xa00000ff70969230 */ /* 0x000fe20000000900 */
[----:B------:R-:W-:Y:S01]  /*bae0*/  PRMT R201, R92, 0x5410, R201 ;  /* 0x000054105cc97816 */ /* 0x000fe200000000c9 */
[C---:B-1----:R-:W-:Y:S08]  /*baf0*/  HMMA.16816.F32 R64, R72.reuse, R76, R64 ;  /* 0x0000004c4840723c */ /* 0x042ff00000001840 */
[----:B------:R-:W-:Y:S01]  /*bb00*/  HMMA.16816.F32 R68, R72, R78, R68 ;  /* 0x0000004e4844723c */ /* 0x000fe20000001844 */
[----:B------:R-:W1:Y:S06]  /*bb10*/  LDSM.16.MT88.4 R76, [R116+0x6400] ;  /* 0x00640000744c783b */ /* 0x000e6c0000004200 */
[--C-:B------:R-:W-:Y:S02]  /*bb20*/  SHF.R.U32.HI R75, RZ, 0x10, R23.reuse ;  /* 0x00000010ff4b7819 */ /* 0x100fe40000011617 */
[----:B------:R-:W-:Y:S03]  /*bb30*/  LOP3.LUT R73, R23, 0xff, RZ, 0xc0, !PT ;  /* 0x000000ff17497812 */ /* 0x000fe600078ec0ff */
[--C-:B------:R-:W-:Y:S02]  /*bb40*/  SHF.R.U32.HI R72, RZ, 0x18, R23.reuse ;  /* 0x00000018ff487819 */ /* 0x100fe40000011617 */
[----:B------:R-:W-:Y:S02]  /*bb50*/  LOP3.LUT R75, R75, 0xff, RZ, 0xc0, !PT ;  /* 0x000000ff4b4b7812 */ /* 0x000fe400078ec0ff */
[----:B------:R-:W-:Y:S02]  /*bb60*/  LOP3.LUT R74, R102, 0xffff, RZ, 0xc0, !PT ;  /* 0x0000ffff664a7812 */ /* 0x000fe400078ec0ff */
[----:B------:R-:W-:Y:S02]  /*bb70*/  PRMT R73, R73, 0x5410, R80 ;  /* 0x0000541049497816 */ /* 0x000fe40000000050 */
[----:B------:R-:W-:Y:S01]  /*bb80*/  PRMT R75, R75, 0x5410, R72 ;  /* 0x000054104b4b7816 */ /* 0x000fe20000000048 */
[----:B------:R-:W2:Y:S01]  /*bb90*/  LDSM.16.MT88.4 R80, [R86+0x6400] ;  /* 0x006400005650783b */ /* 0x000ea20000004200 */
[----:B------:R-:W-:Y:S01]  /*bba0*/  SHF.R.U32.HI R72, RZ, 0x8, R74 ;  /* 0x00000008ff487819 */ /* 0x000fe2000001164a */
[--C-:B------:R-:W-:Y:S01]  /*bbb0*/  HSET2.LE.AND R73, R73, R178.reuse, PT ;  /* 0x000000b249497233 */ /* 0x100fe20003803000 */
[----:B------:R-:W-:Y:S01]  /*bbc0*/  PRMT R23, R84, 0x7632, R23 ;  /* 0x0000763254177816 */ /* 0x000fe20000000017 */
[--C-:B------:R-:W-:Y:S01]  /*bbd0*/  HSET2.LE.AND R74, R75, R178.reuse, PT ;  /* 0x000000b24b4a7233 */ /* 0x100fe20003803000 */
[----:B------:R-:W-:Y:S02]  /*bbe0*/  LOP3.LUT R72, R72, 0xffff, RZ, 0xc0, !PT ;  /* 0x0000ffff48487812 */ /* 0x000fe400078ec0ff */
[----:B------:R-:W-:Y:S01]  /*bbf0*/  PRMT R75, R84, 0x5410, R23 ;  /* 0x00005410544b7816 */ /* 0x000fe20000000017 */
[----:B------:R-:W-:Y:S01]  /*bc00*/  @!P6 HADD2 R153, -R23.H0_H0, -RZ.H0_H0 ;  /* 0xa00000ff1799e230 */ /* 0x000fe20000000900 */
[----:B------:R-:W-:Y:S02]  /*bc10*/  @!P2 PRMT R84, R156, 0x5410, RZ ;  /* 0x000054109c54a816 */ /* 0x000fe400000000ff */
[----:B------:R-:W-:Y:S02]  /*bc20*/  ISETP.GE.U32.AND P2, PT, R163, R72, PT ;  /* 0x00000048a300720c */ /* 0x000fe40003f46070 */
[----:B------:R-:W-:Y:S01]  /*bc30*/  LOP3.LUT R72, R73, R22, RZ, 0xc0, !PT ;  /* 0x0000001649487212 */ /* 0x000fe200078ec0ff */
[----:B------:R-:W-:Y:S01]  /*bc40*/  STG.E.U16 [R190.64+0x30], R84 ;  /* 0x00003054be007986 */ /* 0x000fe2000c10151a */
[----:B------:R-:W-:Y:S01]  /*bc50*/  LOP3.LUT R73, R74, R19, RZ, 0xc0, !PT ;  /* 0x000000134a497212 */ /* 0x000fe200078ec0ff */
[--C-:B------:R-:W-:Y:S01]  /*bc60*/  HSET2.LE.AND R74, R91, R178.reuse, PT ;  /* 0x000000b25b4a7233 */ /* 0x100fe20003803000 */
[----:B------:R-:W-:Y:S02]  /*bc70*/  LOP3.LUT R75, R88, R75, RZ, 0xc0, !PT ;  /* 0x0000004b584b7212 */ /* 0x000fe400078ec0ff */
[----:B------:R-:W-:Y:S01]  /*bc80*/  F2FP.PACK_AB R22, R125, R130 ;  /* 0x000000827d16723e */ /* 0x000fe200000000ff */
[----:B------:R-:W-:Y:S01]  /*bc90*/  FADD.FTZ R130, R130, R193 ;  /* 0x000000c182827221 */ /* 0x000fe20000010000 */
[----:B------:R-:W-:Y:S01]  /*bca0*/  LOP3.LUT R74, R74, R89, RZ, 0xc0, !PT ;  /* 0x000000594a4a7212 */ /* 0x000fe200078ec0ff */
[----:B------:R-:W-:Y:S01]  /*bcb0*/  MUFU.EX2 R193, R123 ;  /* 0x0000007b00c17308 */ /* 0x000fe20000000800 */
[----:B------:R-:W3:Y:S01]  /*bcc0*/  LDSM.16.MT88.4 R88, [R116+0x7400] ;  /* 0x007400007458783b */ /* 0x000ee20000004200 */
[----:B------:R-:W-:Y:S01]  /*bcd0*/  @!P6 PRMT R23, R153, 0x5410, RZ ;  /* 0x000054109917e816 */ /* 0x000fe200000000ff */
[----:B------:R-:W-:Y:S01]  /*bce0*/  @!P0 HADD2 R152, -R22.H0_H0, -RZ.H0_H0 ;  /* 0xa00000ff16988230 */ /* 0x000fe20000000900 */
[----:B------:R-:W-:Y:S01]  /*bcf0*/  PRMT R19, R22, 0x7632, R19 ;  /* 0x0000763216137816 */ /* 0x000fe20000000013 */
[----:B------:R-:W-:Y:S01]  /*bd00*/  FADD.FTZ R130, R125, R130 ;  /* 0x000000827d827221 */ /* 0x000fe20000010000 */
[C---:B-1----:R-:W-:Y:S01]  /*bd10*/  HMMA.16816.F32 R24, R72.reuse, R76, R24 ;  /* 0x0000004c4818723c */ /* 0x042fe20000001818 */
[----:B------:R-:W-:Y:S02]  /*bd20*/  ISETP.GE.U32.AND P6, PT, R163, R192, PT ;  /* 0x000000c0a300720c */ /* 0x000fe40003fc6070 */
[----:B------:R-:W-:Y:S01]  /*bd30*/  STG.E.U16 [R190.64+0x32], R23 ;  /* 0x00003217be007986 */ /* 0x000fe2000c10151a */
[----:B------:R-:W-:Y:S01]  /*bd40*/  @!P2 HADD2 R151, -R19.H0_H0, -RZ.H0_H0 ;  /* 0xa00000ff1397a230 */ /* 0x000fe20000000900 */
[----:B------:R1:W4:Y:S02]  /*bd50*/  MUFU.EX2 R192, R103 ;  /* 0x0000006700c07308 */ /* 0x0003240000000800 */
[----:B------:R-:W-:Y:S01]  /*bd60*/  SHF.R.U32.HI R76, RZ, 0x10, R202 ;  /* 0x00000010ff4c7819 */ /* 0x000fe200000116ca */
[C---:B------:R-:W-:Y:S01]  /*bd70*/  HMMA.16816.F32 R28, R72.reuse, R78, R28 ;  /* 0x0000004e481c723c */ /* 0x040fe2000000181c */
[C-C-:B------:R-:W-:Y:S03]  /*bd80*/  LOP3.LUT R202, R197.reuse, UR18, R126.reuse, 0x96, !PT ;  /* 0x00000012c5ca7c12 */ /* 0x140fe6000f8e967e */
[----:B------:R-:W-:Y:S02]  /*bd90*/  LOP3.LUT R76, R76, 0xff, RZ, 0xc0, !PT ;  /* 0x000000ff4c4c7812 */ /* 0x000fe400078ec0ff */
[----:B------:R-:W-:Y:S02]  /*bda0*/  LOP3.LUT R126, R197, UR18, R126, 0x96, !PT ;  /* 0x00000012c57e7c12 */ /* 0x000fe4000f8e967e */
[C---:B--2---:R-:W-:Y:S01]  /*bdb0*/  HMMA.16816.F32 R32, R72.reuse, R80, R32 ;  /* 0x000000504820723c */ /* 0x044fe20000001820 */
[----:B------:R-:W-:Y:S03]  /*bdc0*/  SHF.R.U32.HI R78, RZ, 0x18, R102 ;  /* 0x00000018ff4e7819 */ /* 0x000fe60000011666 */
[----:B------:R-:W-:Y:S02]  /*bdd0*/  PRMT R102, R22, 0x5410, R19 ;  /* 0x0000541016667816 */ /* 0x000fe40000000013 */
[----:B------:R-:W-:Y:S02]  /*bde0*/  @!P0 PRMT R22, R152, 0x5410, RZ ;  /* 0x0000541098168816 */ /* 0x000fe400000000ff */
[C---:B------:R-:W-:Y:S01]  /*bdf0*/  HMMA.16816.F32 R36, R72.reuse, R82, R36 ;  /* 0x000000524824723c */ /* 0x040fe20000001824 */
[----:B------:R-:W-:Y:S01]  /*be00*/  ISETP.GE.U32.AND P0, PT, R163, R78, PT ;  /* 0x0000004ea300720c */ /* 0x000fe20003f06070 */
[----:B------:R-:W-:Y:S02]  /*be10*/  LDSM.16.MT88.4 R80, [R116+0x8400] ;  /* 0x008400007450783b */ /* 0x000fe40000004200 */
[----:B------:R-:W-:Y:S02]  /*be20*/  @!P2 PRMT R19, R151, 0x5410, RZ ;  /* 0x000054109713a816 */ /* 0x000fe400000000ff */
[C---:B------:R-:W-:Y:S02]  /*be30*/  ISETP.GE.U32.AND P2, PT, R163.reuse, R76, PT ;  /* 0x0000004ca300720c */ /* 0x040fe40003f46070 */
[----:B-1----:R-:W-:Y:S02]  /*be40*/  PRMT R103, R112, 0x5410, R113 ;  /* 0x0000541070677816 */ /* 0x002fe40000000071 */
[----:B------:R-:W1:Y:S01]  /*be50*/  LDSM.16.MT88.4 R76, [R86+0x7400] ;  /* 0x00740000564c783b */ /* 0x000e620000004200 */
[C---:B---3--:R-:W-:Y:S01]  /*be60*/  HMMA.16816.F32 R40, R72.reuse, R88, R40 ;  /* 0x000000584828723c */ /* 0x048fe20000001828 */
[----:B------:R-:W-:Y:S02]  /*be70*/  @!P1 PRMT R112, R150, 0x5410, RZ ;  /* 0x0000541096709816 */ /* 0x000fe400000000ff */
[----:B------:R-:W-:Y:S01]  /*be80*/  @!P0 HADD2 R145, -R113.H0_H0, -RZ.H0_H0 ;  /* 0xa00000ff71918230 */ /* 0x000fe20000000900 */
[----:B------:R-:W-:Y:S02]  /*be90*/  ISETP.GE.U32.AND P1, PT, R163, R128, PT ;  /* 0x00000080a300720c */ /* 0x000fe40003f26070 */
[----:B----4-:R-:W-:Y:S01]  /*bea0*/  F2FP.PACK_AB R115, R192, R127 ;  /* 0x0000007fc073723e */ /* 0x010fe200000000ff */
[----:B------:R-:W-:Y:S01]  /*beb0*/  STG.E.U16 [R188.64+0x40], R22 ;  /* 0x00004016bc007986 */ /* 0x000fe2000c10151a */
[C---:B------:R-:W-:Y:S01]  /*bec0*/  HMMA.16816.F32 R44, R72.reuse, R90, R44 ;  /* 0x0000005a482c723c */ /* 0x040fe2000000182c */
[----:B------:R-:W-:Y:S01]  /*bed0*/  LOP3.LUT R88, R204, 0xffff, RZ, 0xc0, !PT ;  /* 0x0000ffffcc587812 */ /* 0x000fe200078ec0ff */
[----:B------:R-:W2:Y:S01]  /*bee0*/  MUFU.EX2 R128, R124 ;  /* 0x0000007c00807308 */ /* 0x000ea20000000800 */
[----:B------:R-:W-:Y:S01]  /*bef0*/  STG.E.U16 [R188.64+0x42], R19 ;  /* 0x00004213bc007986 */ /* 0x000fe2000c10151a */
[----:B------:R-:W-:Y:S01]  /*bf00*/  @!P0 PRMT R113, R145, 0x5410, RZ ;  /* 0x0000541091718816 */ /* 0x000fe200000000ff */
[----:B------:R-:W-:Y:S01]  /*bf10*/  @!P6 HADD2 R144, -R115.H0_H0, -RZ.H0_H0 ;  /* 0xa00000ff7390e230 */ /* 0x000fe20000000900 */
[----:B------:R-:W-:Y:S01]  /*bf20*/  SHF.R.U32.HI R88, RZ, 0x8, R88 ;  /* 0x00000008ff587819 */ /* 0x000fe20000011658 */
[----:B------:R-:W-:Y:S01]  /*bf30*/  STG.E.U16 [R190.64+0x40], R112 ;  /* 0x00004070be007986 */ /* 0x000fe2000c10151a */
[----:B------:R-:W-:Y:S03]  /*bf40*/  ISETP.GE.U32.AND P0, PT, R163, R94, PT ;  /* 0x0000005ea300720c */ /* 0x000fe60003f06070 */
[----:B------:R-:W-:Y:S01]  /*bf50*/  STG.E.U16 [R190.64+0x42], R113 ;  /* 0x00004271be007986 */ /* 0x000fe2000c10151a */
[----:B------:R-:W-:Y:S03]  /*bf60*/  PRMT R121, R121, 0x5410, R88 ;  /* 0x0000541079797816 */ /* 0x000fe60000000058 */
[----:B------:R-:W3:Y:S01]  /*bf70*/  LDSM.16.MT88.4 R88, [R86+0x8400] ;  /* 0x008400005658783b */ /* 0x000ee20000004200 */
[----:B--2---:R-:W-:Y:S01]  /*bf80*/  F2FP.PACK_AB R122, R195, R128 ;  /* 0x00000080c37a723e */ /* 0x004fe200000000ff */
[C---:B-1----:R-:W-:Y:S04]  /*bf90*/  HMMA.16816.F32 R48, R72.reuse, R76, R48 ;  /* 0x0000004c4830723c */ /* 0x042fe80000001830 */
[----:B------:R-:W-:Y:S03]  /*bfa0*/  @!P2 HADD2 R138, -R122.H0_H0, -RZ.H0_H0 ;  /* 0xa00000ff7a8aa230 */ /* 0x000fe60000000900 */
[----:B------:R-:W-:Y:S01]  /*bfb0*/  SHF.R.U32.HI R76, RZ, 0x10, R204 ;  /* 0x00000010ff4c7819 */ /* 0x000fe200000116cc */
[C---:B------:R-:W-:Y:S01]  /*bfc0*/  HMMA.16816.F32 R52, R72.reuse, R78, R52 ;  /* 0x0000004e4834723c */ /* 0x040fe20000001834 */
[----:B------:R-:W-:Y:S03]  /*bfd0*/  FADD.FTZ R77, R120, R95 ;  /* 0x0000005f784d7221 */ /* 0x000fe60000010000 */
[----:B------:R-:W-:Y:S01]  /*bfe0*/  LOP3.LUT R76, R76, 0xff, RZ, 0xc0, !PT ;  /* 0x000000ff4c4c7812 */ /* 0x000fe200078ec0ff */
[----:B------:R-:W-:Y:S01]  /*bff0*/  FADD.FTZ R124, R194, R77 ;  /* 0x0000004dc27c7221 */ /* 0x000fe20000010000 */
[C---:B------:R-:W-:Y:S01]  /*c000*/  PRMT R120, R115.reuse, 0x7632, R120 ;  /* 0x0000763273787816 */ /* 0x040fe20000000078 */
[----:B------:R-:W1:Y:S01]  /*c010*/  MUFU.EX2 R194, R110 ;  /* 0x0000006e00c27308 */ /* 0x000e620000000800 */
[C---:B------:R-:W-:Y:S01]  /*c020*/  HMMA.16816.F32 R56, R72.reuse, R80, R56 ;  /* 0x000000504838723c */ /* 0x040fe20000001838 */
[----:B------:R-:W-:Y:S02]  /*c030*/  PRMT R79, R76, 0x5410, R93 ;  /* 0x000054104c4f7816 */ /* 0x000fe4000000005d */
[----:B------:R-:W2:Y:S01]  /*c040*/  LDSM.16.MT88.4 R92, [R116+0x6800] ;  /* 0x00680000745c783b */ /* 0x000ea20000004200 */
[----:B------:R-:W-:Y:S01]  /*c050*/  PRMT R78, R115, 0x5410, R120 ;  /* 0x00005410734e7816 */ /* 0x000fe20000000078 */
[--C-:B------:R-:W-:Y:S01]  /*c060*/  HSET2.LE.AND R77, R121, R178.reuse, PT ;  /* 0x000000b2794d7233 */ /* 0x100fe20003803000 */
[----:B------:R-:W-:Y:S01]  /*c070*/  @!P6 PRMT R115, R144, 0x5410, RZ ;  /* 0x000054109073e816 */ /* 0x000fe200000000ff */
[--C-:B------:R-:W-:Y:S01]  /*c080*/  HSET2.LE.AND R100, R79, R178.reuse, PT ;  /* 0x000000b24f647233 */ /* 0x100fe20003803000 */
[C---:B------:R-:W-:Y:S01]  /*c090*/  HMMA.16816.F32 R60, R72.reuse, R82, R60 ;  /* 0x00000052483c723c */ /* 0x040fe2000000183c */
[----:B------:R-:W-:Y:S02]  /*c0a0*/  PRMT R121, R122, 0x7632, R121 ;  /* 0x000076327a797816 */ /* 0x000fe40000000079 */
[----:B------:R-:W4:Y:S01]  /*c0b0*/  LDSM.16.MT88.4 R80, [R86+0x6800] ;  /* 0x006800005650783b */ /* 0x000f220000004200 */
[----:B------:R-:W-:Y:S01]  /*c0c0*/  @!P0 HADD2 R139, -R120.H0_H0, -RZ.H0_H0 ;  /* 0xa00000ff788b8230 */ /* 0x000fe20000000900 */
[----:B------:R-:W-:Y:S01]  /*c0d0*/  LOP3.LUT R76, R202, 0xff, RZ, 0xc0, !PT ;  /* 0x000000ffca4c7812 */ /* 0x000fe200078ec0ff */
[----:B------:R-:W-:Y:S01]  /*c0e0*/  @!P1 HADD2 R147, -R121.H0_H0, -RZ.H0_H0 ;  /* 0xa00000ff79939230 */ /* 0x000fe20000000900 */
[----:B------:R-:W-:Y:S01]  /*c0f0*/  FADD.FTZ R129, R129, R124 ;  /* 0x0000007c81817221 */ /* 0x000fe20000010000 */
[C---:B---3--:R-:W-:Y:S01]  /*c100*/  HMMA.16816.F32 R64, R72.reuse, R88, R64 ;  /* 0x000000584840723c */ /* 0x048fe20000001840 */
[--C-:B------:R-:W-:Y:S01]  /*c110*/  HSET2.LE.AND R79, R199, R178.reuse, PT ;  /* 0x000000b2c74f7233 */ /* 0x100fe20003803000 */
[----:B------:R-:W-:Y:S01]  /*c120*/  ISETP.GE.U32.AND P6, PT, R163, R76, PT ;  /* 0x0000004ca300720c */ /* 0x000fe20003fc6070 */
[----:B------:R-:W-:Y:S01]  /*c130*/  STG.E.U16 [R188.64+0x50], R115 ;  /* 0x00005073bc007986 */ /* 0x000fe2000c10151a */
[----:B------:R-:W-:Y:S01]  /*c140*/  SHF.R.U32.HI R76, RZ, 0x10, R202 ;  /* 0x00000010ff4c7819 */ /* 0x000fe200000116ca */
[----:B------:R-:W3:Y:S01]  /*c150*/  MUFU.EX2 R199, R111 ;  /* 0x0000006f00c77308 */ /* 0x000ee20000000800 */
[----:B------:R-:W-:Y:S01]  /*c160*/  LOP3.LUT R78, R79, R78, RZ, 0xc0, !PT ;  /* 0x0000004e4f4e7212 */ /* 0x000fe200078ec0ff */
[--C-:B------:R-:W-:Y:S01]  /*c170*/  HSET2.LE.AND R88, R201, R178.reuse, PT ;  /* 0x000000b2c9587233 */ /* 0x100fe20003803000 */
[----:B------:R-:W-:Y:S01]  /*c180*/  HMMA.16816.F32 R68, R72, R90, R68 ;  /* 0x0000005a4844723c */ /* 0x000fe20000001844 */
[----:B------:R-:W-:Y:S01]  /*c190*/  LOP3.LUT R76, R76, 0xff, RZ, 0xc0, !PT ;  /* 0x000000ff4c4c7812 */ /* 0x000fe200078ec0ff */
[----:B------:R-:W5:Y:S02]  /*c1a0*/  LDSM.16.MT88.4 R72, [R116+0x7800] ;  /* 0x007800007448783b */ /* 0x000f640000004200 */
[----:B------:R-:W-:Y:S01]  /*c1b0*/  PRMT R79, R122, 0x5410, R121 ;  /* 0x000054107a4f7816 */ /* 0x000fe20000000079 */
[----:B------:R-:W-:Y:S01]  /*c1c0*/  FADD.FTZ R204, R128, R129 ;  /* 0x0000008180cc7221 */ /* 0x000fe20000010000 */
[----:B------:R-:W-:Y:S01]  /*c1d0*/  @!P0 PRMT R120, R139, 0x5410, RZ ;  /* 0x000054108b788816 */ /* 0x000fe200000000ff */
[----:B------:R3:W3:Y:S01]  /*c1e0*/  MUFU.EX2 R201, R104 ;  /* 0x0000006800c97308 */ /* 0x0006e20000000800 */
[----:B------:R-:W-:Y:S01]  /*c1f0*/  ISETP.GE.U32.AND P0, PT, R163, R76, PT ;  /* 0x0000004ca300720c */ /* 0x000fe20003f06070 */
[----:B------:R-:W-:Y:S02]  /*c200*/  FADD.FTZ R204, R195, R204 ;  /* 0x000000ccc3cc7221 */ /* 0x000fe40000010000 */
[----:B------:R-:W-:Y:S01]  /*c210*/  STG.E.U16 [R188.64+0x52], R120 ;  /* 0x00005278bc007986 */ /* 0x000fe2000c10151a */
[----:B------:R-:W-:Y:S02]  /*c220*/  LOP3.LUT R76, R77, R102, RZ, 0xc0, !PT ;  /* 0x000000664d4c7212 */ /* 0x000fe400078ec0ff */
[----:B------:R-:W-:Y:S02]  /*c230*/  LOP3.LUT R77, R100, R103, RZ, 0xc0, !PT ;  /* 0x00000067644d7212 */ /* 0x000fe400078ec0ff */
[----:B------:R-:W-:Y:S01]  /*c240*/  LOP3.LUT R79, R88, R79, RZ, 0xc0, !PT ;  /* 0x0000004f584f7212 */ /* 0x000fe200078ec0ff */
[----:B------:R-:W-:Y:S01]  /*c250*/  LDSM.16.MT88.4 R100, [R116+0x7c00] ;  /* 0x007c00007464783b */ /* 0x000fe20000004200 */
[----:B------:R-:W-:Y:S02]  /*c260*/  LOP3.LUT R88, R202, 0xffff, RZ, 0xc0, !PT ;  /* 0x0000ffffca587812 */ /* 0x000fe400078ec0ff */
[----:B------:R-:W-:Y:S02]  /*c270*/  @!P2 PRMT R122, R138, 0x5410, RZ ;  /* 0x000054108a7aa816 */ /* 0x000fe400000000ff */
[----:B------:R-:W-:Y:S01]  /*c280*/  @!P1 PRMT R121, R147, 0x5410, RZ ;  /* 0x0000541093799816 */ /* 0x000fe200000000ff */
[C---:B--2---:R-:W-:Y:S01]  /*c290*/  HMMA.16816.F32 R24, R76.reuse, R92, R24 ;  /* 0x0000005c4c18723c */ /* 0x044fe20000001818 */
[----:B------:R-:W-:Y:S01]  /*c2a0*/  SHF.R.U32.HI R88, RZ, 0x8, R88 ;  /* 0x00000008ff587819 */ /* 0x000fe20000011658 */
[----:B------:R-:W-:Y:S01]  /*c2b0*/  STG.E.U16 [R190.64+0x50], R122 ;  /* 0x0000507abe007986 */ /* 0x000fe2000c10151a */
[----:B-1----:R-:W-:Y:S02]  /*c2c0*/  F2FP.PACK_AB R124, R194, R193 ;  /* 0x000000c1c27c723e */ /* 0x002fe400000000ff */
[----:B------:R-:W-:Y:S01]  /*c2d0*/  LOP3.LUT R88, R88, 0xffff, RZ, 0xc0, !PT ;  /* 0x0000ffff58587812 */ /* 0x000fe200078ec0ff */
[----:B------:R-:W-:Y:S01]  /*c2e0*/  STG.E.U16 [R190.64+0x52], R121 ;  /* 0x00005279be007986 */ /* 0x000fe2000c10151a */
[----:B------:R-:W-:Y:S01]  /*c2f0*/  PRMT R123, R124, 0x7632, R123 ;  /* 0x000076327c7b7816 */ /* 0x000fe2000000007b */
[C---:B------:R-:W-:Y:S01]  /*c300*/  HMMA.16816.F32 R28, R76.reuse, R94, R28 ;  /* 0x0000005e4c1c723c */ /* 0x040fe2000000181c */
[C---:B------:R-:W-:Y:S03]  /*c310*/  ISETP.GE.U32.AND P2, PT, R163.reuse, R88, PT ;  /* 0x00000058a300720c */ /* 0x040fe60003f46070 */
[----:B------:R-:W-:Y:S01]  /*c320*/  LOP3.LUT R88, R196, 0xff, RZ, 0xc0, !PT ;  /* 0x000000ffc4587812 */ /* 0x000fe200078ec0ff */
[----:B------:R-:W-:Y:S01]  /*c330*/  @!P6 HADD2 R149, -R124.H0_H0, -RZ.H0_H0 ;  /* 0xa00000ff7c95e230 */ /* 0x000fe20000000900 */
[----:B---3--:R-:W-:Y:S02]  /*c340*/  PRMT R104, R124, 0x5410, R123 ;  /* 0x000054107c687816 */ /* 0x008fe4000000007b */
[C---:B----4-:R-:W-:Y:S01]  /*c350*/  HMMA.16816.F32 R32, R76.reuse, R80, R32 ;  /* 0x000000504c20723c */ /* 0x050fe20000001820 */
[----:B------:R-:W-:Y:S02]  /*c360*/  ISETP.GE.U32.AND P1, PT, R163, R88, PT ;  /* 0x00000058a300720c */ /* 0x000fe40003f26070 */
[----:B------:R-:W1:Y:S01]  /*c370*/  LDSM.16.MT88.4 R88, [R86+0x7800] ;  /* 0x007800005658783b */ /* 0x000e620000004200 */
[----:B------:R-:W-:Y:S02]  /*c380*/  SHF.R.U32.HI R202, RZ, 0x18, R202 ;  /* 0x00000018ffca7819 */ /* 0x000fe400000116ca */
[----:B------:R-:W-:Y:S01]  /*c390*/  @!P6 PRMT R124, R149, 0x5410, RZ ;  /* 0x00005410957ce816 */ /* 0x000fe200000000ff */
[----:B------:R-:W-:Y:S01]  /*c3a0*/  @!P2 HADD2 R148, -R123.H0_H0, -RZ.H0_H0 ;  /* 0xa00000ff7b94a230 */ /* 0x000fe20000000900 */
[C---:B------:R-:W-:Y:S01]  /*c3b0*/  HMMA.16816.F32 R36, R76.reuse, R82, R36 ;  /* 0x000000524c24723c */ /* 0x040fe20000001824 */
[----:B------:R-:W-:Y:S02]  /*c3c0*/  ISETP.GE.U32.AND P6, PT, R163, R202, PT ;  /* 0x000000caa300720c */ /* 0x000fe40003fc6070 */
[----:B------:R2:W3:Y:S01]  /*c3d0*/  MUFU.EX2 R202, R107 ;  /* 0x0000006b00ca7308 */ /* 0x0004e20000000800 */
[C---:B------:R-:W-:Y:S01]  /*c3e0*/  LOP3.LUT R92, R196.reuse, 0xffff, RZ, 0xc0, !PT ;  /* 0x0000ffffc45c7812 */ /* 0x040fe200078ec0ff */
[----:B------:R-:W-:Y:S01]  /*c3f0*/  STG.E.U16 [R188.64+0x60], R124 ;  /* 0x0000607cbc007986 */ /* 0x000fe2000c10151a */
[----:B------:R-:W-:Y:S02]  /*c400*/  LOP3.LUT R81, R196, 0xff, RZ, 0xc0, !PT ;  /* 0x000000ffc4517812 */ /* 0x000fe400078ec0ff */
[C---:B-----5:R-:W-:Y:S01]  /*c410*/  HMMA.16816.F32 R40, R76.reuse, R72, R40 ;  /* 0x000000484c28723c */ /* 0x060fe20000001828 */
[----:B------:R-:W-:Y:S03]  /*c420*/  SHF.R.U32.HI R80, RZ, 0x18, R196 ;  /* 0x00000018ff507819 */ /* 0x000fe600000116c4 */
[----:B------:R-:W-:Y:S02]  /*c430*/  SHF.R.U32.HI R92, RZ, 0x8, R92 ;  /* 0x00000008ff5c7819 */ /* 0x000fe4000001165c */
[----:B------:R-:W-:Y:S02]  /*c440*/  PRMT R205, R205, 0x5410, R80 ;  /* 0x00005410cdcd7816 */ /* 0x000fe40000000050 */
[C---:B------:R-:W-:Y:S01]  /*c450*/  HMMA.16816.F32 R44, R76.reuse, R74, R44 ;  /* 0x0000004a4c2c723c */ /* 0x040fe2000000182c */
[----:B------:R-:W-:Y:S02]  /*c460*/  PRMT R109, R81, 0x5410, R92 ;  /* 0x00005410516d7816 */ /* 0x000fe4000000005c */
[----:B------:R-:W4:Y:S01]  /*c470*/  LDSM.16.MT88.4 R80, [R116+0x8800] ;  /* 0x008800007450783b */ /* 0x000f220000004200 */
[C---:B------:R-:W-:Y:S02]  /*c480*/  LOP3.LUT R72, R126.reuse, 0xffff, RZ, 0xc0, !PT ;  /* 0x0000ffff7e487812 */ /* 0x040fe400078ec0ff */
[----:B------:R-:W-:Y:S02]  /*c490*/  LOP3.LUT R73, R126, 0xff, RZ, 0xc0, !PT ;  /* 0x000000ff7e497812 */ /* 0x000fe400078ec0ff */
[----:B------:R-:W-:Y:S04]  /*c4a0*/  SHF.R.U32.HI R72, RZ, 0x8, R72 ;  /* 0x00000008ff487819 */ /* 0x000fe80000011648 */
[----:B--2---:R-:W-:Y:S02]  /*c4b0*/  PRMT R107, R73, 0x5410, R72 ;  /* 0x00005410496b7816 */ /* 0x004fe40000000048 */
[----:B------:R-:W2:Y:S01]  /*c4c0*/  LDSM.16.MT88.4 R72, [R86+0x8800] ;  /* 0x008800005648783b */ /* 0x000ea20000004200 */
[----:B------:R-:W-:Y:S02]  /*c4d0*/  @!P2 PRMT R123, R148, 0x5410, RZ ;  /* 0x00005410947ba816 */ /* 0x000fe400000000ff */
[----:B------:R-:W-:Y:S01]  /*c4e0*/  SHF.R.U32.HI R92, RZ, 0x10, R196 ;  /* 0x00000010ff5c7819 */ /* 0x000fe200000116c4 */
[C---:B-1----:R-:W-:Y:S01]  /*c4f0*/  HMMA.16816.F32 R48, R76.reuse, R88, R48 ;  /* 0x000000584c30723c */ /* 0x042fe20000001830 */
[----:B------:R-:W-:Y:S01]  /*c500*/  F2FP.PACK_AB R125, R198, R199 ;  /* 0x000000c7c67d723e */ /* 0x000fe200000000ff */
[----:B------:R-:W-:Y:S01]  /*c510*/  FADD.FTZ R199, R199, R204 ;  /* 0x000000ccc7c77221 */ /* 0x000fe20000010000 */
[----:B------:R-:W-:Y:S01]  /*c520*/  LOP3.LUT R92, R92, 0xff, RZ, 0xc0, !PT ;  /* 0x000000ff5c5c7812 */ /* 0x000fe200078ec0ff */
[----:B------:R-:W-:Y:S01]  /*c530*/  STG.E.U16 [R188.64+0x62], R123 ;  /* 0x0000627bbc007986 */ /* 0x000fe2000c10151a */
[----:B------:R-:W-:Y:S01]  /*c540*/  F2FP.PACK_AB R128, R201, R200 ;  /* 0x000000c8c980723e */ /* 0x000fe200000000ff */
[----:B------:R-:W-:Y:S01]  /*c550*/  @!P0 HADD2 R137, -R125.H0_H0, -RZ.H0_H0 ;  /* 0xa00000ff7d898230 */ /* 0x000fe20000000900 */
[----:B------:R-:W-:Y:S01]  /*c560*/  ISETP.GE.U32.AND P2, PT, R163, R92, PT ;  /* 0x0000005ca300720c */ /* 0x000fe20003f46070 */
[C---:B------:R-:W-:Y:S01]  /*c570*/  HMMA.16816.F32 R52, R76.reuse, R90, R52 ;  /* 0x0000005a4c34723c */ /* 0x040fe20000001834 */
[----:B------:R-:W1:Y:S03]  /*c580*/  LDSM.16.MT88.4 R92, [R116+0x6c00] ;  /* 0x006c0000745c783b */ /* 0x000e660000004200 */
[----:B------:R-:W-:Y:S01]  /*c590*/  @!P1 HADD2 R143, -R128.H0_H0, -RZ.H0_H0 ;  /* 0xa00000ff808f9230 */ /* 0x000fe20000000900 */
[--C-:B------:R-:W-:Y:S01]  /*c5a0*/  SHF.R.U32.HI R111, RZ, 0x10, R126.reuse ;  /* 0x00000010ff6f7819 */ /* 0x100fe2000001167e */
[----:B------:R-:W-:Y:S01]  /*c5b0*/  FADD.FTZ R199, R198, R199 ;  /* 0x000000c7c6c77221 */ /* 0x000fe20000010000 */
[--C-:B------:R-:W-:Y:S01]  /*c5c0*/  HSET2.LE.AND R90, R109, R178.reuse, PT ;  /* 0x000000b26d5a7233 */ /* 0x100fe20003803000 */
[----:B------:R-:W-:Y:S01]  /*c5d0*/  SHF.R.U32.HI R126, RZ, 0x18, R126 ;  /* 0x00000018ff7e7819 */ /* 0x000fe2000001167e */
[--C-:B------:R-:W-:Y:S03]  /*c5e0*/  HSET2.LE.AND R91, R205, R178.reuse, PT ;  /* 0x000000b2cd5b7233 */ /* 0x100fe60003803000 */
[----:B------:R-:W-:Y:S02]  /*c5f0*/  LOP3.LUT R111, R111, 0xff, RZ, 0xc0, !PT ;  /* 0x000000ff6f6f7812 */ /* 0x000fe400078ec0ff */
[----:B------:R-:W-:Y:S01]  /*c600*/  LOP3.LUT R88, R196, 0xffff, RZ, 0xc0, !PT ;  /* 0x0000ffffc4587812 */ /* 0x000fe200078ec0ff */
[----:B------:R-:W-:Y:S01]  /*c610*/  FADD.FTZ R197, R127, R130 ;  /* 0x000000827fc57221 */ /* 0x000fe20000010000 */
[C---:B----4-:R-:W-:Y:S01]  /*c620*/  HMMA.16816.F32 R56, R76.reuse, R80, R56 ;  /* 0x000000504c38723c */ /* 0x050fe20000001838 */
[--C-:B------:R-:W-:Y:S02]  /*c630*/  PRMT R111, R111, 0x5410, R126.reuse ;  /* 0x000054106f6f7816 */ /* 0x100fe4000000007e */
[----:B---3--:R-:W-:Y:S01]  /*c640*/  F2FP.PACK_AB R130, R203, R202 ;  /* 0x000000cacb82723e */ /* 0x008fe200000000ff */
[----:B------:R-:W-:Y:S01]  /*c650*/  FADD.FTZ R192, R192, R197 ;  /* 0x000000c5c0c07221 */ /* 0x000fe20000010000 */
[C---:B------:R-:W-:Y:S01]  /*c660*/  PRMT R126, R125.reuse, 0x7632, R126 ;  /* 0x000076327d7e7816 */ /* 0x040fe2000000007e */
[----:B------:R-:W-:Y:S01]  /*c670*/  FADD.FTZ R202, R202, R199 ;  /* 0x000000c7caca7221 */ /* 0x000fe20000010000 */
[--C-:B------:R-:W-:Y:S01]  /*c680*/  HSET2.LE.AND R81, R107, R178.reuse, PT ;  /* 0x000000b26b517233 */ /* 0x100fe20003803000 */
[C---:B------:R-:W-:Y:S01]  /*c690*/  HMMA.16816.F32 R60, R76.reuse, R82, R60 ;  /* 0x000000524c3c723c */ /* 0x040fe2000000183c */
[----:B------:R-:W-:Y:S02]  /*c6a0*/  HSET2.LE.AND R80, R111, R178, PT ;  /* 0x000000b26f507233 */ /* 0x000fe40003803000 */
[----:B------:R-:W-:Y:S01]  /*c6b0*/  LDSM.16.MT88.4 R108, [R116+0x8c00] ;  /* 0x008c0000746c783b */ /* 0x000fe20000004200 */
[----:B------:R-:W-:Y:S01]  /*c6c0*/  PRMT R127, R128, 0x7632, R127 ;  /* 0x00007632807f7816 */ /* 0x000fe2000000007f */
[----:B------:R-:W-:Y:S01]  /*c6d0*/  @!P6 HADD2 R131, -R126.H0_H0, -RZ.H0_H0 ;  /* 0xa00000ff7e83e230 */ /* 0x000fe20000000900 */
[----:B------:R-:W-:Y:S01]  /*c6e0*/  PRMT R129, R130, 0x7632, R129 ;  /* 0x0000763282817816 */ /* 0x000fe20000000081 */
[----:B------:R-:W-:Y:S01]  /*c6f0*/  @!P2 HADD2 R141, -R130.H0_H0, -RZ.H0_H0 ;  /* 0xa00000ff828da230 */ /* 0x000fe20000000900 */
[C---:B--2---:R-:W-:Y:S01]  /*c700*/  HMMA.16816.F32 R64, R76.reuse, R72, R64 ;  /* 0x000000484c40723c */ /* 0x044fe20000001840 */
[----:B------:R-:W-:Y:S03]  /*c710*/  SHF.R.U32.HI R88, RZ, 0x8, R88 ;  /* 0x00000008ff587819 */ /* 0x000fe60000011658 */
[----:B------:R-:W-:Y:S01]  /*c720*/  PRMT R89, R125, 0x5410, R126 ;  /* 0x000054107d597816 */ /* 0x000fe2000000007e */
[----:B------:R-:W-:Y:S01]  /*c730*/  FADD.FTZ R193, R193, R192 ;  /* 0x000000c0c1c17221 */ /* 0x000fe20000010000 */
[----:B------:R-:W-:Y:S01]  /*c740*/  LOP3.LUT R88, R88, 0xffff, RZ, 0xc0, !PT ;  /* 0x0000ffff58587812 */ /* 0x000fe200078ec0ff */
[----:B------:R-:W-:Y:S01]  /*c750*/  FADD.FTZ R121, R203, R202 ;  /* 0x000000cacb797221 */ /* 0x000fe20000010000 */
[----:B------:R-:W-:Y:S01]  /*c760*/  HMMA.16816.F32 R68, R76, R74, R68 ;  /* 0x0000004a4c44723c */ /* 0x000fe20000001844 */
[----:B------:R-:W-:Y:S03]  /*c770*/  PRMT R73, R128, 0x5410, R127 ;  /* 0x0000541080497816 */ /* 0x000fe6000000007f */
[----:B------:R-:W-:Y:S01]  /*c780*/  PRMT R72, R130, 0x5410, R129 ;  /* 0x0000541082487816 */ /* 0x000fe20000000081 */
[----:B------:R-:W-:Y:S01]  /*c790*/  FADD.FTZ R193, R194, R193 ;  /* 0x000000c1c2c17221 */ /* 0x000fe20000010000 */
[----:B------:R-:W-:Y:S02]  /*c7a0*/  @!P0 PRMT R125, R137, 0x5410, RZ ;  /* 0x00005410897d8816 */ /* 0x000fe400000000ff */
[----:B------:R-:W-:Y:S01]  /*c7b0*/  ISETP.GE.U32.AND P0, PT, R163, R88, PT ;  /* 0x00000058a300720c */ /* 0x000fe20003f06070 */
[----:B------:R-:W-:Y:S02]  /*c7c0*/  FADD.FTZ R120, R200, R193 ;  /* 0x000000c1c8787221 */ /* 0x000fe40000010000 */
[----:B------:R-:W-:Y:S01]  /*c7d0*/  STG.E.U16 [R190.64+0x60], R125 ;  /* 0x0000607dbe007986 */ /* 0x000fe2000c10151a */
[----:B------:R-:W-:Y:S01]  /*c7e0*/  LOP3.LUT R88, R81, R104, RZ, 0xc0, !PT ;  /* 0x0000006851587212 */ /* 0x000fe200078ec0ff */
[----:B------:R-:W-:Y:S01]  /*c7f0*/  FADD.FTZ R120, R201, R120 ;  /* 0x00000078c9787221 */ /* 0x000fe20000010000 */
[----:B------:R-:W-:Y:S01]  /*c800*/  LOP3.LUT R89, R80, R89, RZ, 0xc0, !PT ;  /* 0x0000005950597212 */ /* 0x000fe200078ec0ff */
[----:B------:R-:W2:Y:S01]  /*c810*/  LDSM.16.MT88.4 R104, [R86+0x7c00] ;  /* 0x007c00005668783b */ /* 0x000ea20000004200 */
[----:B------:R-:W-:Y:S02]  /*c820*/  LOP3.LUT R90, R90, R73, RZ, 0xc0, !PT ;  /* 0x000000495a5a7212 */ /* 0x000fe400078ec0ff */
[----:B------:R-:W-:Y:S02]  /*c830*/  LOP3.LUT R91, R91, R72, RZ, 0xc0, !PT ;  /* 0x000000485b5b7212 */ /* 0x000fe400078ec0ff */
[----:B------:R-:W-:Y:S01]  /*c840*/  @!P6 PRMT R126, R131, 0x5410, RZ ;  /* 0x00005410837ee816 */ /* 0x000fe200000000ff */
[----:B------:R-:W-:Y:S01]  /*c850*/  @!P0 HADD2 R142, -R127.H0_H0, -RZ.H0_H0 ;  /* 0xa00000ff7f8e8230 */ /* 0x000fe20000000900 */
[----:B------:R-:W-:Y:S02]  /*c860*/  @!P1 PRMT R128, R143, 0x5410, RZ ;  /* 0x000054108f809816 */ /* 0x000fe400000000ff */
[----:B------:R-:W-:Y:S01]  /*c870*/  @!P2 PRMT R130, R141, 0x5410, RZ ;  /* 0x000054108d82a816 */ /* 0x000fe200000000ff */
[C---:B-1----:R-:W-:Y:S01]  /*c880*/  HMMA.16816.F32 R72, R88.reuse, R92, R24 ;  /* 0x0000005c5848723c */ /* 0x042fe20000001818 */
[----:B------:R-:W1:Y:S01]  /*c890*/  LDSM.16.MT88.4 R24, [R86+0x8c00] ;  /* 0x008c00005618783b */ /* 0x000e620000004200 */
[----:B------:R-:W-:Y:S02]  /*c8a0*/  @!P0 PRMT R127, R142, 0x5410, RZ ;  /* 0x000054108e7f8816 */ /* 0x000fe400000000ff */
[----:B------:R-:W-:Y:S02]  /*c8b0*/  SHF.R.U32.HI R196, RZ, 0x18, R196 ;  /* 0x00000018ffc47819 */ /* 0x000fe400000116c4 */
[----:B------:R-:W-:Y:S02]  /*c8c0*/  ISETP.GT.AND P1, PT, R179, RZ, PT ;  /* 0x000000ffb300720c */ /* 0x000fe40003f24270 */
[C---:B------:R-:W-:Y:S01]  /*c8d0*/  HMMA.16816.F32 R76, R88.reuse, R94, R28 ;  /* 0x0000005e584c723c */ /* 0x040fe2000000181c */
[----:B------:R-:W-:Y:S01]  /*c8e0*/  STG.E.U16 [R190.64+0x62], R126 ;  /* 0x0000627ebe007986 */ /* 0x000fe2000c10151a */
[----:B------:R-:W-:Y:S02]  /*c8f0*/  ISETP.GE.U32.AND P6, PT, R163, R196, PT ;  /* 0x000000c4a300720c */ /* 0x000fe40003fc6070 */
[----:B------:R-:W-:Y:S01]  /*c900*/  IADD3 R179, R179, -0x1, RZ ;  /* 0xffffffffb3b37810 */ /* 0x000fe20007ffe0ff */
[----:B------:R-:W-:Y:S03]  /*c910*/  STG.E.U16 [R188.64+0x70], R128 ;  /* 0x00007080bc007986 */ /* 0x000fe6000c10151a */
[C---:B------:R-:W-:Y:S01]  /*c920*/  HMMA.16816.F32 R80, R88.reuse, R96, R32 ;  /* 0x000000605850723c */ /* 0x040fe20000001820 */
[----:B------:R3:W-:Y:S04]  /*c930*/  STG.E.U16 [R188.64+0x72], R127 ;  /* 0x0000727fbc007986 */ /* 0x0007e8000c10151a */
[----:B------:R4:W-:Y:S02]  /*c940*/  STG.E.U16 [R190.64+0x70], R130 ;  /* 0x00007082be007986 */ /* 0x0009e4000c10151a */
[----:B------:R-:W-:Y:S01]  /*c950*/  @!P6 HADD2 R140, -R129.H0_H0, -RZ.H0_H0 ;  /* 0xa00000ff818ce230 */ /* 0x000fe20000000900 */
[C---:B------:R-:W-:Y:S04]  /*c960*/  HMMA.16816.F32 R36, R88.reuse, R98, R36 ;  /* 0x000000625824723c */ /* 0x040fe80000001824 */
[----:B------:R-:W-:Y:S04]  /*c970*/  @!P6 PRMT R129, R140, 0x5410, RZ ;  /* 0x000054108c81e816 */ /* 0x000fe800000000ff */
[C---:B------:R-:W-:Y:S01]  /*c980*/  HMMA.16816.F32 R40, R88.reuse, R100, R40 ;  /* 0x000000645828723c */ /* 0x040fe20000001828 */
[----:B------:R4:W-:Y:S07]  /*c990*/  STG.E.U16 [R190.64+0x72], R129 ;  /* 0x00007281be007986 */ /* 0x0009ee000c10151a */
[C---:B------:R-:W-:Y:S01]  /*c9a0*/  HMMA.16816.F32 R44, R88.reuse, R102, R44 ;  /* 0x00000066582c723c */ /* 0x040fe2000000182c */
[----:B---3--:R-:W-:Y:S07]  /*c9b0*/  IADD3 R188, P0, R188, -0x80, RZ ;  /* 0xffffff80bcbc7810 */ /* 0x008fee0007f1e0ff */
[C---:B--2---:R-:W-:Y:S01]  /*c9c0*/  HMMA.16816.F32 R48, R88.reuse, R104, R48 ;  /* 0x000000685830723c */ /* 0x044fe20000001830 */
[----:B------:R-:W-:Y:S07]  /*c9d0*/  IADD3.X R189, R189, -0x1, RZ, P0, !PT ;  /* 0xffffffffbdbd7810 */ /* 0x000fee00007fe4ff */
[C---:B------:R-:W-:Y:S08]  /*c9e0*/  HMMA.16816.F32 R52, R88.reuse, R106, R52 ;  /* 0x0000006a5834723c */ /* 0x040ff00000001834 */
[C---:B------:R-:W-:Y:S08]  /*c9f0*/  HMMA.16816.F32 R56, R88.reuse, R108, R56 ;  /* 0x0000006c5838723c */ /* 0x040ff00000001838 */
[C---:B------:R-:W-:Y:S08]  /*ca00*/  HMMA.16816.F32 R60, R88.reuse, R110, R60 ;  /* 0x0000006e583c723c */ /* 0x040ff0000000183c */
[C---:B-1----:R-:W-:Y:S08]  /*ca10*/  HMMA.16816.F32 R64, R88.reuse, R24, R64 ;  /* 0x000000185840723c */ /* 0x042ff00000001840 */
[----:B------:R-:W-:Y:S01]  /*ca20*/  HMMA.16816.F32 R68, R88, R26, R68 ;  /* 0x0000001a5844723c */ /* 0x000fe20000001844 */
[----:B----4-:R-:W-:-:S07]  /*ca30*/  @P1 BRA `(.L_x_850) ;  /* 0xffffce5000001947 */ /* 0x010fce000383ffff */
.L_x_849:
[----:B------:R-:W2:Y:S01]  /*ca40*/  SHFL.BFLY PT, R5, R120, 0x2, 0x1f ;  /* 0x0c401f0078057f89 */ /* 0x000ea200000e0000 */
[----:B------:R-:W-:Y:S01]  /*ca50*/  MOV R10, 0x3f800000 ;  /* 0x3f800000000a7802 */ /* 0x000fe20000000f00 */
[----:B------:R-:W-:Y:S01]  /*ca60*/  IMAD.MOV.U32 R11, RZ, RZ, 0x3f800000 ;  /* 0x3f800000ff0b7424 */ /* 0x000fe200078e00ff */
[----:B------:R-:W-:Y:S01]  /*ca70*/  BSSY B0, `(.L_x_853) ;  /* 0x00000d9000007945 */ /* 0x000fe20003800000 */
[----:B------:R-:W3:Y:S04]  /*ca80*/  SHFL.BFLY PT, R4, R121, 0x2, 0x1f ;  /* 0x0c401f0079047f89 */ /* 0x000ee800000e0000 */
[----:B------:R-:W4:Y:S01]  /*ca90*/  S2R R7, SR_TID.X ;  /* 0x0000000000077919 */ /* 0x000f220000002100 */
[----:B--2---:R-:W-:-:S02]  /*caa0*/  FADD.FTZ R5, R5, R120 ;  /* 0x0000007805057221 */ /* 0x004fc40000010000 */
[----:B---3--:R-:W-:-:S03]  /*cab0*/  FADD.FTZ R3, R4, R121 ;  /* 0x0000007904037221 */ /* 0x008fc60000010000 */
[----:B------:R-:W2:Y:S04]  /*cac0*/  SHFL.BFLY PT, R4, R5, 0x1, 0x1f ;  /* 0x0c201f0005047f89 */ /* 0x000ea800000e0000 */
[----:B-1----:R-:W1:Y:S01]  /*cad0*/  SHFL.BFLY PT, R8, R3, 0x1, 0x1f ;  /* 0x0c201f0003087f89 */ /* 0x002e6200000e0000 */
[----:B--2---:R-:W-:Y:S01]  /*cae0*/  FADD.FTZ R9, R5, R4 ;  /* 0x0000000405097221 */ /* 0x004fe20000010000 */
[----:B----4-:R-:W-:Y:S01]  /*caf0*/  SHF.R.S32.HI R4, RZ, 0x1f, R7 ;  /* 0x0000001fff047819 */ /* 0x010fe20000011407 */
[----:B-1----:R-:W-:-:S03]  /*cb00*/  FADD.FTZ R8, R3, R8 ;  /* 0x0000000803087221 */ /* 0x002fc60000010000 */
[----:B------:R-:W-:Y:S02]  /*cb10*/  FSETP.NE.FTZ.AND P4, PT, R9, RZ, PT ;  /* 0x000000ff0900720b */ /* 0x000fe40003f95000 */
[CC--:B------:R-:W-:Y:S02]  /*cb20*/  LEA.HI R5, R4.reuse, R7.reuse, RZ, 0x2 ;  /* 0x0000000704057211 */ /* 0x0c0fe400078f10ff */
[-C--:B------:R-:W-:Y:S02]  /*cb30*/  LEA.HI R4, R4, R7.reuse, RZ, 0x5 ;  /* 0x0000000704047211 */ /* 0x080fe400078f28ff */
[----:B------:R-:W-:Y:S02]  /*cb40*/  LOP3.LUT R6, R5, 0xfffffffc, RZ, 0xc0, !PT ;  /* 0xfffffffc05067812 */ /* 0x000fe400078ec0ff */
[----:B------:R-:W-:Y:S02]  /*cb50*/  SHF.R.S32.HI R3, RZ, 0x5, R4 ;  /* 0x00000005ff037819 */ /* 0x000fe40000011404 */
[----:B------:R-:W-:-:S02]  /*cb60*/  IADD3 R6, -R6, R7, RZ ;  /* 0x0000000706067210 */ /* 0x000fc40007ffe1ff */
[----:B------:R-:W-:Y:S01]  /*cb70*/  FSETP.NE.FTZ.AND P3, PT, R8, RZ, PT ;  /* 0x000000ff0800720b */ /* 0x000fe20003f75000 */
[----:B------:R-:W1:Y:S01]  /*cb80*/  @P4 MUFU.RCP R10, R9 ;  /* 0x00000009000a4308 */ /* 0x000e620000001000 */
[----:B------:R-:W-:Y:S01]  /*cb90*/  LOP3.LUT R4, R4, 0xffffffe0, RZ, 0xc0, !PT ;  /* 0xffffffe004047812 */ /* 0x000fe200078ec0ff */
[----:B------:R-:W-:Y:S01]  /*cba0*/  IMAD R3, R3, 0x100, R6 ;  /* 0x0000010003037824 */ /* 0x000fe200078e0206 */
[----:B------:R-:W-:-:S03]  /*cbb0*/  SHF.R.S32.HI R6, RZ, 0x2, R5 ;  /* 0x00000002ff067819 */ /* 0x000fc60000011405 */
[----:B------:R-:W-:Y:S01]  /*cbc0*/  IMAD.IADD R4, R7, 0x1, -R4 ;  /* 0x0000000107047824 */ /* 0x000fe200078e0a04 */
[----:B------:R-:W-:Y:S01]  /*cbd0*/  SHF.R.S32.HI R13, RZ, 0x1f, R6 ;  /* 0x0000001fff0d7819 */ /* 0x000fe20000011406 */
[----:B------:R-:W-:Y:S03]  /*cbe0*/  @P4 MUFU.LG2 R9, R9 ;  /* 0x0000000900094308 */ /* 0x000fe60000000c00 */
[----:B------:R-:W-:-:S04]  /*cbf0*/  LEA.HI R13, R13, R6, RZ, 0x3 ;  /* 0x000000060d0d7211 */ /* 0x000fc800078f18ff */
[----:B------:R-:W-:Y:S01]  /*cc00*/  LOP3.LUT R13, R13, 0xfffffff8, RZ, 0xc0, !PT ;  /* 0xfffffff80d0d7812 */ /* 0x000fe200078ec0ff */
[----:B-1----:R-:W-:Y:S01]  /*cc10*/  FMUL.FTZ R10, R10, c[0x0][0x2dc] ;  /* 0x0000b7000a0a7a20 */ /* 0x002fe20000410000 */
[----:B------:R-:W1:Y:S02]  /*cc20*/  @P3 MUFU.RCP R11, R8 ;  /* 0x00000008000b3308 */ /* 0x000e640000001000 */
[----:B------:R-:W-:Y:S01]  /*cc30*/  IADD3 R13, R6, -R13, RZ ;  /* 0x8000000d060d7210 */ /* 0x000fe20007ffe0ff */
        /* <DEDUP_REMOVED lines=35> */
[----:B------:R-:W-:Y:S01]  /*ce70*/  LEA.HI R10, R13, R13, RZ, 0x1 ;  /* 0x0000000d0d0a7211 */ /* 0x000fe200078f08ff */
[----:B-1----:R-:W-:Y:S01]  /*ce80*/  FMUL.FTZ R11, R11, c[0x0][0x2dc] ;  /* 0x0000b7000b0b7a20 */ /* 0x002fe20000410000 */
[----:B------:R-:W-:Y:S01]  /*ce90*/  F2FP.PACK_AB R64, R65, R64 ;  /* 0x000000404140723e */ /* 0x000fe200000000ff */
[----:B------:R-:W-:Y:S01]  /*cea0*/  @P4 FMUL.FTZ R9, R9, 0.69314718246459960938 ;  /* 0x3f31721809094820 */ /* 0x000fe20000410000 */
[----:B------:R-:W-:Y:S01]  /*ceb0*/  SHF.R.S32.HI R12, RZ, 0x1, R10 ;  /* 0x00000001ff0c7819 */ /* 0x000fe2000001140a */
[C---:B------:R-:W-:Y:S01]  /*cec0*/  FMUL.FTZ R74, R11.reuse, R74 ;  /* 0x0000004a0b4a7220 */ /* 0x040fe20000410000 */
[----:B------:R-:W-:Y:S01]  /*ced0*/  LOP3.LUT R10, R10, 0x3fffffe, RZ, 0xc0, !PT ;  /* 0x03fffffe0a0a7812 */ /* 0x000fe200078ec0ff */
[----:B------:R-:W-:Y:S01]  /*cee0*/  FMUL.FTZ R75, R11, R75 ;  /* 0x0000004b0b4b7220 */ /* 0x000fe20000410000 */
[C---:B------:R-:W-:Y:S01]  /*cef0*/  LOP3.LUT P0, RZ, R12.reuse, 0x2, RZ, 0xc0, !PT ;  /* 0x000000020cff7812 */ /* 0x040fe2000780c0ff */
[----:B------:R-:W-:Y:S01]  /*cf00*/  IMAD.SHL.U32 R14, R12, 0x40, RZ ;  /* 0x000000400c0e7824 */ /* 0x000fe200078e00ff */
[----:B------:R-:W-:Y:S01]  /*cf10*/  IADD3 R10, R13, -R10, RZ ;  /* 0x8000000a0d0a7210 */ /* 0x000fe20007ffe0ff */
[----:B------:R-:W-:Y:S01]  /*cf20*/  FMUL.FTZ R78, R11, R78 ;  /* 0x0000004e0b4e7220 */ /* 0x000fe20000410000 */
[----:B------:R-:W-:Y:S01]  /*cf30*/  F2FP.PACK_AB R74, R75, R74 ;  /* 0x0000004a4b4a723e */ /* 0x000fe200000000ff */
[C---:B------:R-:W-:Y:S01]  /*cf40*/  FMUL.FTZ R79, R11.reuse, R79 ;  /* 0x0000004f0b4f7220 */ /* 0x040fe20000410000 */
[----:B------:R-:W-:Y:S01]  /*cf50*/  LOP3.LUT R14, R14, 0xc0, RZ, 0xc0, !PT ;  /* 0x000000c00e0e7812 */ /* 0x000fe200078ec0ff */
[C---:B------:R-:W-:Y:S01]  /*cf60*/  FMUL.FTZ R82, R11.reuse, R82 ;  /* 0x000000520b527220 */ /* 0x040fe20000410000 */
[----:B------:R-:W-:Y:S01]  /*cf70*/  LEA R3, R10, R3, 0x4 ;  /* 0x000000030a037211 */ /* 0x000fe200078e20ff */
[C---:B------:R-:W-:Y:S01]  /*cf80*/  FMUL.FTZ R83, R11.reuse, R83 ;  /* 0x000000530b537220 */ /* 0x040fe20000410000 */
[----:B------:R-:W-:Y:S01]  /*cf90*/  LOP3.LUT R10, R12, 0x1, RZ, 0xc0, !PT ;  /* 0x000000010c0a7812 */ /* 0x000fe200078ec0ff */
[C---:B------:R-:W-:Y:S01]  /*cfa0*/  FMUL.FTZ R38, R11.reuse, R38 ;  /* 0x000000260b267220 */ /* 0x040fe20000410000 */
[----:B------:R-:W-:Y:S01]  /*cfb0*/  LEA.HI R14, R14, R14, RZ, 0x1d ;  /* 0x0000000e0e0e7211 */ /* 0x000fe200078fe8ff */
[C---:B------:R-:W-:Y:S01]  /*cfc0*/  FMUL.FTZ R39, R11.reuse, R39 ;  /* 0x000000270b277220 */ /* 0x040fe20000410000 */
        /* <DEDUP_REMOVED lines=34> */
[----:B------:R-:W-:Y:S01]  /*d1f0*/  STS [R15], R76 ;  /* 0x0000004c0f007388 */ /* 0x000fe20000000800 */
[----:B------:R-:W-:Y:S01]  /*d200*/  IMAD.IADD R19, R13, 0x1, R12 ;  /* 0x000000010d137824 */ /* 0x000fe200078e020c */
[----:B------:R-:W-:-:S02]  /*d210*/  F2FP.PACK_AB R58, R59, R58 ;  /* 0x0000003a3b3a723e */ /* 0x000fc400000000ff */
[----:B------:R-:W-:Y:S01]  /*d220*/  F2FP.PACK_AB R70, R11, R70 ;  /* 0x000000460b46723e */ /* 0x000fe200000000ff */
[----:B------:R-:W-:Y:S01]  /*d230*/  STS [R15+0x200], R78 ;  /* 0x0002004e0f007388 */ /* 0x000fe20000000800 */
[----:B------:R-:W3:Y:S01]  /*d240*/  LDC.U8 R11, c[0x0][0x328] ;  /* 0x0000ca00ff0b7b82 */ /* 0x000ee20000000000 */
[----:B------:R-:W-:Y:S02]  /*d250*/  F2FP.PACK_AB R62, R63, R62 ;  /* 0x0000003e3f3e723e */ /* 0x000fe400000000ff */
[----:B------:R-:W-:Y:S01]  /*d260*/  STS [R19], R80 ;  /* 0x0000005013007388 */ /* 0x000fe20000000800 */
[----:B------:R-:W-:Y:S02]  /*d270*/  F2FP.PACK_AB R66, R67, R66 ;  /* 0x000000424342723e */ /* 0x000fe400000000ff */
[----:B------:R-:W-:Y:S01]  /*d280*/  F2FP.PACK_AB R68, R69, R68 ;  /* 0x000000444544723e */ /* 0x000fe200000000ff */
[----:B------:R-:W-:Y:S01]  /*d290*/  STS [R19+0x200], R82 ;  /* 0x0002005213007388 */ /* 0x000fe20000000800 */
[----:B-1----:R-:W-:-:S02]  /*d2a0*/  ISETP.NE.AND P2, PT, R10, RZ, PT ;  /* 0x000000ff0a00720c */ /* 0x002fc40003f45270 */
[----:B------:R-:W-:Y:S01]  /*d2b0*/  ISETP.NE.AND P0, PT, R164, -0x1, PT ;  /* 0xffffffffa400780c */ /* 0x000fe20003f05270 */
[----:B------:R-:W-:Y:S04]  /*d2c0*/  STS [R17], R36 ;  /* 0x0000002411007388 */ /* 0x000fe80000000800 */
[----:B------:R1:W-:Y:S04]  /*d2d0*/  STS [R17+0x200], R38 ;  /* 0x0002002611007388 */ /* 0x0003e80000000800 */
[----:B------:R4:W-:Y:S04]  /*d2e0*/  STS [R13+0x1000], R40 ;  /* 0x001000280d007388 */ /* 0x0009e80000000800 */
[----:B------:R5:W-:Y:S01]  /*d2f0*/  STS [R13+0x1200], R42 ;  /* 0x0012002a0d007388 */ /* 0x000be20000000800 */
[----:B---3--:R-:W-:-:S03]  /*d300*/  ISETP.NE.AND P5, PT, R11, RZ, PT ;  /* 0x000000ff0b00720c */ /* 0x008fc60003fa5270 */
[----:B------:R3:W-:Y:S01]  /*d310*/  STS [R15+0x1000], R44 ;  /* 0x0010002c0f007388 */ /* 0x0007e20000000800 */
[----:B------:R-:W-:Y:S01]  /*d320*/  ISETP.NE.OR P1, PT, R10, RZ, !P5 ;  /* 0x000000ff0a00720c */ /* 0x000fe20006f25670 */
[----:B------:R-:W-:Y:S02]  /*d330*/  @!P2 IMAD.MOV.U32 R10, RZ, RZ, c[0x0][0x214] ;  /* 0x00008500ff0aa624 */ /* 0x000fe400078e00ff */
[----:B------:R2:W-:Y:S04]  /*d340*/  STS [R15+0x1200], R46 ;  /* 0x0012002e0f007388 */ /* 0x0005e80000000800 */
[----:B------:R2:W-:Y:S04]  /*d350*/  STS [R19+0x1000], R48 ;  /* 0x0010003013007388 */ /* 0x0005e80000000800 */
[----:B------:R2:W-:Y:S01]  /*d360*/  STS [R19+0x1200], R50 ;  /* 0x0012003213007388 */ /* 0x0005e20000000800 */
[----:B-1----:R-:W-:-:S03]  /*d370*/  @P2 MOV R38, c[0x0][0x210] ;  /* 0x0000840000262a02 */ /* 0x002fc60000000f00 */
[----:B------:R1:W-:Y:S01]  /*d380*/  STS [R17+0x1000], R52 ;  /* 0x0010003411007388 */ /* 0x0003e20000000800 */
[----:B----4-:R-:W-:Y:S01]  /*d390*/  @P2 MOV R40, 0x1 ;  /* 0x0000000100282802 */ /* 0x010fe20000000f00 */
[----:B------:R-:W-:Y:S01]  /*d3a0*/  @P2 IMAD R38, R38, c[0x0][0x214], RZ ;  /* 0x0000850026262a24 */ /* 0x000fe200078e02ff */
[----:B------:R-:W-:Y:S01]  /*d3b0*/  @!P2 SEL R38, R10, c[0x0][0x234], !P5 ;  /* 0x00008d000a26aa07 */ /* 0x000fe20006800000 */
[----:B------:R1:W-:Y:S01]  /*d3c0*/  STS [R17+0x1200], R54 ;  /* 0x0012003611007388 */ /* 0x0003e20000000800 */
[----:B-----5:R-:W-:Y:S01]  /*d3d0*/  @P0 IMAD.WIDE.U32 R42, R164, c[0x0][0x1e8], RZ ;  /* 0x00007a00a42a0a25 */ /* 0x020fe200078e00ff */
[----:B------:R-:W-:Y:S02]  /*d3e0*/  LOP3.LUT P5, RZ, R4, 0x3, RZ, 0xc0, !PT ;  /* 0x0000000304ff7812 */ /* 0x000fe400078ac0ff */
[----:B------:R1:W-:Y:S01]  /*d3f0*/  STS [R13+0x2000], R56 ;  /* 0x002000380d007388 */ /* 0x0003e20000000800 */
[----:B------:R-:W-:Y:S01]  /*d400*/  @!P2 IMAD R40, R38, c[0x0][0x1c0], RZ ;  /* 0x000070002628aa24 */ /* 0x000fe200078e02ff */
[----:B---3--:R-:W-:Y:S01]  /*d410*/  CS2R R44, SRZ ;  /* 0x00000000002c7805 */ /* 0x008fe2000001ff00 */
[----:B------:R-:W-:Y:S01]  /*d420*/  @P0 IMAD R36, R164, c[0x0][0x1ec], R43 ;  /* 0x00007b00a4240a24 */ /* 0x000fe200078e022b */
[----:B------:R1:W-:Y:S01]  /*d430*/  STS [R13+0x2200], R58 ;  /* 0x0022003a0d007388 */ /* 0x0003e20000000800 */
[----:B------:R-:W-:Y:S01]  /*d440*/  @P0 MOV R39, R42 ;  /* 0x0000002a00270202 */ /* 0x000fe20000000f00 */
[----:B--2---:R-:W-:-:S02]  /*d450*/  @P3 FMUL.FTZ R43, R8, 0.69314718246459960938 ;  /* 0x3f317218082b3820 */ /* 0x004fc40000410000 */
[----:B------:R1:W-:Y:S04]  /*d460*/  STS [R15+0x2000], R60 ;  /* 0x0020003c0f007388 */ /* 0x0003e80000000800 */
[----:B------:R1:W-:Y:S04]  /*d470*/  STS [R15+0x2200], R62 ;  /* 0x0022003e0f007388 */ /* 0x0003e80000000800 */
[----:B------:R1:W-:Y:S04]  /*d480*/  STS [R19+0x2000], R64 ;  /* 0x0020004013007388 */ /* 0x0003e80000000800 */
[----:B------:R1:W-:Y:S04]  /*d490*/  STS [R19+0x2200], R66 ;  /* 0x0022004213007388 */ /* 0x0003e80000000800 */
[----:B------:R1:W-:Y:S04]  /*d4a0*/  STS [R17+0x2000], R68 ;  /* 0x0020004411007388 */ /* 0x0003e80000000800 */
[----:B------:R1:W-:Y:S04]  /*d4b0*/  STS [R17+0x2200], R70 ;  /* 0x0022004611007388 */ /* 0x0003e80000000800 */
[----:B------:R-:W-:Y:S06]  /*d4c0*/  BAR.SYNC.DEFER_BLOCKING 0x0 ;  /* 0x0000000000007b1d */ /* 0x000fec0000010000 */
[----:B------:R-:W2:Y:S04]  /*d4d0*/  S2R R3, SR_CTAID.Y ;  /* 0x0000000000037919 */ /* 0x000ea80000002600 */
[----:B------:R-:W3:Y:S04]  /*d4e0*/  S2R R10, SR_CTAID.X ;  /* 0x00000000000a7919 */ /* 0x000ee80000002500 */
[----:B------:R-:W4:Y:S04]  /*d4f0*/  S2R R11, SR_CTAID.Z ;  /* 0x00000000000b7919 */ /* 0x000f280000002700 */
[----:B------:R1:W1:Y:S04]  /*d500*/  LDS.128 R28, [R165] ;  /* 0x00000000a51c7984 */ /* 0x0002680000000c00 */
[----:B------:R1:W1:Y:S01]  /*d510*/  LDS.128 R24, [R165+0x800] ;  /* 0x00080000a5187984 */ /* 0x0002620000000c00 */
[----:B--2---:R-:W-:Y:S01]  /*d520*/  @!P1 IMAD R37, R3, c[0x0][0x214], RZ ;  /* 0x0000850003259a24 */ /* 0x004fe200078e02ff */
        /* <DEDUP_REMOVED lines=13> */
[----:B---3--:R-:W-:Y:S01]  /*d600*/  IMAD R4, R10, R37, RZ ;  /* 0x000000250a047224 */ /* 0x008fe200078e02ff */
        /* <DEDUP_REMOVED lines=15> */
[----:B--2---:R-:W-:Y:S01]  /*d700*/  IMAD R9, R10, -0x40, R169 ;  /* 0xffffffc00a097824 */ /* 0x004fe200078e02a9 */
        /* <DEDUP_REMOVED lines=15> */
.L_x_854:
[----:B--2---:R-:W-:Y:S05]  /*d800*/  BSYNC B0 ;  /* 0x0000000000007941 */ /* 0x004fea0003800000 */
.L_x_853:
[----:B------:R-:W-:Y:S01]  /*d810*/  IADD3 R2, P0, R174, R39, RZ ;  /* 0x00000027ae027210 */ /* 0x000fe20007f1e0ff */
        /* <DEDUP_REMOVED lines=24> */
.L_x_856:
[----:B------:R-:W-:Y:S05]  /*d9a0*/  BSYNC B0 ;  /* 0x0000000000007941 */ /* 0x000fea0003800000 */
.L_x_855:
[----:B------:R-:W-:-:S04]  /*d9b0*/  LEA.HI.SX32 R0, R5, 0x20, 0x1e ;  /* 0x0000002005007811 */ /* 0x000fc800078ff2ff */
[----:B------:R-:W-:-:S13]  /*d9c0*/  ISETP.GE.AND P0, PT, R0, R169, PT ;  /* 0x000000a90000720c */ /* 0x000fda0003f06270 */
        /* <DEDUP_REMOVED lines=8> */
[----:B-1----:R-:W-:Y:S01]  /*da50*/  IMAD R3, R176, c[0x0][0x1e8], RZ ;  /* 0x00007a00b0037a24 */ /* 0x002fe200078e02ff */
        /* <DEDUP_REMOVED lines=10> */
.L_x_826:
[----:B------:R-:W1:Y:S01]  /*db00*/  LDC.U8 R2, c[0x0][0x329] ;  /* 0x0000ca40ff027b82 */ /* 0x000e620000000000 */
[----:B------:R-:W-:Y:S01]  /*db10*/  ISETP.NE.AND P2, PT, R164, -0x1, PT ;  /* 0xffffffffa400780c */ /* 0x000fe20003f45270 */
[----:B------:R-:W-:Y:S01]  /*db20*/  BSSY B0, `(.L_x_857) ;  /* 0x0000043000007945 */ /* 0x000fe20003800000 */
[----:B------:R-:W-:-:S02]  /*db30*/  LEA.HI R17, R17, R6, RZ, 0x2 ;  /* 0x0000000611117211 */ /* 0x000fc400078f10ff */
[----:B------:R-:W-:Y:S02]  /*db40*/  IADD3 R169, -R20, R169, RZ ;  /* 0x000000a914a97210 */ /* 0x000fe40007ffe1ff */
[----:B------:R-:W-:Y:S01]  /*db50*/  LOP3.LUT R7, R17, 0xfffffffc, RZ, 0xc0, !PT ;  /* 0xfffffffc11077812 */ /* 0x000fe200078ec0ff */
[----:B------:R-:W2:Y:S04]  /*db60*/  LDC.U8 R0, c[0x0][0x328] ;  /* 0x0000ca00ff007b82 */ /* 0x000ea80000000000 */
[----:B------:R-:W-:Y:S02]  /*db70*/  IMAD.IADD R6, R6, 0x1, -R7 ;  /* 0x0000000106067824 */ /* 0x000fe400078e0a07 */
[----:B------:R-:W-:-:S04]  /*db80*/  @!P2 IMAD.WIDE.U32 R10, R5, c[0x0][0x1e0], RZ ;  /* 0x00007800050aaa25 */ /* 0x000fc800078e00ff */
[----:B------:R-:W-:Y:S01]  /*db90*/  @P2 IMAD.WIDE.U32 R8, R164, c[0x0][0x1e8], RZ ;  /* 0x00007a00a4082a25 */ /* 0x000fe200078e00ff */
[----:B------:R-:W-:Y:S02]  /*dba0*/  @!P2 MOV R8, R10 ;  /* 0x0000000a0008a202 */ /* 0x000fe40000000f00 */
[----:B------:R-:W-:Y:S02]  /*dbb0*/  SHF.R.S32.HI R10, RZ, 0x2, R17 ;  /* 0x00000002ff0a7819 */ /* 0x000fe40000011411 */
        /* <DEDUP_REMOVED lines=11> */
[C---:B------:R-:W-:Y:S01]  /*dc70*/  ISETP.NE.OR P0, PT, R164.reuse, -0x1, !P3 ;  /* 0xffffffffa400780c */ /* 0x040fe20005f05670 */
[----:B------:R-:W-:-:S02]  /*dc80*/  @P2 IMAD R0, R164, c[0x0][0x1ec], R9 ;  /* 0x00007b00a4002a24 */ /* 0x000fc400078e0209 */
[----:B------:R-:W-:Y:S01]  /*dc90*/  @!P1 IMAD R4, R3, c[0x0][0x1c0], RZ ;  /* 0x0000700003049a24 */ /* 0x000fe200078e02ff */
[----:B------:R-:W-:Y:S01]  /*dca0*/  @!P3 CS2R R16, SRZ ;  /* 0x000000000010b805 */ /* 0x000fe2000001ff00 */
[C---:B------:R-:W-:Y:S02]  /*dcb0*/  @!P2 IMAD R2, R5.reuse, c[0x0][0x1e4], R2 ;  /* 0x000079000502aa24 */ /* 0x040fe400078e0202 */
[----:B------:R-:W-:Y:S02]  /*dcc0*/  IMAD R4, R5, R4, RZ ;  /* 0x0000000405047224 */ /* 0x000fe400078e02ff */
[----:B------:R-:W-:Y:S01]  /*dcd0*/  @!P2 IMAD.IADD R0, R11, 0x1, R2 ;  /* 0x000000010b00a824 */ /* 0x000fe200078e0202 */
[----:B------:R-:W-:Y:S02]  /*dce0*/  SHF.R.S32.HI R2, RZ, 0x1f, R24 ;  /* 0x0000001fff027819 */ /* 0x000fe40000011418 */
[----:B------:R-:W-:Y:S01]  /*dcf0*/  SEL R4, R4, RZ, !P3 ;  /* 0x000000ff04047207 */ /* 0x000fe20005800000 */
[----:B------:R-:W-:Y:S01]  /*dd00*/  @!P0 IMAD R164, R5, c[0x0][0x214], RZ ;  /* 0x0000850005a48a24 */ /* 0x000fe200078e02ff */
[----:B------:R-:W-:Y:S01]  /*dd10*/  ISETP.GE.AND P2, PT, R10, R169, PT ;  /* 0x000000a90a00720c */ /* 0x000fe20003f46270 */
[----:B------:R-:W-:Y:S01]  /*dd20*/  @P1 IMAD.MOV.U32 R5, RZ, RZ, c[0x0][0x210] ;  /* 0x00008400ff051624 */ /* 0x000fe200078e00ff */
[----:B------:R-:W-:Y:S01]  /*dd30*/  SHF.R.S32.HI R11, RZ, 0x1f, R10 ;  /* 0x0000001fff0b7819 */ /* 0x000fe2000001140a */
[----:B------:R-:W-:Y:S01]  /*dd40*/  IMAD R4, R24, R3, R4 ;  /* 0x0000000318047224 */ /* 0x000fe200078e0204 */
[----:B------:R-:W-:Y:S01]  /*dd50*/  @P3 MOV R16, R164 ;  /* 0x000000a400103202 */ /* 0x000fe20000000f00 */
[----:B------:R-:W-:Y:S01]  /*dd60*/  IMAD.SHL.U32 R3, R6, 0x8, RZ ;  /* 0x0000000806037824 */ /* 0x000fe200078e00ff */
[----:B------:R-:W-:Y:S01]  /*dd70*/  @P3 SHF.R.S32.HI R17, RZ, 0x1f, R164 ;  /* 0x0000001fff113819 */ /* 0x000fe200000114a4 */
[----:B------:R-:W-:-:S02]  /*dd80*/  @!P1 IMAD.MOV.U32 R5, RZ, RZ, 0x1 ;  /* 0x00000001ff059424 */ /* 0x000fc400078e00ff */
[----:B------:R-:W-:Y:S01]  /*dd90*/  IMAD R7, R2, c[0x0][0x1f0], RZ ;  /* 0x00007c0002077a24 */ /* 0x000fe200078e02ff */
[C---:B------:R-:W-:Y:S01]  /*dda0*/  IADD3 R8, P0, R3.reuse, R8, RZ ;  /* 0x0000000803087210 */ /* 0x040fe20007f1e0ff */
[----:B------:R-:W-:Y:S01]  /*ddb0*/  IMAD R15, R20, R5, RZ ;  /* 0x00000005140f7224 */ /* 0x000fe200078e02ff */
[C---:B------:R-:W-:Y:S01]  /*ddc0*/  IADD3 R2, R3.reuse, 0x20, RZ ;  /* 0x0000002003027810 */ /* 0x040fe20007ffe0ff */
[----:B------:R-:W-:Y:S01]  /*ddd0*/  IMAD R7, R24, c[0x0][0x1f4], R7 ;  /* 0x00007d0018077a24 */ /* 0x000fe200078e0207 */
[----:B------:R-:W-:Y:S01]  /*dde0*/  LEA.HI.X.SX32 R9, R3, R0, 0x1, P0 ;  /* 0x0000000003097211 */ /* 0x000fe200000f0eff */
        /* <DEDUP_REMOVED lines=22> */
.L_x_858:
[----:B------:R-:W-:Y:S05]  /*df50*/  BSYNC B0 ;  /* 0x0000000000007941 */ /* 0x000fea0003800000 */
.L_x_857:
        /* <DEDUP_REMOVED lines=9> */
[----:B------:R-:W-:Y:S02]  /*dff0*/  MOV R13, R17 ;  /* 0x00000011000d7202 */ /* 0x000fe40000000f00 */
[----:B------:R-:W-:Y:S01]  /*e000*/  ISETP.GE.AND P0, PT, R0, c[0x0][0x220], PT ;  /* 0x0000880000007a0c */ /* 0x000fe20003f06270 */
[----:B------:R-:W-:Y:S02]  /*e010*/  IMAD R8, R8, c[0x0][0x1e8], RZ ;  /* 0x00007a0008087a24 */ /* 0x000fe400078e02ff */
[----:B------:R-:W-:-:S04]  /*e020*/  IMAD.WIDE.U32 R12, R7, c[0x0][0x1e8], R12 ;  /* 0x00007a00070c7a25 */ /* 0x000fc800078e000c */
[----:B------:R-:W-:Y:S01]  /*e030*/  IMAD R8, R7, c[0x0][0x1ec], R8 ;  /* 0x00007b0007087a24 */ /* 0x000fe200078e0208 */
[----:B------:R-:W-:-:S03]  /*e040*/  LEA R2, P3, R12, c[0x0][0x1d0], 0x1 ;  /* 0x000074000c027a11 */ /* 0x000fc600078608ff */
[----:B------:R-:W-:-:S05]  /*e050*/  IMAD.IADD R3, R13, 0x1, R8 ;  /* 0x000000010d037824 */ /* 0x000fca00078e0208 */
[----:B------:R-:W-:-:S05]  /*e060*/  LEA.HI.X R3, R12, c[0x0][0x1d4], R3, 0x1, P3 ;  /* 0x000075000c037a11 */ /* 0x000fca00018f0c03 */
[----:B------:R2:W-:Y:S04]  /*e070*/  @!P2 STG.E.128 [R2.64], RZ ;  /* 0x000000ff0200a986 */ /* 0x0005e8000c101d1a */
[----:B------:R2:W-:Y:S04]  /*e080*/  @!P1 STG.E.128 [R2.64+0x40], RZ ;  /* 0x000040ff02009986 */ /* 0x0005e8000c101d1a */
[----:B------:R2:W-:Y:S02]  /*e090*/  @!P0 STG.E.128 [R2.64+0x80], RZ ;  /* 0x000080ff02008986 */ /* 0x0005e4000c101d1a */
.L_x_860:
[----:B------:R-:W-:Y:S05]  /*e0a0*/  BSYNC B0 ;  /* 0x0000000000007941 */ /* 0x000fea0003800000 */
.L_x_859:
[----:B------:R-:W-:-:S04]  /*e0b0*/  ISETP.NE.AND P2, PT, R6, RZ, PT ;  /* 0x000000ff0600720c */ /* 0x000fc80003f45270 */
[-C--:B------:R-:W-:Y:S02]  /*e0c0*/  ISETP.GE.OR P1, PT, R10, R169.reuse, P2 ;  /* 0x000000a90a00720c */ /* 0x080fe40001726670 */
[----:B------:R-:W-:-:S11]  /*e0d0*/  ISETP.GE.OR P2, PT, R4, R169, P2 ;  /* 0x000000a90400720c */ /* 0x000fd60001746670 */
[----:B------:R-:W-:Y:S02]  /*e0e0*/  @!P1 IMAD R0, R10, R5, RZ ;  /* 0x000000050a009224 */ /* 0x000fe400078e02ff */
[----:B------:R-:W-:-:S03]  /*e0f0*/  @!P1 IMAD.MOV.U32 R7, RZ, RZ, 0x7f800000 ;  /* 0x7f800000ff079424 */ /* 0x000fc600078e00ff */
[----:B--2---:R-:W-:-:S04]  /*e100*/  @!P1 IADD3 R3, P0, R0, R15, RZ ;  /* 0x0000000f00039210 */ /* 0x004fc80007f1e0ff */
[----:B------:R-:W-:Y:S02]  /*e110*/  @!P1 LEA.HI.X.SX32 R0, R0, R9, 0x1, P0 ;  /* 0x0000000900009211 */ /* 0x000fe400000f0eff */
[----:B------:R-:W-:-:S04]  /*e120*/  @!P1 LEA R2, P0, R3, c[0x0][0x200], 0x2 ;  /* 0x0000800003029a11 */ /* 0x000fc800078010ff */
[----:B------:R-:W-:-:S05]  /*e130*/  @!P1 LEA.HI.X R3, R3, c[0x0][0x204], R0, 0x2, P0 ;  /* 0x0000810003039a11 */ /* 0x000fca00000f1400 */
[----:B------:R2:W-:Y:S01]  /*e140*/  @!P1 STG.E [R2.64], R7 ;  /* 0x0000000702009986 */ /* 0x0005e2000c10191a */
[----:B------:R-:W-:Y:S05]  /*e150*/  @P2 EXIT ;  /* 0x000000000000294d */ /* 0x000fea0003800000 */
[----:B------:R-:W-:Y:S02]  /*e160*/  IMAD R4, R4, R5, RZ ;  /* 0x0000000504047224 */ /* 0x000fe400078e02ff */
[----:B------:R-:W-:-:S03]  /*e170*/  IMAD.MOV.U32 R5, RZ, RZ, 0x7f800000 ;  /* 0x7f800000ff057424 */ /* 0x000fc600078e00ff */
[----:B------:R-:W-:-:S04]  /*e180*/  IADD3 R15, P0, R4, R15, RZ ;  /* 0x0000000f040f7210 */ /* 0x000fc80007f1e0ff */
[----:B------:R-:W-:Y:S02]  /*e190*/  LEA.HI.X.SX32 R4, R4, R9, 0x1, P0 ;  /* 0x0000000904047211 */ /* 0x000fe400000f0eff */
[----:B--2---:R-:W-:-:S04]  /*e1a0*/  LEA R2, P0, R15, c[0x0][0x200], 0x2 ;  /* 0x000080000f027a11 */ /* 0x004fc800078010ff */
[----:B------:R-:W-:-:S05]  /*e1b0*/  LEA.HI.X R3, R15, c[0x0][0x204], R4, 0x2, P0 ;  /* 0x000081000f037a11 */ /* 0x000fca00000f1404 */
[----:B------:R-:W-:Y:S01]  /*e1c0*/  STG.E [R2.64], R5 ;  /* 0x0000000502007986 */ /* 0x000fe2000c10191a */
[----:B------:R-:W-:Y:S05]  /*e1d0*/  EXIT ;  /* 0x000000000000794d */ /* 0x000fea0003800000 */
.L_x_861:
        /* <DEDUP_REMOVED lines=10> */
.L_x_1002:


//--------------------- .text._ZN5flash16flash_fwd_kernelI23Flash_fwd_kernel_traitsILi96ELi64ELi64ELi4ELb0ELb0EN7cutlass6half_tE19Flash_kernel_traitsILi96ELi64ELi64ELi4ES3_EELb0ELb1ELb0ELb0ELb0ELb0ELb1ELb0EEEvNS_16Flash_fwd_paramsE --------------------------
	.section	.text._ZN5flash16flash_fwd_kernelI23Flash_fwd_kernel_traitsILi96ELi64ELi64ELi4ELb0ELb0EN7cutlass6half_tE19Flash_kernel_traitsILi96ELi64ELi64ELi4ES3_EELb0ELb1ELb0ELb0ELb0ELb0ELb1ELb0EEEvNS_16Flash_fwd_paramsE,"ax",@progbits
	.sectioninfo	@"SHI_REGISTERS=168"
	.align	128
        .global         _ZN5flash16flash_fwd_kernelI23Flash_fwd_kernel_traitsILi96ELi64ELi64ELi4ELb0ELb0EN7cutlass6half_tE19Flash_kernel_traitsILi96ELi64ELi64ELi4ES3_EELb0ELb1ELb0ELb0ELb0ELb0ELb1ELb0EEEvNS_16Flash_fwd_paramsE
        .type           _ZN5flash16flash_fwd_kernelI23Flash_fwd_kernel_traitsILi96ELi64ELi64ELi4ELb0ELb0EN7cutlass6half_tE19Flash_kernel_traitsILi96ELi64ELi64ELi4ES3_EELb0ELb1ELb0ELb0ELb0ELb0ELb1ELb0EEEvNS_16Flash_fwd_paramsE,@function
        .size           _ZN5flash16flash_fwd_kernelI23Flash_fwd_kernel_traitsILi96ELi64ELi64ELi4ELb0ELb0EN7cutlass6half_tE19Flash_kernel_traitsILi96ELi64ELi64ELi4ES3_EELb0ELb1ELb0ELb0ELb0ELb0ELb1ELb0EEEvNS_16Flash_fwd_paramsE,(.L_x_1003 - _ZN5flash16flash_fwd_kernelI23Flash_fwd_kernel_traitsILi96ELi64ELi64ELi4ELb0ELb0EN7cutlass6half_tE19Flash_kernel_traitsILi96ELi64ELi64ELi4ES3_EELb0ELb1ELb0ELb0ELb0ELb0ELb1ELb0EEEvNS_16Flash_fwd_paramsE)
        .other          _ZN5flash16flash_fwd_kernelI23Flash_fwd_kernel_traitsILi96ELi64ELi64ELi4ELb0ELb0EN7cutlass6half_tE19Flash_kernel_traitsILi96ELi64ELi64ELi4ES3_EELb0ELb1ELb0ELb0ELb0ELb0ELb1ELb0EEEvNS_16Flash_fwd_paramsE,@"STO_CUDA_ENTRY STV_DEFAULT"
_ZN5flash16flash_fwd_kernelI23Flash_fwd_kernel_traitsILi96ELi64ELi64ELi4ELb0ELb0EN7cutlass6half_tE19Flash_kernel_traitsILi96ELi64ELi64ELi4ES3_EELb0ELb1ELb0ELb0ELb0ELb0ELb1ELb0EEEvNS_16Flash_fwd_paramsE:
.text._ZN5flash16flash_fwd_kernelI23Flash_fwd_kernel_traitsILi96ELi64ELi64ELi4ELb0ELb0EN7cutlass6half_tE19Flash_kernel_traitsILi96ELi64ELi64ELi4ES3_EELb0ELb1ELb0ELb0ELb0ELb0ELb1ELb0EEEvNS_16Flash_fwd_paramsE:
        /* <DEDUP_REMOVED lines=33> */
.L_x_862:
[----:B-1-34-:R-:W-:Y:S02]  /*0210*/  MOV R4, c[0x0][0x218] ;  /* 0x0000860000047a02 */ /* 0x01afe40000000f00 */
.L_x_863:
        /* <DEDUP_REMOVED lines=49> */
.L_x_865:
        /* <DEDUP_REMOVED lines=40> */
.L_x_866:
        /* <DEDUP_REMOVED lines=101> */
.L_x_868:
[----:B------:R-:W-:Y:S05]  /*0e00*/  BSYNC B0 ;  /* 0x0000000000007941 */ /* 0x000fea0003800000 */
.L_x_867:
        /* <DEDUP_REMOVED lines=40> */
.L_x_870:
[----:B------:R-:W-:Y:S05]  /*1090*/  BSYNC B0 ;  /* 0x0000000000007941 */ /* 0x000fea0003800000 */
.L_x_869:
        /* <DEDUP_REMOVED lines=38> */
.L_x_872:
[----:B------:R-:W-:Y:S05]  /*1300*/  BSYNC B0 ;  /* 0x0000000000007941 */ /* 0x000fea0003800000 */
.L_x_871:
        /* <DEDUP_REMOVED lines=37> */
.L_x_874:
[----:B------:R-:W-:Y:S05]  /*1560*/  BSYNC B0 ;  /* 0x0000000000007941 */ /* 0x000fea0003800000 */
.L_x_873:
        /* <DEDUP_REMOVED lines=90> */
.L_x_876:
[----:B------:R-:W-:Y:S05]  /*1b10*/  BSYNC B0 ;  /* 0x0000000000007941 */ /* 0x000fea0003800000 */
.L_x_875:
        /* <DEDUP_REMOVED lines=36> */
.L_x_878:
[----:B------:R-:W-:Y:S05]  /*1d60*/  BSYNC B0 ;  /* 0x0000000000007941 */ /* 0x000fea0003800000 */
.L_x_877:
[----:B------:R-:W-:Y:S01]  /*1d70*/  IMAD.SHL.U32 R120, R120, 0x2, RZ ;  /* 0x0000000278787824 */ /* 0x000fe200078e00ff */
[----:B------:R-:W-:Y:S01]  /*1d80*/  LDSM.16.M88.4 R60, [R121] ;  /* 0x00000000793c783b */ /* 0x000fe20000000200 */
[----:B------:R-:W-:Y:S01]  /*1d90*/  IMAD R119, R3, 0x2, R121 ;  /* 0x0000000203777824 */ /* 0x000fe200078e0279 */
[----:B------:R-:W-:Y:S01]  /*1da0*/  IADD3 R97, R7, 0x8, RZ ;  /* 0x0000000807617810 */ /* 0x000fe20007ffe0ff */
[----:B------:R-:W-:Y:S01]  /*1db0*/  IMAD R117, R5, 0x2, R120 ;  /* 0x0000000205757824 */ /* 0x000fe200078e0278 */
[----:B-1----:R-:W1:Y:S01]  /*1dc0*/  LDSM.16.M88.4 R20, [R120+0x3000] ;  /* 0x003000007814783b */ /* 0x002e620000000200 */
[----:B------:R-:W-:Y:S01]  /*1dd0*/  IMAD R2, R88, 0x40, R2 ;  /* 0x0000004058027824 */ /* 0x000fe200078e0202 */
[-C--:B------:R-:W-:Y:S02]  /*1de0*/  IMNMX R102, R7, R0.reuse, PT ;  /* 0x0000000007667217 */ /* 0x080fe40003800200 */
[----:B------:R-:W5:Y:S01]  /*1df0*/  LDSM.16.M88.4 R40, [R120+0x3400] ;  /* 0x003400007828783b */ /* 0x000f620000000200 */
[----:B------:R-:W-:-:S02]  /*1e00*/  IMNMX R97, R97, R0, PT ;  /* 0x0000000061617217 */ /* 0x000fc40003800200 */
[C---:B------:R-:W-:Y:S01]  /*1e10*/  IADD3 R7, R2.reuse, 0x1, RZ ;  /* 0x0000000102077810 */ /* 0x040fe20007ffe0ff */
[----:B------:R-:W-:Y:S01]  /*1e20*/  LDSM.16.M88.4 R72, [R119] ;  /* 0x000000007748783b */ /* 0x000fe20000000200 */
[C---:B------:R-:W-:Y:S02]  /*1e30*/  IADD3 R0, R2.reuse, 0x8, RZ ;  /* 0x0000000802007810 */ /* 0x040fe40007ffe0ff */
[CC--:B------:R-:W-:Y:S01]  /*1e40*/  ISETP.GE.AND P6, PT, R7.reuse, R102.reuse, PT ;  /* 0x000000660700720c */ /* 0x0c0fe20003fc6270 */
[----:B----4-:R-:W4:Y:S01]  /*1e50*/  LDSM.16.M88.4 R12, [R117+0x3000] ;  /* 0x00300000750c783b */ /* 0x010f220000000200 */
[----:B------:R-:W-:Y:S02]  /*1e60*/  ISETP.GE.AND P2, PT, R7, R97, PT ;  /* 0x000000610700720c */ /* 0x000fe40003f46270 */
[----:B------:R-:W-:Y:S01]  /*1e70*/  IADD3 R7, R2, 0x9, RZ ;  /* 0x0000000902077810 */ /* 0x000fe20007ffe0ff */
[----:B--2---:R-:W2:Y:S01]  /*1e80*/  LDSM.16.M88.4 R24, [R117+0x3400] ;  /* 0x003400007518783b */ /* 0x004ea20000000200 */
[----:B------:R-:W-:-:S02]  /*1e90*/  ISETP.GE.AND P3, PT, R0, R102, PT ;  /* 0x000000660000720c */ /* 0x000fc40003f66270 */
[-C--:B------:R-:W-:Y:S01]  /*1ea0*/  ISETP.GE.AND P0, PT, R0, R97.reuse, PT ;  /* 0x000000610000720c */ /* 0x080fe20003f06270 */
[----:B------:R-:W-:Y:S01]  /*1eb0*/  LDSM.16.M88.4 R56, [R121+0x1000] ;  /* 0x001000007938783b */ /* 0x000fe20000000200 */
[C---:B------:R-:W-:Y:S02]  /*1ec0*/  IADD3 R0, R2.reuse, 0x10, RZ ;  /* 0x0000001002007810 */ /* 0x040fe40007ffe0ff */
[CC--:B------:R-:W-:Y:S01]  /*1ed0*/  ISETP.GE.AND P5, PT, R7.reuse, R102.reuse, PT ;  /* 0x000000660700720c */ /* 0x0c0fe20003fa6270 */
[----:B------:R-:W3:Y:S01]  /*1ee0*/  LDSM.16.M88.4 R32, [R120+0x4000] ;  /* 0x004000007820783b */ /* 0x000ee20000000200 */
[----:B------:R-:W-:Y:S02]  /*1ef0*/  ISETP.GE.AND P4, PT, R7, R97, PT ;  /* 0x000000610700720c */ /* 0x000fe40003f86270 */
[----:B------:R-:W-:Y:S01]  /*1f00*/  IADD3 R7, R2, 0x11, RZ ;  /* 0x0000001102077810 */ /* 0x000fe20007ffe0ff */
[----:B------:R-:W2:Y:S01]  /*1f10*/  LDSM.16.M88.4 R52, [R120+0x3800] ;  /* 0x003800007834783b */ /* 0x000ea20000000200 */
[----:B------:R-:W-:-:S03]  /*1f20*/  ISETP.GE.AND P1, PT, R0, R102, PT ;  /* 0x000000660000720c */ /* 0x000fc60003f26270 */
[----:B------:R-:W-:Y:S04]  /*1f30*/  LDSM.16.M88.4 R48, [R119+0x1000] ;  /* 0x001000007730783b */ /* 0x000fe80000000200 */
[----:B------:R-:W2:Y:S01]  /*1f40*/  LDSM.16.M88.4 R8, [R117+0x4000] ;  /* 0x004000007508783b */ /* 0x000ea20000000200 */
[C---:B-1----:R-:W-:Y:S03]  /*1f50*/  HMMA.16816.F32 R16, R60.reuse, R20, RZ ;  /* 0x000000143c10723c */ /* 0x042fe600000018ff */
[----:B------:R-:W1:Y:S04]  /*1f60*/  LDSM.16.M88.4 R68, [R120+0x4400] ;  /* 0x004400007844783b */ /* 0x000e680000000200 */
[----:B------:R-:W-:Y:S01]  /*1f70*/  LDSM.16.M88.4 R44, [R120+0x5000] ;  /* 0x00500000782c783b */ /* 0x000fe20000000200 */
[C---:B------:R-:W-:Y:S03]  /*1f80*/  HMMA.16816.F32 R20, R60.reuse, R22, RZ ;  /* 0x000000163c14723c */ /* 0x040fe600000018ff */
[----:B------:R-:W-:Y:S04]  /*1f90*/  LDSM.16.M88.4 R84, [R117+0x4400] ;  /* 0x004400007554783b */ /* 0x000fe80000000200 */
[----:B------:R-:W-:Y:S01]  /*1fa0*/  LDSM.16.M88.4 R76, [R120+0x4800] ;  /* 0x00480000784c783b */ /* 0x000fe20000000200 */
[C---:B-----5:R-:W-:Y:S03]  /*1fb0*/  HMMA.16816.F32 R28, R60.reuse, R40, RZ ;  /* 0x000000283c1c723c */ /* 0x060fe600000018ff */
[----:B------:R-:W-:Y:S04]  /*1fc0*/  LDSM.16.M88.4 R80, [R117+0x5000] ;  /* 0x005000007550783b */ /* 0x000fe80000000200 */
[----:B------:R-:W0:Y:S01]  /*1fd0*/  LDGDEPBAR ;  /* 0x00000000000079af */ /* 0x000e220000000000 */
[----:B------:R-:W-:Y:S08]  /*1fe0*/  HMMA.16816.F32 R40, R60, R42, RZ ;  /* 0x0000002a3c28723c */ /* 0x000ff000000018ff */
[C---:B----4-:R-:W-:Y:S08]  /*1ff0*/  HMMA.16816.F32 R16, R72.reuse, R12, R16 ;  /* 0x0000000c4810723c */ /* 0x050ff00000001810 */
[C---:B------:R-:W-:Y:S01]  /*2000*/  HMMA.16816.F32 R20, R72.reuse, R14, R20 ;  /* 0x0000000e4814723c */ /* 0x040fe20000001814 */
[----:B------:R-:W-:Y:S07]  /*2010*/  LDSM.16.M88.4 R12, [R121+0x2000] ;  /* 0x00200000790c783b */ /* 0x000fee0000000200 */
[C---:B--2---:R-:W-:Y:S08]  /*2020*/  HMMA.16816.F32 R28, R72.reuse, R24, R28 ;  /* 0x00000018481c723c */ /* 0x044ff0000000181c */
[----:B------:R-:W-:Y:S01]  /*2030*/  HMMA.16816.F32 R40, R72, R26, R40 ;  /* 0x0000001a4828723c */ /* 0x000fe20000001828 */
[----:B------:R-:W2:Y:S07]  /*2040*/  LDSM.16.M88.4 R24, [R117+0x3800] ;  /* 0x003800007518783b */ /* 0x000eae0000000200 */
[C---:B---3--:R-:W-:Y:S08]  /*2050*/  HMMA.16816.F32 R16, R56.reuse, R32, R16 ;  /* 0x000000203810723c */ /* 0x048ff00000001810 */
[----:B------:R-:W-:Y:S01]  /*2060*/  HMMA.16816.F32 R20, R56, R34, R20 ;  /* 0x000000223814723c */ /* 0x000fe20000001814 */
[----:B------:R-:W3:Y:S07]  /*2070*/  LDSM.16.M88.4 R32, [R120+0x3c00] ;  /* 0x003c00007820783b */ /* 0x000eee0000000200 */
[C---:B------:R-:W-:Y:S08]  /*2080*/  HMMA.16816.F32 R36, R60.reuse, R52, RZ ;  /* 0x000000343c24723c */ /* 0x040ff000000018ff */
[----:B------:R-:W-:Y:S08]  /*2090*/  HMMA.16816.F32 R52, R60, R54, RZ ;  /* 0x000000363c34723c */ /* 0x000ff000000018ff */
[----:B------:R-:W-:Y:S08]  /*20a0*/  HMMA.16816.F32 R20, R48, R10, R20 ;  /* 0x0000000a3014723c */ /* 0x000ff00000001814 */
[----:B-1----:R-:W-:Y:S08]  /*20b0*/  HMMA.16816.F32 R28, R56, R68, R28 ;  /* 0x00000044381c723c */ /* 0x002ff0000000181c */
[----:B--2---:R-:W-:Y:S08]  /*20c0*/  HMMA.16816.F32 R36, R72, R24, R36 ;  /* 0x000000184824723c */ /* 0x004ff00000001824 */
[----:B------:R-:W-:Y:S01]  /*20d0*/  HMMA.16816.F32 R40, R56, R70, R40 ;  /* 0x000000463828723c */ /* 0x000fe20000001828 */
[----:B------:R-:W1:Y:S07]  /*20e0*/  LDSM.16.M88.4 R68, [R117+0x3c00] ;  /* 0x003c00007544783b */ /* 0x000e6e0000000200 */
[----:B------:R-:W-:Y:S01]  /*20f0*/  HMMA.16816.F32 R52, R72, R26, R52 ;  /* 0x0000001a4834723c */ /* 0x000fe20000001834 */
[----:B------:R-:W-:Y:S07]  /*2100*/  LDSM.16.M88.4 R24, [R117+0x5400] ;  /* 0x005400007518783b */ /* 0x000fee0000000200 */
[----:B------:R-:W-:Y:S01]  /*2110*/  HMMA.16816.F32 R16, R48, R8, R16 ;  /* 0x000000083010723c */ /* 0x000fe20000001810 */
[----:B------:R-:W2:Y:S07]  /*2120*/  LDSM.16.M88.4 R8, [R119+0x2000] ;  /* 0x002000007708783b */ /* 0x000eae0000000200 */
[C---:B---3--:R-:W-:Y:S08]  /*2130*/  HMMA.16816.F32 R64, R60.reuse, R32, RZ ;  /* 0x000000203c40723c */ /* 0x048ff000000018ff */
[----:B------:R-:W-:Y:S01]  /*2140*/  HMMA.16816.F32 R60, R60, R34, RZ ;  /* 0x000000223c3c723c */ /* 0x000fe200000018ff */
[----:B------:R-:W3:Y:S07]  /*2150*/  LDSM.16.M88.4 R32, [R120+0x5400] ;  /* 0x005400007820783b */ /* 0x000eee0000000200 */
[----:B------:R-:W-:Y:S08]  /*2160*/  HMMA.16816.F32 R20, R12, R46, R20 ;  /* 0x0000002e0c14723c */ /* 0x000ff00000001814 */
[----:B------:R-:W-:Y:S08]  /*2170*/  HMMA.16816.F32 R28, R48, R84, R28 ;  /* 0x00000054301c723c */ /* 0x000ff0000000181c */
[----:B------:R-:W-:Y:S08]  /*2180*/  HMMA.16816.F32 R36, R56, R76, R36 ;  /* 0x0000004c3824723c */ /* 0x000ff00000001824 */
[----:B------:R-:W-:Y:S08]  /*2190*/  HMMA.16816.F32 R40, R48, R86, R40 ;  /* 0x000000563028723c */ /* 0x000ff00000001828 */
[----:B------:R-:W-:Y:S01]  /*21a0*/  HMMA.16816.F32 R52, R56, R78, R52 ;  /* 0x0000004e3834723c */ /* 0x000fe20000001834 */
[----:B------:R-:W4:Y:S07]  /*21b0*/  LDSM.16.M88.4 R76, [R120+0x4c00] ;  /* 0x004c0000784c783b */ /* 0x000f2e0000000200 */
[----:B------:R-:W-:Y:S01]  /*21c0*/  HMMA.16816.F32 R16, R12, R44, R16 ;  /* 0x0000002c0c10723c */ /* 0x000fe20000001810 */
[----:B------:R-:W5:Y:S07]  /*21d0*/  LDSM.16.M88.4 R44, [R117+0x4800] ;  /* 0x00480000752c783b */ /* 0x000f6e0000000200 */
[----:B-1----:R-:W-:Y:S08]  /*21e0*/  HMMA.16816.F32 R64, R72, R68, R64 ;  /* 0x000000444840723c */ /* 0x002ff00000001840 */
[----:B--2---:R-:W-:Y:S08]  /*21f0*/  HMMA.16816.F32 R20, R8, R82, R20 ;  /* 0x000000520814723c */ /* 0x004ff00000001814 */
[C---:B---3--:R-:W-:Y:S08]  /*2200*/  HMMA.16816.F32 R28, R12.reuse, R32, R28 ;  /* 0x000000200c1c723c */ /* 0x048ff0000000181c */
[----:B------:R-:W-:Y:S01]  /*2210*/  HMMA.16816.F32 R40, R12, R34, R40 ;  /* 0x000000220c28723c */ /* 0x000fe20000001828 */
[----:B------:R-:W1:Y:S07]  /*2220*/  LDSM.16.M88.4 R32, [R117+0x4c00] ;  /* 0x004c00007520783b */ /* 0x000e6e0000000200 */
[----:B------:R-:W-:Y:S01]  /*2230*/  HMMA.16816.F32 R60, R72, R70, R60 ;  /* 0x00000046483c723c */ /* 0x000fe2000000183c */
[----:B------:R-:W-:-:S02]  /*2240*/  FMUL.FTZ R20, R20, c[0x0][0x2ec] ;  /* 0x0000bb0014147a20 */ /* 0x000fc40000410000 */
[----:B------:R-:W-:Y:S02]  /*2250*/  FMUL.FTZ R21, R21, c[0x0][0x2ec] ;  /* 0x0000bb0015157a20 */ /* 0x000fe40000410000 */
[----:B------:R-:W-:Y:S02]  /*2260*/  FMUL.FTZ R22, R22, c[0x0][0x2ec] ;  /* 0x0000bb0016167a20 */ /* 0x000fe40000410000 */
[----:B------:R-:W2:Y:S01]  /*2270*/  MUFU.TANH R68, R21 ;  /* 0x0000001500447308 */ /* 0x000ea20000002400 */
[----:B------:R-:W-:Y:S01]  /*2280*/  HMMA.16816.F32 R16, R8, R80, R16 ;  /* 0x000000500810723c */ /* 0x000fe20000001810 */
[----:B------:R-:W3:Y:S07]  /*2290*/  LDSM.16.M88.4 R80, [R120+0x5800] ;  /* 0x005800007850783b */ /* 0x000eee0000000200 */
[----:B----4-:R-:W-:Y:S01]  /*22a0*/  HMMA.16816.F32 R64, R56, R76, R64 ;  /* 0x0000004c3840723c */ /* 0x010fe20000001840 */
[----:B--2---:R-:W-:-:S07]  /*22b0*/  FSEL R68, R68, -INF , !P5 ;  /* 0xff80000044447808 */ /* 0x004fce0006800000 */
[C---:B-----5:R-:W-:Y:S01]  /*22c0*/  HMMA.16816.F32 R36, R48.reuse, R44, R36 ;  /* 0x0000002c3024723c */ /* 0x060fe20000001824 */
[----:B------:R-:W-:Y:S07]  /*22d0*/  MUFU.TANH R45, R20 ;  /* 0x00000014002d7308 */ /* 0x000fee0000002400 */
[----:B------:R-:W-:Y:S01]  /*22e0*/  HMMA.16816.F32 R52, R48, R46, R52 ;  /* 0x0000002e3034723c */ /* 0x000fe20000001834 */
[----:B------:R2:W-:Y:S01]  /*22f0*/  MUFU.TANH R46, R22 ;  /* 0x00000016002e7308 */ /* 0x0005e20000002400 */
[----:B------:R-:W-:-:S02]  /*2300*/  FMUL.FTZ R17, R17, c[0x0][0x2ec] ;  /* 0x0000bb0011117a20 */ /* 0x000fc40000410000 */
[----:B------:R-:W-:Y:S02]  /*2310*/  FMUL.FTZ R5, R16, c[0x0][0x2ec] ;  /* 0x0000bb0010057a20 */ /* 0x000fe40000410000 */
[----:B------:R-:W-:Y:S02]  /*2320*/  FMUL.FTZ R6, R18, c[0x0][0x2ec] ;  /* 0x0000bb0012067a20 */ /* 0x000fe40000410000 */
[----:B------:R-:W-:Y:S01]  /*2330*/  FMUL.FTZ R47, R23, c[0x0][0x2ec] ;  /* 0x0000bb00172f7a20 */ /* 0x000fe20000410000 */
[----:B------:R-:W-:Y:S01]  /*2340*/  HMMA.16816.F32 R60, R56, R78, R60 ;  /* 0x0000004e383c723c */ /* 0x000fe2000000183c */
[----:B------:R4:W5:Y:S01]  /*2350*/  MUFU.TANH R84, R17 ;  /* 0x0000001100547308 */ /* 0x0009620000002400 */
[----:B------:R-:W-:Y:S01]  /*2360*/  FMUL.FTZ R44, R19, c[0x0][0x2ec] ;  /* 0x0000bb00132c7a20 */ /* 0x000fe20000410000 */
[----:B--2---:R-:W2:Y:S05]  /*2370*/  LDSM.16.M88.4 R20, [R120+0x5c00] ;  /* 0x005c00007814783b */ /* 0x004eaa0000000200 */
[----:B-1----:R-:W-:Y:S01]  /*2380*/  HMMA.16816.F32 R64, R48, R32, R64 ;  /* 0x000000203040723c */ /* 0x002fe20000001840 */
[----:B------:R-:W-:Y:S01]  /*2390*/  MUFU.TANH R44, R44 ;  /* 0x0000002c002c7308 */ /* 0x000fe20000002400 */
[----:B----4-:R-:W1:Y:S06]  /*23a0*/  LDSM.16.M88.4 R16, [R117+0x5800] ;  /* 0x005800007510783b */ /* 0x010e6c0000000200 */
[----:B------:R-:W-:Y:S01]  /*23b0*/  HMMA.16816.F32 R28, R8, R24, R28 ;  /* 0x00000018081c723c */ /* 0x000fe2000000181c */
[----:B------:R-:W4:Y:S01]  /*23c0*/  MUFU.TANH R47, R47 ;  /* 0x0000002f002f7308 */ /* 0x000f220000002400 */
[----:B-----5:R-:W-:-:S02]  /*23d0*/  FSEL R84, R84, -INF , !P6 ;  /* 0xff80000054547808 */ /* 0x020fc40007000000 */
[-C--:B------:R-:W-:Y:S02]  /*23e0*/  ISETP.GE.AND P6, PT, R0, R97.reuse, PT ;  /* 0x000000610000720c */ /* 0x080fe40003fc6270 */
[----:B------:R-:W-:Y:S02]  /*23f0*/  FSEL R0, R45, -INF , !P3 ;  /* 0xff8000002d007808 */ /* 0x000fe40005800000 */
[----:B------:R-:W-:Y:S01]  /*2400*/  HMMA.16816.F32 R40, R8, R26, R40 ;  /* 0x0000001a0828723c */ /* 0x000fe20000001828 */
[----:B------:R-:W5:Y:S01]  /*2410*/  LDSM.16.M88.4 R24, [R117+0x5c00] ;  /* 0x005c00007518783b */ /* 0x000f620000000200 */
[----:B------:R-:W-:Y:S01]  /*2420*/  ISETP.GE.AND P3, PT, R7, R97, PT ;  /* 0x000000610700720c */ /* 0x000fe20003f66270 */
[----:B------:R-:W-:Y:S01]  /*2430*/  MUFU.TANH R5, R5 ;  /* 0x0000000500057308 */ /* 0x000fe20000002400 */
[----:B------:R-:W-:-:S04]  /*2440*/  DEPBAR.LE SB0, 0x0 ;  /* 0x000080000000791a */ /* 0x000fc80000000000 */
[----:B------:R-:W-:Y:S01]  /*2450*/  HMMA.16816.F32 R60, R48, R34, R60 ;  /* 0x00000022303c723c */ /* 0x000fe2000000183c */
[----:B----4-:R-:W-:Y:S02]  /*2460*/  FSEL R47, R47, -INF , !P4 ;  /* 0xff8000002f2f7808 */ /* 0x010fe40006000000 */
[----:B------:R-:W-:Y:S05]  /*2470*/  MUFU.TANH R6, R6 ;  /* 0x0000000600067308 */ /* 0x000fea0000002400 */
[----:B---3--:R-:W-:Y:S01]  /*2480*/  HMMA.16816.F32 R52, R12, R82, R52 ;  /* 0x000000520c34723c */ /* 0x008fe20000001834 */
[----:B------:R-:W-:Y:S02]  /*2490*/  FMUL.FTZ R31, R31, c[0x0][0x2ec] ;  /* 0x0000bb001f1f7a20 */ /* 0x000fe40000410000 */
[----:B------:R-:W-:-:S02]  /*24a0*/  FMUL.FTZ R28, R28, c[0x0][0x2ec] ;  /* 0x0000bb001c1c7a20 */ /* 0x000fc40000410000 */
[----:B------:R-:W-:Y:S02]  /*24b0*/  FMUL.FTZ R30, R30, c[0x0][0x2ec] ;  /* 0x0000bb001e1e7a20 */ /* 0x000fe40000410000 */
[----:B------:R-:W-:Y:S01]  /*24c0*/  MUFU.TANH R31, R31 ;  /* 0x0000001f001f7308 */ /* 0x000fe20000002400 */
[C---:B------:R-:W-:Y:S01]  /*24d0*/  HMMA.16816.F32 R36, R12.reuse, R80, R36 ;  /* 0x000000500c24723c */ /* 0x040fe20000001824 */
[----:B------:R-:W-:Y:S02]  /*24e0*/  FMUL.FTZ R32, R42, c[0x0][0x2ec] ;  /* 0x0000bb002a207a20 */ /* 0x000fe40000410000 */
[----:B------:R-:W-:Y:S02]  /*24f0*/  FMUL.FTZ R29, R29, c[0x0][0x2ec] ;  /* 0x0000bb001d1d7a20 */ /* 0x000fe40000410000 */
[----:B------:R-:W-:Y:S02]  /*2500*/  FMUL.FTZ R33, R43, c[0x0][0x2ec] ;  /* 0x0000bb002b217a20 */ /* 0x000fe40000410000 */
[----:B------:R-:W3:Y:S01]  /*2510*/  MUFU.TANH R28, R28 ;  /* 0x0000001c001c7308 */ /* 0x000ee20000002400 */
[C---:B--2---:R-:W-:Y:S07]  /*2520*/  HMMA.16816.F32 R64, R12.reuse, R20, R64 ;  /* 0x000000140c40723c */ /* 0x044fee0000001840 */
[----:B------:R-:W-:Y:S01]  /*2530*/  MUFU.TANH R32, R32 ;  /* 0x0000002000207308 */ /* 0x000fe20000002400 */
[----:B------:R-:W-:Y:S07]  /*2540*/  HMMA.16816.F32 R60, R12, R22, R60 ;  /* 0x000000160c3c723c */ /* 0x000fee000000183c */
[----:B------:R-:W2:Y:S01]  /*2550*/  MUFU.TANH R30, R30 ;  /* 0x0000001e001e7308 */ /* 0x000ea20000002400 */
[----:B-1----:R-:W-:Y:S01]  /*2560*/  HMMA.16816.F32 R52, R8, R18, R52 ;  /* 0x000000120834723c */ /* 0x002fe20000001834 */
[----:B------:R-:W-:-:S02]  /*2570*/  FSEL R13, R44, -INF , !P2 ;  /* 0xff8000002c0d7808 */ /* 0x000fc40005000000 */
[----:B------:R-:W-:Y:S02]  /*2580*/  ISETP.GE.AND P2, PT, R7, R102, PT ;  /* 0x000000660700720c */ /* 0x000fe40003f46270 */
[C---:B------:R-:W-:Y:S02]  /*2590*/  IADD3 R12, R2.reuse, 0x18, RZ ;  /* 0x00000018020c7810 */ /* 0x040fe40007ffe0ff */
[----:B------:R-:W-:Y:S01]  /*25a0*/  MUFU.TANH R29, R29 ;  /* 0x0000001d001d7308 */ /* 0x000fe20000002400 */
[----:B------:R-:W-:Y:S01]  /*25b0*/  HMMA.16816.F32 R36, R8, R16, R36 ;  /* 0x000000100824723c */ /* 0x000fe20000001824 */
[----:B------:R-:W-:Y:S02]  /*25c0*/  IADD3 R7, R2, 0x19, RZ ;  /* 0x0000001902077810 */ /* 0x000fe40007ffe0ff */
[----:B------:R-:W-:Y:S02]  /*25d0*/  FSEL R15, R46, -INF , !P0 ;  /* 0xff8000002e0f7808 */ /* 0x000fe40004000000 */
[----:B---3--:R-:W-:-:S02]  /*25e0*/  FSEL R28, R28, -INF , !P1 ;  /* 0xff8000001c1c7808 */ /* 0x008fc40004800000 */
[----:B------:R-:W-:Y:S01]  /*25f0*/  FMUL.FTZ R16, R40, c[0x0][0x2ec] ;  /* 0x0000bb0028107a20 */ /* 0x000fe20000410000 */
[C---:B-----5:R-:W-:Y:S01]  /*2600*/  HMMA.16816.F32 R64, R8.reuse, R24, R64 ;  /* 0x000000180840723c */ /* 0x060fe20000001840 */
[----:B------:R-:W-:Y:S01]  /*2610*/  FMUL.FTZ R17, R41, c[0x0][0x2ec] ;  /* 0x0000bb0029117a20 */ /* 0x000fe20000410000 */
[----:B------:R-:W-:Y:S01]  /*2620*/  MUFU.TANH R33, R33 ;  /* 0x0000002100217308 */ /* 0x000fe20000002400 */
[-C--:B------:R-:W-:Y:S02]  /*2630*/  ISETP.GE.AND P0, PT, R12, R102.reuse, PT ;  /* 0x000000660c00720c */ /* 0x080fe40003f06270 */
[CC--:B------:R-:W-:Y:S02]  /*2640*/  ISETP.GE.AND P4, PT, R7.reuse, R102.reuse, PT ;  /* 0x000000660700720c */ /* 0x0c0fe40003f86270 */
[-C--:B------:R-:W-:Y:S01]  /*2650*/  ISETP.GE.AND P1, PT, R7, R97.reuse, PT ;  /* 0x000000610700720c */ /* 0x080fe20003f26270 */
[----:B------:R-:W-:Y:S01]  /*2660*/  HMMA.16816.F32 R60, R8, R26, R60 ;  /* 0x0000001a083c723c */ /* 0x000fe2000000183c */
[----:B------:R-:W-:Y:S01]  /*2670*/  FMUL.FTZ R52, R52, c[0x0][0x2ec] ;  /* 0x0000bb0034347a20 */ /* 0x000fe20000410000 */
[----:B------:R-:W1:Y:S01]  /*2680*/  MUFU.TANH R16, R16 ;  /* 0x0000001000107308 */ /* 0x000e620000002400 */
[----:B------:R-:W-:Y:S01]  /*2690*/  IADD3 R7, R2, 0x21, RZ ;  /* 0x0000002102077810 */ /* 0x000fe20007ffe0ff */
[----:B------:R-:W-:Y:S01]  /*26a0*/  FMUL.FTZ R53, R53, c[0x0][0x2ec] ;  /* 0x0000bb0035357a20 */ /* 0x000fe20000410000 */
[-C--:B------:R-:W-:Y:S01]  /*26b0*/  ISETP.GE.AND P5, PT, R12, R97.reuse, PT ;  /* 0x000000610c00720c */ /* 0x080fe20003fa6270 */
[----:B------:R-:W-:Y:S01]  /*26c0*/  FMUL.FTZ R54, R54, c[0x0][0x2ec] ;  /* 0x0000bb0036367a20 */ /* 0x000fe20000410000 */
[----:B------:R-:W-:Y:S01]  /*26d0*/  FSEL R9, R31, -INF , !P3 ;  /* 0xff8000001f097808 */ /* 0x000fe20005800000 */
[----:B------:R-:W-:Y:S01]  /*26e0*/  FMUL.FTZ R36, R36, c[0x0][0x2ec] ;  /* 0x0000bb0024247a20 */ /* 0x000fe20000410000 */
[-C--:B------:R-:W-:Y:S01]  /*26f0*/  ISETP.GE.AND P3, PT, R7, R102.reuse, PT ;  /* 0x000000660700720c */ /* 0x080fe20003f66270 */
[----:B------:R-:W3:Y:S01]  /*2700*/  MUFU.TANH R17, R17 ;  /* 0x0000001100117308 */ /* 0x000ee20000002400 */
[----:B------:R-:W-:Y:S01]  /*2710*/  FMUL.FTZ R37, R37, c[0x0][0x2ec] ;  /* 0x0000bb0025257a20 */ /* 0x000fe20000410000 */
[----:B------:R-:W-:Y:S01]  /*2720*/  IADD3 R8, R2, 0x20, RZ ;  /* 0x0000002002087810 */ /* 0x000fe20007ffe0ff */
[----:B------:R-:W-:Y:S01]  /*2730*/  FMUL.FTZ R38, R38, c[0x0][0x2ec] ;  /* 0x0000bb0026267a20 */ /* 0x000fe20000410000 */
[----:B--2---:R-:W-:Y:S01]  /*2740*/  FSEL R11, R30, -INF , !P6 ;  /* 0xff8000001e0b7808 */ /* 0x004fe20007000000 */
[----:B------:R-:W-:Y:S01]  /*2750*/  FMUL.FTZ R39, R39, c[0x0][0x2ec] ;  /* 0x0000bb0027277a20 */ /* 0x000fe20000410000 */
[----:B------:R-:W-:Y:S01]  /*2760*/  ISETP.GE.AND P6, PT, R8, R102, PT ;  /* 0x000000660800720c */ /* 0x000fe20003fc6270 */
[----:B------:R-:W-:Y:S01]  /*2770*/  FMUL.FTZ R31, R67, c[0x0][0x2ec] ;  /* 0x0000bb00431f7a20 */ /* 0x000fe20000410000 */
[----:B------:R-:W-:Y:S01]  /*2780*/  MUFU.TANH R104, R52 ;  /* 0x0000003400687308 */ /* 0x000fe20000002400 */
[----:B-1----:R-:W-:Y:S01]  /*2790*/  FSEL R16, R16, -INF , !P0 ;  /* 0xff80000010107808 */ /* 0x002fe20004000000 */
[----:B------:R-:W-:Y:S01]  /*27a0*/  FMUL.FTZ R55, R55, c[0x0][0x2ec] ;  /* 0x0000bb0037377a20 */ /* 0x000fe20000410000 */
[-C--:B------:R-:W-:Y:S01]  /*27b0*/  ISETP.GE.AND P0, PT, R7, R97.reuse, PT ;  /* 0x000000610700720c */ /* 0x080fe20003f06270 */
[----:B------:R-:W-:Y:S01]  /*27c0*/  FMUL.FTZ R64, R64, c[0x0][0x2ec] ;  /* 0x0000bb0040407a20 */ /* 0x000fe20000410000 */
[----:B------:R-:W-:Y:S01]  /*27d0*/  IADD3 R7, R2, 0x28, RZ ;  /* 0x0000002802077810 */ /* 0x000fe20007ffe0ff */
[----:B------:R-:W-:Y:S01]  /*27e0*/  FMUL.FTZ R65, R65, c[0x0][0x2ec] ;  /* 0x0000bb0041417a20 */ /* 0x000fe20000410000 */
[----:B------:R-:W-:Y:S01]  /*27f0*/  FSEL R10, R29, -INF , !P2 ;  /* 0xff8000001d0a7808 */ /* 0x000fe20005000000 */
[----:B------:R-:W1:Y:S01]  /*2800*/  MUFU.TANH R108, R36 ;  /* 0x00000024006c7308 */ /* 0x000e620000002400 */
[----:B------:R-:W-:Y:S01]  /*2810*/  FMUL.FTZ R66, R66, c[0x0][0x2ec] ;  /* 0x0000bb0042427a20 */ /* 0x000fe20000410000 */
[----:B------:R-:W-:Y:S01]  /*2820*/  IADD3 R14, R2, 0x31, RZ ;  /* 0x00000031020e7810 */ /* 0x000fe20007ffe0ff */
[----:B------:R-:W-:Y:S01]  /*2830*/  FMUL.FTZ R30, R62, c[0x0][0x2ec] ;  /* 0x0000bb003e1e7a20 */ /* 0x000fe20000410000 */
[-C--:B------:R-:W-:Y:S01]  /*2840*/  ISETP.GE.AND P2, PT, R8, R97.reuse, PT ;  /* 0x000000610800720c */ /* 0x080fe20003f46270 */
[----:B------:R-:W-:Y:S01]  /*2850*/  FMUL.FTZ R29, R63, c[0x0][0x2ec] ;  /* 0x0000bb003f1d7a20 */ /* 0x000fe20000410000 */
[----:B------:R-:W-:Y:S01]  /*2860*/  IADD3 R12, R2, 0x29, RZ ;  /* 0x00000029020c7810 */ /* 0x000fe20007ffe0ff */
[----:B------:R-:W-:Y:S01]  /*2870*/  FMUL.FTZ R60, R60, c[0x0][0x2ec] ;  /* 0x0000bb003c3c7a20 */ /* 0x000fe20000410000 */
[----:B------:R-:W2:Y:S01]  /*2880*/  MUFU.TANH R31, R31 ;  /* 0x0000001f001f7308 */ /* 0x000ea20000002400 */
[----:B---3--:R-:W-:Y:S01]  /*2890*/  FSEL R8, R17, -INF , !P4 ;  /* 0xff80000011087808 */ /* 0x008fe20006000000 */
[----:B------:R-:W-:Y:S01]  /*28a0*/  FMUL.FTZ R61, R61, c[0x0][0x2ec] ;  /* 0x0000bb003d3d7a20 */ /* 0x000fe20000410000 */
[----:B------:R-:W-:-:S05]  /*28b0*/  ISETP.GE.AND P4, PT, R7, R97, PT ;  /* 0x000000610700720c */ /* 0x000fca0003f86270 */
[----:B------:R3:W-:Y:S01]  /*28c0*/  MUFU.TANH R106, R37 ;  /* 0x00000025006a7308 */ /* 0x0007e20000002400 */
[----:B-1----:R-:W-:Y:S02]  /*28d0*/  FSEL R108, R108, -INF , !P6 ;  /* 0xff8000006c6c7808 */ /* 0x002fe40007000000 */
[----:B------:R-:W-:-:S05]  /*28e0*/  ISETP.GE.AND P6, PT, R12, R97, PT ;  /* 0x000000610c00720c */ /* 0x000fca0003fc6270 */
[----:B------:R-:W1:Y:S08]  /*28f0*/  MUFU.TANH R107, R38 ;  /* 0x00000026006b7308 */ /* 0x000e700000002400 */
[----:B------:R-:W4:Y:S01]  /*2900*/  MUFU.TANH R111, R39 ;  /* 0x00000027006f7308 */ /* 0x000f220000002400 */
[----:B---3--:R-:W-:Y:S02]  /*2910*/  FSEL R37, R32, -INF , !P5 ;  /* 0xff80000020257808 */ /* 0x008fe40006800000 */
[----:B------:R-:W-:-:S02]  /*2920*/  ISETP.GE.AND P5, PT, R7, R102, PT ;  /* 0x000000660700720c */ /* 0x000fc40003fa6270 */
[----:B------:R-:W-:Y:S02]  /*2930*/  FSEL R7, R33, -INF , !P1 ;  /* 0xff80000021077808 */ /* 0x000fe40004800000 */
[----:B------:R-:W-:Y:S01]  /*2940*/  FSEL R104, R104, -INF , !P5 ;  /* 0xff80000068687808 */ /* 0x000fe20006800000 */
[----:B------:R-:W3:Y:S01]  /*2950*/  MUFU.TANH R94, R53 ;  /* 0x00000035005e7308 */ /* 0x000ee20000002400 */
[----:B------:R-:W-:Y:S02]  /*2960*/  ISETP.GE.AND P5, PT, R14, R97, PT ;  /* 0x000000610e00720c */ /* 0x000fe40003fa6270 */
[----:B------:R-:W-:Y:S02]  /*2970*/  ISETP.GE.AND P1, PT, R12, R102, PT ;  /* 0x000000660c00720c */ /* 0x000fe40003f26270 */
[----:B------:R-:W-:Y:S02]  /*2980*/  IADD3 R12, R2, 0x30, RZ ;  /* 0x00000030020c7810 */ /* 0x000fe40007ffe0ff */
[----:B--2---:R-:W-:Y:S01]  /*2990*/  FSEL R31, R31, -INF , !P5 ;  /* 0xff8000001f1f7808 */ /* 0x004fe20006800000 */
[----:B------:R-:W2:Y:S01]  /*29a0*/  MUFU.TANH R103, R54 ;  /* 0x0000003600677308 */ /* 0x000ea20000002400 */
[----:B-1----:R-:W-:-:S02]  /*29b0*/  FSEL R107, R107, -INF , !P2 ;  /* 0xff8000006b6b7808 */ /* 0x002fc40005000000 */
[----:B------:R-:W-:Y:S02]  /*29c0*/  FSEL R106, R106, -INF , !P3 ;  /* 0xff8000006a6a7808 */ /* 0x000fe40005800000 */
[----:B------:R-:W-:Y:S02]  /*29d0*/  ISETP.GE.AND P5, PT, R96, 0x2, PT ;  /* 0x000000026000780c */ /* 0x000fe40003fa6270 */
[C---:B------:R-:W-:Y:S01]  /*29e0*/  ISETP.GE.AND P2, PT, R12.reuse, R102, PT ;  /* 0x000000660c00720c */ /* 0x040fe20003f46270 */
[----:B------:R-:W1:Y:S01]  /*29f0*/  MUFU.TANH R109, R55 ;  /* 0x00000037006d7308 */ /* 0x000e620000002400 */
[----:B------:R-:W-:Y:S02]  /*2a00*/  ISETP.GE.AND P3, PT, R12, R97, PT ;  /* 0x000000610c00720c */ /* 0x000fe40003f66270 */
[----:B------:R-:W-:Y:S02]  /*2a10*/  IADD3 R12, R2, 0x38, RZ ;  /* 0x00000038020c7810 */ /* 0x000fe40007ffe0ff */
[----:B----4-:R-:W-:-:S02]  /*2a20*/  FSEL R111, R111, -INF , !P0 ;  /* 0xff8000006f6f7808 */ /* 0x010fc40004000000 */
[----:B---3--:R-:W-:Y:S01]  /*2a30*/  FSEL R94, R94, -INF , !P1 ;  /* 0xff8000005e5e7808 */ /* 0x008fe20004800000 */
[----:B------:R-:W3:Y:S01]  /*2a40*/  MUFU.TANH R92, R64 ;  /* 0x00000040005c7308 */ /* 0x000ee20000002400 */
[----:B--2---:R-:W-:Y:S02]  /*2a50*/  FSEL R103, R103, -INF , !P4 ;  /* 0xff80000067677808 */ /* 0x004fe40006000000 */
[-C--:B------:R-:W-:Y:S02]  /*2a60*/  ISETP.GE.AND P0, PT, R14, R102.reuse, PT ;  /* 0x000000660e00720c */ /* 0x080fe40003f06270 */
[C---:B------:R-:W-:Y:S02]  /*2a70*/  ISETP.GE.AND P4, PT, R12.reuse, R102, PT ;  /* 0x000000660c00720c */ /* 0x040fe40003f86270 */
[----:B------:R-:W-:Y:S01]  /*2a80*/  ISETP.GE.AND P1, PT, R12, R97, PT ;  /* 0x000000610c00720c */ /* 0x000fe20003f26270 */
[----:B------:R-:W2:Y:S01]  /*2a90*/  MUFU.TANH R91, R65 ;  /* 0x00000041005b7308 */ /* 0x000ea20000002400 */
[----:B------:R-:W-:-:S02]  /*2aa0*/  IADD3 R12, R2, 0x39, RZ ;  /* 0x00000039020c7810 */ /* 0x000fc40007ffe0ff */
[----:B-1----:R-:W-:Y:S02]  /*2ab0*/  FSEL R109, R109, -INF , !P6 ;  /* 0xff8000006d6d7808 */ /* 0x002fe40007000000 */
[----:B------:R-:W-:-:S03]  /*2ac0*/  ISETP.GE.AND P6, PT, R2, R102, PT ;  /* 0x000000660200720c */ /* 0x000fc60003fc6270 */
[----:B------:R-:W1:Y:S01]  /*2ad0*/  MUFU.TANH R87, R66 ;  /* 0x0000004200577308 */ /* 0x000e620000002400 */
[----:B---3--:R-:W-:Y:S02]  /*2ae0*/  FSEL R92, R92, -INF , !P2 ;  /* 0xff8000005c5c7808 */ /* 0x008fe40005000000 */
[-C--:B------:R-:W-:Y:S02]  /*2af0*/  ISETP.GE.AND P2, PT, R2, R97.reuse, PT ;  /* 0x000000610200720c */ /* 0x080fe40003f46270 */
[----:B------:R-:W-:Y:S02]  /*2b00*/  FSEL R5, R5, -INF , !P6 ;  /* 0xff80000005057808 */ /* 0x000fe40007000000 */
[----:B------:R-:W-:Y:S01]  /*2b10*/  FSEL R6, R6, -INF , !P2 ;  /* 0xff80000006067808 */ /* 0x000fe20005000000 */
[----:B------:R-:W3:Y:S01]  /*2b20*/  MUFU.TANH R90, R60 ;  /* 0x0000003c005a7308 */ /* 0x000ee20000002400 */
[----:B--2---:R-:W-:Y:S01]  /*2b30*/  FSEL R91, R91, -INF , !P0 ;  /* 0xff8000005b5b7808 */ /* 0x004fe20004000000 */
[----:B------:R-:W-:Y:S01]  /*2b40*/  BAR.SYNC.DEFER_BLOCKING 0x0 ;  /* 0x0000000000007b1d */ /* 0x000fe20000010000 */
[----:B------:R-:W-:-:S05]  /*2b50*/  ISETP.GE.AND P0, PT, R12, R97, PT ;  /* 0x000000610c00720c */ /* 0x000fca0003f06270 */
[----:B------:R-:W2:Y:S01]  /*2b60*/  MUFU.TANH R89, R61 ;  /* 0x0000003d00597308 */ /* 0x000ea20000002400 */
[----:B-1----:R-:W-:Y:S02]  /*2b70*/  FSEL R87, R87, -INF , !P3 ;  /* 0xff80000057577808 */ /* 0x002fe40005800000 */
[----:B------:R-:W-:-:S05]  /*2b80*/  ISETP.GE.AND P3, PT, R12, R102, PT ;  /* 0x000000660c00720c */ /* 0x000fca0003f66270 */
[----:B------:R-:W1:Y:S01]  /*2b90*/  MUFU.TANH R30, R30 ;  /* 0x0000001e001e7308 */ /* 0x000e620000002400 */
[----:B---3--:R-:W-:-:S07]  /*2ba0*/  FSEL R90, R90, -INF , !P4 ;  /* 0xff8000005a5a7808 */ /* 0x008fce0006000000 */
[----:B------:R-:W3:Y:S01]  /*2bb0*/  MUFU.TANH R29, R29 ;  /* 0x0000001d001d7308 */ /* 0x000ee20000002400 */
[----:B--2---:R-:W-:Y:S02]  /*2bc0*/  FSEL R89, R89, -INF , !P3 ;  /* 0xff80000059597808 */ /* 0x004fe40005800000 */
[----:B-1----:R-:W-:Y:S02]  /*2bd0*/  FSEL R30, R30, -INF , !P1 ;  /* 0xff8000001e1e7808 */ /* 0x002fe40004800000 */
[----:B---3--:R-:W-:Y:S01]  /*2be0*/  FSEL R29, R29, -INF , !P0 ;  /* 0xff8000001d1d7808 */ /* 0x008fe20004000000 */
        /* <DEDUP_REMOVED lines=58> */
.L_x_881:
[----:B------:R-:W-:Y:S05]  /*2f90*/  BSYNC B0 ;  /* 0x0000000000007941 */ /* 0x000fea0003800000 */
.L_x_880:
[----:B------:R-:W0:Y:S02]  /*2fa0*/  LDGDEPBAR ;  /* 0x00000000000079af */ /* 0x000e240000000000 */
.L_x_879:
        /* <DEDUP_REMOVED lines=32> */
[----:B------:R-:W-:-:S02]  /*31b0*/  LEA R116, R3, R118, 0x1 ;  /* 0x0000007603747211 */ /* 0x000fc400078e08ff */
[----:B------:R-:W-:Y:S01]  /*31c0*/  FMNMX.FTZ R14, R29, R14, !PT ;  /* 0x0000000e1d0e7209 */ /* 0x000fe20007810000 */
[----:B-1----:R-:W1:Y:S04]  /*31d0*/  SHFL.BFLY PT, R19, R12, 0x2, 0x1f ;  /* 0x0c401f000c137f89 */ /* 0x002e6800000e0000 */
[----:B------:R-:W2:Y:S04]  /*31e0*/  SHFL.BFLY PT, R17, R14, 0x2, 0x1f ;  /* 0x0c401f000e117f89 */ /* 0x000ea800000e0000 */
        /* <DEDUP_REMOVED lines=12> */
[--C-:B------:R-:W-:Y:S02]  /*32b0*/  FFMA.FTZ R26, R68, c[0x0][0x23c], -R93.reuse ;  /* 0x00008f00441a7a23 */ /* 0x100fe4000001085d */
[----:B------:R-:W1:Y:S01]  /*32c0*/  LDSM.16.MT88.4 R68, [R116+0x6000] ;  /* 0x006000007444783b */ /* 0x000e620000004200 */
        /* <DEDUP_REMOVED lines=8> */
[----:B------:R-:W-:Y:S01]  /*3350*/  MUFU.EX2 R34, R34 ;  /* 0x0000002200227308 */ /* 0x000fe20000000800 */
[--C-:B------:R-:W-:Y:S02]  /*3360*/  FFMA.FTZ R85, R6, c[0x0][0x23c], -R32.reuse ;  /* 0x00008f0006557a23 */ /* 0x100fe40000010820 */
[--C-:B------:R-:W-:Y:S02]  /*3370*/  FFMA.FTZ R84, R13, c[0x0][0x23c], -R32.reuse ;  /* 0x00008f000d547a23 */ /* 0x100fe40000010820 */
[--C-:B------:R-:W-:Y:S02]  /*3380*/  FFMA.FTZ R86, R15, c[0x0][0x23c], -R32.reuse ;  /* 0x00008f000f567a23 */ /* 0x100fe40000010820 */
[--C-:B------:R-:W-:Y:S01]  /*3390*/  FFMA.FTZ R27, R47, c[0x0][0x23c], -R32.reuse ;  /* 0x00008f002f1b7a23 */ /* 0x100fe20000010820 */
[----:B------:R-:W2:Y:S01]  /*33a0*/  MUFU.EX2 R35, R35 ;  /* 0x0000002300237308 */ /* 0x000ea20000000800 */
[----:B------:R-:W-:Y:S01]  /*33b0*/  FFMA.FTZ R20, R8, c[0x0][0x23c], -R93 ;  /* 0x00008f0008147a23 */ /* 0x000fe2000001085d */
[----:B------:R-:W-:Y:S01]  /*33c0*/  LDSM.16.MT88.4 R12, [R118+0x7400] ;  /* 0x00740000760c783b */ /* 0x000fe20000004200 */
[----:B------:R-:W-:-:S02]  /*33d0*/  FFMA.FTZ R28, R11, c[0x0][0x23c], -R32 ;  /* 0x00008f000b1c7a23 */ /* 0x000fc40000010820 */
[--C-:B------:R-:W-:Y:S02]  /*33e0*/  FFMA.FTZ R21, R9, c[0x0][0x23c], -R32.reuse ;  /* 0x00008f0009157a23 */ /* 0x100fe40000010820 */
[----:B------:R-:W3:Y:S01]  /*33f0*/  LDSM.16.MT88.4 R8, [R116+0x6400] ;  /* 0x006400007408783b */ /* 0x000ee20000004200 */
[----:B------:R-:W4:Y:S01]  /*3400*/  MUFU.EX2 R26, R26 ;  /* 0x0000001a001a7308 */ /* 0x000f220000000800 */
[--C-:B------:R-:W-:Y:S02]  /*3410*/  FFMA.FTZ R23, R16, c[0x0][0x23c], -R93.reuse ;  /* 0x00008f0010177a23 */ /* 0x100fe4000001085d */
[--C-:B------:R-:W-:Y:S01]  /*3420*/  FFMA.FTZ R22, R37, c[0x0][0x23c], -R32.reuse ;  /* 0x00008f0025167a23 */ /* 0x100fe20000010820 */
[----:B------:R-:W5:Y:S01]  /*3430*/  LDSM.16.MT88.4 R16, [R118+0x6400] ;  /* 0x006400007610783b */ /* 0x000f620000004200 */
[----:B------:R-:W-:Y:S02]  /*3440*/  FFMA.FTZ R3, R7, c[0x0][0x23c], -R32 ;  /* 0x00008f0007037a23 */ /* 0x000fe40000010820 */
[--C-:B------:R-:W-:Y:S01]  /*3450*/  FFMA.FTZ R105, R106, c[0x0][0x23c], -R93.reuse ;  /* 0x00008f006a697a23 */ /* 0x100fe2000001085d */
[----:B------:R-:W-:Y:S01]  /*3460*/  MUFU.EX2 R85, R85 ;  /* 0x0000005500557308 */ /* 0x000fe20000000800 */
[----:B--2---:R-:W-:Y:S01]  /*3470*/  F2FP.PACK_AB R48, R34, R35 ;  /* 0x000000232230723e */ /* 0x004fe200000000ff */
[----:B------:R-:W-:-:S02]  /*3480*/  FFMA.FTZ R106, R104, c[0x0][0x23c], -R93 ;  /* 0x00008f00686a7a23 */ /* 0x000fc4000001085d */
[--C-:B------:R-:W-:Y:S02]  /*3490*/  FFMA.FTZ R95, R94, c[0x0][0x23c], -R93.reuse ;  /* 0x00008f005e5f7a23 */ /* 0x100fe4000001085d */
[----:B------:R-:W-:Y:S02]  /*34a0*/  FFMA.FTZ R108, R108, c[0x0][0x23c], -R93 ;  /* 0x00008f006c6c7a23 */ /* 0x000fe4000001085d */
[----:B------:R-:W2:Y:S01]  /*34b0*/  MUFU.EX2 R84, R84 ;  /* 0x0000005400547308 */ /* 0x000ea20000000800 */
[----:B----4-:R-:W-:Y:S01]  /*34c0*/  F2FP.PACK_AB R50, R26, R33 ;  /* 0x000000211a32723e */ /* 0x010fe200000000ff */
[--C-:B------:R-:W-:Y:S02]  /*34d0*/  FFMA.FTZ R107, R107, c[0x0][0x23c], -R32.reuse ;  /* 0x00008f006b6b7a23 */ /* 0x100fe40000010820 */
[--C-:B------:R-:W-:Y:S02]  /*34e0*/  FFMA.FTZ R104, R111, c[0x0][0x23c], -R32.reuse ;  /* 0x00008f006f687a23 */ /* 0x100fe40000010820 */
[----:B------:R-:W-:-:S02]  /*34f0*/  FFMA.FTZ R103, R103, c[0x0][0x23c], -R32 ;  /* 0x00008f0067677a23 */ /* 0x000fc40000010820 */
[----:B------:R-:W-:Y:S01]  /*3500*/  MUFU.EX2 R86, R86 ;  /* 0x0000005600567308 */ /* 0x000fe20000000800 */
[----:B------:R-:W-:Y:S02]  /*3510*/  FFMA.FTZ R94, R109, c[0x0][0x23c], -R32 ;  /* 0x00008f006d5e7a23 */ /* 0x000fe40000010820 */
[--C-:B------:R-:W-:Y:S02]  /*3520*/  FFMA.FTZ R92, R92, c[0x0][0x23c], -R93.reuse ;  /* 0x00008f005c5c7a23 */ /* 0x100fe4000001085d */
[--C-:B------:R-:W-:Y:S02]  /*3530*/  FFMA.FTZ R91, R91, c[0x0][0x23c], -R93.reuse ;  /* 0x00008f005b5b7a23 */ /* 0x100fe4000001085d */
        /* <DEDUP_REMOVED lines=8> */
[----:B------:R-:W-:Y:S02]  /*35c0*/  FFMA.FTZ R29, R29, c[0x0][0x23c], -R32 ;  /* 0x00008f001d1d7a23 */ /* 0x000fe40000010820 */
[----:B------:R-:W-:Y:S02]  /*35d0*/  FADD.FTZ R34, R35, R34 ;  /* 0x0000002223227221 */ /* 0x000fe40000010000 */
[----:B------:R-:W-:Y:S01]  /*35e0*/  FADD.FTZ R85, R85, R84 ;  /* 0x0000005455557221 */ /* 0x000fe20000010000 */
[----:B----4-:R-:W-:Y:S01]  /*35f0*/  F2FP.PACK_AB R51, R27, R86 ;  /* 0x000000561b33723e */ /* 0x010fe200000000ff */
[----:B------:R-:W2:Y:S01]  /*3600*/  MUFU.EX2 R24, R24 ;  /* 0x0000001800187308 */ /* 0x000ea20000000800 */
[----:B------:R-:W-:-:S02]  /*3610*/  FADD.FTZ R33, R33, R34 ;  /* 0x0000002221217221 */ /* 0x000fc40000010000 */
[----:B------:R-:W-:Y:S02]  /*3620*/  FADD.FTZ R86, R86, R85 ;  /* 0x0000005556567221 */ /* 0x000fe40000010000 */
[----:B------:R-:W-:Y:S01]  /*3630*/  FADD.FTZ R26, R26, R33 ;  /* 0x000000211a1a7221 */ /* 0x000fe20000010000 */
[C---:B-1----:R-:W-:Y:S01]  /*3640*/  HMMA.16816.F32 R72, R48.reuse, R68, RZ ;  /* 0x000000443048723c */ /* 0x042fe200000018ff */
[----:B------:R-:W-:Y:S01]  /*3650*/  FADD.FTZ R27, R27, R86 ;  /* 0x000000561b1b7221 */ /* 0x000fe20000010000 */
[----:B------:R-:W-:Y:S06]  /*3660*/  MUFU.EX2 R23, R23 ;  /* 0x0000001700177308 */ /* 0x000fec0000000800 */
[----:B------:R-:W-:Y:S02]  /*3670*/  HMMA.16816.F32 R68, R48, R70, RZ ;  /* 0x000000463044723c */ /* 0x000fe400000018ff */
[----:B------:R-:W1:Y:S01]  /*3680*/  MUFU.EX2 R20, R20 ;  /* 0x0000001400147308 */ /* 0x000e620000000800 */
[----:B--2---:R-:W-:Y:S01]  /*3690*/  F2FP.PACK_AB R4, R24, R25 ;  /* 0x000000191804723e */ /* 0x004fe200000000ff */
[----:B------:R-:W-:-:S04]  /*36a0*/  FADD.FTZ R25, R25, R26 ;  /* 0x0000001a19197221 */ /* 0x000fc80000010000 */
[C---:B------:R-:W-:Y:S01]  /*36b0*/  HMMA.16816.F32 R64, R48.reuse, R60, RZ ;  /* 0x0000003c3040723c */ /* 0x040fe200000018ff */
[----:B------:R-:W-:Y:S01]  /*36c0*/  FADD.FTZ R24, R24, R25 ;  /* 0x0000001918187221 */ /* 0x000fe20000010000 */
[----:B------:R-:W-:Y:S06]  /*36d0*/  MUFU.EX2 R28, R28 ;  /* 0x0000001c001c7308 */ /* 0x000fec0000000800 */
[----:B------:R-:W-:Y:S02]  /*36e0*/  HMMA.16816.F32 R60, R48, R62, RZ ;  /* 0x0000003e303c723c */ /* 0x000fe400000018ff */
[----:B------:R-:W2:Y:S01]  /*36f0*/  MUFU.EX2 R21, R21 ;  /* 0x0000001500157308 */ /* 0x000ea20000000800 */
[----:B-1----:R-:W-:Y:S01]  /*3700*/  F2FP.PACK_AB R6, R20, R23 ;  /* 0x000000171406723e */ /* 0x002fe200000000ff */
[----:B------:R-:W-:-:S04]  /*3710*/  FADD.FTZ R23, R23, R24 ;  /* 0x0000001817177221 */ /* 0x000fc80000010000 */
[C---:B------:R-:W-:Y:S01]  /*3720*/  HMMA.16816.F32 R80, R48.reuse, R76, RZ ;  /* 0x0000004c3050723c */ /* 0x040fe200000018ff */
        /* <DEDUP_REMOVED lines=16> */
[C---:B---3--:R-:W-:Y:S02]  /*3830*/  HMMA.16816.F32 R72, R4.reuse, R8, R72 ;  /* 0x000000080448723c */ /* 0x048fe40000001848 */
        /* <DEDUP_REMOVED lines=10> */
[----:B------:R-:W1:Y:S06]  /*38e0*/  MUFU.EX2 R94, R94 ;  /* 0x0000005e005e7308 */ /* 0x000e6c0000000800 */
[C---:B-----5:R-:W-:Y:S02]  /*38f0*/  HMMA.16816.F32 R80, R4.reuse, R16, R80 ;  /* 0x000000100450723c */ /* 0x060fe40000001850 */
[----:B------:R-:W-:Y:S06]  /*3900*/  MUFU.EX2 R92, R92 ;  /* 0x0000005c005c7308 */ /* 0x000fec0000000800 */
[----:B------:R-:W-:Y:S01]  /*3910*/  HMMA.16816.F32 R76, R4, R18, R76 ;  /* 0x00000012044c723c */ /* 0x000fe2000000184c */
[----:B------:R-:W5:Y:S01]  /*3920*/  LDSM.16.MT88.4 R16, [R116+0x7400] ;  /* 0x007400007410783b */ /* 0x000f620000004200 */
        /* <DEDUP_REMOVED lines=10> */
[----:B------:R-:W1:Y:S06]  /*39d0*/  MUFU.EX2 R110, R110 ;  /* 0x0000006e006e7308 */ /* 0x000e6c0000000800 */
[C---:B-----5:R-:W-:Y:S02]  /*39e0*/  HMMA.16816.F32 R56, R4.reuse, R16, R56 ;  /* 0x000000100438723c */ /* 0x060fe40000001838 */
[----:B------:R-:W-:Y:S06]  /*39f0*/  MUFU.EX2 R30, R30 ;  /* 0x0000001e001e7308 */ /* 0x000fec0000000800 */
[C---:B------:R-:W-:Y:S01]  /*3a00*/  HMMA.16816.F32 R52, R4.reuse, R18, R52 ;  /* 0x000000120434723c */ /* 0x040fe20000001834 */
[----:B------:R-:W-:Y:S01]  /*3a10*/  LDSM.16.MT88.4 R16, [R118+0x6c00] ;  /* 0x006c00007610783b */ /* 0x000fe20000004200 */
[----:B------:R-:W5:Y:S06]  /*3a20*/  MUFU.EX2 R29, R29 ;  /* 0x0000001d001d7308 */ /* 0x000f6c0000000800 */
[C---:B--2---:R-:W-:Y:S08]  /*3a30*/  HMMA.16816.F32 R44, R4.reuse, R8, R44 ;  /* 0x00000008042c723c */ /* 0x044ff0000000182c */
[----:B------:R-:W-:Y:S01]  /*3a40*/  HMMA.16816.F32 R48, R4, R10, R48 ;  /* 0x0000000a0430723c */ /* 0x000fe20000001830 */
[----:B------:R-:W2:Y:S06]  /*3a50*/  LDSM.16.MT88.4 R8, [R116+0x6800] ;  /* 0x006800007408783b */ /* 0x000eac0000004200 */
        /* <DEDUP_REMOVED lines=32> */
[C---:B------:R-:W-:Y:S01]  /*3c60*/  F2FP.PACK_AB R5, R110.reuse, R87 ;  /* 0x000000576e05723e */ /* 0x040fe200000000ff */
        /* <DEDUP_REMOVED lines=86> */
[----:B--2---:R-:W3:Y:S04]  /*41d0*/  LDSM.16.M88.4 R12, [R120+0x3800] ;  /* 0x00380000780c783b */ /* 0x004ee80000000200 */
[----:B------:R-:W1:Y:S04]  /*41e0*/  LDSM.16.M88.4 R92, [R120+0x3c00] ;  /* 0x003c0000785c783b */ /* 0x000e680000000200 */
[----:B------:R-:W-:Y:S04]  /*41f0*/  LDSM.16.M88.4 R84, [R119] ;  /* 0x000000007754783b */ /* 0x000fe80000000200 */
[----:B------:R-:W2:Y:S04]  /*4200*/  LDSM.16.M88.4 R88, [R117+0x3400] ;  /* 0x003400007558783b */ /* 0x000ea80000000200 */
[----:B------:R-:W1:Y:S04]  /*4210*/  LDSM.16.M88.4 R104, [R117+0x3000] ;  /* 0x003000007568783b */ /* 0x000e680000000200 */
[----:B------:R-:W1:Y:S04]  /*4220*/  S2R R3, SR_TID.X ;  /* 0x0000000000037919 */ /* 0x000e680000002100 */
[----:B------:R-:W0:Y:S01]  /*4230*/  LDGDEPBAR ;  /* 0x00000000000079af */ /* 0x000e220000000000 */
[C---:B----4-:R-:W-:Y:S08]  /*4240*/  HMMA.16816.F32 R24, R4.reuse, R20, RZ ;  /* 0x000000140418723c */ /* 0x050ff000000018ff */
[C---:B------:R-:W-:Y:S08]  /*4250*/  HMMA.16816.F32 R20, R4.reuse, R22, RZ ;  /* 0x000000160414723c */ /* 0x040ff000000018ff */
[C---:B-----5:R-:W-:Y:S08]  /*4260*/  HMMA.16816.F32 R32, R4.reuse, R28, RZ ;  /* 0x0000001c0420723c */ /* 0x060ff000000018ff */
[C---:B---3--:R-:W-:Y:S08]  /*4270*/  HMMA.16816.F32 R16, R4.reuse, R12, RZ ;  /* 0x0000000c0410723c */ /* 0x048ff000000018ff */
[C---:B------:R-:W-:Y:S08]  /*4280*/  HMMA.16816.F32 R28, R4.reuse, R30, RZ ;  /* 0x0000001e041c723c */ /* 0x040ff000000018ff */
[C---:B------:R-:W-:Y:S08]  /*4290*/  HMMA.16816.F32 R12, R4.reuse, R14, RZ ;  /* 0x0000000e040c723c */ /* 0x040ff000000018ff */
[C---:B-1----:R-:W-:Y:S08]  /*42a0*/  HMMA.16816.F32 R8, R4.reuse, R92, RZ ;  /* 0x0000005c0408723c */ /* 0x042ff000000018ff */
[----:B------:R-:W-:Y:S01]  /*42b0*/  HMMA.16816.F32 R4, R4, R94, RZ ;  /* 0x0000005e0404723c */ /* 0x000fe200000018ff */
[----:B------:R-:W1:Y:S07]  /*42c0*/  LDSM.16.M88.4 R92, [R117+0x3800] ;  /* 0x00380000755c783b */ /* 0x000e6e0000000200 */
[C---:B--2---:R-:W-:Y:S08]  /*42d0*/  HMMA.16816.F32 R24, R84.reuse, R88, R24 ;  /* 0x000000585418723c */ /* 0x044ff00000001818 */
        /* <DEDUP_REMOVED lines=56> */
[----:B------:R-:W-:Y:S01]  /*4660*/  FMUL.FTZ R35, R35, c[0x0][0x2ec] ;  /* 0x0000bb0023237a20 */ /* 0x000fe20000410000 */
[----:B------:R-:W-:-:S04]  /*4670*/  DEPBAR.LE SB0, 0x0 ;  /* 0x000080000000791a */ /* 0x000fc80000000000 */
[----:B------:R-:W-:Y:S01]  /*4680*/  FMUL.FTZ R32, R32, c[0x0][0x2ec] ;  /* 0x0000bb0020207a20 */ /* 0x000fe20000410000 */
[----:B------:R-:W-:Y:S01]  /*4690*/  MUFU.TANH R35, R35 ;  /* 0x0000002300237308 */ /* 0x000fe20000002400 */
[----:B------:R-:W-:-:S07]  /*46a0*/  FMUL.FTZ R30, R30, c[0x0][0x2ec] ;  /* 0x0000bb001e1e7a20 */ /* 0x000fce0000410000 */
[----:B------:R-:W3:Y:S01]  /*46b0*/  MUFU.TANH R30, R30 ;  /* 0x0000001e001e7308 */ /* 0x000ee20000002400 */
[----:B------:R-:W-:Y:S02]  /*46c0*/  FMUL.FTZ R25, R25, c[0x0][0x2ec] ;  /* 0x0000bb0019197a20 */ /* 0x000fe40000410000 */
[----:B------:R-:W-:Y:S02]  /*46d0*/  FMUL.FTZ R27, R27, c[0x0][0x2ec] ;  /* 0x0000bb001b1b7a20 */ /* 0x000fe40000410000 */
[----:B------:R-:W-:Y:S02]  /*46e0*/  FMUL.FTZ R24, R24, c[0x0][0x2ec] ;  /* 0x0000bb0018187a20 */ /* 0x000fe40000410000 */
[----:B------:R-:W-:Y:S01]  /*46f0*/  FMUL.FTZ R26, R26, c[0x0][0x2ec] ;  /* 0x0000bb001a1a7a20 */ /* 0x000fe20000410000 */
[----:B------:R-:W-:Y:S01]  /*4700*/  MUFU.TANH R111, R25 ;  /* 0x00000019006f7308 */ /* 0x000fe20000002400 */
[----:B-1----:R-:W-:Y:S01]  /*4710*/  HMMA.16816.F32 R16, R92, R88, R16 ;  /* 0x000000585c10723c */ /* 0x002fe20000001810 */
[----:B------:R-:W-:-:S02]  /*4720*/  FMUL.FTZ R21, R21, c[0x0][0x2ec] ;  /* 0x0000bb0015157a20 */ /* 0x000fc40000410000 */
[----:B------:R-:W-:Y:S02]  /*4730*/  FMUL.FTZ R23, R23, c[0x0][0x2ec] ;  /* 0x0000bb0017177a20 */ /* 0x000fe40000410000 */
[----:B------:R-:W-:Y:S02]  /*4740*/  FMUL.FTZ R20, R20, c[0x0][0x2ec] ;  /* 0x0000bb0014147a20 */ /* 0x000fe40000410000 */
[----:B------:R-:W-:Y:S01]  /*4750*/  MUFU.TANH R148, R27 ;  /* 0x0000001b00947308 */ /* 0x000fe20000002400 */
[----:B------:R-:W-:Y:S01]  /*4760*/  HMMA.16816.F32 R12, R92, R90, R12 ;  /* 0x0000005a5c0c723c */ /* 0x000fe2000000180c */
[----:B------:R-:W-:-:S06]  /*4770*/  FMUL.FTZ R22, R22, c[0x0][0x2ec] ;  /* 0x0000bb0016167a20 */ /* 0x000fcc0000410000 */
[----:B------:R-:W-:Y:S01]  /*4780*/  MUFU.TANH R149, R24 ;  /* 0x0000001800957308 */ /* 0x000fe20000002400 */
[C---:B--2---:R-:W-:Y:S07]  /*4790*/  HMMA.16816.F32 R8, R92.reuse, R84, R8 ;  /* 0x000000545c08723c */ /* 0x044fee0000001808 */
[----:B------:R-:W-:Y:S01]  /*47a0*/  FMUL.FTZ R84, R33, c[0x0][0x2ec] ;  /* 0x0000bb0021547a20 */ /* 0x000fe20000410000 */
[----:B------:R-:W-:Y:S01]  /*47b0*/  HMMA.16816.F32 R4, R92, R86, R4 ;  /* 0x000000565c04723c */ /* 0x000fe20000001804 */
[----:B------:R-:W-:Y:S01]  /*47c0*/  FMUL.FTZ R138, R18, c[0x0][0x2ec] ;  /* 0x0000bb00128a7a20 */ /* 0x000fe20000410000 */
[----:B------:R-:W-:Y:S01]  /*47d0*/  MUFU.TANH R95, R21 ;  /* 0x00000015005f7308 */ /* 0x000fe20000002400 */
[----:B------:R-:W-:Y:S01]  /*47e0*/  IMAD.SHL.U32 R18, R3, 0x2, RZ ;  /* 0x0000000203127824 */ /* 0x000fe200078e00ff */
[----:B------:R-:W-:Y:S01]  /*47f0*/  IADD3 R3, R96, -0x2, RZ ;  /* 0xfffffffe60037810 */ /* 0x000fe20007ffe0ff */
[----:B------:R-:W-:-:S02]  /*4800*/  FMUL.FTZ R33, R34, c[0x0][0x2ec] ;  /* 0x0000bb0022217a20 */ /* 0x000fc40000410000 */
[----:B------:R-:W-:Y:S01]  /*4810*/  FMUL.FTZ R34, R28, c[0x0][0x2ec] ;  /* 0x0000bb001c227a20 */ /* 0x000fe20000410000 */
[----:B------:R-:W-:Y:S01]  /*4820*/  LOP3.LUT R18, R18, 0x6, RZ, 0xc0, !PT ;  /* 0x0000000612127812 */ /* 0x000fe200078ec0ff */
[----:B------:R-:W-:Y:S01]  /*4830*/  FMUL.FTZ R28, R29, c[0x0][0x2ec] ;  /* 0x0000bb001d1c7a20 */ /* 0x000fe20000410000 */
[----:B------:R-:W-:Y:S01]  /*4840*/  MUFU.TANH R84, R84 ;  /* 0x0000005400547308 */ /* 0x000fe20000002400 */
[----:B------:R-:W-:Y:S02]  /*4850*/  FMUL.FTZ R29, R31, c[0x0][0x2ec] ;  /* 0x0000bb001f1d7a20 */ /* 0x000fe40000410000 */
[----:B------:R-:W-:Y:S02]  /*4860*/  FMUL.FTZ R16, R16, c[0x0][0x2ec] ;  /* 0x0000bb0010107a20 */ /* 0x000fe40000410000 */
[----:B------:R-:W-:Y:S02]  /*4870*/  IMAD R18, R3, 0x40, R18 ;  /* 0x0000004003127824 */ /* 0x000fe400078e0212 */
[----:B------:R-:W-:Y:S01]  /*4880*/  FMUL.FTZ R145, R12, c[0x0][0x2ec] ;  /* 0x0000bb000c917a20 */ /* 0x000fe20000410000 */
[----:B------:R-:W1:Y:S01]  /*4890*/  MUFU.TANH R34, R34 ;  /* 0x0000002200227308 */ /* 0x000e620000002400 */
[----:B------:R-:W-:Y:S01]  /*48a0*/  FMUL.FTZ R17, R17, c[0x0][0x2ec] ;  /* 0x0000bb0011117a20 */ /* 0x000fe20000410000 */
[C---:B------:R-:W-:Y:S01]  /*48b0*/  IADD3 R12, R18.reuse, 0x8, RZ ;  /* 0x00000008120c7810 */ /* 0x040fe20007ffe0ff */
[----:B------:R-:W-:Y:S01]  /*48c0*/  FMUL.FTZ R142, R19, c[0x0][0x2ec] ;  /* 0x0000bb00138e7a20 */ /* 0x000fe20000410000 */
[----:B------:R-:W-:Y:S01]  /*48d0*/  IADD3 R19, R18, 0x9, RZ ;  /* 0x0000000912137810 */ /* 0x000fe20007ffe0ff */
[----:B------:R-:W-:Y:S01]  /*48e0*/  FMUL.FTZ R147, R13, c[0x0][0x2ec] ;  /* 0x0000bb000d937a20 */ /* 0x000fe20000410000 */
[-C--:B------:R-:W-:Y:S01]  /*48f0*/  ISETP.GE.AND P6, PT, R12, R102.reuse, PT ;  /* 0x000000660c00720c */ /* 0x080fe20003fc6270 */
[----:B------:R-:W-:Y:S01]  /*4900*/  FMUL.FTZ R144, R14, c[0x0][0x2ec] ;  /* 0x0000bb000e907a20 */ /* 0x000fe20000410000 */
[----:B------:R-:W-:Y:S01]  /*4910*/  MUFU.TANH R28, R28 ;  /* 0x0000001c001c7308 */ /* 0x000fe20000002400 */
[-C--:B------:R-:W-:Y:S01]  /*4920*/  ISETP.GE.AND P0, PT, R12, R97.reuse, PT ;  /* 0x000000610c00720c */ /* 0x080fe20003f06270 */
[----:B------:R-:W-:Y:S01]  /*4930*/  FMUL.FTZ R104, R15, c[0x0][0x2ec] ;  /* 0x0000bb000f687a20 */ /* 0x000fe20000410000 */
[----:B------:R-:W-:Y:S01]  /*4940*/  IADD3 R12, R18, 0x10, RZ ;  /* 0x00000010120c7810 */ /* 0x000fe20007ffe0ff */
[----:B------:R-:W-:Y:S01]  /*4950*/  FMUL.FTZ R108, R9, c[0x0][0x2ec] ;  /* 0x0000bb00096c7a20 */ /* 0x000fe20000410000 */
[----:B---3--:R-:W-:Y:S01]  /*4960*/  FSEL R14, R30, -INF , !P0 ;  /* 0xff8000001e0e7808 */ /* 0x008fe20004000000 */
[----:B------:R-:W-:Y:S01]  /*4970*/  FMUL.FTZ R105, R8, c[0x0][0x2ec] ;  /* 0x0000bb0008697a20 */ /* 0x000fe20000410000 */
[----:B------:R-:W-:Y:S01]  /*4980*/  ISETP.GE.AND P0, PT, R12, R97, PT ;  /* 0x000000610c00720c */ /* 0x000fe20003f06270 */
[----:B------:R-:W2:Y:S01]  /*4990*/  MUFU.TANH R29, R29 ;  /* 0x0000001d001d7308 */ /* 0x000ea20000002400 */
[----:B-1----:R-:W-:Y:S01]  /*49a0*/  FSEL R13, R34, -INF , !P6 ;  /* 0xff800000220d7808 */ /* 0x002fe20007000000 */
[----:B------:R-:W-:Y:S01]  /*49b0*/  FMUL.FTZ R10, R10, c[0x0][0x2ec] ;  /* 0x0000bb000a0a7a20 */ /* 0x000fe20000410000 */
[----:B------:R-:W-:Y:S01]  /*49c0*/  ISETP.GE.AND P6, PT, R12, R102, PT ;  /* 0x000000660c00720c */ /* 0x000fe20003fc6270 */
[----:B------:R-:W-:Y:S01]  /*49d0*/  FMUL.FTZ R115, R5, c[0x0][0x2ec] ;  /* 0x0000bb0005737a20 */ /* 0x000fe20000410000 */
[----:B------:R-:W-:Y:S01]  /*49e0*/  IADD3 R8, R18, 0x21, RZ ;  /* 0x0000002112087810 */ /* 0x000fe20007ffe0ff */
[----:B------:R-:W-:Y:S01]  /*49f0*/  FMUL.FTZ R107, R4, c[0x0][0x2ec] ;  /* 0x0000bb00046b7a20 */ /* 0x000fe20000410000 */
[----:B------:R-:W-:Y:S01]  /*4a00*/  FSEL R149, R149, -INF , !P6 ;  /* 0xff80000095957808 */ /* 0x000fe20007000000 */
[----:B------:R1:W-:Y:S01]  /*4a10*/  MUFU.TANH R143, R16 ;  /* 0x00000010008f7308 */ /* 0x0003e20000002400 */
[C---:B------:R-:W-:Y:S01]  /*4a20*/  IADD3 R5, R18.reuse, 0x31, RZ ;  /* 0x0000003112057810 */ /* 0x040fe20007ffe0ff */
[----:B------:R-:W-:Y:S01]  /*4a30*/  FMUL.FTZ R11, R11, c[0x0][0x2ec] ;  /* 0x0000bb000b0b7a20 */ /* 0x000fe20000410000 */
[----:B------:R-:W-:Y:S01]  /*4a40*/  IADD3 R9, R18, 0x28, RZ ;  /* 0x0000002812097810 */ /* 0x000fe20007ffe0ff */
[----:B------:R-:W-:Y:S01]  /*4a50*/  FMUL.FTZ R6, R6, c[0x0][0x2ec] ;  /* 0x0000bb0006067a20 */ /* 0x000fe20000410000 */
[----:B------:R-:W-:Y:S01]  /*4a60*/  IADD3 R4, R18, 0x30, RZ ;  /* 0x0000003012047810 */ /* 0x000fe20007ffe0ff */
[----:B------:R-:W-:-:S02]  /*4a70*/  FMUL.FTZ R7, R7, c[0x0][0x2ec] ;  /* 0x0000bb0007077a20 */ /* 0x000fc40000410000 */
[----:B------:R-:W3:Y:S01]  /*4a80*/  MUFU.TANH R94, R23 ;  /* 0x00000017005e7308 */ /* 0x000ee20000002400 */
[----:B-1----:R-:W-:-:S07]  /*4a90*/  IADD3 R16, R18, 0x1, RZ ;  /* 0x0000000112107810 */ /* 0x002fce0007ffe0ff */
[----:B------:R1:W4:Y:S01]  /*4aa0*/  MUFU.TANH R141, R17 ;  /* 0x00000011008d7308 */ /* 0x0003220000002400 */
[C---:B------:R-:W-:Y:S02]  /*4ab0*/  ISETP.GE.AND P4, PT, R16.reuse, R102, PT ;  /* 0x000000661000720c */ /* 0x040fe40003f86270 */
[----:B------:R-:W-:-:S05]  /*4ac0*/  ISETP.GE.AND P5, PT, R16, R97, PT ;  /* 0x000000611000720c */ /* 0x000fca0003fa6270 */
[----:B------:R-:W5:Y:S01]  /*4ad0*/  MUFU.TANH R110, R26 ;  /* 0x0000001a006e7308 */ /* 0x000f620000002400 */
[----:B------:R-:W-:Y:S02]  /*4ae0*/  FSEL R16, R35, -INF , !P5 ;  /* 0xff80000023107808 */ /* 0x000fe40006800000 */
[----:B------:R-:W-:-:S04]  /*4af0*/  ISETP.GE.AND P5, PT, R19, R97, PT ;  /* 0x000000611300720c */ /* 0x000fc80003fa6270 */
[----:B--2---:R-:W-:Y:S01]  /*4b00*/  FSEL R12, R29, -INF , !P5 ;  /* 0xff8000001d0c7808 */ /* 0x004fe20006800000 */
[----:B------:R-:W2:Y:S01]  /*4b10*/  MUFU.TANH R147, R147 ;  /* 0x0000009300937308 */ /* 0x000ea20000002400 */
[----:B-1----:R-:W-:Y:S02]  /*4b20*/  FSEL R17, R84, -INF , !P4 ;  /* 0xff80000054117808 */ /* 0x002fe40006000000 */
[-C--:B------:R-:W-:Y:S02]  /*4b30*/  ISETP.GE.AND P4, PT, R19, R102.reuse, PT ;  /* 0x000000661300720c */ /* 0x080fe40003f86270 */
[----:B------:R-:W-:Y:S02]  /*4b40*/  IADD3 R19, R18, 0x11, RZ ;  /* 0x0000001112137810 */ /* 0x000fe40007ffe0ff */
[----:B------:R-:W-:Y:S01]  /*4b50*/  FSEL R15, R28, -INF , !P4 ;  /* 0xff8000001c0f7808 */ /* 0x000fe20006000000 */
[----:B------:R1:W1:Y:S01]  /*4b60*/  MUFU.TANH R109, R20 ;  /* 0x00000014006d7308 */ /* 0x0002620000002400 */
[----:B------:R-:W-:-:S02]  /*4b70*/  ISETP.GE.AND P4, PT, R19, R102, PT ;  /* 0x000000661300720c */ /* 0x000fc40003f86270 */
[-C--:B------:R-:W-:Y:S02]  /*4b80*/  ISETP.GE.AND P5, PT, R19, R97.reuse, PT ;  /* 0x000000611300720c */ /* 0x080fe40003fa6270 */
[----:B------:R-:W-:Y:S02]  /*4b90*/  IADD3 R19, R18, 0x19, RZ ;  /* 0x0000001912137810 */ /* 0x000fe40007ffe0ff */
[----:B------:R-:W-:Y:S01]  /*4ba0*/  FSEL R111, R111, -INF , !P4 ;  /* 0xff8000006f6f7808 */ /* 0x000fe20006000000 */
[----:B------:R-:W1:Y:S01]  /*4bb0*/  MUFU.TANH R146, R22 ;  /* 0x0000001600927308 */ /* 0x000e620000002400 */
[----:B------:R-:W-:Y:S02]  /*4bc0*/  FSEL R148, R148, -INF , !P5 ;  /* 0xff80000094947808 */ /* 0x000fe40006800000 */
[C---:B------:R-:W-:Y:S02]  /*4bd0*/  ISETP.GE.AND P4, PT, R19.reuse, R102, PT ;  /* 0x000000661300720c */ /* 0x040fe40003f86270 */
[----:B------:R-:W-:-:S02]  /*4be0*/  ISETP.GE.AND P5, PT, R19, R97, PT ;  /* 0x000000611300720c */ /* 0x000fc40003fa6270 */
[----:B------:R-:W-:Y:S01]  /*4bf0*/  FSEL R95, R95, -INF , !P4 ;  /* 0xff8000005f5f7808 */ /* 0x000fe20006000000 */
[----:B------:R-:W2:Y:S01]  /*4c00*/  MUFU.TANH R142, R142 ;  /* 0x0000008e008e7308 */ /* 0x000ea20000002400 */
[----:B---3--:R-:W-:Y:S02]  /*4c10*/  FSEL R94, R94, -INF , !P5 ;  /* 0xff8000005e5e7808 */ /* 0x008fe40006800000 */
[C---:B------:R-:W-:Y:S02]  /*4c20*/  ISETP.GE.AND P4, PT, R8.reuse, R102, PT ;  /* 0x000000660800720c */ /* 0x040fe40003f86270 */
[----:B------:R-:W-:Y:S02]  /*4c30*/  ISETP.GE.AND P5, PT, R8, R97, PT ;  /* 0x000000610800720c */ /* 0x000fe40003fa6270 */
[C---:B------:R-:W-:Y:S01]  /*4c40*/  IADD3 R8, R18.reuse, 0x29, RZ ;  /* 0x0000002912087810 */ /* 0x040fe20007ffe0ff */
[----:B------:R-:W3:Y:S01]  /*4c50*/  MUFU.TANH R108, R108 ;  /* 0x0000006c006c7308 */ /* 0x000ee20000002400 */
[----:B-1----:R-:W-:-:S02]  /*4c60*/  IADD3 R20, R18, 0x18, RZ ;  /* 0x0000001812147810 */ /* 0x002fc40007ffe0ff */
[----:B----4-:R-:W-:Y:S02]  /*4c70*/  FSEL R141, R141, -INF , !P4 ;  /* 0xff8000008d8d7808 */ /* 0x010fe40006000000 */
[----:B-----5:R-:W-:Y:S02]  /*4c80*/  FSEL R110, R110, -INF , !P0 ;  /* 0xff8000006e6e7808 */ /* 0x020fe40004000000 */
[-C--:B------:R-:W-:Y:S01]  /*4c90*/  ISETP.GE.AND P4, PT, R8, R102.reuse, PT ;  /* 0x000000660800720c */ /* 0x080fe20003f86270 */
[----:B------:R-:W1:Y:S01]  /*4ca0*/  MUFU.TANH R138, R138 ;  /* 0x0000008a008a7308 */ /* 0x000e620000002400 */
[C---:B------:R-:W-:Y:S02]  /*4cb0*/  ISETP.GE.AND P6, PT, R20.reuse, R102, PT ;  /* 0x000000661400720c */ /* 0x040fe40003fc6270 */
[----:B------:R-:W-:Y:S02]  /*4cc0*/  ISETP.GE.AND P0, PT, R20, R97, PT ;  /* 0x000000611400720c */ /* 0x000fe40003f06270 */
[----:B------:R-:W-:-:S02]  /*4cd0*/  IADD3 R19, R18, 0x20, RZ ;  /* 0x0000002012137810 */ /* 0x000fc40007ffe0ff */
[----:B--2---:R-:W-:Y:S01]  /*4ce0*/  FSEL R147, R147, -INF , !P4 ;  /* 0xff80000093937808 */ /* 0x004fe20006000000 */
[----:B------:R-:W2:Y:S01]  /*4cf0*/  MUFU.TANH R104, R104 ;  /* 0x0000006800687308 */ /* 0x000ea20000002400 */
[----:B------:R-:W-:Y:S02]  /*4d00*/  FSEL R109, R109, -INF , !P6 ;  /* 0xff8000006d6d7808 */ /* 0x000fe40007000000 */
[----:B------:R-:W-:Y:S02]  /*4d10*/  FSEL R146, R146, -INF , !P0 ;  /* 0xff80000092927808 */ /* 0x000fe40004000000 */
[-C--:B------:R-:W-:Y:S02]  /*4d20*/  ISETP.GE.AND P4, PT, R5, R102.reuse, PT ;  /* 0x000000660500720c */ /* 0x080fe40003f86270 */
[C---:B------:R-:W-:Y:S01]  /*4d30*/  ISETP.GE.AND P6, PT, R19.reuse, R102, PT ;  /* 0x000000661300720c */ /* 0x040fe20003fc6270 */
[----:B------:R-:W4:Y:S01]  /*4d40*/  MUFU.TANH R32, R32 ;  /* 0x0000002000207308 */ /* 0x000f220000002400 */
[----:B------:R-:W-:-:S02]  /*4d50*/  ISETP.GE.AND P0, PT, R19, R97, PT ;  /* 0x000000611300720c */ /* 0x000fc40003f06270 */
[----:B------:R-:W-:Y:S02]  /*4d60*/  FSEL R142, R142, -INF , !P5 ;  /* 0xff8000008e8e7808 */ /* 0x000fe40006800000 */
[----:B------:R-:W-:Y:S02]  /*4d70*/  ISETP.GE.AND P5, PT, R8, R97, PT ;  /* 0x000000610800720c */ /* 0x000fe40003fa6270 */
[----:B---3--:R-:W-:Y:S01]  /*4d80*/  FSEL R108, R108, -INF , !P4 ;  /* 0xff8000006c6c7808 */ /* 0x008fe20006000000 */
[----:B------:R-:W3:Y:S01]  /*4d90*/  MUFU.TANH R145, R145 ;  /* 0x0000009100917308 */ /* 0x000ee20000002400 */
[----:B------:R-:W-:Y:S02]  /*4da0*/  FSEL R143, R143, -INF , !P6 ;  /* 0xff8000008f8f7808 */ /* 0x000fe40007000000 */
[----:B-1----:R-:W-:Y:S02]  /*4db0*/  FSEL R138, R138, -INF , !P0 ;  /* 0xff8000008a8a7808 */ /* 0x002fe40004000000 */
[----:B------:R-:W-:-:S02]  /*4dc0*/  ISETP.GE.AND P4, PT, R18, R102, PT ;  /* 0x000000661200720c */ /* 0x000fc40003f86270 */
[C---:B------:R-:W-:Y:S01]  /*4dd0*/  ISETP.GE.AND P6, PT, R9.reuse, R102, PT ;  /* 0x000000660900720c */ /* 0x040fe20003fc6270 */
[----:B------:R-:W1:Y:S01]  /*4de0*/  MUFU.TANH R144, R144 ;  /* 0x0000009000907308 */ /* 0x000e620000002400 */
[-C--:B------:R-:W-:Y:S02]  /*4df0*/  ISETP.GE.AND P0, PT, R9, R97.reuse, PT ;  /* 0x000000610900720c */ /* 0x080fe40003f06270 */
[----:B--2---:R-:W-:Y:S02]  /*4e00*/  FSEL R104, R104, -INF , !P5 ;  /* 0xff80000068687808 */ /* 0x004fe40006800000 */
[----:B------:R-:W-:Y:S02]  /*4e10*/  ISETP.GE.AND P5, PT, R5, R97, PT ;  /* 0x000000610500720c */ /* 0x000fe40003fa6270 */
[----:B----4-:R-:W-:Y:S01]  /*4e20*/  FSEL R5, R32, -INF , !P4 ;  /* 0xff80000020057808 */ /* 0x010fe20006000000 */
[----:B------:R-:W2:Y:S01]  /*4e30*/  MUFU.TANH R105, R105 ;  /* 0x0000006900697308 */ /* 0x000ea20000002400 */
[----:B---3--:R-:W-:-:S02]  /*4e40*/  FSEL R145, R145, -INF , !P6 ;  /* 0xff80000091917808 */ /* 0x008fc40007000000 */
[----:B------:R-:W-:Y:S02]  /*4e50*/  ISETP.GE.AND P4, PT, R96, 0x3, PT ;  /* 0x000000036000780c */ /* 0x000fe40003f86270 */
[----:B------:R-:W-:-:S03]  /*4e60*/  ISETP.GE.AND P6, PT, R4, R102, PT ;  /* 0x000000660400720c */ /* 0x000fc60003fc6270 */
[----:B------:R-:W3:Y:S01]  /*4e70*/  MUFU.TANH R103, R10 ;  /* 0x0000000a00677308 */ /* 0x000ee20000002400 */
[----:B-1----:R-:W-:Y:S02]  /*4e80*/  FSEL R144, R144, -INF , !P0 ;  /* 0xff80000090907808 */ /* 0x002fe40004000000 */
[----:B------:R-:W-:Y:S02]  /*4e90*/  ISETP.GE.AND P0, PT, R4, R97, PT ;  /* 0x000000610400720c */ /* 0x000fe40003f06270 */
[----:B------:R-:W-:-:S03]  /*4ea0*/  IADD3 R4, R18, 0x38, RZ ;  /* 0x0000003812047810 */ /* 0x000fc60007ffe0ff */
[----:B------:R-:W1:Y:S01]  /*4eb0*/  MUFU.TANH R106, R11 ;  /* 0x0000000b006a7308 */ /* 0x000e620000002400 */
[----:B--2---:R-:W-:Y:S02]  /*4ec0*/  FSEL R105, R105, -INF , !P6 ;  /* 0xff80000069697808 */ /* 0x004fe40007000000 */
[----:B------:R-:W-:-:S05]  /*4ed0*/  ISETP.GE.AND P6, PT, R4, R102, PT ;  /* 0x000000660400720c */ /* 0x000fca0003fc6270 */
[----:B------:R-:W2:Y:S01]  /*4ee0*/  MUFU.TANH R107, R107 ;  /* 0x0000006b006b7308 */ /* 0x000ea20000002400 */
[----:B---3--:R-:W-:Y:S01]  /*4ef0*/  FSEL R103, R103, -INF , !P0 ;  /* 0xff80000067677808 */ /* 0x008fe20004000000 */
[----:B------:R-:W-:Y:S01]  /*4f00*/  BAR.SYNC.DEFER_BLOCKING 0x0 ;  /* 0x0000000000007b1d */ /* 0x000fe20000010000 */
[----:B------:R-:W-:Y:S02]  /*4f10*/  ISETP.GE.AND P0, PT, R4, R97, PT ;  /* 0x000000610400720c */ /* 0x000fe40003f06270 */
[----:B------:R-:W-:-:S03]  /*4f20*/  IADD3 R4, R18, 0x39, RZ ;  /* 0x0000003912047810 */ /* 0x000fc60007ffe0ff */
[----:B------:R-:W3:Y:S01]  /*4f30*/  MUFU.TANH R113, R6 ;  /* 0x0000000600717308 */ /* 0x000ee20000002400 */
[----:B-1----:R-:W-:Y:S02]  /*4f40*/  FSEL R106, R106, -INF , !P5 ;  /* 0xff8000006a6a7808 */ /* 0x002fe40006800000 */
[----:B------:R-:W-:-:S05]  /*4f50*/  ISETP.GE.AND P5, PT, R18, R97, PT ;  /* 0x000000611200720c */ /* 0x000fca0003fa6270 */
[----:B------:R-:W1:Y:S01]  /*4f60*/  MUFU.TANH R33, R33 ;  /* 0x0000002100217308 */ /* 0x000e620000002400 */
[----:B--2---:R-:W-:Y:S02]  /*4f70*/  FSEL R107, R107, -INF , !P6 ;  /* 0xff8000006b6b7808 */ /* 0x004fe40007000000 */
[----:B------:R-:W-:-:S05]  /*4f80*/  ISETP.GE.AND P6, PT, R4, R102, PT ;  /* 0x000000660400720c */ /* 0x000fca0003fc6270 */
[----:B------:R-:W2:Y:S01]  /*4f90*/  MUFU.TANH R115, R115 ;  /* 0x0000007300737308 */ /* 0x000ea20000002400 */
[----:B---3--:R-:W-:Y:S02]  /*4fa0*/  FSEL R113, R113, -INF , !P0 ;  /* 0xff80000071717808 */ /* 0x008fe40004000000 */
[----:B------:R-:W-:-:S05]  /*4fb0*/  ISETP.GE.AND P0, PT, R4, R97, PT ;  /* 0x000000610400720c */ /* 0x000fca0003f06270 */
[----:B------:R-:W3:Y:S01]  /*4fc0*/  MUFU.TANH R114, R7 ;  /* 0x0000000700727308 */ /* 0x000ee20000002400 */
[----:B-1----:R-:W-:Y:S02]  /*4fd0*/  FSEL R33, R33, -INF , !P5 ;  /* 0xff80000021217808 */ /* 0x002fe40006800000 */
[----:B--2---:R-:W-:Y:S02]  /*4fe0*/  FSEL R115, R115, -INF , !P6 ;  /* 0xff80000073737808 */ /* 0x004fe40007000000 */
[----:B---3--:R-:W-:Y:S01]  /*4ff0*/  FSEL R114, R114, -INF , !P0 ;  /* 0xff80000072727808 */ /* 0x008fe20004000000 */
        /* <DEDUP_REMOVED lines=11> */
[----:B------:R-:W-:Y:S01]  /*50b0*/  IMAD.IADD R9, R9, 0x1, R4 ;  /* 0x0000000109097824 */ /* 0x000fe200078e0204 */
[C---:B------:R-:W-:Y:S02]  /*50c0*/  @!P3 LEA R10, P0, R7.reuse, c[0x0][0x168], 0x1 ;  /* 0x00005a00070aba11 */ /* 0x040fe400078008ff */
[C---:B------:R-:W-:Y:S02]  /*50d0*/  IADD3 R4, P6, R7.reuse, UR11, RZ ;  /* 0x0000000b07047c10 */ /* 0x040fe4000ffde0ff */
[----:B------:R-:W-:Y:S02]  /*50e0*/  LEA.HI.X R6, R8, R131, R9, 0x6, P5 ;  /* 0x0000008308067211 */ /* 0x000fe400028f3409 */
[C---:B------:R-:W-:Y:S02]  /*50f0*/  @!P2 LEA R18, P5, R7.reuse, c[0x0][0x168], 0x1 ;  /* 0x00005a000712aa11 */ /* 0x040fe400078a08ff */
[C---:B------:R-:W-:Y:S02]  /*5100*/  @!P3 LEA.HI.X R11, R7.reuse, c[0x0][0x16c], R6, 0x1, P0 ;  /* 0x00005b00070bba11 */ /* 0x040fe400000f0c06 */
[----:B------:R-:W-:-:S02]  /*5110*/  @!P1 LEA R8, P0, R7, c[0x0][0x168], 0x1 ;  /* 0x00005a0007089a11 */ /* 0x000fc400078008ff */
        /* <DEDUP_REMOVED lines=39> */
.L_x_885:
[----:B------:R-:W-:Y:S05]  /*5390*/  BSYNC B0 ;  /* 0x0000000000007941 */ /* 0x000fea0003800000 */
.L_x_884:
[----:B------:R-:W0:Y:S02]  /*53a0*/  LDGDEPBAR ;  /* 0x00000000000079af */ /* 0x000e240000000000 */
.L_x_883:
[----:B------:R-:W-:Y:S01]  /*53b0*/  FMNMX.FTZ R4, R2, R5, !PT ;  /* 0x0000000502047209 */ /* 0x000fe20007810000 */
[----:B------:R-:W-:Y:S01]  /*53c0*/  LDSM.16.MT88.4 R24, [R118+0x7000] ;  /* 0x007000007618783b */ /* 0x000fe20000004200 */
[----:B--2---:R-:W-:Y:S02]  /*53d0*/  FMNMX.FTZ R7, R0, R33, !PT ;  /* 0x0000002100077209 */ /* 0x004fe40007810000 */
        /* <DEDUP_REMOVED lines=32> */
[----:B-1----:R-:W-:-:S03]  /*55e0*/  FMNMX.FTZ R4, R9, R4, !PT ;  /* 0x0000000409047209 */ /* 0x002fc60007810000 */
[----:B------:R-:W-:Y:S01]  /*55f0*/  LDSM.16.MT88.4 R8, [R118+0x6000] ;  /* 0x006000007608783b */ /* 0x000fe20000004200 */
[----:B--2---:R-:W-:-:S03]  /*5600*/  FMNMX.FTZ R7, R6, R7, !PT ;  /* 0x0000000706077209 */ /* 0x004fc60007810000 */
[----:B------:R-:W1:Y:S04]  /*5610*/  SHFL.BFLY PT, R89, R4, 0x1, 0x1f ;  /* 0x0c201f0004597f89 */ /* 0x000e6800000e0000 */
[----:B------:R-:W2:Y:S01]  /*5620*/  SHFL.BFLY PT, R88, R7, 0x1, 0x1f ;  /* 0x0c201f0007587f89 */ /* 0x000ea200000e0000 */
[----:B-1----:R-:W-:-:S04]  /*5630*/  FMNMX.FTZ R89, R4, R89, !PT ;  /* 0x0000005904597209 */ /* 0x002fc80007810000 */
[C---:B------:R-:W-:Y:S01]  /*5640*/  FSETP.NEU.FTZ.AND P1, PT, R89.reuse, -INF , PT ;  /* 0xff8000005900780b */ /* 0x040fe20003f3d000 */
[----:B------:R-:W-:Y:S01]  /*5650*/  FMUL.FTZ R136, R89, c[0x0][0x23c] ;  /* 0x00008f0059887a20 */ /* 0x000fe20000410000 */
[----:B--2---:R-:W-:-:S04]  /*5660*/  FMNMX.FTZ R88, R7, R88, !PT ;  /* 0x0000005807587209 */ /* 0x004fc80007810000 */
[----:B------:R-:W-:Y:S01]  /*5670*/  FSEL R136, R136, RZ, P1 ;  /* 0x000000ff88887208 */ /* 0x000fe20000800000 */
[C---:B------:R-:W-:Y:S01]  /*5680*/  FMUL.FTZ R139, R88.reuse, c[0x0][0x23c] ;  /* 0x00008f00588b7a20 */ /* 0x040fe20000410000 */
[----:B------:R-:W-:-:S03]  /*5690*/  FSETP.NEU.FTZ.AND P0, PT, R88, -INF , PT ;  /* 0xff8000005800780b */ /* 0x000fc60003f1d000 */
[--C-:B------:R-:W-:Y:S01]  /*56a0*/  FFMA.FTZ R92, R5, c[0x0][0x23c], -R136.reuse ;  /* 0x00008f00055c7a23 */ /* 0x100fe20000010888 */
[----:B------:R-:W-:Y:S01]  /*56b0*/  FSEL R5, R89, RZ, P1 ;  /* 0x000000ff59057208 */ /* 0x000fe20000800000 */
[--C-:B------:R-:W-:Y:S01]  /*56c0*/  FFMA.FTZ R84, R17, c[0x0][0x23c], -R136.reuse ;  /* 0x00008f0011547a23 */ /* 0x100fe20000010888 */
[----:B------:R-:W-:Y:S01]  /*56d0*/  FSEL R7, R88, RZ, P0 ;  /* 0x000000ff58077208 */ /* 0x000fe20000000000 */
[----:B------:R-:W-:Y:S01]  /*56e0*/  FFMA.FTZ R87, R13, c[0x0][0x23c], -R136 ;  /* 0x00008f000d577a23 */ /* 0x000fe20000010888 */
[----:B------:R-:W-:Y:S01]  /*56f0*/  FSEL R139, R139, RZ, P0 ;  /* 0x000000ff8b8b7208 */ /* 0x000fe20000000000 */
[----:B------:R-:W-:Y:S01]  /*5700*/  FADD.FTZ R5, R2, -R5 ;  /* 0x8000000502057221 */ /* 0x000fe20000010000 */
[----:B------:R-:W-:Y:S01]  /*5710*/  MUFU.EX2 R92, R92 ;  /* 0x0000005c005c7308 */ /* 0x000fe20000000800 */
[----:B------:R-:W-:Y:S02]  /*5720*/  FADD.FTZ R7, R0, -R7 ;  /* 0x8000000700077221 */ /* 0x000fe40000010000 */
[----:B------:R-:W-:-:S02]  /*5730*/  FMUL.FTZ R93, R5, c[0x0][0x23c] ;  /* 0x00008f00055d7a20 */ /* 0x000fc40000410000 */
[----:B------:R-:W-:Y:S02]  /*5740*/  FMUL.FTZ R86, R7, c[0x0][0x23c] ;  /* 0x00008f0007567a20 */ /* 0x000fe40000410000 */
[--C-:B------:R-:W-:Y:S01]  /*5750*/  FFMA.FTZ R85, R33, c[0x0][0x23c], -R139.reuse ;  /* 0x00008f0021557a23 */ /* 0x100fe2000001088b */
[----:B------:R-:W-:Y:S01]  /*5760*/  MUFU.EX2 R84, R84 ;  /* 0x0000005400547308 */ /* 0x000fe20000000800 */
[----:B------:R-:W1:Y:S01]  /*5770*/  LDSM.16.MT88.4 R32, [R116+0x7000] ;  /* 0x007000007420783b */ /* 0x000e620000004200 */
[----:B------:R-:W-:Y:S02]  /*5780*/  FFMA.FTZ R90, R15, c[0x0][0x23c], -R136 ;  /* 0x00008f000f5a7a23 */ /* 0x000fe40000010888 */
[--C-:B------:R-:W-:Y:S02]  /*5790*/  FFMA.FTZ R2, R16, c[0x0][0x23c], -R139.reuse ;  /* 0x00008f0010027a23 */ /* 0x100fe4000001088b */
[--C-:B------:R-:W-:Y:S01]  /*57a0*/  FFMA.FTZ R91, R14, c[0x0][0x23c], -R139.reuse ;  /* 0x00008f000e5b7a23 */ /* 0x100fe2000001088b */
[----:B------:R-:W-:Y:S01]  /*57b0*/  LDSM.16.MT88.4 R16, [R116+0x6000] ;  /* 0x006000007410783b */ /* 0x000fe20000004200 */
[----:B------:R-:W2:Y:S01]  /*57c0*/  MUFU.EX2 R93, R93 ;  /* 0x0000005d005d7308 */ /* 0x000ea20000000800 */
[----:B------:R-:W-:-:S02]  /*57d0*/  FFMA.FTZ R0, R12, c[0x0][0x23c], -R139 ;  /* 0x00008f000c007a23 */ /* 0x000fc4000001088b */
[--C-:B------:R-:W-:Y:S02]  /*57e0*/  FFMA.FTZ R102, R109, c[0x0][0x23c], -R136.reuse ;  /* 0x00008f006d667a23 */ /* 0x100fe40000010888 */
[--C-:B------:R-:W-:Y:S02]  /*57f0*/  FFMA.FTZ R97, R95, c[0x0][0x23c], -R136.reuse ;  /* 0x00008f005f617a23 */ /* 0x100fe40000010888 */
[--C-:B------:R-:W-:Y:S01]  /*5800*/  FFMA.FTZ R112, R149, c[0x0][0x23c], -R136.reuse ;  /* 0x00008f0095707a23 */ /* 0x100fe20000010888 */
[----:B------:R-:W3:Y:S01]  /*5810*/  MUFU.EX2 R86, R86 ;  /* 0x0000005600567308 */ /* 0x000ee20000000800 */
[----:B------:R-:W-:Y:S02]  /*5820*/  FFMA.FTZ R111, R111, c[0x0][0x23c], -R136 ;  /* 0x00008f006f6f7a23 */ /* 0x000fe40000010888 */
[--C-:B------:R-:W-:Y:S02]  /*5830*/  FFMA.FTZ R110, R110, c[0x0][0x23c], -R139.reuse ;  /* 0x00008f006e6e7a23 */ /* 0x100fe4000001088b */
[----:B------:R-:W-:-:S02]  /*5840*/  FFMA.FTZ R109, R148, c[0x0][0x23c], -R139 ;  /* 0x00008f00946d7a23 */ /* 0x000fc4000001088b */
[----:B------:R-:W-:Y:S01]  /*5850*/  FFMA.FTZ R95, R146, c[0x0][0x23c], -R139 ;  /* 0x00008f00925f7a23 */ /* 0x000fe2000001088b */
[----:B------:R-:W-:Y:S01]  /*5860*/  MUFU.EX2 R87, R87 ;  /* 0x0000005700577308 */ /* 0x000fe20000000800 */
[-C--:B--2---:R-:W-:Y:S02]  /*5870*/  FMUL.FTZ R28, R56, R93.reuse ;  /* 0x0000005d381c7220 */ /* 0x084fe40000410000 */
[-C--:B------:R-:W-:Y:S02]  /*5880*/  FMUL.FTZ R29, R57, R93.reuse ;  /* 0x0000005d391d7220 */ /* 0x080fe40000410000 */
[-C--:B------:R-:W-:Y:S01]  /*5890*/  FMUL.FTZ R4, R80, R93.reuse ;  /* 0x0000005d50047220 */ /* 0x080fe20000410000 */
[----:B------:R-:W-:Y:S01]  /*58a0*/  F2FP.PACK_AB R80, R84, R92 ;  /* 0x0000005c5450723e */ /* 0x000fe200000000ff */
[----:B------:R-:W-:Y:S01]  /*58b0*/  FMUL.FTZ R5, R81, R93 ;  /* 0x0000005d51057220 */ /* 0x000fe20000410000 */
[----:B------:R-:W2:Y:S01]  /*58c0*/  MUFU.EX2 R90, R90 ;  /* 0x0000005a005a7308 */ /* 0x000ea20000000800 */
[----:B---3--:R-:W-:-:S02]  /*58d0*/  FMUL.FTZ R30, R58, R86 ;  /* 0x000000563a1e7220 */ /* 0x008fc40000410000 */
[-C--:B------:R-:W-:Y:S02]  /*58e0*/  FMUL.FTZ R31, R59, R86.reuse ;  /* 0x000000563b1f7220 */ /* 0x080fe40000410000 */
[----:B------:R-:W3:Y:S01]  /*58f0*/  LDSM.16.MT88.4 R56, [R118+0x8000] ;  /* 0x008000007638783b */ /* 0x000ee20000004200 */
[-C--:B------:R-:W-:Y:S02]  /*5900*/  FMUL.FTZ R6, R82, R86.reuse ;  /* 0x0000005652067220 */ /* 0x080fe40000410000 */
[----:B------:R-:W-:Y:S01]  /*5910*/  MUFU.EX2 R85, R85 ;  /* 0x0000005500557308 */ /* 0x000fe20000000800 */
[----:B------:R-:W-:Y:S02]  /*5920*/  FMUL.FTZ R7, R83, R86 ;  /* 0x0000005653077220 */ /* 0x000fe40000410000 */
[-C--:B------:R-:W-:Y:S02]  /*5930*/  FMUL.FTZ R52, R52, R93.reuse ;  /* 0x0000005d34347220 */ /* 0x080fe40000410000 */
[----:B------:R-:W-:-:S02]  /*5940*/  FMUL.FTZ R53, R53, R93 ;  /* 0x0000005d35357220 */ /* 0x000fc40000410000 */
[-C--:B------:R-:W-:Y:S01]  /*5950*/  FMUL.FTZ R54, R54, R86.reuse ;  /* 0x0000005636367220 */ /* 0x080fe20000410000 */
[----:B------:R-:W4:Y:S01]  /*5960*/  MUFU.EX2 R2, R2 ;  /* 0x0000000200027308 */ /* 0x000f220000000800 */
[----:B--2---:R-:W-:Y:S01]  /*5970*/  F2FP.PACK_AB R82, R90, R87 ;  /* 0x000000575a52723e */ /* 0x004fe200000000ff */
[-C--:B------:R-:W-:Y:S02]  /*5980*/  FMUL.FTZ R55, R55, R86.reuse ;  /* 0x0000005637377220 */ /* 0x080fe40000410000 */
[-C--:B------:R-:W-:Y:S02]  /*5990*/  FMUL.FTZ R20, R64, R93.reuse ;  /* 0x0000005d40147220 */ /* 0x080fe40000410000 */
[----:B------:R-:W-:Y:S02]  /*59a0*/  FMUL.FTZ R21, R65, R93 ;  /* 0x0000005d41157220 */ /* 0x000fe40000410000 */
[----:B------:R-:W-:Y:S01]  /*59b0*/  MUFU.EX2 R91, R91 ;  /* 0x0000005b005b7308 */ /* 0x000fe20000000800 */
[----:B------:R-:W-:-:S02]  /*59c0*/  FMUL.FTZ R22, R66, R86 ;  /* 0x0000005642167220 */ /* 0x000fc40000410000 */
[-C--:B------:R-:W-:Y:S02]  /*59d0*/  FMUL.FTZ R23, R67, R86.reuse ;  /* 0x0000005643177220 */ /* 0x080fe40000410000 */
[-C--:B------:R-:W-:Y:S02]  /*59e0*/  FMUL.FTZ R60, R60, R93.reuse ;  /* 0x0000005d3c3c7220 */ /* 0x080fe40000410000 */
[----:B------:R-:W-:Y:S01]  /*59f0*/  FMUL.FTZ R61, R61, R93 ;  /* 0x0000005d3d3d7220 */ /* 0x000fe20000410000 */
[----:B------:R-:W2:Y:S01]  /*5a00*/  MUFU.EX2 R0, R0 ;  /* 0x0000000000007308 */ /* 0x000ea20000000800 */
[----:B----4-:R-:W-:Y:S01]  /*5a10*/  F2FP.PACK_AB R81, R2, R85 ;  /* 0x000000550251723e */ /* 0x010fe200000000ff */
[-C--:B------:R-:W-:Y:S02]  /*5a20*/  FMUL.FTZ R62, R62, R86.reuse ;  /* 0x000000563e3e7220 */ /* 0x080fe40000410000 */
[----:B------:R-:W-:Y:S02]  /*5a30*/  FMUL.FTZ R63, R63, R86 ;  /* 0x000000563f3f7220 */ /* 0x000fe40000410000 */
[----:B------:R-:W-:-:S02]  /*5a40*/  FMUL.FTZ R36, R36, R93 ;  /* 0x0000005d24247220 */ /* 0x000fc40000410000 */
[-C--:B------:R-:W-:Y:S01]  /*5a50*/  FMUL.FTZ R37, R37, R93.reuse ;  /* 0x0000005d25257220 */ /* 0x080fe20000410000 */
[----:B------:R-:W-:Y:S01]  /*5a60*/  MUFU.EX2 R112, R112 ;  /* 0x0000007000707308 */ /* 0x000fe20000000800 */
[-C--:B------:R-:W-:Y:S02]  /*5a70*/  FMUL.FTZ R38, R38, R86.reuse ;  /* 0x0000005626267220 */ /* 0x080fe40000410000 */
[-C--:B------:R-:W-:Y:S02]  /*5a80*/  FMUL.FTZ R39, R39, R86.reuse ;  /* 0x0000005627277220 */ /* 0x080fe40000410000 */
[----:B------:R-:W-:Y:S01]  /*5a90*/  FMUL.FTZ R40, R40, R93 ;  /* 0x0000005d28287220 */ /* 0x000fe20000410000 */
[----:B--2---:R-:W-:Y:S01]  /*5aa0*/  F2FP.PACK_AB R83, R0, R91 ;  /* 0x0000005b0053723e */ /* 0x004fe200000000ff */
[----:B------:R-:W-:Y:S01]  /*5ab0*/  FMUL.FTZ R41, R41, R93 ;  /* 0x0000005d29297220 */ /* 0x000fe20000410000 */
[----:B------:R-:W2:Y:S01]  /*5ac0*/  MUFU.EX2 R111, R111 ;  /* 0x0000006f006f7308 */ /* 0x000ea20000000800 */
[----:B------:R-:W-:-:S02]  /*5ad0*/  FMUL.FTZ R42, R42, R86 ;  /* 0x000000562a2a7220 */ /* 0x000fc40000410000 */
[-C--:B------:R-:W-:Y:S02]  /*5ae0*/  FMUL.FTZ R43, R43, R86.reuse ;  /* 0x000000562b2b7220 */ /* 0x080fe40000410000 */
[C---:B-1----:R-:W-:Y:S01]  /*5af0*/  HMMA.16816.F32 R28, R80.reuse, R32, R28 ;  /* 0x00000020501c723c */ /* 0x042fe2000000181c */
[-C--:B------:R-:W-:Y:S02]  /*5b00*/  FMUL.FTZ R76, R76, R93.reuse ;  /* 0x0000005d4c4c7220 */ /* 0x080fe40000410000 */
[----:B------:R-:W-:Y:S01]  /*5b10*/  FMUL.FTZ R77, R77, R93 ;  /* 0x0000005d4d4d7220 */ /* 0x000fe20000410000 */
[----:B------:R-:W-:Y:S01]  /*5b20*/  MUFU.EX2 R102, R102 ;  /* 0x0000006600667308 */ /* 0x000fe20000000800 */
[-C--:B------:R-:W-:Y:S02]  /*5b30*/  FMUL.FTZ R78, R78, R86.reuse ;  /* 0x000000564e4e7220 */ /* 0x080fe40000410000 */
[----:B------:R-:W-:Y:S01]  /*5b40*/  FMUL.FTZ R79, R79, R86 ;  /* 0x000000564f4f7220 */ /* 0x000fe20000410000 */
[----:B------:R-:W-:Y:S01]  /*5b50*/  HMMA.16816.F32 R32, R80, R34, R52 ;  /* 0x000000225020723c */ /* 0x000fe20000001834 */
[----:B------:R-:W1:Y:S01]  /*5b60*/  LDSM.16.MT88.4 R52, [R116+0x8000] ;  /* 0x008000007434783b */ /* 0x000e620000004200 */
[----:B------:R-:W-:-:S02]  /*5b70*/  FFMA.FTZ R94, R94, c[0x0][0x23c], -R139 ;  /* 0x00008f005e5e7a23 */ /* 0x000fc4000001088b */
[-C--:B------:R-:W-:Y:S01]  /*5b80*/  FMUL.FTZ R12, R72, R93.reuse ;  /* 0x0000005d480c7220 */ /* 0x080fe20000410000 */
[----:B------:R-:W-:Y:S01]  /*5b90*/  MUFU.EX2 R97, R97 ;  /* 0x0000006100617308 */ /* 0x000fe20000000800 */
[-C--:B------:R-:W-:Y:S02]  /*5ba0*/  FMUL.FTZ R13, R73, R93.reuse ;  /* 0x0000005d490d7220 */ /* 0x080fe40000410000 */
[C---:B------:R-:W-:Y:S01]  /*5bb0*/  HMMA.16816.F32 R20, R80.reuse, R24, R20 ;  /* 0x000000185014723c */ /* 0x040fe20000001814 */
[-C--:B------:R-:W-:Y:S02]  /*5bc0*/  FMUL.FTZ R14, R74, R86.reuse ;  /* 0x000000564a0e7220 */ /* 0x080fe40000410000 */
[-C--:B------:R-:W-:Y:S02]  /*5bd0*/  FMUL.FTZ R15, R75, R86.reuse ;  /* 0x000000564b0f7220 */ /* 0x080fe40000410000 */
[-C--:B------:R-:W-:Y:S01]  /*5be0*/  FMUL.FTZ R68, R68, R93.reuse ;  /* 0x0000005d44447220 */ /* 0x080fe20000410000 */
[----:B------:R-:W-:Y:S01]  /*5bf0*/  MUFU.EX2 R110, R110 ;  /* 0x0000006e006e7308 */ /* 0x000fe20000000800 */
[----:B------:R-:W-:Y:S01]  /*5c00*/  FMUL.FTZ R69, R69, R93 ;  /* 0x0000005d45457220 */ /* 0x000fe20000410000 */
[----:B------:R-:W-:Y:S01]  /*5c10*/  HMMA.16816.F32 R24, R80, R26, R60 ;  /* 0x0000001a5018723c */ /* 0x000fe2000000183c */
[----:B------:R-:W4:Y:S01]  /*5c20*/  LDSM.16.MT88.4 R60, [R118+0x6400] ;  /* 0x00640000763c783b */ /* 0x000f220000004200 */
[----:B------:R-:W-:-:S02]  /*5c30*/  FMUL.FTZ R70, R70, R86 ;  /* 0x0000005646467220 */ /* 0x000fc40000410000 */
[-C--:B------:R-:W-:Y:S02]  /*5c40*/  FMUL.FTZ R71, R71, R86.reuse ;  /* 0x0000005647477220 */ /* 0x080fe40000410000 */
[----:B------:R-:W5:Y:S01]  /*5c50*/  MUFU.EX2 R109, R109 ;  /* 0x0000006d006d7308 */ /* 0x000f620000000800 */
[-C--:B------:R-:W-:Y:S01]  /*5c60*/  FMUL.FTZ R44, R44, R93.reuse ;  /* 0x0000005d2c2c7220 */ /* 0x080fe20000410000 */
[C---:B---3--:R-:W-:Y:S01]  /*5c70*/  HMMA.16816.F32 R36, R80.reuse, R56, R36 ;  /* 0x000000385024723c */ /* 0x048fe20000001824 */
[-C--:B------:R-:W-:Y:S02]  /*5c80*/  FMUL.FTZ R45, R45, R93.reuse ;  /* 0x0000005d2d2d7220 */ /* 0x080fe40000410000 */
[-C--:B------:R-:W-:Y:S02]  /*5c90*/  FMUL.FTZ R46, R46, R86.reuse ;  /* 0x000000562e2e7220 */ /* 0x080fe40000410000 */
[----:B------:R-:W-:Y:S01]  /*5ca0*/  FMUL.FTZ R47, R47, R86 ;  /* 0x000000562f2f7220 */ /* 0x000fe20000410000 */
[----:B------:R-:W-:Y:S01]  /*5cb0*/  MUFU.EX2 R95, R95 ;  /* 0x0000005f005f7308 */ /* 0x000fe20000000800 */
[-C--:B------:R-:W-:Y:S01]  /*5cc0*/  FMUL.FTZ R48, R48, R93.reuse ;  /* 0x0000005d30307220 */ /* 0x080fe20000410000 */
[----:B------:R-:W-:Y:S01]  /*5cd0*/  HMMA.16816.F32 R40, R80, R58, R40 ;  /* 0x0000003a5028723c */ /* 0x000fe20000001828 */
[----:B------:R-:W3:Y:S01]  /*5ce0*/  LDSM.16.MT88.4 R56, [R116+0x6400] ;  /* 0x006400007438783b */ /* 0x000ee20000004200 */
[----:B------:R-:W-:-:S02]  /*5cf0*/  FMUL.FTZ R49, R49, R93 ;  /* 0x0000005d31317220 */ /* 0x000fc40000410000 */
[-C--:B------:R-:W-:Y:S02]  /*5d00*/  FMUL.FTZ R50, R50, R86.reuse ;  /* 0x0000005632327220 */ /* 0x080fe40000410000 */
[----:B------:R-:W1:Y:S01]  /*5d10*/  MUFU.EX2 R94, R94 ;  /* 0x0000005e005e7308 */ /* 0x000e620000000800 */
[----:B------:R-:W-:Y:S01]  /*5d20*/  FMUL.FTZ R51, R51, R86 ;  /* 0x0000005633337220 */ /* 0x000fe20000410000 */
[C---:B------:R-:W-:Y:S01]  /*5d30*/  HMMA.16816.F32 R4, R80.reuse, R8, R4 ;  /* 0x000000085004723c */ /* 0x040fe20000001804 */
[--C-:B------:R-:W-:Y:S02]  /*5d40*/  FFMA.FTZ R148, R141, c[0x0][0x23c], -R136.reuse ;  /* 0x00008f008d947a23 */ /* 0x100fe40000010888 */
[--C-:B------:R-:W-:Y:S02]  /*5d50*/  FFMA.FTZ R146, R147, c[0x0][0x23c], -R136.reuse ;  /* 0x00008f0093927a23 */ /* 0x100fe40000010888 */
[--C-:B------:R-:W-:Y:S02]  /*5d60*/  FFMA.FTZ R141, R145, c[0x0][0x23c], -R136.reuse ;  /* 0x00008f00918d7a23 */ /* 0x100fe40000010888 */
[--C-:B------:R-:W-:Y:S01]  /*5d70*/  FFMA.FTZ R147, R138, c[0x0][0x23c], -R139.reuse ;  /* 0x00008f008a937a23 */ /* 0x100fe2000001088b */
[----:B------:R-:W-:Y:S01]  /*5d80*/  HMMA.16816.F32 R8, R80, R10, R76 ;  /* 0x0000000a5008723c */ /* 0x000fe2000000184c */
[----:B------:R-:W-:Y:S01]  /*5d90*/  FFMA.FTZ R143, R143, c[0x0][0x23c], -R136 ;  /* 0x00008f008f8f7a23 */ /* 0x000fe20000010888 */
[----:B------:R-:W-:Y:S01]  /*5da0*/  MUFU.EX2 R148, R148 ;  /* 0x0000009400947308 */ /* 0x000fe20000000800 */
[--C-:B------:R-:W-:Y:S01]  /*5db0*/  FFMA.FTZ R142, R142, c[0x0][0x23c], -R139.reuse ;  /* 0x00008f008e8e7a23 */ /* 0x100fe2000001088b */
[----:B------:R-:W-:Y:S01]  /*5dc0*/  LDSM.16.MT88.4 R76, [R118+0x6c00] ;  /* 0x006c0000764c783b */ /* 0x000fe20000004200 */
[----:B------:R-:W-:-:S02]  /*5dd0*/  FFMA.FTZ R138, R144, c[0x0][0x23c], -R139 ;  /* 0x00008f00908a7a23 */ /* 0x000fc4000001088b */
[--C-:B------:R-:W-:Y:S01]  /*5de0*/  FFMA.FTZ R145, R104, c[0x0][0x23c], -R139.reuse ;  /* 0x00008f0068917a23 */ /* 0x100fe2000001088b */
[C---:B------:R-:W-:Y:S01]  /*5df0*/  HMMA.16816.F32 R12, R80.reuse, R16, R12 ;  /* 0x00000010500c723c */ /* 0x040fe2000000180c */
[--C-:B------:R-:W-:Y:S01]  /*5e00*/  FFMA.FTZ R105, R105, c[0x0][0x23c], -R136.reuse ;  /* 0x00008f0069697a23 */ /* 0x100fe20000010888 */
[----:B------:R-:W-:Y:S01]  /*5e10*/  MUFU.EX2 R143, R143 ;  /* 0x0000008f008f7308 */ /* 0x000fe20000000800 */
[--C-:B------:R-:W-:Y:S02]  /*5e20*/  FFMA.FTZ R108, R108, c[0x0][0x23c], -R136.reuse ;  /* 0x00008f006c6c7a23 */ /* 0x100fe40000010888 */
[----:B------:R-:W-:Y:S02]  /*5e30*/  FFMA.FTZ R107, R107, c[0x0][0x23c], -R136 ;  /* 0x00008f006b6b7a23 */ /* 0x000fe40000010888 */
[--C-:B------:R-:W-:Y:S01]  /*5e40*/  FFMA.FTZ R103, R103, c[0x0][0x23c], -R139.reuse ;  /* 0x00008f0067677a23 */ /* 0x100fe2000001088b */
[----:B------:R-:W-:Y:S01]  /*5e50*/  HMMA.16816.F32 R16, R80, R18, R68 ;  /* 0x000000125010723c */ /* 0x000fe20000001844 */
[--C-:B------:R-:W-:Y:S01]  /*5e60*/  FFMA.FTZ R106, R106, c[0x0][0x23c], -R139.reuse ;  /* 0x00008f006a6a7a23 */ /* 0x100fe2000001088b */
[----:B------:R-:W-:Y:S01]  /*5e70*/  MUFU.EX2 R141, R141 ;  /* 0x0000008d008d7308 */ /* 0x000fe20000000800 */
[--C-:B------:R-:W-:Y:S01]  /*5e80*/  FFMA.FTZ R113, R113, c[0x0][0x23c], -R139.reuse ;  /* 0x00008f0071717a23 */ /* 0x100fe2000001088b */
[----:B------:R-:W-:Y:S01]  /*5e90*/  LDSM.16.MT88.4 R68, [R116+0x6c00] ;  /* 0x006c00007444783b */ /* 0x000fe20000004200 */
[----:B------:R-:W-:-:S02]  /*5ea0*/  FFMA.FTZ R114, R114, c[0x0][0x23c], -R139 ;  /* 0x00008f0072727a23 */ /* 0x000fc4000001088b */
[----:B------:R-:W-:Y:S01]  /*5eb0*/  FFMA.FTZ R115, R115, c[0x0][0x23c], -R136 ;  /* 0x00008f0073737a23 */ /* 0x000fe20000010888 */
[C---:B-1----:R-:W-:Y:S01]  /*5ec0*/  HMMA.16816.F32 R44, R80.reuse, R52, R44 ;  /* 0x00000034502c723c */ /* 0x042fe2000000182c */
[----:B------:R-:W-:Y:S01]  /*5ed0*/  FFMA.FTZ R93, R137, R93, R92 ;  /* 0x0000005d895d7223 */ /* 0x000fe2000001005c */
[----:B------:R-:W-:Y:S01]  /*5ee0*/  MUFU.EX2 R146, R146 ;  /* 0x0000009200927308 */ /* 0x000fe20000000800 */
[----:B------:R-:W-:Y:S01]  /*5ef0*/  FFMA.FTZ R85, R140, R86, R85 ;  /* 0x000000568c557223 */ /* 0x000fe20000010055 */
[----:B------:R-:W-:Y:S01]  /*5f00*/  @P4 IADD3 R136, R96, -0x3, RZ ;  /* 0xfffffffd60884810 */ /* 0x000fe20007ffe0ff */
[----:B------:R-:W-:Y:S02]  /*5f10*/  FADD.FTZ R84, R84, R93 ;  /* 0x0000005d54547221 */ /* 0x000fe40000010000 */
[----:B--2---:R-:W-:Y:S01]  /*5f20*/  F2FP.PACK_AB R52, R111, R112 ;  /* 0x000000706f34723e */ /* 0x004fe200000000ff */
[----:B------:R-:W-:Y:S01]  /*5f30*/  HMMA.16816.F32 R48, R80, R54, R48 ;  /* 0x000000365030723c */ /* 0x000fe20000001830 */
[----:B-----5:R-:W-:Y:S01]  /*5f40*/  F2FP.PACK_AB R53, R109, R110 ;  /* 0x0000006e6d35723e */ /* 0x020fe200000000ff */
[----:B------:R-:W-:Y:S01]  /*5f50*/  MUFU.EX2 R147, R147 ;  /* 0x0000009300937308 */ /* 0x000fe20000000800 */
[----:B------:R-:W-:-:S02]  /*5f60*/  FADD.FTZ R2, R2, R85 ;  /* 0x0000005502027221 */ /* 0x000fc40000010000 */
[----:B------:R-:W-:Y:S02]  /*5f70*/  FADD.FTZ R93, R87, R84 ;  /* 0x00000054575d7221 */ /* 0x000fe40000010000 */
[----:B------:R-:W-:Y:S01]  /*5f80*/  F2FP.PACK_AB R54, R97, R102 ;  /* 0x000000666136723e */ /* 0x000fe200000000ff */
[----:B------:R-:W-:Y:S01]  /*5f90*/  FADD.FTZ R91, R91, R2 ;  /* 0x000000025b5b7221 */ /* 0x000fe20000010000 */
[----:B------:R-:W-:Y:S01]  /*5fa0*/  F2FP.PACK_AB R55, R94, R95 ;  /* 0x0000005f5e37723e */ /* 0x000fe200000000ff */
[----:B------:R-:W-:Y:S01]  /*5fb0*/  MUFU.EX2 R142, R142 ;  /* 0x0000008e008e7308 */ /* 0x000fe20000000800 */
[----:B------:R-:W-:Y:S01]  /*5fc0*/  FADD.FTZ R93, R90, R93 ;  /* 0x0000005d5a5d7221 */ /* 0x000fe20000010000 */
[-C--:B------:R-:W-:Y:S01]  /*5fd0*/  MOV R2, R89.reuse ;  /* 0x0000005900027202 */ /* 0x080fe20000000f00 */
[----:B------:R-:W-:Y:S01]  /*5fe0*/  FADD.FTZ R91, R0, R91 ;  /* 0x0000005b005b7221 */ /* 0x000fe20000010000 */
[----:B------:R-:W-:Y:S01]  /*5ff0*/  @P4 MOV R2, R89 ;  /* 0x0000005900024202 */ /* 0x000fe20000000f00 */
[----:B------:R-:W-:Y:S01]  /*6000*/  FADD.FTZ R112, R112, R93 ;  /* 0x0000005d70707221 */ /* 0x000fe20000010000 */
[----:B----4-:R-:W-:Y:S01]  /*6010*/  HMMA.16816.F32 R4, R52, R60, R4 ;  /* 0x0000003c3404723c */ /* 0x010fe20000001804 */
[----:B------:R-:W-:Y:S01]  /*6020*/  FADD.FTZ R0, R110, R91 ;  /* 0x0000005b6e007221 */ /* 0x000fe20000010000 */
[----:B------:R-:W-:Y:S01]  /*6030*/  MUFU.EX2 R138, R138 ;  /* 0x0000008a008a7308 */ /* 0x000fe20000000800 */
[----:B------:R-:W-:-:S02]  /*6040*/  FADD.FTZ R111, R111, R112 ;  /* 0x000000706f6f7221 */ /* 0x000fc40000010000 */
[----:B------:R-:W-:Y:S02]  /*6050*/  FADD.FTZ R0, R109, R0 ;  /* 0x000000006d007221 */ /* 0x000fe40000010000 */
[----:B------:R-:W-:Y:S01]  /*6060*/  FADD.FTZ R102, R102, R111 ;  /* 0x0000006f66667221 */ /* 0x000fe20000010000 */
[C---:B------:R-:W-:Y:S01]  /*6070*/  HMMA.16816.F32 R8, R52.reuse, R62, R8 ;  /* 0x0000003e3408723c */ /* 0x040fe20000001808 */
[----:B------:R-:W1:Y:S01]  /*6080*/  LDSM.16.MT88.4 R60, [R118+0x7400] ;  /* 0x00740000763c783b */ /* 0x000e620000004200 */
[----:B------:R-:W-:Y:S01]  /*6090*/  MUFU.EX2 R145, R145 ;  /* 0x0000009100917308 */ /* 0x000fe20000000800 */
[----:B------:R-:W-:Y:S02]  /*60a0*/  FADD.FTZ R95, R95, R0 ;  /* 0x000000005f5f7221 */ /* 0x000fe40000010000 */
[----:B------:R-:W-:Y:S02]  /*60b0*/  FADD.FTZ R0, R97, R102 ;  /* 0x0000006661007221 */ /* 0x000fe40000010000 */
[----:B------:R-:W-:Y:S01]  /*60c0*/  FADD.FTZ R94, R94, R95 ;  /* 0x0000005f5e5e7221 */ /* 0x000fe20000010000 */
[C---:B---3--:R-:W-:Y:S02]  /*60d0*/  HMMA.16816.F32 R12, R52.reuse, R56, R12 ;  /* 0x00000038340c723c */ /* 0x048fe4000000180c */
[----:B------:R-:W-:Y:S06]  /*60e0*/  MUFU.EX2 R105, R105 ;  /* 0x0000006900697308 */ /* 0x000fec0000000800 */
[C---:B------:R-:W-:Y:S01]  /*60f0*/  HMMA.16816.F32 R16, R52.reuse, R58, R16 ;  /* 0x0000003a3410723c */ /* 0x040fe20000001810 */
[----:B------:R-:W2:Y:S01]  /*6100*/  LDSM.16.MT88.4 R56, [R116+0x7400] ;  /* 0x007400007438783b */ /* 0x000ea20000004200 */
[----:B------:R-:W3:Y:S08]  /*6110*/  MUFU.EX2 R108, R108 ;  /* 0x0000006c006c7308 */ /* 0x000ef00000000800 */
[----:B------:R-:W-:Y:S08]  /*6120*/  MUFU.EX2 R107, R107 ;  /* 0x0000006b006b7308 */ /* 0x000ff00000000800 */
[----:B------:R-:W4:Y:S01]  /*6130*/  MUFU.EX2 R104, R115 ;  /* 0x0000007300687308 */ /* 0x000f220000000800 */
[----:B---3--:R-:W-:Y:S01]  /*6140*/  F2FP.PACK_AB R84, R108, R105 ;  /* 0x000000696c54723e */ /* 0x008fe200000000ff */
[C---:B-1----:R-:W-:Y:S06]  /*6150*/  HMMA.16816.F32 R20, R52.reuse, R60, R20 ;  /* 0x0000003c3414723c */ /* 0x042fec0000001814 */
[----:B------:R-:W-:Y:S02]  /*6160*/  MUFU.EX2 R103, R103 ;  /* 0x0000006700677308 */ /* 0x000fe40000000800 */
[C---:B------:R-:W-:Y:S01]  /*6170*/  HMMA.16816.F32 R24, R52.reuse, R62, R24 ;  /* 0x0000003e3418723c */ /* 0x040fe20000001818 */
[----:B------:R-:W1:Y:S05]  /*6180*/  LDSM.16.MT88.4 R60, [R118+0x8400] ;  /* 0x00840000763c783b */ /* 0x000e6a0000004200 */
[----:B------:R-:W3:Y:S01]  /*6190*/  MUFU.EX2 R106, R106 ;  /* 0x0000006a006a7308 */ /* 0x000ee20000000800 */
[----:B----4-:R-:W-:Y:S01]  /*61a0*/  F2FP.PACK_AB R86, R104, R107 ;  /* 0x0000006b6856723e */ /* 0x010fe200000000ff */
[C---:B--2---:R-:W-:Y:S06]  /*61b0*/  HMMA.16816.F32 R28, R52.reuse, R56, R28 ;  /* 0x00000038341c723c */ /* 0x044fec000000181c */
[----:B------:R-:W-:Y:S02]  /*61c0*/  MUFU.EX2 R113, R113 ;  /* 0x0000007100717308 */ /* 0x000fe40000000800 */
[----:B------:R-:W-:Y:S01]  /*61d0*/  HMMA.16816.F32 R32, R52, R58, R32 ;  /* 0x0000003a3420723c */ /* 0x000fe20000001820 */
[----:B------:R-:W2:Y:S05]  /*61e0*/  LDSM.16.MT88.4 R56, [R116+0x8400] ;  /* 0x008400007438783b */ /* 0x000eaa0000004200 */
[----:B------:R-:W4:Y:S01]  /*61f0*/  MUFU.EX2 R114, R114 ;  /* 0x0000007200727308 */ /* 0x000f220000000800 */
[----:B---3--:R-:W-:-:S02]  /*6200*/  F2FP.PACK_AB R85, R106, R103 ;  /* 0x000000676a55723e */ /* 0x008fc400000000ff */
[----:B----4-:R-:W-:Y:S01]  /*6210*/  F2FP.PACK_AB R87, R114, R113 ;  /* 0x000000717257723e */ /* 0x010fe200000000ff */
        /* <DEDUP_REMOVED lines=11> */
[----:B------:R-:W-:-:S03]  /*62d0*/  F2FP.PACK_AB R55, R145, R138 ;  /* 0x0000008a9137723e */ /* 0x000fc600000000ff */
[----:B------:R-:W-:-:S04]  /*62e0*/  FADD.FTZ R141, R141, R148 ;  /* 0x000000948d8d7221 */ /* 0x000fc80000010000 */
[----:B------:R-:W-:-:S04]  /*62f0*/  FADD.FTZ R146, R146, R141 ;  /* 0x0000008d92927221 */ /* 0x000fc80000010000 */
[----:B------:R-:W-:Y:S01]  /*6300*/  FADD.FTZ R105, R105, R146 ;  /* 0x0000009269697221 */ /* 0x000fe20000010000 */
[----:B-1----:R-:W-:Y:S03]  /*6310*/  HMMA.16816.F32 R4, R52, R60, R4 ;  /* 0x0000003c3404723c */ /* 0x002fe60000001804 */
[----:B------:R-:W-:-:S04]  /*6320*/  FADD.FTZ R108, R108, R105 ;  /* 0x000000696c6c7221 */ /* 0x000fc80000010000 */
[----:B------:R-:W-:Y:S01]  /*6330*/  FADD.FTZ R107, R107, R108 ;  /* 0x0000006c6b6b7221 */ /* 0x000fe20000010000 */
[----:B------:R-:W-:Y:S01]  /*6340*/  HMMA.16816.F32 R8, R52, R62, R8 ;  /* 0x0000003e3408723c */ /* 0x000fe20000001808 */
[----:B------:R-:W1:Y:S02]  /*6350*/  LDSM.16.MT88.4 R60, [R118+0x7800] ;  /* 0x00780000763c783b */ /* 0x000e640000004200 */
[----:B------:R-:W-:-:S05]  /*6360*/  FADD.FTZ R137, R104, R107 ;  /* 0x0000006b68897221 */ /* 0x000fca0000010000 */
[C---:B--2---:R-:W-:Y:S08]  /*6370*/  HMMA.16816.F32 R12, R52.reuse, R56, R12 ;  /* 0x00000038340c723c */ /* 0x044ff0000000180c */
[----:B------:R-:W-:Y:S01]  /*6380*/  HMMA.16816.F32 R16, R52, R58, R16 ;  /* 0x0000003a3410723c */ /* 0x000fe20000001810 */
[----:B------:R-:W2:Y:S07]  /*6390*/  LDSM.16.MT88.4 R56, [R116+0x7800] ;  /* 0x007800007438783b */ /* 0x000eae0000004200 */
[C---:B------:R-:W-:Y:S01]  /*63a0*/  HMMA.16816.F32 R80, R84.reuse, R76, R4 ;  /* 0x0000004c5450723c */ /* 0x040fe20000001804 */
[----:B------:R-:W-:Y:S07]  /*63b0*/  LDSM.16.MT88.4 R4, [R116+0x8c00] ;  /* 0x008c00007404783b */ /* 0x000fee0000004200 */
[C---:B------:R-:W-:Y:S01]  /*63c0*/  HMMA.16816.F32 R76, R84.reuse, R78, R8 ;  /* 0x0000004e544c723c */ /* 0x040fe20000001808 */
[----:B------:R-:W-:Y:S07]  /*63d0*/  LDSM.16.MT88.4 R8, [R118+0x8c00] ;  /* 0x008c00007608783b */ /* 0x000fee0000004200 */
[----:B------:R-:W-:Y:S08]  /*63e0*/  HMMA.16816.F32 R72, R84, R68, R12 ;  /* 0x000000445448723c */ /* 0x000ff0000000180c */
[C---:B-1----:R-:W-:Y:S08]  /*63f0*/  HMMA.16816.F32 R20, R52.reuse, R60, R20 ;  /* 0x0000003c3414723c */ /* 0x042ff00000001814 */
[C---:B------:R-:W-:Y:S01]  /*6400*/  HMMA.16816.F32 R24, R52.reuse, R62, R24 ;  /* 0x0000003e3418723c */ /* 0x040fe20000001818 */
[----:B------:R-:W1:Y:S07]  /*6410*/  LDSM.16.MT88.4 R60, [R118+0x8800] ;  /* 0x00880000763c783b */ /* 0x000e6e0000004200 */
[C---:B--2---:R-:W-:Y:S08]  /*6420*/  HMMA.16816.F32 R28, R52.reuse, R56, R28 ;  /* 0x00000038341c723c */ /* 0x044ff0000000181c */
[----:B------:R-:W-:Y:S01]  /*6430*/  HMMA.16816.F32 R32, R52, R58, R32 ;  /* 0x0000003a3420723c */ /* 0x000fe20000001820 */
[----:B------:R-:W2:Y:S07]  /*6440*/  LDSM.16.MT88.4 R56, [R116+0x8800] ;  /* 0x008800007438783b */ /* 0x000eae0000004200 */
[----:B------:R-:W-:Y:S08]  /*6450*/  HMMA.16816.F32 R68, R84, R70, R16 ;  /* 0x000000465444723c */ /* 0x000ff00000001810 */
[C---:B-1----:R-:W-:Y:S08]  /*6460*/  HMMA.16816.F32 R36, R52.reuse, R60, R36 ;  /* 0x0000003c3424723c */ /* 0x042ff00000001824 */
[C---:B------:R-:W-:Y:S01]  /*6470*/  HMMA.16816.F32 R40, R52.reuse, R62, R40 ;  /* 0x0000003e3428723c */ /* 0x040fe20000001828 */
[----:B------:R-:W1:Y:S07]  /*6480*/  LDSM.16.MT88.4 R60, [R118+0x7c00] ;  /* 0x007c0000763c783b */ /* 0x000e6e0000004200 */
[C---:B--2---:R-:W-:Y:S08]  /*6490*/  HMMA.16816.F32 R44, R52.reuse, R56, R44 ;  /* 0x00000038342c723c */ /* 0x044ff0000000182c */
[----:B------:R-:W-:Y:S01]  /*64a0*/  HMMA.16816.F32 R48, R52, R58, R48 ;  /* 0x0000003a3430723c */ /* 0x000fe20000001830 */
[----:B------:R-:W2:Y:S07]  /*64b0*/  LDSM.16.MT88.4 R52, [R116+0x7c00] ;  /* 0x007c00007434783b */ /* 0x000eae0000004200 */
[C---:B------:R-:W-:Y:S07]  /*64c0*/  HMMA.16816.F32 R36, R84.reuse, R8, R36 ;  /* 0x000000085424723c */ /* 0x040fee0000001824 */
[----:B------:R-:W-:Y:S01]  /*64d0*/  FADD.FTZ R9, R147, R94 ;  /* 0x0000005e93097221 */ /* 0x000fe20000010000 */
[----:B------:R-:W-:Y:S03]  /*64e0*/  HMMA.16816.F32 R40, R84, R10, R40 ;  /* 0x0000000a5428723c */ /* 0x000fe60000001828 */
[----:B------:R-:W-:-:S04]  /*64f0*/  FADD.FTZ R9, R142, R9 ;  /* 0x000000098e097221 */ /* 0x000fc80000010000 */
[----:B------:R-:W-:Y:S01]  /*6500*/  FADD.FTZ R0, R138, R9 ;  /* 0x000000098a007221 */ /* 0x000fe20000010000 */
[----:B------:R-:W-:Y:S03]  /*6510*/  HMMA.16816.F32 R44, R84, R4, R44 ;  /* 0x00000004542c723c */ /* 0x000fe6000000182c */
[----:B------:R-:W-:-:S04]  /*6520*/  FADD.FTZ R0, R145, R0 ;  /* 0x0000000091007221 */ /* 0x000fc80000010000 */
[----:B------:R-:W-:Y:S01]  /*6530*/  FADD.FTZ R103, R103, R0 ;  /* 0x0000000067677221 */ /* 0x000fe20000010000 */
[C---:B-1----:R-:W-:Y:S01]  /*6540*/  HMMA.16816.F32 R64, R84.reuse, R60, R20 ;  /* 0x0000003c5440723c */ /* 0x042fe20000001814 */
[-C--:B------:R-:W-:Y:S02]  /*6550*/  MOV R0, R88.reuse ;  /* 0x0000005800007202 */ /* 0x080fe40000000f00 */
[----:B------:R-:W-:Y:S01]  /*6560*/  FADD.FTZ R106, R106, R103 ;  /* 0x000000676a6a7221 */ /* 0x000fe20000010000 */
[----:B------:R-:W-:Y:S02]  /*6570*/  @P4 MOV R0, R88 ;  /* 0x0000005800004202 */ /* 0x000fe40000000f00 */
[----:B------:R-:W-:Y:S01]  /*6580*/  MOV R88, R3 ;  /* 0x0000000300587202 */ /* 0x000fe20000000f00 */
[----:B------:R-:W-:Y:S01]  /*6590*/  FADD.FTZ R113, R113, R106 ;  /* 0x0000006a71717221 */ /* 0x000fe20000010000 */
[----:B------:R-:W-:Y:S03]  /*65a0*/  HMMA.16816.F32 R60, R84, R62, R24 ;  /* 0x0000003e543c723c */ /* 0x000fe60000001818 */
[----:B------:R-:W-:-:S05]  /*65b0*/  FADD.FTZ R140, R114, R113 ;  /* 0x00000071728c7221 */ /* 0x000fca0000010000 */
[C---:B--2---:R-:W-:Y:S08]  /*65c0*/  HMMA.16816.F32 R56, R84.reuse, R52, R28 ;  /* 0x000000345438723c */ /* 0x044ff0000000181c */
[C---:B------:R-:W-:Y:S08]  /*65d0*/  HMMA.16816.F32 R52, R84.reuse, R54, R32 ;  /* 0x000000365434723c */ /* 0x040ff00000001820 */
[----:B------:R-:W-:Y:S01]  /*65e0*/  HMMA.16816.F32 R48, R84, R6, R48 ;  /* 0x000000065430723c */ /* 0x000fe20000001830 */
[----:B------:R-:W-:Y:S05]  /*65f0*/  @!UPT UIADD3 URZ, URZ, URZ, URZ ;  /* 0x0000003f3f3ff290 */ /* 0x000fea000fffe03f */
[----:B------:R-:W-:Y:S11]  /*6600*/  @P4 BRA `(.L_x_886) ;  /* 0x0000001000004947 */ /* 0x000ff60003800000 */
.L_x_882:
[----:B------:R-:W-:-:S07]  /*6610*/  IADD3 R136, R88, -0x1, RZ ;  /* 0xffffffff58887810 */ /* 0x000fce0007ffe0ff */
.L_x_886:
        /* <DEDUP_REMOVED lines=10> */
.L_x_890:
        /* <DEDUP_REMOVED lines=56> */
.L_x_888:
[----:B------:R-:W-:Y:S04]  /*6a40*/  DEPBAR.LE SB0, 0x0 ;  /* 0x000080000000791a */ /* 0x000fe80000000000 */
[----:B------:R-:W-:Y:S01]  /*6a50*/  BAR.SYNC.DEFER_BLOCKING 0x0 ;  /* 0x0000000000007b1d */ /* 0x000fe20000010000 */
[----:B------:R-:W-:Y:S01]  /*6a60*/  SHF.R.S32.HI R0, RZ, 0x1f, R136 ;  /* 0x0000001fff007819 */ /* 0x000fe20000011488 */
[C---:B------:R-:W-:Y:S02]  /*6a70*/  IMAD R141, R136.reuse, UR8, RZ ;  /* 0x00000008888d7c24 */ /* 0x040fe4000f8e02ff */
[----:B------:R-:W-:Y:S04]  /*6a80*/  IMAD.WIDE.U32 R148, R136, UR14, R138 ;  /* 0x0000000e88947c25 */ /* 0x000fe8000f8e008a */
[----:B------:R-:W-:Y:S01]  /*6a90*/  IMAD R141, R0, UR14, R141 ;  /* 0x0000000e008d7c24 */ /* 0x000fe2000f8e028d */
[C---:B------:R-:W-:Y:S02]  /*6aa0*/  @!P4 LEA R152, P1, R148.reuse, c[0x0][0x170], 0x1 ;  /* 0x00005c009498ca11 */ /* 0x040fe400078208ff */
[C---:B------:R-:W-:Y:S02]  /*6ab0*/  @!P3 LEA R146, P0, R148.reuse, c[0x0][0x170], 0x1 ;  /* 0x00005c009492ba11 */ /* 0x040fe400078008ff */
[----:B------:R-:W-:Y:S02]  /*6ac0*/  IADD3 R2, R149, R141, RZ ;  /* 0x0000008d95027210 */ /* 0x000fe40007ffe0ff */
[C---:B------:R-:W-:Y:S02]  /*6ad0*/  @!P2 LEA R144, P5, R148.reuse, c[0x0][0x170], 0x1 ;  /* 0x00005c009490aa11 */ /* 0x040fe400078a08ff */
[C-C-:B------:R-:W-:Y:S02]  /*6ae0*/  @!P4 LEA.HI.X R153, R148.reuse, c[0x0][0x174], R2.reuse, 0x1, P1 ;  /* 0x00005d009499ca11 */ /* 0x140fe400008f0c02 */
[C-C-:B------:R-:W-:Y:S02]  /*6af0*/  @!P3 LEA.HI.X R147, R148.reuse, c[0x0][0x174], R2.reuse, 0x1, P0 ;  /* 0x00005d009493ba11 */ /* 0x140fe400000f0c02 */
[C---:B------:R-:W-:Y:S02]  /*6b00*/  @!P2 LEA.HI.X R145, R148.reuse, c[0x0][0x174], R2, 0x1, P5 ;  /* 0x00005d009491aa11 */ /* 0x040fe400028f0c02 */
[----:B------:R-:W-:Y:S01]  /*6b10*/  IADD3 R85, P6, R148, UR15, RZ ;  /* 0x0000000f94557c10 */ /* 0x000fe2000ffde0ff */
[----:B------:R-:W-:Y:S01]  /*6b20*/  @P4 STS [R124+0x6000], RZ ;  /* 0x006000ff7c004388 */ /* 0x000fe20000000800 */
[----:B------:R-:W-:Y:S02]  /*6b30*/  ISETP.GT.AND P5, PT, R136, RZ, PT ;  /* 0x000000ff8800720c */ /* 0x000fe40003fa4270 */
[----:B------:R-:W-:Y:S02]  /*6b40*/  IADD3.X R0, R2, UR5, RZ, P6, !PT ;  /* 0x0000000502007c10 */ /* 0x000fe4000b7fe4ff */
[C---:B------:R-:W-:Y:S01]  /*6b50*/  @!P4 LEA R150, P6, R85.reuse, c[0x0][0x170], 0x1 ;  /* 0x00005c005596ca11 */ /* 0x040fe200078c08ff */
[----:B------:R-:W-:Y:S01]  /*6b60*/  @P4 STS [R124+0x6004], RZ ;  /* 0x006004ff7c004388 */ /* 0x000fe20000000800 */
[C---:B------:R-:W-:Y:S02]  /*6b70*/  @!P3 LEA R142, P1, R85.reuse, c[0x0][0x170], 0x1 ;  /* 0x00005c00558eba11 */ /* 0x040fe400078208ff */
[C-C-:B------:R-:W-:Y:S02]  /*6b80*/  @!P4 LEA.HI.X R151, R85.reuse, c[0x0][0x174], R0.reuse, 0x1, P6 ;  /* 0x00005d005597ca11 */ /* 0x140fe400030f0c00 */
[C-C-:B------:R-:W-:Y:S01]  /*6b90*/  @!P3 LEA.HI.X R143, R85.reuse, c[0x0][0x174], R0.reuse, 0x1, P1 ;  /* 0x00005d00558fba11 */ /* 0x140fe200008f0c00 */
[----:B------:R-:W-:Y:S01]  /*6ba0*/  @P4 STS.64 [R124+0x6008], RZ ;  /* 0x006008ff7c004388 */ /* 0x000fe20000000a00 */
[C---:B------:R-:W-:Y:S04]  /*6bb0*/  @!P2 LEA R84, P0, R85.reuse, c[0x0][0x170], 0x1 ;  /* 0x00005c005554aa11 */ /* 0x040fe800078008ff */
[----:B------:R-:W-:Y:S01]  /*6bc0*/  @!P2 LEA.HI.X R85, R85, c[0x0][0x174], R0, 0x1, P0 ;  /* 0x00005d005555aa11 */ /* 0x000fe200000f0c00 */
        /* <DEDUP_REMOVED lines=31> */
[----:B------:R-:W2:Y:S06]  /*6dc0*/  LDSM.16.M88.4 R96, [R120+0x3400] ;  /* 0x003400007860783b */ /* 0x000eac0000000200 */
[----:B------:R-:W2:Y:S06]  /*6dd0*/  LDSM.16.M88.4 R100, [R120+0x3800] ;  /* 0x003800007864783b */ /* 0x000eac0000000200 */
[----:B------:R-:W0:Y:S06]  /*6de0*/  LDGDEPBAR ;  /* 0x00000000000079af */ /* 0x000e2c0000000000 */
[----:B------:R-:W3:Y:S06]  /*6df0*/  LDSM.16.M88.4 R104, [R120+0x3c00] ;  /* 0x003c00007868783b */ /* 0x000eec0000000200 */
[----:B------:R-:W-:Y:S06]  /*6e00*/  LDSM.16.M88.4 R108, [R119] ;  /* 0x00000000776c783b */ /* 0x000fec0000000200 */
[----:B------:R-:W3:Y:S01]  /*6e10*/  LDSM.16.M88.4 R112, [R117+0x3000] ;  /* 0x003000007570783b */ /* 0x000ee20000000200 */
[C---:B-1----:R-:W-:Y:S08]  /*6e20*/  HMMA.16816.F32 R4, R88.reuse, R92, RZ ;  /* 0x0000005c5804723c */ /* 0x042ff000000018ff */
[C---:B------:R-:W-:Y:S01]  /*6e30*/  HMMA.16816.F32 R8, R88.reuse, R94, RZ ;  /* 0x0000005e5808723c */ /* 0x040fe200000018ff */
[----:B------:R-:W-:Y:S07]  /*6e40*/  LDSM.16.M88.4 R92, [R117+0x3800] ;  /* 0x00380000755c783b */ /* 0x000fee0000000200 */
[C---:B--2---:R-:W-:Y:S08]  /*6e50*/  HMMA.16816.F32 R12, R88.reuse, R96, RZ ;  /* 0x00000060580c723c */ /* 0x044ff000000018ff */
[C---:B------:R-:W-:Y:S01]  /*6e60*/  HMMA.16816.F32 R16, R88.reuse, R98, RZ ;  /* 0x000000625810723c */ /* 0x040fe200000018ff */
[----:B------:R-:W-:Y:S07]  /*6e70*/  LDSM.16.M88.4 R96, [R117+0x3c00] ;  /* 0x003c00007560783b */ /* 0x000fee0000000200 */
[C---:B------:R-:W-:Y:S08]  /*6e80*/  HMMA.16816.F32 R20, R88.reuse, R100, RZ ;  /* 0x000000645814723c */ /* 0x040ff000000018ff */
[C---:B------:R-:W-:Y:S01]  /*6e90*/  HMMA.16816.F32 R24, R88.reuse, R102, RZ ;  /* 0x000000665818723c */ /* 0x040fe200000018ff */
[----:B------:R-:W-:Y:S07]  /*6ea0*/  LDSM.16.M88.4 R100, [R120+0x4800] ;  /* 0x004800007864783b */ /* 0x000fee0000000200 */
[C---:B---3--:R-:W-:Y:S08]  /*6eb0*/  HMMA.16816.F32 R28, R88.reuse, R104, RZ ;  /* 0x00000068581c723c */ /* 0x048ff000000018ff */
[----:B------:R-:W-:Y:S01]  /*6ec0*/  HMMA.16816.F32 R32, R88, R106, RZ ;  /* 0x0000006a5820723c */ /* 0x000fe200000018ff */
[----:B------:R-:W1:Y:S07]  /*6ed0*/  LDSM.16.M88.4 R88, [R117+0x3400] ;  /* 0x003400007558783b */ /* 0x000e6e0000000200 */
[C---:B------:R-:W-:Y:S08]  /*6ee0*/  HMMA.16816.F32 R4, R108.reuse, R112, R4 ;  /* 0x000000706c04723c */ /* 0x040ff00000001804 */
[C---:B------:R-:W-:Y:S08]  /*6ef0*/  HMMA.16816.F32 R8, R108.reuse, R114, R8 ;  /* 0x000000726c08723c */ /* 0x040ff00000001808 */
[C---:B-1----:R-:W-:Y:S08]  /*6f00*/  HMMA.16816.F32 R12, R108.reuse, R88, R12 ;  /* 0x000000586c0c723c */ /* 0x042ff0000000180c */
        /* <DEDUP_REMOVED lines=19> */
[----:B------:R-:W1:Y:S06]  /*7040*/  LDSM.16.M88.4 R88, [R117+0x4400] ;  /* 0x004400007558783b */ /* 0x000e6c0000000200 */
[----:B------:R-:W3:Y:S01]  /*7050*/  LDSM.16.M88.4 R92, [R117+0x4800] ;  /* 0x00480000755c783b */ /* 0x000ee20000000200 */
        /* <DEDUP_REMOVED lines=11> */
[----:B------:R-:W2:Y:S06]  /*7110*/  LDSM.16.M88.4 R96, [R120+0x5400] ;  /* 0x005400007860783b */ /* 0x000eac0000000200 */
[----:B------:R-:W3:Y:S01]  /*7120*/  LDSM.16.M88.4 R100, [R120+0x5800] ;  /* 0x005800007864783b */ /* 0x000ee20000000200 */
        /* <DEDUP_REMOVED lines=11> */
[----:B------:R-:W1:Y:S06]  /*71e0*/  LDSM.16.M88.4 R88, [R117+0x5400] ;  /* 0x005400007558783b */ /* 0x000e6c0000000200 */
[----:B------:R-:W3:Y:S01]  /*71f0*/  LDSM.16.M88.4 R92, [R117+0x5800] ;  /* 0x00580000755c783b */ /* 0x000ee20000000200 */
[C---:B--2---:R-:W-:Y:S08]  /*7200*/  HMMA.16816.F32 R4, R96.reuse, R100, R4 ;  /* 0x000000646004723c */ /* 0x044ff00000001804 */
[C---:B------:R-:W-:Y:S08]  /*7210*/  HMMA.16816.F32 R8, R96.reuse, R102, R8 ;  /* 0x000000666008723c */ /* 0x040ff00000001808 */
[C---:B-1----:R-:W-:Y:S08]  /*7220*/  HMMA.16816.F32 R12, R96.reuse, R88, R12 ;  /* 0x00000058600c723c */ /* 0x042ff0000000180c */
[----:B------:R-:W-:Y:S01]  /*7230*/  FMUL.FTZ R2, R4, c[0x0][0x2ec] ;  /* 0x0000bb0004027a20 */ /* 0x000fe20000410000 */
[C---:B------:R-:W-:Y:S01]  /*7240*/  HMMA.16816.F32 R16, R96.reuse, R90, R16 ;  /* 0x0000005a6010723c */ /* 0x040fe20000001810 */
[----:B------:R-:W1:Y:S01]  /*7250*/  LDSM.16.M88.4 R88, [R117+0x5c00] ;  /* 0x005c00007558783b */ /* 0x000e620000000200 */
[----:B------:R-:W-:Y:S04]  /*7260*/  DEPBAR.LE SB0, 0x0 ;  /* 0x000080000000791a */ /* 0x000fe80000000000 */
[----:B------:R2:W1:Y:S01]  /*7270*/  MUFU.TANH R114, R2 ;  /* 0x0000000200727308 */ /* 0x0004620000002400 */
[----:B------:R-:W-:Y:S01]  /*7280*/  BAR.SYNC.DEFER_BLOCKING 0x0 ;  /* 0x0000000000007b1d */ /* 0x000fe20000010000 */
[C---:B---3--:R-:W-:Y:S05]  /*7290*/  HMMA.16816.F32 R20, R96.reuse, R92, R20 ;  /* 0x0000005c6014723c */ /* 0x048fea0000001814 */
[----:B------:R-:W-:Y:S02]  /*72a0*/  FMUL.FTZ R0, R5, c[0x0][0x2ec] ;  /* 0x0000bb0005007a20 */ /* 0x000fe40000410000 */
[----:B------:R-:W-:Y:S01]  /*72b0*/  FMUL.FTZ R165, R6, c[0x0][0x2ec] ;  /* 0x0000bb0006a57a20 */ /* 0x000fe20000410000 */
[C---:B------:R-:W-:Y:S01]  /*72c0*/  HMMA.16816.F32 R24, R96.reuse, R94, R24 ;  /* 0x0000005e6018723c */ /* 0x040fe20000001818 */
[----:B------:R3:W1:Y:S03]  /*72d0*/  MUFU.TANH R106, R0 ;  /* 0x00000000006a7308 */ /* 0x0006660000002400 */
[----:B------:R-:W-:Y:S02]  /*72e0*/  FMUL.FTZ R163, R7, c[0x0][0x2ec] ;  /* 0x0000bb0007a37a20 */ /* 0x000fe40000410000 */
[----:B------:R-:W-:Y:S02]  /*72f0*/  FMUL.FTZ R164, R8, c[0x0][0x2ec] ;  /* 0x0000bb0008a47a20 */ /* 0x000fe40000410000 */
[----:B------:R-:W-:Y:S03]  /*7300*/  FMUL.FTZ R162, R12, c[0x0][0x2ec] ;  /* 0x0000bb000ca27a20 */ /* 0x000fe60000410000 */
[----:B------:R-:W2:Y:S01]  /*7310*/  MUFU.TANH R165, R165 ;  /* 0x000000a500a57308 */ /* 0x000ea20000002400 */
[----:B------:R-:W-:Y:S02]  /*7320*/  FMUL.FTZ R160, R13, c[0x0][0x2ec] ;  /* 0x0000bb000da07a20 */ /* 0x000fe40000410000 */
[----:B------:R-:W-:Y:S02]  /*7330*/  FMUL.FTZ R161, R14, c[0x0][0x2ec] ;  /* 0x0000bb000ea17a20 */ /* 0x000fe40000410000 */
[----:B------:R-:W-:Y:S02]  /*7340*/  FMUL.FTZ R159, R15, c[0x0][0x2ec] ;  /* 0x0000bb000f9f7a20 */ /* 0x000fe40000410000 */
[----:B------:R-:W-:Y:S02]  /*7350*/  FMUL.FTZ R158, R16, c[0x0][0x2ec] ;  /* 0x0000bb00109e7a20 */ /* 0x000fe40000410000 */
[----:B------:R-:W-:Y:S01]  /*7360*/  FMUL.FTZ R156, R17, c[0x0][0x2ec] ;  /* 0x0000bb00119c7a20 */ /* 0x000fe20000410000 */
[----:B------:R-:W2:Y:S01]  /*7370*/  MUFU.TANH R163, R163 ;  /* 0x000000a300a37308 */ /* 0x000ea20000002400 */
[----:B------:R-:W-:Y:S02]  /*7380*/  FMUL.FTZ R157, R18, c[0x0][0x2ec] ;  /* 0x0000bb00129d7a20 */ /* 0x000fe40000410000 */
[----:B------:R-:W-:Y:S01]  /*7390*/  FMUL.FTZ R155, R19, c[0x0][0x2ec] ;  /* 0x0000bb00139b7a20 */ /* 0x000fe20000410000 */
[C---:B-1----:R-:W-:Y:S03]  /*73a0*/  HMMA.16816.F32 R28, R96.reuse, R88, R28 ;  /* 0x00000058601c723c */ /* 0x042fe6000000181c */
[----:B----4-:R-:W-:Y:S02]  /*73b0*/  FMUL.FTZ R150, R20, c[0x0][0x2ec] ;  /* 0x0000bb0014967a20 */ /* 0x010fe40000410000 */
[----:B------:R-:W-:Y:S01]  /*73c0*/  FMUL.FTZ R148, R21, c[0x0][0x2ec] ;  /* 0x0000bb0015947a20 */ /* 0x000fe20000410000 */
[----:B------:R-:W1:Y:S01]  /*73d0*/  MUFU.TANH R164, R164 ;  /* 0x000000a400a47308 */ /* 0x000e620000002400 */
[----:B------:R-:W-:Y:S01]  /*73e0*/  FMUL.FTZ R149, R22, c[0x0][0x2ec] ;  /* 0x0000bb0016957a20 */ /* 0x000fe20000410000 */
[----:B------:R-:W-:Y:S04]  /*73f0*/  HMMA.16816.F32 R32, R96, R90, R32 ;  /* 0x0000005a6020723c */ /* 0x000fe80000001820 */
[----:B------:R-:W-:Y:S02]  /*7400*/  FMUL.FTZ R151, R23, c[0x0][0x2ec] ;  /* 0x0000bb0017977a20 */ /* 0x000fe40000410000 */
[----:B------:R-:W-:Y:S02]  /*7410*/  FMUL.FTZ R152, R24, c[0x0][0x2ec] ;  /* 0x0000bb0018987a20 */ /* 0x000fe40000410000 */
[----:B------:R-:W4:Y:S01]  /*7420*/  MUFU.TANH R162, R162 ;  /* 0x000000a200a27308 */ /* 0x000f220000002400 */
[----:B------:R-:W-:Y:S03]  /*7430*/  FMUL.FTZ R154, R25, c[0x0][0x2ec] ;  /* 0x0000bb00199a7a20 */ /* 0x000fe60000410000 */
[----:B------:R-:W-:Y:S02]  /*7440*/  FMUL.FTZ R153, R26, c[0x0][0x2ec] ;  /* 0x0000bb001a997a20 */ /* 0x000fe40000410000 */
[----:B------:R-:W-:Y:S02]  /*7450*/  FMUL.FTZ R147, R27, c[0x0][0x2ec] ;  /* 0x0000bb001b937a20 */ /* 0x000fe40000410000 */
[----:B------:R-:W-:Y:S02]  /*7460*/  FMUL.FTZ R141, R28, c[0x0][0x2ec] ;  /* 0x0000bb001c8d7a20 */ /* 0x000fe40000410000 */
[----:B------:R-:W1:Y:S01]  /*7470*/  MUFU.TANH R160, R160 ;  /* 0x000000a000a07308 */ /* 0x000e620000002400 */
[----:B------:R-:W-:Y:S02]  /*7480*/  FMUL.FTZ R146, R29, c[0x0][0x2ec] ;  /* 0x0000bb001d927a20 */ /* 0x000fe40000410000 */
[----:B------:R-:W-:Y:S02]  /*7490*/  FMUL.FTZ R145, R30, c[0x0][0x2ec] ;  /* 0x0000bb001e917a20 */ /* 0x000fe40000410000 */
[----:B-----5:R-:W-:Y:S02]  /*74a0*/  FMUL.FTZ R142, R31, c[0x0][0x2ec] ;  /* 0x0000bb001f8e7a20 */ /* 0x020fe40000410000 */
[----:B------:R-:W-:Y:S02]  /*74b0*/  FMUL.FTZ R143, R32, c[0x0][0x2ec] ;  /* 0x0000bb00208f7a20 */ /* 0x000fe40000410000 */
[----:B------:R-:W-:Y:S01]  /*74c0*/  FMUL.FTZ R144, R33, c[0x0][0x2ec] ;  /* 0x0000bb0021907a20 */ /* 0x000fe20000410000 */
[----:B------:R-:W1:Y:S01]  /*74d0*/  MUFU.TANH R161, R161 ;  /* 0x000000a100a17308 */ /* 0x000e620000002400 */
[----:B------:R-:W-:Y:S02]  /*74e0*/  FMUL.FTZ R86, R34, c[0x0][0x2ec] ;  /* 0x0000bb0022567a20 */ /* 0x000fe40000410000 */
[----:B------:R-:W-:Y:S02]  /*74f0*/  FMUL.FTZ R84, R9, c[0x0][0x2ec] ;  /* 0x0000bb0009547a20 */ /* 0x000fe40000410000 */
[----:B--2---:R-:W-:Y:S02]  /*7500*/  FMUL.FTZ R2, R10, c[0x0][0x2ec] ;  /* 0x0000bb000a027a20 */ /* 0x004fe40000410000 */
[----:B---3--:R-:W-:Y:S02]  /*7510*/  FMUL.FTZ R0, R11, c[0x0][0x2ec] ;  /* 0x0000bb000b007a20 */ /* 0x008fe40000410000 */
[----:B------:R-:W-:Y:S01]  /*7520*/  FMUL.FTZ R35, R35, c[0x0][0x2ec] ;  /* 0x0000bb0023237a20 */ /* 0x000fe20000410000 */
[----:B------:R2:W3:Y:S10]  /*7530*/  MUFU.TANH R113, R84 ;  /* 0x0000005400717308 */ /* 0x0004f40000002400 */
        /* <DEDUP_REMOVED lines=24> */
.L_x_889:
[----:B-1----:R-:W-:Y:S01]  /*76c0*/  FMNMX.FTZ R5, R114, R87, !PT ;  /* 0x0000005772057209 */ /* 0x002fe20007810000 */
        /* <DEDUP_REMOVED lines=33> */
[----:B------:R-:W-:Y:S01]  /*78e0*/  LDSM.16.MT88.4 R12, [R118+0x6000] ;  /* 0x00600000760c783b */ /* 0x000fe20000004200 */
[----:B------:R-:W-:Y:S07]  /*78f0*/  IADD3 R136, R136, -0x1, RZ ;  /* 0xffffffff88887810 */ /* 0x000fee0007ffe0ff */
        /* <DEDUP_REMOVED lines=10> */
[C---:B------:R-:W-:Y:S02]  /*79a0*/  FMUL.FTZ R97, R2.reuse, c[0x0][0x23c] ;  /* 0x00008f0002617a20 */ /* 0x040fe40000410000 */
[----:B------:R-:W-:Y:S01]  /*79b0*/  FADD.FTZ R4, -R2, R87 ;  /* 0x0000005702047221 */ /* 0x000fe20000010100 */
[----:B------:R-:W-:Y:S02]  /*79c0*/  MOV R87, R2 ;  /* 0x0000000200577202 */ /* 0x000fe40000000f00 */
[----:B------:R-:W-:Y:S01]  /*79d0*/  FSEL R97, R97, RZ, P0 ;  /* 0x000000ff61617208 */ /* 0x000fe20000000000 */
[----:B------:R-:W-:Y:S01]  /*79e0*/  FMUL.FTZ R84, R4, c[0x0][0x23c] ;  /* 0x00008f0004547a20 */ /* 0x000fe20000410000 */
[C---:B------:R-:W-:Y:S01]  /*79f0*/  FSETP.NEU.FTZ.AND P0, PT, R0.reuse, -INF , PT ;  /* 0xff8000000000780b */ /* 0x040fe20003f1d000 */
        /* <DEDUP_REMOVED lines=36> */
[C---:B------:R-:W-:Y:S01]  /*7c40*/  FMUL.FTZ R25, R84.reuse, R61 ;  /* 0x0000003d54197220 */ /* 0x040fe20000410000 */
[----:B------:R-:W3:Y:S01]  /*7c50*/  LDSM.16.MT88.4 R68, [R116+0x7000] ;  /* 0x007000007444783b */ /* 0x000ee20000004200 */
[----:B------:R-:W-:Y:S01]  /*7c60*/  FMUL.FTZ R26, R3, R62 ;  /* 0x0000003e031a7220 */ /* 0x000fe20000410000 */
[----:B-1----:R-:W-:Y:S01]  /*7c70*/  F2FP.PACK_AB R80, R89, R90 ;  /* 0x0000005a5950723e */ /* 0x002fe200000000ff */
[C---:B------:R-:W-:Y:S02]  /*7c80*/  FMUL.FTZ R27, R3.reuse, R63 ;  /* 0x0000003f031b7220 */ /* 0x040fe40000410000 */
[C---:B------:R-:W-:Y:S02]  /*7c90*/  FMUL.FTZ R32, R84.reuse, R52 ;  /* 0x0000003454207220 */ /* 0x040fe40000410000 */
[C---:B------:R-:W-:Y:S01]  /*7ca0*/  FMUL.FTZ R33, R84.reuse, R53 ;  /* 0x0000003554217220 */ /* 0x040fe20000410000 */
[----:B------:R-:W-:Y:S01]  /*7cb0*/  MUFU.EX2 R95, R95 ;  /* 0x0000005f005f7308 */ /* 0x000fe20000000800 */
[----:B------:R-:W1:Y:S01]  /*7cc0*/  LDSM.16.MT88.4 R60, [R118+0x8000] ;  /* 0x00800000763c783b */ /* 0x000e620000004200 */
[C---:B------:R-:W-:Y:S02]  /*7cd0*/  FMUL.FTZ R34, R3.reuse, R54 ;  /* 0x0000003603227220 */ /* 0x040fe40000410000 */
[C---:B------:R-:W-:Y:S02]  /*7ce0*/  FMUL.FTZ R35, R3.reuse, R55 ;  /* 0x0000003703237220 */ /* 0x040fe40000410000 */
[C---:B------:R-:W-:Y:S02]  /*7cf0*/  FMUL.FTZ R36, R84.reuse, R36 ;  /* 0x0000002454247220 */ /* 0x040fe40000410000 */
[----:B------:R-:W-:Y:S01]  /*7d00*/  FMUL.FTZ R37, R84, R37 ;  /* 0x0000002554257220 */ /* 0x000fe20000410000 */
[----:B------:R-:W4:Y:S01]  /*7d10*/  LDSM.16.MT88.4 R52, [R116+0x8000] ;  /* 0x008000007434783b */ /* 0x000f220000004200 */
[----:B------:R-:W5:Y:S01]  /*7d20*/  MUFU.EX2 R94, R94 ;  /* 0x0000005e005e7308 */ /* 0x000f620000000800 */
[C---:B------:R-:W-:Y:S02]  /*7d30*/  FMUL.FTZ R38, R3.reuse, R38 ;  /* 0x0000002603267220 */ /* 0x040fe40000410000 */
[C---:B------:R-:W-:Y:S01]  /*7d40*/  FMUL.FTZ R39, R3.reuse, R39 ;  /* 0x0000002703277220 */ /* 0x040fe20000410000 */
[----:B--2---:R-:W-:Y:S01]  /*7d50*/  F2FP.PACK_AB R81, R88, R91 ;  /* 0x0000005b5851723e */ /* 0x004fe200000000ff */
[C---:B------:R-:W-:Y:S02]  /*7d60*/  FMUL.FTZ R40, R84.reuse, R40 ;  /* 0x0000002854287220 */ /* 0x040fe40000410000 */
[----:B------:R-:W-:Y:S02]  /*7d70*/  FMUL.FTZ R41, R84, R41 ;  /* 0x0000002954297220 */ /* 0x000fe40000410000 */
[C---:B------:R-:W-:Y:S01]  /*7d80*/  FMUL.FTZ R42, R3.reuse, R42 ;  /* 0x0000002a032a7220 */ /* 0x040fe20000410000 */
[----:B------:R-:W-:Y:S01]  /*7d90*/  MUFU.EX2 R93, R93 ;  /* 0x0000005d005d7308 */ /* 0x000fe20000000800 */
[----:B------:R-:W-:Y:S02]  /*7da0*/  FMUL.FTZ R43, R3, R43 ;  /* 0x0000002b032b7220 */ /* 0x000fe40000410000 */
[--C-:B------:R-:W-:Y:S02]  /*7db0*/  FFMA.FTZ R102, R156, c[0x0][0x23c], -R97.reuse ;  /* 0x00008f009c667a23 */ /* 0x100fe40000010861 */
[--C-:B------:R-:W-:Y:S02]  /*7dc0*/  FFMA.FTZ R104, R157, c[0x0][0x23c], -R96.reuse ;  /* 0x00008f009d687a23 */ /* 0x100fe40000010860 */
[--C-:B------:R-:W-:Y:S02]  /*7dd0*/  FFMA.FTZ R105, R155, c[0x0][0x23c], -R96.reuse ;  /* 0x00008f009b697a23 */ /* 0x100fe40000010860 */
[C---:B------:R-:W-:Y:S01]  /*7de0*/  FMUL.FTZ R44, R84.reuse, R44 ;  /* 0x0000002c542c7220 */ /* 0x040fe20000410000 */
[----:B------:R-:W2:Y:S01]  /*7df0*/  MUFU.EX2 R92, R92 ;  /* 0x0000005c005c7308 */ /* 0x000ea20000000800 */
[----:B------:R-:W-:Y:S02]  /*7e00*/  FMUL.FTZ R45, R84, R45 ;  /* 0x0000002d542d7220 */ /* 0x000fe40000410000 */
[C---:B------:R-:W-:Y:S01]  /*7e10*/  FMUL.FTZ R46, R3.reuse, R46 ;  /* 0x0000002e032e7220 */ /* 0x040fe20000410000 */
[----:B-----5:R-:W-:Y:S01]  /*7e20*/  F2FP.PACK_AB R82, R94, R95 ;  /* 0x0000005f5e52723e */ /* 0x020fe200000000ff */
        /* <DEDUP_REMOVED lines=9> */
[----:B------:R-:W5:Y:S01]  /*7ec0*/  MUFU.EX2 R99, R99 ;  /* 0x0000006300637308 */ /* 0x000f620000000800 */
[--C-:B------:R-:W-:Y:S02]  /*7ed0*/  FFMA.FTZ R111, R151, c[0x0][0x23c], -R96.reuse ;  /* 0x00008f00976f7a23 */ /* 0x100fe40000010860 */
[--C-:B------:R-:W-:Y:S01]  /*7ee0*/  FFMA.FTZ R110, R152, c[0x0][0x23c], -R97.reuse ;  /* 0x00008f00986e7a23 */ /* 0x100fe20000010861 */
[----:B--2---:R-:W-:Y:S01]  /*7ef0*/  F2FP.PACK_AB R83, R92, R93 ;  /* 0x0000005d5c53723e */ /* 0x004fe200000000ff */
[----:B------:R-:W-:Y:S02]  /*7f00*/  FFMA.FTZ R107, R154, c[0x0][0x23c], -R97 ;  /* 0x00008f009a6b7a23 */ /* 0x000fe40000010861 */
[--C-:B------:R-:W-:Y:S02]  /*7f10*/  FFMA.FTZ R112, R153, c[0x0][0x23c], -R96.reuse ;  /* 0x00008f0099707a23 */ /* 0x100fe40000010860 */
[----:B------:R-:W-:Y:S01]  /*7f20*/  FFMA.FTZ R113, R147, c[0x0][0x23c], -R96 ;  /* 0x00008f0093717a23 */ /* 0x000fe20000010860 */
[----:B------:R-:W-:Y:S01]  /*7f30*/  MUFU.EX2 R106, R106 ;  /* 0x0000006a006a7308 */ /* 0x000fe20000000800 */
[C---:B------:R-:W-:Y:S05]  /*7f40*/  HMMA.16816.F32 R4, R80.reuse, R12, R4 ;  /* 0x0000000c5004723c */ /* 0x040fea0000001804 */
[C---:B------:R-:W-:Y:S02]  /*7f50*/  FFMA.FTZ R90, R84.reuse, R137, R90 ;  /* 0x00000089545a7223 */ /* 0x040fe4000001005a */
[C---:B------:R-:W-:Y:S01]  /*7f60*/  FMUL.FTZ R12, R84.reuse, R72 ;  /* 0x00000048540c7220 */ /* 0x040fe20000410000 */
[C---:B------:R-:W-:Y:S01]  /*7f70*/  HMMA.16816.F32 R8, R80.reuse, R14, R8 ;  /* 0x0000000e5008723c */ /* 0x040fe20000001808 */
[----:B------:R-:W-:Y:S03]  /*7f80*/  MUFU.EX2 R100, R100 ;  /* 0x0000006400647308 */ /* 0x000fe60000000800 */
[----:B------:R-:W-:Y:S02]  /*7f90*/  FMUL.FTZ R13, R84, R73 ;  /* 0x00000049540d7220 */ /* 0x000fe40000410000 */
[C---:B------:R-:W-:Y:S02]  /*7fa0*/  FFMA.FTZ R91, R3.reuse, R140, R91 ;  /* 0x0000008c035b7223 */ /* 0x040fe4000001005b */
        /* <DEDUP_REMOVED lines=8> */
[--C-:B------:R-:W-:Y:S02]  /*8030*/  FFMA.FTZ R142, R142, c[0x0][0x23c], -R96.reuse ;  /* 0x00008f008e8e7a23 */ /* 0x100fe40000010860 */
        /* <DEDUP_REMOVED lines=10> */
[----:B------:R-:W-:Y:S03]  /*80e0*/  FFMA.FTZ R97, R144, c[0x0][0x23c], -R97 ;  /* 0x00008f0090617a23 */ /* 0x000fe60000010861 */
[C---:B------:R-:W-:Y:S06]  /*80f0*/  HMMA.16816.F32 R20, R80.reuse, R28, R20 ;  /* 0x0000001c5014723c */ /* 0x040fec0000001814 */
[----:B------:R-:W-:Y:S01]  /*8100*/  MUFU.EX2 R111, R111 ;  /* 0x0000006f006f7308 */ /* 0x000fe20000000800 */
[C---:B------:R-:W-:Y:S01]  /*8110*/  FMUL.FTZ R28, R84.reuse, R56 ;  /* 0x00000038541c7220 */ /* 0x040fe20000410000 */
[C---:B------:R-:W-:Y:S04]  /*8120*/  HMMA.16816.F32 R24, R80.reuse, R30, R24 ;  /* 0x0000001e5018723c */ /* 0x040fe80000001818 */
[----:B------:R-:W-:Y:S02]  /*8130*/  FMUL.FTZ R29, R84, R57 ;  /* 0x00000039541d7220 */ /* 0x000fe40000410000 */
[----:B------:R-:W-:Y:S02]  /*8140*/  FADD.FTZ R84, R88, R91 ;  /* 0x0000005b58547221 */ /* 0x000fe40000010000 */
[C---:B------:R-:W-:Y:S01]  /*8150*/  FMUL.FTZ R30, R3.reuse, R58 ;  /* 0x0000003a031e7220 */ /* 0x040fe20000410000 */
[----:B------:R-:W1:Y:S03]  /*8160*/  MUFU.EX2 R102, R102 ;  /* 0x0000006600667308 */ /* 0x000e660000000800 */
[----:B------:R-:W-:Y:S02]  /*8170*/  FMUL.FTZ R31, R3, R59 ;  /* 0x0000003b031f7220 */ /* 0x000fe40000410000 */
[----:B------:R-:W2:Y:S01]  /*8180*/  LDSM.16.MT88.4 R56, [R118+0x6400] ;  /* 0x006400007638783b */ /* 0x000ea20000004200 */
[----:B------:R-:W-:Y:S04]  /*8190*/  FADD.FTZ R3, R93, R84 ;  /* 0x000000545d037221 */ /* 0x000fe80000010000 */
[C---:B---3--:R-:W-:Y:S01]  /*81a0*/  HMMA.16816.F32 R28, R80.reuse, R68, R28 ;  /* 0x00000044501c723c */ /* 0x048fe2000000181c */
[----:B------:R-:W-:Y:S02]  /*81b0*/  MUFU.EX2 R110, R110 ;  /* 0x0000006e006e7308 */ /* 0x000fe40000000800 */
[----:B------:R-:W-:Y:S05]  /*81c0*/  FADD.FTZ R3, R92, R3 ;  /* 0x000000035c037221 */ /* 0x000fea0000010000 */
[C---:B------:R-:W-:Y:S01]  /*81d0*/  HMMA.16816.F32 R32, R80.reuse, R70, R32 ;  /* 0x000000465020723c */ /* 0x040fe20000001820 */
[----:B------:R-:W-:Y:S02]  /*81e0*/  LDSM.16.MT88.4 R68, [R116+0x6c00] ;  /* 0x006c00007444783b */ /* 0x000fe40000004200 */
[----:B------:R-:W-:Y:S05]  /*81f0*/  MUFU.EX2 R107, R107 ;  /* 0x0000006b006b7308 */ /* 0x000fea0000000800 */
[C---:B-1----:R-:W-:Y:S05]  /*8200*/  HMMA.16816.F32 R36, R80.reuse, R60, R36 ;  /* 0x0000003c5024723c */ /* 0x042fea0000001824 */
[----:B------:R-:W-:Y:S03]  /*8210*/  MUFU.EX2 R104, R104 ;  /* 0x0000006800687308 */ /* 0x000fe60000000800 */
[C---:B------:R-:W-:Y:S01]  /*8220*/  HMMA.16816.F32 R40, R80.reuse, R62, R40 ;  /* 0x0000003e5028723c */ /* 0x040fe20000001828 */
[----:B------:R-:W1:Y:S06]  /*8230*/  LDSM.16.MT88.4 R60, [R116+0x6400] ;  /* 0x00640000743c783b */ /* 0x000e6c0000004200 */
[----:B------:R-:W3:Y:S01]  /*8240*/  MUFU.EX2 R105, R105 ;  /* 0x0000006900697308 */ /* 0x000ee20000000800 */
[C---:B----4-:R-:W-:Y:S07]  /*8250*/  HMMA.16816.F32 R44, R80.reuse, R52, R44 ;  /* 0x00000034502c723c */ /* 0x050fee000000182c */
[----:B-----5:R-:W-:Y:S01]  /*8260*/  F2FP.PACK_AB R52, R99, R98 ;  /* 0x000000626334723e */ /* 0x020fe200000000ff */
[----:B------:R-:W-:Y:S01]  /*8270*/  HMMA.16816.F32 R48, R80, R54, R48 ;  /* 0x000000365030723c */ /* 0x000fe20000001830 */
[----:B------:R-:W-:Y:S03]  /*8280*/  MUFU.EX2 R112, R112 ;  /* 0x0000007000707308 */ /* 0x000fe60000000800 */
[C---:B--2---:R-:W-:Y:S01]  /*8290*/  F2FP.PACK_AB R53, R101.reuse, R100 ;  /* 0x000000646535723e */ /* 0x044fe200000000ff */
[----:B------:R-:W-:Y:S01]  /*82a0*/  FADD.FTZ R100, R100, R3 ;  /* 0x0000000364647221 */ /* 0x000fe20000010000 */
[----:B------:R-:W-:Y:S02]  /*82b0*/  MOV R3, R0 ;  /* 0x0000000000037202 */ /* 0x000fe40000000f00 */
[----:B------:R-:W-:Y:S01]  /*82c0*/  F2FP.PACK_AB R54, R102, R103 ;  /* 0x000000676636723e */ /* 0x000fe200000000ff */
[----:B------:R-:W-:Y:S02]  /*82d0*/  FADD.FTZ R101, R101, R100 ;  /* 0x0000006465657221 */ /* 0x000fe40000010000 */
[----:B------:R-:W-:Y:S01]  /*82e0*/  MUFU.EX2 R113, R113 ;  /* 0x0000007100717308 */ /* 0x000fe20000000800 */
[C---:B---3--:R-:W-:Y:S01]  /*82f0*/  F2FP.PACK_AB R55, R105.reuse, R104 ;  /* 0x000000686937723e */ /* 0x048fe200000000ff */
[----:B------:R-:W-:Y:S04]  /*8300*/  FADD.FTZ R104, R104, R101 ;  /* 0x0000006568687221 */ /* 0x000fe80000010000 */
[----:B------:R-:W-:Y:S04]  /*8310*/  FADD.FTZ R105, R105, R104 ;  /* 0x0000006869697221 */ /* 0x000fe80000010000 */
[----:B------:R-:W-:Y:S01]  /*8320*/  MUFU.EX2 R115, R115 ;  /* 0x0000007300737308 */ /* 0x000fe20000000800 */
[C---:B------:R-:W-:Y:S08]  /*8330*/  HMMA.16816.F32 R4, R52.reuse, R56, R4 ;  /* 0x000000383404723c */ /* 0x040ff00000001804 */
[C---:B------:R-:W-:Y:S01]  /*8340*/  HMMA.16816.F32 R8, R52.reuse, R58, R8 ;  /* 0x0000003a3408723c */ /* 0x040fe20000001808 */
[----:B------:R-:W2:Y:S01]  /*8350*/  LDSM.16.MT88.4 R56, [R118+0x7400] ;  /* 0x007400007638783b */ /* 0x000ea20000004200 */
[----:B------:R-:W3:Y:S06]  /*8360*/  MUFU.EX2 R114, R114 ;  /* 0x0000007200727308 */ /* 0x000eec0000000800 */
[C---:B-1----:R-:W-:Y:S04]  /*8370*/  HMMA.16816.F32 R12, R52.reuse, R60, R12 ;  /* 0x0000003c340c723c */ /* 0x042fe8000000180c */
[----:B------:R-:W-:Y:S04]  /*8380*/  MUFU.EX2 R141, R141 ;  /* 0x0000008d008d7308 */ /* 0x000fe80000000800 */
[C---:B------:R-:W-:Y:S01]  /*8390*/  HMMA.16816.F32 R16, R52.reuse, R62, R16 ;  /* 0x0000003e3410723c */ /* 0x040fe20000001810 */
[----:B------:R-:W1:Y:S05]  /*83a0*/  LDSM.16.MT88.4 R60, [R116+0x7400] ;  /* 0x00740000743c783b */ /* 0x000e6a0000004200 */
[----:B------:R-:W4:Y:S01]  /*83b0*/  MUFU.EX2 R142, R142 ;  /* 0x0000008e008e7308 */ /* 0x000f220000000800 */
[----:B---3--:R-:W-:Y:S09]  /*83c0*/  F2FP.PACK_AB R88, R114, R115 ;  /* 0x000000737258723e */ /* 0x008ff200000000ff */
[----:B------:R-:W-:Y:S01]  /*83d0*/  MUFU.EX2 R143, R143 ;  /* 0x0000008f008f7308 */ /* 0x000fe20000000800 */
[C---:B--2---:R-:W-:Y:S09]  /*83e0*/  HMMA.16816.F32 R20, R52.reuse, R56, R20 ;  /* 0x000000383414723c */ /* 0x044ff20000001814 */
[----:B------:R-:W2:Y:S01]  /*83f0*/  MUFU.EX2 R144, R97 ;  /* 0x0000006100907308 */ /* 0x000ea20000000800 */
[C---:B------:R-:W-:Y:S01]  /*8400*/  HMMA.16816.F32 R24, R52.reuse, R58, R24 ;  /* 0x0000003a3418723c */ /* 0x040fe20000001818 */
[----:B------:R-:W3:Y:S08]  /*8410*/  LDSM.16.MT88.4 R56, [R118+0x8400] ;  /* 0x008400007638783b */ /* 0x000ef00000004200 */
[----:B------:R5:W-:Y:S01]  /*8420*/  MUFU.EX2 R85, R86 ;  /* 0x0000005600557308 */ /* 0x000be20000000800 */
[C---:B-1----:R-:W-:Y:S09]  /*8430*/  HMMA.16816.F32 R28, R52.reuse, R60, R28 ;  /* 0x0000003c341c723c */ /* 0x042ff2000000181c */
[----:B------:R-:W1:Y:S01]  /*8440*/  MUFU.EX2 R96, R96 ;  /* 0x0000006000607308 */ /* 0x000e620000000800 */
[C---:B------:R-:W-:Y:S01]  /*8450*/  HMMA.16816.F32 R32, R52.reuse, R62, R32 ;  /* 0x0000003e3420723c */ /* 0x040fe20000001820 */
[----:B------:R-:W3:Y:S02]  /*8460*/  LDSM.16.MT88.4 R60, [R116+0x8400] ;  /* 0x00840000743c783b */ /* 0x000ee40000004200 */
[----:B-----5:R-:W-:Y:S01]  /*8470*/  FADD.FTZ R86, R89, R90 ;  /* 0x0000005a59567221 */ /* 0x020fe20000010000 */
[----:B----4-:R-:W-:Y:S02]  /*8480*/  F2FP.PACK_AB R89, R142, R141 ;  /* 0x0000008d8e59723e */ /* 0x010fe400000000ff */
[----:B--2---:R-:W-:Y:S01]  /*8490*/  F2FP.PACK_AB R90, R144, R143 ;  /* 0x0000008f905a723e */ /* 0x004fe200000000ff */
[----:B------:R-:W-:Y:S05]  /*84a0*/  FADD.FTZ R95, R95, R86 ;  /* 0x000000565f5f7221 */ /* 0x000fea0000010000 */
[----:B------:R-:W-:Y:S01]  /*84b0*/  FADD.FTZ R95, R94, R95 ;  /* 0x0000005f5e5f7221 */ /* 0x000fe20000010000 */
[----:B-1----:R-:W-:Y:S03]  /*84c0*/  F2FP.PACK_AB R91, R96, R85 ;  /* 0x00000055605b723e */ /* 0x002fe600000000ff */
[----:B------:R-:W-:Y:S01]  /*84d0*/  FADD.FTZ R98, R98, R95 ;  /* 0x0000005f62627221 */ /* 0x000fe20000010000 */
[C---:B---3--:R-:W-:Y:S03]  /*84e0*/  HMMA.16816.F32 R36, R52.reuse, R56, R36 ;  /* 0x000000383424723c */ /* 0x048fe60000001824 */
[----:B------:R-:W-:Y:S04]  /*84f0*/  FADD.FTZ R98, R99, R98 ;  /* 0x0000006263627221 */ /* 0x000fe80000010000 */
[----:B------:R-:W-:Y:S01]  /*8500*/  FADD.FTZ R103, R103, R98 ;  /* 0x0000006267677221 */ /* 0x000fe20000010000 */
[C---:B------:R-:W-:Y:S01]  /*8510*/  HMMA.16816.F32 R40, R52.reuse, R58, R40 ;  /* 0x0000003a3428723c */ /* 0x040fe20000001828 */
[----:B------:R-:W1:Y:S03]  /*8520*/  LDSM.16.MT88.4 R56, [R118+0x6800] ;  /* 0x006800007638783b */ /* 0x000e660000004200 */
[----:B------:R-:W-:Y:S04]  /*8530*/  FADD.FTZ R103, R102, R103 ;  /* 0x0000006766677221 */ /* 0x000fe80000010000 */
[C---:B------:R-:W-:Y:S08]  /*8540*/  HMMA.16816.F32 R44, R52.reuse, R60, R44 ;  /* 0x0000003c342c723c */ /* 0x040ff0000000182c */
[----:B------:R-:W-:Y:S01]  /*8550*/  HMMA.16816.F32 R48, R52, R62, R48 ;  /* 0x0000003e3430723c */ /* 0x000fe20000001830 */
[----:B------:R-:W2:Y:S06]  /*8560*/  LDSM.16.MT88.4 R60, [R116+0x6800] ;  /* 0x00680000743c783b */ /* 0x000eac0000004200 */
        /* <DEDUP_REMOVED lines=10> */
[C---:B-1----:R-:W-:Y:S03]  /*8610*/  HMMA.16816.F32 R4, R52.reuse, R56, R4 ;  /* 0x000000383404723c */ /* 0x042fe60000001804 */
[----:B------:R-:W-:Y:S04]  /*8620*/  FADD.FTZ R115, R115, R110 ;  /* 0x0000006e73737221 */ /* 0x000fe80000010000 */
[----:B------:R-:W-:Y:S01]  /*8630*/  FADD.FTZ R114, R114, R115 ;  /* 0x0000007372727221 */ /* 0x000fe20000010000 */
[C---:B------:R-:W-:Y:S01]  /*8640*/  HMMA.16816.F32 R8, R52.reuse, R58, R8 ;  /* 0x0000003a3408723c */ /* 0x040fe20000001808 */
[----:B------:R-:W1:Y:S03]  /*8650*/  LDSM.16.MT88.4 R56, [R118+0x7800] ;  /* 0x007800007638783b */ /* 0x000e660000004200 */
[----:B------:R-:W-:Y:S04]  /*8660*/  FADD.FTZ R137, R143, R114 ;  /* 0x000000728f897221 */ /* 0x000fe80000010000 */
[C---:B--2---:R-:W-:Y:S04]  /*8670*/  HMMA.16816.F32 R12, R52.reuse, R60, R12 ;  /* 0x0000003c340c723c */ /* 0x044fe8000000180c */
[----:B------:R-:W-:Y:S04]  /*8680*/  FADD.FTZ R137, R144, R137 ;  /* 0x0000008990897221 */ /* 0x000fe80000010000 */
        /* <DEDUP_REMOVED lines=13> */
[----:B------:R-:W2:Y:S07]  /*8760*/  LDSM.16.MT88.4 R52, [R116+0x7c00] ;  /* 0x007c00007434783b */ /* 0x000eae0000004200 */
[C---:B------:R-:W-:Y:S01]  /*8770*/  HMMA.16816.F32 R80, R88.reuse, R76, R4 ;  /* 0x0000004c5850723c */ /* 0x040fe20000001804 */
[----:B------:R-:W3:Y:S07]  /*8780*/  LDSM.16.MT88.4 R4, [R118+0x8c00] ;  /* 0x008c00007604783b */ /* 0x000eee0000004200 */
[C---:B------:R-:W-:Y:S01]  /*8790*/  HMMA.16816.F32 R76, R88.reuse, R78, R8 ;  /* 0x0000004e584c723c */ /* 0x040fe20000001808 */
[----:B------:R-:W4:Y:S07]  /*87a0*/  LDSM.16.MT88.4 R8, [R116+0x8c00] ;  /* 0x008c00007408783b */ /* 0x000f2e0000004200 */
[C---:B------:R-:W-:Y:S08]  /*87b0*/  HMMA.16816.F32 R72, R88.reuse, R68, R12 ;  /* 0x000000445848723c */ /* 0x040ff0000000180c */
        /* <DEDUP_REMOVED lines=16> */
.L_x_887:
        /* <DEDUP_REMOVED lines=132> */
[----:B------:R-:W-:Y:S04]  /*9100*/  STS [R15], R76 ;  /* 0x0000004c0f007388 */ /* 0x000fe80000000800 */
[----:B------:R-:W-:Y:S01]  /*9110*/  STS [R15+0x200], R78 ;  /* 0x0002004e0f007388 */ /* 0x000fe20000000800 */
[----:B-1----:R-:W-:-:S03]  /*9120*/  ISETP.NE.AND P1, PT, R12, RZ, PT ;  /* 0x000000ff0c00720c */ /* 0x002fc60003f25270 */
[----:B------:R-:W1:Y:S04]  /*9130*/  S2R R9, SR_CTAID.Y ;  /* 0x0000000000097919 */ /* 0x000e680000002600 */
[----:B------:R-:W-:Y:S01]  /*9140*/  STS [R19], R72 ;  /* 0x0000004813007388 */ /* 0x000fe20000000800 */
        /* <DEDUP_REMOVED lines=11> */
[----:B------:R-:W-:Y:S04]  /*9200*/  STS [R17+0x1000], R64 ;  /* 0x0010004011007388 */ /* 0x000fe80000000800 */
[----:B------:R-:W-:Y:S01]  /*9210*/  STS [R17+0x1200], R66 ;  /* 0x0012004211007388 */ /* 0x000fe20000000800 */
[----:B-1----:R-:W-:Y:S01]  /*9220*/  @!P0 SHF.R.S32.HI R16, RZ, 0x1f, R9 ;  /* 0x0000001fff108819 */ /* 0x002fe20000011409 */
[----:B------:R-:W-:Y:S02]  /*9230*/  @!P5 IMAD R43, R9, c[0x0][0x214], RZ ;  /* 0x00008500092bda24 */ /* 0x000fe400078e02ff */
[----:B------:R-:W-:Y:S02]  /*9240*/  STS [R15+0x1000], R60 ;  /* 0x0010003c0f007388 */ /* 0x000fe40000000800 */
[----:B------:R-:W-:Y:S01]  /*9250*/  @!P0 IMAD R16, R16, c[0x0][0x1e0], RZ ;  /* 0x0000780010108a24 */ /* 0x000fe200078e02ff */
[----:B------:R-:W-:Y:S01]  /*9260*/  @!P5 SEL R43, R43, R122, !P0 ;  /* 0x0000007a2b2bd207 */ /* 0x000fe20004000000 */
[----:B------:R-:W-:Y:S02]  /*9270*/  STS [R15+0x1200], R62 ;  /* 0x0012003e0f007388 */ /* 0x000fe40000000800 */
[----:B------:R-:W-:-:S02]  /*9280*/  @!P0 IMAD R41, R9, c[0x0][0x1e4], R16 ;  /* 0x0000790009298a24 */ /* 0x000fc400078e0210 */
        /* <DEDUP_REMOVED lines=12> */
[----:B------:R-:W-:Y:S01]  /*9350*/  BAR.SYNC.DEFER_BLOCKING 0x0 ;  /* 0x0000000000007b1d */ /* 0x000fe20000010000 */
[----:B-1----:R-:W-:Y:S01]  /*9360*/  @P1 MOV R40, 0x1 ;  /* 0x0000000100281802 */ /* 0x002fe20000000f00 */
[----:B------:R-:W-:Y:S01]  /*9370*/  @!P1 IMAD R40, R14, c[0x0][0x1c0], RZ ;  /* 0x000070000e289a24 */ /* 0x000fe200078e02ff */
[----:B--2---:R-:W-:-:S03]  /*9380*/  SHF.R.S32.HI R42, RZ, 0x1f, R13 ;  /* 0x0000001fff2a7819 */ /* 0x004fc6000001140d */
[----:B------:R-:W1:Y:S01]  /*9390*/  S2R R12, SR_CTAID.X ;  /* 0x00000000000c7919 */ /* 0x000e620000002500 */
[C---:B------:R-:W-:Y:S02]  /*93a0*/  IMAD R40, R9.reuse, R40, RZ ;  /* 0x0000002809287224 */ /* 0x040fe400078e02ff */
[----:B---3--:R-:W-:Y:S01]  /*93b0*/  @!P0 IMAD.WIDE.U32 R44, R9, c[0x0][0x1e0], RZ ;  /* 0x00007800092c8a25 */ /* 0x008fe200078e00ff */
[----:B------:R-:W2:Y:S01]  /*93c0*/  S2R R15, SR_CTAID.Z ;  /* 0x00000000000f7919 */ /* 0x000ea20000002700 */
[----:B------:R-:W-:Y:S02]  /*93d0*/  LEA.HI R42, R42, R13, RZ, 0x2 ;  /* 0x0000000d2a2a7211 */ /* 0x000fe400078f10ff */
[----:B------:R-:W-:Y:S01]  /*93e0*/  @!P0 IMAD.MOV.U32 R7, RZ, RZ, R44 ;  /* 0x000000ffff078224 */ /* 0x000fe200078e002c */
[----:B------:R-:W-:Y:S01]  /*93f0*/  @!P0 IADD3 R6, R45, R41, RZ ;  /* 0x000000292d068210 */ /* 0x000fe20007ffe0ff */
[----:B------:R-:W-:Y:S01]  /*9400*/  @P3 FMUL.FTZ R41, R4, 0.69314718246459960938 ;  /* 0x3f31721804293820 */ /* 0x000fe20000410000 */
[----:B------:R-:W-:Y:S01]  /*9410*/  LOP3.LUT R42, R42, 0xffffffc, RZ, 0xc0, !PT ;  /* 0x0ffffffc2a2a7812 */ /* 0x000fe200078ec0ff */
[----:B------:R-:W-:Y:S01]  /*9420*/  CS2R R44, SRZ ;  /* 0x00000000002c7805 */ /* 0x000fe2000001ff00 */
[----:B------:R-:W-:-:S02]  /*9430*/  SEL R40, R40, RZ, P5 ;  /* 0x000000ff28287207 */ /* 0x000fc40002800000 */
[----:B------:R-:W-:Y:S01]  /*9440*/  LOP3.LUT P0, RZ, R8, 0x3, RZ, 0xc0, !PT ;  /* 0x0000000308ff7812 */ /* 0x000fe2000780c0ff */
[----:B------:R-:W-:Y:S01]  /*9450*/  IMAD.IADD R42, R13, 0x1, -R42 ;  /* 0x000000010d2a7824 */ /* 0x000fe200078e0a2a */
[----:B------:R-:W-:Y:S01]  /*9460*/  @!P5 MOV R44, R43 ;  /* 0x0000002b002cd202 */ /* 0x000fe20000000f00 */
[----:B------:R4:W3:Y:S01]  /*9470*/  LDS.128 R32, [R124] ;  /* 0x000000007c207984 */ /* 0x0008e20000000c00 */
[----:B------:R-:W-:Y:S02]  /*9480*/  @!P5 SHF.R.S32.HI R45, RZ, 0x1f, R43 ;  /* 0x0000001fff2dd819 */ /* 0x000fe4000001142b */
[----:B------:R-:W-:Y:S01]  /*9490*/  MOV R9, 0x7f800000 ;  /* 0x7f80000000097802 */ /* 0x000fe20000000f00 */
[----:B------:R4:W3:Y:S01]  /*94a0*/  LDS.128 R28, [R124+0x800] ;  /* 0x000800007c1c7984 */ /* 0x0008e20000000c00 */
[----:B------:R-:W-:Y:S01]  /*94b0*/  @P4 FFMA.FTZ R9, R2, c[0x0][0x238], R5 ;  /* 0x00008e0002094a23 */ /* 0x000fe20000010005 */
[----:B------:R-:W-:Y:S01]  /*94c0*/  LEA R42, R42, R123, 0x4 ;  /* 0x0000007b2a2a7211 */ /* 0x000fe200078e20ff */
[----:B-1----:R-:W-:Y:S01]  /*94d0*/  IMAD R8, R12, R3, RZ ;  /* 0x000000030c087224 */ /* 0x002fe200078e02ff */
[----:B------:R4:W1:Y:S01]  /*94e0*/  LDS.128 R24, [R124+0x1000] ;  /* 0x001000007c187984 */ /* 0x0008620000000c00 */
[----:B--2---:R-:W-:-:S03]  /*94f0*/  IMAD R40, R15, R14, R40 ;  /* 0x0000000e0f287224 */ /* 0x004fc600078e0228 */
[----:B------:R4:W2:Y:S01]  /*9500*/  LDS.128 R20, [R124+0x1800] ;  /* 0x001800007c147984 */ /* 0x0008a20000000c00 */
        /* <DEDUP_REMOVED lines=26> */
.L_x_892:
[----:B------:R-:W-:Y:S05]  /*96b0*/  BSYNC B0 ;  /* 0x0000000000007941 */ /* 0x000fea0003800000 */
.L_x_891:
[----:B----4-:R-:W-:Y:S01]  /*96c0*/  IADD3 R2, P0, R132, R7, RZ ;  /* 0x0000000784027210 */ /* 0x010fe20007f1e0ff */
        /* <DEDUP_REMOVED lines=21> */
[----:B---3--:R3:W-:Y:S04]  /*9820*/  @!P3 STG.E.128 [R2.64], R32 ;  /* 0x000000200200b986 */ /* 0x0087e8000c101d0c */
[----:B-1----:R3:W-:Y:S04]  /*9830*/  @!P2 STG.E.128 [R2.64+0x40], R24 ;  /* 0x000040180200a986 */ /* 0x0027e8000c101d0c */
[----:B------:R3:W-:Y:S02]  /*9840*/  @!P1 STG.E.128 [R2.64+0x80], R16 ;  /* 0x0000801002009986 */ /* 0x0007e4000c101d0c */
.L_x_894:
[----:B------:R-:W-:Y:S05]  /*9850*/  BSYNC B0 ;  /* 0x0000000000007941 */ /* 0x000fea0003800000 */
.L_x_893:
        /* <DEDUP_REMOVED lines=18> */
[----:B-1----:R-:W-:Y:S01]  /*9980*/  STG.E.128 [R2.64+0x80], R36 ;  /* 0x0000802402007986 */ /* 0x002fe2000c101d0c */
[----:B------:R-:W-:Y:S05]  /*9990*/  EXIT ;  /* 0x000000000000794d */ /* 0x000fea0003800000 */
.L_x_864:
        /* <DEDUP_REMOVED lines=69> */
.L_x_896:
[----:B------:R-:W-:Y:S05]  /*9df0*/  BSYNC B0 ;  /* 0x0000000000007941 */ /* 0x000fea0003800000 */
.L_x_895:
        /* <DEDUP_REMOVED lines=19> */
.L_x_898:
[----:B------:R-:W-:Y:S05]  /*9f30*/  BSYNC B0 ;  /* 0x0000000000007941 */ /* 0x000fea0003800000 */
.L_x_897:
        /* <DEDUP_REMOVED lines=19> */
.L_x_899:
        /* <DEDUP_REMOVED lines=9> */
.L_x_1003:


//--------------------- .text._ZN5flash16flash_fwd_kernelI23Flash_fwd_kernel_traitsILi96ELi64ELi64ELi4ELb0ELb0EN7cutlass6half_tE19Flash_kernel_traitsILi96ELi64ELi64ELi4ES3_EELb1ELb1ELb0ELb1ELb0ELb0ELb0ELb1EEEvNS_16Flash_fwd_paramsE --------------------------
	.section	.text._ZN5flash16flash_fwd_kernelI23Flash_fwd_kernel_traitsILi96ELi64ELi64ELi4ELb0ELb0EN7cutlass6half_tE19Flash_kernel_traitsILi96ELi64ELi64ELi4ES3_EELb1ELb1ELb0ELb1ELb0ELb0ELb0ELb1EEEvNS_16Flash_fwd_paramsE,"ax",@progbits
	.sectioninfo	@"SHI_REGISTERS=211"
	.align	128
        .global         _ZN5flash16flash_fwd_kernelI23Flash_fwd_kernel_traitsILi96ELi64ELi64ELi4ELb0ELb0EN7cutlass6half_tE19Flash_kernel_traitsILi96ELi64ELi64ELi4ES3_EELb1ELb1ELb0ELb1ELb0ELb0ELb0ELb1EEEvNS_16Flash_fwd_paramsE
        .type           _ZN5flash16flash_fwd_kernelI23Flash_fwd_kernel_traitsILi96ELi64ELi64ELi4ELb0ELb0EN7cutlass6half_tE19Flash_kernel_traitsILi96ELi64ELi64ELi4ES3_EELb1ELb1ELb0ELb1ELb0ELb0ELb0ELb1EEEvNS_16Flash_fwd_paramsE,@function
        .size           _ZN5flash16flash_fwd_kernelI23Flash_fwd_kernel_traitsILi96ELi64ELi64ELi4ELb0ELb0EN7cutlass6half_tE19Flash_kernel_traitsILi96ELi64ELi64ELi4ES3_EELb1ELb1ELb0ELb1ELb0ELb0ELb0ELb1EEEvNS_16Flash_fwd_paramsE,(.L_x_1004 - _ZN5flash16flash_fwd_kernelI23Flash_fwd_kernel_traitsILi96ELi64ELi64ELi4ELb0ELb0EN7cutlass6half_tE19Flash_kernel_traitsILi96ELi64ELi64ELi4ES3_EELb1ELb1ELb0ELb1ELb0ELb0ELb0ELb1EEEvNS_16Flash_fwd_paramsE)
        .other          _ZN5flash16flash_fwd_kernelI23Flash_fwd_kernel_traitsILi96ELi64ELi64ELi4ELb0ELb0EN7cutlass6half_tE19Flash_kernel_traitsILi96ELi64ELi64ELi4ES3_EELb1ELb1ELb0ELb1ELb0ELb0ELb0ELb1EEEvNS_16Flash_fwd_paramsE,@"STO_CUDA_ENTRY STV_DEFAULT"
_ZN5flash16flash_fwd_kernelI23Flash_fwd_kernel_traitsILi96ELi64ELi64ELi4ELb0ELb0EN7cutlass6half_tE19Flash_kernel_traitsILi96ELi64ELi64ELi4ES3_EELb1ELb1ELb0ELb1ELb0ELb0ELb0ELb1EEEvNS_16Flash_fwd_paramsE:
.text._ZN5flash16flash_fwd_kernelI23Flash_fwd_kernel_traitsILi96ELi64ELi64ELi4ELb0ELb0EN7cutlass6half_tE19Flash_kernel_traitsILi96ELi64ELi64ELi4ES3_EELb1ELb1ELb0ELb1ELb0ELb0ELb0ELb1EEEvNS_16Flash_fwd_paramsE:
        /* <DEDUP_REMOVED lines=11> */
[----:B------:R-:W1:Y:S01]  /*00b0*/  LDC.U8 R0, c[0x0][0x312] ;  /* 0x0000c480ff007b82 */ /* 0x000e620000000000 */
[----:B------:R-:W-:Y:S01]  /*00c0*/  ISETP.NE.U32.AND P2, PT, RZ, c[0x0][0x240], PT ;  /* 0x00009000ff007a0c */ /* 0x000fe20003f45070 */
[----:B------:R-:W-:Y:S01]  /*00d0*/  IMAD.MOV.U32 R162, RZ, RZ, -0x1 ;  /* 0xffffffffffa27424 */ /* 0x000fe200078e00ff */
[----:B------:R-:W4:Y:S02]  /*00e0*/  S2R R13, SR_CTAID.X ;  /* 0x00000000000d7919 */ /* 0x000f240000002500 */
[----:B------:R-:W-:Y:S02]  /*00f0*/  ISETP.NE.AND.EX P2, PT, RZ, c[0x0][0x244], PT, P2 ;  /* 0x00009100ff007a0c */ /* 0x000fe40003f45320 */
[----:B------:R-:W4:Y:S04]  /*0100*/  S2R R22, SR_CTAID.Y ;  /* 0x0000000000167919 */ /* 0x000f280000002600 */
[----:B------:R-:W4:Y:S04]  /*0110*/  S2R R26, SR_CTAID.Z ;  /* 0x00000000001a7919 */ /* 0x000f280000002700 */
[----:B------:R-:W4:Y:S01]  /*0120*/  S2R R7, SR_TID.X ;  /* 0x0000000000077919 */ /* 0x000f220000002100 */
[----:B-1----:R-:W-:-:S02]  /*0130*/  ISETP.NE.AND P3, PT, R0, RZ, PT ;  /* 0x000000ff0000720c */ /* 0x002fc40003f65270 */
[----:B----4-:R-:W-:-:S04]  /*0140*/  LOP3.LUT R2, R26, R13, R22, 0xfe, !PT ;  /* 0x0000000d1a027212 */ /* 0x010fc800078efe16 */
[----:B------:R-:W-:Y:S01]  /*0150*/  LOP3.LUT P4, RZ, R2, R7, RZ, 0xfc, !PT ;  /* 0x0000000702ff7212 */ /* 0x000fe2000788fcff */
[----:B------:R-:W-:-:S12]  /*0160*/  IMAD.MOV.U32 R10, RZ, RZ, -0x1 ;  /* 0xffffffffff0a7424 */ /* 0x000fd800078e00ff */
[----:B------:R-:W-:Y:S02]  /*0170*/  @!P4 IMAD.MOV.U32 R24, RZ, RZ, c[0x0][0x308] ;  /* 0x0000c200ff18c624 */ /* 0x000fe400078e00ff */
[----:B------:R-:W-:Y:S01]  /*0180*/  @!P4 IMAD.MOV.U32 R25, RZ, RZ, c[0x0][0x30c] ;  /* 0x0000c300ff19c624 */ /* 0x000fe200078e00ff */
[----:B--2---:R-:W1:Y:S08]  /*0190*/  @P1 R2UR UR28, R8 ;  /* 0x00000000081c13c2 */ /* 0x004e7000000e0000 */
[----:B------:R-:W2:Y:S01]  /*01a0*/  @P1 R2UR UR29, R9 ;  /* 0x00000000091d13c2 */ /* 0x000ea200000e0000 */
[----:B---3--:R-:W-:-:S05]  /*01b0*/  @P1 IADD3 R14, P0, R4, c[0x0][0x300], RZ ;  /* 0x0000c000040e1a10 */ /* 0x008fca0007f1e0ff */
[----:B------:R-:W-:Y:S01]  /*01c0*/  @P1 IMAD.X R15, RZ, RZ, R5, P0 ;  /* 0x000000ffff0f1224 */ /* 0x000fe200000e0605 */
[----:B------:R-:W-:Y:S02]  /*01d0*/  ISETP.EQ.U32.AND P1, PT, RZ, c[0x0][0x248], PT ;  /* 0x00009200ff007a0c */ /* 0x000fe40003f22070 */
[----:B------:R-:W-:Y:S02]  /*01e0*/  MOV R5, 0x4 ;  /* 0x0000000400057802 */ /* 0x000fe40000000f00 */
[----:B------:R-:W-:Y:S01]  /*01f0*/  ISETP.EQ.OR.EX P1, PT, RZ, c[0x0][0x24c], !P3, P1 ;  /* 0x00009300ff007a0c */ /* 0x000fe20005f22710 */
[----:B------:R-:W-:Y:S01]  /*0200*/  @!P4 STG.E.64 [R24.64+0x8], R14 ;  /* 0x0000080e1800c986 */ /* 0x000fe2000c101b1a */
[----:B------:R-:W-:Y:S01]  /*0210*/  ISETP.NE.U32.AND P0, PT, RZ, c[0x0][0x250], PT ;  /* 0x00009400ff007a0c */ /* 0x000fe20003f05070 */
[----:B------:R-:W-:-:S03]  /*0220*/  IMAD.WIDE R20, R22, R5, c[0x0][0x240] ;  /* 0x0000900016147625 */ /* 0x000fc600078e0205 */
[----:B------:R-:W-:Y:S01]  /*0230*/  ISETP.NE.AND.EX P0, PT, RZ, c[0x0][0x254], PT, P0 ;  /* 0x00009500ff007a0c */ /* 0x000fe20003f05300 */
[----:B-1----:R-:W-:Y:S01]  /*0240*/  IMAD.U32 R16, RZ, RZ, UR28 ;  /* 0x0000001cff107e24 */ /* 0x002fe2000f8e00ff */
[----:B--2---:R-:W-:Y:S01]  /*0250*/  MOV R17, UR29 ;  /* 0x0000001d00117c02 */ /* 0x004fe20008000f00 */
[----:B------:R-:W-:-:S04]  /*0260*/  IMAD.WIDE R18, R22, R5, c[0x0][0x248] ;  /* 0x0000920016127625 */ /* 0x000fc800078e0205 */
        /* <DEDUP_REMOVED lines=19> */
.L_x_900:
[----:B---34-:R-:W-:Y:S02]  /*03a0*/  MOV R4, c[0x0][0x218] ;  /* 0x0000860000047a02 */ /* 0x018fe40000000f00 */
.L_x_901:
        /* <DEDUP_REMOVED lines=27> */
[----:B------:R-:W-:Y:S01]  /*0560*/  LOP3.LUT R0, R17, 0xffffffe0, RZ, 0xc0, !PT ;  /* 0xffffffe011007812 */ /* 0x000fe200078ec0ff */
[----:B------:R-:W-:Y:S01]  /*0570*/  IMAD R28, R5, c[0x0][0x224], R20 ;  /* 0x00008900051c7a24 */ /* 0x000fe200078e0214 */
[----:B------:R-:W-:Y:S02]  /*0580*/  SHF.R.S32.HI R27, RZ, 0x1f, R26 ;  /* 0x0000001fff1b7819 */ /* 0x000fe4000001141a */
[----:B------:R-:W-:Y:S01]  /*0590*/  IADD3 R9, R7, -R0, RZ ;  /* 0x8000000007097210 */ /* 0x000fe20007ffe0ff */
[----:B------:R-:W-:Y:S01]  /*05a0*/  IMAD R28, R28, c[0x0][0x228], RZ ;  /* 0x00008a001c1c7a24 */ /* 0x000fe200078e02ff */
[----:B------:R-:W-:-:S02]  /*05b0*/  SHF.L.U32 R0, R5, 0x5, RZ ;  /* 0x0000000505007819 */ /* 0x000fc400000006ff */
[--C-:B------:R-:W-:Y:S01]  /*05c0*/  SHF.R.S32.HI R4, RZ, 0x1f, R9.reuse ;  /* 0x0000001fff047819 */ /* 0x100fe20000011409 */
[----:B------:R-:W-:Y:S01]  /*05d0*/  @P3 IMAD.WIDE.U32 R30, R162, c[0x0][0x190], RZ ;  /* 0x00006400a21e3a25 */ /* 0x000fe200078e00ff */
[----:B-1----:R-:W-:Y:S02]  /*05e0*/  @!P3 SHF.R.S32.HI R19, RZ, 0x1f, R22 ;  /* 0x0000001fff13b819 */ /* 0x002fe40000011416 */
[----:B------:R-:W-:Y:S01]  /*05f0*/  IADD3 R84, P2, P1, R0, R14, R9 ;  /* 0x0000000e00547210 */ /* 0x000fe2000795e009 */
[----:B------:R-:W-:Y:S01]  /*0600*/  @P0 IMAD.IADD R6, R3, 0x1, R10 ;  /* 0x0000000103060824 */ /* 0x000fe200078e020a */
[----:B------:R-:W-:Y:S01]  /*0610*/  SHF.R.S32.HI R0, RZ, 0x1f, R0 ;  /* 0x0000001fff007819 */ /* 0x000fe20000011400 */
[----:B------:R-:W-:Y:S02]  /*0620*/  @!P3 IMAD R19, R19, c[0x0][0x178], RZ ;  /* 0x00005e001313ba24 */ /* 0x000fe400078e02ff */
[----:B------:R-:W-:Y:S01]  /*0630*/  @P0 IMAD.WIDE.U32 R170, R6, c[0x0][0x198], RZ ;  /* 0x0000660006aa0a25 */ /* 0x000fe200078e00ff */
[----:B------:R-:W-:-:S03]  /*0640*/  IADD3.X R0, R0, R15, R4, P2, P1 ;  /* 0x0000000f00007210 */ /* 0x000fc600017e2404 */
[----:B------:R-:W-:-:S04]  /*0650*/  @!P3 IMAD.WIDE.U32 R14, R22, c[0x0][0x178], RZ ;  /* 0x00005e00160eba25 */ /* 0x000fc800078e00ff */
[----:B------:R-:W-:Y:S01]  /*0660*/  @!P3 IMAD R4, R22, c[0x0][0x17c], R19 ;  /* 0x00005f001604ba24 */ /* 0x000fe200078e0213 */
[----:B------:R-:W-:Y:S01]  /*0670*/  @!P3 MOV R30, R14 ;  /* 0x0000000e001eb202 */ /* 0x000fe20000000f00 */
[----:B------:R-:W-:Y:S02]  /*0680*/  @P3 IMAD R11, R162, c[0x0][0x194], R31 ;  /* 0x00006500a20b3a24 */ /* 0x000fe400078e021f */
[----:B------:R-:W-:Y:S02]  /*0690*/  @P0 IMAD R6, R6, c[0x0][0x19c], R171 ;  /* 0x0000670006060a24 */ /* 0x000fe400078e02ab */
[----:B------:R-:W-:Y:S01]  /*06a0*/  @!P3 IMAD.IADD R11, R15, 0x1, R4 ;  /* 0x000000010f0bb824 */ /* 0x000fe200078e0204 */
        /* <DEDUP_REMOVED lines=11> */
.L_x_903:
        /* <DEDUP_REMOVED lines=22> */
[----:B------:R-:W-:-:S04]  /*08c0*/  @P0 IMAD R8, R8, c[0x0][0x1a4], R33 ;  /* 0x0000690008080a24 */ /* 0x000fc800078e0221 */
        /* <DEDUP_REMOVED lines=14> */
.L_x_904:
[CC--:B------:R-:W-:Y:S01]  /*09b0*/  LEA.HI R165, R16.reuse, R7.reuse, RZ, 0x2 ;  /* 0x0000000710a57211 */ /* 0x0c0fe200078f10ff */
[----:B------:R-:W-:Y:S01]  /*09c0*/  BSSY B0, `(.L_x_905) ;  /* 0x0000068000007945 */ /* 0x000fe20003800000 */
[CC--:B------:R-:W-:Y:S02]  /*09d0*/  LEA.HI R18, R16.reuse, R7.reuse, RZ, 0x3 ;  /* 0x0000000710127211 */ /* 0x0c0fe400078f18ff */
[----:B------:R-:W-:Y:S02]  /*09e0*/  LOP3.LUT R174, R165, 0xfffffffc, RZ, 0xc0, !PT ;  /* 0xfffffffca5ae7812 */ /* 0x000fe400078ec0ff */
        /* <DEDUP_REMOVED lines=11> */
[----:B------:R-:W-:Y:S02]  /*0aa0*/  LOP3.LUT R165, R165, 0x7fffffe, RZ, 0xc0, !PT ;  /* 0x07fffffea5a57812 */ /* 0x000fe400078ec0ff */
[--C-:B------:R-:W-:Y:S01]  /*0ab0*/  LOP3.LUT R3, R5, 0x18, R174.reuse, 0xf8, !PT ;  /* 0x0000001805037812 */ /* 0x100fe200078ef8ae */
[----:B------:R-:W-:Y:S01]  /*0ac0*/  IMAD.WIDE.U32 R36, R24, c[0x0][0x198], R174 ;  /* 0x0000660018247a25 */ /* 0x000fe200078e00ae */
[----:B------:R-:W-:Y:S02]  /*0ad0*/  SHF.R.U32.HI R12, RZ, 0x3, R5 ;  /* 0x00000003ff0c7819 */ /* 0x000fe40000011605 */
[----:B------:R-:W-:Y:S01]  /*0ae0*/  LOP3.LUT R14, R16, 0xfffffff0, RZ, 0xc0, !PT ;  /* 0xfffffff0100e7812 */ /* 0x000fe200078ec0ff */
[----:B------:R-:W-:Y:S01]  /*0af0*/  IMAD R5, R25, c[0x0][0x198], RZ ;  /* 0x0000660019057a24 */ /* 0x000fe200078e02ff */
[----:B------:R-:W-:Y:S01]  /*0b00*/  IADD3 R30, P0, R174, R30, RZ ;  /* 0x0000001eae1e7210 */ /* 0x000fe20007f1e0ff */
[----:B------:R-:W-:Y:S01]  /*0b10*/  IMAD.IADD R165, R24, 0x1, -R165 ;  /* 0x0000000118a57824 */ /* 0x000fe200078e0aa5 */
[----:B------:R-:W-:Y:S01]  /*0b20*/  SHF.R.S32.HI R4, RZ, 0x5, R17 ;  /* 0x00000005ff047819 */ /* 0x000fe20000011411 */
[----:B------:R-:W-:Y:S01]  /*0b30*/  IMAD.IADD R15, R7, 0x1, -R14 ;  /* 0x00000001070f7824 */ /* 0x000fe200078e0a0e */
[----:B------:R-:W-:Y:S01]  /*0b40*/  IADD3 R170, P1, R170, R36, RZ ;  /* 0x00000024aaaa7210 */ /* 0x000fe20007f3e0ff */
[----:B------:R-:W-:Y:S01]  /*0b50*/  IMAD R5, R24, c[0x0][0x19c], R5 ;  /* 0x0000670018057a24 */ /* 0x000fe200078e0205 */
[----:B------:R-:W-:Y:S01]  /*0b60*/  LOP3.LUT R12, R3, R12, RZ, 0x3c, !PT ;  /* 0x0000000c030c7212 */ /* 0x000fe200078e3cff */
[----:B------:R-:W-:Y:S01]  /*0b70*/  IMAD.X R31, R175, 0x1, R11, P0 ;  /* 0x00000001af1f7824 */ /* 0x000fe200000e060b */
[----:B------:R-:W-:Y:S01]  /*0b80*/  SHF.R.S32.HI R11, RZ, 0x1f, R132 ;  /* 0x0000001fff0b7819 */ /* 0x000fe20000011484 */
[----:B------:R-:W-:Y:S01]  /*0b90*/  IMAD R165, R4, 0x8, R165 ;  /* 0x0000000804a57824 */ /* 0x000fe200078e02a5 */
[----:B------:R-:W-:Y:S01]  /*0ba0*/  LEA.HI R14, R15, R15, RZ, 0x1 ;  /* 0x0000000f0f0e7211 */ /* 0x000fe200078f08ff */
[----:B------:R-:W-:Y:S01]  /*0bb0*/  IMAD R3, R25, c[0x0][0x1a0], RZ ;  /* 0x0000680019037a24 */ /* 0x000fe200078e02ff */
[----:B------:R-:W-:Y:S01]  /*0bc0*/  IADD3.X R171, R6, R37, R5, P1, !PT ;  /* 0x0000002506ab7210 */ /* 0x000fe20000ffe405 */
[----:B------:R-:W-:Y:S01]  /*0bd0*/  IMAD.WIDE.U32 R34, R24, c[0x0][0x1a0], R174 ;  /* 0x0000680018227a25 */ /* 0x000fe200078e00ae */
[----:B------:R-:W-:-:S02]  /*0be0*/  SHF.R.S32.HI R6, RZ, 0x1f, R9 ;  /* 0x0000001fff067819 */ /* 0x000fc40000011409 */
[----:B------:R-:W-:Y:S01]  /*0bf0*/  SHF.R.S32.HI R19, RZ, 0x1, R14 ;  /* 0x00000001ff137819 */ /* 0x000fe2000001140e */
[----:B------:R-:W-:Y:S01]  /*0c00*/  IMAD.U32 R165, R165, 0x20, R12 ;  /* 0x00000020a5a57824 */ /* 0x000fe200078e000c */
[----:B------:R-:W-:Y:S01]  /*0c10*/  SHF.R.S32.HI R12, RZ, 0x1f, R14 ;  /* 0x0000001fff0c7819 */ /* 0x000fe2000001140e */
[----:B------:R-:W-:Y:S01]  /*0c20*/  IMAD R3, R24, c[0x0][0x1a4], R3 ;  /* 0x0000690018037a24 */ /* 0x000fe200078e0203 */
[----:B------:R-:W-:Y:S01]  /*0c30*/  IADD3 R32, P0, R32, R34, RZ ;  /* 0x0000002220207210 */ /* 0x000fe20007f1e0ff */
[C---:B------:R-:W-:Y:S01]  /*0c40*/  IMAD R173, R11.reuse, c[0x0][0x1b0], RZ ;  /* 0x00006c000bad7a24 */ /* 0x040fe200078e02ff */
[----:B------:R-:W-:Y:S01]  /*0c50*/  LEA.HI R12, R12, R19, RZ, 0x2 ;  /* 0x000000130c0c7211 */ /* 0x000fe200078f10ff */
[----:B------:R-:W-:Y:S01]  /*0c60*/  IMAD R135, R11, c[0x0][0x1b8], RZ ;  /* 0x00006e000b877a24 */ /* 0x000fe200078e02ff */
[----:B------:R-:W-:Y:S01]  /*0c70*/  LEA.HI R11, R6, R9, RZ, 0x2 ;  /* 0x00000009060b7211 */ /* 0x000fe200078f10ff */
[----:B------:R-:W-:Y:S01]  /*0c80*/  IMAD.IADD R6, R169, 0x1, -R20 ;  /* 0x00000001a9067824 */ /* 0x000fe200078e0a14 */
[----:B------:R-:W-:Y:S01]  /*0c90*/  IADD3.X R33, R8, R35, R3, P0, !PT ;  /* 0x0000002308217210 */ /* 0x000fe200007fe403 */
[C---:B------:R-:W-:Y:S01]  /*0ca0*/  IMAD R173, R132.reuse, c[0x0][0x1b4], R173 ;  /* 0x00006d0084ad7a24 */ /* 0x040fe200078e02ad */
[----:B------:R-:W-:Y:S01]  /*0cb0*/  SHF.R.S32.HI R3, RZ, 0x1f, R17 ;  /* 0x0000001fff037819 */ /* 0x000fe20000011411 */
[----:B------:R-:W-:Y:S01]  /*0cc0*/  IMAD R135, R132, c[0x0][0x1bc], R135 ;  /* 0x00006f0084877a24 */ /* 0x000fe200078e0287 */
[----:B------:R-:W-:Y:S01]  /*0cd0*/  ISETP.GE.AND P0, PT, R24, R6, PT ;  /* 0x000000061800720c */ /* 0x000fe20003f06270 */
[----:B------:R-:W-:Y:S01]  /*0ce0*/  IMAD.WIDE.U32 R170, R132, c[0x0][0x1b0], R170 ;  /* 0x00006c0084aa7a25 */ /* 0x000fe200078e00aa */
[----:B------:R-:W-:-:S02]  /*0cf0*/  LOP3.LUT R12, R12, 0xfffffffc, RZ, 0xc0, !PT ;  /* 0xfffffffc0c0c7812 */ /* 0x000fc400078ec0ff */
[----:B------:R-:W-:Y:S01]  /*0d00*/  LEA.HI R3, R3, R4, RZ, 0x2 ;  /* 0x0000000403037211 */ /* 0x000fe200078f10ff */
[----:B------:R-:W-:Y:S01]  /*0d10*/  IMAD.WIDE.U32 R132, R132, c[0x0][0x1b8], R32 ;  /* 0x00006e0084847a25 */ /* 0x000fe200078e0020 */
[----:B------:R-:W-:Y:S02]  /*0d20*/  SHF.R.S32.HI R17, RZ, 0x2, R11 ;  /* 0x00000002ff117819 */ /* 0x000fe4000001140b */
[----:B------:R-:W-:Y:S01]  /*0d30*/  LOP3.LUT R3, R3, 0xffffffc, RZ, 0xc0, !PT ;  /* 0x0ffffffc03037812 */ /* 0x000fe200078ec0ff */
[----:B------:R-:W-:Y:S01]  /*0d40*/  IMAD.IADD R12, R19, 0x1, -R12 ;  /* 0x00000001130c7824 */ /* 0x000fe200078e0a0c */
[C---:B------:R-:W-:Y:S01]  /*0d50*/  IADD3 R167, R174.reuse, 0x20, RZ ;  /* 0x00000020aea77810 */ /* 0x040fe20007ffe0ff */
[----:B------:R-:W-:Y:S01]  /*0d60*/  IMAD R33, R27, c[0x0][0x1a8], RZ ;  /* 0x00006a001b217a24 */ /* 0x000fe200078e02ff */
[----:B------:R-:W-:Y:S01]  /*0d70*/  IADD3 R166, R174, 0x40, RZ ;  /* 0x00000040aea67810 */ /* 0x000fe20007ffe0ff */
[----:B------:R-:W-:Y:S01]  /*0d80*/  IMAD.MOV.U32 R5, RZ, RZ, 0x10 ;  /* 0x00000010ff057424 */ /* 0x000fe200078e00ff */
[----:B------:R-:W-:Y:S01]  /*0d90*/  LOP3.LUT P1, RZ, R12, 0x2, RZ, 0xc0, !PT ;  /* 0x000000020cff7812 */ /* 0x000fe2000782c0ff */
[----:B------:R-:W-:-:S02]  /*0da0*/  IMAD.IADD R168, R4, 0x1, -R3 ;  /* 0x0000000104a87824 */ /* 0x000fc400078e0a03 */
[C---:B------:R-:W-:Y:S01]  /*0db0*/  IMAD R33, R26.reuse, c[0x0][0x1ac], R33 ;  /* 0x00006b001a217a24 */ /* 0x040fe200078e0221 */
[----:B------:R-:W-:Y:S01]  /*0dc0*/  SEL R3, R5, 0xfffffff0, !P1 ;  /* 0xfffffff005037807 */ /* 0x000fe20004800000 */
[----:B------:R-:W-:-:S04]  /*0dd0*/  IMAD.WIDE.U32 R30, R26, c[0x0][0x1a8], R30 ;  /* 0x00006a001a1e7a25 */ /* 0x000fc800078e001e */
[----:B------:R-:W-:Y:S02]  /*0de0*/  IMAD R168, R168, 0x10, R17 ;  /* 0x00000010a8a87824 */ /* 0x000fe400078e0211 */
        /* <DEDUP_REMOVED lines=37> */
.L_x_906:
[----:B------:R-:W-:Y:S05]  /*1040*/  BSYNC B0 ;  /* 0x0000000000007941 */ /* 0x000fea0003800000 */
.L_x_905:
[----:B------:R-:W-:Y:S01]  /*1050*/  LOP3.LUT R8, R11, 0x7ffffffc, RZ, 0xc0, !PT ;  /* 0x7ffffffc0b087812 */ /* 0x000fe200078ec0ff */
[----:B------:R-:W-:Y:S01]  /*1060*/  IMAD R28, R85, 0x40, R28 ;  /* 0x00000040551c7824 */ /* 0x000fe200078e021c */
[----:B------:R-:W-:Y:S01]  /*1070*/  UMOV UR21, 0x6 ;  /* 0x0000000600157882 */ /* 0x000fe20000000000 */
[----:B------:R-:W-:Y:S01]  /*1080*/  BSSY B0, `(.L_x_907) ;  /* 0x000002f000007945 */ /* 0x000fe20003800000 */
[----:B------:R-:W-:Y:S01]  /*1090*/  ULDC.64 UR4, c[0x0][0x198] ;  /* 0x0000660000047ab9 */ /* 0x000fe20000000a00 */
[----:B------:R-:W-:Y:S01]  /*10a0*/  IMAD.IADD R8, R9, 0x1, -R8 ;  /* 0x0000000109087824 */ /* 0x000fe200078e0a08 */
[----:B------:R-:W-:Y:S01]  /*10b0*/  IADD3 R9, R24, 0x20, RZ ;  /* 0x0000002018097810 */ /* 0x000fe20007ffe0ff */
[----:B------:R-:W-:Y:S01]  /*10c0*/  USHF.L.U64.HI UR6, UR4, UR21, UR5 ;  /* 0x0000001504067299 */ /* 0x000fe20008010205 */
[----:B------:R-:W-:Y:S01]  /*10d0*/  IADD3 R93, R28, -0x40, RZ ;  /* 0xffffffc01c5d7810 */ /* 0x000fe20007ffe0ff */
[----:B------:R-:W-:Y:S01]  /*10e0*/  IMAD.SHL.U32 R11, R8, 0x2, RZ ;  /* 0x00000002080b7824 */ /* 0x000fe200078e00ff */
[----:B------:R-:W-:Y:S01]  /*10f0*/  ISETP.GE.AND P1, PT, R9, R6, PT ;  /* 0x000000060900720c */ /* 0x000fe20003f26270 */
[----:B------:R-:W-:-:S02]  /*1100*/  USHF.L.U32 UR7, UR4, 0x6, URZ ;  /* 0x0000000604077899 */ /* 0x000fc4000800063f */
[----:B------:R-:W-:-:S05]  /*1110*/  IMAD R8, R168, c[0x0][0x228], R11 ;  /* 0x00008a00a8087a24 */ /* 0x000fca00078e020b */
[----:B------:R-:W-:Y:S02]  /*1120*/  IADD3 R94, P0, R93, R8, RZ ;  /* 0x000000085d5e7210 */ /* 0x000fe40007f1e0ff */
[----:B------:R-:W-:-:S04]  /*1130*/  SHF.R.S32.HI R8, RZ, 0x1f, R8 ;  /* 0x0000001fff087819 */ /* 0x000fc80000011408 */
[----:B------:R-:W-:Y:S01]  /*1140*/  LEA.HI.X.SX32 R93, R93, R8, 0x1, P0 ;  /* 0x000000085d5d7211 */ /* 0x000fe200000f0eff */
[----:B------:R-:W-:Y:S05]  /*1150*/  @P1 BRA `(.L_x_908) ;  /* 0x0000021000001947 */ /* 0x000fea0003800000 */
[----:B------:R-:W-:Y:S01]  /*1160*/  IADD3 R11, P0, R176, 0x20, RZ ;  /* 0x00000020b00b7810 */ /* 0x000fe20007f1e0ff */
        /* <DEDUP_REMOVED lines=32> */
.L_x_908:
[----:B------:R-:W-:Y:S05]  /*1370*/  BSYNC B0 ;  /* 0x0000000000007941 */ /* 0x000fea0003800000 */
.L_x_907:
        /* <DEDUP_REMOVED lines=38> */
.L_x_910:
[----:B------:R-:W-:Y:S05]  /*15e0*/  BSYNC B0 ;  /* 0x0000000000007941 */ /* 0x000fea0003800000 */
.L_x_909:
        /* <DEDUP_REMOVED lines=34> */
.L_x_912:
[----:B------:R-:W-:Y:S05]  /*1810*/  BSYNC B0 ;  /* 0x0000000000007941 */ /* 0x000fea0003800000 */
.L_x_911:
[----:B------:R-:W-:Y:S01]  /*1820*/  ISETP.NE.U32.AND P2, PT, RZ, c[0x0][0x318], PT ;  /* 0x0000c600ff007a0c */ /* 0x000fe20003f45070 */
[----:B------:R-:W0:Y:S01]  /*1830*/  LDGDEPBAR ;  /* 0x00000000000079af */ /* 0x000e220000000000 */
[----:B------:R-:W-:Y:S01]  /*1840*/  IMAD R20, R4, 0x10, R20 ;  /* 0x0000001004147824 */ /* 0x000fe200078e0214 */
[----:B------:R-:W-:Y:S01]  /*1850*/  LOP3.LUT R14, R14, 0x7fffffe, RZ, 0xc0, !PT ;  /* 0x07fffffe0e0e7812 */ /* 0x000fe200078ec0ff */
[----:B------:R-:W-:Y:S01]  /*1860*/  ULDC.64 UR4, c[0x0][0x1a0] ;  /* 0x0000680000047ab9 */ /* 0x000fe20000000a00 */
[----:B------:R-:W-:-:S13]  /*1870*/  ISETP.NE.AND.EX P2, PT, RZ, c[0x0][0x31c], PT, P2 ;  /* 0x0000c700ff007a0c */ /* 0x000fda0003f45320 */
[----:B------:R-:W-:Y:S01]  /*1880*/  @P2 SHF.R.S32.HI R8, RZ, 0x1f, R22 ;  /* 0x0000001fff082819 */ /* 0x000fe20000011416 */
[----:B------:R-:W-:-:S04]  /*1890*/  @P2 IMAD.WIDE.U32 R26, R22, c[0x0][0x320], R26 ;  /* 0x0000c800161a2a25 */ /* 0x000fc800078e001a */
[----:B------:R-:W-:Y:S01]  /*18a0*/  @P2 IMAD R19, R8, c[0x0][0x320], RZ ;  /* 0x0000c80008132a24 */ /* 0x000fe200078e02ff */
[----:B--2---:R-:W-:Y:S01]  /*18b0*/  @P2 LEA R28, P0, R26, c[0x0][0x318], 0x2 ;  /* 0x0000c6001a1c2a11 */ /* 0x004fe200078010ff */
[----:B------:R-:W-:-:S04]  /*18c0*/  DEPBAR.LE SB0, 0x0 ;  /* 0x000080000000791a */ /* 0x000fc80000000000 */
[----:B------:R-:W-:-:S04]  /*18d0*/  @P2 IMAD R19, R22, c[0x0][0x324], R19 ;  /* 0x0000c90016132a24 */ /* 0x000fc800078e0213 */
[----:B------:R-:W-:-:S05]  /*18e0*/  @P2 IMAD.IADD R19, R27, 0x1, R19 ;  /* 0x000000011b132824 */ /* 0x000fca00078e0213 */
[----:B------:R-:W-:-:S05]  /*18f0*/  @P2 LEA.HI.X R29, R26, c[0x0][0x31c], R19, 0x2, P0 ;  /* 0x0000c7001a1d2a11 */ /* 0x000fca00000f1413 */
[----:B------:R-:W2:Y:S01]  /*1900*/  @P2 LDG.E R8, [R28.64] ;  /* 0x0000001a1c082981 */ /* 0x000ea2000c1e1900 */
[----:B------:R-:W-:Y:S01]  /*1910*/  SHF.R.S32.HI R19, RZ, 0x4, R16 ;  /* 0x00000004ff137819 */ /* 0x000fe20000011410 */
[----:B------:R-:W-:Y:S01]  /*1920*/  IMAD.SHL.U32 R21, R12, 0x40, RZ ;  /* 0x000000400c157824 */ /* 0x000fe200078e00ff */
[----:B------:R-:W-:Y:S01]  /*1930*/  IADD3 R17, R20, 0x1, R17 ;  /* 0x0000000114117810 */ /* 0x000fe20007ffe011 */
[----:B------:R-:W-:Y:S01]  /*1940*/  IMAD.IADD R14, R15, 0x1, -R14 ;  /* 0x000000010f0e7824 */ /* 0x000fe200078e0a0e */
[----:B------:R-:W-:Y:S01]  /*1950*/  SHF.R.S32.HI R22, RZ, 0x1f, R15 ;  /* 0x0000001fff167819 */ /* 0x000fe2000001140f */
[----:B------:R-:W-:Y:S01]  /*1960*/  IMAD R126, R13, 0x4, R4 ;  /* 0x000000040d7e7824 */ /* 0x000fe200078e0204 */
[----:B------:R-:W-:Y:S01]  /*1970*/  LOP3.LUT R20, R18, 0xfffffff8, RZ, 0xc0, !PT ;  /* 0xfffffff812147812 */ /* 0x000fe200078ec0ff */
[----:B------:R-:W-:Y:S01]  /*1980*/  IMAD.SHL.U32 R10, R10, 0x8, RZ ;  /* 0x000000080a0a7824 */ /* 0x000fe200078e00ff */
[----:B------:R-:W-:Y:S01]  /*1990*/  LEA.HI R18, R16, R19, RZ, 0x1 ;  /* 0x0000001310127211 */ /* 0x000fe200078f08ff */
[----:B------:R-:W-:Y:S01]  /*19a0*/  USHF.L.U64.HI UR21, UR4, UR21, UR5 ;  /* 0x0000001504157299 */ /* 0x000fe20008010205 */
[----:B------:R-:W-:Y:S01]  /*19b0*/  LEA.HI R22, R22, R15, RZ, 0x3 ;  /* 0x0000000f16167211 */ /* 0x000fe200078f18ff */
[----:B------:R-:W-:Y:S01]  /*19c0*/  IMAD.IADD R16, R7, 0x1, -R20 ;  /* 0x0000000107107824 */ /* 0x000fe200078e0a14 */
[----:B------:R-:W-:Y:S01]  /*19d0*/  LOP3.LUT R18, R18, 0xfffffffe, RZ, 0xc0, !PT ;  /* 0xfffffffe12127812 */ /* 0x000fe200078ec0ff */
[----:B------:R-:W-:Y:S01]  /*19e0*/  USHF.L.U32 UR22, UR4, 0x6, URZ ;  /* 0x0000000604167899 */ /* 0x000fe2000800063f */
[----:B------:R-:W-:Y:S01]  /*19f0*/  ISETP.GE.AND P0, PT, R24, R6, PT ;  /* 0x000000061800720c */ /* 0x000fe20003f06270 */
[----:B------:R-:W-:Y:S01]  /*1a00*/  BAR.SYNC.DEFER_BLOCKING 0x0 ;  /* 0x0000000000007b1d */ /* 0x000fe20000010000 */
[----:B------:R-:W-:Y:S01]  /*1a10*/  IMAD.SHL.U32 R12, R22, 0x20, RZ ;  /* 0x00000020160c7824 */ /* 0x000fe200078e00ff */
[----:B------:R-:W-:Y:S01]  /*1a20*/  LEA.HI R15, R16, R16, RZ, 0x1 ;  /* 0x00000010100f7211 */ /* 0x000fe200078f08ff */
[----:B------:R-:W-:Y:S01]  /*1a30*/  IMAD.IADD R18, R19, 0x1, -R18 ;  /* 0x0000000113127824 */ /* 0x000fe200078e0a12 */
[----:B------:R-:W-:Y:S01]  /*1a40*/  LOP3.LUT R21, R21, 0xc0, RZ, 0xc0, !PT ;  /* 0x000000c015157812 */ /* 0x000fe200078ec0ff */
[----:B------:R-:W-:Y:S01]  /*1a50*/  IMAD R20, R92, UR21, RZ ;  /* 0x000000155c147c24 */ /* 0x000fe2000f8e02ff */
[----:B------:R-:W-:Y:S01]  /*1a60*/  LOP3.LUT R23, R12, 0xffffff00, RZ, 0xc0, !PT ;  /* 0xffffff000c177812 */ /* 0x000fe200078ec0ff */
[----:B------:R-:W-:Y:S01]  /*1a70*/  IMAD.SHL.U32 R12, R18, 0x8, RZ ;  /* 0x00000008120c7824 */ /* 0x000fe200078e00ff */
[----:B------:R-:W-:Y:S01]  /*1a80*/  LOP3.LUT R19, R15, 0x7fffffe, RZ, 0xc0, !PT ;  /* 0x07fffffe0f137812 */ /* 0x000fe200078ec0ff */
[----:B------:R-:W-:Y:S01]  /*1a90*/  IMAD.MOV.U32 R134, RZ, RZ, R132 ;  /* 0x000000ffff867224 */ /* 0x000fe200078e0084 */
[----:B------:R-:W-:Y:S01]  /*1aa0*/  SHF.R.S32.HI R15, RZ, 0x1, R15 ;  /* 0x00000001ff0f7819 */ /* 0x000fe2000001140f */
[--C-:B------:R-:W-:Y:S01]  /*1ab0*/  IMAD R13, R4, 0x200, R23.reuse ;  /* 0x00000200040d7824 */ /* 0x100fe200078e0217 */
[----:B------:R-:W-:Y:S01]  /*1ac0*/  LOP3.LUT R12, R21, 0x8, R12, 0xf8, !PT ;  /* 0x00000008150c7812 */ /* 0x000fe200078ef80c */
[C---:B------:R-:W-:Y:S01]  /*1ad0*/  IMAD R4, R14.reuse, 0x20, R23 ;  /* 0x000000200e047824 */ /* 0x040fe200078e0217 */
[----:B------:R-:W-:Y:S01]  /*1ae0*/  SHF.R.U32.HI R21, RZ, 0x3, R21 ;  /* 0x00000003ff157819 */ /* 0x000fe20000011615 */
[----:B------:R-:W-:Y:S01]  /*1af0*/  IMAD R13, R14, 0x20, R13 ;  /* 0x000000200e0d7824 */ /* 0x000fe200078e020d */
[C---:B------:R-:W-:Y:S01]  /*1b00*/  LOP3.LUT P1, RZ, R15.reuse, 0x2, RZ, 0xc0, !PT ;  /* 0x000000020fff7812 */ /* 0x040fe2000782c0ff */
[----:B------:R-:W-:Y:S01]  /*1b10*/  IMAD.SHL.U32 R14, R15, 0x40, RZ ;  /* 0x000000400f0e7824 */ /* 0x000fe200078e00ff */
[----:B------:R-:W-:Y:S01]  /*1b20*/  LOP3.LUT R12, R12, R21, RZ, 0x3c, !PT ;  /* 0x000000150c0c7212 */ /* 0x000fe200078e3cff */
[----:B------:R-:W-:Y:S01]  /*1b30*/  IMAD.IADD R19, R16, 0x1, -R19 ;  /* 0x0000000110137824 */ /* 0x000fe200078e0a13 */
[----:B------:R-:W2:Y:S01]  /*1b40*/  @P2 MUFU.RCP R21, c[0x0][0x238] ;  /* 0x00008e0000152b08 */ /* 0x000ea20000001000 */
[----:B------:R-:W-:Y:S01]  /*1b50*/  IMAD.SHL.U32 R163, R7, 0x2, RZ ;  /* 0x0000000207a37824 */ /* 0x000fe200078e00ff */
[----:B------:R-:W-:Y:S01]  /*1b60*/  LOP3.LUT R23, R14, 0xc0, RZ, 0xc0, !PT ;  /* 0x000000c00e177812 */ /* 0x000fe200078ec0ff */
[C---:B------:R-:W-:Y:S01]  /*1b70*/  IMAD.IADD R123, R12.reuse, 0x1, R13 ;  /* 0x000000010c7b7824 */ /* 0x040fe200078e020d */
[----:B------:R3:W-:Y:S01]  /*1b80*/  @P0 STS [R165+0x6000], RZ ;  /* 0x006000ffa5000388 */ /* 0x0007e20000000800 */
[----:B------:R-:W-:Y:S01]  /*1b90*/  IMAD.IADD R4, R12, 0x1, R4 ;  /* 0x000000010c047824 */ /* 0x000fe200078e0204 */
[----:B------:R-:W-:Y:S01]  /*1ba0*/  LOP3.LUT R10, R23, 0x8, R10, 0xf8, !PT ;  /* 0x00000008170a7812 */ /* 0x000fe200078ef80a */
[----:B------:R-:W-:Y:S01]  /*1bb0*/  IMAD R11, R11, UR22, R20 ;  /* 0x000000160b0b7c24 */ /* 0x000fe2000f8e0214 */
[----:B------:R3:W-:Y:S01]  /*1bc0*/  @P0 STS [R165+0x6004], RZ ;  /* 0x006004ffa5000388 */ /* 0x0007e20000000800 */
[----:B------:R-:W-:Y:S01]  /*1bd0*/  SHF.R.U32.HI R23, RZ, 0x3, R23 ;  /* 0x00000003ff177819 */ /* 0x000fe20000011617 */
[----:B------:R-:W-:Y:S01]  /*1be0*/  IMAD R19, R18, 0x8, R19 ;  /* 0x0000000812137824 */ /* 0x000fe200078e0213 */
[----:B------:R-:W-:Y:S01]  /*1bf0*/  IADD3 R7, R2, R17, -R169 ;  /* 0x0000001102077210 */ /* 0x000fe20007ffe8a9 */
[----:B------:R3:W-:Y:S01]  /*1c00*/  @P0 STS.64 [R165+0x6008], RZ ;  /* 0x006008ffa5000388 */ /* 0x0007e20000000a00 */
[----:B------:R-:W-:Y:S01]  /*1c10*/  LOP3.LUT R122, R10, R23, RZ, 0x3c, !PT ;  /* 0x000000170a7a7212 */ /* 0x000fe200078e3cff */
[----:B------:R-:W-:Y:S01]  /*1c20*/  IMAD.WIDE.U32 R12, R92, UR22, R134 ;  /* 0x000000165c0c7c25 */ /* 0x000fe2000f8e0086 */
[----:B------:R-:W-:Y:S01]  /*1c30*/  UIADD3 UR18, UR29, 0x646e171e, URZ ;  /* 0x646e171e1d127890 */ /* 0x000fe2000fffe03f */
[----:B------:R3:W-:Y:S01]  /*1c40*/  @P0 STS.128 [R165+0x7000], RZ ;  /* 0x007000ffa5000388 */ /* 0x0007e20000000c00 */
[----:B------:R-:W-:Y:S01]  /*1c50*/  BSSY B0, `(.L_x_913) ;  /* 0x0000026000007945 */ /* 0x000fe20003800000 */
[----:B------:R-:W-:Y:S01]  /*1c60*/  IMAD.MOV.U32 R164, RZ, RZ, RZ ;  /* 0x000000ffffa47224 */ /* 0x000fe200078e00ff */
[----:B------:R-:W-:Y:S01]  /*1c70*/  LOP3.LUT R163, R163, 0x6, RZ, 0xc0, !PT ;  /* 0x00000006a3a37812 */ /* 0x000fe200078ec0ff */
[----:B------:R3:W-:Y:S01]  /*1c80*/  @P0 STS.128 [R165+0x8000], RZ ;  /* 0x008000ffa5000388 */ /* 0x0007e20000000c00 */
[----:B------:R-:W-:Y:S01]  /*1c90*/  IMAD.U32 R122, R19, 0x20, R122 ;  /* 0x00000020137a7824 */ /* 0x000fe200078e007a */
[----:B------:R-:W-:Y:S01]  /*1ca0*/  IADD3 R7, R7, c[0x0][0x2e8], RZ ;  /* 0x0000ba0007077a10 */ /* 0x000fe20007ffe0ff */
[----:B------:R-:W-:Y:S01]  /*1cb0*/  IMAD.IADD R11, R13, 0x1, R11 ;  /* 0x000000010d0b7824 */ /* 0x000fe200078e020b */
[----:B------:R-:W-:Y:S01]  /*1cc0*/  SEL R5, R5, 0xfffffff0, !P1 ;  /* 0xfffffff005057807 */ /* 0x000fe20004800000 */
[----:B------:R-:W-:-:S02]  /*1cd0*/  IMAD.SHL.U32 R123, R123, 0x2, RZ ;  /* 0x000000027b7b7824 */ /* 0x000fc400078e00ff */
[----:B--2---:R-:W-:Y:S01]  /*1ce0*/  @P2 FMUL.FTZ R164, R8, R21 ;  /* 0x0000001508a42220 */ /* 0x004fe20000410000 */
        /* <DEDUP_REMOVED lines=28> */
.L_x_914:
[----:B---3--:R-:W-:Y:S05]  /*1eb0*/  BSYNC B0 ;  /* 0x0000000000007941 */ /* 0x008fea0003800000 */
.L_x_913:
        /* <DEDUP_REMOVED lines=36> */
.L_x_916:
[----:B------:R-:W-:Y:S05]  /*2100*/  BSYNC B0 ;  /* 0x0000000000007941 */ /* 0x000fea0003800000 */
.L_x_915:
[----:B------:R-:W-:Y:S01]  /*2110*/  IMAD.SHL.U32 R122, R122, 0x2, RZ ;  /* 0x000000027a7a7824 */ /* 0x000fe200078e00ff */
[----:B------:R-:W-:Y:S01]  /*2120*/  LDSM.16.M88.4 R72, [R123] ;  /* 0x000000007b48783b */ /* 0x000fe20000000200 */
[----:B------:R-:W-:Y:S01]  /*2130*/  IMAD R121, R3, 0x2, R123 ;  /* 0x0000000203797824 */ /* 0x000fe200078e027b */
[----:B------:R-:W-:Y:S01]  /*2140*/  IMNMX R141, R7, R2, PT ;  /* 0x00000002078d7217 */ /* 0x000fe20003800200 */
[----:B------:R-:W-:Y:S01]  /*2150*/  IMAD R87, R5, 0x2, R122 ;  /* 0x0000000205577824 */ /* 0x000fe200078e027a */
[----:B--2---:R-:W2:Y:S01]  /*2160*/  LDSM.16.M88.4 R16, [R122+0x3000] ;  /* 0x003000007a10783b */ /* 0x004ea20000000200 */
[----:B------:R-:W-:-:S03]  /*2170*/  IMAD R5, R92, 0x40, R163 ;  /* 0x000000405c057824 */ /* 0x000fc600078e02a3 */
[----:B------:R-:W-:Y:S04]  /*2180*/  LDSM.16.M88.4 R32, [R121] ;  /* 0x000000007920783b */ /* 0x000fe80000000200 */
[----:B------:R-:W-:Y:S04]  /*2190*/  LDSM.16.M88.4 R8, [R87+0x3000] ;  /* 0x003000005708783b */ /* 0x000fe80000000200 */
[----:B------:R-:W4:Y:S04]  /*21a0*/  LDSM.16.M88.4 R48, [R122+0x3400] ;  /* 0x003400007a30783b */ /* 0x000f280000000200 */
[----:B------:R-:W5:Y:S04]  /*21b0*/  LDSM.16.M88.4 R40, [R122+0x3800] ;  /* 0x003800007a28783b */ /* 0x000f680000000200 */
[----:B------:R-:W1:Y:S04]  /*21c0*/  LDSM.16.M88.4 R12, [R122+0x3c00] ;  /* 0x003c00007a0c783b */ /* 0x000e680000000200 */
[----:B------:R-:W-:Y:S04]  /*21d0*/  LDSM.16.M88.4 R88, [R123+0x1000] ;  /* 0x001000007b58783b */ /* 0x000fe80000000200 */
[----:B------:R-:W3:Y:S04]  /*21e0*/  LDSM.16.M88.4 R28, [R122+0x4000] ;  /* 0x004000007a1c783b */ /* 0x000ee80000000200 */
[----:B------:R-:W1:Y:S04]  /*21f0*/  LDSM.16.M88.4 R60, [R87+0x3400] ;  /* 0x00340000573c783b */ /* 0x000e680000000200 */
[----:B------:R-:W1:Y:S01]  /*2200*/  LDSM.16.M88.4 R56, [R87+0x3800] ;  /* 0x003800005738783b */ /* 0x000e620000000200 */
[C---:B--2---:R-:W-:Y:S03]  /*2210*/  HMMA.16816.F32 R20, R72.reuse, R16, RZ ;  /* 0x000000104814723c */ /* 0x044fe600000018ff */
[----:B-1----:R-:W1:Y:S04]  /*2220*/  LDSM.16.M88.4 R36, [R87+0x3c00] ;  /* 0x003c00005724783b */ /* 0x002e680000000200 */
[----:B------:R-:W-:Y:S01]  /*2230*/  LDSM.16.M88.4 R68, [R121+0x1000] ;  /* 0x001000007944783b */ /* 0x000fe20000000200 */
[C---:B------:R-:W-:Y:S03]  /*2240*/  HMMA.16816.F32 R16, R72.reuse, R18, RZ ;  /* 0x000000124810723c */ /* 0x040fe600000018ff */
[----:B------:R-:W-:Y:S04]  /*2250*/  LDSM.16.M88.4 R24, [R122+0x4400] ;  /* 0x004400007a18783b */ /* 0x000fe80000000200 */
[----:B------:R-:W-:Y:S01]  /*2260*/  LDSM.16.M88.4 R80, [R122+0x4c00] ;  /* 0x004c00007a50783b */ /* 0x000fe20000000200 */
[----:B----4-:R-:W-:Y:S03]  /*2270*/  HMMA.16816.F32 R52, R72, R48, RZ ;  /* 0x000000304834723c */ /* 0x010fe600000018ff */
[----:B------:R-:W-:Y:S04]  /*2280*/  LDSM.16.M88.4 R64, [R87+0x4400] ;  /* 0x004400005740783b */ /* 0x000fe80000000200 */
[----:B------:R-:W0:Y:S01]  /*2290*/  LDGDEPBAR ;  /* 0x00000000000079af */ /* 0x000e220000000000 */
[----:B------:R-:W-:Y:S08]  /*22a0*/  HMMA.16816.F32 R20, R32, R8, R20 ;  /* 0x000000082014723c */ /* 0x000ff00000001814 */
[C---:B-----5:R-:W-:Y:S08]  /*22b0*/  HMMA.16816.F32 R44, R72.reuse, R40, RZ ;  /* 0x00000028482c723c */ /* 0x060ff000000018ff */
[C---:B------:R-:W-:Y:S08]  /*22c0*/  HMMA.16816.F32 R48, R72.reuse, R50, RZ ;  /* 0x000000324830723c */ /* 0x040ff000000018ff */
[C---:B------:R-:W-:Y:S08]  /*22d0*/  HMMA.16816.F32 R40, R72.reuse, R42, RZ ;  /* 0x0000002a4828723c */ /* 0x040ff000000018ff */
[C---:B------:R-:W-:Y:S08]  /*22e0*/  HMMA.16816.F32 R76, R72.reuse, R12, RZ ;  /* 0x0000000c484c723c */ /* 0x040ff000000018ff */
[----:B------:R-:W-:Y:S01]  /*22f0*/  HMMA.16816.F32 R72, R72, R14, RZ ;  /* 0x0000000e4848723c */ /* 0x000fe200000018ff */
[----:B------:R-:W-:Y:S07]  /*2300*/  LDSM.16.M88.4 R12, [R122+0x4800] ;  /* 0x004800007a0c783b */ /* 0x000fee0000000200 */
[----:B------:R-:W-:Y:S01]  /*2310*/  HMMA.16816.F32 R16, R32, R10, R16 ;  /* 0x0000000a2010723c */ /* 0x000fe20000001810 */
[----:B------:R-:W2:Y:S07]  /*2320*/  LDSM.16.M88.4 R8, [R87+0x4000] ;  /* 0x004000005708783b */ /* 0x000eae0000000200 */
[----:B---3--:R-:W-:Y:S08]  /*2330*/  HMMA.16816.F32 R20, R88, R28, R20 ;  /* 0x0000001c5814723c */ /* 0x008ff00000001814 */
[C---:B------:R-:W-:Y:S08]  /*2340*/  HMMA.16816.F32 R52, R32.reuse, R60, R52 ;  /* 0x0000003c2034723c */ /* 0x040ff00000001834 */
[C---:B------:R-:W-:Y:S01]  /*2350*/  HMMA.16816.F32 R48, R32.reuse, R62, R48 ;  /* 0x0000003e2030723c */ /* 0x040fe20000001830 */
[----:B------:R-:W-:Y:S07]  /*2360*/  LDSM.16.M88.4 R60, [R87+0x4800] ;  /* 0x00480000573c783b */ /* 0x000fee0000000200 */
[C---:B------:R-:W-:Y:S08]  /*2370*/  HMMA.16816.F32 R44, R32.reuse, R56, R44 ;  /* 0x00000038202c723c */ /* 0x040ff0000000182c */
[C---:B------:R-:W-:Y:S01]  /*2380*/  HMMA.16816.F32 R40, R32.reuse, R58, R40 ;  /* 0x0000003a2028723c */ /* 0x040fe20000001828 */
[----:B------:R-:W-:Y:S07]  /*2390*/  LDSM.16.M88.4 R56, [R87+0x4c00] ;  /* 0x004c00005738783b */ /* 0x000fee0000000200 */
[C---:B-1----:R-:W-:Y:S08]  /*23a0*/  HMMA.16816.F32 R76, R32.reuse, R36, R76 ;  /* 0x00000024204c723c */ /* 0x042ff0000000184c */
[----:B------:R-:W-:Y:S01]  /*23b0*/  HMMA.16816.F32 R72, R32, R38, R72 ;  /* 0x000000262048723c */ /* 0x000fe20000001848 */
[----:B------:R-:W-:Y:S04]  /*23c0*/  LDSM.16.M88.4 R36, [R123+0x2000] ;  /* 0x002000007b24783b */ /* 0x000fe80000000200 */
[----:B------:R-:W1:Y:S03]  /*23d0*/  LDSM.16.M88.4 R32, [R122+0x5000] ;  /* 0x005000007a20783b */ /* 0x000e660000000200 */
[----:B------:R-:W-:Y:S01]  /*23e0*/  HMMA.16816.F32 R16, R88, R30, R16 ;  /* 0x0000001e5810723c */ /* 0x000fe20000001810 */
[----:B------:R-:W-:Y:S07]  /*23f0*/  LDSM.16.M88.4 R28, [R122+0x5400] ;  /* 0x005400007a1c783b */ /* 0x000fee0000000200 */
[----:B--2---:R-:W-:Y:S08]  /*2400*/  HMMA.16816.F32 R20, R68, R8, R20 ;  /* 0x000000084414723c */ /* 0x004ff00000001814 */
[C---:B------:R-:W-:Y:S08]  /*2410*/  HMMA.16816.F32 R52, R88.reuse, R24, R52 ;  /* 0x000000185834723c */ /* 0x040ff00000001834 */
[C---:B------:R-:W-:Y:S08]  /*2420*/  HMMA.16816.F32 R44, R88.reuse, R12, R44 ;  /* 0x0000000c582c723c */ /* 0x040ff0000000182c */
[----:B------:R-:W-:Y:S01]  /*2430*/  HMMA.16816.F32 R40, R88, R14, R40 ;  /* 0x0000000e5828723c */ /* 0x000fe20000001828 */
[----:B------:R-:W-:Y:S07]  /*2440*/  LDSM.16.M88.4 R12, [R121+0x2000] ;  /* 0x00200000790c783b */ /* 0x000fee0000000200 */
[----:B------:R-:W-:Y:S01]  /*2450*/  HMMA.16816.F32 R16, R68, R10, R16 ;  /* 0x0000000a4410723c */ /* 0x000fe20000001810 */
[----:B------:R-:W2:Y:S07]  /*2460*/  LDSM.16.M88.4 R8, [R87+0x5000] ;  /* 0x005000005708783b */ /* 0x000eae0000000200 */
[----:B------:R-:W-:Y:S01]  /*2470*/  HMMA.16816.F32 R48, R88, R26, R48 ;  /* 0x0000001a5830723c */ /* 0x000fe20000001830 */
[----:B------:R-:W3:Y:S07]  /*2480*/  LDSM.16.M88.4 R24, [R122+0x5800] ;  /* 0x005800007a18783b */ /* 0x000eee0000000200 */
[----:B-1----:R-:W-:Y:S08]  /*2490*/  HMMA.16816.F32 R20, R36, R32, R20 ;  /* 0x000000202414723c */ /* 0x002ff00000001814 */
[----:B------:R-:W-:Y:S08]  /*24a0*/  HMMA.16816.F32 R76, R88, R80, R76 ;  /* 0x00000050584c723c */ /* 0x000ff0000000184c */
[----:B------:R-:W-:Y:S08]  /*24b0*/  HMMA.16816.F32 R52, R68, R64, R52 ;  /* 0x000000404434723c */ /* 0x000ff00000001834 */
[----:B------:R-:W-:Y:S01]  /*24c0*/  HMMA.16816.F32 R32, R36, R34, R16 ;  /* 0x000000222420723c */ /* 0x000fe20000001810 */
[----:B------:R-:W1:Y:S07]  /*24d0*/  LDSM.16.M88.4 R16, [R122+0x5c00] ;  /* 0x005c00007a10783b */ /* 0x000e6e0000000200 */
[C---:B------:R-:W-:Y:S08]  /*24e0*/  HMMA.16816.F32 R44, R68.reuse, R60, R44 ;  /* 0x0000003c442c723c */ /* 0x040ff0000000182c */
[C---:B------:R-:W-:Y:S01]  /*24f0*/  HMMA.16816.F32 R40, R68.reuse, R62, R40 ;  /* 0x0000003e4428723c */ /* 0x040fe20000001828 */
[----:B------:R-:W4:Y:S07]  /*2500*/  LDSM.16.M88.4 R60, [R87+0x5400] ;  /* 0x00540000573c783b */ /* 0x000f2e0000000200 */
[----:B------:R-:W-:Y:S08]  /*2510*/  HMMA.16816.F32 R48, R68, R66, R48 ;  /* 0x000000424430723c */ /* 0x000ff00000001830 */
[----:B--2---:R-:W-:Y:S07]  /*2520*/  HMMA.16816.F32 R20, R12, R8, R20 ;  /* 0x000000080c14723c */ /* 0x004fee0000001814 */
[----:B------:R-:W-:Y:S01]  /*2530*/  IADD3 R9, R7, 0x8, RZ ;  /* 0x0000000807097810 */ /* 0x000fe20007ffe0ff */
[----:B------:R-:W-:Y:S01]  /*2540*/  HMMA.16816.F32 R72, R88, R82, R72 ;  /* 0x000000525848723c */ /* 0x000fe20000001848 */
[----:B------:R-:W-:-:S02]  /*2550*/  IADD3 R8, R5, 0x1, RZ ;  /* 0x0000000105087810 */ /* 0x000fc40007ffe0ff */
[----:B------:R-:W-:Y:S02]  /*2560*/  IMNMX R140, R9, R2, PT ;  /* 0x00000002098c7217 */ /* 0x000fe40003800200 */
[----:B------:R-:W2:Y:S01]  /*2570*/  I2F R6, R8 ;  /* 0x0000000800067306 */ /* 0x000ea20000201400 */
[C---:B------:R-:W-:Y:S02]  /*2580*/  ISETP.GE.AND P6, PT, R8.reuse, R141, PT ;  /* 0x0000008d0800720c */ /* 0x040fe40003fc6270 */
[----:B------:R-:W-:Y:S01]  /*2590*/  HMMA.16816.F32 R76, R68, R56, R76 ;  /* 0x00000038444c723c */ /* 0x000fe2000000184c */
[----:B------:R-:W-:Y:S02]  /*25a0*/  ISETP.GE.AND P2, PT, R8, R140, PT ;  /* 0x0000008c0800720c */ /* 0x000fe40003f46270 */
[----:B------:R-:W-:-:S04]  /*25b0*/  IADD3 R2, R5, 0x9, RZ ;  /* 0x0000000905027810 */ /* 0x000fc80007ffe0ff */
[----:B------:R-:W-:Y:S01]  /*25c0*/  IADD3 R56, R5, 0x11, RZ ;  /* 0x0000001105387810 */ /* 0x000fe20007ffe0ff */
[----:B------:R-:W-:Y:S01]  /*25d0*/  HMMA.16816.F32 R52, R36, R28, R52 ;  /* 0x0000001c2434723c */ /* 0x000fe20000001834 */
[C---:B------:R-:W-:Y:S02]  /*25e0*/  ISETP.GE.AND P5, PT, R2.reuse, R141, PT ;  /* 0x0000008d0200720c */ /* 0x040fe40003fa6270 */
[----:B------:R-:W-:Y:S01]  /*25f0*/  ISETP.GE.AND P4, PT, R2, R140, PT ;  /* 0x0000008c0200720c */ /* 0x000fe20003f86270 */
[CC--:B--2---:R-:W-:Y:S02]  /*2600*/  FFMA.FTZ R21, R6.reuse, R164.reuse, R21 ;  /* 0x000000a406157223 */ /* 0x0c4fe40000010015 */
[----:B------:R-:W-:Y:S02]  /*2610*/  FFMA.FTZ R7, R6, R164, R23 ;  /* 0x000000a406077223 */ /* 0x000fe40000010017 */
[----:B------:R-:W-:Y:S01]  /*2620*/  HMMA.16816.F32 R32, R12, R10, R32 ;  /* 0x0000000a0c20723c */ /* 0x000fe20000001820 */
[----:B------:R-:W2:Y:S01]  /*2630*/  LDSM.16.M88.4 R8, [R87+0x5800] ;  /* 0x005800005708783b */ /* 0x000ea20000000200 */
[----:B------:R-:W-:-:S02]  /*2640*/  FSEL R28, R21, -INF , !P6 ;  /* 0xff800000151c7808 */ /* 0x000fc40007000000 */
[----:B------:R-:W-:Y:S02]  /*2650*/  FSEL R7, R7, -INF , !P2 ;  /* 0xff80000007077808 */ /* 0x000fe40005000000 */
[----:B------:R-:W-:Y:S02]  /*2660*/  IADD3 R23, R5, 0x19, RZ ;  /* 0x0000001905177810 */ /* 0x000fe40007ffe0ff */
[----:B---3--:R-:W-:Y:S01]  /*2670*/  HMMA.16816.F32 R44, R36, R24, R44 ;  /* 0x00000018242c723c */ /* 0x008fe2000000182c */
[----:B------:R-:W-:-:S06]  /*2680*/  ISETP.GE.AND P2, PT, R56, R141, PT ;  /* 0x0000008d3800720c */ /* 0x000fcc0003f46270 */
[C---:B------:R-:W-:Y:S01]  /*2690*/  IADD3 R24, R5.reuse, 0x8, RZ ;  /* 0x0000000805187810 */ /* 0x040fe20007ffe0ff */
[----:B------:R-:W-:Y:S03]  /*26a0*/  HMMA.16816.F32 R48, R36, R30, R48 ;  /* 0x0000001e2430723c */ /* 0x000fe60000001830 */
[----:B------:R3:W5:Y:S01]  /*26b0*/  I2F R25, R24 ;  /* 0x0000001800197306 */ /* 0x0007620000201400 */
[C---:B------:R-:W-:Y:S02]  /*26c0*/  ISETP.GE.AND P3, PT, R24.reuse, R141, PT ;  /* 0x0000008d1800720c */ /* 0x040fe40003f66270 */
[----:B------:R-:W-:Y:S02]  /*26d0*/  ISETP.GE.AND P0, PT, R24, R140, PT ;  /* 0x0000008c1800720c */ /* 0x000fe40003f06270 */
[----:B------:R-:W-:Y:S08]  /*26e0*/  HMMA.16816.F32 R72, R68, R58, R72 ;  /* 0x0000003a4448723c */ /* 0x000ff00000001848 */
[----:B-1----:R-:W-:Y:S01]  /*26f0*/  HMMA.16816.F32 R76, R36, R16, R76 ;  /* 0x00000010244c723c */ /* 0x002fe2000000184c */
[----:B------:R-:W1:Y:S01]  /*2700*/  I2F R16, R2 ;  /* 0x0000000200107306 */ /* 0x000e620000201400 */
[----:B---3--:R-:W-:Y:S01]  /*2710*/  IADD3 R24, R5, 0x10, RZ ;  /* 0x0000001005187810 */ /* 0x008fe20007ffe0ff */
[----:B-----5:R-:W-:-:S02]  /*2720*/  FFMA.FTZ R6, R25, R164, R32 ;  /* 0x000000a419067223 */ /* 0x020fc40000010020 */
[----:B------:R-:W-:Y:S01]  /*2730*/  FFMA.FTZ R29, R25, R164, R34 ;  /* 0x000000a4191d7223 */ /* 0x000fe20000010022 */
[CC--:B------:R-:W-:Y:S02]  /*2740*/  ISETP.GE.AND P1, PT, R24.reuse, R141.reuse, PT ;  /* 0x0000008d1800720c */ /* 0x0c0fe40003f26270 */
[----:B----4-:R-:W-:Y:S01]  /*2750*/  HMMA.16816.F32 R52, R12, R60, R52 ;  /* 0x0000003c0c34723c */ /* 0x010fe20000001834 */
[----:B------:R3:W4:Y:S01]  /*2760*/  I2F R17, R24 ;  /* 0x0000001800117306 */ /* 0x0007220000201400 */
[----:B------:R-:W-:Y:S02]  /*2770*/  ISETP.GE.AND P6, PT, R24, R140, PT ;  /* 0x0000008c1800720c */ /* 0x000fe40003fc6270 */
[----:B------:R-:W-:Y:S02]  /*2780*/  IADD3 R34, R5, 0x18, RZ ;  /* 0x0000001805227810 */ /* 0x000fe40007ffe0ff */
[----:B------:R-:W-:Y:S02]  /*2790*/  FSEL R29, R29, -INF , !P0 ;  /* 0xff8000001d1d7808 */ /* 0x000fe40004000000 */
[----:B------:R-:W-:Y:S01]  /*27a0*/  HMMA.16816.F32 R40, R36, R26, R40 ;  /* 0x0000001a2428723c */ /* 0x000fe20000001828 */
[----:B------:R-:W5:Y:S01]  /*27b0*/  I2F R2, R56 ;  /* 0x0000003800027306 */ /* 0x000f620000201400 */
[-C--:B-1----:R-:W-:Y:S01]  /*27c0*/  FFMA.FTZ R30, R16, R164.reuse, R33 ;  /* 0x000000a4101e7223 */ /* 0x082fe20000010021 */
[----:B------:R-:W-:Y:S01]  /*27d0*/  ISETP.GE.AND P0, PT, R34, R141, PT ;  /* 0x0000008d2200720c */ /* 0x000fe20003f06270 */
[----:B------:R-:W-:Y:S01]  /*27e0*/  FFMA.FTZ R31, R16, R164, R35 ;  /* 0x000000a4101f7223 */ /* 0x000fe20000010023 */
[----:B------:R-:W-:-:S02]  /*27f0*/  FSEL R6, R6, -INF , !P3 ;  /* 0xff80000006067808 */ /* 0x000fc40005800000 */
[----:B------:R-:W-:Y:S01]  /*2800*/  FSEL R30, R30, -INF , !P5 ;  /* 0xff8000001e1e7808 */ /* 0x000fe20006800000 */
[----:B------:R-:W-:Y:S01]  /*2810*/  HMMA.16816.F32 R48, R12, R62, R48 ;  /* 0x0000003e0c30723c */ /* 0x000fe20000001830 */
[----:B---3--:R-:W1:Y:S01]  /*2820*/  LDSM.16.M88.4 R24, [R87+0x5c00] ;  /* 0x005c00005718783b */ /* 0x008e620000000200 */
[----:B------:R5:W3:Y:S01]  /*2830*/  I2F R21, R34 ;  /* 0x0000002200157306 */ /* 0x000ae20000201400 */
[----:B------:R-:W-:Y:S01]  /*2840*/  ISETP.GE.AND P5, PT, R34, R140, PT ;  /* 0x0000008c2200720c */ /* 0x000fe20003fa6270 */
[----:B------:R-:W-:-:S04]  /*2850*/  DEPBAR.LE SB0, 0x0 ;  /* 0x000080000000791a */ /* 0x000fc80000000000 */
[----:B--2---:R-:W-:Y:S01]  /*2860*/  HMMA.16816.F32 R44, R12, R8, R44 ;  /* 0x000000080c2c723c */ /* 0x004fe2000000182c */
[CC--:B----4-:R-:W-:Y:S01]  /*2870*/  FFMA.FTZ R54, R17.reuse, R164.reuse, R54 ;  /* 0x000000a411367223 */ /* 0x0d0fe20000010036 */
[----:B------:R-:W2:Y:S01]  /*2880*/  I2F R16, R23 ;  /* 0x0000001700107306 */ /* 0x000ea20000201400 */
[----:B------:R-:W-:Y:S01]  /*2890*/  FFMA.FTZ R32, R17, R164, R52 ;  /* 0x000000a411207223 */ /* 0x000fe20000010034 */
[----:B------:R-:W-:Y:S02]  /*28a0*/  ISETP.GE.AND P3, PT, R56, R140, PT ;  /* 0x0000008c3800720c */ /* 0x000fe40003f66270 */
[----:B------:R-:W-:Y:S02]  /*28b0*/  FSEL R31, R31, -INF , !P4 ;  /* 0xff8000001f1f7808 */ /* 0x000fe40006000000 */
[----:B------:R-:W-:Y:S01]  /*28c0*/  HMMA.16816.F32 R72, R36, R18, R72 ;  /* 0x000000122448723c */ /* 0x000fe20000001848 */
[----:B------:R-:W-:Y:S01]  /*28d0*/  FSEL R9, R54, -INF , !P6 ;  /* 0xff80000036097808 */ /* 0x000fe20007000000 */
[----:B-----5:R-:W-:Y:S01]  /*28e0*/  FFMA.FTZ R34, R2, R164, R53 ;  /* 0x000000a402227223 */ /* 0x020fe20000010035 */
[----:B------:R-:W-:-:S02]  /*28f0*/  IADD3 R8, R5, 0x21, RZ ;  /* 0x0000002105087810 */ /* 0x000fc40007ffe0ff */
[-C--:B------:R-:W-:Y:S02]  /*2900*/  ISETP.GE.AND P4, PT, R23, R141.reuse, PT ;  /* 0x0000008d1700720c */ /* 0x080fe40003f86270 */
[----:B------:R-:W-:Y:S01]  /*2910*/  IADD3 R18, R5, 0x20, RZ ;  /* 0x0000002005127810 */ /* 0x000fe20007ffe0ff */
[----:B------:R-:W-:Y:S01]  /*2920*/  HMMA.16816.F32 R40, R12, R10, R40 ;  /* 0x0000000a0c28723c */ /* 0x000fe20000001828 */
[----:B------:R-:W-:Y:S01]  /*2930*/  FSEL R34, R34, -INF , !P2 ;  /* 0xff80000022227808 */ /* 0x000fe20005000000 */
[CC--:B---3--:R-:W-:Y:S01]  /*2940*/  FFMA.FTZ R35, R21.reuse, R164.reuse, R50 ;  /* 0x000000a415237223 */ /* 0x0c8fe20000010032 */
[----:B------:R-:W3:Y:S01]  /*2950*/  I2F R17, R18 ;  /* 0x0000001200117306 */ /* 0x000ee20000201400 */
[----:B------:R-:W-:Y:S01]  /*2960*/  ISETP.GE.AND P6, PT, R18, R141, PT ;  /* 0x0000008d1200720c */ /* 0x000fe20003fc6270 */
[----:B--2---:R-:W-:Y:S01]  /*2970*/  FFMA.FTZ R49, R16, R164, R49 ;  /* 0x000000a410317223 */ /* 0x004fe20000010031 */
[----:B------:R-:W-:Y:S01]  /*2980*/  ISETP.GE.AND P2, PT, R18, R140, PT ;  /* 0x0000008c1200720c */ /* 0x000fe20003f46270 */
[-C--:B------:R-:W-:Y:S01]  /*2990*/  FFMA.FTZ R11, R2, R164.reuse, R55 ;  /* 0x000000a4020b7223 */ /* 0x080fe20000010037 */
[----:B------:R-:W-:Y:S01]  /*29a0*/  FSEL R32, R32, -INF , !P1 ;  /* 0xff80000020207808 */ /* 0x000fe20004800000 */
[----:B------:R-:W-:Y:S01]  /*29b0*/  FFMA.FTZ R10, R21, R164, R48 ;  /* 0x000000a4150a7223 */ /* 0x000fe20000010030 */
[----:B------:R-:W-:Y:S01]  /*29c0*/  ISETP.GE.AND P1, PT, R23, R140, PT ;  /* 0x0000008c1700720c */ /* 0x000fe20003f26270 */
[----:B------:R2:W-:Y:S01]  /*29d0*/  I2F R2, R8 ;  /* 0x0000000800027306 */ /* 0x0005e20000201400 */
[----:B------:R-:W-:Y:S01]  /*29e0*/  FFMA.FTZ R37, R16, R164, R51 ;  /* 0x000000a410257223 */ /* 0x000fe20000010033 */
[----:B------:R-:W-:-:S02]  /*29f0*/  IADD3 R16, R5, 0x29, RZ ;  /* 0x0000002905107810 */ /* 0x000fc40007ffe0ff */
[----:B------:R-:W-:Y:S01]  /*2a00*/  FSEL R11, R11, -INF , !P3 ;  /* 0xff8000000b0b7808 */ /* 0x000fe20005800000 */
[C---:B-1----:R-:W-:Y:S01]  /*2a10*/  HMMA.16816.F32 R76, R12.reuse, R24, R76 ;  /* 0x000000180c4c723c */ /* 0x042fe2000000184c */
[----:B------:R-:W-:Y:S01]  /*2a20*/  FSEL R10, R10, -INF , !P0 ;  /* 0xff8000000a0a7808 */ /* 0x000fe20004000000 */
[-C--:B---3--:R-:W-:Y:S01]  /*2a30*/  FFMA.FTZ R44, R17, R164.reuse, R44 ;  /* 0x000000a4112c7223 */ /* 0x088fe2000001002c */
[----:B------:R-:W-:Y:S01]  /*2a40*/  IADD3 R18, R5, 0x28, RZ ;  /* 0x0000002805127810 */ /* 0x000fe20007ffe0ff */
[----:B------:R-:W-:Y:S01]  /*2a50*/  FFMA.FTZ R46, R17, R164, R46 ;  /* 0x000000a4112e7223 */ /* 0x000fe2000001002e */
[C---:B------:R-:W-:Y:S01]  /*2a60*/  ISETP.GE.AND P3, PT, R8.reuse, R141, PT ;  /* 0x0000008d0800720c */ /* 0x040fe20003f66270 */
[----:B------:R-:W1:Y:S01]  /*2a70*/  I2F R23, R5 ;  /* 0x0000000500177306 */ /* 0x000e620000201400 */
[----:B------:R-:W-:Y:S01]  /*2a80*/  ISETP.GE.AND P0, PT, R8, R140, PT ;  /* 0x0000008c0800720c */ /* 0x000fe20003f06270 */
[----:B------:R-:W-:Y:S01]  /*2a90*/  HMMA.16816.F32 R72, R12, R26, R72 ;  /* 0x0000001a0c48723c */ /* 0x000fe20000001848 */
[----:B------:R-:W-:-:S02]  /*2aa0*/  IADD3 R21, R5, 0x30, RZ ;  /* 0x0000003005157810 */ /* 0x000fc40007ffe0ff */
[----:B------:R-:W-:Y:S02]  /*2ab0*/  FSEL R35, R35, -INF , !P5 ;  /* 0xff80000023237808 */ /* 0x000fe40006800000 */
[----:B--2---:R-:W-:Y:S01]  /*2ac0*/  FSEL R8, R49, -INF , !P4 ;  /* 0xff80000031087808 */ /* 0x004fe20006000000 */
[----:B------:R2:W3:Y:S01]  /*2ad0*/  I2F R19, R18 ;  /* 0x0000001200137306 */ /* 0x0004e20000201400 */
[CC--:B------:R-:W-:Y:S02]  /*2ae0*/  ISETP.GE.AND P5, PT, R18.reuse, R141.reuse, PT ;  /* 0x0000008d1200720c */ /* 0x0c0fe40003fa6270 */
[----:B------:R-:W-:Y:S02]  /*2af0*/  ISETP.GE.AND P4, PT, R18, R140, PT ;  /* 0x0000008c1200720c */ /* 0x000fe40003f86270 */
[----:B------:R-:W-:Y:S02]  /*2b00*/  FSEL R37, R37, -INF , !P1 ;  /* 0xff80000025257808 */ /* 0x000fe40004800000 */
[----:B------:R-:W-:Y:S01]  /*2b10*/  FSEL R44, R44, -INF , !P6 ;  /* 0xff8000002c2c7808 */ /* 0x000fe20007000000 */
[CC--:B-1----:R-:W-:Y:S01]  /*2b20*/  FFMA.FTZ R20, R23.reuse, R164.reuse, R20 ;  /* 0x000000a417147223 */ /* 0x0c2fe20000010014 */
[C---:B------:R-:W-:Y:S01]  /*2b30*/  ISETP.GE.AND P1, PT, R16.reuse, R141, PT ;  /* 0x0000008d1000720c */ /* 0x040fe20003f26270 */
[----:B------:R-:W-:Y:S01]  /*2b40*/  FFMA.FTZ R130, R23, R164, R22 ;  /* 0x000000a417827223 */ /* 0x000fe20000010016 */
[----:B------:R-:W-:Y:S01]  /*2b50*/  BAR.SYNC.DEFER_BLOCKING 0x0 ;  /* 0x0000000000007b1d */ /* 0x000fe20000010000 */
[----:B------:R-:W-:-:S02]  /*2b60*/  ISETP.GE.AND P6, PT, R16, R140, PT ;  /* 0x0000008c1000720c */ /* 0x000fc40003fc6270 */
[----:B------:R-:W-:Y:S01]  /*2b70*/  IADD3 R25, R5, 0x38, RZ ;  /* 0x0000003805197810 */ /* 0x000fe20007ffe0ff */
[-C--:B--2---:R-:W-:Y:S02]  /*2b80*/  FFMA.FTZ R18, R2, R164.reuse, R45 ;  /* 0x000000a402127223 */ /* 0x084fe4000001002d */
[----:B------:R-:W1:Y:S01]  /*2b90*/  I2F R16, R16 ;  /* 0x0000001000107306 */ /* 0x000e620000201400 */
[-C--:B---3--:R-:W-:Y:S01]  /*2ba0*/  FFMA.FTZ R24, R19, R164.reuse, R40 ;  /* 0x000000a413187223 */ /* 0x088fe20000010028 */
[----:B------:R-:W-:Y:S01]  /*2bb0*/  IADD3 R12, R5, 0x39, RZ ;  /* 0x00000039050c7810 */ /* 0x000fe20007ffe0ff */
[-C--:B------:R-:W-:Y:S01]  /*2bc0*/  FFMA.FTZ R17, R19, R164.reuse, R42 ;  /* 0x000000a413117223 */ /* 0x080fe2000001002a */
[----:B------:R-:W-:Y:S01]  /*2bd0*/  FSEL R42, R18, -INF , !P3 ;  /* 0xff800000122a7808 */ /* 0x000fe20005800000 */
[----:B------:R-:W-:Y:S01]  /*2be0*/  FFMA.FTZ R45, R2, R164, R47 ;  /* 0x000000a4022d7223 */ /* 0x000fe2000001002f */
[----:B------:R-:W-:Y:S02]  /*2bf0*/  IADD3 R2, R5, 0x31, RZ ;  /* 0x0000003105027810 */ /* 0x000fe40007ffe0ff */
[----:B------:R-:W2:Y:S01]  /*2c00*/  I2F R19, R21 ;  /* 0x0000001500137306 */ /* 0x000ea20000201400 */
[----:B------:R-:W-:-:S02]  /*2c10*/  FSEL R24, R24, -INF , !P5 ;  /* 0xff80000018187808 */ /* 0x000fc40006800000 */
[----:B------:R-:W-:Y:S02]  /*2c20*/  FSEL R45, R45, -INF , !P0 ;  /* 0xff8000002d2d7808 */ /* 0x000fe40004000000 */
[CC--:B------:R-:W-:Y:S02]  /*2c30*/  ISETP.GE.AND P0, PT, R2.reuse, R141.reuse, PT ;  /* 0x0000008d0200720c */ /* 0x0c0fe40003f06270 */
[----:B------:R-:W-:Y:S01]  /*2c40*/  ISETP.GE.AND P5, PT, R2, R140, PT ;  /* 0x0000008c0200720c */ /* 0x000fe20003fa6270 */
[-C--:B-1----:R-:W-:Y:S01]  /*2c50*/  FFMA.FTZ R40, R16, R164.reuse, R41 ;  /* 0x000000a410287223 */ /* 0x082fe20000010029 */
[----:B------:R-:W1:Y:S01]  /*2c60*/  I2F R2, R2 ;  /* 0x0000000200027306 */ /* 0x000e620000201400 */
[----:B------:R-:W-:Y:S01]  /*2c70*/  FSEL R47, R46, -INF , !P2 ;  /* 0xff8000002e2f7808 */ /* 0x000fe20005000000 */
[----:B------:R-:W-:Y:S01]  /*2c80*/  FFMA.FTZ R43, R16, R164, R43 ;  /* 0x000000a4102b7223 */ /* 0x000fe2000001002b */
[C---:B------:R-:W-:Y:S02]  /*2c90*/  ISETP.GE.AND P2, PT, R21.reuse, R141, PT ;  /* 0x0000008d1500720c */ /* 0x040fe40003f46270 */
[----:B------:R-:W-:Y:S01]  /*2ca0*/  ISETP.GE.AND P3, PT, R21, R140, PT ;  /* 0x0000008c1500720c */ /* 0x000fe20003f66270 */
[-C--:B--2---:R-:W-:Y:S01]  /*2cb0*/  FFMA.FTZ R18, R19, R164.reuse, R76 ;  /* 0x000000a413127223 */ /* 0x084fe2000001004c */
[----:B------:R-:W-:Y:S01]  /*2cc0*/  FSEL R17, R17, -INF , !P4 ;  /* 0xff80000011117808 */ /* 0x000fe20006000000 */
[----:B------:R-:W-:Y:S01]  /*2cd0*/  FFMA.FTZ R21, R19, R164, R78 ;  /* 0x000000a413157223 */ /* 0x000fe2000001004e */
[----:B------:R-:W-:-:S02]  /*2ce0*/  FSEL R40, R40, -INF , !P1 ;  /* 0xff80000028287808 */ /* 0x000fc40004800000 */
[----:B------:R-:W-:Y:S02]  /*2cf0*/  FSEL R19, R43, -INF , !P6 ;  /* 0xff8000002b137808 */ /* 0x000fe40007000000 */
[----:B------:R-:W-:Y:S02]  /*2d00*/  FSEL R18, R18, -INF , !P2 ;  /* 0xff80000012127808 */ /* 0x000fe40005000000 */
[CC--:B------:R-:W-:Y:S01]  /*2d10*/  ISETP.GE.AND P4, PT, R25.reuse, R141.reuse, PT ;  /* 0x0000008d1900720c */ /* 0x0c0fe20003f86270 */
[C---:B-1----:R-:W-:Y:S01]  /*2d20*/  FFMA.FTZ R79, R2.reuse, R164, R79 ;  /* 0x000000a4024f7223 */ /* 0x042fe2000001004f */
[----:B------:R-:W-:Y:S01]  /*2d30*/  ISETP.GE.AND P1, PT, R25, R140, PT ;  /* 0x0000008c1900720c */ /* 0x000fe20003f26270 */
[----:B------:R-:W-:Y:S01]  /*2d40*/  FFMA.FTZ R16, R2, R164, R77 ;  /* 0x000000a402107223 */ /* 0x000fe2000001004d */
[C---:B------:R-:W-:Y:S01]  /*2d50*/  ISETP.GE.AND P6, PT, R5.reuse, R141, PT ;  /* 0x0000008d0500720c */ /* 0x040fe20003fc6270 */
[----:B------:R-:W1:Y:S01]  /*2d60*/  I2F R25, R25 ;  /* 0x0000001900197306 */ /* 0x000e620000201400 */
[----:B------:R-:W-:-:S02]  /*2d70*/  ISETP.GE.AND P2, PT, R5, R140, PT ;  /* 0x0000008c0500720c */ /* 0x000fc40003f46270 */
[----:B------:R-:W-:Y:S02]  /*2d80*/  FSEL R145, R79, -INF , !P5 ;  /* 0xff8000004f917808 */ /* 0x000fe40006800000 */
[----:B------:R-:W-:Y:S02]  /*2d90*/  ISETP.GE.AND P5, PT, R85, 0x2, PT ;  /* 0x000000025500780c */ /* 0x000fe40003fa6270 */
[----:B------:R-:W-:Y:S01]  /*2da0*/  FSEL R21, R21, -INF , !P3 ;  /* 0xff80000015157808 */ /* 0x000fe20005800000 */
[----:B------:R-:W2:Y:S01]  /*2db0*/  I2F R5, R12 ;  /* 0x0000000c00057306 */ /* 0x000ea20000201400 */
[----:B------:R-:W-:Y:S02]  /*2dc0*/  FSEL R16, R16, -INF , !P0 ;  /* 0xff80000010107808 */ /* 0x000fe40004000000 */
[C---:B------:R-:W-:Y:S02]  /*2dd0*/  ISETP.GE.AND P3, PT, R12.reuse, R141, PT ;  /* 0x0000008d0c00720c */ /* 0x040fe40003f66270 */
[----:B------:R-:W-:-:S02]  /*2de0*/  ISETP.GE.AND P0, PT, R12, R140, PT ;  /* 0x0000008c0c00720c */ /* 0x000fc40003f06270 */
[----:B------:R-:W-:Y:S01]  /*2df0*/  FSEL R128, R20, -INF , !P6 ;  /* 0xff80000014807808 */ /* 0x000fe20007000000 */
[CC--:B-1----:R-:W-:Y:S01]  /*2e00*/  FFMA.FTZ R72, R25.reuse, R164.reuse, R72 ;  /* 0x000000a419487223 */ /* 0x0c2fe20000010048 */
[----:B------:R-:W-:Y:S01]  /*2e10*/  FSEL R130, R130, -INF , !P2 ;  /* 0xff80000082827808 */ /* 0x000fe20005000000 */
[----:B------:R-:W-:-:S03]  /*2e20*/  FFMA.FTZ R74, R25, R164, R74 ;  /* 0x000000a4194a7223 */ /* 0x000fc6000001004a */
[----:B------:R-:W-:Y:S02]  /*2e30*/  FSEL R22, R72, -INF , !P4 ;  /* 0xff80000048167808 */ /* 0x000fe40006000000 */
[----:B------:R-:W-:Y:S01]  /*2e40*/  FSEL R143, R74, -INF , !P1 ;  /* 0xff8000004a8f7808 */ /* 0x000fe20004800000 */
[CC--:B--2---:R-:W-:Y:S02]  /*2e50*/  FFMA.FTZ R73, R5.reuse, R164.reuse, R73 ;  /* 0x000000a405497223 */ /* 0x0c4fe40000010049 */
[----:B------:R-:W-:-:S03]  /*2e60*/  FFMA.FTZ R23, R5, R164, R75 ;  /* 0x000000a405177223 */ /* 0x000fc6000001004b */
[----:B------:R-:W-:Y:S02]  /*2e70*/  FSEL R20, R73, -INF , !P3 ;  /* 0xff80000049147808 */ /* 0x000fe40005800000 */
[----:B------:R-:W-:Y:S01]  /*2e80*/  FSEL R23, R23, -INF , !P0 ;  /* 0xff80000017177808 */ /* 0x000fe20004000000 */
[----:B------:R-:W-:Y:S05]  /*2e90*/  @!P5 BRA `(.L_x_917) ;  /* 0x000003b00000d947 */ /* 0x000fea0003800000 */
[----:B------:R-:W-:Y:S01]  /*2ea0*/  IADD3 R13, R85, -0x2, RZ ;  /* 0xfffffffe550d7810 */ /* 0x000fe20007ffe0ff */
[----:B------:R-:W-:Y:S01]  /*2eb0*/  BSSY B0, `(.L_x_918) ;  /* 0x0000038000007945 */ /* 0x000fe20003800000 */
[----:B------:R-:W-:Y:S02]  /*2ec0*/  ISETP.GE.AND P4, PT, R174, c[0x0][0x220], PT ;  /* 0x00008800ae007a0c */ /* 0x000fe40003f86270 */
        /* <DEDUP_REMOVED lines=54> */
.L_x_919:
[----:B------:R-:W-:Y:S05]  /*3230*/  BSYNC B0 ;  /* 0x0000000000007941 */ /* 0x000fea0003800000 */
.L_x_918:
[----:B------:R-:W0:Y:S02]  /*3240*/  LDGDEPBAR ;  /* 0x00000000000079af */ /* 0x000e240000000000 */
.L_x_917:
[----:B------:R-:W-:Y:S01]  /*3250*/  FMNMX.FTZ R2, R130, R7, !PT ;  /* 0x0000000782027209 */ /* 0x000fe20007810000 */
[----:B------:R-:W-:Y:S01]  /*3260*/  IMAD.WIDE.U32 R80, R126, -0x326172a9, RZ ;  /* 0xcd9e8d577e507825 */ /* 0x000fe200078e00ff */
[----:B------:R-:W-:Y:S01]  /*3270*/  FMNMX.FTZ R5, R128, R28, !PT ;  /* 0x0000001c80057209 */ /* 0x000fe20007810000 */
[----:B------:R-:W-:Y:S01]  /*3280*/  UIADD3 UR15, UR29, -0x4498517b, URZ ;  /* 0xbb67ae851d0f7890 */ /* 0x000fe2000fffe03f */
        /* <DEDUP_REMOVED lines=17> */
[----:B------:R-:W-:Y:S01]  /*33a0*/  UIADD3 UR17, UR28, -0x4ab325aa, URZ ;  /* 0xb54cda561c117890 */ /* 0x000fe2000fffe03f */
[----:B------:R-:W-:Y:S01]  /*33b0*/  FMNMX.FTZ R5, R10, R5, !PT ;  /* 0x000000050a057209 */ /* 0x000fe20007810000 */
[----:B------:R-:W-:Y:S01]  /*33c0*/  IMAD.SHL.U32 R120, R4, 0x2, RZ ;  /* 0x0000000204787824 */ /* 0x000fe200078e00ff */
[----:B------:R-:W-:Y:S01]  /*33d0*/  FMNMX.FTZ R2, R37, R2, !PT ;  /* 0x0000000225027209 */ /* 0x000fe20007810000 */
[----:B------:R-:W-:Y:S01]  /*33e0*/  UIADD3 UR8, UR28, 0x1715609d, URZ ;  /* 0x1715609d1c087890 */ /* 0x000fe2000fffe03f */
[----:B------:R-:W-:Y:S01]  /*33f0*/  FMNMX.FTZ R5, R8, R5, !PT ;  /* 0x0000000508057209 */ /* 0x000fe20007810000 */
[----:B------:R-:W-:Y:S01]  /*3400*/  IMAD R136, R161, 0x10000, R161 ;  /* 0x00010000a1887824 */ /* 0x000fe200078e02a1 */
[----:B------:R-:W-:Y:S01]  /*3410*/  FMNMX.FTZ R2, R47, R2, !PT ;  /* 0x000000022f027209 */ /* 0x000fe20007810000 */
[----:B------:R-:W-:Y:S01]  /*3420*/  LDSM.16.MT88.4 R76, [R120+0x6000] ;  /* 0x00600000784c783b */ /* 0x000fe20000004200 */
[----:B------:R-:W-:Y:S01]  /*3430*/  FMNMX.FTZ R5, R44, R5, !PT ;  /* 0x000000052c057209 */ /* 0x000fe20007810000 */
[----:B------:R-:W-:Y:S01]  /*3440*/  IMAD R86, R3, 0x2, R120 ;  /* 0x0000000203567824 */ /* 0x000fe200078e0278 */
        /* <DEDUP_REMOVED lines=10> */
[----:B------:R-:W-:Y:S01]  /*34f0*/  IMAD.SHL.U32 R5, R92, 0x2, RZ ;  /* 0x000000025c057824 */ /* 0x000fe200078e00ff */
[----:B------:R-:W-:Y:S02]  /*3500*/  FMNMX.FTZ R2, R143, R2, !PT ;  /* 0x000000028f027209 */ /* 0x000fe40007810000 */
[----:B------:R-:W-:Y:S02]  /*3510*/  FMNMX.FTZ R13, R22, R13, !PT ;  /* 0x0000000d160d7209 */ /* 0x000fe40007810000 */
[----:B------:R-:W-:-:S02]  /*3520*/  FMNMX.FTZ R15, R23, R2, !PT ;  /* 0x00000002170f7209 */ /* 0x000fc40007810000 */
[----:B------:R-:W-:Y:S01]  /*3530*/  FMNMX.FTZ R2, R20, R13, !PT ;  /* 0x0000000d14027209 */ /* 0x000fe20007810000 */
[----:B------:R-:W-:Y:S01]  /*3540*/  IMAD.WIDE.U32 R12, R84, -0x2daee0ad, RZ ;  /* 0xd2511f53540c7825 */ /* 0x000fe200078e00ff */
[----:B------:R-:W-:Y:S01]  /*3550*/  LOP3.LUT R127, R0, UR28, RZ, 0x3c, !PT ;  /* 0x0000001c007f7c12 */ /* 0x000fe2000f8e3cff */
[----:B------:R-:W1:Y:S01]  /*3560*/  SHFL.BFLY PT, R26, R15, 0x2, 0x1f ;  /* 0x0c401f000f1a7f89 */ /* 0x000e6200000e0000 */
[----:B------:R-:W-:Y:S02]  /*3570*/  LOP3.LUT R27, R5, UR29, RZ, 0x3c, !PT ;  /* 0x0000001d051b7c12 */ /* 0x000fe4000f8e3cff */
[----:B------:R-:W-:Y:S02]  /*3580*/  LOP3.LUT R106, R81, R127, RZ, 0x3c, !PT ;  /* 0x0000007f516a7212 */ /* 0x000fe400078e3cff */
[----:B------:R-:W-:-:S03]  /*3590*/  LOP3.LUT R14, R13, R27, RZ, 0x3c, !PT ;  /* 0x0000001b0d0e7212 */ /* 0x000fc600078e3cff */
        /* <DEDUP_REMOVED lines=14> */
[----:B------:R-:W-:-:S05]  /*3680*/  IMAD.WIDE.U32 R156, R156, -0x326172a9, RZ ;  /* 0xcd9e8d579c9c7825 */ /* 0x000fca00078e00ff */
[----:B------:R-:W-:Y:S02]  /*3690*/  LOP3.LUT R62, R157, UR10, R62, 0x96, !PT ;  /* 0x0000000a9d3e7c12 */ /* 0x000fe4000f8e963e */
[----:B-1----:R-:W-:Y:S02]  /*36a0*/  FMNMX.FTZ R15, R2, R15, !PT ;  /* 0x0000000f020f7209 */ /* 0x002fe40007810000 */
[----:B--2---:R-:W-:-:S03]  /*36b0*/  FMNMX.FTZ R0, R26, R25, !PT ;  /* 0x000000191a007209 */ /* 0x004fc60007810000 */
[----:B------:R-:W1:Y:S01]  /*36c0*/  SHFL.BFLY PT, R2, R15, 0x1, 0x1f ;  /* 0x0c201f000f027f89 */ /* 0x000e6200000e0000 */
[C---:B------:R-:W-:Y:S01]  /*36d0*/  FSETP.NEU.FTZ.AND P0, PT, R0.reuse, -INF , PT ;  /* 0xff8000000000780b */ /* 0x040fe20003f1d000 */
[----:B------:R-:W-:-:S05]  /*36e0*/  FMUL.FTZ R142, R0, c[0x0][0x23c] ;  /* 0x00008f00008e7a20 */ /* 0x000fca0000410000 */
[----:B------:R-:W-:-:S05]  /*36f0*/  FSEL R142, R142, RZ, P0 ;  /* 0x000000ff8e8e7208 */ /* 0x000fca0000000000 */
[----:B------:R-:W-:Y:S01]  /*3700*/  FFMA.FTZ R129, R7, c[0x0][0x23c], -R142 ;  /* 0x00008f0007817a23 */ /* 0x000fe2000001088e */
[----:B------:R-:W-:Y:S01]  /*3710*/  LOP3.LUT R7, R63, UR12, R138, 0x96, !PT ;  /* 0x0000000c3f077c12 */ /* 0x000fe2000f8e968a */
[----:B------:R-:W-:-:S04]  /*3720*/  IMAD.WIDE.U32 R62, R62, -0x2daee0ad, RZ ;  /* 0xd2511f533e3e7825 */ /* 0x000fc800078e00ff */
[----:B------:R-:W-:Y:S01]  /*3730*/  IMAD.WIDE.U32 R26, R7, -0x2daee0ad, RZ ;  /* 0xd2511f53071a7825 */ /* 0x000fe200078e00ff */
[----:B------:R-:W-:Y:S01]  /*3740*/  MUFU.EX2 R129, R129 ;  /* 0x0000008100817308 */ /* 0x000fe20000000800 */
[----:B-1----:R-:W-:Y:S02]  /*3750*/  FMNMX.FTZ R2, R15, R2, !PT ;  /* 0x000000020f027209 */ /* 0x002fe40007810000 */
[----:B------:R-:W-:Y:S01]  /*3760*/  FFMA.FTZ R130, R130, c[0x0][0x23c], -R142 ;  /* 0x00008f0082827a23 */ /* 0x000fe2000001088e */
[----:B------:R-:W-:Y:S01]  /*3770*/  LOP3.LUT R104, R63, UR7, R26, 0x96, !PT ;  /* 0x000000073f687c12 */ /* 0x000fe2000f8e961a */
[----:B------:R-:W-:Y:S01]  /*3780*/  FFMA.FTZ R64, R29, c[0x0][0x23c], -R142 ;  /* 0x00008f001d407a23 */ /* 0x000fe2000001088e */
[C---:B------:R-:W-:Y:S01]  /*3790*/  FSETP.NEU.FTZ.AND P0, PT, R2.reuse, -INF , PT ;  /* 0xff8000000200780b */ /* 0x040fe20003f1d000 */
[----:B------:R-:W-:Y:S01]  /*37a0*/  FMUL.FTZ R67, R2, c[0x0][0x23c] ;  /* 0x00008f0002437a20 */ /* 0x000fe20000410000 */
[----:B------:R-:W-:Y:S01]  /*37b0*/  LOP3.LUT R118, R27, UR9, R118, 0x96, !PT ;  /* 0x000000091b767c12 */ /* 0x000fe2000f8e9676 */
[----:B------:R-:W-:Y:S01]  /*37c0*/  IMAD.WIDE.U32 R104, R104, -0x326172a9, RZ ;  /* 0xcd9e8d5768687825 */ /* 0x000fe200078e00ff */
[----:B------:R-:W1:Y:S01]  /*37d0*/  MUFU.EX2 R130, R130 ;  /* 0x0000008200827308 */ /* 0x000e620000000800 */
[----:B------:R-:W-:-:S02]  /*37e0*/  IADD3 R15, R5, 0x1, RZ ;  /* 0x00000001050f7810 */ /* 0x000fc40007ffe0ff */
[----:B------:R-:W-:Y:S01]  /*37f0*/  FSEL R67, R67, RZ, P0 ;  /* 0x000000ff43437208 */ /* 0x000fe20000000000 */
[----:B------:R-:W-:Y:S01]  /*3800*/  IMAD.WIDE.U32 R118, R118, -0x326172a9, RZ ;  /* 0xcd9e8d5776767825 */ /* 0x000fe200078e00ff */
[----:B------:R-:W-:Y:S02]  /*3810*/  LOP3.LUT R12, R104, 0xffff, RZ, 0xc0, !PT ;  /* 0x0000ffff680c7812 */ /* 0x000fe400078ec0ff */
[--C-:B------:R-:W-:Y:S01]  /*3820*/  SHF.R.U32.HI R29, RZ, 0x18, R104.reuse ;  /* 0x00000018ff1d7819 */ /* 0x100fe20000011668 */
[--C-:B------:R-:W-:Y:S01]  /*3830*/  FFMA.FTZ R128, R128, c[0x0][0x23c], -R67.reuse ;  /* 0x00008f0080807a23 */ /* 0x100fe20000010843 */
[----:B------:R-:W-:Y:S01]  /*3840*/  MUFU.EX2 R64, R64 ;  /* 0x0000004000407308 */ /* 0x000fe20000000800 */
[--C-:B------:R-:W-:Y:S01]  /*3850*/  FFMA.FTZ R65, R28, c[0x0][0x23c], -R67.reuse ;  /* 0x00008f001c417a23 */ /* 0x100fe20000010843 */
[----:B------:R-:W-:Y:S01]  /*3860*/  SHF.R.U32.HI R28, RZ, 0x10, R104 ;  /* 0x00000010ff1c7819 */ /* 0x000fe20000011668 */
[--C-:B------:R-:W-:Y:S01]  /*3870*/  FFMA.FTZ R131, R31, c[0x0][0x23c], -R142.reuse ;  /* 0x00008f001f837a23 */ /* 0x100fe2000001088e */
[----:B------:R-:W-:Y:S01]  /*3880*/  LOP3.LUT R33, R104, 0xff, RZ, 0xc0, !PT ;  /* 0x000000ff68217812 */ /* 0x000fe200078ec0ff */
[--C-:B------:R-:W-:Y:S01]  /*3890*/  FFMA.FTZ R66, R6, c[0x0][0x23c], -R67.reuse ;  /* 0x00008f0006427a23 */ /* 0x100fe20000010843 */
[----:B------:R-:W-:Y:S01]  /*38a0*/  LOP3.LUT R28, R28, 0xff, RZ, 0xc0, !PT ;  /* 0x000000ff1c1c7812 */ /* 0x000fe200078ec0ff */
[--C-:B------:R-:W-:Y:S01]  /*38b0*/  FFMA.FTZ R137, R30, c[0x0][0x23c], -R67.reuse ;  /* 0x00008f001e897a23 */ /* 0x100fe20000010843 */
[----:B------:R-:W-:Y:S01]  /*38c0*/  MUFU.EX2 R128, R128 ;  /* 0x0000008000807308 */ /* 0x000fe20000000800 */
[----:B------:R-:W-:Y:S01]  /*38d0*/  FFMA.FTZ R150, R9, c[0x0][0x23c], -R142 ;  /* 0x00008f0009967a23 */ /* 0x000fe2000001088e */
[----:B------:R-:W-:Y:S01]  /*38e0*/  LOP3.LUT R9, R105, UR17, R118, 0x96, !PT ;  /* 0x0000001169097c12 */ /* 0x000fe2000f8e9676 */
[--C-:B------:R-:W-:Y:S01]  /*38f0*/  FFMA.FTZ R97, R11, c[0x0][0x23c], -R142.reuse ;  /* 0x00008f000b617a23 */ /* 0x100fe2000001088e */
[----:B-1----:R-:W-:Y:S01]  /*3900*/  F2FP.PACK_AB R90, R129, R130 ;  /* 0x00000082815a723e */ /* 0x002fe200000000ff */
[--C-:B------:R-:W-:Y:S01]  /*3910*/  FFMA.FTZ R151, R32, c[0x0][0x23c], -R67.reuse ;  /* 0x00008f0020977a23 */ /* 0x100fe20000010843 */
[C---:B------:R-:W-:Y:S01]  /*3920*/  LOP3.LUT R26, R9.reuse, 0xffff, RZ, 0xc0, !PT ;  /* 0x0000ffff091a7812 */ /* 0x040fe200078ec0ff */
[----:B------:R-:W-:Y:S01]  /*3930*/  FFMA.FTZ R98, R34, c[0x0][0x23c], -R67 ;  /* 0x00008f0022627a23 */ /* 0x000fe20000010843 */
[----:B------:R-:W1:Y:S01]  /*3940*/  MUFU.EX2 R65, R65 ;  /* 0x0000004100417308 */ /* 0x000e620000000800 */
[----:B------:R-:W-:Y:S01]  /*3950*/  LOP3.LUT R11, R9, 0xff, RZ, 0xc0, !PT ;  /* 0x000000ff090b7812 */ /* 0x000fe200078ec0ff */
[----:B------:R-:W-:Y:S01]  /*3960*/  FFMA.FTZ R102, R35, c[0x0][0x23c], -R142 ;  /* 0x00008f0023667a23 */ /* 0x000fe2000001088e */
[----:B------:R-:W-:Y:S01]  /*3970*/  SHF.R.U32.HI R14, RZ, 0x10, R9 ;  /* 0x00000010ff0e7819 */ /* 0x000fe20000011609 */
[--C-:B------:R-:W-:Y:S01]  /*3980*/  FFMA.FTZ R96, R10, c[0x0][0x23c], -R67.reuse ;  /* 0x00008f000a607a23 */ /* 0x100fe20000010843 */
[----:B------:R-:W-:Y:S01]  /*3990*/  SHF.R.U32.HI R26, RZ, 0x8, R26 ;  /* 0x00000008ff1a7819 */ /* 0x000fe2000001161a */
[----:B------:R-:W-:Y:S01]  /*39a0*/  FFMA.FTZ R95, R8, c[0x0][0x23c], -R67 ;  /* 0x00008f00085f7a23 */ /* 0x000fe20000010843 */
[----:B------:R-:W-:Y:S01]  /*39b0*/  SHF.R.U32.HI R9, RZ, 0x18, R9 ;  /* 0x00000018ff097819 */ /* 0x000fe20000011609 */
[----:B------:R-:W2:Y:S01]  /*39c0*/  MUFU.EX2 R131, R131 ;  /* 0x0000008300837308 */ /* 0x000ea20000000800 */
[----:B------:R-:W-:Y:S01]  /*39d0*/  LOP3.LUT R14, R14, 0xff, RZ, 0xc0, !PT ;  /* 0x000000ff0e0e7812 */ /* 0x000fe200078ec0ff */
[----:B------:R-:W-:Y:S01]  /*39e0*/  FFMA.FTZ R91, R37, c[0x0][0x23c], -R142 ;  /* 0x00008f00255b7a23 */ /* 0x000fe2000001088e */
[----:B------:R-:W-:Y:S01]  /*39f0*/  PRMT R11, R11, 0x5410, R26 ;  /* 0x000054100b0b7816 */ /* 0x000fe2000000001a */
[----:B------:R-:W-:Y:S01]  /*3a00*/  LDSM.16.MT88.4 R36, [R86+0x6000] ;  /* 0x006000005624783b */ /* 0x000fe20000004200 */
[----:B------:R-:W-:Y:S01]  /*3a10*/  PRMT R9, R14, 0x5410, R9 ;  /* 0x000054100e097816 */ /* 0x000fe20000000009 */
[----:B------:R-:W-:Y:S01]  /*3a20*/  FFMA.FTZ R117, R44, c[0x0][0x23c], -R67 ;  /* 0x00008f002c757a23 */ /* 0x000fe20000010843 */
[----:B------:R-:W-:Y:S01]  /*3a30*/  SHF.R.U32.HI R12, RZ, 0x8, R12 ;  /* 0x00000008ff0c7819 */ /* 0x000fe2000001160c */
[----:B------:R-:W-:Y:S01]  /*3a40*/  MUFU.EX2 R66, R66 ;  /* 0x0000004200427308 */ /* 0x000fe20000000800 */
[----:B-1----:R-:W-:Y:S01]  /*3a50*/  F2FP.PACK_AB R100, R65, R128 ;  /* 0x000000804164723e */ /* 0x002fe200000000ff */
[--C-:B------:R-:W-:Y:S01]  /*3a60*/  HSET2.LE.AND R11, R11, R136.reuse, PT ;  /* 0x000000880b0b7233 */ /* 0x100fe20003803000 */
[----:B------:R-:W-:Y:S01]  /*3a70*/  LOP3.LUT R156, R119, UR8, R156, 0x96, !PT ;  /* 0x00000008779c7c12 */ /* 0x000fe2000f8e969c */
[----:B------:R-:W-:Y:S01]  /*3a80*/  HSET2.LE.AND R69, R9, R136, PT ;  /* 0x0000008809457233 */ /* 0x000fe20003803000 */
[----:B------:R-:W-:Y:S01]  /*3a90*/  PRMT R99, R100, 0x7632, R99 ;  /* 0x0000763264637816 */ /* 0x000fe20000000063 */
[----:B------:R-:W-:Y:S01]  /*3aa0*/  FFMA.FTZ R116, R42, c[0x0][0x23c], -R67 ;  /* 0x00008f002a747a23 */ /* 0x000fe20000010843 */
[----:B------:R-:W-:Y:S01]  /*3ab0*/  PRMT R89, R90, 0x7632, R89 ;  /* 0x000076325a597816 */ /* 0x000fe20000000059 */
[----:B------:R-:W1:Y:S01]  /*3ac0*/  MUFU.EX2 R137, R137 ;  /* 0x0000008900897308 */ /* 0x000e620000000800 */
[----:B------:R-:W-:Y:S01]  /*3ad0*/  PRMT R68, R100, 0x5410, R99 ;  /* 0x0000541064447816 */ /* 0x000fe20000000063 */
[----:B------:R-:W-:Y:S01]  /*3ae0*/  IMAD.WIDE.U32 R156, R156, -0x2daee0ad, RZ ;  /* 0xd2511f539c9c7825 */ /* 0x000fe200078e00ff */
[----:B------:R-:W-:-:S02]  /*3af0*/  PRMT R29, R28, 0x5410, R29 ;  /* 0x000054101c1d7816 */ /* 0x000fc4000000001d */
[----:B--2---:R-:W-:Y:S01]  /*3b00*/  F2FP.PACK_AB R28, R131, R64 ;  /* 0x00000040831c723e */ /* 0x004fe200000000ff */
[----:B------:R-:W-:Y:S01]  /*3b10*/  FFMA.FTZ R113, R47, c[0x0][0x23c], -R142 ;  /* 0x00008f002f717a23 */ /* 0x000fe2000001088e */
[----:B------:R-:W-:Y:S01]  /*3b20*/  PRMT R33, R33, 0x5410, R12 ;  /* 0x0000541021217816 */ /* 0x000fe2000000000c */
[----:B------:R-:W-:Y:S01]  /*3b30*/  MUFU.EX2 R151, R151 ;  /* 0x0000009700977308 */ /* 0x000fe20000000800 */
[----:B------:R-:W-:Y:S01]  /*3b40*/  LOP3.LUT R68, R11, R68, RZ, 0xc0, !PT ;  /* 0x000000440b447212 */ /* 0x000fe200078ec0ff */
[----:B------:R-:W-:Y:S01]  /*3b50*/  FFMA.FTZ R112, R45, c[0x0][0x23c], -R142 ;  /* 0x00008f002d707a23 */ /* 0x000fe2000001088e */
[----:B------:R-:W-:Y:S01]  /*3b60*/  PRMT R4, R90, 0x5410, R89 ;  /* 0x000054105a047816 */ /* 0x000fe20000000059 */
[----:B------:R-:W2:Y:S01]  /*3b70*/  LDSM.16.MT88.4 R8, [R120+0x6400] ;  /* 0x006400007808783b */ /* 0x000ea20000004200 */
[----:B------:R-:W-:Y:S01]  /*3b80*/  PRMT R27, R28, 0x7632, R27 ;  /* 0x000076321c1b7816 */ /* 0x000fe2000000001b */
[--C-:B------:R-:W-:Y:S01]  /*3b90*/  HSET2.LE.AND R33, R33, R136.reuse, PT ;  /* 0x0000008821217233 */ /* 0x100fe20003803000 */
[----:B------:R-:W-:Y:S01]  /*3ba0*/  LOP3.LUT R69, R69, R4, RZ, 0xc0, !PT ;  /* 0x0000000445457212 */ /* 0x000fe200078ec0ff */
[----:B------:R-:W3:Y:S01]  /*3bb0*/  MUFU.EX2 R98, R98 ;  /* 0x0000006200627308 */ /* 0x000ee20000000800 */
[----:B-1----:R-:W-:Y:S01]  /*3bc0*/  F2FP.PACK_AB R88, R137, R66 ;  /* 0x000000428958723e */ /* 0x002fe200000000ff */
[----:B------:R-:W-:Y:S01]  /*3bd0*/  HSET2.LE.AND R4, R29, R136, PT ;  /* 0x000000881d047233 */ /* 0x000fe20003803000 */
[----:B------:R-:W-:Y:S01]  /*3be0*/  LOP3.LUT R6, R157, UR18, R62, 0x96, !PT ;  /* 0x000000129d067c12 */ /* 0x000fe2000f8e963e */
[----:B------:R-:W-:Y:S01]  /*3bf0*/  FFMA.FTZ R115, R24, c[0x0][0x23c], -R67 ;  /* 0x00008f0018737a23 */ /* 0x000fe20000010843 */
[----:B------:R-:W-:Y:S01]  /*3c00*/  PRMT R35, R88, 0x7632, R35 ;  /* 0x0000763258237816 */ /* 0x000fe20000000023 */
[----:B------:R-:W-:Y:S01]  /*3c10*/  FFMA.FTZ R114, R40, c[0x0][0x23c], -R67 ;  /* 0x00008f0028727a23 */ /* 0x000fe20000010843 */
[----:B------:R-:W-:Y:S01]  /*3c20*/  PRMT R71, R28, 0x5410, R27 ;  /* 0x000054101c477816 */ /* 0x000fe2000000001b */
[----:B------:R-:W-:Y:S01]  /*3c30*/  MUFU.EX2 R150, R150 ;  /* 0x0000009600967308 */ /* 0x000fe20000000800 */
[----:B------:R-:W-:Y:S01]  /*3c40*/  PRMT R70, R88, 0x5410, R35 ;  /* 0x0000541058467816 */ /* 0x000fe20000000023 */
[----:B------:R-:W-:Y:S01]  /*3c50*/  FADD.FTZ R129, R130, R129 ;  /* 0x0000008182817221 */ /* 0x000fe20000010000 */
[----:B------:R-:W-:Y:S01]  /*3c60*/  LOP3.LUT R12, R156, 0xffff, RZ, 0xc0, !PT ;  /* 0x0000ffff9c0c7812 */ /* 0x000fe200078ec0ff */
[----:B------:R-:W-:Y:S01]  /*3c70*/  FFMA.FTZ R145, R145, c[0x0][0x23c], -R142 ;  /* 0x00008f0091917a23 */ /* 0x000fe2000001088e */
[----:B------:R-:W-:Y:S01]  /*3c80*/  LOP3.LUT R14, R6, 0xffff, RZ, 0xc0, !PT ;  /* 0x0000ffff060e7812 */ /* 0x000fe200078ec0ff */
[----:B------:R-:W-:Y:S01]  /*3c90*/  FADD.FTZ R65, R128, R65 ;  /* 0x0000004180417221 */ /* 0x000fe20000010000 */
[----:B------:R-:W-:Y:S01]  /*3ca0*/  LOP3.LUT R70, R33, R70, RZ, 0xc0, !PT ;  /* 0x0000004621467212 */ /* 0x000fe200078ec0ff */
[----:B------:R-:W1:Y:S01]  /*3cb0*/  MUFU.EX2 R97, R97 ;  /* 0x0000006100617308 */ /* 0x000e620000000800 */
[----:B------:R-:W-:-:S02]  /*3cc0*/  LOP3.LUT R71, R4, R71, RZ, 0xc0, !PT ;  /* 0x0000004704477212 */ /* 0x000fc400078ec0ff */
[----:B------:R-:W-:Y:S02]  /*3cd0*/  LOP3.LUT R15, R15, UR29, RZ, 0x3c, !PT ;  /* 0x0000001d0f0f7c12 */ /* 0x000fe4000f8e3cff */
[----:B------:R-:W-:Y:S02]  /*3ce0*/  LOP3.LUT R7, R156, 0xff, RZ, 0xc0, !PT ;  /* 0x000000ff9c077812 */ /* 0x000fe400078ec0ff */
[----:B------:R-:W-:Y:S01]  /*3cf0*/  SHF.R.U32.HI R12, RZ, 0x8, R12 ;  /* 0x00000008ff0c7819 */ /* 0x000fe2000001160c */
[----:B------:R-:W-:Y:S01]  /*3d00*/  MUFU.EX2 R102, R102 ;  /* 0x0000006600667308 */ /* 0x000fe20000000800 */
[----:B------:R-:W-:Y:S01]  /*3d10*/  SHF.R.U32.HI R5, RZ, 0x10, R156 ;  /* 0x00000010ff057819 */ /* 0x000fe2000001169c */
[----:B------:R-:W-:Y:S01]  /*3d20*/  HMMA.16816.F32 R72, R68, R76, RZ ;  /* 0x0000004c4448723c */ /* 0x000fe200000018ff */
[----:B------:R-:W-:Y:S02]  /*3d30*/  LOP3.LUT R31, R6, 0xff, RZ, 0xc0, !PT ;  /* 0x000000ff061f7812 */ /* 0x000fe400078ec0ff */
[----:B------:R-:W-:-:S02]  /*3d40*/  SHF.R.U32.HI R14, RZ, 0x8, R14 ;  /* 0x00000008ff0e7819 */ /* 0x000fc4000001160e */
[----:B------:R-:W-:Y:S01]  /*3d50*/  LOP3.LUT R15, R13, R15, RZ, 0x3c, !PT ;  /* 0x0000000f0d0f7212 */ /* 0x000fe200078e3cff */
[----:B------:R-:W-:Y:S01]  /*3d60*/  MUFU.EX2 R96, R96 ;  /* 0x0000006000607308 */ /* 0x000fe20000000800 */
[----:B------:R-:W-:Y:S01]  /*3d70*/  SHF.R.U32.HI R13, RZ, 0x10, R6 ;  /* 0x00000010ff0d7819 */ /* 0x000fe20000011606 */
[----:B------:R-:W-:Y:S01]  /*3d80*/  HMMA.16816.F32 R76, R68, R78, RZ ;  /* 0x0000004e444c723c */ /* 0x000fe200000018ff */
[----:B---3--:R-:W-:Y:S01]  /*3d90*/  F2FP.PACK_AB R26, R98, R151 ;  /* 0x00000097621a723e */ /* 0x008fe200000000ff */
[----:B------:R-:W-:Y:S01]  /*3da0*/  IMAD.WIDE.U32 R108, R15, -0x326172a9, RZ ;  /* 0xcd9e8d570f6c7825 */ /* 0x000fe200078e00ff */
[----:B------:R-:W-:Y:S02]  /*3db0*/  PRMT R7, R7, 0x5410, R12 ;  /* 0x0000541007077816 */ /* 0x000fe4000000000c */
[----:B------:R-:W-:Y:S01]  /*3dc0*/  SHF.R.U32.HI R12, RZ, 0x18, R156 ;  /* 0x00000018ff0c7819 */ /* 0x000fe2000001169c */
[----:B------:R-:W3:Y:S01]  /*3dd0*/  MUFU.EX2 R95, R95 ;  /* 0x0000005f005f7308 */ /* 0x000ee20000000800 */
[----:B------:R-:W-:Y:S01]  /*3de0*/  LOP3.LUT R5, R5, 0xff, RZ, 0xc0, !PT ;  /* 0x000000ff05057812 */ /* 0x000fe200078ec0ff */
[----:B------:R-:W-:Y:S01]  /*3df0*/  HSET2.LE.AND R7, R7, R136, PT ;  /* 0x0000008807077233 */ /* 0x000fe20003803000 */
[----:B------:R-:W-:-:S02]  /*3e00*/  PRMT R31, R31, 0x5410, R14 ;  /* 0x000054101f1f7816 */ /* 0x000fc4000000000e */
[----:B------:R-:W-:Y:S02]  /*3e10*/  SHF.R.U32.HI R6, RZ, 0x18, R6 ;  /* 0x00000018ff067819 */ /* 0x000fe40000011606 */
[----:B------:R-:W-:Y:S01]  /*3e20*/  LOP3.LUT R13, R13, 0xff, RZ, 0xc0, !PT ;  /* 0x000000ff0d0d7812 */ /* 0x000fe200078ec0ff */
[----:B------:R-:W4:Y:S01]  /*3e30*/  MUFU.EX2 R91, R91 ;  /* 0x0000005b005b7308 */ /* 0x000f220000000800 */
[----:B------:R-:W-:Y:S02]  /*3e40*/  PRMT R25, R26, 0x7632, R25 ;  /* 0x000076321a197816 */ /* 0x000fe40000000019 */
[----:B-1----:R-:W-:Y:S02]  /*3e50*/  F2FP.PACK_AB R34, R97, R150 ;  /* 0x000000966122723e */ /* 0x002fe400000000ff */
[----:B------:R-:W-:Y:S01]  /*3e60*/  PRMT R5, R5, 0x5410, R12 ;  /* 0x0000541005057816 */ /* 0x000fe2000000000c */
[----:B------:R-:W-:Y:S01]  /*3e70*/  HSET2.LE.AND R12, R31, R136, PT ;  /* 0x000000881f0c7233 */ /* 0x000fe20003803000 */
[----:B------:R-:W-:Y:S01]  /*3e80*/  PRMT R13, R13, 0x5410, R6 ;  /* 0x000054100d0d7816 */ /* 0x000fe20000000006 */
[----:B------:R-:W-:Y:S01]  /*3e90*/  MUFU.EX2 R117, R117 ;  /* 0x0000007500757308 */ /* 0x000fe20000000800 */
[----:B---3--:R-:W-:-:S02]  /*3ea0*/  F2FP.PACK_AB R30, R95, R96 ;  /* 0x000000605f1e723e */ /* 0x008fc400000000ff */
[----:B------:R-:W-:Y:S01]  /*3eb0*/  PRMT R63, R26, 0x5410, R25 ;  /* 0x000054101a3f7816 */ /* 0x000fe20000000019 */
[--C-:B------:R-:W-:Y:S01]  /*3ec0*/  HSET2.LE.AND R13, R13, R136.reuse, PT ;  /* 0x000000880d0d7233 */ /* 0x100fe20003803000 */
[----:B------:R-:W-:Y:S02]  /*3ed0*/  PRMT R33, R34, 0x7632, R33 ;  /* 0x0000763222217816 */ /* 0x000fe40000000021 */
[----:B------:R-:W-:Y:S01]  /*3ee0*/  PRMT R29, R30, 0x7632, R29 ;  /* 0x000076321e1d7816 */ /* 0x000fe2000000001d */
[----:B------:R-:W-:Y:S01]  /*3ef0*/  MUFU.EX2 R116, R116 ;  /* 0x0000007400747308 */ /* 0x000fe20000000800 */
[----:B----4-:R-:W-:Y:S02]  /*3f00*/  F2FP.PACK_AB R32, R91, R102 ;  /* 0x000000665b20723e */ /* 0x010fe400000000ff */
[----:B------:R-:W-:Y:S01]  /*3f10*/  LOP3.LUT R12, R12, R63, RZ, 0xc0, !PT ;  /* 0x0000003f0c0c7212 */ /* 0x000fe200078ec0ff */
[----:B------:R-:W-:Y:S01]  /*3f20*/  HSET2.LE.AND R63, R5, R136, PT ;  /* 0x00000088053f7233 */ /* 0x000fe20003803000 */
[----:B------:R-:W-:-:S02]  /*3f30*/  PRMT R31, R32, 0x7632, R31 ;  /* 0x00007632201f7816 */ /* 0x000fc4000000001f */
[----:B------:R-:W-:Y:S01]  /*3f40*/  PRMT R4, R34, 0x5410, R33 ;  /* 0x0000541022047816 */ /* 0x000fe20000000021 */
[----:B------:R-:W-:Y:S01]  /*3f50*/  MUFU.EX2 R113, R113 ;  /* 0x0000007100717308 */ /* 0x000fe20000000800 */
[----:B------:R-:W-:Y:S02]  /*3f60*/  PRMT R14, R30, 0x5410, R29 ;  /* 0x000054101e0e7816 */ /* 0x000fe4000000001d */
[----:B------:R-:W-:Y:S02]  /*3f70*/  PRMT R82, R32, 0x5410, R31 ;  /* 0x0000541020527816 */ /* 0x000fe4000000001f */
[----:B------:R-:W-:Y:S02]  /*3f80*/  LOP3.LUT R13, R13, R4, RZ, 0xc0, !PT ;  /* 0x000000040d0d7212 */ /* 0x000fe400078ec0ff */
[----:B------:R-:W-:Y:S01]  /*3f90*/  LOP3.LUT R14, R7, R14, RZ, 0xc0, !PT ;  /* 0x0000000e070e7212 */ /* 0x000fe200078ec0ff */
[----:B------:R-:W-:Y:S01]  /*3fa0*/  MUFU.EX2 R112, R112 ;  /* 0x0000007000707308 */ /* 0x000fe20000000800 */
[----:B------:R-:W-:Y:S01]  /*3fb0*/  LOP3.LUT R15, R63, R82, RZ, 0xc0, !PT ;  /* 0x000000523f0f7212 */ /* 0x000fe200078ec0ff */
[----:B------:R-:W1:Y:S01]  /*3fc0*/  LDSM.16.MT88.4 R4, [R86+0x6400] ;  /* 0x006400005604783b */ /* 0x000e620000004200 */
[----:B------:R-:W-:-:S02]  /*3fd0*/  LOP3.LUT R80, R109, UR16, R80, 0x96, !PT ;  /* 0x000000106d507c12 */ /* 0x000fc4000f8e9650 */
[----:B------:R-:W-:Y:S02]  /*3fe0*/  LOP3.LUT R108, R139, UR14, R108, 0x96, !PT ;  /* 0x0000000e8b6c7c12 */ /* 0x000fe4000f8e966c */
[----:B------:R-:W-:Y:S01]  /*3ff0*/  LOP3.LUT R118, R105, UR17, R118, 0x96, !PT ;  /* 0x0000001169767c12 */ /* 0x000fe2000f8e9676 */
[C---:B--2---:R-:W-:Y:S01]  /*4000*/  HMMA.16816.F32 R72, R12.reuse, R8, R72 ;  /* 0x000000080c48723c */ /* 0x044fe20000001848 */
[----:B------:R-:W-:Y:S01]  /*4010*/  MUFU.EX2 R115, R115 ;  /* 0x0000007300737308 */ /* 0x000fe20000000800 */
[----:B------:R-:W-:Y:S01]  /*4020*/  IMAD.WIDE.U32 R108, R108, -0x2daee0ad, RZ ;  /* 0xd2511f536c6c7825 */ /* 0x000fe200078e00ff */
[----:B------:R-:W-:Y:S02]  /*4030*/  LOP3.LUT R119, R104, 0xffff, RZ, 0xc0, !PT ;  /* 0x0000ffff68777812 */ /* 0x000fe400078ec0ff */
[----:B------:R-:W-:Y:S02]  /*4040*/  SHF.R.U32.HI R124, RZ, 0x10, R104 ;  /* 0x00000010ff7c7819 */ /* 0x000fe40000011668 */
[----:B------:R-:W-:Y:S01]  /*4050*/  IMAD.WIDE.U32 R8, R80, -0x2daee0ad, RZ ;  /* 0xd2511f5350087825 */ /* 0x000fe200078e00ff */
[----:B------:R-:W-:Y:S01]  /*4060*/  HMMA.16816.F32 R76, R12, R10, R76 ;  /* 0x0000000a0c4c723c */ /* 0x000fe2000000184c */
[----:B------:R-:W2:Y:S01]  /*4070*/  MUFU.EX2 R114, R114 ;  /* 0x0000007200727308 */ /* 0x000ea20000000800 */
[----:B------:R-:W-:-:S02]  /*4080*/  SHF.R.U32.HI R119, RZ, 0x8, R119 ;  /* 0x00000008ff777819 */ /* 0x000fc40000011677 */
[----:B------:R-:W-:Y:S02]  /*4090*/  LOP3.LUT R107, R9, UR13, R106, 0x96, !PT ;  /* 0x0000000d096b7c12 */ /* 0x000fe4000f8e966a */
[----:B------:R-:W-:Y:S02]  /*40a0*/  LOP3.LUT R106, R109, UR11, R8, 0x96, !PT ;  /* 0x0000000b6d6a7c12 */ /* 0x000fe4000f8e9608 */
[----:B------:R-:W-:Y:S01]  /*40b0*/  HMMA.16816.F32 R80, R68, R36, RZ ;  /* 0x000000244450723c */ /* 0x000fe200000018ff */
[----:B------:R-:W-:Y:S01]  /*40c0*/  IMAD.WIDE.U32 R152, R107, -0x326172a9, RZ ;  /* 0xcd9e8d576b987825 */ /* 0x000fe200078e00ff */
[----:B------:R-:W-:Y:S02]  /*40d0*/  LOP3.LUT R124, R124, 0xff, RZ, 0xc0, !PT ;  /* 0x000000ff7c7c7812 */ /* 0x000fe400078ec0ff */
[----:B------:R-:W-:Y:S01]  /*40e0*/  SHF.R.U32.HI R125, RZ, 0x10, R156 ;  /* 0x00000010ff7d7819 */ /* 0x000fe2000001169c */
[----:B------:R-:W-:Y:S01]  /*40f0*/  IMAD.WIDE.U32 R106, R106, -0x326172a9, RZ ;  /* 0xcd9e8d576a6a7825 */ /* 0x000fe200078e00ff */
[----:B------:R-:W-:-:S02]  /*4100*/  LOP3.LUT R9, R153, UR12, R138, 0x96, !PT ;  /* 0x0000000c99097c12 */ /* 0x000fc4000f8e968a */
[----:B------:R-:W-:Y:S01]  /*4110*/  HMMA.16816.F32 R36, R68, R38, RZ ;  /* 0x000000264424723c */ /* 0x000fe200000018ff */
[----:B------:R-:W-:Y:S02]  /*4120*/  LOP3.LUT R8, R153, UR12, R138, 0x96, !PT ;  /* 0x0000000c99087c12 */ /* 0x000fe4000f8e968a */
[--C-:B------:R-:W-:Y:S01]  /*4130*/  LOP3.LUT R146, R107, UR10, R152.reuse, 0x96, !PT ;  /* 0x0000000a6b927c12 */ /* 0x100fe2000f8e9698 */
[----:B------:R-:W-:Y:S01]  /*4140*/  IMAD.WIDE.U32 R10, R9, -0x2daee0ad, RZ ;  /* 0xd2511f53090a7825 */ /* 0x000fe200078e00ff */
[----:B------:R-:W-:Y:S02]  /*4150*/  LOP3.LUT R152, R107, UR10, R152, 0x96, !PT ;  /* 0x0000000a6b987c12 */ /* 0x000fe4000f8e9698 */
[----:B--2---:R-:W-:Y:S01]  /*4160*/  F2FP.PACK_AB R103, R114, R115 ;  /* 0x000000737267723e */ /* 0x004fe200000000ff */
[----:B------:R-:W-:Y:S01]  /*4170*/  IMAD.WIDE.U32 R146, R146, -0x2daee0ad, RZ ;  /* 0xd2511f5392927825 */ /* 0x000fe200078e00ff */
[----:B------:R-:W-:Y:S02]  /*4180*/  LOP3.LUT R9, R11, UR9, R108, 0x96, !PT ;  /* 0x000000090b097c12 */ /* 0x000fe4000f8e966c */
[----:B------:R-:W-:Y:S01]  /*4190*/  PRMT R101, R103, 0x7632, R101 ;  /* 0x0000763267657816 */ /* 0x000fe20000000065 */
[----:B------:R-:W-:Y:S01]  /*41a0*/  IMAD.WIDE.U32 R152, R152, -0x2daee0ad, RZ ;  /* 0xd2511f5398987825 */ /* 0x000fe200078e00ff */
[----:B------:R-:W-:-:S02]  /*41b0*/  LOP3.LUT R10, R147, UR7, R10, 0x96, !PT ;  /* 0x00000007930a7c12 */ /* 0x000fc4000f8e960a */
[----:B------:R-:W-:Y:S01]  /*41c0*/  LOP3.LUT R158, R156, 0xff, RZ, 0xc0, !PT ;  /* 0x000000ff9c9e7812 */ /* 0x000fe200078ec0ff */
[----:B------:R-:W-:Y:S01]  /*41d0*/  IMAD.WIDE.U32 R110, R9, -0x326172a9, RZ ;  /* 0xcd9e8d57096e7825 */ /* 0x000fe200078e00ff */
[C---:B-1----:R-:W-:Y:S03]  /*41e0*/  HMMA.16816.F32 R80, R12.reuse, R4, R80 ;  /* 0x000000040c50723c */ /* 0x042fe60000001850 */
[----:B------:R-:W-:Y:S01]  /*41f0*/  IMAD.WIDE.U32 R108, R10, -0x326172a9, RZ ;  /* 0xcd9e8d570a6c7825 */ /* 0x000fe200078e00ff */
[C-C-:B------:R-:W-:Y:S02]  /*4200*/  LOP3.LUT R154, R111.reuse, UR8, R106.reuse, 0x96, !PT ;  /* 0x000000086f9a7c12 */ /* 0x140fe4000f8e966a */
[----:B------:R-:W-:Y:S01]  /*4210*/  LOP3.LUT R144, R111, UR8, R106, 0x96, !PT ;  /* 0x000000086f907c12 */ /* 0x000fe2000f8e966a */
[----:B------:R-:W-:Y:S01]  /*4220*/  IMAD R5, R8, -0x2daee0ad, RZ ;  /* 0xd2511f5308057824 */ /* 0x000fe200078e02ff */
[----:B------:R-:W-:Y:S01]  /*4230*/  LOP3.LUT R8, R104, 0xff, RZ, 0xc0, !PT ;  /* 0x000000ff68087812 */ /* 0x000fe200078ec0ff */
[----:B------:R-:W-:Y:S01]  /*4240*/  HMMA.16816.F32 R36, R12, R6, R36 ;  /* 0x000000060c24723c */ /* 0x000fe20000001824 */
[----:B------:R-:W-:Y:S01]  /*4250*/  LOP3.LUT R10, R108, 0xff, RZ, 0xc0, !PT ;  /* 0x000000ff6c0a7812 */ /* 0x000fe200078ec0ff */
[----:B------:R-:W-:Y:S01]  /*4260*/  FFMA.FTZ R111, R17, c[0x0][0x23c], -R142 ;  /* 0x00008f00116f7a23 */ /* 0x000fe2000001088e */
[C---:B------:R-:W-:Y:S01]  /*4270*/  ISETP.GE.U32.AND P2, PT, R161.reuse, R8, PT ;  /* 0x00000008a100720c */ /* 0x040fe20003f46070 */
[----:B------:R-:W-:Y:S01]  /*4280*/  IMAD.WIDE.U32 R154, R154, -0x2daee0ad, RZ ;  /* 0xd2511f539a9a7825 */ /* 0x000fe200078e00ff */
[----:B------:R-:W-:-:S02]  /*4290*/  ISETP.GE.U32.AND P4, PT, R161, R10, PT ;  /* 0x0000000aa100720c */ /* 0x000fc40003f86070 */
[----:B------:R-:W-:Y:S01]  /*42a0*/  LOP3.LUT R7, R109, UR17, R110, 0x96, !PT ;  /* 0x000000116d077c12 */ /* 0x000fe2000f8e966e */
[----:B------:R-:W-:Y:S01]  /*42b0*/  MUFU.EX2 R111, R111 ;  /* 0x0000006f006f7308 */ /* 0x000fe20000000800 */
[----:B------:R-:W-:Y:S02]  /*42c0*/  LOP3.LUT R11, R153, UR7, R5, 0x96, !PT ;  /* 0x00000007990b7c12 */ /* 0x000fe4000f8e9605 */
[C---:B------:R-:W-:Y:S02]  /*42d0*/  LOP3.LUT R8, R7.reuse, 0xffff, RZ, 0xc0, !PT ;  /* 0x0000ffff07087812 */ /* 0x040fe400078ec0ff */
[----:B------:R-:W-:Y:S01]  /*42e0*/  LOP3.LUT R10, R7, 0xff, RZ, 0xc0, !PT ;  /* 0x000000ff070a7812 */ /* 0x000fe200078ec0ff */
[----:B------:R-:W-:Y:S01]  /*42f0*/  IMAD.WIDE.U32 R106, R11, -0x326172a9, RZ ;  /* 0xcd9e8d570b6a7825 */ /* 0x000fe200078e00ff */
[----:B------:R-:W-:Y:S01]  /*4300*/  SHF.R.U32.HI R8, RZ, 0x8, R8 ;  /* 0x00000008ff087819 */ /* 0x000fe20000011608 */
[----:B------:R-:W-:Y:S01]  /*4310*/  @!P2 HADD2 R53, -R88.H0_H0, -RZ.H0_H0 ;  /* 0xa00000ff5835a230 */ /* 0x000fe20000000900 */
[----:B------:R-:W-:Y:S01]  /*4320*/  ISETP.GE.U32.AND P1, PT, R161, R10, PT ;  /* 0x0000000aa100720c */ /* 0x000fe20003f26070 */
[----:B------:R-:W-:Y:S01]  /*4330*/  @!P4 HADD2 R47, -R103.H0_H0, -RZ.H0_H0 ;  /* 0xa00000ff672fc230 */ /* 0x000fe20000000900 */
[----:B------:R-:W-:-:S02]  /*4340*/  LOP3.LUT R8, R8, 0xffff, RZ, 0xc0, !PT ;  /* 0x0000ffff08087812 */ /* 0x000fc400078ec0ff */
[C---:B------:R-:W-:Y:S02]  /*4350*/  LOP3.LUT R147, R106.reuse, 0xffff, RZ, 0xc0, !PT ;  /* 0x0000ffff6a937812 */ /* 0x040fe400078ec0ff */
[----:B------:R-:W-:Y:S02]  /*4360*/  ISETP.GE.U32.AND P0, PT, R161, R8, PT ;  /* 0x00000008a100720c */ /* 0x000fe40003f06070 */
[----:B------:R-:W-:Y:S02]  /*4370*/  LOP3.LUT R153, R106, 0xff, RZ, 0xc0, !PT ;  /* 0x000000ff6a997812 */ /* 0x000fe400078ec0ff */
[--C-:B------:R-:W-:Y:S02]  /*4380*/  SHF.R.U32.HI R148, RZ, 0x10, R106.reuse ;  /* 0x00000010ff947819 */ /* 0x100fe4000001166a */
[----:B------:R-:W-:Y:S02]  /*4390*/  SHF.R.U32.HI R149, RZ, 0x18, R106 ;  /* 0x00000018ff957819 */ /* 0x000fe4000001166a */
[----:B------:R-:W-:-:S02]  /*43a0*/  F2FP.PACK_AB R106, R116, R117 ;  /* 0x00000075746a723e */ /* 0x000fc400000000ff */
[----:B------:R-:W-:Y:S01]  /*43b0*/  LOP3.LUT R63, R107, UR17, R110, 0x96, !PT ;  /* 0x000000116b3f7c12 */ /* 0x000fe2000f8e966e */
[----:B------:R-:W-:Y:S01]  /*43c0*/  FFMA.FTZ R110, R19, c[0x0][0x23c], -R142 ;  /* 0x00008f00136e7a23 */ /* 0x000fe2000001088e */
[C---:B------:R-:W-:Y:S01]  /*43d0*/  PRMT R107, R106.reuse, 0x7632, R107 ;  /* 0x000076326a6b7816 */ /* 0x040fe2000000006b */
[----:B------:R-:W-:Y:S01]  /*43e0*/  @!P1 HADD2 R61, -R106.H0_H0, -RZ.H0_H0 ;  /* 0xa00000ff6a3d9230 */ /* 0x000fe20000000900 */
[--C-:B------:R-:W-:Y:S02]  /*43f0*/  SHF.R.U32.HI R10, RZ, 0x18, R7.reuse ;  /* 0x00000018ff0a7819 */ /* 0x100fe40000011607 */
[----:B------:R-:W-:Y:S01]  /*4400*/  SHF.R.U32.HI R7, RZ, 0x10, R7 ;  /* 0x00000010ff077819 */ /* 0x000fe20000011607 */
[----:B------:R-:W-:Y:S01]  /*4410*/  @!P0 HADD2 R60, -R107.H0_H0, -RZ.H0_H0 ;  /* 0xa00000ff6b3c8230 */ /* 0x000fe20000000900 */
[----:B------:R-:W-:Y:S01]  /*4420*/  PRMT R8, R106, 0x5410, R107 ;  /* 0x000054106a087816 */ /* 0x000fe2000000006b */
[----:B------:R-:W1:Y:S01]  /*4430*/  MUFU.EX2 R110, R110 ;  /* 0x0000006e006e7308 */ /* 0x000e620000000800 */
[----:B------:R-:W-:-:S02]  /*4440*/  @!P1 PRMT R106, R61, 0x5410, RZ ;  /* 0x000054103d6a9816 */ /* 0x000fc400000000ff */
[----:B------:R-:W-:Y:S02]  /*4450*/  ISETP.GE.U32.AND P1, PT, R161, R10, PT ;  /* 0x0000000aa100720c */ /* 0x000fe40003f26070 */
[----:B------:R-:W-:Y:S02]  /*4460*/  LOP3.LUT R10, R7, 0xff, RZ, 0xc0, !PT ;  /* 0x000000ff070a7812 */ /* 0x000fe400078ec0ff */
[----:B------:R-:W-:Y:S02]  /*4470*/  LOP3.LUT R5, R108, 0xffff, RZ, 0xc0, !PT ;  /* 0x0000ffff6c057812 */ /* 0x000fe400078ec0ff */
[----:B------:R-:W-:Y:S02]  /*4480*/  @!P0 PRMT R107, R60, 0x5410, RZ ;  /* 0x000054103c6b8816 */ /* 0x000fe400000000ff */
[----:B------:R-:W-:Y:S02]  /*4490*/  F2FP.PACK_AB R109, R112, R113 ;  /* 0x00000071706d723e */ /* 0x000fe400000000ff */
[----:B------:R-:W-:-:S02]  /*44a0*/  ISETP.GE.U32.AND P0, PT, R161, R10, PT ;  /* 0x0000000aa100720c */ /* 0x000fc40003f06070 */
[--C-:B------:R-:W-:Y:S02]  /*44b0*/  SHF.R.U32.HI R6, RZ, 0x10, R108.reuse ;  /* 0x00000010ff067819 */ /* 0x100fe4000001166c */
[--C-:B------:R-:W-:Y:S02]  /*44c0*/  SHF.R.U32.HI R4, RZ, 0x18, R108.reuse ;  /* 0x00000018ff047819 */ /* 0x100fe4000001166c */
[C---:B------:R-:W-:Y:S02]  /*44d0*/  PRMT R108, R109.reuse, 0x7632, R108 ;  /* 0x000076326d6c7816 */ /* 0x040fe4000000006c */
[----:B------:R-:W-:Y:S02]  /*44e0*/  LOP3.LUT R6, R6, 0xff, RZ, 0xc0, !PT ;  /* 0x000000ff06067812 */ /* 0x000fe400078ec0ff */
[----:B------:R-:W-:Y:S01]  /*44f0*/  SHF.R.U32.HI R5, RZ, 0x8, R5 ;  /* 0x00000008ff057819 */ /* 0x000fe20000011605 */
[----:B------:R-:W-:Y:S01]  /*4500*/  @!P1 HADD2 R55, -R108.H0_H0, -RZ.H0_H0 ;  /* 0xa00000ff6c379230 */ /* 0x000fe20000000900 */
[----:B------:R-:W-:Y:S01]  /*4510*/  PRMT R9, R109, 0x5410, R108 ;  /* 0x000054106d097816 */ /* 0x000fe2000000006c */
[----:B------:R-:W-:Y:S01]  /*4520*/  @!P0 HADD2 R59, -R109.H0_H0, -RZ.H0_H0 ;  /* 0xa00000ff6d3b8230 */ /* 0x000fe20000000900 */
[----:B------:R-:W-:-:S02]  /*4530*/  ISETP.GE.U32.AND P3, PT, R161, R4, PT ;  /* 0x00000004a100720c */ /* 0x000fc40003f66070 */
[----:B------:R-:W-:Y:S02]  /*4540*/  @!P1 PRMT R108, R55, 0x5410, RZ ;  /* 0x00005410376c9816 */ /* 0x000fe400000000ff */
[----:B------:R-:W-:Y:S02]  /*4550*/  ISETP.GE.U32.AND P1, PT, R161, R6, PT ;  /* 0x00000006a100720c */ /* 0x000fe40003f26070 */
[----:B------:R-:W-:Y:S02]  /*4560*/  LOP3.LUT R6, R5, 0xffff, RZ, 0xc0, !PT ;  /* 0x0000ffff05067812 */ /* 0x000fe400078ec0ff */
[----:B------:R-:W-:Y:S02]  /*4570*/  @!P0 PRMT R109, R59, 0x5410, RZ ;  /* 0x000054103b6d8816 */ /* 0x000fe400000000ff */
[----:B------:R-:W-:Y:S02]  /*4580*/  ISETP.GE.U32.AND P0, PT, R161, R6, PT ;  /* 0x00000006a100720c */ /* 0x000fe40003f06070 */
[----:B------:R-:W-:-:S02]  /*4590*/  LOP3.LUT R4, R157, UR18, R62, 0x96, !PT ;  /* 0x000000129d047c12 */ /* 0x000fc4000f8e963e */
[----:B------:R-:W-:Y:S02]  /*45a0*/  PRMT R10, R103, 0x5410, R101 ;  /* 0x00005410670a7816 */ /* 0x000fe40000000065 */
[----:B------:R-:W-:Y:S02]  /*45b0*/  LOP3.LUT R6, R4, 0xff, RZ, 0xc0, !PT ;  /* 0x000000ff04067812 */ /* 0x000fe400078ec0ff */
[----:B------:R-:W-:Y:S02]  /*45c0*/  @!P4 PRMT R103, R47, 0x5410, RZ ;  /* 0x000054102f67c816 */ /* 0x000fe400000000ff */
[----:B------:R-:W-:Y:S02]  /*45d0*/  ISETP.GE.U32.AND P4, PT, R161, R6, PT ;  /* 0x00000006a100720c */ /* 0x000fe40003f86070 */
[----:B------:R-:W-:Y:S01]  /*45e0*/  SHF.R.U32.HI R6, RZ, 0x18, R4 ;  /* 0x00000018ff067819 */ /* 0x000fe20000011604 */
[----:B------:R-:W-:Y:S01]  /*45f0*/  @!P0 HADD2 R46, -R101.H0_H0, -RZ.H0_H0 ;  /* 0xa00000ff652e8230 */ /* 0x000fe20000000900 */
[----:B------:R-:W-:-:S02]  /*4600*/  SHF.R.U32.HI R104, RZ, 0x18, R104 ;  /* 0x00000018ff687819 */ /* 0x000fc40000011668 */
[----:B-1----:R-:W-:Y:S02]  /*4610*/  F2FP.PACK_AB R105, R110, R111 ;  /* 0x0000006f6e69723e */ /* 0x002fe400000000ff */
[----:B------:R-:W-:Y:S02]  /*4620*/  @!P0 PRMT R101, R46, 0x5410, RZ ;  /* 0x000054102e658816 */ /* 0x000fe400000000ff */
[C---:B------:R-:W-:Y:S01]  /*4630*/  ISETP.GE.U32.AND P0, PT, R161.reuse, R6, PT ;  /* 0x00000006a100720c */ /* 0x040fe20003f06070 */
[----:B------:R-:W-:Y:S01]  /*4640*/  @!P1 HADD2 R43, -R105.H0_H0, -RZ.H0_H0 ;  /* 0xa00000ff692b9230 */ /* 0x000fe20000000900 */
[----:B------:R-:W-:Y:S01]  /*4650*/  SHF.R.U32.HI R6, RZ, 0x10, R4 ;  /* 0x00000010ff067819 */ /* 0x000fe20000011604 */
[----:B------:R-:W-:Y:S01]  /*4660*/  @!P4 HADD2 R44, -R26.H0_H0, -RZ.H0_H0 ;  /* 0xa00000ff1a2cc230 */ /* 0x000fe20000000900 */
[----:B------:R-:W-:Y:S02]  /*4670*/  LOP3.LUT R4, R4, 0xffff, RZ, 0xc0, !PT ;  /* 0x0000ffff04047812 */ /* 0x000fe400078ec0ff */
[----:B------:R-:W-:-:S02]  /*4680*/  ISETP.GE.U32.AND P6, PT, R161, R104, PT ;  /* 0x00000068a100720c */ /* 0x000fc40003fc6070 */
[----:B------:R-:W-:Y:S02]  /*4690*/  SHF.R.U32.HI R4, RZ, 0x8, R4 ;  /* 0x00000008ff047819 */ /* 0x000fe40000011604 */
[C---:B------:R-:W-:Y:S02]  /*46a0*/  PRMT R104, R105.reuse, 0x7632, R104 ;  /* 0x0000763269687816 */ /* 0x040fe40000000068 */
[----:B------:R-:W-:Y:S01]  /*46b0*/  LOP3.LUT R4, R4, 0xffff, RZ, 0xc0, !PT ;  /* 0x0000ffff04047812 */ /* 0x000fe200078ec0ff */
[----:B------:R-:W-:Y:S01]  /*46c0*/  @!P0 HADD2 R40, -R33.H0_H0, -RZ.H0_H0 ;  /* 0xa00000ff21288230 */ /* 0x000fe20000000900 */
[----:B------:R-:W-:Y:S01]  /*46d0*/  PRMT R11, R105, 0x5410, R104 ;  /* 0x00005410690b7816 */ /* 0x000fe20000000068 */
[----:B------:R-:W-:Y:S01]  /*46e0*/  @!P3 HADD2 R45, -R104.H0_H0, -RZ.H0_H0 ;  /* 0xa00000ff682db230 */ /* 0x000fe20000000900 */
[----:B------:R-:W-:Y:S02]  /*46f0*/  @!P1 PRMT R105, R43, 0x5410, RZ ;  /* 0x000054102b699816 */ /* 0x000fe400000000ff */
[----:B------:R-:W-:Y:S01]  /*4700*/  ISETP.GE.U32.AND P1, PT, R161, R4, PT ;  /* 0x00000004a100720c */ /* 0x000fe20003f26070 */
[----:B------:R-:W-:Y:S01]  /*4710*/  @!P6 HADD2 R58, -R27.H0_H0, -RZ.H0_H0 ;  /* 0xa00000ff1b3ae230 */ /* 0x000fe20000000900 */
[----:B------:R-:W-:-:S02]  /*4720*/  SHF.R.U32.HI R4, RZ, 0x10, R118 ;  /* 0x00000010ff047819 */ /* 0x000fc40000011676 */
[----:B------:R-:W-:Y:S02]  /*4730*/  LOP3.LUT R6, R6, 0xff, RZ, 0xc0, !PT ;  /* 0x000000ff06067812 */ /* 0x000fe400078ec0ff */
[----:B------:R-:W-:Y:S02]  /*4740*/  LOP3.LUT R4, R4, 0xff, RZ, 0xc0, !PT ;  /* 0x000000ff04047812 */ /* 0x000fe400078ec0ff */
[----:B------:R-:W-:Y:S02]  /*4750*/  @!P4 PRMT R26, R44, 0x5410, RZ ;  /* 0x000054102c1ac816 */ /* 0x000fe400000000ff */
[----:B------:R-:W-:Y:S02]  /*4760*/  ISETP.GE.U32.AND P4, PT, R161, R4, PT ;  /* 0x00000004a100720c */ /* 0x000fe40003f86070 */
[----:B------:R-:W-:Y:S01]  /*4770*/  LOP3.LUT R4, R118, 0xffff, RZ, 0xc0, !PT ;  /* 0x0000ffff76047812 */ /* 0x000fe200078ec0ff */
[----:B------:R-:W-:Y:S01]  /*4780*/  @!P1 HADD2 R42, -R25.H0_H0, -RZ.H0_H0 ;  /* 0xa00000ff192a9230 */ /* 0x000fe20000000900 */
[----:B------:R-:W-:-:S02]  /*4790*/  @!P3 PRMT R104, R45, 0x5410, RZ ;  /* 0x000054102d68b816 */ /* 0x000fc400000000ff */
[C---:B------:R-:W-:Y:S01]  /*47a0*/  ISETP.GE.U32.AND P3, PT, R161.reuse, R6, PT ;  /* 0x00000006a100720c */ /* 0x040fe20003f66070 */
[----:B------:R-:W1:Y:S01]  /*47b0*/  LDSM.16.MT88.4 R44, [R120+0x7000] ;  /* 0x00700000782c783b */ /* 0x000e620000004200 */
[----:B------:R-:W-:Y:S02]  /*47c0*/  SHF.R.U32.HI R4, RZ, 0x8, R4 ;  /* 0x00000008ff047819 */ /* 0x000fe40000011604 */
[----:B------:R-:W-:Y:S02]  /*47d0*/  @!P1 PRMT R25, R42, 0x5410, RZ ;  /* 0x000054102a199816 */ /* 0x000fe400000000ff */
[----:B------:R-:W-:Y:S01]  /*47e0*/  LOP3.LUT R4, R4, 0xffff, RZ, 0xc0, !PT ;  /* 0x0000ffff04047812 */ /* 0x000fe200078ec0ff */
[----:B------:R-:W-:Y:S01]  /*47f0*/  @!P4 HADD2 R49, -R90.H0_H0, -RZ.H0_H0 ;  /* 0xa00000ff5a31c230 */ /* 0x000fe20000000900 */
[----:B------:R-:W-:Y:S02]  /*4800*/  @!P0 PRMT R33, R40, 0x5410, RZ ;  /* 0x0000541028218816 */ /* 0x000fe400000000ff */
[----:B------:R-:W-:-:S02]  /*4810*/  ISETP.GE.U32.AND P1, PT, R161, R4, PT ;  /* 0x00000004a100720c */ /* 0x000fc40003f26070 */
[----:B------:R-:W-:Y:S01]  /*4820*/  LOP3.LUT R4, R118, 0xff, RZ, 0xc0, !PT ;  /* 0x000000ff76047812 */ /* 0x000fe200078ec0ff */
[----:B------:R-:W-:Y:S01]  /*4830*/  @!P3 HADD2 R41, -R34.H0_H0, -RZ.H0_H0 ;  /* 0xa00000ff2229b230 */ /* 0x000fe20000000900 */
[----:B------:R-:W-:Y:S02]  /*4840*/  SHF.R.U32.HI R118, RZ, 0x18, R118 ;  /* 0x00000018ff767819 */ /* 0x000fe40000011676 */
[----:B------:R-:W-:Y:S02]  /*4850*/  ISETP.GE.U32.AND P0, PT, R161, R4, PT ;  /* 0x00000004a100720c */ /* 0x000fe40003f06070 */
[----:B------:R-:W-:Y:S01]  /*4860*/  @!P3 PRMT R34, R41, 0x5410, RZ ;  /* 0x000054102922b816 */ /* 0x000fe200000000ff */
[----:B------:R-:W2:Y:S01]  /*4870*/  LDSM.16.MT88.4 R4, [R120+0x7400] ;  /* 0x007400007804783b */ /* 0x000ea20000004200 */
[----:B------:R-:W-:Y:S02]  /*4880*/  ISETP.GE.U32.AND P3, PT, R161, R118, PT ;  /* 0x00000076a100720c */ /* 0x000fe40003f66070 */
[----:B------:R-:W-:Y:S01]  /*4890*/  @!P2 PRMT R88, R53, 0x5410, RZ ;  /* 0x000054103558a816 */ /* 0x000fe200000000ff */
[----:B------:R-:W-:Y:S01]  /*48a0*/  @!P1 HADD2 R50, -R99.H0_H0, -RZ.H0_H0 ;  /* 0xa00000ff63329230 */ /* 0x000fe20000000900 */
[----:B------:R-:W-:-:S02]  /*48b0*/  LOP3.LUT R62, R156, 0xffff, RZ, 0xc0, !PT ;  /* 0x0000ffff9c3e7812 */ /* 0x000fc400078ec0ff */
[----:B------:R-:W-:Y:S02]  /*48c0*/  LOP3.LUT R146, R155, UR18, R146, 0x96, !PT ;  /* 0x000000129b927c12 */ /* 0x000fe4000f8e9692 */
[----:B------:R-:W-:Y:S01]  /*48d0*/  @!P1 PRMT R99, R50, 0x5410, RZ ;  /* 0x0000541032639816 */ /* 0x000fe200000000ff */
[----:B------:R-:W-:Y:S01]  /*48e0*/  @!P0 HADD2 R51, -R100.H0_H0, -RZ.H0_H0 ;  /* 0xa00000ff64338230 */ /* 0x000fe20000000900 */
[----:B------:R-:W-:Y:S02]  /*48f0*/  SHF.R.U32.HI R50, RZ, 0x8, R147 ;  /* 0x00000008ff327819 */ /* 0x000fe40000011693 */
[----:B------:R-:W-:Y:S01]  /*4900*/  LOP3.LUT R59, R154, 0xffff, RZ, 0xc0, !PT ;  /* 0x0000ffff9a3b7812 */ /* 0x000fe200078ec0ff */
[----:B------:R-:W-:Y:S01]  /*4910*/  @!P3 HADD2 R54, -R89.H0_H0, -RZ.H0_H0 ;  /* 0xa00000ff5936b230 */ /* 0x000fe20000000900 */
[----:B------:R-:W-:Y:S02]  /*4920*/  PRMT R147, R153, 0x5410, R50 ;  /* 0x0000541099937816 */ /* 0x000fe40000000032 */
[----:B------:R-:W-:-:S02]  /*4930*/  LOP3.LUT R50, R119, 0xffff, RZ, 0xc0, !PT ;  /* 0x0000ffff77327812 */ /* 0x000fc400078ec0ff */
[----:B------:R-:W-:Y:S01]  /*4940*/  @!P3 PRMT R89, R54, 0x5410, RZ ;  /* 0x000054103659b816 */ /* 0x000fe200000000ff */
[----:B------:R-:W-:Y:S01]  /*4950*/  HSET2.LE.AND R147, R147, R136, PT ;  /* 0x0000008893937233 */ /* 0x000fe20003803000 */
[----:B------:R-:W-:Y:S01]  /*4960*/  ISETP.GE.U32.AND P3, PT, R161, R50, PT ;  /* 0x00000032a100720c */ /* 0x000fe20003f66070 */
[C---:B-1----:R-:W-:Y:S01]  /*4970*/  HMMA.16816.F32 R40, R68.reuse, R44, RZ ;  /* 0x0000002c4428723c */ /* 0x042fe200000018ff */
[----:B------:R-:W-:Y:S01]  /*4980*/  @!P0 PRMT R100, R51, 0x5410, RZ ;  /* 0x0000541033648816 */ /* 0x000fe200000000ff */
[----:B------:R-:W-:Y:S01]  /*4990*/  IMAD.WIDE.U32 R50, R144, -0x2daee0ad, RZ ;  /* 0xd2511f5390327825 */ /* 0x000fe200078e00ff */
[----:B------:R-:W-:Y:S02]  /*49a0*/  ISETP.GE.U32.AND P0, PT, R161, R124, PT ;  /* 0x0000007ca100720c */ /* 0x000fe40003f06070 */
[----:B------:R-:W-:Y:S01]  /*49b0*/  SHF.R.U32.HI R153, RZ, 0x18, R63 ;  /* 0x00000018ff997819 */ /* 0x000fe2000001163f */
[--C-:B------:R-:W-:Y:S01]  /*49c0*/  FFMA.FTZ R124, R16, c[0x0][0x23c], -R67.reuse ;  /* 0x00008f00107c7a23 */ /* 0x100fe20000010843 */
[C---:B------:R-:W-:Y:S01]  /*49d0*/  LOP3.LUT R118, R50.reuse, 0xffff, RZ, 0xc0, !PT ;  /* 0x0000ffff32767812 */ /* 0x040fe200078ec0ff */
[----:B------:R-:W-:Y:S01]  /*49e0*/  HMMA.16816.F32 R44, R68, R46, RZ ;  /* 0x0000002e442c723c */ /* 0x000fe200000018ff */
[----:B------:R-:W-:Y:S01]  /*49f0*/  LOP3.LUT R157, R50, 0xff, RZ, 0xc0, !PT ;  /* 0x000000ff329d7812 */ /* 0x000fe200078ec0ff */
[----:B------:R-:W-:Y:S01]  /*4a00*/  FFMA.FTZ R144, R21, c[0x0][0x23c], -R142 ;  /* 0x00008f0015907a23 */ /* 0x000fe2000001088e */
[--C-:B------:R-:W-:Y:S01]  /*4a10*/  SHF.R.U32.HI R61, RZ, 0x10, R50.reuse ;  /* 0x00000010ff3d7819 */ /* 0x100fe20000011632 */
[----:B------:R-:W-:Y:S01]  /*4a20*/  @!P3 HADD2 R52, -R35.H0_H0, -RZ.H0_H0 ;  /* 0xa00000ff2334b230 */ /* 0x000fe20000000900 */
[----:B------:R-:W-:Y:S01]  /*4a30*/  SHF.R.U32.HI R159, RZ, 0x18, R50 ;  /* 0x00000018ff9f7819 */ /* 0x000fe20000011632 */
[----:B------:R-:W-:Y:S01]  /*4a40*/  MUFU.EX2 R124, R124 ;  /* 0x0000007c007c7308 */ /* 0x000fe20000000800 */
[----:B------:R-:W-:Y:S01]  /*4a50*/  LOP3.LUT R50, R125, 0xff, RZ, 0xc0, !PT ;  /* 0x000000ff7d327812 */ /* 0x000fe200078ec0ff */
[----:B------:R-:W-:Y:S01]  /*4a60*/  @!P0 HADD2 R48, -R28.H0_H0, -RZ.H0_H0 ;  /* 0xa00000ff1c308230 */ /* 0x000fe20000000900 */
[----:B------:R-:W-:Y:S01]  /*4a70*/  @!P3 PRMT R35, R52, 0x5410, RZ ;  /* 0x000054103423b816 */ /* 0x000fe200000000ff */
[----:B------:R-:W-:Y:S01]  /*4a80*/  FFMA.FTZ R125, R18, c[0x0][0x23c], -R67 ;  /* 0x00008f00127d7a23 */ /* 0x000fe20000010843 */
[----:B------:R-:W1:Y:S01]  /*4a90*/  LDSM.16.MT88.4 R52, [R86+0x7000] ;  /* 0x007000005634783b */ /* 0x000e620000004200 */
[----:B------:R-:W-:-:S02]  /*4aa0*/  ISETP.GE.U32.AND P2, PT, R161, R50, PT ;  /* 0x00000032a100720c */ /* 0x000fc40003f46070 */
[----:B------:R-:W-:Y:S01]  /*4ab0*/  @!P0 PRMT R28, R48, 0x5410, RZ ;  /* 0x00005410301c8816 */ /* 0x000fe200000000ff */
[----:B------:R3:W-:Y:S01]  /*4ac0*/  MUFU.EX2 R130, R144 ;  /* 0x0000009000827308 */ /* 0x0007e20000000800 */
[C---:B--2---:R-:W-:Y:S01]  /*4ad0*/  HMMA.16816.F32 R40, R12.reuse, R4, R40 ;  /* 0x000000040c28723c */ /* 0x044fe20000001828 */
[----:B------:R-:W-:Y:S02]  /*4ae0*/  LOP3.LUT R155, R63, 0xff, RZ, 0xc0, !PT ;  /* 0x000000ff3f9b7812 */ /* 0x000fe400078ec0ff */
[----:B------:R-:W-:Y:S02]  /*4af0*/  @!P4 PRMT R90, R49, 0x5410, RZ ;  /* 0x00005410315ac816 */ /* 0x000fe400000000ff */
[----:B------:R-:W-:Y:S02]  /*4b00*/  LOP3.LUT R152, R51, UR18, R152, 0x96, !PT ;  /* 0x0000001233987c12 */ /* 0x000fe4000f8e9698 */
[----:B------:R-:W-:Y:S01]  /*4b10*/  SHF.R.U32.HI R4, RZ, 0x18, R154 ;  /* 0x00000018ff047819 */ /* 0x000fe2000001169a */
[----:B------:R-:W-:Y:S01]  /*4b20*/  HMMA.16816.F32 R44, R12, R6, R44 ;  /* 0x000000060c2c723c */ /* 0x000fe2000000182c */
[----:B------:R-:W-:Y:S01]  /*4b30*/  LOP3.LUT R5, R63, 0xffff, RZ, 0xc0, !PT ;  /* 0x0000ffff3f057812 */ /* 0x000fe200078ec0ff */
[----:B------:R-:W2:Y:S01]  /*4b40*/  MUFU.EX2 R125, R125 ;  /* 0x0000007d007d7308 */ /* 0x000ea20000000800 */
[----:B------:R-:W-:Y:S01]  /*4b50*/  ISETP.GE.U32.AND P0, PT, R161, R4, PT ;  /* 0x00000004a100720c */ /* 0x000fe20003f06070 */
[----:B------:R-:W-:Y:S01]  /*4b60*/  @!P2 HADD2 R19, -R32.H0_H0, -RZ.H0_H0 ;  /* 0xa00000ff2013a230 */ /* 0x000fe20000000900 */
[----:B------:R-:W-:-:S02]  /*4b70*/  SHF.R.U32.HI R50, RZ, 0x8, R5 ;  /* 0x00000008ff327819 */ /* 0x000fc40000011605 */
[----:B------:R-:W-:Y:S02]  /*4b80*/  LOP3.LUT R6, R154, 0xff, RZ, 0xc0, !PT ;  /* 0x000000ff9a067812 */ /* 0x000fe400078ec0ff */
[----:B------:R-:W-:Y:S02]  /*4b90*/  PRMT R155, R155, 0x5410, R50 ;  /* 0x000054109b9b7816 */ /* 0x000fe40000000032 */
[----:B------:R-:W-:Y:S02]  /*4ba0*/  ISETP.GE.U32.AND P3, PT, R161, R6, PT ;  /* 0x00000006a100720c */ /* 0x000fe40003f66070 */
[----:B------:R-:W-:Y:S01]  /*4bb0*/  SHF.R.U32.HI R6, RZ, 0x10, R63 ;  /* 0x00000010ff067819 */ /* 0x000fe2000001163f */
[----:B------:R-:W-:Y:S01]  /*4bc0*/  HSET2.LE.AND R155, R155, R136, PT ;  /* 0x000000889b9b7233 */ /* 0x000fe20003803000 */
[----:B------:R-:W-:Y:S02]  /*4bd0*/  @!P6 PRMT R27, R58, 0x5410, RZ ;  /* 0x000054103a1be816 */ /* 0x000fe400000000ff */
[----:B------:R-:W-:-:S02]  /*4be0*/  LOP3.LUT R6, R6, 0xff, RZ, 0xc0, !PT ;  /* 0x000000ff06067812 */ /* 0x000fc400078ec0ff */
[----:B------:R-:W-:Y:S02]  /*4bf0*/  SHF.R.U32.HI R156, RZ, 0x18, R156 ;  /* 0x00000018ff9c7819 */ /* 0x000fe4000001169c */
[----:B------:R-:W-:Y:S02]  /*4c00*/  PRMT R153, R6, 0x5410, R153 ;  /* 0x0000541006997816 */ /* 0x000fe40000000099 */
[----:B------:R-:W4:Y:S01]  /*4c10*/  LDSM.16.MT88.4 R4, [R86+0x7400] ;  /* 0x007400005604783b */ /* 0x000f220000004200 */
[C---:B------:R-:W-:Y:S02]  /*4c20*/  ISETP.GE.U32.AND P1, PT, R161.reuse, R158, PT ;  /* 0x0000009ea100720c */ /* 0x040fe40003f26070 */
[----:B------:R-:W-:Y:S01]  /*4c30*/  ISETP.GE.U32.AND P4, PT, R161, R156, PT ;  /* 0x0000009ca100720c */ /* 0x000fe20003f86070 */
[----:B-1----:R-:W-:Y:S01]  /*4c40*/  HMMA.16816.F32 R48, R68, R52, RZ ;  /* 0x000000344430723c */ /* 0x002fe200000018ff */
[----:B------:R-:W-:Y:S01]  /*4c50*/  SHF.R.U32.HI R60, RZ, 0x10, R154 ;  /* 0x00000010ff3c7819 */ /* 0x000fe2000001169a */
[----:B---3--:R-:W-:Y:S01]  /*4c60*/  HSET2.LE.AND R144, R153, R136, PT ;  /* 0x0000008899907233 */ /* 0x008fe20003803000 */
[----:B------:R-:W-:-:S02]  /*4c70*/  SHF.R.U32.HI R118, RZ, 0x8, R118 ;  /* 0x00000008ff767819 */ /* 0x000fc40000011676 */
[----:B------:R-:W-:Y:S02]  /*4c80*/  @!P2 PRMT R32, R19, 0x5410, RZ ;  /* 0x000054101320a816 */ /* 0x000fe400000000ff */
[----:B------:R-:W-:Y:S01]  /*4c90*/  LOP3.LUT R60, R60, 0xff, RZ, 0xc0, !PT ;  /* 0x000000ff3c3c7812 */ /* 0x000fe200078ec0ff */
[----:B------:R-:W-:Y:S01]  /*4ca0*/  HMMA.16816.F32 R52, R68, R54, RZ ;  /* 0x000000364434723c */ /* 0x000fe200000018ff */
[----:B------:R-:W-:Y:S01]  /*4cb0*/  PRMT R157, R157, 0x5410, R118 ;  /* 0x000054109d9d7816 */ /* 0x000fe20000000076 */
[----:B------:R-:W-:Y:S01]  /*4cc0*/  @!P1 HADD2 R57, -R30.H0_H0, -RZ.H0_H0 ;  /* 0xa00000ff1e399230 */ /* 0x000fe20000000900 */
[----:B--2---:R-:W-:Y:S01]  /*4cd0*/  F2FP.PACK_AB R118, R124, R125 ;  /* 0x0000007d7c76723e */ /* 0x004fe200000000ff */
[----:B------:R-:W-:Y:S01]  /*4ce0*/  @!P4 HADD2 R18, -R31.H0_H0, -RZ.H0_H0 ;  /* 0xa00000ff1f12c230 */ /* 0x000fe20000000900 */
[----:B------:R-:W-:Y:S02]  /*4cf0*/  SHF.R.U32.HI R59, RZ, 0x8, R59 ;  /* 0x00000008ff3b7819 */ /* 0x000fe4000001163b */
[----:B------:R-:W-:-:S02]  /*4d00*/  @!P1 PRMT R30, R57, 0x5410, RZ ;  /* 0x00005410391e9816 */ /* 0x000fc400000000ff */
[----:B------:R-:W-:Y:S02]  /*4d10*/  @!P4 PRMT R31, R18, 0x5410, RZ ;  /* 0x00005410121fc816 */ /* 0x000fe400000000ff */
[----:B------:R-:W-:Y:S02]  /*4d20*/  ISETP.GE.U32.AND P1, PT, R161, R60, PT ;  /* 0x0000003ca100720c */ /* 0x000fe40003f26070 */
[----:B------:R-:W-:Y:S02]  /*4d30*/  PRMT R119, R118, 0x7632, R119 ;  /* 0x0000763276777816 */ /* 0x000fe40000000077 */
[----:B------:R-:W-:Y:S02]  /*4d40*/  LOP3.LUT R19, R152, 0xff, RZ, 0xc0, !PT ;  /* 0x000000ff98137812 */ /* 0x000fe400078ec0ff */
[----:B------:R-:W-:Y:S02]  /*4d50*/  PRMT R18, R118, 0x5410, R119 ;  /* 0x0000541076127816 */ /* 0x000fe40000000077 */
[----:B------:R-:W-:-:S02]  /*4d60*/  LOP3.LUT R148, R148, 0xff, RZ, 0xc0, !PT ;  /* 0x000000ff94947812 */ /* 0x000fc400078ec0ff */
[----:B------:R-:W-:Y:S02]  /*4d70*/  LOP3.LUT R9, R144, R9, RZ, 0xc0, !PT ;  /* 0x0000000990097212 */ /* 0x000fe400078ec0ff */
[----:B------:R-:W-:Y:S01]  /*4d80*/  PRMT R149, R148, 0x5410, R149 ;  /* 0x0000541094957816 */ /* 0x000fe20000000095 */
[----:B------:R-:W-:Y:S01]  /*4d90*/  FADD.FTZ R148, R64, R129 ;  /* 0x0000008140947221 */ /* 0x000fe20000010000 */
[----:B------:R-:W-:Y:S01]  /*4da0*/  LOP3.LUT R10, R147, R10, RZ, 0xc0, !PT ;  /* 0x0000000a930a7212 */ /* 0x000fe200078ec0ff */
[----:B------:R-:W-:Y:S01]  /*4db0*/  MUFU.EX2 R129, R145 ;  /* 0x0000009100817308 */ /* 0x000fe20000000800 */
[----:B------:R-:W-:Y:S01]  /*4dc0*/  LOP3.LUT R8, R155, R8, RZ, 0xc0, !PT ;  /* 0x000000089b087212 */ /* 0x000fe200078ec0ff */
[----:B----4-:R-:W-:Y:S01]  /*4dd0*/  HMMA.16816.F32 R48, R12, R4, R48 ;  /* 0x000000040c30723c */ /* 0x010fe20000001830 */
[----:B------:R-:W-:-:S04]  /*4de0*/  FADD.FTZ R179, R131, R148 ;  /* 0x0000009483b37221 */ /* 0x000fc80000010000 */
[----:B------:R-:W-:Y:S02]  /*4df0*/  FADD.FTZ R150, R150, R179 ;  /* 0x000000b396967221 */ /* 0x000fe40000010000 */
[----:B------:R-:W-:Y:S01]  /*4e00*/  SHF.R.U32.HI R4, RZ, 0x8, R62 ;  /* 0x00000008ff047819 */ /* 0x000fe2000001163e */
[----:B------:R-:W-:Y:S01]  /*4e10*/  HMMA.16816.F32 R52, R12, R6, R52 ;  /* 0x000000060c34723c */ /* 0x000fe20000001834 */
[----:B------:R-:W-:Y:S01]  /*4e20*/  SHF.R.U32.HI R5, RZ, 0x10, R152 ;  /* 0x00000010ff057819 */ /* 0x000fe20000011698 */
[----:B------:R-:W-:Y:S01]  /*4e30*/  FADD.FTZ R97, R97, R150 ;  /* 0x0000009661617221 */ /* 0x000fe20000010000 */
[----:B------:R-:W-:-:S03]  /*4e40*/  LOP3.LUT R4, R4, 0xffff, RZ, 0xc0, !PT ;  /* 0x0000ffff04047812 */ /* 0x000fc600078ec0ff */
[----:B------:R-:W-:Y:S01]  /*4e50*/  FADD.FTZ R102, R102, R97 ;  /* 0x0000006166667221 */ /* 0x000fe20000010000 */
[----:B------:R-:W-:Y:S02]  /*4e60*/  ISETP.GE.U32.AND P6, PT, R161, R4, PT ;  /* 0x00000004a100720c */ /* 0x000fe40003fc6070 */
[----:B------:R-:W-:Y:S01]  /*4e70*/  LOP3.LUT R4, R61, 0xff, RZ, 0xc0, !PT ;  /* 0x000000ff3d047812 */ /* 0x000fe200078ec0ff */
[----:B------:R-:W-:Y:S01]  /*4e80*/  FADD.FTZ R102, R91, R102 ;  /* 0x000000665b667221 */ /* 0x000fe20000010000 */
[----:B------:R-:W-:Y:S01]  /*4e90*/  LOP3.LUT R6, R146, 0xff, RZ, 0xc0, !PT ;  /* 0x000000ff92067812 */ /* 0x000fe200078ec0ff */
[----:B------:R-:W1:Y:S01]  /*4ea0*/  LDSM.16.MT88.4 R60, [R120+0x8000] ;  /* 0x00800000783c783b */ /* 0x000e620000004200 */
[----:B------:R-:W-:Y:S01]  /*4eb0*/  PRMT R159, R4, 0x5410, R159 ;  /* 0x00005410049f7816 */ /* 0x000fe2000000009f */
[----:B------:R-:W-:Y:S01]  /*4ec0*/  FADD.FTZ R113, R113, R102 ;  /* 0x0000006671717221 */ /* 0x000fe20000010000 */
[----:B------:R-:W-:-:S03]  /*4ed0*/  LOP3.LUT R4, R146, 0xffff, RZ, 0xc0, !PT ;  /* 0x0000ffff92047812 */ /* 0x000fc600078ec0ff */
[----:B------:R-:W-:Y:S01]  /*4ee0*/  FADD.FTZ R112, R112, R113 ;  /* 0x0000007170707221 */ /* 0x000fe20000010000 */
[----:B------:R-:W-:Y:S01]  /*4ef0*/  SHF.R.U32.HI R4, RZ, 0x8, R4 ;  /* 0x00000008ff047819 */ /* 0x000fe20000011604 */
[----:B------:R-:W-:Y:S02]  /*4f00*/  @!P6 HADD2 R56, -R29.H0_H0, -RZ.H0_H0 ;  /* 0xa00000ff1d38e230 */ /* 0x000fe40000000900 */
[----:B------:R-:W-:Y:S01]  /*4f10*/  FADD.FTZ R111, R111, R112 ;  /* 0x000000706f6f7221 */ /* 0x000fe20000010000 */
[----:B------:R-:W-:Y:S02]  /*4f20*/  LOP3.LUT R4, R4, 0xffff, RZ, 0xc0, !PT ;  /* 0x0000ffff04047812 */ /* 0x000fe400078ec0ff */
[----:B------:R-:W-:Y:S01]  /*4f30*/  @!P6 PRMT R29, R56, 0x5410, RZ ;  /* 0x00005410381de816 */ /* 0x000fe200000000ff */
[----:B------:R-:W-:Y:S01]  /*4f40*/  FADD.FTZ R111, R110, R111 ;  /* 0x0000006f6e6f7221 */ /* 0x000fe20000010000 */
[C---:B------:R-:W-:Y:S02]  /*4f50*/  ISETP.GE.U32.AND P6, PT, R161.reuse, R6, PT ;  /* 0x00000006a100720c */ /* 0x040fe40003fc6070 */
[----:B------:R-:W-:-:S02]  /*4f60*/  ISETP.GE.U32.AND P2, PT, R161, R4, PT ;  /* 0x00000004a100720c */ /* 0x000fc40003f46070 */
[----:B------:R-:W-:-:S04]  /*4f70*/  SHF.R.U32.HI R4, RZ, 0x18, R146 ;  /* 0x00000018ff047819 */ /* 0x000fc80000011692 */
[----:B------:R-:W-:Y:S02]  /*4f80*/  ISETP.GE.U32.AND P4, PT, R161, R4, PT ;  /* 0x00000004a100720c */ /* 0x000fe40003f86070 */
[----:B------:R-:W-:Y:S01]  /*4f90*/  SHF.R.U32.HI R4, RZ, 0x10, R146 ;  /* 0x00000010ff047819 */ /* 0x000fe20000011692 */
[----:B------:R-:W-:Y:S02]  /*4fa0*/  FFMA.FTZ R146, R20, c[0x0][0x23c], -R67 ;  /* 0x00008f0014927a23 */ /* 0x000fe40000010843 */
[----:B------:R-:W-:Y:S01]  /*4fb0*/  @!P6 HADD2 R17, -R118.H0_H0, -RZ.H0_H0 ;  /* 0xa00000ff7611e230 */ /* 0x000fe20000000900 */
[----:B------:R-:W-:Y:S01]  /*4fc0*/  LOP3.LUT R4, R4, 0xff, RZ, 0xc0, !PT ;  /* 0x000000ff04047812 */ /* 0x000fe200078ec0ff */
[----:B------:R-:W-:Y:S01]  /*4fd0*/  @!P2 HADD2 R16, -R119.H0_H0, -RZ.H0_H0 ;  /* 0xa00000ff7710a230 */ /* 0x000fe20000000900 */
[----:B------:R-:W-:Y:S02]  /*4fe0*/  MUFU.EX2 R131, R146 ;  /* 0x0000009200837308 */ /* 0x000fe40000000800 */
[----:B------:R-:W-:-:S02]  /*4ff0*/  @!P6 PRMT R118, R17, 0x5410, RZ ;  /* 0x000054101176e816 */ /* 0x000fc400000000ff */
[----:B------:R-:W-:Y:S02]  /*5000*/  ISETP.GE.U32.AND P6, PT, R161, R4, PT ;  /* 0x00000004a100720c */ /* 0x000fe40003fc6070 */
[----:B------:R-:W-:Y:S02]  /*5010*/  LOP3.LUT R4, R59, 0xffff, RZ, 0xc0, !PT ;  /* 0x0000ffff3b047812 */ /* 0x000fe400078ec0ff */
[----:B------:R-:W-:Y:S01]  /*5020*/  @!P2 PRMT R119, R16, 0x5410, RZ ;  /* 0x000054101077a816 */ /* 0x000fe200000000ff */
[C---:B-1----:R-:W-:Y:S01]  /*5030*/  HMMA.16816.F32 R56, R68.reuse, R60, RZ ;  /* 0x0000003c4438723c */ /* 0x042fe200000018ff */
[----:B------:R-:W-:Y:S01]  /*5040*/  ISETP.GE.U32.AND P2, PT, R161, R4, PT ;  /* 0x00000004a100720c */ /* 0x000fe20003f46070 */
[--C-:B------:R-:W-:Y:S01]  /*5050*/  FFMA.FTZ R16, R143, c[0x0][0x23c], -R142.reuse ;  /* 0x00008f008f107a23 */ /* 0x100fe2000001088e */
[----:B------:R-:W-:Y:S01]  /*5060*/  LOP3.LUT R4, R152, 0xffff, RZ, 0xc0, !PT ;  /* 0x0000ffff98047812 */ /* 0x000fe200078ec0ff */
[----:B------:R-:W-:Y:S01]  /*5070*/  FFMA.FTZ R143, R23, c[0x0][0x23c], -R142 ;  /* 0x00008f00178f7a23 */ /* 0x000fe2000001088e */
[----:B------:R-:W-:Y:S01]  /*5080*/  SHF.R.U32.HI R17, RZ, 0x18, R152 ;  /* 0x00000018ff117819 */ /* 0x000fe20000011698 */
[----:B------:R-:W-:Y:S01]  /*5090*/  FFMA.FTZ R142, R22, c[0x0][0x23c], -R67 ;  /* 0x00008f00168e7a23 */ /* 0x000fe20000010843 */
[----:B------:R-:W-:Y:S01]  /*50a0*/  SHF.R.U32.HI R6, RZ, 0x8, R4 ;  /* 0x00000008ff067819 */ /* 0x000fe20000011604 */
[----:B------:R-:W-:Y:S01]  /*50b0*/  HMMA.16816.F32 R60, R68, R62, RZ ;  /* 0x0000003e443c723c */ /* 0x000fe200000018ff */
[----:B------:R-:W-:Y:S01]  /*50c0*/  LOP3.LUT R4, R5, 0xff, RZ, 0xc0, !PT ;  /* 0x000000ff05047812 */ /* 0x000fe200078ec0ff */
[----:B------:R-:W-:Y:S01]  /*50d0*/  MUFU.EX2 R128, R16 ;  /* 0x0000001000807308 */ /* 0x000fe20000000800 */
[----:B------:R-:W-:Y:S01]  /*50e0*/  PRMT R19, R19, 0x5410, R6 ;  /* 0x0000541013137816 */ /* 0x000fe20000000006 */
[----:B------:R-:W-:Y:S01]  /*50f0*/  FADD.FTZ R152, R66, R65 ;  /* 0x0000004142987221 */ /* 0x000fe20000010000 */
[----:B------:R-:W-:-:S02]  /*5100*/  PRMT R17, R4, 0x5410, R17 ;  /* 0x0000541004117816 */ /* 0x000fc40000000011 */
[----:B------:R-:W1:Y:S01]  /*5110*/  LDSM.16.MT88.4 R4, [R120+0x8400] ;  /* 0x008400007804783b */ /* 0x000e620000004200 */
[----:B------:R-:W-:Y:S01]  /*5120*/  HSET2.LE.AND R19, R19, R136, PT ;  /* 0x0000008813137233 */ /* 0x000fe20003803000 */
[----:B------:R-:W-:Y:S01]  /*5130*/  FADD.FTZ R152, R137, R152 ;  /* 0x0000009889987221 */ /* 0x000fe20000010000 */
[----:B------:R-:W2:Y:S03]  /*5140*/  MUFU.EX2 R142, R142 ;  /* 0x0000008e008e7308 */ /* 0x000ea60000000800 */
[----:B------:R-:W-:-:S04]  /*5150*/  FADD.FTZ R151, R151, R152 ;  /* 0x0000009897977221 */ /* 0x000fc80000010000 */
[----:B------:R-:W-:Y:S01]  /*5160*/  FADD.FTZ R151, R98, R151 ;  /* 0x0000009762977221 */ /* 0x000fe20000010000 */
[----:B------:R-:W3:Y:S03]  /*5170*/  MUFU.EX2 R143, R143 ;  /* 0x0000008f008f7308 */ /* 0x000ee60000000800 */
[----:B------:R-:W-:-:S04]  /*5180*/  FADD.FTZ R96, R96, R151 ;  /* 0x0000009760607221 */ /* 0x000fc80000010000 */
[----:B------:R-:W-:Y:S01]  /*5190*/  FADD.FTZ R96, R95, R96 ;  /* 0x000000605f607221 */ /* 0x000fe20000010000 */
[----:B--2---:R-:W-:-:S03]  /*51a0*/  F2FP.PACK_AB R144, R131, R142 ;  /* 0x0000008e8390723e */ /* 0x004fc600000000ff */
[----:B------:R-:W-:Y:S01]  /*51b0*/  FADD.FTZ R117, R117, R96 ;  /* 0x0000006075757221 */ /* 0x000fe20000010000 */
[----:B------:R-:W-:Y:S01]  /*51c0*/  PRMT R145, R144, 0x7632, R145 ;  /* 0x0000763290917816 */ /* 0x000fe20000000091 */
[----:B------:R-:W-:Y:S02]  /*51d0*/  @!P3 HADD2 R22, -R144.H0_H0, -RZ.H0_H0 ;  /* 0xa00000ff9016b230 */ /* 0x000fe40000000900 */
[----:B------:R-:W-:Y:S01]  /*51e0*/  FADD.FTZ R116, R116, R117 ;  /* 0x0000007574747221 */ /* 0x000fe20000010000 */
[----:B---3--:R-:W-:Y:S01]  /*51f0*/  F2FP.PACK_AB R147, R143, R128 ;  /* 0x000000808f93723e */ /* 0x008fe200000000ff */
[----:B------:R-:W-:Y:S02]  /*5200*/  @!P2 HADD2 R21, -R145.H0_H0, -RZ.H0_H0 ;  /* 0xa00000ff9115a230 */ /* 0x000fe40000000900 */
[----:B------:R-:W-:Y:S01]  /*5210*/  FADD.FTZ R115, R115, R116 ;  /* 0x0000007473737221 */ /* 0x000fe20000010000 */
[----:B------:R-:W-:Y:S01]  /*5220*/  PRMT R146, R147, 0x7632, R146 ;  /* 0x0000763293927816 */ /* 0x000fe20000000092 */
[----:B------:R-:W-:-:S02]  /*5230*/  @!P1 HADD2 R20, -R147.H0_H0, -RZ.H0_H0 ;  /* 0xa00000ff93149230 */ /* 0x000fc40000000900 */
[----:B------:R-:W-:Y:S02]  /*5240*/  FADD.FTZ R114, R114, R115 ;  /* 0x0000007372727221 */ /* 0x000fe40000010000 */
[----:B------:R-:W-:Y:S02]  /*5250*/  @!P0 HADD2 R3, -R146.H0_H0, -RZ.H0_H0 ;  /* 0xa00000ff92038230 */ /* 0x000fe40000000900 */
[----:B------:R-:W-:Y:S01]  /*5260*/  FADD.FTZ R125, R125, R114 ;  /* 0x000000727d7d7221 */ /* 0x000fe20000010000 */
[----:B-1----:R-:W-:Y:S03]  /*5270*/  HMMA.16816.F32 R56, R12, R4, R56 ;  /* 0x000000040c38723c */ /* 0x002fe60000001838 */
[----:B------:R-:W-:-:S04]  /*5280*/  FADD.FTZ R125, R124, R125 ;  /* 0x0000007d7c7d7221 */ /* 0x000fc80000010000 */
[----:B------:R-:W-:Y:S01]  /*5290*/  FADD.FTZ R142, R142, R125 ;  /* 0x0000007d8e8e7221 */ /* 0x000fe20000010000 */
[----:B------:R-:W-:Y:S01]  /*52a0*/  HMMA.16816.F32 R60, R12, R6, R60 ;  /* 0x000000060c3c723c */ /* 0x000fe2000000183c */
[----:B------:R-:W1:Y:S02]  /*52b0*/  LDSM.16.MT88.4 R4, [R86+0x8000] ;  /* 0x008000005604783b */ /* 0x000e640000004200 */
[----:B------:R-:W-:-:S05]  /*52c0*/  FADD.FTZ R125, R131, R142 ;  /* 0x0000008e837d7221 */ /* 0x000fca0000010000 */
[C---:B-1----:R-:W-:Y:S07]  /*52d0*/  HMMA.16816.F32 R64, R68.reuse, R4, RZ ;  /* 0x000000044440723c */ /* 0x042fee00000018ff */
[--C-:B------:R-:W-:Y:S01]  /*52e0*/  HSET2.LE.AND R4, R149, R136.reuse, PT ;  /* 0x0000008895047233 */ /* 0x100fe20003803000 */
[----:B------:R-:W-:Y:S01]  /*52f0*/  F2FP.PACK_AB R149, R129, R130 ;  /* 0x000000828195723e */ /* 0x000fe200000000ff */
[--C-:B------:R-:W-:Y:S01]  /*5300*/  HSET2.LE.AND R5, R17, R136.reuse, PT ;  /* 0x0000008811057233 */ /* 0x100fe20003803000 */
[----:B------:R-:W-:Y:S01]  /*5310*/  HMMA.16816.F32 R68, R68, R6, RZ ;  /* 0x000000064444723c */ /* 0x000fe200000018ff */
[----:B------:R-:W-:Y:S01]  /*5320*/  PRMT R17, R144, 0x5410, R145 ;  /* 0x0000541090117816 */ /* 0x000fe20000000091 */
[----:B------:R-:W-:Y:S01]  /*5330*/  FADD.FTZ R130, R130, R111 ;  /* 0x0000006f82827221 */ /* 0x000fe20000010000 */
[----:B------:R-:W-:Y:S01]  /*5340*/  PRMT R148, R149, 0x7632, R148 ;  /* 0x0000763295947816 */ /* 0x000fe20000000094 */
[----:B------:R-:W-:Y:S01]  /*5350*/  @!P6 HADD2 R24, -R149.H0_H0, -RZ.H0_H0 ;  /* 0xa00000ff9518e230 */ /* 0x000fe20000000900 */
[----:B------:R-:W-:Y:S01]  /*5360*/  LOP3.LUT R11, R4, R11, RZ, 0xc0, !PT ;  /* 0x0000000b040b7212 */ /* 0x000fe200078ec0ff */
[----:B------:R-:W-:Y:S01]  /*5370*/  FADD.FTZ R129, R129, R130 ;  /* 0x0000008281817221 */ /* 0x000fe20000010000 */
[----:B------:R-:W-:Y:S01]  /*5380*/  PRMT R16, R149, 0x5410, R148 ;  /* 0x0000541095107816 */ /* 0x000fe20000000094 */
[--C-:B------:R-:W-:Y:S01]  /*5390*/  HSET2.LE.AND R6, R157, R136.reuse, PT ;  /* 0x000000889d067233 */ /* 0x100fe20003803000 */
[----:B------:R-:W-:Y:S01]  /*53a0*/  LOP3.LUT R4, R19, R18, RZ, 0xc0, !PT ;  /* 0x0000001213047212 */ /* 0x000fe200078ec0ff */
[----:B------:R-:W-:Y:S01]  /*53b0*/  HSET2.LE.AND R7, R159, R136, PT ;  /* 0x000000889f077233 */ /* 0x000fe20003803000 */
[----:B------:R-:W-:Y:S01]  /*53c0*/  LOP3.LUT R5, R5, R16, RZ, 0xc0, !PT ;  /* 0x0000001005057212 */ /* 0x000fe200078ec0ff */
[----:B------:R-:W-:Y:S01]  /*53d0*/  @!P4 HADD2 R23, -R148.H0_H0, -RZ.H0_H0 ;  /* 0xa00000ff9417c230 */ /* 0x000fe20000000900 */
[----:B------:R-:W-:Y:S01]  /*53e0*/  PRMT R16, R147, 0x5410, R146 ;  /* 0x0000541093107816 */ /* 0x000fe20000000092 */
[----:B------:R-:W-:Y:S01]  /*53f0*/  FADD.FTZ R124, R128, R129 ;  /* 0x00000081807c7221 */ /* 0x000fe20000010000 */
[----:B------:R-:W-:-:S02]  /*5400*/  LOP3.LUT R6, R6, R17, RZ, 0xc0, !PT ;  /* 0x0000001106067212 */ /* 0x000fc400078ec0ff */
[----:B------:R-:W-:Y:S01]  /*5410*/  LOP3.LUT R7, R7, R16, RZ, 0xc0, !PT ;  /* 0x0000001007077212 */ /* 0x000fe200078ec0ff */
[----:B------:R-:W-:Y:S01]  /*5420*/  FADD.FTZ R124, R143, R124 ;  /* 0x0000007c8f7c7221 */ /* 0x000fe20000010000 */
[----:B------:R-:W1:Y:S01]  /*5430*/  LDSM.16.MT88.4 R16, [R86+0x8400] ;  /* 0x008400005610783b */ /* 0x000e620000004200 */
[----:B------:R-:W-:Y:S01]  /*5440*/  @!P0 PRMT R146, R3, 0x5410, RZ ;  /* 0x0000541003928816 */ /* 0x000fe200000000ff */
[----:B------:R-:W-:Y:S01]  /*5450*/  IMAD.MOV.U32 R3, RZ, RZ, c[0x0][0x228] ;  /* 0x00008a00ff037624 */ /* 0x000fe200078e00ff */
[----:B------:R-:W-:Y:S02]  /*5460*/  LEA R136, P0, R94, c[0x0][0x1f8], 0x1 ;  /* 0x00007e005e887a11 */ /* 0x000fe400078008ff */
[----:B------:R-:W-:Y:S01]  /*5470*/  @!P6 PRMT R149, R24, 0x5410, RZ ;  /* 0x000054101895e816 */ /* 0x000fe200000000ff */
[----:B------:R-:W-:Y:S01]  /*5480*/  IMAD.SHL.U32 R3, R3, 0x8, RZ ;  /* 0x0000000803037824 */ /* 0x000fe200078e00ff */
[----:B------:R-:W-:Y:S02]  /*5490*/  LEA.HI.X R137, R94, c[0x0][0x1fc], R93, 0x1, P0 ;  /* 0x00007f005e897a11 */ /* 0x000fe400000f0c5d */
[----:B------:R-:W-:-:S02]  /*54a0*/  @!P4 PRMT R148, R23, 0x5410, RZ ;  /* 0x000054101794c816 */ /* 0x000fc400000000ff */
[----:B------:R-:W-:Y:S01]  /*54b0*/  @!P3 PRMT R144, R22, 0x5410, RZ ;  /* 0x000054101690b816 */ /* 0x000fe200000000ff */
[----:B------:R-:W-:Y:S01]  /*54c0*/  STG.E.U16 [R136.64], R100 ;  /* 0x0000006488007986 */ /* 0x000fe2000c10151a */
[----:B------:R-:W-:Y:S02]  /*54d0*/  @!P2 PRMT R145, R21, 0x5410, RZ ;  /* 0x000054101591a816 */ /* 0x000fe400000000ff */
[----:B------:R-:W-:Y:S01]  /*54e0*/  @!P1 PRMT R147, R20, 0x5410, RZ ;  /* 0x0000541014939816 */ /* 0x000fe200000000ff */
[----:B------:R-:W-:Y:S01]  /*54f0*/  STG.E.U16 [R136.64+0x2], R99 ;  /* 0x0000026388007986 */ /* 0x000fe2000c10151a */
[----:B------:R-:W-:-:S04]  /*5500*/  IADD3 R190, P0, R136, -0x80, RZ ;  /* 0xffffff8088be7810 */ /* 0x000fc80007f1e0ff */
[----:B------:R-:W-:Y:S01]  /*5510*/  IADD3.X R191, R137, -0x1, RZ, P0, !PT ;  /* 0xffffffff89bf7810 */ /* 0x000fe200007fe4ff */
        /* <DEDUP_REMOVED lines=24> */
[C---:B------:R-:W-:Y:S08]  /*56a0*/  HMMA.16816.F32 R44, R4.reuse, R18, R44 ;  /* 0x00000012042c723c */ /* 0x040ff0000000182c */
[C---:B--2---:R-:W-:Y:S08]  /*56b0*/  HMMA.16816.F32 R80, R4.reuse, R8, R80 ;  /* 0x000000080450723c */ /* 0x044ff00000001850 */
[C---:B------:R-:W-:Y:S01]  /*56c0*/  HMMA.16816.F32 R36, R4.reuse, R10, R36 ;  /* 0x0000000a0424723c */ /* 0x040fe20000001824 */
[----:B------:R-:W1:Y:S07]  /*56d0*/  LDSM.16.MT88.4 R8, [R86+0x7c00] ;  /* 0x007c00005608783b */ /* 0x000e6e0000004200 */
[C---:B---3--:R-:W-:Y:S08]  /*56e0*/  HMMA.16816.F32 R72, R4.reuse, R12, R72 ;  /* 0x0000000c0448723c */ /* 0x048ff00000001848 */
[C---:B------:R-:W-:Y:S01]  /*56f0*/  HMMA.16816.F32 R76, R4.reuse, R14, R76 ;  /* 0x0000000e044c723c */ /* 0x040fe2000000184c */
[----:B------:R-:W2:Y:S07]  /*5700*/  LDSM.16.MT88.4 R12, [R120+0x8c00] ;  /* 0x008c0000780c783b */ /* 0x000eae0000004200 */
[C---:B-1----:R-:W-:Y:S08]  /*5710*/  HMMA.16816.F32 R48, R4.reuse, R8, R48 ;  /* 0x000000080430723c */ /* 0x042ff00000001830 */
[C---:B------:R-:W-:Y:S01]  /*5720*/  HMMA.16816.F32 R52, R4.reuse, R10, R52 ;  /* 0x0000000a0434723c */ /* 0x040fe20000001834 */
[----:B------:R-:W1:Y:S07]  /*5730*/  LDSM.16.MT88.4 R8, [R86+0x8c00] ;  /* 0x008c00005608783b */ /* 0x000e6e0000004200 */
[C---:B--2---:R-:W-:Y:S07]  /*5740*/  HMMA.16816.F32 R56, R4.reuse, R12, R56 ;  /* 0x0000000c0438723c */ /* 0x044fee0000001838 */
[----:B------:R-:W-:Y:S01]  /*5750*/  IMAD.WIDE R12, R3, 0x2, R136 ;  /* 0x00000002030c7825 */ /* 0x000fe200078e0288 */
[C---:B------:R-:W-:Y:S04]  /*5760*/  HMMA.16816.F32 R60, R4.reuse, R14, R60 ;  /* 0x0000000e043c723c */ /* 0x040fe8000000183c */
[----:B------:R2:W-:Y:S04]  /*5770*/  STG.E.U16 [R12.64], R90 ;  /* 0x0000005a0c007986 */ /* 0x0005e8000c10151a */
[----:B------:R2:W-:Y:S04]  /*5780*/  STG.E.U16 [R12.64+0x2], R89 ;  /* 0x000002590c007986 */ /* 0x0005e8000c10151a */
[----:B------:R2:W-:Y:S04]  /*5790*/  STG.E.U16 [R136.64+0x10], R88 ;  /* 0x0000105888007986 */ /* 0x0005e8000c10151a */
[----:B------:R2:W-:Y:S04]  /*57a0*/  STG.E.U16 [R136.64+0x12], R35 ;  /* 0x0000122388007986 */ /* 0x0005e8000c10151a */
[----:B------:R2:W-:Y:S04]  /*57b0*/  STG.E.U16 [R12.64+0x10], R28 ;  /* 0x0000101c0c007986 */ /* 0x0005e8000c10151a */
[----:B------:R2:W-:Y:S01]  /*57c0*/  STG.E.U16 [R12.64+0x12], R27 ;  /* 0x0000121b0c007986 */ /* 0x0005e2000c10151a */
[C---:B-1----:R-:W-:Y:S03]  /*57d0*/  HMMA.16816.F32 R64, R4.reuse, R8, R64 ;  /* 0x000000080440723c */ /* 0x042fe60000001840 */
        /* <DEDUP_REMOVED lines=41> */
[C---:B--2---:R-:W-:Y:S02]  /*5a70*/  @!P3 LEA R12, P1, R6.reuse, c[0x0][0x170], 0x1 ;  /* 0x00005c00060cba11 */ /* 0x044fe400078208ff */
        /* <DEDUP_REMOVED lines=44> */
[----:B------:R-:W5:Y:S04]  /*5d40*/  LDSM.16.M88.4 R28, [R122+0x3000] ;  /* 0x003000007a1c783b */ /* 0x000f680000000200 */
[----:B------:R-:W4:Y:S04]  /*5d50*/  LDSM.16.M88.4 R20, [R122+0x3400] ;  /* 0x003400007a14783b */ /* 0x000f280000000200 */
[----:B--2---:R-:W3:Y:S04]  /*5d60*/  LDSM.16.M88.4 R12, [R122+0x3800] ;  /* 0x003800007a0c783b */ /* 0x004ee80000000200 */
[----:B------:R-:W2:Y:S04]  /*5d70*/  LDSM.16.M88.4 R100, [R122+0x3c00] ;  /* 0x003c00007a64783b */ /* 0x000ea80000000200 */
[----:B------:R-:W-:Y:S04]  /*5d80*/  LDSM.16.M88.4 R4, [R121] ;  /* 0x000000007904783b */ /* 0x000fe80000000200 */
[----:B------:R-:W2:Y:S04]  /*5d90*/  LDSM.16.M88.4 R96, [R87+0x3000] ;  /* 0x003000005760783b */ /* 0x000ea80000000200 */
[----:B------:R-:W2:Y:S04]  /*5da0*/  LDSM.16.M88.4 R92, [R87+0x3400] ;  /* 0x00340000575c783b */ /* 0x000ea80000000200 */
[----:B------:R-:W2:Y:S04]  /*5db0*/  LDSM.16.M88.4 R116, [R87+0x3800] ;  /* 0x003800005774783b */ /* 0x000ea80000000200 */
[----:B-1----:R-:W1:Y:S04]  /*5dc0*/  LDSM.16.M88.4 R8, [R87+0x3c00] ;  /* 0x003c00005708783b */ /* 0x002e680000000200 */
[----:B------:R-:W-:Y:S01]  /*5dd0*/  LDSM.16.M88.4 R88, [R123+0x1000] ;  /* 0x001000007b58783b */ /* 0x000fe20000000200 */
[C---:B-----5:R-:W-:Y:S03]  /*5de0*/  HMMA.16816.F32 R32, R104.reuse, R28, RZ ;  /* 0x0000001c6820723c */ /* 0x060fe600000018ff */
[----:B------:R-:W5:Y:S04]  /*5df0*/  LDSM.16.M88.4 R112, [R122+0x4000] ;  /* 0x004000007a70783b */ /* 0x000f680000000200 */
[----:B------:R-:W-:Y:S01]  /*5e00*/  LDSM.16.M88.4 R128, [R87+0x4800] ;  /* 0x004800005780783b */ /* 0x000fe20000000200 */
[C---:B------:R-:W-:Y:S03]  /*5e10*/  HMMA.16816.F32 R28, R104.reuse, R30, RZ ;  /* 0x0000001e681c723c */ /* 0x040fe600000018ff */
[----:B------:R-:W0:Y:S05]  /*5e20*/  LDGDEPBAR ;  /* 0x00000000000079af */ /* 0x000e2a0000000000 */
[C---:B----4-:R-:W-:Y:S08]  /*5e30*/  HMMA.16816.F32 R24, R104.reuse, R20, RZ ;  /* 0x000000146818723c */ /* 0x050ff000000018ff */
[C---:B------:R-:W-:Y:S08]  /*5e40*/  HMMA.16816.F32 R20, R104.reuse, R22, RZ ;  /* 0x000000166814723c */ /* 0x040ff000000018ff */
[C---:B---3--:R-:W-:Y:S08]  /*5e50*/  HMMA.16816.F32 R16, R104.reuse, R12, RZ ;  /* 0x0000000c6810723c */ /* 0x048ff000000018ff */
[C---:B------:R-:W-:Y:S08]  /*5e60*/  HMMA.16816.F32 R12, R104.reuse, R14, RZ ;  /* 0x0000000e680c723c */ /* 0x040ff000000018ff */
[C---:B--2---:R-:W-:Y:S08]  /*5e70*/  HMMA.16816.F32 R108, R104.reuse, R100, RZ ;  /* 0x00000064686c723c */ /* 0x044ff000000018ff */
[----:B------:R-:W-:Y:S01]  /*5e80*/  HMMA.16816.F32 R104, R104, R102, RZ ;  /* 0x000000666868723c */ /* 0x000fe200000018ff */
[----:B------:R-:W2:Y:S07]  /*5e90*/  LDSM.16.M88.4 R100, [R122+0x4400] ;  /* 0x004400007a64783b */ /* 0x000eae0000000200 */
[C---:B------:R-:W-:Y:S08]  /*5ea0*/  HMMA.16816.F32 R32, R4.reuse, R96, R32 ;  /* 0x000000600420723c */ /* 0x040ff00000001820 */
[C---:B------:R-:W-:Y:S01]  /*5eb0*/  HMMA.16816.F32 R28, R4.reuse, R98, R28 ;  /* 0x00000062041c723c */ /* 0x040fe2000000181c */
[----:B------:R-:W3:Y:S07]  /*5ec0*/  LDSM.16.M88.4 R96, [R122+0x4800] ;  /* 0x004800007a60783b */ /* 0x000eee0000000200 */
[C---:B------:R-:W-:Y:S08]  /*5ed0*/  HMMA.16816.F32 R24, R4.reuse, R92, R24 ;  /* 0x0000005c0418723c */ /* 0x040ff00000001818 */
[C---:B------:R-:W-:Y:S01]  /*5ee0*/  HMMA.16816.F32 R20, R4.reuse, R94, R20 ;  /* 0x0000005e0414723c */ /* 0x040fe20000001814 */
[----:B------:R-:W4:Y:S07]  /*5ef0*/  LDSM.16.M88.4 R92, [R122+0x4c00] ;  /* 0x004c00007a5c783b */ /* 0x000f2e0000000200 */
[C---:B------:R-:W-:Y:S08]  /*5f00*/  HMMA.16816.F32 R16, R4.reuse, R116, R16 ;  /* 0x000000740410723c */ /* 0x040ff00000001810 */
[C---:B------:R-:W-:Y:S01]  /*5f10*/  HMMA.16816.F32 R12, R4.reuse, R118, R12 ;  /* 0x00000076040c723c */ /* 0x040fe2000000180c */
[----:B------:R-:W-:Y:S07]  /*5f20*/  LDSM.16.M88.4 R116, [R121+0x1000] ;  /* 0x001000007974783b */ /* 0x000fee0000000200 */
[C---:B-1----:R-:W-:Y:S08]  /*5f30*/  HMMA.16816.F32 R108, R4.reuse, R8, R108 ;  /* 0x00000008046c723c */ /* 0x042ff0000000186c */
[----:B------:R-:W-:Y:S01]  /*5f40*/  HMMA.16816.F32 R104, R4, R10, R104 ;  /* 0x0000000a0468723c */ /* 0x000fe20000001868 */
[----:B------:R-:W1:Y:S04]  /*5f50*/  LDSM.16.M88.4 R8, [R87+0x4000] ;  /* 0x004000005708783b */ /* 0x000e680000000200 */
[----:B------:R-:W1:Y:S03]  /*5f60*/  LDSM.16.M88.4 R4, [R87+0x4400] ;  /* 0x004400005704783b */ /* 0x000e660000000200 */
[C---:B-----5:R-:W-:Y:S08]  /*5f70*/  HMMA.16816.F32 R32, R88.reuse, R112, R32 ;  /* 0x000000705820723c */ /* 0x060ff00000001820 */
[C---:B------:R-:W-:Y:S01]  /*5f80*/  HMMA.16816.F32 R28, R88.reuse, R114, R28 ;  /* 0x00000072581c723c */ /* 0x040fe2000000181c */
[----:B------:R-:W-:Y:S07]  /*5f90*/  LDSM.16.M88.4 R112, [R87+0x4c00] ;  /* 0x004c00005770783b */ /* 0x000fee0000000200 */
[C---:B--2---:R-:W-:Y:S08]  /*5fa0*/  HMMA.16816.F32 R24, R88.reuse, R100, R24 ;  /* 0x000000645818723c */ /* 0x044ff00000001818 */
[C---:B------:R-:W-:Y:S01]  /*5fb0*/  HMMA.16816.F32 R20, R88.reuse, R102, R20 ;  /* 0x000000665814723c */ /* 0x040fe20000001814 */
[----:B------:R-:W-:Y:S07]  /*5fc0*/  LDSM.16.M88.4 R100, [R123+0x2000] ;  /* 0x002000007b64783b */ /* 0x000fee0000000200 */
[C---:B---3--:R-:W-:Y:S08]  /*5fd0*/  HMMA.16816.F32 R16, R88.reuse, R96, R16 ;  /* 0x000000605810723c */ /* 0x048ff00000001810 */
[C---:B------:R-:W-:Y:S01]  /*5fe0*/  HMMA.16816.F32 R12, R88.reuse, R98, R12 ;  /* 0x00000062580c723c */ /* 0x040fe2000000180c */
[----:B------:R-:W2:Y:S07]  /*5ff0*/  LDSM.16.M88.4 R96, [R122+0x5000] ;  /* 0x005000007a60783b */ /* 0x000eae0000000200 */
[C---:B----4-:R-:W-:Y:S08]  /*6000*/  HMMA.16816.F32 R108, R88.reuse, R92, R108 ;  /* 0x0000005c586c723c */ /* 0x050ff0000000186c */
        /* <DEDUP_REMOVED lines=9> */
[C---:B------:R-:W-:Y:S08]  /*60a0*/  HMMA.16816.F32 R16, R116.reuse, R128, R16 ;  /* 0x000000807410723c */ /* 0x040ff00000001810 */
[----:B------:R-:W-:Y:S08]  /*60b0*/  HMMA.16816.F32 R12, R116, R130, R12 ;  /* 0x00000082740c723c */ /* 0x000ff0000000180c */
[C---:B--2---:R-:W-:Y:S08]  /*60c0*/  HMMA.16816.F32 R32, R100.reuse, R96, R32 ;  /* 0x000000606420723c */ /* 0x044ff00000001820 */
[C---:B------:R-:W-:Y:S08]  /*60d0*/  HMMA.16816.F32 R28, R100.reuse, R98, R28 ;  /* 0x00000062641c723c */ /* 0x040ff0000000181c */
[C---:B---3--:R-:W-:Y:S08]  /*60e0*/  HMMA.16816.F32 R16, R100.reuse, R88, R16 ;  /* 0x000000586410723c */ /* 0x048ff00000001810 */
[C---:B------:R-:W-:Y:S01]  /*60f0*/  HMMA.16816.F32 R12, R100.reuse, R90, R12 ;  /* 0x0000005a640c723c */ /* 0x040fe2000000180c */
[----:B------:R-:W2:Y:S07]  /*6100*/  LDSM.16.M88.4 R88, [R87+0x5400] ;  /* 0x005400005758783b */ /* 0x000eae0000000200 */
[----:B----4-:R-:W-:Y:S07]  /*6110*/  HMMA.16816.F32 R24, R100, R92, R24 ;  /* 0x0000005c6418723c */ /* 0x010fee0000001818 */
[----:B------:R-:W-:Y:S01]  /*6120*/  IADD3 R92, R85, -0x2, RZ ;  /* 0xfffffffe555c7810 */ /* 0x000fe20007ffe0ff */
[----:B-1----:R-:W-:Y:S04]  /*6130*/  HMMA.16816.F32 R32, R8, R4, R32 ;  /* 0x000000040820723c */ /* 0x002fe80000001820 */
[----:B------:R-:W-:-:S04]  /*6140*/  IMAD R3, R92, 0x40, R163 ;  /* 0x000000405c037824 */ /* 0x000fc800078e02a3 */
[----:B------:R-:W-:Y:S01]  /*6150*/  HMMA.16816.F32 R28, R8, R6, R28 ;  /* 0x00000006081c723c */ /* 0x000fe2000000181c */
[C---:B------:R-:W-:Y:S01]  /*6160*/  IADD3 R96, R3.reuse, 0x1, RZ ;  /* 0x0000000103607810 */ /* 0x040fe20007ffe0ff */
[----:B------:R-:W1:Y:S01]  /*6170*/  LDSM.16.M88.4 R4, [R87+0x5800] ;  /* 0x005800005704783b */ /* 0x000e620000000200 */
[----:B------:R-:W-:Y:S02]  /*6180*/  IADD3 R99, R3, 0x10, RZ ;  /* 0x0000001003637810 */ /* 0x000fe40007ffe0ff */
[----:B------:R-:W3:Y:S01]  /*6190*/  I2F R93, R96 ;  /* 0x00000060005d7306 */ /* 0x000ee20000201400 */
[C---:B------:R-:W-:Y:S02]  /*61a0*/  ISETP.GE.AND P0, PT, R96.reuse, R140, PT ;  /* 0x0000008c6000720c */ /* 0x040fe40003f06270 */
[----:B------:R-:W-:Y:S01]  /*61b0*/  HMMA.16816.F32 R20, R100, R94, R20 ;  /* 0x0000005e6414723c */ /* 0x000fe20000001814 */
[----:B------:R-:W-:-:S06]  /*61c0*/  ISETP.GE.AND P5, PT, R96, R141, PT ;  /* 0x0000008d6000720c */ /* 0x000fcc0003fa6270 */
[C---:B------:R-:W-:Y:S01]  /*61d0*/  IADD3 R94, R3.reuse, 0x8, RZ ;  /* 0x00000008035e7810 */ /* 0x040fe20007ffe0ff */
[C---:B------:R-:W-:Y:S01]  /*61e0*/  HMMA.16816.F32 R108, R116.reuse, R112, R108 ;  /* 0x00000070746c723c */ /* 0x040fe2000000186c */
[----:B------:R-:W-:Y:S02]  /*61f0*/  IADD3 R95, R3, 0x9, RZ ;  /* 0x00000009035f7810 */ /* 0x000fe40007ffe0ff */
[----:B------:R-:W4:Y:S01]  /*6200*/  I2F R97, R94 ;  /* 0x0000005e00617306 */ /* 0x000f220000201400 */
[C---:B------:R-:W-:Y:S01]  /*6210*/  ISETP.GE.AND P6, PT, R94.reuse, R141, PT ;  /* 0x0000008d5e00720c */ /* 0x040fe20003fc6270 */
[C---:B---3--:R-:W-:Y:S01]  /*6220*/  FFMA.FTZ R35, R93.reuse, R164, R35 ;  /* 0x000000a45d237223 */ /* 0x048fe20000010023 */
[----:B------:R-:W-:Y:S01]  /*6230*/  ISETP.GE.AND P1, PT, R94, R140, PT ;  /* 0x0000008c5e00720c */ /* 0x000fe20003f26270 */
[----:B------:R-:W-:Y:S01]  /*6240*/  FFMA.FTZ R33, R93, R164, R33 ;  /* 0x000000a45d217223 */ /* 0x000fe20000010021 */
[----:B------:R-:W-:Y:S01]  /*6250*/  HMMA.16816.F32 R104, R116, R114, R104 ;  /* 0x000000727468723c */ /* 0x000fe20000001868 */
[----:B------:R-:W3:Y:S01]  /*6260*/  LDSM.16.M88.4 R112, [R122+0x5c00] ;  /* 0x005c00007a70783b */ /* 0x000ee20000000200 */
[----:B------:R-:W-:Y:S01]  /*6270*/  IADD3 R96, R3, 0x11, RZ ;  /* 0x0000001103607810 */ /* 0x000fe20007ffe0ff */
[----:B------:R-:W5:Y:S01]  /*6280*/  I2F R98, R95 ;  /* 0x0000005f00627306 */ /* 0x000f620000201400 */
[----:B------:R-:W-:-:S02]  /*6290*/  FSEL R33, R33, -INF , !P5 ;  /* 0xff80000021217808 */ /* 0x000fc40006800000 */
[----:B------:R-:W-:Y:S02]  /*62a0*/  ISETP.GE.AND P5, PT, R95, R141, PT ;  /* 0x0000008d5f00720c */ /* 0x000fe40003fa6270 */
[C---:B--2---:R-:W-:Y:S01]  /*62b0*/  HMMA.16816.F32 R24, R8.reuse, R88, R24 ;  /* 0x000000580818723c */ /* 0x044fe20000001818 */
[----:B------:R-:W-:Y:S01]  /*62c0*/  IADD3 R93, R3, 0x18, RZ ;  /* 0x00000018035d7810 */ /* 0x000fe20007ffe0ff */
[-C--:B----4-:R-:W-:Y:S01]  /*62d0*/  FFMA.FTZ R28, R97, R164.reuse, R28 ;  /* 0x000000a4611c7223 */ /* 0x090fe2000001001c */
[----:B------:R-:W-:Y:S01]  /*62e0*/  FSEL R94, R35, -INF , !P0 ;  /* 0xff800000235e7808 */ /* 0x000fe20004000000 */
[----:B------:R-:W-:Y:S01]  /*62f0*/  FFMA.FTZ R30, R97, R164, R30 ;  /* 0x000000a4611e7223 */ /* 0x000fe2000001001e */
[----:B------:R-:W2:Y:S01]  /*6300*/  I2F R89, R99 ;  /* 0x0000006300597306 */ /* 0x000ea20000201400 */
[----:B------:R-:W-:Y:S02]  /*6310*/  ISETP.GE.AND P0, PT, R95, R140, PT ;  /* 0x0000008c5f00720c */ /* 0x000fe40003f06270 */
[----:B------:R-:W-:Y:S01]  /*6320*/  HMMA.16816.F32 R20, R8, R90, R20 ;  /* 0x0000005a0814723c */ /* 0x000fe20000001814 */
[----:B------:R-:W-:-:S02]  /*6330*/  FSEL R35, R28, -INF , !P6 ;  /* 0xff8000001c237808 */ /* 0x000fc40007000000 */
[----:B------:R-:W-:Y:S02]  /*6340*/  FSEL R88, R30, -INF , !P1 ;  /* 0xff8000001e587808 */ /* 0x000fe40004800000 */
[----:B------:R-:W-:Y:S01]  /*6350*/  ISETP.GE.AND P6, PT, R99, R141, PT ;  /* 0x0000008d6300720c */ /* 0x000fe20003fc6270 */
[----:B------:R-:W4:Y:S01]  /*6360*/  I2F R95, R96 ;  /* 0x00000060005f7306 */ /* 0x000f220000201400 */
[CC--:B-----5:R-:W-:Y:S01]  /*6370*/  FFMA.FTZ R91, R98.reuse, R164.reuse, R29 ;  /* 0x000000a4625b7223 */ /* 0x0e0fe2000001001d */
[----:B-1----:R-:W-:Y:S01]  /*6380*/  HMMA.16816.F32 R16, R8, R4, R16 ;  /* 0x000000040810723c */ /* 0x002fe20000001810 */
[----:B------:R-:W-:Y:S01]  /*6390*/  FFMA.FTZ R90, R98, R164, R31 ;  /* 0x000000a4625a7223 */ /* 0x000fe2000001001f */
[----:B------:R-:W-:Y:S01]  /*63a0*/  IADD3 R98, R3, 0x19, RZ ;  /* 0x0000001903627810 */ /* 0x000fe20007ffe0ff */
[----:B------:R-:W1:Y:S01]  /*63b0*/  LDSM.16.M88.4 R28, [R87+0x5c00] ;  /* 0x005c0000571c783b */ /* 0x000e620000000200 */
[----:B------:R-:W-:Y:S01]  /*63c0*/  FSEL R91, R91, -INF , !P5 ;  /* 0xff8000005b5b7808 */ /* 0x000fe20006800000 */
[----:B------:R-:W-:-:S04]  /*63d0*/  DEPBAR.LE SB0, 0x0 ;  /* 0x000080000000791a */ /* 0x000fc80000000000 */
[----:B------:R-:W5:Y:S01]  /*63e0*/  I2F R97, R93 ;  /* 0x0000005d00617306 */ /* 0x000f620000201400 */
[----:B------:R-:W-:Y:S01]  /*63f0*/  FSEL R90, R90, -INF , !P0 ;  /* 0xff8000005a5a7808 */ /* 0x000fe20004000000 */
[----:B--2---:R-:W-:Y:S01]  /*6400*/  FFMA.FTZ R5, R89, R164, R26 ;  /* 0x000000a459057223 */ /* 0x004fe2000001001a */
[C---:B------:R-:W-:Y:S01]  /*6410*/  ISETP.GE.AND P5, PT, R96.reuse, R141, PT ;  /* 0x0000008d6000720c */ /* 0x040fe20003fa6270 */
[----:B------:R-:W-:Y:S01]  /*6420*/  HMMA.16816.F32 R12, R8, R6, R12 ;  /* 0x00000006080c723c */ /* 0x000fe2000000180c */
[----:B------:R-:W-:Y:S01]  /*6430*/  BAR.SYNC.DEFER_BLOCKING 0x0 ;  /* 0x0000000000007b1d */ /* 0x000fe20000010000 */
[----:B------:R-:W-:Y:S01]  /*6440*/  ISETP.GE.AND P0, PT, R96, R140, PT ;  /* 0x0000008c6000720c */ /* 0x000fe20003f06270 */
[----:B----4-:R-:W-:Y:S01]  /*6450*/  FFMA.FTZ R4, R95, R164, R27 ;  /* 0x000000a45f047223 */ /* 0x010fe2000001001b */
[----:B------:R-:W-:Y:S01]  /*6460*/  ISETP.GE.AND P1, PT, R99, R140, PT ;  /* 0x0000008c6300720c */ /* 0x000fe20003f26270 */
[-C--:B------:R-:W-:Y:S01]  /*6470*/  FFMA.FTZ R99, R89, R164.reuse, R24 ;  /* 0x000000a459637223 */ /* 0x080fe20000010018 */
[----:B------:R-:W-:Y:S01]  /*6480*/  IADD3 R26, R3, 0x20, RZ ;  /* 0x00000020031a7810 */ /* 0x000fe20007ffe0ff */
[----:B------:R-:W2:Y:S01]  /*6490*/  I2F R96, R98 ;  /* 0x0000006200607306 */ /* 0x000ea20000201400 */
[----:B---3--:R-:W-:Y:S01]  /*64a0*/  HMMA.16816.F32 R108, R100, R112, R108 ;  /* 0x00000070646c723c */ /* 0x008fe2000000186c */
[----:B------:R-:W-:Y:S01]  /*64b0*/  FFMA.FTZ R24, R95, R164, R25 ;  /* 0x000000a45f187223 */ /* 0x000fe20000010019 */
[----:B------:R-:W-:-:S02]  /*64c0*/  FSEL R25, R99, -INF , !P6 ;  /* 0xff80000063197808 */ /* 0x000fc40007000000 */
[----:B------:R-:W-:Y:S01]  /*64d0*/  FSEL R5, R5, -INF , !P1 ;  /* 0xff80000005057808 */ /* 0x000fe20004800000 */
[----:B-----5:R-:W-:Y:S01]  /*64e0*/  FFMA.FTZ R27, R97, R164, R20 ;  /* 0x000000a4611b7223 */ /* 0x020fe20000010014 */
[CC--:B------:R-:W-:Y:S01]  /*64f0*/  ISETP.GE.AND P6, PT, R93.reuse, R141.reuse, PT ;  /* 0x0000008d5d00720c */ /* 0x0c0fe20003fc6270 */
[----:B------:R-:W3:Y:S01]  /*6500*/  I2F R89, R26 ;  /* 0x0000001a00597306 */ /* 0x000ee20000201400 */
[----:B------:R-:W-:Y:S01]  /*6510*/  ISETP.GE.AND P1, PT, R93, R140, PT ;  /* 0x0000008c5d00720c */ /* 0x000fe20003f26270 */
[----:B------:R-:W-:Y:S01]  /*6520*/  HMMA.16816.F32 R104, R100, R114, R104 ;  /* 0x000000726468723c */ /* 0x000fe20000001868 */
[----:B------:R-:W-:Y:S01]  /*6530*/  IADD3 R93, R3, 0x21, RZ ;  /* 0x00000021035d7810 */ /* 0x000fe20007ffe0ff */
[-C--:B------:R-:W-:Y:S01]  /*6540*/  FFMA.FTZ R7, R97, R164.reuse, R22 ;  /* 0x000000a461077223 */ /* 0x080fe20000010016 */
[----:B------:R-:W-:Y:S02]  /*6550*/  IADD3 R20, R3, 0x28, RZ ;  /* 0x0000002803147810 */ /* 0x000fe40007ffe0ff */
[----:B------:R-:W-:Y:S01]  /*6560*/  FSEL R24, R24, -INF , !P5 ;  /* 0xff80000018187808 */ /* 0x000fe20006800000 */
[----:B------:R-:W4:Y:S01]  /*6570*/  I2F R95, R93 ;  /* 0x0000005d005f7306 */ /* 0x000f220000201400 */
[-C--:B--2---:R-:W-:Y:S01]  /*6580*/  FFMA.FTZ R6, R96, R164.reuse, R21 ;  /* 0x000000a460067223 */ /* 0x084fe20000010015 */
[----:B------:R-:W-:Y:S01]  /*6590*/  ISETP.GE.AND P5, PT, R98, R141, PT ;  /* 0x0000008d6200720c */ /* 0x000fe20003fa6270 */
[----:B------:R-:W-:Y:S01]  /*65a0*/  FFMA.FTZ R23, R96, R164, R23 ;  /* 0x000000a460177223 */ /* 0x000fe20000010017 */
[----:B------:R-:W-:-:S02]  /*65b0*/  FSEL R4, R4, -INF , !P0 ;  /* 0xff80000004047808 */ /* 0x000fc40004000000 */
[----:B------:R-:W-:Y:S02]  /*65c0*/  ISETP.GE.AND P0, PT, R98, R140, PT ;  /* 0x0000008c6200720c */ /* 0x000fe40003f06270 */
[----:B------:R-:W2:Y:S01]  /*65d0*/  I2F R21, R20 ;  /* 0x0000001400157306 */ /* 0x000ea20000201400 */
[----:B------:R-:W-:Y:S01]  /*65e0*/  FSEL R27, R27, -INF , !P6 ;  /* 0xff8000001b1b7808 */ /* 0x000fe20007000000 */
[C---:B-1----:R-:W-:Y:S01]  /*65f0*/  HMMA.16816.F32 R108, R8.reuse, R28, R108 ;  /* 0x0000001c086c723c */ /* 0x042fe2000000186c */
[----:B------:R-:W-:Y:S01]  /*6600*/  FSEL R7, R7, -INF , !P1 ;  /* 0xff80000007077808 */ /* 0x000fe20004800000 */
[-C--:B---3--:R-:W-:Y:S01]  /*6610*/  FFMA.FTZ R117, R89, R164.reuse, R16 ;  /* 0x000000a459757223 */ /* 0x088fe20000010010 */
[----:B------:R-:W-:Y:S01]  /*6620*/  IADD3 R22, R3, 0x29, RZ ;  /* 0x0000002903167810 */ /* 0x000fe20007ffe0ff */
[-C--:B------:R-:W-:Y:S01]  /*6630*/  FFMA.FTZ R16, R89, R164.reuse, R18 ;  /* 0x000000a459107223 */ /* 0x080fe20000010012 */
[C---:B------:R-:W-:Y:S01]  /*6640*/  ISETP.GE.AND P6, PT, R26.reuse, R141, PT ;  /* 0x0000008d1a00720c */ /* 0x040fe20003fc6270 */
[C---:B----4-:R-:W-:Y:S01]  /*6650*/  FFMA.FTZ R128, R95.reuse, R164, R19 ;  /* 0x000000a45f807223 */ /* 0x050fe20000010013 */
[----:B------:R-:W-:Y:S01]  /*6660*/  ISETP.GE.AND P1, PT, R26, R140, PT ;  /* 0x0000008c1a00720c */ /* 0x000fe20003f26270 */
[----:B------:R-:W-:Y:S01]  /*6670*/  HMMA.16816.F32 R104, R8, R30, R104 ;  /* 0x0000001e0868723c */ /* 0x000fe20000001868 */
[----:B------:R-:W-:Y:S01]  /*6680*/  FSEL R26, R6, -INF , !P5 ;  /* 0xff800000061a7808 */ /* 0x000fe20006800000 */
[----:B------:R-:W-:Y:S01]  /*6690*/  FFMA.FTZ R17, R95, R164, R17 ;  /* 0x000000a45f117223 */ /* 0x000fe20000010011 */
[----:B------:R-:W-:-:S02]  /*66a0*/  FSEL R6, R23, -INF , !P0 ;  /* 0xff80000017067808 */ /* 0x000fc40004000000 */
[----:B------:R-:W1:Y:S01]  /*66b0*/  I2F R23, R22 ;  /* 0x0000001600177306 */ /* 0x000e620000201400 */
[----:B------:R-:W-:Y:S01]  /*66c0*/  IADD3 R18, R3, 0x30, RZ ;  /* 0x0000003003127810 */ /* 0x000fe20007ffe0ff */
[-C--:B--2---:R-:W-:Y:S01]  /*66d0*/  FFMA.FTZ R11, R21, R164.reuse, R12 ;  /* 0x000000a4150b7223 */ /* 0x084fe2000001000c */
[----:B------:R-:W-:Y:S01]  /*66e0*/  FSEL R117, R117, -INF , !P6 ;  /* 0xff80000075757808 */ /* 0x000fe20007000000 */
[----:B------:R-:W-:Y:S01]  /*66f0*/  FFMA.FTZ R8, R21, R164, R14 ;  /* 0x000000a415087223 */ /* 0x000fe2000001000e */
[----:B------:R-:W-:Y:S02]  /*6700*/  FSEL R16, R16, -INF , !P1 ;  /* 0xff80000010107808 */ /* 0x000fe40004800000 */
[C---:B------:R-:W-:Y:S01]  /*6710*/  ISETP.GE.AND P6, PT, R20.reuse, R141, PT ;  /* 0x0000008d1400720c */ /* 0x040fe20003fc6270 */
[----:B------:R-:W2:Y:S01]  /*6720*/  I2F R19, R18 ;  /* 0x0000001200137306 */ /* 0x000ea20000201400 */
[----:B------:R-:W-:Y:S02]  /*6730*/  ISETP.GE.AND P1, PT, R20, R140, PT ;  /* 0x0000008c1400720c */ /* 0x000fe40003f26270 */
[----:B------:R-:W-:-:S02]  /*6740*/  IADD3 R20, R3, 0x31, RZ ;  /* 0x0000003103147810 */ /* 0x000fc40007ffe0ff */
[CC--:B------:R-:W-:Y:S02]  /*6750*/  ISETP.GE.AND P5, PT, R93.reuse, R141.reuse, PT ;  /* 0x0000008d5d00720c */ /* 0x0c0fe40003fa6270 */
[----:B------:R-:W-:Y:S01]  /*6760*/  ISETP.GE.AND P0, PT, R93, R140, PT ;  /* 0x0000008c5d00720c */ /* 0x000fe20003f06270 */
[----:B------:R-:W3:Y:S01]  /*6770*/  I2F R21, R3 ;  /* 0x0000000300157306 */ /* 0x000ee20000201400 */
[----:B------:R-:W-:Y:S01]  /*6780*/  FSEL R17, R17, -INF , !P5 ;  /* 0xff80000011117808 */ /* 0x000fe20006800000 */
[CC--:B-1----:R-:W-:Y:S01]  /*6790*/  FFMA.FTZ R9, R23.reuse, R164.reuse, R13 ;  /* 0x000000a417097223 */ /* 0x0c2fe2000001000d */
[----:B------:R-:W-:Y:S01]  /*67a0*/  FSEL R128, R128, -INF , !P0 ;  /* 0xff80000080807808 */ /* 0x000fe20004000000 */
[----:B------:R-:W-:Y:S01]  /*67b0*/  FFMA.FTZ R118, R23, R164, R15 ;  /* 0x000000a417767223 */ /* 0x000fe2000001000f */
[----:B------:R-:W-:Y:S02]  /*67c0*/  IADD3 R14, R3, 0x38, RZ ;  /* 0x00000038030e7810 */ /* 0x000fe40007ffe0ff */
[C---:B------:R-:W-:Y:S01]  /*67d0*/  ISETP.GE.AND P5, PT, R22.reuse, R141, PT ;  /* 0x0000008d1600720c */ /* 0x040fe20003fa6270 */
[----:B------:R-:W1:Y:S01]  /*67e0*/  I2F R10, R20 ;  /* 0x00000014000a7306 */ /* 0x000e620000201400 */
[----:B------:R-:W-:Y:S01]  /*67f0*/  ISETP.GE.AND P0, PT, R22, R140, PT ;  /* 0x0000008c1600720c */ /* 0x000fe20003f06270 */
[-C--:B--2---:R-:W-:Y:S01]  /*6800*/  FFMA.FTZ R13, R19, R164.reuse, R108 ;  /* 0x000000a4130d7223 */ /* 0x084fe2000001006c */
[----:B------:R-:W-:Y:S01]  /*6810*/  FSEL R9, R9, -INF , !P5 ;  /* 0xff80000009097808 */ /* 0x000fe20006800000 */
[----:B------:R-:W-:Y:S01]  /*6820*/  FFMA.FTZ R110, R19, R164, R110 ;  /* 0x000000a4136e7223 */ /* 0x000fe2000001006e */
[----:B------:R-:W-:-:S02]  /*6830*/  FSEL R118, R118, -INF , !P0 ;  /* 0xff80000076767808 */ /* 0x000fc40004000000 */
[----:B------:R-:W-:Y:S01]  /*6840*/  FSEL R11, R11, -INF , !P6 ;  /* 0xff8000000b0b7808 */ /* 0x000fe20007000000 */
[----:B------:R-:W2:Y:S01]  /*6850*/  I2F R15, R14 ;  /* 0x0000000e000f7306 */ /* 0x000ea20000201400 */
[CC--:B------:R-:W-:Y:S01]  /*6860*/  ISETP.GE.AND P5, PT, R20.reuse, R141.reuse, PT ;  /* 0x0000008d1400720c */ /* 0x0c0fe20003fa6270 */
[----:B---3--:R-:W-:Y:S01]  /*6870*/  FFMA.FTZ R31, R21, R164, R32 ;  /* 0x000000a4151f7223 */ /* 0x008fe20000010020 */
[----:B------:R-:W-:Y:S02]  /*6880*/  ISETP.GE.AND P0, PT, R20, R140, PT ;  /* 0x0000008c1400720c */ /* 0x000fe40003f06270 */
[----:B------:R-:W-:Y:S02]  /*6890*/  ISETP.GE.AND P6, PT, R18, R141, PT ;  /* 0x0000008d1200720c */ /* 0x000fe40003fc6270 */
[----:B------:R-:W-:Y:S01]  /*68a0*/  FSEL R8, R8, -INF , !P1 ;  /* 0xff80000008087808 */ /* 0x000fe20004800000 */
[CC--:B-1----:R-:W-:Y:S01]  /*68b0*/  FFMA.FTZ R19, R10.reuse, R164.reuse, R109 ;  /* 0x000000a40a137223 */ /* 0x0c2fe2000001006d */
[----:B------:R-:W-:Y:S01]  /*68c0*/  IADD3 R20, R3, 0x39, RZ ;  /* 0x0000003903147810 */ /* 0x000fe20007ffe0ff */
[----:B------:R-:W-:Y:S01]  /*68d0*/  FFMA.FTZ R12, R10, R164, R111 ;  /* 0x000000a40a0c7223 */ /* 0x000fe2000001006f */
[----:B------:R-:W-:-:S02]  /*68e0*/  FSEL R13, R13, -INF , !P6 ;  /* 0xff8000000d0d7808 */ /* 0x000fc40007000000 */
[----:B------:R-:W1:Y:S01]  /*68f0*/  I2F R22, R20 ;  /* 0x0000001400167306 */ /* 0x000e620000201400 */
[----:B------:R-:W-:Y:S02]  /*6900*/  ISETP.GE.AND P6, PT, R3, R141, PT ;  /* 0x0000008d0300720c */ /* 0x000fe40003fc6270 */
[----:B------:R-:W-:Y:S01]  /*6910*/  ISETP.GE.AND P1, PT, R18, R140, PT ;  /* 0x0000008c1200720c */ /* 0x000fe20003f26270 */
[-C--:B--2---:R-:W-:Y:S01]  /*6920*/  FFMA.FTZ R104, R15, R164.reuse, R104 ;  /* 0x000000a40f687223 */ /* 0x084fe20000010068 */
[----:B------:R-:W-:Y:S01]  /*6930*/  FSEL R31, R31, -INF , !P6 ;  /* 0xff8000001f1f7808 */ /* 0x000fe20007000000 */
[----:B------:R-:W-:Y:S01]  /*6940*/  FFMA.FTZ R18, R15, R164, R106 ;  /* 0x000000a40f127223 */ /* 0x000fe2000001006a */
[----:B------:R-:W-:Y:S02]  /*6950*/  ISETP.GE.AND P6, PT, R85, 0x3, PT ;  /* 0x000000035500780c */ /* 0x000fe40003fc6270 */
[----:B------:R-:W-:Y:S02]  /*6960*/  FSEL R19, R19, -INF , !P5 ;  /* 0xff80000013137808 */ /* 0x000fe40006800000 */
[----:B------:R-:W-:-:S02]  /*6970*/  FSEL R12, R12, -INF , !P0 ;  /* 0xff8000000c0c7808 */ /* 0x000fc40004000000 */
[CC--:B------:R-:W-:Y:S02]  /*6980*/  ISETP.GE.AND P5, PT, R14.reuse, R141.reuse, PT ;  /* 0x0000008d0e00720c */ /* 0x0c0fe40003fa6270 */
[----:B------:R-:W-:Y:S01]  /*6990*/  ISETP.GE.AND P0, PT, R14, R140, PT ;  /* 0x0000008c0e00720c */ /* 0x000fe20003f06270 */
[-C--:B------:R-:W-:Y:S01]  /*69a0*/  FFMA.FTZ R14, R21, R164.reuse, R34 ;  /* 0x000000a4150e7223 */ /* 0x080fe20000010022 */
[----:B------:R-:W-:Y:S01]  /*69b0*/  FSEL R15, R104, -INF , !P5 ;  /* 0xff800000680f7808 */ /* 0x000fe20006800000 */
[----:B-1----:R-:W-:Y:S01]  /*69c0*/  FFMA.FTZ R29, R22, R164, R105 ;  /* 0x000000a4161d7223 */ /* 0x002fe20000010069 */
[----:B------:R-:W-:Y:S02]  /*69d0*/  FSEL R18, R18, -INF , !P0 ;  /* 0xff80000012127808 */ /* 0x000fe40004000000 */
[C---:B------:R-:W-:Y:S02]  /*69e0*/  ISETP.GE.AND P5, PT, R20.reuse, R141, PT ;  /* 0x0000008d1400720c */ /* 0x040fe40003fa6270 */
[----:B------:R-:W-:Y:S01]  /*69f0*/  ISETP.GE.AND P0, PT, R20, R140, PT ;  /* 0x0000008c1400720c */ /* 0x000fe20003f06270 */
[----:B------:R-:W-:Y:S01]  /*6a00*/  FFMA.FTZ R20, R22, R164, R107 ;  /* 0x000000a416147223 */ /* 0x000fe2000001006b */
[----:B------:R-:W-:-:S02]  /*6a10*/  FSEL R10, R110, -INF , !P1 ;  /* 0xff8000006e0a7808 */ /* 0x000fc40004800000 */
[----:B------:R-:W-:Y:S02]  /*6a20*/  ISETP.GE.AND P1, PT, R3, R140, PT ;  /* 0x0000008c0300720c */ /* 0x000fe40003f26270 */
        /* <DEDUP_REMOVED lines=64> */
.L_x_923:
[----:B------:R-:W-:Y:S05]  /*6e30*/  BSYNC B0 ;  /* 0x0000000000007941 */ /* 0x000fea0003800000 */
.L_x_922:
[----:B------:R-:W0:Y:S02]  /*6e40*/  LDGDEPBAR ;  /* 0x00000000000079af */ /* 0x000e240000000000 */
.L_x_921:
        /* <DEDUP_REMOVED lines=8> */
[----:B------:R-:W-:Y:S02]  /*6ed0*/  LEA R103, R92, 0x1, 0x1 ;  /* 0x000000015c677811 */ /* 0x000fe400078e08ff */
[----:B------:R-:W-:Y:S02]  /*6ee0*/  FMNMX.FTZ R21, R25, R22, !PT ;  /* 0x0000001619157209 */ /* 0x000fe40007810000 */
[----:B------:R-:W-:Y:S02]  /*6ef0*/  LOP3.LUT R103, R103, UR29, RZ, 0x3c, !PT ;  /* 0x0000001d67677c12 */ /* 0x000fe4000f8e3cff */
[----:B------:R-:W-:Y:S02]  /*6f00*/  FMNMX.FTZ R22, R24, R21, !PT ;  /* 0x0000001518167209 */ /* 0x000fe40007810000 */
[----:B------:R-:W-:-:S02]  /*6f10*/  LOP3.LUT R103, R99, R103, RZ, 0x3c, !PT ;  /* 0x0000006763677212 */ /* 0x000fc400078e3cff */
[----:B------:R-:W-:Y:S02]  /*6f20*/  FMNMX.FTZ R21, R27, R22, !PT ;  /* 0x000000161b157209 */ /* 0x000fe40007810000 */
[----:B------:R-:W-:Y:S02]  /*6f30*/  FMNMX.FTZ R22, R90, R3, !PT ;  /* 0x000000035a167209 */ /* 0x000fe40007810000 */
[----:B------:R-:W-:Y:S02]  /*6f40*/  FMNMX.FTZ R32, R26, R21, !PT ;  /* 0x000000151a207209 */ /* 0x000fe40007810000 */
[----:B------:R-:W-:Y:S02]  /*6f50*/  FMNMX.FTZ R3, R5, R22, !PT ;  /* 0x0000001605037209 */ /* 0x000fe40007810000 */
[----:B------:R-:W-:Y:S02]  /*6f60*/  FMNMX.FTZ R32, R117, R32, !PT ;  /* 0x0000002075207209 */ /* 0x000fe40007810000 */
[----:B------:R-:W-:Y:S01]  /*6f70*/  FMNMX.FTZ R22, R4, R3, !PT ;  /* 0x0000000304167209 */ /* 0x000fe20007810000 */
[----:B------:R-:W-:Y:S01]  /*6f80*/  IMAD.SHL.U32 R3, R92, 0x2, RZ ;  /* 0x000000025c037824 */ /* 0x000fe200078e00ff */
[----:B------:R-:W-:-:S02]  /*6f90*/  FMNMX.FTZ R32, R17, R32, !PT ;  /* 0x0000002011207209 */ /* 0x000fc40007810000 */
[----:B------:R-:W-:Y:S01]  /*6fa0*/  FMNMX.FTZ R95, R7, R22, !PT ;  /* 0x00000016075f7209 */ /* 0x000fe20007810000 */
[----:B------:R-:W-:Y:S01]  /*6fb0*/  IMAD.WIDE.U32 R22, R126, -0x326172a9, RZ ;  /* 0xcd9e8d577e167825 */ /* 0x000fe200078e00ff */
[----:B------:R-:W-:Y:S02]  /*6fc0*/  FMNMX.FTZ R32, R11, R32, !PT ;  /* 0x000000200b207209 */ /* 0x000fe40007810000 */
        /* <DEDUP_REMOVED lines=8> */
[----:B------:R-:W-:Y:S02]  /*7050*/  LOP3.LUT R154, R139, UR14, R144, 0x96, !PT ;  /* 0x0000000e8b9a7c12 */ /* 0x000fe4000f8e9690 */
[----:B------:R-:W-:Y:S02]  /*7060*/  FMNMX.FTZ R95, R118, R95, !PT ;  /* 0x0000005f765f7209 */ /* 0x000fe40007810000 */
[----:B------:R-:W-:Y:S01]  /*7070*/  LOP3.LUT R21, R23, R127, RZ, 0x3c, !PT ;  /* 0x0000007f17157212 */ /* 0x000fe200078e3cff */
[----:B------:R-:W-:Y:S01]  /*7080*/  IMAD.WIDE.U32 R154, R154, -0x2daee0ad, RZ ;  /* 0xd2511f539a9a7825 */ /* 0x000fe200078e00ff */
[----:B------:R-:W-:-:S02]  /*7090*/  FMNMX.FTZ R95, R10, R95, !PT ;  /* 0x0000005f0a5f7209 */ /* 0x000fc40007810000 */
[----:B------:R-:W-:Y:S01]  /*70a0*/  LOP3.LUT R144, R145, UR16, R22, 0x96, !PT ;  /* 0x0000001091907c12 */ /* 0x000fe2000f8e9616 */
[----:B------:R-:W-:Y:S01]  /*70b0*/  IMAD R21, R21, -0x2daee0ad, RZ ;  /* 0xd2511f5315157824 */ /* 0x000fe200078e02ff */
[----:B------:R-:W-:Y:S02]  /*70c0*/  FMNMX.FTZ R32, R19, R32, !PT ;  /* 0x0000002013207209 */ /* 0x000fe40007810000 */
[----:B------:R-:W-:Y:S01]  /*70d0*/  FMNMX.FTZ R95, R12, R95, !PT ;  /* 0x0000005f0c5f7209 */ /* 0x000fe20007810000 */
[----:B------:R-:W-:Y:S01]  /*70e0*/  IMAD.WIDE.U32 R144, R144, -0x2daee0ad, RZ ;  /* 0xd2511f5390907825 */ /* 0x000fe200078e00ff */
[----:B------:R-:W-:Y:S02]  /*70f0*/  FMNMX.FTZ R32, R15, R32, !PT ;  /* 0x000000200f207209 */ /* 0x000fe40007810000 */
[----:B------:R-:W-:Y:S02]  /*7100*/  FMNMX.FTZ R95, R18, R95, !PT ;  /* 0x0000005f125f7209 */ /* 0x000fe40007810000 */
[----:B------:R-:W-:-:S02]  /*7110*/  FMNMX.FTZ R93, R29, R32, !PT ;  /* 0x000000201d5d7209 */ /* 0x000fc40007810000 */
[----:B------:R-:W-:Y:S02]  /*7120*/  LOP3.LUT R23, R145, UR13, R21, 0x96, !PT ;  /* 0x0000000d91177c12 */ /* 0x000fe4000f8e9615 */
[----:B------:R-:W-:Y:S01]  /*7130*/  FMNMX.FTZ R32, R20, R95, !PT ;  /* 0x0000005f14207209 */ /* 0x000fe20007810000 */
[----:B------:R-:W1:Y:S01]  /*7140*/  SHFL.BFLY PT, R100, R93, 0x2, 0x1f ;  /* 0x0c401f005d647f89 */ /* 0x000e6200000e0000 */
[----:B------:R-:W-:Y:S01]  /*7150*/  LOP3.LUT R3, R155, UR11, R144, 0x96, !PT ;  /* 0x0000000b9b037c12 */ /* 0x000fe2000f8e9690 */
[----:B------:R-:W-:Y:S01]  /*7160*/  IMAD.WIDE.U32 R108, R23, -0x326172a9, RZ ;  /* 0xcd9e8d57176c7825 */ /* 0x000fe200078e00ff */
[----:B------:R-:W-:Y:S01]  /*7170*/  @P6 IADD3 R180, R85, -0x3, RZ ;  /* 0xfffffffd55b46810 */ /* 0x000fe20007ffe0ff */
[----:B------:R-:W2:Y:S02]  /*7180*/  SHFL.BFLY PT, R23, R32, 0x2, 0x1f ;  /* 0x0c401f0020177f89 */ /* 0x000ea400000e0000 */
[----:B------:R-:W-:Y:S01]  /*7190*/  IMAD.WIDE.U32 R96, R3, -0x326172a9, RZ ;  /* 0xcd9e8d5703607825 */ /* 0x000fe200078e00ff */
[----:B------:R-:W-:-:S04]  /*71a0*/  LOP3.LUT R3, R109, UR12, R138, 0x96, !PT ;  /* 0x0000000c6d037c12 */ /* 0x000fc8000f8e968a */
[----:B------:R-:W-:Y:S01]  /*71b0*/  LOP3.LUT R108, R97, UR10, R108, 0x96, !PT ;  /* 0x0000000a616c7c12 */ /* 0x000fe2000f8e966c */
[----:B------:R-:W-:-:S04]  /*71c0*/  IMAD.WIDE.U32 R98, R3, -0x2daee0ad, RZ ;  /* 0xd2511f5303627825 */ /* 0x000fc800078e00ff */
[----:B------:R-:W-:Y:S01]  /*71d0*/  IMAD.WIDE.U32 R108, R108, -0x2daee0ad, RZ ;  /* 0xd2511f536c6c7825 */ /* 0x000fe200078e00ff */
[----:B------:R-:W-:Y:S02]  /*71e0*/  LOP3.LUT R95, R99, UR9, R154, 0x96, !PT ;  /* 0x00000009635f7c12 */ /* 0x000fe4000f8e969a */
[----:B-1----:R-:W-:Y:S02]  /*71f0*/  FMNMX.FTZ R100, R93, R100, !PT ;  /* 0x000000645d647209 */ /* 0x002fe40007810000 */
[----:B------:R-:W-:Y:S01]  /*7200*/  LOP3.LUT R93, R109, UR7, R98, 0x96, !PT ;  /* 0x000000076d5d7c12 */ /* 0x000fe2000f8e9662 */
[----:B------:R-:W-:Y:S01]  /*7210*/  IMAD.WIDE.U32 R98, R95, -0x326172a9, RZ ;  /* 0xcd9e8d575f627825 */ /* 0x000fe200078e00ff */
[----:B--2---:R-:W-:Y:S01]  /*7220*/  FMNMX.FTZ R23, R32, R23, !PT ;  /* 0x0000001720177209 */ /* 0x004fe20007810000 */
[----:B------:R-:W1:Y:S02]  /*7230*/  SHFL.BFLY PT, R3, R100, 0x1, 0x1f ;  /* 0x0c201f0064037f89 */ /* 0x000e6400000e0000 */
[----:B------:R-:W-:Y:S01]  /*7240*/  IMAD.WIDE.U32 R104, R93, -0x326172a9, RZ ;  /* 0xcd9e8d575d687825 */ /* 0x000fe200078e00ff */
[----:B------:R-:W-:Y:S01]  /*7250*/  LOP3.LUT R97, R99, UR8, R96, 0x96, !PT ;  /* 0x0000000863617c12 */ /* 0x000fe2000f8e9660 */
[----:B------:R-:W2:Y:S03]  /*7260*/  SHFL.BFLY PT, R32, R23, 0x1, 0x1f ;  /* 0x0c201f0017207f89 */ /* 0x000ea600000e0000 */
[----:B------:R-:W-:-:S02]  /*7270*/  LOP3.LUT R101, R105, UR17, R98, 0x96, !PT ;  /* 0x0000001169657c12 */ /* 0x000fc4000f8e9662 */
[----:B------:R-:W-:Y:S02]  /*7280*/  LOP3.LUT R98, R104, 0xff, RZ, 0xc0, !PT ;  /* 0x000000ff68627812 */ /* 0x000fe400078ec0ff */
[----:B------:R-:W-:Y:S02]  /*7290*/  SHF.R.U32.HI R95, RZ, 0x10, R104 ;  /* 0x00000010ff5f7819 */ /* 0x000fe40000011668 */
[----:B------:R-:W-:Y:S02]  /*72a0*/  LOP3.LUT R106, R101, 0xff, RZ, 0xc0, !PT ;  /* 0x000000ff656a7812 */ /* 0x000fe400078ec0ff */
[----:B------:R-:W-:Y:S02]  /*72b0*/  ISETP.GE.U32.AND P1, PT, R161, R98, PT ;  /* 0x00000062a100720c */ /* 0x000fe40003f26070 */
[----:B------:R-:W-:Y:S02]  /*72c0*/  LOP3.LUT R98, R95, 0xff, RZ, 0xc0, !PT ;  /* 0x000000ff5f627812 */ /* 0x000fe400078ec0ff */
[----:B------:R-:W-:-:S02]  /*72d0*/  ISETP.GE.U32.AND P5, PT, R161, R106, PT ;  /* 0x0000006aa100720c */ /* 0x000fc40003fa6070 */
[----:B------:R-:W-:Y:S02]  /*72e0*/  LOP3.LUT R106, R101, 0xffff, RZ, 0xc0, !PT ;  /* 0x0000ffff656a7812 */ /* 0x000fe400078ec0ff */
[----:B------:R-:W-:Y:S01]  /*72f0*/  ISETP.GE.U32.AND P2, PT, R161, R98, PT ;  /* 0x00000062a100720c */ /* 0x000fe20003f46070 */
[----:B------:R-:W-:Y:S01]  /*7300*/  IMAD.WIDE.U32 R98, R97, -0x2daee0ad, RZ ;  /* 0xd2511f5361627825 */ /* 0x000fe200078e00ff */
[----:B-1----:R-:W-:Y:S02]  /*7310*/  FMNMX.FTZ R3, R100, R3, !PT ;  /* 0x0000000364037209 */ /* 0x002fe40007810000 */
[----:B------:R-:W-:Y:S02]  /*7320*/  SHF.R.U32.HI R106, RZ, 0x8, R106 ;  /* 0x00000008ff6a7819 */ /* 0x000fe4000001166a */
[----:B--2---:R-:W-:Y:S01]  /*7330*/  FMNMX.FTZ R32, R23, R32, !PT ;  /* 0x0000002017207209 */ /* 0x004fe20007810000 */
[C---:B------:R-:W-:Y:S01]  /*7340*/  FMUL.FTZ R100, R3.reuse, c[0x0][0x23c] ;  /* 0x00008f0003647a20 */ /* 0x040fe20000410000 */
[----:B------:R-:W-:-:S02]  /*7350*/  FSETP.NEU.FTZ.AND P4, PT, R3, -INF , PT ;  /* 0xff8000000300780b */ /* 0x000fc40003f9d000 */
[C---:B------:R-:W-:Y:S01]  /*7360*/  FSETP.NEU.FTZ.AND P3, PT, R32.reuse, -INF , PT ;  /* 0xff8000002000780b */ /* 0x040fe20003f7d000 */
[----:B------:R-:W-:Y:S01]  /*7370*/  FMUL.FTZ R97, R32, c[0x0][0x23c] ;  /* 0x00008f0020617a20 */ /* 0x000fe20000410000 */
[----:B------:R-:W-:Y:S02]  /*7380*/  SHF.R.U32.HI R96, RZ, 0x18, R104 ;  /* 0x00000018ff607819 */ /* 0x000fe40000011668 */
[----:B------:R-:W-:Y:S02]  /*7390*/  FSEL R100, R100, RZ, P4 ;  /* 0x000000ff64647208 */ /* 0x000fe40002000000 */
[----:B------:R-:W-:Y:S02]  /*73a0*/  FSEL R97, R97, RZ, P3 ;  /* 0x000000ff61617208 */ /* 0x000fe40001800000 */
[----:B------:R-:W-:Y:S01]  /*73b0*/  LOP3.LUT R106, R106, 0xffff, RZ, 0xc0, !PT ;  /* 0x0000ffff6a6a7812 */ /* 0x000fe200078ec0ff */
[--C-:B------:R-:W-:Y:S01]  /*73c0*/  FFMA.FTZ R107, R33, c[0x0][0x23c], -R100.reuse ;  /* 0x00008f00216b7a23 */ /* 0x100fe20000010864 */
[----:B------:R-:W-:Y:S01]  /*73d0*/  ISETP.GE.U32.AND P0, PT, R161, R96, PT ;  /* 0x00000060a100720c */ /* 0x000fe20003f06070 */
[--C-:B------:R-:W-:Y:S01]  /*73e0*/  FFMA.FTZ R96, R31, c[0x0][0x23c], -R100.reuse ;  /* 0x00008f001f607a23 */ /* 0x100fe20000010864 */
[----:B------:R-:W-:Y:S01]  /*73f0*/  FSEL R23, R3, RZ, P4 ;  /* 0x000000ff03177208 */ /* 0x000fe20002000000 */
[--C-:B------:R-:W-:Y:S01]  /*7400*/  FFMA.FTZ R95, R14, c[0x0][0x23c], -R97.reuse ;  /* 0x00008f000e5f7a23 */ /* 0x100fe20000010861 */
[----:B------:R-:W-:Y:S01]  /*7410*/  ISETP.GE.U32.AND P4, PT, R161, R106, PT ;  /* 0x0000006aa100720c */ /* 0x000fe20003f86070 */
[----:B------:R-:W-:Y:S01]  /*7420*/  FFMA.FTZ R106, R94, c[0x0][0x23c], -R97 ;  /* 0x00008f005e6a7a23 */ /* 0x000fe20000010861 */
[----:B------:R-:W-:Y:S01]  /*7430*/  MUFU.EX2 R107, R107 ;  /* 0x0000006b006b7308 */ /* 0x000fe20000000800 */
[----:B------:R-:W-:Y:S01]  /*7440*/  SHF.R.U32.HI R94, RZ, 0x18, R101 ;  /* 0x00000018ff5e7819 */ /* 0x000fe20000011665 */
[--C-:B------:R-:W-:Y:S01]  /*7450*/  FFMA.FTZ R109, R35, c[0x0][0x23c], -R100.reuse ;  /* 0x00008f00236d7a23 */ /* 0x100fe20000010864 */
[----:B------:R-:W-:Y:S01]  /*7460*/  LOP3.LUT R93, R104, 0xffff, RZ, 0xc0, !PT ;  /* 0x0000ffff685d7812 */ /* 0x000fe200078ec0ff */
[----:B------:R-:W-:Y:S01]  /*7470*/  FFMA.FTZ R110, R88, c[0x0][0x23c], -R97 ;  /* 0x00008f00586e7a23 */ /* 0x000fe20000010861 */
[----:B------:R-:W-:Y:S01]  /*7480*/  FSEL R105, R32, RZ, P3 ;  /* 0x000000ff20697208 */ /* 0x000fe20001800000 */
[--C-:B------:R-:W-:Y:S01]  /*7490*/  FFMA.FTZ R114, R25, c[0x0][0x23c], -R100.reuse ;  /* 0x00008f0019727a23 */ /* 0x100fe20000010864 */
[----:B------:R-:W-:Y:S01]  /*74a0*/  ISETP.GE.U32.AND P3, PT, R161, R94, PT ;  /* 0x0000005ea100720c */ /* 0x000fe20003f66070 */
[----:B------:R-:W1:Y:S01]  /*74b0*/  MUFU.EX2 R96, R96 ;  /* 0x0000006000607308 */ /* 0x000e620000000800 */
[----:B------:R-:W-:Y:S01]  /*74c0*/  LOP3.LUT R102, R98, 0xff, RZ, 0xc0, !PT ;  /* 0x000000ff62667812 */ /* 0x000fe200078ec0ff */
[--C-:B------:R-:W-:Y:S01]  /*74d0*/  FFMA.FTZ R112, R27, c[0x0][0x23c], -R100.reuse ;  /* 0x00008f001b707a23 */ /* 0x100fe20000010864 */
[----:B------:R-:W-:Y:S01]  /*74e0*/  SHF.R.U32.HI R94, RZ, 0x10, R101 ;  /* 0x00000010ff5e7819 */ /* 0x000fe20000011665 */
[----:B------:R-:W-:Y:S01]  /*74f0*/  FFMA.FTZ R101, R90, c[0x0][0x23c], -R97 ;  /* 0x00008f005a657a23 */ /* 0x000fe20000010861 */
[----:B------:R-:W-:Y:S01]  /*7500*/  SHF.R.U32.HI R93, RZ, 0x8, R93 ;  /* 0x00000008ff5d7819 */ /* 0x000fe2000001165d */
[----:B------:R-:W-:Y:S01]  /*7510*/  FFMA.FTZ R111, R26, c[0x0][0x23c], -R100 ;  /* 0x00008f001a6f7a23 */ /* 0x000fe20000010864 */
[----:B------:R-:W-:Y:S01]  /*7520*/  LOP3.LUT R94, R94, 0xff, RZ, 0xc0, !PT ;  /* 0x000000ff5e5e7812 */ /* 0x000fe200078ec0ff */
[----:B------:R-:W-:Y:S01]  /*7530*/  MUFU.EX2 R95, R95 ;  /* 0x0000005f005f7308 */ /* 0x000fe20000000800 */
[----:B------:R-:W-:Y:S01]  /*7540*/  LOP3.LUT R108, R99, UR18, R108, 0x96, !PT ;  /* 0x00000012636c7c12 */ /* 0x000fe2000f8e966c */
[--C-:B------:R-:W-:Y:S01]  /*7550*/  FFMA.FTZ R117, R117, c[0x0][0x23c], -R100.reuse ;  /* 0x00008f0075757a23 */ /* 0x100fe20000010864 */
[----:B------:R-:W-:Y:S01]  /*7560*/  LOP3.LUT R99, R98, 0xffff, RZ, 0xc0, !PT ;  /* 0x0000ffff62637812 */ /* 0x000fe200078ec0ff */
[----:B------:R-:W-:Y:S01]  /*7570*/  FFMA.FTZ R142, R17, c[0x0][0x23c], -R100 ;  /* 0x00008f00118e7a23 */ /* 0x000fe20000010864 */
[----:B------:R-:W-:Y:S01]  /*7580*/  SHF.R.U32.HI R116, RZ, 0x18, R108 ;  /* 0x00000018ff747819 */ /* 0x000fe2000001166c */
[----:B------:R-:W-:Y:S01]  /*7590*/  FFMA.FTZ R141, R11, c[0x0][0x23c], -R100 ;  /* 0x00008f000b8d7a23 */ /* 0x000fe20000010864 */
[----:B------:R-:W-:Y:S01]  /*75a0*/  SHF.R.U32.HI R104, RZ, 0x10, R98 ;  /* 0x00000010ff687819 */ /* 0x000fe20000011662 */
[----:B------:R-:W2:Y:S01]  /*75b0*/  MUFU.EX2 R106, R106 ;  /* 0x0000006a006a7308 */ /* 0x000ea20000000800 */
[----:B-1----:R-:W-:Y:S01]  /*75c0*/  F2FP.PACK_AB R152, R107, R96 ;  /* 0x000000606b98723e */ /* 0x002fe200000000ff */
[--C-:B------:R-:W-:Y:S01]  /*75d0*/  FFMA.FTZ R140, R9, c[0x0][0x23c], -R100.reuse ;  /* 0x00008f00098c7a23 */ /* 0x100fe20000010864 */
[----:B------:R-:W-:Y:S01]  /*75e0*/  LOP3.LUT R104, R104, 0xff, RZ, 0xc0, !PT ;  /* 0x000000ff68687812 */ /* 0x000fe200078ec0ff */
[--C-:B------:R-:W-:Y:S01]  /*75f0*/  FFMA.FTZ R130, R13, c[0x0][0x23c], -R100.reuse ;  /* 0x00008f000d827a23 */ /* 0x100fe20000010864 */
[----:B------:R-:W-:Y:S01]  /*7600*/  PRMT R153, R152, 0x7632, R153 ;  /* 0x0000763298997816 */ /* 0x000fe20000000099 */
[----:B------:R-:W-:Y:S01]  /*7610*/  @!P5 HADD2 R89, -R152.H0_H0, -RZ.H0_H0 ;  /* 0xa00000ff9859d230 */ /* 0x000fe20000000900 */
[----:B------:R-:W-:Y:S01]  /*7620*/  FADD.FTZ R113, R2, -R23 ;  /* 0x8000001702717221 */ /* 0x000fe20000010000 */
[----:B------:R-:W-:Y:S01]  /*7630*/  MUFU.EX2 R109, R109 ;  /* 0x0000006d006d7308 */ /* 0x000fe20000000800 */
[----:B------:R-:W-:Y:S01]  /*7640*/  PRMT R148, R152, 0x5410, R153 ;  /* 0x0000541098947816 */ /* 0x000fe20000000099 */
[----:B------:R-:W-:Y:S01]  /*7650*/  @!P4 HADD2 R31, -R153.H0_H0, -RZ.H0_H0 ;  /* 0xa00000ff991fc230 */ /* 0x000fe20000000900 */
[----:B------:R-:W-:Y:S01]  /*7660*/  @!P5 PRMT R152, R89, 0x5410, RZ ;  /* 0x000054105998d816 */ /* 0x000fe200000000ff */
[--C-:B------:R-:W-:Y:S01]  /*7670*/  FFMA.FTZ R89, R24, c[0x0][0x23c], -R100.reuse ;  /* 0x00008f0018597a23 */ /* 0x100fe20000010864 */
[----:B------:R-:W-:Y:S01]  /*7680*/  ISETP.GE.U32.AND P5, PT, R161, R94, PT ;  /* 0x0000005ea100720c */ /* 0x000fe20003fa6070 */
[----:B------:R-:W-:Y:S01]  /*7690*/  FADD.FTZ R105, R0, -R105 ;  /* 0x8000006900697221 */ /* 0x000fe20000010000 */
[----:B------:R-:W-:Y:S01]  /*76a0*/  @!P4 PRMT R153, R31, 0x5410, RZ ;  /* 0x000054101f99c816 */ /* 0x000fe200000000ff */
[----:B------:R-:W-:Y:S01]  /*76b0*/  MUFU.EX2 R110, R110 ;  /* 0x0000006e006e7308 */ /* 0x000fe20000000800 */
[----:B--2---:R-:W-:Y:S01]  /*76c0*/  F2FP.PACK_AB R150, R106, R95 ;  /* 0x0000005f6a96723e */ /* 0x004fe200000000ff */
[----:B------:R-:W-:Y:S01]  /*76d0*/  FMUL.FTZ R105, R105, c[0x0][0x23c] ;  /* 0x00008f0069697a20 */ /* 0x000fe20000410000 */
[----:B------:R-:W-:Y:S01]  /*76e0*/  LOP3.LUT R94, R93, 0xffff, RZ, 0xc0, !PT ;  /* 0x0000ffff5d5e7812 */ /* 0x000fe200078ec0ff */
[--C-:B------:R-:W-:Y:S01]  /*76f0*/  FFMA.FTZ R93, R19, c[0x0][0x23c], -R100.reuse ;  /* 0x00008f00135d7a23 */ /* 0x100fe20000010864 */
[----:B------:R-:W-:Y:S01]  /*7700*/  PRMT R151, R150, 0x7632, R151 ;  /* 0x0000763296977816 */ /* 0x000fe20000000097 */
[----:B------:R-:W-:Y:S01]  /*7710*/  FFMA.FTZ R131, R16, c[0x0][0x23c], -R97 ;  /* 0x00008f0010837a23 */ /* 0x000fe20000010861 */
[----:B------:R-:W-:Y:S01]  /*7720*/  ISETP.GE.U32.AND P4, PT, R161, R94, PT ;  /* 0x0000005ea100720c */ /* 0x000fe20003f86070 */
[----:B------:R-:W-:Y:S01]  /*7730*/  MUFU.EX2 R101, R101 ;  /* 0x0000006500657308 */ /* 0x000fe20000000800 */
[----:B------:R-:W-:Y:S01]  /*7740*/  PRMT R31, R150, 0x5410, R151 ;  /* 0x00005410961f7816 */ /* 0x000fe20000000097 */
[----:B------:R-:W-:Y:S01]  /*7750*/  @!P3 HADD2 R33, -R151.H0_H0, -RZ.H0_H0 ;  /* 0xa00000ff9721b230 */ /* 0x000fe20000000900 */
[--C-:B------:R-:W-:Y:S01]  /*7760*/  FFMA.FTZ R94, R29, c[0x0][0x23c], -R100.reuse ;  /* 0x00008f001d5e7a23 */ /* 0x100fe20000010864 */
[----:B------:R-:W-:Y:S01]  /*7770*/  @!P5 HADD2 R30, -R150.H0_H0, -RZ.H0_H0 ;  /* 0xa00000ff961ed230 */ /* 0x000fe20000000900 */
[----:B------:R-:W-:Y:S01]  /*7780*/  SHF.R.U32.HI R99, RZ, 0x8, R99 ;  /* 0x00000008ff637819 */ /* 0x000fe20000011663 */
[--C-:B------:R-:W-:Y:S01]  /*7790*/  FFMA.FTZ R128, R128, c[0x0][0x23c], -R97.reuse ;  /* 0x00008f0080807a23 */ /* 0x100fe20000010861 */
[----:B------:R-:W-:Y:S01]  /*77a0*/  @!P3 PRMT R151, R33, 0x5410, RZ ;  /* 0x000054102197b816 */ /* 0x000fe200000000ff */
[----:B------:R-:W-:Y:S01]  /*77b0*/  MUFU.EX2 R23, R89 ;  /* 0x0000005900177308 */ /* 0x000fe20000000800 */
[----:B------:R-:W-:Y:S01]  /*77c0*/  ISETP.GE.U32.AND P3, PT, R161, R102, PT ;  /* 0x00000066a100720c */ /* 0x000fe20003f66070 */
[--C-:B------:R-:W-:Y:S01]  /*77d0*/  FFMA.FTZ R102, R91, c[0x0][0x23c], -R100.reuse ;  /* 0x00008f005b667a23 */ /* 0x100fe20000010864 */
[----:B------:R-:W-:Y:S01]  /*77e0*/  @!P5 PRMT R150, R30, 0x5410, RZ ;  /* 0x000054101e96d816 */ /* 0x000fe200000000ff */
[----:B------:R-:W-:Y:S01]  /*77f0*/  FFMA.FTZ R91, R15, c[0x0][0x23c], -R100 ;  /* 0x00008f000f5b7a23 */ /* 0x000fe20000010864 */
[----:B------:R-:W-:Y:S01]  /*7800*/  SHF.R.U32.HI R30, RZ, 0x10, R108 ;  /* 0x00000010ff1e7819 */ /* 0x000fe2000001166c */
[--C-:B------:R-:W-:Y:S01]  /*7810*/  FFMA.FTZ R129, R8, c[0x0][0x23c], -R97.reuse ;  /* 0x00008f0008817a23 */ /* 0x100fe20000010861 */
[----:B------:R-:W-:Y:S01]  /*7820*/  LOP3.LUT R100, R108, 0xff, RZ, 0xc0, !PT ;  /* 0x000000ff6c647812 */ /* 0x000fe200078ec0ff */
[----:B------:R-:W1:Y:S01]  /*7830*/  MUFU.EX2 R102, R102 ;  /* 0x0000006600667308 */ /* 0x000e620000000800 */
[----:B------:R-:W-:Y:S01]  /*7840*/  LOP3.LUT R30, R30, 0xff, RZ, 0xc0, !PT ;  /* 0x000000ff1e1e7812 */ /* 0x000fe200078ec0ff */
[--C-:B------:R-:W-:Y:S01]  /*7850*/  FFMA.FTZ R118, R118, c[0x0][0x23c], -R97.reuse ;  /* 0x00008f0076767a23 */ /* 0x100fe20000010861 */
[----:B------:R-:W-:Y:S01]  /*7860*/  LOP3.LUT R108, R108, 0xffff, RZ, 0xc0, !PT ;  /* 0x0000ffff6c6c7812 */ /* 0x000fe200078ec0ff */
[----:B------:R-:W-:Y:S01]  /*7870*/  FFMA.FTZ R119, R10, c[0x0][0x23c], -R97 ;  /* 0x00008f000a777a23 */ /* 0x000fe20000010861 */
[----:B------:R-:W-:Y:S01]  /*7880*/  ISETP.GE.U32.AND P5, PT, R161, R30, PT ;  /* 0x0000001ea100720c */ /* 0x000fe20003fa6070 */
[----:B------:R-:W-:Y:S01]  /*7890*/  STG.E.U16 [R136.64+-0x80], R152 ;  /* 0xffff809888007986 */ /* 0x000fe2000c10151a */
[----:B------:R-:W-:Y:S01]  /*78a0*/  SHF.R.U32.HI R108, RZ, 0x8, R108 ;  /* 0x00000008ff6c7819 */ /* 0x000fe2000001166c */
[----:B------:R-:W2:Y:S01]  /*78b0*/  MUFU.EX2 R105, R105 ;  /* 0x0000006900697308 */ /* 0x000ea20000000800 */
[----:B------:R-:W-:Y:S01]  /*78c0*/  SHF.R.U32.HI R98, RZ, 0x18, R98 ;  /* 0x00000018ff627819 */ /* 0x000fe20000011662 */
[----:B------:R-:W-:Y:S01]  /*78d0*/  STG.E.U16 [R136.64+-0x7e], R153 ;  /* 0xffff829988007986 */ /* 0x000fe2000c10151a */
[----:B------:R-:W-:-:S02]  /*78e0*/  LOP3.LUT R108, R108, 0xffff, RZ, 0xc0, !PT ;  /* 0x0000ffff6c6c7812 */ /* 0x000fc400078ec0ff */
[----:B-1----:R-:W-:-:S03]  /*78f0*/  F2FP.PACK_AB R149, R102, R109 ;  /* 0x0000006d6695723e */ /* 0x002fc600000000ff */
[----:B------:R-:W-:Y:S01]  /*7900*/  MUFU.EX2 R131, R131 ;  /* 0x0000008300837308 */ /* 0x000fe20000000800 */
[----:B------:R-:W-:Y:S01]  /*7910*/  PRMT R33, R149, 0x7632, R33 ;  /* 0x0000763295217816 */ /* 0x000fe20000000021 */
[----:B------:R-:W-:-:S03]  /*7920*/  @!P1 HADD2 R35, -R149.H0_H0, -RZ.H0_H0 ;  /* 0xa00000ff95239230 */ /* 0x000fc60000000900 */
[----:B------:R-:W-:Y:S01]  /*7930*/  PRMT R30, R149, 0x5410, R33 ;  /* 0x00005410951e7816 */ /* 0x000fe20000000021 */
[----:B------:R-:W-:Y:S01]  /*7940*/  @!P4 HADD2 R27, -R33.H0_H0, -RZ.H0_H0 ;  /* 0xa00000ff211bc230 */ /* 0x000fe20000000900 */
[----:B------:R-:W-:Y:S01]  /*7950*/  @!P1 PRMT R149, R35, 0x5410, RZ ;  /* 0x0000541023959816 */ /* 0x000fe200000000ff */
[----:B------:R-:W-:Y:S01]  /*7960*/  MUFU.EX2 R128, R128 ;  /* 0x0000008000807308 */ /* 0x000fe20000000800 */
[----:B------:R-:W-:Y:S01]  /*7970*/  ISETP.GE.U32.AND P1, PT, R161, R100, PT ;  /* 0x00000064a100720c */ /* 0x000fe20003f26070 */
[-C--:B--2---:R-:W-:Y:S01]  /*7980*/  FMUL.FTZ R74, R74, R105.reuse ;  /* 0x000000694a4a7220 */ /* 0x084fe20000410000 */
[----:B------:R-:W-:Y:S01]  /*7990*/  F2FP.PACK_AB R35, R101, R110 ;  /* 0x0000006e6523723e */ /* 0x000fe200000000ff */
[-C--:B------:R-:W-:Y:S01]  /*79a0*/  FMUL.FTZ R75, R75, R105.reuse ;  /* 0x000000694b4b7220 */ /* 0x080fe20000410000 */
[----:B------:R-:W-:Y:S01]  /*79b0*/  @!P4 PRMT R33, R27, 0x5410, RZ ;  /* 0x000054101b21c816 */ /* 0x000fe200000000ff */
[-C--:B------:R-:W-:Y:S01]  /*79c0*/  FMUL.FTZ R78, R78, R105.reuse ;  /* 0x000000694e4e7220 */ /* 0x080fe20000410000 */
[----:B------:R-:W-:Y:S01]  /*79d0*/  PRMT R2, R35, 0x7632, R2 ;  /* 0x0000763223027816 */ /* 0x000fe20000000002 */
[----:B------:R-:W1:Y:S01]  /*79e0*/  MUFU.EX2 R100, R114 ;  /* 0x0000007200647308 */ /* 0x000e620000000800 */
[----:B------:R-:W-:Y:S01]  /*79f0*/  @!P2 HADD2 R15, -R35.H0_H0, -RZ.H0_H0 ;  /* 0xa00000ff230fa230 */ /* 0x000fe20000000900 */
[----:B------:R-:W-:Y:S01]  /*7a00*/  ISETP.GE.U32.AND P4, PT, R161, R116, PT ;  /* 0x00000074a100720c */ /* 0x000fe20003f86070 */
[----:B------:R-:W-:Y:S01]  /*7a10*/  FFMA.FTZ R116, R6, c[0x0][0x23c], -R97 ;  /* 0x00008f0006747a23 */ /* 0x000fe20000010861 */
[----:B------:R-:W-:Y:S01]  /*7a20*/  PRMT R27, R35, 0x5410, R2 ;  /* 0x00005410231b7816 */ /* 0x000fe20000000002 */
[----:B------:R-:W-:Y:S01]  /*7a30*/  @!P0 HADD2 R34, -R2.H0_H0, -RZ.H0_H0 ;  /* 0xa00000ff02228230 */ /* 0x000fe20000000900 */
[----:B------:R-:W-:Y:S01]  /*7a40*/  @!P2 PRMT R35, R15, 0x5410, RZ ;  /* 0x000054100f23a816 */ /* 0x000fe200000000ff */
[-C--:B------:R-:W-:Y:S01]  /*7a50*/  FMUL.FTZ R79, R79, R105.reuse ;  /* 0x000000694f4f7220 */ /* 0x080fe20000410000 */
[----:B------:R-:W-:Y:S01]  /*7a60*/  ISETP.GE.U32.AND P2, PT, R161, R108, PT ;  /* 0x0000006ca100720c */ /* 0x000fe20003f46070 */
[----:B------:R-:W-:Y:S01]  /*7a70*/  FMUL.FTZ R108, R113, c[0x0][0x23c] ;  /* 0x00008f00716c7a20 */ /* 0x000fe20000410000 */
[----:B------:R-:W-:Y:S01]  /*7a80*/  @!P0 PRMT R2, R34, 0x5410, RZ ;  /* 0x0000541022028816 */ /* 0x000fe200000000ff */
[----:B------:R-:W-:Y:S01]  /*7a90*/  FFMA.FTZ R113, R124, R105, R95 ;  /* 0x000000697c717223 */ /* 0x000fe2000001005f */
[----:B------:R-:W-:Y:S01]  /*7aa0*/  ISETP.GE.U32.AND P0, PT, R161, R98, PT ;  /* 0x00000062a100720c */ /* 0x000fe20003f06070 */
[----:B------:R-:W-:Y:S01]  /*7ab0*/  MUFU.EX2 R95, R111 ;  /* 0x0000006f005f7308 */ /* 0x000fe20000000800 */
[----:B------:R-:W-:Y:S01]  /*7ac0*/  FFMA.FTZ R124, R20, c[0x0][0x23c], -R97 ;  /* 0x00008f00147c7a23 */ /* 0x000fe20000010861 */
[----:B-1----:R-:W-:Y:S01]  /*7ad0*/  F2FP.PACK_AB R89, R23, R100 ;  /* 0x000000641759723e */ /* 0x002fe200000000ff */
[----:B------:R-:W-:-:S02]  /*7ae0*/  FADD.FTZ R113, R106, R113 ;  /* 0x000000716a717221 */ /* 0x000fc40000010000 */
[-C--:B------:R-:W-:Y:S01]  /*7af0*/  FMUL.FTZ R82, R82, R105.reuse ;  /* 0x0000006952527220 */ /* 0x080fe20000410000 */
[C---:B------:R-:W-:Y:S02]  /*7b00*/  PRMT R34, R89.reuse, 0x7632, R34 ;  /* 0x0000763259227816 */ /* 0x040fe40000000022 */
[----:B------:R-:W1:Y:S01]  /*7b10*/  MUFU.EX2 R108, R108 ;  /* 0x0000006c006c7308 */ /* 0x000e620000000800 */
[----:B------:R-:W-:Y:S01]  /*7b20*/  @!P1 HADD2 R90, -R89.H0_H0, -RZ.H0_H0 ;  /* 0xa00000ff595a9230 */ /* 0x000fe20000000900 */
[----:B------:R-:W-:Y:S01]  /*7b30*/  FADD.FTZ R106, R110, R113 ;  /* 0x000000716e6a7221 */ /* 0x000fe20000010000 */
[----:B------:R-:W-:Y:S01]  /*7b40*/  PRMT R15, R89, 0x5410, R34 ;  /* 0x00005410590f7816 */ /* 0x000fe20000000022 */
[----:B------:R-:W-:Y:S01]  /*7b50*/  @!P2 HADD2 R14, -R34.H0_H0, -RZ.H0_H0 ;  /* 0xa00000ff220ea230 */ /* 0x000fe20000000900 */
[----:B------:R-:W-:Y:S01]  /*7b60*/  FMUL.FTZ R83, R83, R105 ;  /* 0x0000006953537220 */ /* 0x000fe20000410000 */
[----:B------:R-:W-:Y:S01]  /*7b70*/  @!P1 PRMT R89, R90, 0x5410, RZ ;  /* 0x000054105a599816 */ /* 0x000fe200000000ff */
[--C-:B------:R-:W-:Y:S01]  /*7b80*/  FFMA.FTZ R90, R12, c[0x0][0x23c], -R97.reuse ;  /* 0x00008f000c5a7a23 */ /* 0x100fe20000010861 */
[----:B------:R-:W-:Y:S01]  /*7b90*/  ISETP.GE.U32.AND P1, PT, R161, R104, PT ;  /* 0x00000068a100720c */ /* 0x000fe20003f26070 */
[--C-:B------:R-:W-:Y:S01]  /*7ba0*/  FFMA.FTZ R104, R5, c[0x0][0x23c], -R97.reuse ;  /* 0x00008f0005687a23 */ /* 0x100fe20000010861 */
[----:B------:R-:W-:Y:S01]  /*7bb0*/  @!P2 PRMT R34, R14, 0x5410, RZ ;  /* 0x000054100e22a816 */ /* 0x000fe200000000ff */
[----:B------:R2:W3:Y:S01]  /*7bc0*/  MUFU.EX2 R98, R112 ;  /* 0x0000007000627308 */ /* 0x0004e20000000800 */
[----:B------:R-:W-:Y:S01]  /*7bd0*/  LOP3.LUT R14, R99, 0xffff, RZ, 0xc0, !PT ;  /* 0x0000ffff630e7812 */ /* 0x000fe200078ec0ff */
[----:B------:R-:W-:-:S02]  /*7be0*/  FFMA.FTZ R99, R4, c[0x0][0x23c], -R97 ;  /* 0x00008f0004637a23 */ /* 0x000fc40000010861 */
[----:B------:R-:W-:Y:S01]  /*7bf0*/  FMUL.FTZ R38, R38, R105 ;  /* 0x0000006926267220 */ /* 0x000fe20000410000 */
[----:B------:R-:W-:Y:S01]  /*7c00*/  ISETP.GE.U32.AND P2, PT, R161, R14, PT ;  /* 0x0000000ea100720c */ /* 0x000fe20003f46070 */
[-C--:B-1----:R-:W-:Y:S02]  /*7c10*/  FFMA.FTZ R14, R125, R108.reuse, R96 ;  /* 0x0000006c7d0e7223 */ /* 0x082fe40000010060 */
[----:B------:R-:W-:Y:S01]  /*7c20*/  MUFU.EX2 R104, R104 ;  /* 0x0000006800687308 */ /* 0x000fe20000000800 */
[--C-:B------:R-:W-:Y:S02]  /*7c30*/  FFMA.FTZ R96, R18, c[0x0][0x23c], -R97.reuse ;  /* 0x00008f0012607a23 */ /* 0x100fe40000010861 */
[----:B------:R-:W-:Y:S02]  /*7c40*/  FADD.FTZ R14, R107, R14 ;  /* 0x0000000e6b0e7221 */ /* 0x000fe40000010000 */
[----:B------:R-:W-:Y:S02]  /*7c50*/  FMUL.FTZ R72, R72, R108 ;  /* 0x0000006c48487220 */ /* 0x000fe40000410000 */
[----:B------:R-:W-:Y:S01]  /*7c60*/  FADD.FTZ R107, R109, R14 ;  /* 0x0000000e6d6b7221 */ /* 0x000fe20000010000 */
[----:B------:R-:W1:Y:S01]  /*7c70*/  MUFU.EX2 R99, R99 ;  /* 0x0000006300637308 */ /* 0x000e620000000800 */
[----:B--2---:R-:W-:Y:S01]  /*7c80*/  FFMA.FTZ R112, R7, c[0x0][0x23c], -R97 ;  /* 0x00008f0007707a23 */ /* 0x004fe20000010861 */
[----:B---3--:R-:W-:Y:S01]  /*7c90*/  F2FP.PACK_AB R111, R95, R98 ;  /* 0x000000625f6f723e */ /* 0x008fe200000000ff */
[----:B------:R-:W-:-:S02]  /*7ca0*/  FMUL.FTZ R73, R73, R108 ;  /* 0x0000006c49497220 */ /* 0x000fc40000410000 */
[-C--:B------:R-:W-:Y:S01]  /*7cb0*/  FMUL.FTZ R76, R76, R108.reuse ;  /* 0x0000006c4c4c7220 */ /* 0x080fe20000410000 */
[----:B------:R-:W-:Y:S01]  /*7cc0*/  PRMT R110, R111, 0x7632, R110 ;  /* 0x000076326f6e7816 */ /* 0x000fe2000000006e */
[----:B------:R-:W-:Y:S01]  /*7cd0*/  @!P3 HADD2 R29, -R111.H0_H0, -RZ.H0_H0 ;  /* 0xa00000ff6f1db230 */ /* 0x000fe20000000900 */
[----:B------:R-:W-:Y:S01]  /*7ce0*/  MUFU.EX2 R97, R112 ;  /* 0x0000007000617308 */ /* 0x000fe20000000800 */
[-C--:B------:R-:W-:Y:S02]  /*7cf0*/  FMUL.FTZ R77, R77, R108.reuse ;  /* 0x0000006c4d4d7220 */ /* 0x080fe40000410000 */
[----:B------:R-:W-:Y:S01]  /*7d00*/  @!P2 HADD2 R12, -R110.H0_H0, -RZ.H0_H0 ;  /* 0xa00000ff6e0ca230 */ /* 0x000fe20000000900 */
[-C--:B------:R-:W-:Y:S02]  /*7d10*/  FMUL.FTZ R80, R80, R108.reuse ;  /* 0x0000006c50507220 */ /* 0x080fe40000410000 */
[----:B------:R-:W-:Y:S02]  /*7d20*/  FMUL.FTZ R81, R81, R108 ;  /* 0x0000006c51517220 */ /* 0x000fe40000410000 */
[----:B------:R-:W2:Y:S01]  /*7d30*/  MUFU.EX2 R116, R116 ;  /* 0x0000007400747308 */ /* 0x000ea20000000800 */
[----:B-1----:R-:W-:Y:S01]  /*7d40*/  F2FP.PACK_AB R115, R99, R104 ;  /* 0x000000686373723e */ /* 0x002fe200000000ff */
[----:B------:R-:W-:-:S02]  /*7d50*/  FMUL.FTZ R36, R36, R108 ;  /* 0x0000006c24247220 */ /* 0x000fc40000410000 */
[-C--:B------:R-:W-:Y:S01]  /*7d60*/  FMUL.FTZ R37, R37, R108.reuse ;  /* 0x0000006c25257220 */ /* 0x080fe20000410000 */
[C---:B------:R-:W-:Y:S01]  /*7d70*/  PRMT R114, R115.reuse, 0x7632, R114 ;  /* 0x0000763273727816 */ /* 0x040fe20000000072 */
[----:B------:R-:W-:Y:S01]  /*7d80*/  @!P5 HADD2 R13, -R115.H0_H0, -RZ.H0_H0 ;  /* 0xa00000ff730dd230 */ /* 0x000fe20000000900 */
[-C--:B------:R-:W-:Y:S01]  /*7d90*/  FMUL.FTZ R40, R40, R108.reuse ;  /* 0x0000006c28287220 */ /* 0x080fe20000410000 */
[----:B------:R-:W-:Y:S01]  /*7da0*/  MUFU.EX2 R117, R117 ;  /* 0x0000007500757308 */ /* 0x000fe20000000800 */
        /* <DEDUP_REMOVED lines=8> */
[----:B--2---:R-:W-:Y:S01]  /*7e30*/  F2FP.PACK_AB R113, R116, R97 ;  /* 0x000000617471723e */ /* 0x004fe200000000ff */
[-C--:B------:R-:W-:Y:S01]  /*7e40*/  FMUL.FTZ R48, R48, R108.reuse ;  /* 0x0000006c30307220 */ /* 0x080fe20000410000 */
[----:B------:R-:W-:Y:S01]  /*7e50*/  @!P3 PRMT R111, R29, 0x5410, RZ ;  /* 0x000054101d6fb816 */ /* 0x000fe200000000ff */
[-C--:B------:R-:W-:Y:S01]  /*7e60*/  FMUL.FTZ R49, R49, R108.reuse ;  /* 0x0000006c31317220 */ /* 0x080fe20000410000 */
[C---:B------:R-:W-:Y:S01]  /*7e70*/  PRMT R112, R113.reuse, 0x7632, R112 ;  /* 0x0000763271707816 */ /* 0x040fe20000000070 */
[----:B------:R-:W-:Y:S01]  /*7e80*/  @!P1 HADD2 R28, -R113.H0_H0, -RZ.H0_H0 ;  /* 0xa00000ff711c9230 */ /* 0x000fe20000000900 */
[----:B------:R-:W-:Y:S01]  /*7e90*/  @!P4 PRMT R114, R88, 0x5410, RZ ;  /* 0x000054105872c816 */ /* 0x000fe200000000ff */
[-C--:B------:R-:W-:Y:S01]  /*7ea0*/  FMUL.FTZ R52, R52, R108.reuse ;  /* 0x0000006c34347220 */ /* 0x080fe20000410000 */
[----:B------:R-:W-:Y:S01]  /*7eb0*/  PRMT R12, R113, 0x5410, R112 ;  /* 0x00005410710c7816 */ /* 0x000fe20000000070 */
[----:B------:R-:W-:Y:S01]  /*7ec0*/  @!P0 HADD2 R26, -R112.H0_H0, -RZ.H0_H0 ;  /* 0xa00000ff701a8230 */ /* 0x000fe20000000900 */
[----:B------:R-:W-:Y:S01]  /*7ed0*/  @!P1 PRMT R113, R28, 0x5410, RZ ;  /* 0x000054101c719816 */ /* 0x000fe200000000ff */
[----:B------:R-:W-:Y:S01]  /*7ee0*/  IMAD.WIDE.U32 R28, R103, -0x326172a9, RZ ;  /* 0xcd9e8d57671c7825 */ /* 0x000fe200078e00ff */
[----:B------:R-:W1:Y:S02]  /*7ef0*/  MUFU.EX2 R142, R142 ;  /* 0x0000008e008e7308 */ /* 0x000e640000000800 */
[----:B------:R-:W-:Y:S01]  /*7f00*/  @!P0 PRMT R112, R26, 0x5410, RZ ;  /* 0x000054101a708816 */ /* 0x000fe200000000ff */
[-C--:B------:R-:W-:Y:S01]  /*7f10*/  FMUL.FTZ R53, R53, R108.reuse ;  /* 0x0000006c35357220 */ /* 0x080fe20000410000 */
[----:B------:R-:W-:Y:S01]  /*7f20*/  LOP3.LUT R26, R29, UR16, R22, 0x96, !PT ;  /* 0x000000101d1a7c12 */ /* 0x000fe2000f8e9616 */
[-C--:B------:R-:W-:Y:S01]  /*7f30*/  FMUL.FTZ R56, R56, R108.reuse ;  /* 0x0000006c38387220 */ /* 0x080fe20000410000 */
[----:B------:R-:W-:Y:S01]  /*7f40*/  LOP3.LUT R88, R139, UR14, R28, 0x96, !PT ;  /* 0x0000000e8b587c12 */ /* 0x000fe2000f8e961c */
[----:B------:R-:W-:Y:S01]  /*7f50*/  FMUL.FTZ R57, R57, R108 ;  /* 0x0000006c39397220 */ /* 0x000fe20000410000 */
[----:B------:R-:W-:Y:S01]  /*7f60*/  MUFU.EX2 R141, R141 ;  /* 0x0000008d008d7308 */ /* 0x000fe20000000800 */
[----:B------:R-:W-:Y:S01]  /*7f70*/  IMAD.WIDE.U32 R156, R26, -0x2daee0ad, RZ ;  /* 0xd2511f531a9c7825 */ /* 0x000fe200078e00ff */
[----:B------:R-:W-:-:S02]  /*7f80*/  LOP3.LUT R22, R29, UR16, R22, 0x96, !PT ;  /* 0x000000101d167c12 */ /* 0x000fc4000f8e9616 */
[----:B------:R-:W-:Y:S01]  /*7f90*/  LOP3.LUT R28, R139, UR14, R28, 0x96, !PT ;  /* 0x0000000e8b1c7c12 */ /* 0x000fe2000f8e961c */
[-C--:B------:R-:W-:Y:S01]  /*7fa0*/  FMUL.FTZ R60, R60, R108.reuse ;  /* 0x0000006c3c3c7220 */ /* 0x080fe20000410000 */
[----:B------:R-:W-:Y:S01]  /*7fb0*/  LOP3.LUT R26, R157, UR13, R21, 0x96, !PT ;  /* 0x0000000d9d1a7c12 */ /* 0x000fe2000f8e9615 */
[-C--:B------:R-:W-:Y:S01]  /*7fc0*/  FMUL.FTZ R61, R61, R108.reuse ;  /* 0x0000006c3d3d7220 */ /* 0x080fe20000410000 */
[----:B------:R-:W2:Y:S01]  /*7fd0*/  MUFU.EX2 R140, R140 ;  /* 0x0000008c008c7308 */ /* 0x000ea20000000800 */
[----:B------:R-:W-:Y:S02]  /*7fe0*/  FMUL.FTZ R64, R64, R108 ;  /* 0x0000006c40407220 */ /* 0x000fe40000410000 */
[----:B------:R-:W-:-:S04]  /*7ff0*/  IMAD.WIDE.U32 R146, R26, -0x326172a9, RZ ;  /* 0xcd9e8d571a927825 */ /* 0x000fc800078e00ff */
[-C--:B------:R-:W-:Y:S01]  /*8000*/  FMUL.FTZ R65, R65, R108.reuse ;  /* 0x0000006c41417220 */ /* 0x080fe20000410000 */
[----:B------:R-:W-:Y:S01]  /*8010*/  MUFU.EX2 R129, R129 ;  /* 0x0000008100817308 */ /* 0x000fe20000000800 */
[-C--:B------:R-:W-:Y:S02]  /*8020*/  FMUL.FTZ R68, R68, R108.reuse ;  /* 0x0000006c44447220 */ /* 0x080fe40000410000 */
[----:B------:R-:W-:Y:S02]  /*8030*/  FMUL.FTZ R69, R69, R108 ;  /* 0x0000006c45457220 */ /* 0x000fe40000410000 */
[----:B------:R-:W-:Y:S01]  /*8040*/  IMAD.WIDE.U32 R108, R88, -0x2daee0ad, RZ ;  /* 0xd2511f53586c7825 */ /* 0x000fe200078e00ff */
[----:B------:R-:W-:Y:S02]  /*8050*/  LOP3.LUT R88, R147, UR12, R138, 0x96, !PT ;  /* 0x0000000c93587c12 */ /* 0x000fe4000f8e968a */
[----:B------:R-:W3:Y:S01]  /*8060*/  MUFU.EX2 R118, R118 ;  /* 0x0000007600767308 */ /* 0x000ee20000000800 */
[----:B------:R-:W-:Y:S01]  /*8070*/  FMUL.FTZ R39, R39, R105 ;  /* 0x0000006927277220 */ /* 0x000fe20000410000 */
[----:B------:R-:W-:Y:S01]  /*8080*/  LOP3.LUT R26, R109, UR11, R156, 0x96, !PT ;  /* 0x0000000b6d1a7c12 */ /* 0x000fe2000f8e969c */
[----:B------:R-:W-:-:S04]  /*8090*/  IMAD.WIDE.U32 R156, R88, -0x2daee0ad, RZ ;  /* 0xd2511f53589c7825 */ /* 0x000fc800078e00ff */
[----:B------:R-:W-:Y:S01]  /*80a0*/  FMUL.FTZ R42, R42, R105 ;  /* 0x000000692a2a7220 */ /* 0x000fe20000410000 */
[----:B------:R-:W-:Y:S01]  /*80b0*/  LOP3.LUT R88, R157, UR9, R108, 0x96, !PT ;  /* 0x000000099d587c12 */ /* 0x000fe2000f8e966c */
[----:B------:R-:W-:Y:S01]  /*80c0*/  IMAD.WIDE.U32 R108, R26, -0x326172a9, RZ ;  /* 0xcd9e8d571a6c7825 */ /* 0x000fe200078e00ff */
[----:B------:R-:W-:Y:S03]  /*80d0*/  MUFU.EX2 R130, R130 ;  /* 0x0000008200827308 */ /* 0x000fe60000000800 */
[----:B------:R-:W-:Y:S01]  /*80e0*/  IMAD.WIDE.U32 R158, R88, -0x326172a9, RZ ;  /* 0xcd9e8d57589e7825 */ /* 0x000fe200078e00ff */
[----:B------:R-:W-:Y:S02]  /*80f0*/  LOP3.LUT R146, R109, UR10, R146, 0x96, !PT ;  /* 0x0000000a6d927c12 */ /* 0x000fe4000f8e9692 */
[----:B------:R-:W-:Y:S01]  /*8100*/  F2FP.PACK_AB R109, R128, R131 ;  /* 0x00000083806d723e */ /* 0x000fe200000000ff */
[-C--:B------:R-:W-:Y:S01]  /*8110*/  FMUL.FTZ R43, R43, R105.reuse ;  /* 0x000000692b2b7220 */ /* 0x080fe20000410000 */
[----:B------:R-:W-:Y:S01]  /*8120*/  LOP3.LUT R103, R159, UR8, R108, 0x96, !PT ;  /* 0x000000089f677c12 */ /* 0x000fe2000f8e966c */
[----:B------:R-:W-:Y:S01]  /*8130*/  IMAD.WIDE.U32 R146, R146, -0x2daee0ad, RZ ;  /* 0xd2511f5392927825 */ /* 0x000fe200078e00ff */
[----:B------:R-:W4:Y:S03]  /*8140*/  MUFU.EX2 R93, R93 ;  /* 0x0000005d005d7308 */ /* 0x000f260000000800 */
[-C--:B------:R-:W-:Y:S01]  /*8150*/  FMUL.FTZ R46, R46, R105.reuse ;  /* 0x000000692e2e7220 */ /* 0x080fe20000410000 */
[----:B------:R-:W-:Y:S01]  /*8160*/  LOP3.LUT R26, R147, UR7, R156, 0x96, !PT ;  /* 0x00000007931a7c12 */ /* 0x000fe2000f8e969c */
[----:B------:R-:W-:-:S02]  /*8170*/  FMUL.FTZ R47, R47, R105 ;  /* 0x000000692f2f7220 */ /* 0x000fc40000410000 */
[----:B------:R-:W-:Y:S01]  /*8180*/  FMUL.FTZ R50, R50, R105 ;  /* 0x0000006932327220 */ /* 0x000fe20000410000 */
[----:B------:R-:W-:Y:S01]  /*8190*/  MUFU.EX2 R119, R119 ;  /* 0x0000007700777308 */ /* 0x000fe20000000800 */
[----:B------:R-:W-:-:S04]  /*81a0*/  IMAD.WIDE.U32 R156, R26, -0x326172a9, RZ ;  /* 0xcd9e8d571a9c7825 */ /* 0x000fc800078e00ff */
[-C--:B------:R-:W-:Y:S01]  /*81b0*/  FMUL.FTZ R51, R51, R105.reuse ;  /* 0x0000006933337220 */ /* 0x080fe20000410000 */
[----:B------:R-:W-:Y:S01]  /*81c0*/  LOP3.LUT R26, R157, UR17, R158, 0x96, !PT ;  /* 0x000000119d1a7c12 */ /* 0x000fe2000f8e969e */
[-C--:B------:R-:W-:Y:S01]  /*81d0*/  FMUL.FTZ R54, R54, R105.reuse ;  /* 0x0000006936367220 */ /* 0x080fe20000410000 */
[----:B------:R-:W-:Y:S01]  /*81e0*/  SHF.R.U32.HI R108, RZ, 0x18, R156 ;  /* 0x00000018ff6c7819 */ /* 0x000fe2000001169c */
[-C--:B------:R-:W-:Y:S01]  /*81f0*/  FMUL.FTZ R55, R55, R105.reuse ;  /* 0x0000006937377220 */ /* 0x080fe20000410000 */
[----:B------:R-:W-:Y:S01]  /*8200*/  LOP3.LUT R88, R26, 0xff, RZ, 0xc0, !PT ;  /* 0x000000ff1a587812 */ /* 0x000fe200078ec0ff */
[-C--:B------:R-:W-:Y:S01]  /*8210*/  FMUL.FTZ R58, R58, R105.reuse ;  /* 0x000000693a3a7220 */ /* 0x080fe20000410000 */
[----:B------:R-:W-:Y:S01]  /*8220*/  ISETP.GE.U32.AND P0, PT, R161, R108, PT ;  /* 0x0000006ca100720c */ /* 0x000fe20003f06070 */
[-C--:B------:R-:W-:Y:S01]  /*8230*/  FMUL.FTZ R59, R59, R105.reuse ;  /* 0x000000693b3b7220 */ /* 0x080fe20000410000 */
[----:B------:R-:W-:Y:S01]  /*8240*/  ISETP.GE.U32.AND P5, PT, R161, R88, PT ;  /* 0x00000058a100720c */ /* 0x000fe20003fa6070 */
[-C--:B------:R-:W-:Y:S01]  /*8250*/  FMUL.FTZ R62, R62, R105.reuse ;  /* 0x000000693e3e7220 */ /* 0x080fe20000410000 */
[----:B------:R-:W-:Y:S01]  /*8260*/  LOP3.LUT R88, R26, 0xffff, RZ, 0xc0, !PT ;  /* 0x0000ffff1a587812 */ /* 0x000fe200078ec0ff */
[-C--:B------:R-:W-:Y:S01]  /*8270*/  FMUL.FTZ R63, R63, R105.reuse ;  /* 0x000000693f3f7220 */ /* 0x080fe20000410000 */
[----:B------:R-:W-:Y:S01]  /*8280*/  PRMT R108, R109, 0x7632, R108 ;  /* 0x000076326d6c7816 */ /* 0x000fe2000000006c */
[-C--:B------:R-:W-:Y:S01]  /*8290*/  FMUL.FTZ R66, R66, R105.reuse ;  /* 0x0000006942427220 */ /* 0x080fe20000410000 */
[----:B------:R-:W-:Y:S01]  /*82a0*/  SHF.R.U32.HI R88, RZ, 0x8, R88 ;  /* 0x00000008ff587819 */ /* 0x000fe20000011658 */
[-C--:B------:R-:W-:Y:S01]  /*82b0*/  FMUL.FTZ R67, R67, R105.reuse ;  /* 0x0000006943437220 */ /* 0x080fe20000410000 */
[----:B------:R-:W5:Y:S01]  /*82c0*/  MUFU.EX2 R90, R90 ;  /* 0x0000005a005a7308 */ /* 0x000f620000000800 */
[-C--:B------:R-:W-:Y:S01]  /*82d0*/  FMUL.FTZ R70, R70, R105.reuse ;  /* 0x0000006946467220 */ /* 0x080fe20000410000 */
[----:B------:R-:W-:Y:S01]  /*82e0*/  LOP3.LUT R88, R88, 0xffff, RZ, 0xc0, !PT ;  /* 0x0000ffff58587812 */ /* 0x000fe200078ec0ff */
[----:B------:R-:W-:-:S02]  /*82f0*/  FMUL.FTZ R71, R71, R105 ;  /* 0x0000006947477220 */ /* 0x000fc40000410000 */
[----:B------:R-:W-:Y:S01]  /*8300*/  FADD.FTZ R105, R102, R107 ;  /* 0x0000006b66697221 */ /* 0x000fe20000010000 */
[----:B------:R-:W-:Y:S01]  /*8310*/  ISETP.GE.U32.AND P4, PT, R161, R88, PT ;  /* 0x00000058a100720c */ /* 0x000fe20003f86070 */
[----:B------:R-:W-:Y:S01]  /*8320*/  FADD.FTZ R101, R101, R106 ;  /* 0x0000006a65657221 */ /* 0x000fe20000010000 */
[--C-:B------:R-:W-:Y:S01]  /*8330*/  SHF.R.U32.HI R88, RZ, 0x10, R26.reuse ;  /* 0x00000010ff587819 */ /* 0x100fe2000001161a */
[----:B------:R-:W-:Y:S01]  /*8340*/  FADD.FTZ R100, R100, R105 ;  /* 0x0000006964647221 */ /* 0x000fe20000010000 */
[----:B------:R-:W-:Y:S01]  /*8350*/  SHF.R.U32.HI R26, RZ, 0x18, R26 ;  /* 0x00000018ff1a7819 */ /* 0x000fe2000001161a */
[----:B------:R-:W-:Y:S01]  /*8360*/  MUFU.EX2 R125, R94 ;  /* 0x0000005e007d7308 */ /* 0x000fe20000000800 */
[----:B------:R-:W-:Y:S02]  /*8370*/  LOP3.LUT R88, R88, 0xff, RZ, 0xc0, !PT ;  /* 0x000000ff58587812 */ /* 0x000fe400078ec0ff */
[----:B------:R-:W-:Y:S02]  /*8380*/  ISETP.GE.U32.AND P3, PT, R161, R26, PT ;  /* 0x0000001aa100720c */ /* 0x000fe40003f66070 */
[----:B------:R-:W-:-:S02]  /*8390*/  LOP3.LUT R26, R156, 0xff, RZ, 0xc0, !PT ;  /* 0x000000ff9c1a7812 */ /* 0x000fc400078ec0ff */
[----:B-1----:R-:W-:Y:S01]  /*83a0*/  F2FP.PACK_AB R107, R142, R117 ;  /* 0x000000758e6b723e */ /* 0x002fe200000000ff */
[----:B------:R-:W-:Y:S01]  /*83b0*/  MUFU.EX2 R124, R124 ;  /* 0x0000007c007c7308 */ /* 0x000fe20000000800 */
[C---:B------:R-:W-:Y:S02]  /*83c0*/  ISETP.GE.U32.AND P1, PT, R161.reuse, R88, PT ;  /* 0x00000058a100720c */ /* 0x040fe40003f26070 */
[----:B------:R-:W-:Y:S01]  /*83d0*/  ISETP.GE.U32.AND P2, PT, R161, R26, PT ;  /* 0x0000001aa100720c */ /* 0x000fe20003f46070 */
[----:B------:R-:W-:Y:S01]  /*83e0*/  @!P5 HADD2 R25, -R107.H0_H0, -RZ.H0_H0 ;  /* 0xa00000ff6b19d230 */ /* 0x000fe20000000900 */
[----:B------:R-:W-:Y:S02]  /*83f0*/  LOP3.LUT R88, R156, 0xffff, RZ, 0xc0, !PT ;  /* 0x0000ffff9c587812 */ /* 0x000fe400078ec0ff */
[----:B------:R-:W-:Y:S01]  /*8400*/  SHF.R.U32.HI R26, RZ, 0x10, R156 ;  /* 0x00000010ff1a7819 */ /* 0x000fe2000001169c */
[----:B------:R-:W-:Y:S01]  /*8410*/  IMAD.WIDE.U32 R156, R103, -0x2daee0ad, RZ ;  /* 0xd2511f53679c7825 */ /* 0x000fe200078e00ff */
[----:B------:R-:W-:Y:S01]  /*8420*/  PRMT R106, R107, 0x7632, R106 ;  /* 0x000076326b6a7816 */ /* 0x000fe2000000006a */
[----:B------:R-:W-:Y:S01]  /*8430*/  @!P3 HADD2 R20, -R108.H0_H0, -RZ.H0_H0 ;  /* 0xa00000ff6c14b230 */ /* 0x000fe20000000900 */
[----:B------:R-:W-:-:S02]  /*8440*/  LOP3.LUT R102, R26, 0xff, RZ, 0xc0, !PT ;  /* 0x000000ff1a667812 */ /* 0x000fc400078ec0ff */
[----:B------:R-:W-:Y:S01]  /*8450*/  PRMT R26, R107, 0x5410, R106 ;  /* 0x000054106b1a7816 */ /* 0x000fe2000000006a */
[----:B------:R-:W-:Y:S01]  /*8460*/  @!P4 HADD2 R24, -R106.H0_H0, -RZ.H0_H0 ;  /* 0xa00000ff6a18c230 */ /* 0x000fe20000000900 */
[----:B------:R-:W-:Y:S01]  /*8470*/  LOP3.LUT R147, R157, UR18, R146, 0x96, !PT ;  /* 0x000000129d937c12 */ /* 0x000fe2000f8e9692 */
[----:B------:R-:W-:Y:S01]  /*8480*/  @!P1 HADD2 R19, -R109.H0_H0, -RZ.H0_H0 ;  /* 0xa00000ff6d139230 */ /* 0x000fe20000000900 */
[----:B------:R-:W-:Y:S02]  /*8490*/  @!P5 PRMT R107, R25, 0x5410, RZ ;  /* 0x00005410196bd816 */ /* 0x000fe400000000ff */
[----:B------:R-:W-:Y:S02]  /*84a0*/  PRMT R25, R109, 0x5410, R108 ;  /* 0x000054106d197816 */ /* 0x000fe4000000006c */
[----:B------:R-:W-:Y:S02]  /*84b0*/  @!P3 PRMT R108, R20, 0x5410, RZ ;  /* 0x00005410146cb816 */ /* 0x000fe400000000ff */
[----:B------:R-:W-:-:S02]  /*84c0*/  LOP3.LUT R20, R147, 0xffff, RZ, 0xc0, !PT ;  /* 0x0000ffff93147812 */ /* 0x000fc400078ec0ff */
[----:B------:R-:W-:Y:S02]  /*84d0*/  SHF.R.U32.HI R88, RZ, 0x8, R88 ;  /* 0x00000008ff587819 */ /* 0x000fe40000011658 */
[----:B------:R-:W-:Y:S02]  /*84e0*/  SHF.R.U32.HI R20, RZ, 0x8, R20 ;  /* 0x00000008ff147819 */ /* 0x000fe40000011614 */
[----:B------:R-:W-:Y:S02]  /*84f0*/  ISETP.GE.U32.AND P5, PT, R161, R102, PT ;  /* 0x00000066a100720c */ /* 0x000fe40003fa6070 */
[----:B------:R-:W-:Y:S02]  /*8500*/  @!P4 PRMT R106, R24, 0x5410, RZ ;  /* 0x00005410186ac816 */ /* 0x000fe400000000ff */
[----:B------:R-:W-:Y:S02]  /*8510*/  LOP3.LUT R24, R88, 0xffff, RZ, 0xc0, !PT ;  /* 0x0000ffff58187812 */ /* 0x000fe400078ec0ff */
[----:B------:R-:W-:-:S02]  /*8520*/  LOP3.LUT R102, R156, 0xff, RZ, 0xc0, !PT ;  /* 0x000000ff9c667812 */ /* 0x000fc400078ec0ff */
[----:B--2---:R-:W-:Y:S02]  /*8530*/  F2FP.PACK_AB R103, R140, R141 ;  /* 0x0000008d8c67723e */ /* 0x004fe400000000ff */
[----:B------:R-:W-:Y:S02]  /*8540*/  LOP3.LUT R20, R20, 0xffff, RZ, 0xc0, !PT ;  /* 0x0000ffff14147812 */ /* 0x000fe400078ec0ff */
[----:B---3--:R-:W-:Y:S01]  /*8550*/  F2FP.PACK_AB R105, R118, R129 ;  /* 0x000000817669723e */ /* 0x008fe200000000ff */
[----:B------:R-:W-:Y:S01]  /*8560*/  @!P2 HADD2 R18, -R103.H0_H0, -RZ.H0_H0 ;  /* 0xa00000ff6712a230 */ /* 0x000fe20000000900 */
[C---:B------:R-:W-:Y:S02]  /*8570*/  ISETP.GE.U32.AND P4, PT, R161.reuse, R24, PT ;  /* 0x00000018a100720c */ /* 0x040fe40003f86070 */
[----:B------:R-:W-:Y:S01]  /*8580*/  ISETP.GE.U32.AND P3, PT, R161, R102, PT ;  /* 0x00000066a100720c */ /* 0x000fe20003f66070 */
[----:B------:R-:W-:Y:S01]  /*8590*/  @!P5 HADD2 R11, -R105.H0_H0, -RZ.H0_H0 ;  /* 0xa00000ff690bd230 */ /* 0x000fe20000000900 */
[----:B------:R-:W-:Y:S01]  /*85a0*/  @!P1 PRMT R109, R19, 0x5410, RZ ;  /* 0x00005410136d9816 */ /* 0x000fe200000000ff */
[----:B------:R-:W-:Y:S01]  /*85b0*/  FADD.FTZ R19, R23, R100 ;  /* 0x0000006417137221 */ /* 0x000fe20000010000 */
[----:B------:R-:W-:Y:S01]  /*85c0*/  ISETP.GE.U32.AND P1, PT, R161, R20, PT ;  /* 0x00000014a100720c */ /* 0x000fe20003f26070 */
[----:B------:R-:W-:Y:S01]  /*85d0*/  FADD.FTZ R20, R104, R101 ;  /* 0x0000006568147221 */ /* 0x000fe20000010000 */
[----:B------:R-:W-:-:S02]  /*85e0*/  PRMT R102, R103, 0x7632, R102 ;  /* 0x0000763267667816 */ /* 0x000fc40000000066 */
[----:B------:R-:W-:Y:S01]  /*85f0*/  PRMT R104, R105, 0x7632, R104 ;  /* 0x0000763269687816 */ /* 0x000fe20000000068 */
[----:B------:R-:W-:Y:S01]  /*8600*/  FADD.FTZ R20, R99, R20 ;  /* 0x0000001463147221 */ /* 0x000fe20000010000 */
[----:B------:R-:W-:Y:S01]  /*8610*/  PRMT R24, R103, 0x5410, R102 ;  /* 0x0000541067187816 */ /* 0x000fe20000000066 */
[----:B------:R-:W-:Y:S01]  /*8620*/  @!P4 HADD2 R17, -R102.H0_H0, -RZ.H0_H0 ;  /* 0xa00000ff6611c230 */ /* 0x000fe20000000900 */
[----:B------:R-:W-:Y:S01]  /*8630*/  @!P2 PRMT R103, R18, 0x5410, RZ ;  /* 0x000054101267a816 */ /* 0x000fe200000000ff */
[----:B------:R-:W-:Y:S01]  /*8640*/  @!P0 HADD2 R16, -R104.H0_H0, -RZ.H0_H0 ;  /* 0xa00000ff68108230 */ /* 0x000fe20000000900 */
[----:B------:R-:W-:Y:S01]  /*8650*/  LOP3.LUT R18, R147, 0xff, RZ, 0xc0, !PT ;  /* 0x000000ff93127812 */ /* 0x000fe200078ec0ff */
[----:B------:R-:W-:Y:S01]  /*8660*/  FADD.FTZ R97, R97, R20 ;  /* 0x0000001461617221 */ /* 0x000fe20000010000 */
[----:B------:R-:W-:Y:S02]  /*8670*/  SHF.R.U32.HI R88, RZ, 0x18, R156 ;  /* 0x00000018ff587819 */ /* 0x000fe4000001169c */
[----:B------:R-:W-:Y:S01]  /*8680*/  ISETP.GE.U32.AND P2, PT, R161, R18, PT ;  /* 0x00000012a100720c */ /* 0x000fe20003f46070 */
[----:B------:R-:W-:Y:S01]  /*8690*/  FADD.FTZ R116, R116, R97 ;  /* 0x0000006174747221 */ /* 0x000fe20000010000 */
[----:B------:R-:W-:-:S02]  /*86a0*/  PRMT R23, R105, 0x5410, R104 ;  /* 0x0000541069177816 */ /* 0x000fc40000000068 */
[----:B------:R-:W-:Y:S01]  /*86b0*/  @!P0 PRMT R104, R16, 0x5410, RZ ;  /* 0x0000541010688816 */ /* 0x000fe200000000ff */
[----:B------:R-:W-:Y:S01]  /*86c0*/  FADD.FTZ R131, R131, R116 ;  /* 0x0000007483837221 */ /* 0x000fe20000010000 */
[--C-:B------:R-:W-:Y:S02]  /*86d0*/  SHF.R.U32.HI R16, RZ, 0x10, R147.reuse ;  /* 0x00000010ff107819 */ /* 0x100fe40000011693 */
[----:B------:R-:W-:Y:S01]  /*86e0*/  SHF.R.U32.HI R18, RZ, 0x18, R147 ;  /* 0x00000018ff127819 */ /* 0x000fe20000011693 */
[----:B------:R-:W-:Y:S01]  /*86f0*/  FADD.FTZ R128, R128, R131 ;  /* 0x0000008380807221 */ /* 0x000fe20000010000 */
[----:B------:R-:W-:Y:S02]  /*8700*/  ISETP.GE.U32.AND P0, PT, R161, R88, PT ;  /* 0x00000058a100720c */ /* 0x000fe40003f06070 */
[----:B------:R-:W-:Y:S01]  /*8710*/  LOP3.LUT R146, R156, 0xffff, RZ, 0xc0, !PT ;  /* 0x0000ffff9c927812 */ /* 0x000fe200078ec0ff */
[----:B------:R-:W1:Y:S01]  /*8720*/  MUFU.EX2 R88, R91 ;  /* 0x0000005b00587308 */ /* 0x000e620000000800 */
[----:B------:R-:W-:Y:S01]  /*8730*/  @!P4 PRMT R102, R17, 0x5410, RZ ;  /* 0x000054101166c816 */ /* 0x000fe200000000ff */
[----:B------:R-:W-:Y:S01]  /*8740*/  FADD.FTZ R129, R129, R128 ;  /* 0x0000008081817221 */ /* 0x000fe20000010000 */
[----:B------:R-:W-:-:S02]  /*8750*/  LOP3.LUT R16, R16, 0xff, RZ, 0xc0, !PT ;  /* 0x000000ff10107812 */ /* 0x000fc400078ec0ff */
[----:B------:R-:W-:Y:S01]  /*8760*/  ISETP.GE.U32.AND P4, PT, R161, R18, PT ;  /* 0x00000012a100720c */ /* 0x000fe20003f86070 */
[----:B------:R-:W-:Y:S01]  /*8770*/  FADD.FTZ R118, R118, R129 ;  /* 0x0000008176767221 */ /* 0x000fe20000010000 */
[----:B----4-:R-:W-:Y:S01]  /*8780*/  F2FP.PACK_AB R99, R93, R130 ;  /* 0x000000825d63723e */ /* 0x010fe200000000ff */
[----:B------:R-:W2:Y:S01]  /*8790*/  MUFU.EX2 R91, R96 ;  /* 0x00000060005b7308 */ /* 0x000ea20000000800 */
[----:B------:R-:W-:Y:S02]  /*87a0*/  @!P5 PRMT R105, R11, 0x5410, RZ ;  /* 0x000054100b69d816 */ /* 0x000fe400000000ff */
[----:B------:R-:W-:Y:S01]  /*87b0*/  ISETP.GE.U32.AND P5, PT, R161, R16, PT ;  /* 0x00000010a100720c */ /* 0x000fe20003fa6070 */
[----:B------:R-:W-:Y:S01]  /*87c0*/  FADD.FTZ R16, R98, R19 ;  /* 0x0000001362107221 */ /* 0x000fe20000010000 */
[----:B------:R-:W-:Y:S01]  /*87d0*/  SHF.R.U32.HI R146, RZ, 0x8, R146 ;  /* 0x00000008ff927819 */ /* 0x000fe20000011692 */
[----:B------:R-:W-:Y:S01]  /*87e0*/  @!P2 HADD2 R10, -R99.H0_H0, -RZ.H0_H0 ;  /* 0xa00000ff630aa230 */ /* 0x000fe20000000900 */
[----:B-----5:R-:W-:Y:S01]  /*87f0*/  F2FP.PACK_AB R101, R90, R119 ;  /* 0x000000775a65723e */ /* 0x020fe200000000ff */
[----:B------:R-:W-:Y:S01]  /*8800*/  FADD.FTZ R16, R95, R16 ;  /* 0x000000105f107221 */ /* 0x000fe20000010000 */
[----:B------:R-:W-:Y:S01]  /*8810*/  PRMT R98, R99, 0x7632, R98 ;  /* 0x0000763263627816 */ /* 0x000fe20000000062 */
[----:B------:R-:W-:Y:S01]  /*8820*/  FADD.FTZ R119, R119, R118 ;  /* 0x0000007677777221 */ /* 0x000fe20000010000 */
[----:B------:R-:W-:Y:S01]  /*8830*/  LOP3.LUT R146, R146, 0xffff, RZ, 0xc0, !PT ;  /* 0x0000ffff92927812 */ /* 0x000fe200078ec0ff */
[----:B------:R-:W-:Y:S01]  /*8840*/  FADD.FTZ R117, R117, R16 ;  /* 0x0000001075757221 */ /* 0x000fe20000010000 */
[----:B------:R-:W-:Y:S01]  /*8850*/  SHF.R.U32.HI R143, RZ, 0x10, R156 ;  /* 0x00000010ff8f7819 */ /* 0x000fe2000001169c */
[----:B------:R-:W-:Y:S01]  /*8860*/  @!P1 HADD2 R9, -R98.H0_H0, -RZ.H0_H0 ;  /* 0xa00000ff62099230 */ /* 0x000fe20000000900 */
[----:B------:R-:W-:Y:S01]  /*8870*/  PRMT R100, R101, 0x7632, R100 ;  /* 0x0000763265647816 */ /* 0x000fe20000000064 */
[----:B------:R-:W-:Y:S01]  /*8880*/  @!P5 HADD2 R8, -R101.H0_H0, -RZ.H0_H0 ;  /* 0xa00000ff6508d230 */ /* 0x000fe20000000900 */
[----:B------:R-:W-:Y:S01]  /*8890*/  PRMT R147, R99, 0x5410, R98 ;  /* 0x0000541063937816 */ /* 0x000fe20000000062 */
[----:B------:R-:W-:Y:S01]  /*88a0*/  FADD.FTZ R142, R142, R117 ;  /* 0x000000758e8e7221 */ /* 0x000fe20000010000 */
[----:B------:R-:W-:Y:S01]  /*88b0*/  @!P2 PRMT R99, R10, 0x5410, RZ ;  /* 0x000054100a63a816 */ /* 0x000fe200000000ff */
[----:B------:R-:W-:Y:S01]  /*88c0*/  @!P4 HADD2 R0, -R100.H0_H0, -RZ.H0_H0 ;  /* 0xa00000ff6400c230 */ /* 0x000fe20000000900 */
[----:B------:R-:W-:Y:S01]  /*88d0*/  ISETP.GE.U32.AND P2, PT, R161, R146, PT ;  /* 0x00000092a100720c */ /* 0x000fe20003f46070 */
[----:B------:R-:W-:Y:S01]  /*88e0*/  FADD.FTZ R141, R141, R142 ;  /* 0x0000008e8d8d7221 */ /* 0x000fe20000010000 */
[----:B------:R-:W-:Y:S01]  /*88f0*/  LOP3.LUT R10, R143, 0xff, RZ, 0xc0, !PT ;  /* 0x000000ff8f0a7812 */ /* 0x000fe200078ec0ff */
[----:B------:R-:W-:Y:S01]  /*8900*/  FADD.FTZ R90, R90, R119 ;  /* 0x000000775a5a7221 */ /* 0x000fe20000010000 */
[----:B------:R-:W-:Y:S01]  /*8910*/  @!P1 PRMT R98, R9, 0x5410, RZ ;  /* 0x0000541009629816 */ /* 0x000fe200000000ff */
[----:B------:R-:W-:Y:S01]  /*8920*/  FADD.FTZ R141, R140, R141 ;  /* 0x0000008d8c8d7221 */ /* 0x000fe20000010000 */
[----:B-1----:R-:W-:-:S02]  /*8930*/  F2FP.PACK_AB R97, R125, R88 ;  /* 0x000000587d61723e */ /* 0x002fc400000000ff */
[----:B------:R-:W-:Y:S01]  /*8940*/  ISETP.GE.U32.AND P1, PT, R161, R10, PT ;  /* 0x0000000aa100720c */ /* 0x000fe20003f26070 */
[----:B------:R-:W-:Y:S01]  /*8950*/  FADD.FTZ R130, R130, R141 ;  /* 0x0000008d82827221 */ /* 0x000fe20000010000 */
[----:B------:R-:W-:Y:S01]  /*8960*/  PRMT R146, R101, 0x5410, R100 ;  /* 0x0000541065927816 */ /* 0x000fe20000000064 */
[----:B------:R-:W-:Y:S01]  /*8970*/  @!P3 HADD2 R5, -R97.H0_H0, -RZ.H0_H0 ;  /* 0xa00000ff6105b230 */ /* 0x000fe20000000900 */
[----:B------:R-:W-:Y:S01]  /*8980*/  @!P4 PRMT R100, R0, 0x5410, RZ ;  /* 0x000054100064c816 */ /* 0x000fe200000000ff */
[----:B------:R-:W-:Y:S01]  /*8990*/  FADD.FTZ R93, R93, R130 ;  /* 0x000000825d5d7221 */ /* 0x000fe20000010000 */
[----:B--2---:R-:W-:Y:S01]  /*89a0*/  F2FP.PACK_AB R0, R124, R91 ;  /* 0x0000005b7c00723e */ /* 0x004fe200000000ff */
[----:B------:R-:W-:Y:S01]  /*89b0*/  FADD.FTZ R91, R91, R90 ;  /* 0x0000005a5b5b7221 */ /* 0x000fe20000010000 */
[C---:B------:R-:W-:Y:S01]  /*89c0*/  PRMT R96, R97.reuse, 0x7632, R96 ;  /* 0x0000763261607816 */ /* 0x040fe20000000060 */
[----:B------:R-:W-:Y:S01]  /*89d0*/  FADD.FTZ R88, R88, R93 ;  /* 0x0000005d58587221 */ /* 0x000fe20000010000 */
[C---:B------:R-:W-:Y:S01]  /*89e0*/  @P0 PRMT R94, R0.reuse, 0x7632, R94 ;  /* 0x00007632005e0816 */ /* 0x040fe2000000005e */
[----:B------:R-:W-:Y:S01]  /*89f0*/  @!P0 HADD2 R6, -R0.H1_H1, -RZ.H0_H0 ;  /* 0xa00000ff00068230 */ /* 0x000fe20000000d00 */
[----:B------:R-:W-:Y:S01]  /*8a00*/  PRMT R143, R97, 0x5410, R96 ;  /* 0x00005410618f7816 */ /* 0x000fe20000000060 */
[----:B------:R-:W-:Y:S01]  /*8a10*/  @!P2 HADD2 R4, -R96.H0_H0, -RZ.H0_H0 ;  /* 0xa00000ff6004a230 */ /* 0x000fe20000000900 */
[----:B------:R-:W-:Y:S01]  /*8a20*/  @P1 PRMT R95, R0, 0x7610, R95 ;  /* 0x00007610005f1816 */ /* 0x000fe2000000005f */
[----:B------:R-:W-:Y:S01]  /*8a30*/  @!P1 HADD2 R7, -R0.H0_H0, -RZ.H0_H0 ;  /* 0xa00000ff00079230 */ /* 0x000fe20000000900 */
[----:B------:R-:W-:Y:S01]  /*8a40*/  @!P0 PRMT R94, R6, 0x5410, RZ ;  /* 0x00005410065e8816 */ /* 0x000fe200000000ff */
[----:B------:R-:W-:Y:S01]  /*8a50*/  FADD.FTZ R125, R125, R88 ;  /* 0x000000587d7d7221 */ /* 0x000fe20000010000 */
[----:B------:R-:W-:Y:S01]  /*8a60*/  @!P2 PRMT R96, R4, 0x5410, RZ ;  /* 0x000054100460a816 */ /* 0x000fe200000000ff */
[----:B------:R-:W-:Y:S01]  /*8a70*/  FADD.FTZ R124, R124, R91 ;  /* 0x0000005b7c7c7221 */ /* 0x000fe20000010000 */
[----:B------:R-:W-:-:S02]  /*8a80*/  LOP3.LUT R4, R145, UR13, R21, 0x96, !PT ;  /* 0x0000000d91047c12 */ /* 0x000fc4000f8e9615 */
[----:B------:R-:W-:Y:S02]  /*8a90*/  LOP3.LUT R6, R155, UR11, R144, 0x96, !PT ;  /* 0x0000000b9b067c12 */ /* 0x000fe4000f8e9690 */
[----:B------:R-:W-:Y:S01]  /*8aa0*/  @!P1 PRMT R95, R7, 0x5410, RZ ;  /* 0x00005410075f9816 */ /* 0x000fe200000000ff */
[----:B------:R-:W-:Y:S01]  /*8ab0*/  IMAD.WIDE.U32 R18, R4, -0x326172a9, RZ ;  /* 0xcd9e8d5704127825 */ /* 0x000fe200078e00ff */
[----:B------:R-:W-:Y:S02]  /*8ac0*/  @!P3 PRMT R97, R5, 0x5410, RZ ;  /* 0x000054100561b816 */ /* 0x000fe400000000ff */
[----:B------:R-:W-:Y:S01]  /*8ad0*/  PRMT R20, R161, 0x7054, R161 ;  /* 0x00007054a1147816 */ /* 0x000fe200000000a1 */
[----:B------:R-:W-:Y:S01]  /*8ae0*/  IMAD.WIDE.U32 R6, R6, -0x326172a9, RZ ;  /* 0xcd9e8d5706067825 */ /* 0x000fe200078e00ff */
[----:B------:R-:W-:Y:S02]  /*8af0*/  LOP3.LUT R4, R19, UR12, R138, 0x96, !PT ;  /* 0x0000000c13047c12 */ /* 0x000fe4000f8e968a */
[----:B------:R-:W-:Y:S01]  /*8b00*/  @!P5 PRMT R101, R8, 0x5410, RZ ;  /* 0x000054100865d816 */ /* 0x000fe200000000ff */
[----:B------:R-:W-:Y:S01]  /*8b10*/  IMAD.MOV.U32 R5, RZ, RZ, c[0x0][0x228] ;  /* 0x00008a00ff057624 */ /* 0x000fe200078e00ff */
[----:B------:R-:W-:-:S02]  /*8b20*/  LOP3.LUT R18, R7, UR10, R18, 0x96, !PT ;  /* 0x0000000a07127c12 */ /* 0x000fc4000f8e9612 */
[----:B------:R-:W-:Y:S01]  /*8b30*/  IADD3 R190, P0, R136, -0x100, RZ ;  /* 0xffffff0088be7810 */ /* 0x000fe20007f1e0ff */
[----:B------:R-:W-:Y:S02]  /*8b40*/  IMAD.SHL.U32 R5, R5, 0x8, RZ ;  /* 0x0000000805057824 */ /* 0x000fe400078e00ff */
[----:B------:R-:W-:Y:S01]  /*8b50*/  IMAD.WIDE.U32 R18, R18, -0x2daee0ad, RZ ;  /* 0xd2511f5312127825 */ /* 0x000fe200078e00ff */
[----:B------:R-:W-:-:S03]  /*8b60*/  IADD3.X R191, R137, -0x1, RZ, P0, !PT ;  /* 0xffffffff89bf7810 */ /* 0x000fc600007fe4ff */
[----:B------:R-:W-:-:S04]  /*8b70*/  IMAD.WIDE R144, R5, 0x2, R136 ;  /* 0x0000000205907825 */ /* 0x000fc800078e0288 */
[----:B------:R-:W-:Y:S01]  /*8b80*/  IMAD.WIDE.U32 R4, R4, -0x2daee0ad, RZ ;  /* 0xd2511f5304047825 */ /* 0x000fe200078e00ff */
[----:B------:R-:W-:Y:S04]  /*8b90*/  STG.E.U16 [R144.64+-0x80], R150 ;  /* 0xffff809690007986 */ /* 0x000fe8000c10151a */
[----:B------:R-:W-:Y:S01]  /*8ba0*/  LOP3.LUT R154, R5, UR9, R154, 0x96, !PT ;  /* 0x00000009059a7c12 */ /* 0x000fe2000f8e969a */
[----:B------:R-:W-:Y:S01]  /*8bb0*/  STG.E.U16 [R144.64+-0x7e], R151 ;  /* 0xffff829790007986 */ /* 0x000fe2000c10151a */
[----:B------:R-:W-:-:S03]  /*8bc0*/  LOP3.LUT R10, R19, UR7, R4, 0x96, !PT ;  /* 0x00000007130a7c12 */ /* 0x000fc6000f8e9604 */
[----:B------:R-:W-:Y:S01]  /*8bd0*/  IMAD.WIDE.U32 R154, R154, -0x326172a9, RZ ;  /* 0xcd9e8d579a9a7825 */ /* 0x000fe200078e00ff */
[----:B------:R-:W-:Y:S03]  /*8be0*/  STG.E.U16 [R136.64+-0x70], R149 ;  /* 0xffff909588007986 */ /* 0x000fe6000c10151a */
[----:B------:R-:W-:Y:S01]  /*8bf0*/  IMAD.WIDE.U32 R10, R10, -0x326172a9, RZ ;  /* 0xcd9e8d570a0a7825 */ /* 0x000fe200078e00ff */
[----:B------:R-:W-:Y:S01]  /*8c00*/  LOP3.LUT R16, R155, UR8, R6, 0x96, !PT ;  /* 0x000000089b107c12 */ /* 0x000fe2000f8e9606 */
[----:B------:R-:W-:Y:S03]  /*8c10*/  STG.E.U16 [R136.64+-0x6e], R33 ;  /* 0xffff922188007986 */ /* 0x000fe6000c10151a */
[----:B------:R-:W-:Y:S01]  /*8c20*/  LOP3.LUT R5, R11, UR17, R154, 0x96, !PT ;  /* 0x000000110b057c12 */ /* 0x000fe2000f8e969a */
[----:B------:R-:W-:Y:S01]  /*8c30*/  IMAD.WIDE.U32 R16, R16, -0x2daee0ad, RZ ;  /* 0xd2511f5310107825 */ /* 0x000fe200078e00ff */
[----:B------:R-:W-:Y:S01]  /*8c40*/  SHF.R.U32.HI R8, RZ, 0x10, R10 ;  /* 0x00000010ff087819 */ /* 0x000fe2000001160a */
[----:B------:R-:W-:Y:S01]  /*8c50*/  STG.E.U16 [R144.64+-0x70], R35 ;  /* 0xffff902390007986 */ /* 0x000fe2000c10151a */
[----:B------:R-:W-:-:S02]  /*8c60*/  SHF.R.U32.HI R6, RZ, 0x10, R5 ;  /* 0x00000010ff067819 */ /* 0x000fc40000011605 */
[C---:B------:R-:W-:Y:S01]  /*8c70*/  LOP3.LUT R4, R5.reuse, 0xffff, RZ, 0xc0, !PT ;  /* 0x0000ffff05047812 */ /* 0x040fe200078ec0ff */
[----:B------:R1:W-:Y:S01]  /*8c80*/  STG.E.U16 [R144.64+-0x6e], R2 ;  /* 0xffff920290007986 */ /* 0x0003e2000c10151a */
[----:B------:R-:W-:Y:S02]  /*8c90*/  LOP3.LUT R7, R5, 0xff, RZ, 0xc0, !PT ;  /* 0x000000ff05077812 */ /* 0x000fe400078ec0ff */
[----:B------:R-:W-:Y:S01]  /*8ca0*/  SHF.R.U32.HI R5, RZ, 0x18, R5 ;  /* 0x00000018ff057819 */ /* 0x000fe20000011605 */
[----:B------:R-:W-:Y:S01]  /*8cb0*/  STG.E.U16 [R136.64+-0x60], R89 ;  /* 0xffffa05988007986 */ /* 0x000fe2000c10151a */
[----:B------:R-:W-:Y:S02]  /*8cc0*/  LOP3.LUT R6, R6, 0xff, RZ, 0xc0, !PT ;  /* 0x000000ff06067812 */ /* 0x000fe400078ec0ff */
[----:B------:R-:W-:Y:S01]  /*8cd0*/  SHF.R.U32.HI R4, RZ, 0x8, R4 ;  /* 0x00000008ff047819 */ /* 0x000fe20000011604 */
[----:B------:R-:W-:Y:S01]  /*8ce0*/  STG.E.U16 [R136.64+-0x5e], R34 ;  /* 0xffffa22288007986 */ /* 0x000fe2000c10151a */
[----:B------:R-:W-:-:S02]  /*8cf0*/  PRMT R5, R6, 0x5410, R5 ;  /* 0x0000541006057816 */ /* 0x000fc40000000005 */
[----:B------:R-:W-:Y:S01]  /*8d00*/  PRMT R7, R7, 0x5410, R4 ;  /* 0x0000541007077816 */ /* 0x000fe20000000004 */
[----:B------:R-:W-:Y:S01]  /*8d10*/  STG.E.U16 [R144.64+-0x60], R115 ;  /* 0xffffa07390007986 */ /* 0x000fe2000c10151a */
[----:B------:R-:W-:Y:S01]  /*8d20*/  LOP3.LUT R9, R10, 0xff, RZ, 0xc0, !PT ;  /* 0x000000ff0a097812 */ /* 0x000fe200078ec0ff */
[--C-:B------:R-:W-:Y:S01]  /*8d30*/  HSET2.LE.AND R6, R5, R20.reuse, PT ;  /* 0x0000001405067233 */ /* 0x100fe20003803000 */
[----:B------:R-:W-:Y:S01]  /*8d40*/  LOP3.LUT R8, R8, 0xff, RZ, 0xc0, !PT ;  /* 0x000000ff08087812 */ /* 0x000fe200078ec0ff */
[----:B------:R-:W-:Y:S01]  /*8d50*/  HSET2.LE.AND R7, R7, R20, PT ;  /* 0x0000001407077233 */ /* 0x000fe20003803000 */
[----:B------:R-:W-:Y:S02]  /*8d60*/  STG.E.U16 [R144.64+-0x5e], R114 ;  /* 0xffffa27290007986 */ /* 0x000fe4000c10151a */
[----:B------:R-:W-:Y:S02]  /*8d70*/  LOP3.LUT R5, R6, R31, RZ, 0xc0, !PT ;  /* 0x0000001f06057212 */ /* 0x000fe400078ec0ff */
[----:B------:R-:W-:Y:S01]  /*8d80*/  LOP3.LUT R6, R10, 0xffff, RZ, 0xc0, !PT ;  /* 0x0000ffff0a067812 */ /* 0x000fe200078ec0ff */
[----:B------:R-:W-:Y:S01]  /*8d90*/  STG.E.U16 [R136.64+-0x50], R111 ;  /* 0xffffb06f88007986 */ /* 0x000fe2000c10151a */
[----:B------:R-:W-:-:S02]  /*8da0*/  LOP3.LUT R4, R7, R148, RZ, 0xc0, !PT ;  /* 0x0000009407047212 */ /* 0x000fc400078ec0ff */
[----:B------:R-:W-:Y:S01]  /*8db0*/  SHF.R.U32.HI R7, RZ, 0x18, R10 ;  /* 0x00000018ff077819 */ /* 0x000fe2000001160a */
[----:B------:R-:W-:Y:S01]  /*8dc0*/  STG.E.U16 [R136.64+-0x4e], R110 ;  /* 0xffffb26e88007986 */ /* 0x000fe2000c10151a */
[----:B------:R-:W-:Y:S01]  /*8dd0*/  SHF.R.U32.HI R6, RZ, 0x8, R6 ;  /* 0x00000008ff067819 */ /* 0x000fe20000011606 */
[----:B-1----:R-:W-:Y:S01]  /*8de0*/  IMAD.MOV.U32 R2, RZ, RZ, R3 ;  /* 0x000000ffff027224 */ /* 0x002fe200078e0003 */
[----:B------:R-:W-:Y:S01]  /*8df0*/  PRMT R7, R8, 0x5410, R7 ;  /* 0x0000541008077816 */ /* 0x000fe20000000007 */
[----:B------:R-:W-:Y:S01]  /*8e00*/  STG.E.U16 [R144.64+-0x50], R113 ;  /* 0xffffb07190007986 */ /* 0x000fe2000c10151a */
[----:B------:R-:W-:Y:S01]  /*8e10*/  PRMT R9, R9, 0x5410, R6 ;  /* 0x0000541009097816 */ /* 0x000fe20000000006 */
[----:B------:R-:W-:Y:S02]  /*8e20*/  @P6 IMAD.MOV.U32 R2, RZ, RZ, R3 ;  /* 0x000000ffff026224 */ /* 0x000fe400078e0003 */
[--C-:B------:R-:W-:Y:S01]  /*8e30*/  HSET2.LE.AND R8, R7, R20.reuse, PT ;  /* 0x0000001407087233 */ /* 0x100fe20003803000 */
[----:B------:R-:W-:Y:S01]  /*8e40*/  STG.E.U16 [R144.64+-0x4e], R112 ;  /* 0xffffb27090007986 */ /* 0x000fe2000c10151a */
[----:B------:R-:W-:-:S03]  /*8e50*/  HSET2.LE.AND R9, R9, R20, PT ;  /* 0x0000001409097233 */ /* 0x000fc60003803000 */
[----:B------:R-:W-:Y:S01]  /*8e60*/  LOP3.LUT R7, R8, R27, RZ, 0xc0, !PT ;  /* 0x0000001b08077212 */ /* 0x000fe200078ec0ff */
[----:B------:R-:W-:Y:S01]  /*8e70*/  STG.E.U16 [R136.64+-0x40], R107 ;  /* 0xffffc06b88007986 */ /* 0x000fe2000c10151a */
[----:B------:R-:W-:Y:S01]  /*8e80*/  LOP3.LUT R6, R9, R30, RZ, 0xc0, !PT ;  /* 0x0000001e09067212 */ /* 0x000fe200078ec0ff */
[----:B------:R-:W-:Y:S01]  /*8e90*/  IMAD.WIDE.U32 R30, R22, -0x2daee0ad, RZ ;  /* 0xd2511f53161e7825 */ /* 0x000fe200078e00ff */
[C---:B------:R-:W-:Y:S01]  /*8ea0*/  LOP3.LUT R27, R16.reuse, 0xff, RZ, 0xc0, !PT ;  /* 0x000000ff101b7812 */ /* 0x040fe200078ec0ff */
[----:B------:R-:W1:Y:S03]  /*8eb0*/  LDSM.16.MT88.4 R8, [R120+0x6000] ;  /* 0x006000007808783b */ /* 0x000e660000004200 */
[----:B------:R-:W-:Y:S01]  /*8ec0*/  LOP3.LUT R21, R31, UR13, R21, 0x96, !PT ;  /* 0x0000000d1f157c12 */ /* 0x000fe2000f8e9615 */
        /* <DEDUP_REMOVED lines=55> */
[----:B------:R-:W-:-:S02]  /*9240*/  LOP3.LUT R6, R6, R13, RZ, 0xc0, !PT ;  /* 0x0000000d06067212 */ /* 0x000fc400078ec0ff */
[----:B------:R-:W-:Y:S02]  /*9250*/  LOP3.LUT R5, R5, R14, RZ, 0xc0, !PT ;  /* 0x0000000e05057212 */ /* 0x000fe400078ec0ff */
[----:B------:R-:W-:Y:S02]  /*9260*/  LOP3.LUT R7, R7, R12, RZ, 0xc0, !PT ;  /* 0x0000000c07077212 */ /* 0x000fe400078ec0ff */
[----:B------:R-:W3:Y:S05]  /*9270*/  LDSM.16.MT88.4 R12, [R86+0x7400] ;  /* 0x00740000560c783b */ /* 0x000eea0000004200 */
        /* <DEDUP_REMOVED lines=18> */
[----:B------:R-:W-:-:S05]  /*93a0*/  IMAD.WIDE.U32 R28, R28, -0x2daee0ad, RZ ;  /* 0xd2511f531c1c7825 */ /* 0x000fca00078e00ff */
[C---:B--2---:R-:W-:Y:S08]  /*93b0*/  HMMA.16816.F32 R56, R4.reuse, R16, R56 ;  /* 0x000000100438723c */ /* 0x044ff00000001838 */
[C---:B------:R-:W-:Y:S01]  /*93c0*/  HMMA.16816.F32 R60, R4.reuse, R18, R60 ;  /* 0x00000012043c723c */ /* 0x040fe2000000183c */
[----:B------:R-:W2:Y:S07]  /*93d0*/  LDSM.16.MT88.4 R16, [R86+0x6800] ;  /* 0x006800005610783b */ /* 0x000eae0000004200 */
[C---:B-1----:R-:W-:Y:S08]  /*93e0*/  HMMA.16816.F32 R64, R4.reuse, R8, R64 ;  /* 0x000000080440723c */ /* 0x042ff00000001840 */
        /* <DEDUP_REMOVED lines=26> */
[--C-:B------:R-:W-:Y:S01]  /*9590*/  HSET2.LE.AND R6, R15, R20.reuse, PT ;  /* 0x000000140f067233 */ /* 0x100fe20003803000 */
[----:B------:R-:W-:Y:S01]  /*95a0*/  LOP3.LUT R30, R139, UR8, R30, 0x96, !PT ;  /* 0x000000088b1e7c12 */ /* 0x000fe2000f8e961e */
[----:B------:R-:W-:-:S03]  /*95b0*/  HSET2.LE.AND R12, R5, R20, PT ;  /* 0x00000014050c7233 */ /* 0x000fc60003803000 */
[----:B------:R-:W-:Y:S01]  /*95c0*/  LOP3.LUT R5, R6, R25, RZ, 0xc0, !PT ;  /* 0x0000001906057212 */ /* 0x000fe200078ec0ff */
[----:B------:R-:W-:Y:S01]  /*95d0*/  IMAD.WIDE.U32 R30, R30, -0x2daee0ad, RZ ;  /* 0xd2511f531e1e7825 */ /* 0x000fe200078e00ff */
        /* <DEDUP_REMOVED lines=65> */
.L_x_920:
[----:B------:R-:W-:-:S07]  /*99f0*/  IADD3 R180, R92, -0x1, RZ ;  /* 0xffffffff5cb47810 */ /* 0x000fce0007ffe0ff */
.L_x_924:
        /* <DEDUP_REMOVED lines=20> */
.L_x_928:
        /* <DEDUP_REMOVED lines=56> */
.L_x_926:
        /* <DEDUP_REMOVED lines=56> */
[----:B------:R-:W3:Y:S04]  /*a240*/  LDSM.16.M88.4 R96, [R122+0x3400] ;  /* 0x003400007a60783b */ /* 0x000ee80000000200 */
[----:B------:R-:W4:Y:S04]  /*a250*/  LDSM.16.M88.4 R100, [R122+0x3800] ;  /* 0x003800007a64783b */ /* 0x000f280000000200 */
[----:B------:R-:W0:Y:S04]  /*a260*/  LDGDEPBAR ;  /* 0x00000000000079af */ /* 0x000e280000000000 */
[----:B------:R-:W5:Y:S04]  /*a270*/  LDSM.16.M88.4 R104, [R122+0x3c00] ;  /* 0x003c00007a68783b */ /* 0x000f680000000200 */
[----:B------:R-:W-:Y:S04]  /*a280*/  LDSM.16.M88.4 R108, [R121] ;  /* 0x00000000796c783b */ /* 0x000fe80000000200 */
[----:B------:R-:W1:Y:S04]  /*a290*/  LDSM.16.M88.4 R112, [R87+0x3000] ;  /* 0x003000005770783b */ /* 0x000e680000000200 */
[----:B------:R-:W1:Y:S01]  /*a2a0*/  LDSM.16.M88.4 R116, [R87+0x3400] ;  /* 0x003400005774783b */ /* 0x000e620000000200 */
[C---:B--2---:R-:W-:Y:S08]  /*a2b0*/  HMMA.16816.F32 R4, R88.reuse, R92, RZ ;  /* 0x0000005c5804723c */ /* 0x044ff000000018ff */
[C---:B------:R-:W-:Y:S01]  /*a2c0*/  HMMA.16816.F32 R8, R88.reuse, R94, RZ ;  /* 0x0000005e5808723c */ /* 0x040fe200000018ff */
[----:B------:R-:W2:Y:S07]  /*a2d0*/  LDSM.16.M88.4 R92, [R87+0x3800] ;  /* 0x00380000575c783b */ /* 0x000eae0000000200 */
        /* <DEDUP_REMOVED lines=10> */
[C---:B-1----:R-:W-:Y:S08]  /*a380*/  HMMA.16816.F32 R4, R108.reuse, R112, R4 ;  /* 0x000000706c04723c */ /* 0x042ff00000001804 */
[C---:B------:R-:W-:Y:S01]  /*a390*/  HMMA.16816.F32 R8, R108.reuse, R114, R8 ;  /* 0x000000726c08723c */ /* 0x040fe20000001808 */
[----:B------:R-:W1:Y:S07]  /*a3a0*/  LDSM.16.M88.4 R112, [R122+0x4800] ;  /* 0x004800007a70783b */ /* 0x000e6e0000000200 */
[C---:B------:R-:W-:Y:S08]  /*a3b0*/  HMMA.16816.F32 R12, R108.reuse, R116, R12 ;  /* 0x000000746c0c723c */ /* 0x040ff0000000180c */
[C---:B------:R-:W-:Y:S08]  /*a3c0*/  HMMA.16816.F32 R16, R108.reuse, R118, R16 ;  /* 0x000000766c10723c */ /* 0x040ff00000001810 */
[C---:B--2---:R-:W-:Y:S08]  /*a3d0*/  HMMA.16816.F32 R20, R108.reuse, R92, R20 ;  /* 0x0000005c6c14723c */ /* 0x044ff00000001814 */
[C---:B------:R-:W-:Y:S01]  /*a3e0*/  HMMA.16816.F32 R24, R108.reuse, R94, R24 ;  /* 0x0000005e6c18723c */ /* 0x040fe20000001818 */
[----:B------:R-:W2:Y:S07]  /*a3f0*/  LDSM.16.M88.4 R92, [R122+0x4c00] ;  /* 0x004c00007a5c783b */ /* 0x000eae0000000200 */
[C---:B---3--:R-:W-:Y:S08]  /*a400*/  HMMA.16816.F32 R28, R108.reuse, R96, R28 ;  /* 0x000000606c1c723c */ /* 0x048ff0000000181c */
[----:B------:R-:W-:Y:S01]  /*a410*/  HMMA.16816.F32 R32, R108, R98, R32 ;  /* 0x000000626c20723c */ /* 0x000fe20000001820 */
[----:B------:R-:W-:Y:S04]  /*a420*/  LDSM.16.M88.4 R96, [R121+0x1000] ;  /* 0x001000007960783b */ /* 0x000fe80000000200 */
[----:B------:R-:W-:Y:S03]  /*a430*/  LDSM.16.M88.4 R108, [R87+0x4800] ;  /* 0x00480000576c783b */ /* 0x000fe60000000200 */
[C---:B----4-:R-:W-:Y:S08]  /*a440*/  HMMA.16816.F32 R4, R88.reuse, R100, R4 ;  /* 0x000000645804723c */ /* 0x050ff00000001804 */
[C---:B------:R-:W-:Y:S01]  /*a450*/  HMMA.16816.F32 R8, R88.reuse, R102, R8 ;  /* 0x000000665808723c */ /* 0x040fe20000001808 */
[----:B------:R-:W3:Y:S07]  /*a460*/  LDSM.16.M88.4 R100, [R87+0x4000] ;  /* 0x004000005764783b */ /* 0x000eee0000000200 */
[C---:B-----5:R-:W-:Y:S08]  /*a470*/  HMMA.16816.F32 R12, R88.reuse, R104, R12 ;  /* 0x00000068580c723c */ /* 0x060ff0000000180c */
[C---:B------:R-:W-:Y:S01]  /*a480*/  HMMA.16816.F32 R16, R88.reuse, R106, R16 ;  /* 0x0000006a5810723c */ /* 0x040fe20000001810 */
[----:B------:R-:W4:Y:S07]  /*a490*/  LDSM.16.M88.4 R104, [R87+0x4400] ;  /* 0x004400005768783b */ /* 0x000f2e0000000200 */
[C---:B-1----:R-:W-:Y:S08]  /*a4a0*/  HMMA.16816.F32 R20, R88.reuse, R112, R20 ;  /* 0x000000705814723c */ /* 0x042ff00000001814 */
[C---:B------:R-:W-:Y:S01]  /*a4b0*/  HMMA.16816.F32 R24, R88.reuse, R114, R24 ;  /* 0x000000725818723c */ /* 0x040fe20000001818 */
[----:B------:R-:W1:Y:S07]  /*a4c0*/  LDSM.16.M88.4 R112, [R87+0x4c00] ;  /* 0x004c00005770783b */ /* 0x000e6e0000000200 */
[C---:B--2---:R-:W-:Y:S08]  /*a4d0*/  HMMA.16816.F32 R28, R88.reuse, R92, R28 ;  /* 0x0000005c581c723c */ /* 0x044ff0000000181c */
[----:B------:R-:W-:Y:S01]  /*a4e0*/  HMMA.16816.F32 R32, R88, R94, R32 ;  /* 0x0000005e5820723c */ /* 0x000fe20000001820 */
[----:B------:R-:W-:Y:S04]  /*a4f0*/  LDSM.16.M88.4 R88, [R123+0x2000] ;  /* 0x002000007b58783b */ /* 0x000fe80000000200 */
[----:B------:R-:W2:Y:S03]  /*a500*/  LDSM.16.M88.4 R92, [R122+0x5000] ;  /* 0x005000007a5c783b */ /* 0x000ea60000000200 */
[C---:B---3--:R-:W-:Y:S08]  /*a510*/  HMMA.16816.F32 R4, R96.reuse, R100, R4 ;  /* 0x000000646004723c */ /* 0x048ff00000001804 */
[C---:B------:R-:W-:Y:S01]  /*a520*/  HMMA.16816.F32 R8, R96.reuse, R102, R8 ;  /* 0x000000666008723c */ /* 0x040fe20000001808 */
[----:B------:R-:W3:Y:S07]  /*a530*/  LDSM.16.M88.4 R100, [R122+0x5400] ;  /* 0x005400007a64783b */ /* 0x000eee0000000200 */
[C---:B----4-:R-:W-:Y:S08]  /*a540*/  HMMA.16816.F32 R12, R96.reuse, R104, R12 ;  /* 0x00000068600c723c */ /* 0x050ff0000000180c */
[C---:B------:R-:W-:Y:S01]  /*a550*/  HMMA.16816.F32 R16, R96.reuse, R106, R16 ;  /* 0x0000006a6010723c */ /* 0x040fe20000001810 */
[----:B------:R-:W4:Y:S07]  /*a560*/  LDSM.16.M88.4 R104, [R122+0x5800] ;  /* 0x005800007a68783b */ /* 0x000f2e0000000200 */
[C---:B------:R-:W-:Y:S08]  /*a570*/  HMMA.16816.F32 R20, R96.reuse, R108, R20 ;  /* 0x0000006c6014723c */ /* 0x040ff00000001814 */
[C---:B------:R-:W-:Y:S01]  /*a580*/  HMMA.16816.F32 R24, R96.reuse, R110, R24 ;  /* 0x0000006e6018723c */ /* 0x040fe20000001818 */
[----:B------:R-:W5:Y:S07]  /*a590*/  LDSM.16.M88.4 R108, [R122+0x5c00] ;  /* 0x005c00007a6c783b */ /* 0x000f6e0000000200 */
[C---:B-1----:R-:W-:Y:S08]  /*a5a0*/  HMMA.16816.F32 R28, R96.reuse, R112, R28 ;  /* 0x00000070601c723c */ /* 0x042ff0000000181c */
[----:B------:R-:W-:Y:S01]  /*a5b0*/  HMMA.16816.F32 R32, R96, R114, R32 ;  /* 0x000000726020723c */ /* 0x000fe20000001820 */
[----:B------:R-:W-:Y:S04]  /*a5c0*/  LDSM.16.M88.4 R96, [R87+0x5000] ;  /* 0x005000005760783b */ /* 0x000fe80000000200 */
[----:B------:R-:W-:Y:S03]  /*a5d0*/  LDSM.16.M88.4 R112, [R87+0x5c00] ;  /* 0x005c00005770783b */ /* 0x000fe60000000200 */
[C---:B--2---:R-:W-:Y:S08]  /*a5e0*/  HMMA.16816.F32 R4, R88.reuse, R92, R4 ;  /* 0x0000005c5804723c */ /* 0x044ff00000001804 */
[C---:B------:R-:W-:Y:S01]  /*a5f0*/  HMMA.16816.F32 R8, R88.reuse, R94, R8 ;  /* 0x0000005e5808723c */ /* 0x040fe20000001808 */
[----:B------:R-:W1:Y:S07]  /*a600*/  LDSM.16.M88.4 R92, [R121+0x2000] ;  /* 0x00200000795c783b */ /* 0x000e6e0000000200 */
[C---:B---3--:R-:W-:Y:S08]  /*a610*/  HMMA.16816.F32 R12, R88.reuse, R100, R12 ;  /* 0x00000064580c723c */ /* 0x048ff0000000180c */
[C---:B------:R-:W-:Y:S01]  /*a620*/  HMMA.16816.F32 R16, R88.reuse, R102, R16 ;  /* 0x000000665810723c */ /* 0x040fe20000001810 */
[----:B------:R-:W2:Y:S07]  /*a630*/  LDSM.16.M88.4 R100, [R87+0x5400] ;  /* 0x005400005764783b */ /* 0x000eae0000000200 */
[C---:B----4-:R-:W-:Y:S08]  /*a640*/  HMMA.16816.F32 R20, R88.reuse, R104, R20 ;  /* 0x000000685814723c */ /* 0x050ff00000001814 */
[C---:B------:R-:W-:Y:S01]  /*a650*/  HMMA.16816.F32 R24, R88.reuse, R106, R24 ;  /* 0x0000006a5818723c */ /* 0x040fe20000001818 */
[----:B------:R-:W3:Y:S01]  /*a660*/  LDSM.16.M88.4 R104, [R87+0x5800] ;  /* 0x005800005768783b */ /* 0x000ee20000000200 */
[----:B------:R-:W-:Y:S04]  /*a670*/  DEPBAR.LE SB0, 0x0 ;  /* 0x000080000000791a */ /* 0x000fe80000000000 */
[----:B------:R-:W-:Y:S02]  /*a680*/  BAR.SYNC.DEFER_BLOCKING 0x0 ;  /* 0x0000000000007b1d */ /* 0x000fe40000010000 */
[C---:B-----5:R-:W-:Y:S08]  /*a690*/  HMMA.16816.F32 R28, R88.reuse, R108, R28 ;  /* 0x0000006c581c723c */ /* 0x060ff0000000181c */
[----:B------:R-:W-:Y:S08]  /*a6a0*/  HMMA.16816.F32 R32, R88, R110, R32 ;  /* 0x0000006e5820723c */ /* 0x000ff00000001820 */
[C---:B-1----:R-:W-:Y:S08]  /*a6b0*/  HMMA.16816.F32 R4, R92.reuse, R96, R4 ;  /* 0x000000605c04723c */ /* 0x042ff00000001804 */
[C---:B------:R-:W-:Y:S08]  /*a6c0*/  HMMA.16816.F32 R8, R92.reuse, R98, R8 ;  /* 0x000000625c08723c */ /* 0x040ff00000001808 */
[C---:B--2---:R-:W-:Y:S08]  /*a6d0*/  HMMA.16816.F32 R12, R92.reuse, R100, R12 ;  /* 0x000000645c0c723c */ /* 0x044ff0000000180c */
[C---:B------:R-:W-:Y:S08]  /*a6e0*/  HMMA.16816.F32 R16, R92.reuse, R102, R16 ;  /* 0x000000665c10723c */ /* 0x040ff00000001810 */
[C---:B---3--:R-:W-:Y:S08]  /*a6f0*/  HMMA.16816.F32 R20, R92.reuse, R104, R20 ;  /* 0x000000685c14723c */ /* 0x048ff00000001814 */
[C---:B------:R-:W-:Y:S08]  /*a700*/  HMMA.16816.F32 R24, R92.reuse, R106, R24 ;  /* 0x0000006a5c18723c */ /* 0x040ff00000001818 */
[C---:B------:R-:W-:Y:S08]  /*a710*/  HMMA.16816.F32 R28, R92.reuse, R112, R28 ;  /* 0x000000705c1c723c */ /* 0x040ff0000000181c */
[----:B------:R-:W-:Y:S01]  /*a720*/  HMMA.16816.F32 R32, R92, R114, R32 ;  /* 0x000000725c20723c */ /* 0x000fe20000001820 */
[----:B------:R-:W-:-:S07]  /*a730*/  @P0 BRA `(.L_x_928) ;  /* 0xfffff40000000947 */ /* 0x000fce000383ffff */
.L_x_927:
[----:B------:R-:W-:Y:S01]  /*a740*/  LOP3.LUT R202, R183, UR15, R186, 0x96, !PT ;  /* 0x0000000fb7ca7c12 */ /* 0x000fe2000f8e96ba */
[C---:B-1----:R-:W-:Y:S02]  /*a750*/  IMAD R90, R180.reuse, 0x40, R163 ;  /* 0x00000040b45a7824 */ /* 0x042fe400078e02a3 */
[----:B------:R-:W-:Y:S02]  /*a760*/  IMAD.SHL.U32 R105, R180, 0x2, RZ ;  /* 0x00000002b4697824 */ /* 0x000fe400078e00ff */
[----:B------:R-:W-:Y:S01]  /*a770*/  IMAD.WIDE.U32 R202, R202, -0x326172a9, RZ ;  /* 0xcd9e8d57caca7825 */ /* 0x000fe200078e00ff */
        /* <DEDUP_REMOVED lines=26> */
[-C--:B------:R-:W-:Y:S02]  /*a920*/  FFMA.FTZ R4, R101, R164.reuse, R4 ;  /* 0x000000a465047223 */ /* 0x080fe40000010004 */
[-C--:B------:R-:W-:Y:S02]  /*a930*/  FFMA.FTZ R5, R2, R164.reuse, R5 ;  /* 0x000000a402057223 */ /* 0x080fe40000010005 */
[-C--:B------:R-:W-:Y:S01]  /*a940*/  FFMA.FTZ R30, R89, R164.reuse, R30 ;  /* 0x000000a4591e7223 */ /* 0x080fe2000001001e */
[----:B------:R-:W-:Y:S01]  /*a950*/  FMNMX.FTZ R96, R4, R3, !PT ;  /* 0x0000000304607209 */ /* 0x000fe20007810000 */
[-C--:B------:R-:W-:Y:S02]  /*a960*/  FFMA.FTZ R8, R99, R164.reuse, R8 ;  /* 0x000000a463087223 */ /* 0x080fe40000010008 */
[----:B------:R-:W-:Y:S01]  /*a970*/  FFMA.FTZ R6, R101, R164, R6 ;  /* 0x000000a465067223 */ /* 0x000fe20000010006 */
[----:B------:R-:W-:Y:S01]  /*a980*/  FMNMX.FTZ R101, R5, R96, !PT ;  /* 0x0000006005657209 */ /* 0x000fe20007810000 */
[-C--:B------:R-:W-:Y:S02]  /*a990*/  FFMA.FTZ R9, R94, R164.reuse, R9 ;  /* 0x000000a45e097223 */ /* 0x080fe40000010009 */
[-C--:B------:R-:W-:Y:S01]  /*a9a0*/  FFMA.FTZ R7, R2, R164.reuse, R7 ;  /* 0x000000a402077223 */ /* 0x080fe20000010007 */
[----:B------:R-:W-:Y:S01]  /*a9b0*/  FMNMX.FTZ R96, R8, R101, !PT ;  /* 0x0000006508607209 */ /* 0x000fe20007810000 */
[-C--:B------:R-:W-:Y:S01]  /*a9c0*/  FFMA.FTZ R12, R95, R164.reuse, R12 ;  /* 0x000000a45f0c7223 */ /* 0x080fe2000001000c */
[----:B------:R-:W-:Y:S01]  /*a9d0*/  IADD3 R2, R90, 0x31, RZ ;  /* 0x000000315a027810 */ /* 0x000fe20007ffe0ff */
[----:B------:R-:W-:Y:S01]  /*a9e0*/  FFMA.FTZ R10, R99, R164, R10 ;  /* 0x000000a4630a7223 */ /* 0x000fe2000001000a */
[----:B------:R-:W-:Y:S01]  /*a9f0*/  FMNMX.FTZ R99, R9, R96, !PT ;  /* 0x0000006009637209 */ /* 0x000fe20007810000 */
[-C--:B------:R-:W-:Y:S01]  /*aa00*/  FFMA.FTZ R11, R94, R164.reuse, R11 ;  /* 0x000000a45e0b7223 */ /* 0x080fe2000001000b */
[----:B------:R-:W-:Y:S01]  /*aa10*/  FMNMX.FTZ R96, R6, R85, !PT ;  /* 0x0000005506607209 */ /* 0x000fe20007810000 */
[-C--:B------:R-:W-:Y:S01]  /*aa20*/  FFMA.FTZ R15, R92, R164.reuse, R15 ;  /* 0x000000a45c0f7223 */ /* 0x080fe2000001000f */
[----:B------:R-:W-:Y:S01]  /*aa30*/  FMNMX.FTZ R94, R12, R99, !PT ;  /* 0x000000630c5e7209 */ /* 0x000fe20007810000 */
[----:B------:R-:W-:Y:S01]  /*aa40*/  FFMA.FTZ R14, R95, R164, R14 ;  /* 0x000000a45f0e7223 */ /* 0x000fe2000001000e */
[----:B------:R-:W-:Y:S01]  /*aa50*/  FMNMX.FTZ R99, R7, R96, !PT ;  /* 0x0000006007637209 */ /* 0x000fe20007810000 */
[-C--:B------:R-:W-:Y:S01]  /*aa60*/  FFMA.FTZ R13, R92, R164.reuse, R13 ;  /* 0x000000a45c0d7223 */ /* 0x080fe2000001000d */
[----:B------:R-:W-:Y:S01]  /*aa70*/  IADD3 R95, R90, 0x38, RZ ;  /* 0x000000385a5f7810 */ /* 0x000fe20007ffe0ff */
[----:B------:R-:W-:Y:S01]  /*aa80*/  FFMA.FTZ R16, R97, R164, R16 ;  /* 0x000000a461107223 */ /* 0x000fe20000010010 */
[----:B------:R-:W-:Y:S01]  /*aa90*/  FMNMX.FTZ R92, R10, R99, !PT ;  /* 0x000000630a5c7209 */ /* 0x000fe20007810000 */
[----:B------:R-:W1:Y:S01]  /*aaa0*/  I2F R2, R2 ;  /* 0x0000000200027306 */ /* 0x000e620000201400 */
[----:B------:R-:W-:Y:S01]  /*aab0*/  FMNMX.FTZ R101, R13, R94, !PT ;  /* 0x0000005e0d657209 */ /* 0x000fe20007810000 */
[----:B------:R-:W-:Y:S01]  /*aac0*/  FFMA.FTZ R17, R88, R164, R17 ;  /* 0x000000a458117223 */ /* 0x000fe20000010011 */
[----:B------:R-:W-:Y:S01]  /*aad0*/  FMNMX.FTZ R99, R11, R92, !PT ;  /* 0x0000005c0b637209 */ /* 0x000fe20007810000 */
[-C--:B------:R-:W-:Y:S01]  /*aae0*/  FFMA.FTZ R18, R97, R164.reuse, R18 ;  /* 0x000000a461127223 */ /* 0x080fe20000010012 */
[----:B------:R-:W-:Y:S01]  /*aaf0*/  FMNMX.FTZ R94, R16, R101, !PT ;  /* 0x00000065105e7209 */ /* 0x000fe20007810000 */
[-C--:B------:R-:W-:Y:S01]  /*ab00*/  FFMA.FTZ R19, R88, R164.reuse, R19 ;  /* 0x000000a458137223 */ /* 0x080fe20000010013 */
[----:B------:R-:W-:Y:S01]  /*ab10*/  FMNMX.FTZ R92, R14, R99, !PT ;  /* 0x000000630e5c7209 */ /* 0x000fe20007810000 */
[----:B------:R-:W-:Y:S01]  /*ab20*/  FFMA.FTZ R22, R93, R164, R22 ;  /* 0x000000a45d167223 */ /* 0x000fe20000010016 */
[----:B------:R-:W-:Y:S01]  /*ab30*/  IADD3 R90, R90, 0x39, RZ ;  /* 0x000000395a5a7810 */ /* 0x000fe20007ffe0ff */
[----:B------:R-:W2:Y:S01]  /*ab40*/  I2F R95, R95 ;  /* 0x0000005f005f7306 */ /* 0x000ea20000201400 */
[----:B------:R-:W-:Y:S01]  /*ab50*/  FMNMX.FTZ R101, R17, R94, !PT ;  /* 0x0000005e11657209 */ /* 0x000fe20007810000 */
[----:B------:R-:W-:Y:S01]  /*ab60*/  FFMA.FTZ R20, R93, R164, R20 ;  /* 0x000000a45d147223 */ /* 0x000fe20000010014 */
[----:B------:R-:W-:Y:S01]  /*ab70*/  FMNMX.FTZ R97, R15, R92, !PT ;  /* 0x0000005c0f617209 */ /* 0x000fe20007810000 */
[-C--:B------:R-:W-:Y:S02]  /*ab80*/  FFMA.FTZ R21, R84, R164.reuse, R21 ;  /* 0x000000a454157223 */ /* 0x080fe40000010015 */
[-C--:B------:R-:W-:Y:S01]  /*ab90*/  FFMA.FTZ R25, R0, R164.reuse, R25 ;  /* 0x000000a400197223 */ /* 0x080fe20000010019 */
[----:B------:R-:W-:Y:S01]  /*aba0*/  FMNMX.FTZ R94, R20, R101, !PT ;  /* 0x00000065145e7209 */ /* 0x000fe20007810000 */
[----:B------:R-:W-:Y:S01]  /*abb0*/  FFMA.FTZ R23, R84, R164, R23 ;  /* 0x000000a454177223 */ /* 0x000fe20000010017 */
[----:B------:R-:W-:Y:S01]  /*abc0*/  FMNMX.FTZ R88, R18, R97, !PT ;  /* 0x0000006112587209 */ /* 0x000fe20007810000 */
[----:B------:R-:W3:Y:S01]  /*abd0*/  I2F R90, R90 ;  /* 0x0000005a005a7306 */ /* 0x000ee20000201400 */
[----:B------:R-:W-:Y:S01]  /*abe0*/  FMNMX.FTZ R99, R21, R94, !PT ;  /* 0x0000005e15637209 */ /* 0x000fe20007810000 */
[----:B------:R-:W-:Y:S01]  /*abf0*/  FFMA.FTZ R24, R91, R164, R24 ;  /* 0x000000a45b187223 */ /* 0x000fe20000010018 */
[----:B------:R-:W-:Y:S01]  /*ac00*/  FMNMX.FTZ R93, R19, R88, !PT ;  /* 0x00000058135d7209 */ /* 0x000fe20007810000 */
[-C--:B-1----:R-:W-:Y:S02]  /*ac10*/  FFMA.FTZ R29, R2, R164.reuse, R29 ;  /* 0x000000a4021d7223 */ /* 0x082fe4000001001d */
[-C--:B------:R-:W-:Y:S01]  /*ac20*/  FFMA.FTZ R26, R91, R164.reuse, R26 ;  /* 0x000000a45b1a7223 */ /* 0x080fe2000001001a */
[----:B------:R-:W-:Y:S01]  /*ac30*/  FMNMX.FTZ R92, R24, R99, !PT ;  /* 0x00000063185c7209 */ /* 0x000fe20007810000 */
[-C--:B------:R-:W-:Y:S01]  /*ac40*/  FFMA.FTZ R27, R0, R164.reuse, R27 ;  /* 0x000000a4001b7223 */ /* 0x080fe2000001001b */
[----:B------:R-:W-:Y:S01]  /*ac50*/  FMNMX.FTZ R84, R22, R93, !PT ;  /* 0x0000005d16547209 */ /* 0x000fe20007810000 */
[----:B------:R-:W-:Y:S01]  /*ac60*/  FFMA.FTZ R31, R2, R164, R31 ;  /* 0x000000a4021f7223 */ /* 0x000fe2000001001f */
        /* <DEDUP_REMOVED lines=9> */
[-C--:B---3--:R-:W-:Y:S01]  /*ad00*/  FFMA.FTZ R33, R90, R164.reuse, R33 ;  /* 0x000000a45a217223 */ /* 0x088fe20000010021 */
[----:B------:R-:W-:Y:S01]  /*ad10*/  FMNMX.FTZ R2, R30, R89, !PT ;  /* 0x000000591e027209 */ /* 0x000fe20007810000 */
[----:B------:R-:W-:Y:S03]  /*ad20*/  FFMA.FTZ R35, R90, R164, R35 ;  /* 0x000000a45a237223 */ /* 0x000fe60000010023 */
[----:B------:R-:W-:Y:S02]  /*ad30*/  FMNMX.FTZ R0, R33, R88, !PT ;  /* 0x0000005821007209 */ /* 0x000fe40007810000 */
[----:B------:R-:W-:Y:S03]  /*ad40*/  FMNMX.FTZ R95, R31, R2, !PT ;  /* 0x000000021f5f7209 */ /* 0x000fe60007810000 */
[----:B------:R-:W1:Y:S01]  /*ad50*/  SHFL.BFLY PT, R89, R0, 0x2, 0x1f ;  /* 0x0c401f0000597f89 */ /* 0x000e6200000e0000 */
[----:B------:R-:W-:Y:S02]  /*ad60*/  FMNMX.FTZ R2, R34, R95, !PT ;  /* 0x0000005f22027209 */ /* 0x000fe40007810000 */
[----:B------:R-:W-:Y:S02]  /*ad70*/  LOP3.LUT R95, R105, UR29, RZ, 0x3c, !PT ;  /* 0x0000001d695f7c12 */ /* 0x000fe4000f8e3cff */
[----:B------:R-:W-:Y:S02]  /*ad80*/  FMNMX.FTZ R93, R35, R2, !PT ;  /* 0x00000002235d7209 */ /* 0x000fe40007810000 */
[----:B------:R-:W-:Y:S03]  /*ad90*/  IADD3 R105, R105, 0x1, RZ ;  /* 0x0000000169697810 */ /* 0x000fe60007ffe0ff */
[----:B------:R-:W2:Y:S01]  /*ada0*/  SHFL.BFLY PT, R84, R93, 0x2, 0x1f ;  /* 0x0c401f005d547f89 */ /* 0x000ea200000e0000 */
[----:B------:R-:W-:Y:S04]  /*adb0*/  LOP3.LUT R105, R105, UR29, RZ, 0x3c, !PT ;  /* 0x0000001d69697c12 */ /* 0x000fe8000f8e3cff */
[C---:B------:R-:W-:Y:S02]  /*adc0*/  LOP3.LUT R105, R187.reuse, R105, RZ, 0x3c, !PT ;  /* 0x00000069bb697212 */ /* 0x040fe400078e3cff */
[----:B-1----:R-:W-:Y:S02]  /*add0*/  FMNMX.FTZ R91, R0, R89, !PT ;  /* 0x00000059005b7209 */ /* 0x002fe40007810000 */
[----:B------:R-:W-:Y:S03]  /*ade0*/  LOP3.LUT R0, R187, R95, RZ, 0x3c, !PT ;  /* 0x0000005fbb007212 */ /* 0x000fe600078e3cff */
[----:B------:R-:W1:Y:S02]  /*adf0*/  SHFL.BFLY PT, R2, R91, 0x1, 0x1f ;  /* 0x0c201f005b027f89 */ /* 0x000e6400000e0000 */
[----:B------:R-:W-:Y:S01]  /*ae00*/  IMAD.WIDE.U32 R194, R0, -0x326172a9, RZ ;  /* 0xcd9e8d5700c27825 */ /* 0x000fe200078e00ff */
[----:B--2---:R-:W-:Y:S04]  /*ae10*/  FMNMX.FTZ R89, R93, R84, !PT ;  /* 0x000000545d597209 */ /* 0x004fe80007810000 */
[----:B------:R-:W-:Y:S02]  /*ae20*/  LOP3.LUT R84, R195, UR16, R184, 0x96, !PT ;  /* 0x00000010c3547c12 */ /* 0x000fe4000f8e96b8 */
[----:B------:R-:W-:Y:S01]  /*ae30*/  LOP3.LUT R194, R203, UR14, R194, 0x96, !PT ;  /* 0x0000000ecbc27c12 */ /* 0x000fe2000f8e96c2 */
[----:B------:R-:W2:Y:S02]  /*ae40*/  SHFL.BFLY PT, R0, R89, 0x1, 0x1f ;  /* 0x0c201f0059007f89 */ /* 0x000ea400000e0000 */
[----:B------:R-:W-:Y:S04]  /*ae50*/  IMAD.WIDE.U32 R200, R84, -0x2daee0ad, RZ ;  /* 0xd2511f5354c87825 */ /* 0x000fe800078e00ff */
[----:B------:R-:W-:Y:S01]  /*ae60*/  IMAD.WIDE.U32 R194, R194, -0x2daee0ad, RZ ;  /* 0xd2511f53c2c27825 */ /* 0x000fe200078e00ff */
[----:B------:R-:W-:Y:S04]  /*ae70*/  LOP3.LUT R84, R201, UR13, R182, 0x96, !PT ;  /* 0x0000000dc9547c12 */ /* 0x000fe8000f8e96b6 */
[----:B------:R-:W-:Y:S01]  /*ae80*/  LOP3.LUT R200, R195, UR11, R200, 0x96, !PT ;  /* 0x0000000bc3c87c12 */ /* 0x000fe2000f8e96c8 */
[----:B------:R-:W-:Y:S01]  /*ae90*/  IMAD.WIDE.U32 R198, R84, -0x326172a9, RZ ;  /* 0xcd9e8d5754c67825 */ /* 0x000fe200078e00ff */
[----:B-1----:R-:W-:Y:S03]  /*aea0*/  FMNMX.FTZ R2, R91, R2, !PT ;  /* 0x000000025b027209 */ /* 0x002fe60007810000 */
        /* <DEDUP_REMOVED lines=8> */
[----:B------:R-:W-:Y:S01]  /*af30*/  IMAD.WIDE.U32 R198, R198, -0x2daee0ad, RZ ;  /* 0xd2511f53c6c67825 */ /* 0x000fe200078e00ff */
[C---:B------:R-:W-:Y:S02]  /*af40*/  FSETP.NEU.FTZ.AND P0, PT, R0.reuse, -INF , PT ;  /* 0xff8000000000780b */ /* 0x040fe40003f1d000 */
[----:B------:R-:W-:Y:S01]  /*af50*/  LOP3.LUT R194, R205, UR9, R194, 0x96, !PT ;  /* 0x00000009cdc27c12 */ /* 0x000fe2000f8e96c2 */
[----:B------:R-:W-:Y:S01]  /*af60*/  FMUL.FTZ R103, R0, c[0x0][0x23c] ;  /* 0x00008f0000677a20 */ /* 0x000fe20000410000 */
[----:B------:R-:W-:Y:S01]  /*af70*/  LOP3.LUT R204, R199, UR7, R204, 0x96, !PT ;  /* 0x00000007c7cc7c12 */ /* 0x000fe2000f8e96cc */
[--C-:B------:R-:W-:Y:S02]  /*af80*/  FFMA.FTZ R96, R4, c[0x0][0x23c], -R106.reuse ;  /* 0x00008f0004607a23 */ /* 0x100fe4000001086a */
[----:B------:R-:W-:Y:S01]  /*af90*/  FFMA.FTZ R197, R5, c[0x0][0x23c], -R106 ;  /* 0x00008f0005c57a23 */ /* 0x000fe2000001086a */
[----:B------:R-:W-:Y:S01]  /*afa0*/  FSEL R103, R103, RZ, P0 ;  /* 0x000000ff67677208 */ /* 0x000fe20000000000 */
[----:B------:R-:W-:Y:S01]  /*afb0*/  IMAD.WIDE.U32 R194, R194, -0x326172a9, RZ ;  /* 0xcd9e8d57c2c27825 */ /* 0x000fe200078e00ff */
[----:B------:R-:W-:Y:S01]  /*afc0*/  IADD3 R192, P0, R190, UR5, RZ ;  /* 0x00000005bec07c10 */ /* 0x000fe2000ff1e0ff */
[----:B------:R-:W-:Y:S02]  /*afd0*/  MUFU.EX2 R96, R96 ;  /* 0x0000006000607308 */ /* 0x000fe40000000800 */
[----:B------:R-:W-:Y:S01]  /*afe0*/  IMAD.WIDE.U32 R204, R204, -0x326172a9, RZ ;  /* 0xcd9e8d57cccc7825 */ /* 0x000fe200078e00ff */
[----:B------:R-:W-:Y:S02]  /*aff0*/  IADD3.X R193, R191, UR6, RZ, P0, !PT ;  /* 0x00000006bfc17c10 */ /* 0x000fe400087fe4ff */
[----:B------:R-:W-:Y:S01]  /*b000*/  LOP3.LUT R200, R195, UR8, R200, 0x96, !PT ;  /* 0x00000008c3c87c12 */ /* 0x000fe2000f8e96c8 */
[--C-:B------:R-:W-:Y:S01]  /*b010*/  FFMA.FTZ R99, R6, c[0x0][0x23c], -R103.reuse ;  /* 0x00008f0006637a23 */ /* 0x100fe20000010867 */
[----:B------:R-:W-:Y:S01]  /*b020*/  LOP3.LUT R84, R205, UR17, R194, 0x96, !PT ;  /* 0x00000011cd547c12 */ /* 0x000fe2000f8e96c2 */
[--C-:B------:R-:W-:Y:S02]  /*b030*/  FFMA.FTZ R98, R7, c[0x0][0x23c], -R103.reuse ;  /* 0x00008f0007627a23 */ /* 0x100fe40000010867 */
[----:B------:R-:W1:Y:S01]  /*b040*/  MUFU.EX2 R197, R197 ;  /* 0x000000c500c57308 */ /* 0x000e620000000800 */
[C---:B------:R-:W-:Y:S01]  /*b050*/  LOP3.LUT R90, R84.reuse, 0xffff, RZ, 0xc0, !PT ;  /* 0x0000ffff545a7812 */ /* 0x040fe200078ec0ff */
[--C-:B------:R-:W-:Y:S01]  /*b060*/  FFMA.FTZ R111, R29, c[0x0][0x23c], -R106.reuse ;  /* 0x00008f001d6f7a23 */ /* 0x100fe2000001086a */
[----:B------:R-:W-:Y:S01]  /*b070*/  LOP3.LUT R92, R84, 0xff, RZ, 0xc0, !PT ;  /* 0x000000ff545c7812 */ /* 0x000fe200078ec0ff */
[----:B------:R-:W-:Y:S01]  /*b080*/  FFMA.FTZ R108, R32, c[0x0][0x23c], -R106 ;  /* 0x00008f00206c7a23 */ /* 0x000fe2000001086a */
[----:B------:R-:W-:Y:S01]  /*b090*/  SHF.R.U32.HI R90, RZ, 0x8, R90 ;  /* 0x00000008ff5a7819 */ /* 0x000fe2000001165a */
[--C-:B------:R-:W-:Y:S01]  /*b0a0*/  FFMA.FTZ R110, R30, c[0x0][0x23c], -R103.reuse ;  /* 0x00008f001e6e7a23 */ /* 0x100fe20000010867 */
[----:B------:R-:W-:Y:S01]  /*b0b0*/  SHF.R.U32.HI R88, RZ, 0x10, R84 ;  /* 0x00000010ff587819 */ /* 0x000fe20000011654 */
[--C-:B------:R-:W-:Y:S01]  /*b0c0*/  FFMA.FTZ R206, R10, c[0x0][0x23c], -R103.reuse ;  /* 0x00008f000ace7a23 */ /* 0x100fe20000010867 */
[----:B------:R-:W-:Y:S01]  /*b0d0*/  LOP3.LUT R90, R90, 0xffff, RZ, 0xc0, !PT ;  /* 0x0000ffff5a5a7812 */ /* 0x000fe200078ec0ff */
[----:B------:R-:W-:Y:S01]  /*b0e0*/  MUFU.EX2 R98, R98 ;  /* 0x0000006200627308 */ /* 0x000fe20000000800 */
[----:B------:R-:W-:Y:S01]  /*b0f0*/  ISETP.GE.U32.AND P6, PT, R161, R92, PT ;  /* 0x0000005ca100720c */ /* 0x000fe20003fc6070 */
[--C-:B------:R-:W-:Y:S01]  /*b100*/  FFMA.FTZ R195, R11, c[0x0][0x23c], -R103.reuse ;  /* 0x00008f000bc37a23 */ /* 0x100fe20000010867 */
[----:B------:R-:W-:Y:S01]  /*b110*/  LOP3.LUT R88, R88, 0xff, RZ, 0xc0, !PT ;  /* 0x000000ff58587812 */ /* 0x000fe200078ec0ff */
[--C-:B------:R-:W-:Y:S01]  /*b120*/  FFMA.FTZ R179, R18, c[0x0][0x23c], -R103.reuse ;  /* 0x00008f0012b37a23 */ /* 0x100fe20000010867 */
[----:B------:R-:W-:Y:S01]  /*b130*/  ISETP.GE.U32.AND P2, PT, R161, R90, PT ;  /* 0x0000005aa100720c */ /* 0x000fe20003f46070 */
[----:B------:R-:W-:Y:S01]  /*b140*/  FFMA.FTZ R102, R25, c[0x0][0x23c], -R106 ;  /* 0x00008f0019667a23 */ /* 0x000fe2000001086a */
[----:B------:R-:W-:Y:S01]  /*b150*/  ISETP.GE.U32.AND P1, PT, R161, R88, PT ;  /* 0x00000058a100720c */ /* 0x000fe20003f26070 */
[--C-:B------:R-:W-:Y:S01]  /*b160*/  FFMA.FTZ R207, R14, c[0x0][0x23c], -R103.reuse ;  /* 0x00008f000ecf7a23 */ /* 0x100fe20000010867 */
[----:B------:R-:W-:Y:S01]  /*b170*/  LOP3.LUT R90, R204, 0xff, RZ, 0xc0, !PT ;  /* 0x000000ffcc5a7812 */ /* 0x000fe200078ec0ff */
[----:B------:R-:W2:Y:S01]  /*b180*/  MUFU.EX2 R99, R99 ;  /* 0x0000006300637308 */ /* 0x000ea20000000800 */
[----:B------:R-:W-:Y:S01]  /*b190*/  SHF.R.U32.HI R84, RZ, 0x18, R84 ;  /* 0x00000018ff547819 */ /* 0x000fe20000011654 */
[--C-:B------:R-:W-:Y:S01]  /*b1a0*/  FFMA.FTZ R199, R15, c[0x0][0x23c], -R103.reuse ;  /* 0x00008f000fc77a23 */ /* 0x100fe20000010867 */
[----:B------:R-:W-:Y:S01]  /*b1b0*/  ISETP.GE.U32.AND P0, PT, R161, R90, PT ;  /* 0x0000005aa100720c */ /* 0x000fe20003f06070 */
[--C-:B------:R-:W-:Y:S01]  /*b1c0*/  FFMA.FTZ R181, R16, c[0x0][0x23c], -R106.reuse ;  /* 0x00008f0010b57a23 */ /* 0x100fe2000001086a */
[----:B-1----:R-:W-:Y:S01]  /*b1d0*/  F2FP.PACK_AB R91, R197, R96 ;  /* 0x00000060c55b723e */ /* 0x002fe200000000ff */
[----:B------:R-:W-:Y:S01]  /*b1e0*/  FFMA.FTZ R104, R17, c[0x0][0x23c], -R106 ;  /* 0x00008f0011687a23 */ /* 0x000fe2000001086a */
[----:B------:R-:W-:Y:S01]  /*b1f0*/  SHF.R.U32.HI R90, RZ, 0x10, R204 ;  /* 0x00000010ff5a7819 */ /* 0x000fe200000116cc */
[--C-:B------:R-:W-:Y:S01]  /*b200*/  FFMA.FTZ R117, R19, c[0x0][0x23c], -R103.reuse ;  /* 0x00008f0013757a23 */ /* 0x100fe20000010867 */
[----:B------:R-:W-:Y:S01]  /*b210*/  PRMT R88, R91, 0x7632, R88 ;  /* 0x000076325b587816 */ /* 0x000fe20000000058 */
[--C-:B------:R-:W-:Y:S01]  /*b220*/  FFMA.FTZ R119, R8, c[0x0][0x23c], -R106.reuse ;  /* 0x00008f0008777a23 */ /* 0x100fe2000001086a */
[----:B------:R-:W-:Y:S01]  /*b230*/  LOP3.LUT R92, R204, 0xffff, RZ, 0xc0, !PT ;  /* 0x0000ffffcc5c7812 */ /* 0x000fe200078ec0ff */
[----:B------:R-:W-:Y:S01]  /*b240*/  FFMA.FTZ R118, R9, c[0x0][0x23c], -R106 ;  /* 0x00008f0009767a23 */ /* 0x000fe2000001086a */
[----:B------:R-:W-:Y:S01]  /*b250*/  PRMT R95, R91, 0x5410, R88 ;  /* 0x000054105b5f7816 */ /* 0x000fe20000000058 */
[----:B------:R-:W-:Y:S01]  /*b260*/  @!P6 HADD2 R160, -R91.H0_H0, -RZ.H0_H0 ;  /* 0xa00000ff5ba0e230 */ /* 0x000fe20000000900 */
[----:B------:R-:W-:Y:S01]  /*b270*/  SHF.R.U32.HI R92, RZ, 0x8, R92 ;  /* 0x00000008ff5c7819 */ /* 0x000fe2000001165c */
[----:B------:R-:W-:Y:S01]  /*b280*/  @!P2 HADD2 R159, -R88.H0_H0, -RZ.H0_H0 ;  /* 0xa00000ff589fa230 */ /* 0x000fe20000000900 */
[--C-:B------:R-:W-:Y:S01]  /*b290*/  FFMA.FTZ R126, R22, c[0x0][0x23c], -R103.reuse ;  /* 0x00008f00167e7a23 */ /* 0x100fe20000010867 */
[----:B------:R-:W-:Y:S01]  /*b2a0*/  MUFU.EX2 R118, R118 ;  /* 0x0000007600767308 */ /* 0x000fe20000000800 */
[----:B------:R-:W-:Y:S01]  /*b2b0*/  @!P6 PRMT R91, R160, 0x5410, RZ ;  /* 0x00005410a05be816 */ /* 0x000fe200000000ff */
[--C-:B------:R-:W-:Y:S01]  /*b2c0*/  FFMA.FTZ R112, R26, c[0x0][0x23c], -R103.reuse ;  /* 0x00008f001a707a23 */ /* 0x100fe20000010867 */
[----:B------:R-:W-:Y:S01]  /*b2d0*/  ISETP.GE.U32.AND P6, PT, R161, R84, PT ;  /* 0x00000054a100720c */ /* 0x000fe20003fc6070 */
[--C-:B------:R-:W-:Y:S01]  /*b2e0*/  FFMA.FTZ R113, R23, c[0x0][0x23c], -R103.reuse ;  /* 0x00008f0017717a23 */ /* 0x100fe20000010867 */
[----:B------:R-:W-:Y:S01]  /*b2f0*/  SHF.R.U32.HI R84, RZ, 0x18, R204 ;  /* 0x00000018ff547819 */ /* 0x000fe200000116cc */
[----:B------:R1:W-:Y:S01]  /*b300*/  STG.E.U16 [R190.64], R91 ;  /* 0x0000005bbe007986 */ /* 0x0003e2000c10151a */
[----:B--2---:R-:W-:Y:S01]  /*b310*/  F2FP.PACK_AB R89, R98, R99 ;  /* 0x000000636259723e */ /* 0x004fe200000000ff */
[----:B------:R-:W-:Y:S01]  /*b320*/  FFMA.FTZ R114, R27, c[0x0][0x23c], -R103 ;  /* 0x00008f001b727a23 */ /* 0x000fe20000010867 */
[----:B------:R-:W-:Y:S01]  /*b330*/  @!P2 PRMT R88, R159, 0x5410, RZ ;  /* 0x000054109f58a816 */ /* 0x000fe200000000ff */
[----:B------:R-:W2:Y:S01]  /*b340*/  MUFU.EX2 R119, R119 ;  /* 0x0000007700777308 */ /* 0x000ea20000000800 */
[----:B------:R-:W-:Y:S01]  /*b350*/  PRMT R94, R89, 0x7632, R94 ;  /* 0x00007632595e7816 */ /* 0x000fe2000000005e */
[----:B------:R-:W-:Y:S01]  /*b360*/  @!P1 HADD2 R158, -R89.H0_H0, -RZ.H0_H0 ;  /* 0xa00000ff599e9230 */ /* 0x000fe20000000900 */
[----:B------:R-:W-:Y:S01]  /*b370*/  ISETP.GE.U32.AND P2, PT, R161, R84, PT ;  /* 0x00000054a100720c */ /* 0x000fe20003f46070 */
[----:B------:R-:W-:Y:S01]  /*b380*/  STG.E.U16 [R190.64+0x2], R88 ;  /* 0x00000258be007986 */ /* 0x000fe2000c10151a */
[----:B------:R-:W-:Y:S01]  /*b390*/  LOP3.LUT R84, R90, 0xff, RZ, 0xc0, !PT ;  /* 0x000000ff5a547812 */ /* 0x000fe200078ec0ff */
[----:B------:R-:W-:Y:S01]  /*b3a0*/  FADD.FTZ R3, -R2, R3 ;  /* 0x0000000302037221 */ /* 0x000fe20000010100 */
[----:B------:R-:W-:Y:S01]  /*b3b0*/  PRMT R90, R89, 0x5410, R94 ;  /* 0x00005410595a7816 */ /* 0x000fe2000000005e */
[----:B------:R-:W-:Y:S01]  /*b3c0*/  @!P6 HADD2 R157, -R94.H0_H0, -RZ.H0_H0 ;  /* 0xa00000ff5e9de230 */ /* 0x000fe20000000900 */
[----:B------:R-:W-:Y:S01]  /*b3d0*/  @!P1 PRMT R89, R158, 0x5410, RZ ;  /* 0x000054109e599816 */ /* 0x000fe200000000ff */
[--C-:B------:R-:W-:Y:S01]  /*b3e0*/  FFMA.FTZ R109, R31, c[0x0][0x23c], -R103.reuse ;  /* 0x00008f001f6d7a23 */ /* 0x100fe20000010867 */
[----:B------:R-:W-:Y:S01]  /*b3f0*/  ISETP.GE.U32.AND P1, PT, R161, R84, PT ;  /* 0x00000054a100720c */ /* 0x000fe20003f26070 */
[----:B------:R-:W-:Y:S01]  /*b400*/  FMUL.FTZ R84, R3, c[0x0][0x23c] ;  /* 0x00008f0003547a20 */ /* 0x000fe20000410000 */
[----:B------:R-:W-:Y:S01]  /*b410*/  LOP3.LUT R92, R92, 0xffff, RZ, 0xc0, !PT ;  /* 0x0000ffff5c5c7812 */ /* 0x000fe200078ec0ff */
[----:B------:R-:W-:Y:S01]  /*b420*/  IMAD.WIDE.U32 R200, R200, -0x2daee0ad, RZ ;  /* 0xd2511f53c8c87825 */ /* 0x000fe200078e00ff */
[----:B------:R-:W-:Y:S01]  /*b430*/  @!P6 PRMT R94, R157, 0x5410, RZ ;  /* 0x000054109d5ee816 */ /* 0x000fe200000000ff */
[----:B------:R-:W-:Y:S01]  /*b440*/  STG.E.U16 [R192.64], R89 ;  /* 0x00000059c0007986 */ /* 0x000fe2000c10151a */
[----:B------:R-:W-:Y:S01]  /*b450*/  ISETP.GE.U32.AND P6, PT, R161, R92, PT ;  /* 0x0000005ca100720c */ /* 0x000fe20003fc6070 */
[----:B------:R-:W3:Y:S01]  /*b460*/  MUFU.EX2 R84, R84 ;  /* 0x0000005400547308 */ /* 0x000ee20000000800 */
[C-C-:B------:R-:W-:Y:S01]  /*b470*/  LOP3.LUT R100, R201.reuse, UR18, R198.reuse, 0x96, !PT ;  /* 0x00000012c9647c12 */ /* 0x140fe2000f8e96c6 */
[----:B------:R-:W-:Y:S01]  /*b480*/  STG.E.U16 [R192.64+0x2], R94 ;  /* 0x0000025ec0007986 */ /* 0x000fe2000c10151a */
[----:B------:R-:W-:Y:S01]  /*b490*/  LOP3.LUT R198, R201, UR18, R198, 0x96, !PT ;  /* 0x00000012c9c67c12 */ /* 0x000fe2000f8e96c6 */
[--C-:B------:R-:W-:Y:S01]  /*b4a0*/  FFMA.FTZ R107, R34, c[0x0][0x23c], -R103.reuse ;  /* 0x00008f00226b7a23 */ /* 0x100fe20000010867 */
[----:B------:R-:W-:Y:S01]  /*b4b0*/  LOP3.LUT R25, R100, 0xffff, RZ, 0xc0, !PT ;  /* 0x0000ffff64197812 */ /* 0x000fe200078ec0ff */
[----:B------:R-:W-:Y:S01]  /*b4c0*/  FFMA.FTZ R103, R35, c[0x0][0x23c], -R103 ;  /* 0x00008f0023677a23 */ /* 0x000fe20000010867 */
[----:B--2---:R-:W-:Y:S01]  /*b4d0*/  F2FP.PACK_AB R93, R118, R119 ;  /* 0x00000077765d723e */ /* 0x004fe200000000ff */
[----:B------:R-:W-:Y:S01]  /*b4e0*/  FFMA.FTZ R115, R24, c[0x0][0x23c], -R106 ;  /* 0x00008f0018737a23 */ /* 0x000fe2000001086a */
[----:B------:R-:W-:Y:S01]  /*b4f0*/  LOP3.LUT R24, R100, 0xff, RZ, 0xc0, !PT ;  /* 0x000000ff64187812 */ /* 0x000fe200078ec0ff */
[----:B------:R-:W-:Y:S01]  /*b500*/  MUFU.EX2 R206, R206 ;  /* 0x000000ce00ce7308 */ /* 0x000fe20000000800 */
[C---:B------:R-:W-:Y:S01]  /*b510*/  PRMT R92, R93.reuse, 0x7632, R92 ;  /* 0x000076325d5c7816 */ /* 0x040fe2000000005c */
[----:B------:R-:W-:Y:S01]  /*b520*/  @!P0 HADD2 R156, -R93.H0_H0, -RZ.H0_H0 ;  /* 0xa00000ff5d9c8230 */ /* 0x000fe20000000900 */
[----:B------:R-:W-:Y:S01]  /*b530*/  SHF.R.U32.HI R25, RZ, 0x8, R25 ;  /* 0x00000008ff197819 */ /* 0x000fe20000011619 */
[----:B------:R-:W-:Y:S01]  /*b540*/  FFMA.FTZ R196, R12, c[0x0][0x23c], -R106 ;  /* 0x00008f000cc47a23 */ /* 0x000fe2000001086a */
[----:B------:R-:W-:Y:S01]  /*b550*/  PRMT R101, R93, 0x5410, R92 ;  /* 0x000054105d657816 */ /* 0x000fe2000000005c */
[----:B------:R-:W-:Y:S01]  /*b560*/  @!P6 HADD2 R155, -R92.H0_H0, -RZ.H0_H0 ;  /* 0xa00000ff5c9be230 */ /* 0x000fe20000000900 */
[----:B------:R-:W-:Y:S01]  /*b570*/  @!P0 PRMT R93, R156, 0x5410, RZ ;  /* 0x000054109c5d8816 */ /* 0x000fe200000000ff */
[----:B------:R-:W-:Y:S01]  /*b580*/  FFMA.FTZ R208, R13, c[0x0][0x23c], -R106 ;  /* 0x00008f000dd07a23 */ /* 0x000fe2000001086a */
[----:B------:R-:W-:Y:S01]  /*b590*/  ISETP.GE.U32.AND P0, PT, R161, R24, PT ;  /* 0x00000018a100720c */ /* 0x000fe20003f06070 */
[----:B------:R-:W2:Y:S01]  /*b5a0*/  MUFU.EX2 R195, R195 ;  /* 0x000000c300c37308 */ /* 0x000ea20000000800 */
[----:B------:R-:W-:Y:S01]  /*b5b0*/  @!P6 PRMT R92, R155, 0x5410, RZ ;  /* 0x000054109b5ce816 */ /* 0x000fe200000000ff */
[----:B------:R-:W-:Y:S01]  /*b5c0*/  FADD.FTZ R24, -R0, R85 ;  /* 0x0000005500187221 */ /* 0x000fe20000010100 */
[----:B------:R-:W-:Y:S01]  /*b5d0*/  SHF.R.U32.HI R19, RZ, 0x10, R100 ;  /* 0x00000010ff137819 */ /* 0x000fe20000011664 */
[----:B---3--:R-:W-:Y:S01]  /*b5e0*/  FFMA.FTZ R18, R84, R125, R96 ;  /* 0x0000007d54127223 */ /* 0x008fe20000010060 */
[----:B------:R-:W-:Y:S01]  /*b5f0*/  SHF.R.U32.HI R100, RZ, 0x18, R100 ;  /* 0x00000018ff647819 */ /* 0x000fe20000011664 */
[----:B------:R-:W-:Y:S01]  /*b600*/  FMUL.FTZ R3, R24, c[0x0][0x23c] ;  /* 0x00008f0018037a20 */ /* 0x000fe20000410000 */
[----:B------:R-:W-:Y:S01]  /*b610*/  LOP3.LUT R24, R25, 0xffff, RZ, 0xc0, !PT ;  /* 0x0000ffff19187812 */ /* 0x000fe200078ec0ff */
[----:B------:R-:W-:Y:S01]  /*b620*/  FMUL.FTZ R32, R84, R80 ;  /* 0x0000005054207220 */ /* 0x000fe20000410000 */
[----:B------:R-:W-:Y:S01]  /*b630*/  LOP3.LUT R26, R19, 0xff, RZ, 0xc0, !PT ;  /* 0x000000ff131a7812 */ /* 0x000fe200078ec0ff */
[----:B------:R-:W-:Y:S01]  /*b640*/  MUFU.EX2 R196, R196 ;  /* 0x000000c400c47308 */ /* 0x000fe20000000800 */
[----:B------:R-:W-:Y:S01]  /*b650*/  ISETP.GE.U32.AND P6, PT, R161, R24, PT ;  /* 0x00000018a100720c */ /* 0x000fe20003fc6070 */
[--C-:B------:R-:W-:Y:S01]  /*b660*/  FFMA.FTZ R129, R20, c[0x0][0x23c], -R106.reuse ;  /* 0x00008f0014817a23 */ /* 0x100fe2000001086a */
[----:B------:R3:W-:Y:S01]  /*b670*/  STG.E.U16 [R190.64+0x10], R93 ;  /* 0x0000105dbe007986 */ /* 0x0007e2000c10151a */
[--C-:B------:R-:W-:Y:S02]  /*b680*/  FFMA.FTZ R127, R21, c[0x0][0x23c], -R106.reuse ;  /* 0x00008f00157f7a23 */ /* 0x100fe4000001086a */
[--C-:B------:R-:W-:Y:S01]  /*b690*/  FFMA.FTZ R116, R28, c[0x0][0x23c], -R106.reuse ;  /* 0x00008f001c747a23 */ /* 0x100fe2000001086a */
[----:B------:R4:W-:Y:S01]  /*b6a0*/  STG.E.U16 [R190.64+0x12], R92 ;  /* 0x0000125cbe007986 */ /* 0x0009e2000c10151a */
[----:B------:R-:W-:Y:S02]  /*b6b0*/  FFMA.FTZ R106, R33, c[0x0][0x23c], -R106 ;  /* 0x00008f00216a7a23 */ /* 0x000fe4000001086a */
[----:B------:R-:W5:Y:S01]  /*b6c0*/  MUFU.EX2 R125, R208 ;  /* 0x000000d0007d7308 */ /* 0x000f620000000800 */
[C---:B------:R-:W-:Y:S02]  /*b6d0*/  FMUL.FTZ R33, R84.reuse, R81 ;  /* 0x0000005154217220 */ /* 0x040fe40000410000 */
[C---:B------:R-:W-:Y:S01]  /*b6e0*/  FMUL.FTZ R24, R84.reuse, R72 ;  /* 0x0000004854187220 */ /* 0x040fe20000410000 */
[----:B--2---:R-:W-:Y:S01]  /*b6f0*/  F2FP.PACK_AB R97, R195, R206 ;  /* 0x000000cec361723e */ /* 0x004fe200000000ff */
[----:B------:R-:W-:Y:S01]  /*b700*/  FMUL.FTZ R25, R84, R73 ;  /* 0x0000004954197220 */ /* 0x000fe20000410000 */
[----:B------:R-:W-:Y:S01]  /*b710*/  LOP3.LUT R72, R200, 0xffff, RZ, 0xc0, !PT ;  /* 0x0000ffffc8487812 */ /* 0x000fe200078ec0ff */
[----:B------:R-:W-:Y:S01]  /*b720*/  FMUL.FTZ R28, R84, R76 ;  /* 0x0000004c541c7220 */ /* 0x000fe20000410000 */
[C---:B------:R-:W-:Y:S01]  /*b730*/  PRMT R96, R97.reuse, 0x7632, R96 ;  /* 0x0000763261607816 */ /* 0x040fe20000000060 */
[----:B------:R-:W-:Y:S01]  /*b740*/  @!P1 HADD2 R154, -R97.H0_H0, -RZ.H0_H0 ;  /* 0xa00000ff619a9230 */ /* 0x000fe20000000900 */
[----:B------:R-:W-:Y:S01]  /*b750*/  SHF.R.U32.HI R72, RZ, 0x8, R72 ;  /* 0x00000008ff487819 */ /* 0x000fe20000011648 */
[----:B------:R-:W2:Y:S01]  /*b760*/  MUFU.EX2 R3, R3 ;  /* 0x0000000300037308 */ /* 0x000ea20000000800 */
[----:B------:R-:W-:Y:S01]  /*b770*/  PRMT R22, R97, 0x5410, R96 ;  /* 0x0000541061167816 */ /* 0x000fe20000000060 */
[----:B------:R-:W-:Y:S01]  /*b780*/  @!P2 HADD2 R153, -R96.H0_H0, -RZ.H0_H0 ;  /* 0xa00000ff6099a230 */ /* 0x000fe20000000900 */
[----:B------:R-:W-:Y:S01]  /*b790*/  @!P1 PRMT R97, R154, 0x5410, RZ ;  /* 0x000054109a619816 */ /* 0x000fe200000000ff */
[C---:B------:R-:W-:Y:S01]  /*b7a0*/  FMUL.FTZ R29, R84.reuse, R77 ;  /* 0x0000004d541d7220 */ /* 0x040fe20000410000 */
[----:B------:R-:W-:Y:S01]  /*b7b0*/  ISETP.GE.U32.AND P1, PT, R161, R100, PT ;  /* 0x00000064a100720c */ /* 0x000fe20003f26070 */
[----:B------:R-:W-:Y:S01]  /*b7c0*/  FMUL.FTZ R36, R84, R36 ;  /* 0x0000002454247220 */ /* 0x000fe20000410000 */
[----:B------:R-:W-:Y:S01]  /*b7d0*/  @!P2 PRMT R96, R153, 0x5410, RZ ;  /* 0x000054109960a816 */ /* 0x000fe200000000ff */
[----:B------:R1:W-:Y:S01]  /*b7e0*/  STG.E.U16 [R192.64+0x10], R97 ;  /* 0x00001061c0007986 */ /* 0x0003e2000c10151a */
[----:B------:R-:W-:Y:S01]  /*b7f0*/  ISETP.GE.U32.AND P2, PT, R161, R26, PT ;  /* 0x0000001aa100720c */ /* 0x000fe20003f46070 */
[----:B------:R-:W-:Y:S01]  /*b800*/  MUFU.EX2 R81, R207 ;  /* 0x000000cf00517308 */ /* 0x000fe20000000800 */
[----:B------:R-:W-:Y:S01]  /*b810*/  LOP3.LUT R72, R72, 0xffff, RZ, 0xc0, !PT ;  /* 0x0000ffff48487812 */ /* 0x000fe200078ec0ff */
[----:B------:R-:W-:Y:S01]  /*b820*/  STG.E.U16 [R192.64+0x12], R96 ;  /* 0x00001260c0007986 */ /* 0x000fe2000c10151a */
[----:B-----5:R-:W-:Y:S01]  /*b830*/  F2FP.PACK_AB R100, R125, R196 ;  /* 0x000000c47d64723e */ /* 0x020fe200000000ff */
[----:B------:R-:W-:Y:S01]  /*b840*/  FADD.FTZ R18, R197, R18 ;  /* 0x00000012c5127221 */ /* 0x000fe20000010000 */
[----:B------:R-:W-:Y:S01]  /*b850*/  LOP3.LUT R197, R200, 0xff, RZ, 0xc0, !PT ;  /* 0x000000ffc8c57812 */ /* 0x000fe200078ec0ff */
[C---:B------:R-:W-:Y:S02]  /*b860*/  FMUL.FTZ R37, R84.reuse, R37 ;  /* 0x0000002554257220 */ /* 0x040fe40000410000 */
[----:B------:R-:W-:Y:S01]  /*b870*/  @!P0 HADD2 R152, -R100.H0_H0, -RZ.H0_H0 ;  /* 0xa00000ff64988230 */ /* 0x000fe20000000900 */
[C---:B------:R-:W-:Y:S01]  /*b880*/  FMUL.FTZ R40, R84.reuse, R40 ;  /* 0x0000002854287220 */ /* 0x040fe20000410000 */
[----:B------:R-:W5:Y:S01]  /*b890*/  MUFU.EX2 R80, R199 ;  /* 0x000000c700507308 */ /* 0x000f620000000800 */
[C---:B------:R-:W-:Y:S02]  /*b8a0*/  FMUL.FTZ R41, R84.reuse, R41 ;  /* 0x0000002954297220 */ /* 0x040fe40000410000 */
[----:B------:R-:W-:Y:S02]  /*b8b0*/  FMUL.FTZ R44, R84, R44 ;  /* 0x0000002c542c7220 */ /* 0x000fe40000410000 */
[C-C-:B--2---:R-:W-:Y:S01]  /*b8c0*/  FFMA.FTZ R19, R3.reuse, R124, R99.reuse ;  /* 0x0000007c03137223 */ /* 0x144fe20000010063 */
[----:B------:R-:W-:Y:S01]  /*b8d0*/  PRMT R99, R100, 0x7632, R99 ;  /* 0x0000763264637816 */ /* 0x000fe20000000063 */
[C---:B------:R-:W-:Y:S01]  /*b8e0*/  FMUL.FTZ R26, R3.reuse, R74 ;  /* 0x0000004a031a7220 */ /* 0x040fe20000410000 */
[----:B------:R-:W-:Y:S01]  /*b8f0*/  LOP3.LUT R74, R200, 0xff, RZ, 0xc0, !PT ;  /* 0x000000ffc84a7812 */ /* 0x000fe200078ec0ff */
[----:B------:R-:W-:Y:S01]  /*b900*/  FADD.FTZ R73, R98, R19 ;  /* 0x0000001362497221 */ /* 0x000fe20000010000 */
[----:B------:R-:W-:Y:S01]  /*b910*/  PRMT R19, R100, 0x5410, R99 ;  /* 0x0000541064137816 */ /* 0x000fe20000000063 */
[----:B------:R-:W-:Y:S01]  /*b920*/  @!P6 HADD2 R151, -R99.H0_H0, -RZ.H0_H0 ;  /* 0xa00000ff6397e230 */ /* 0x000fe20000000900 */
[----:B------:R-:W-:Y:S01]  /*b930*/  @!P0 PRMT R100, R152, 0x5410, RZ ;  /* 0x0000541098648816 */ /* 0x000fe200000000ff */
[----:B------:R-:W-:Y:S01]  /*b940*/  FMUL.FTZ R27, R3, R75 ;  /* 0x0000004b031b7220 */ /* 0x000fe20000410000 */
[----:B------:R-:W-:Y:S01]  /*b950*/  ISETP.GE.U32.AND P0, PT, R161, R74, PT ;  /* 0x0000004aa100720c */ /* 0x000fe20003f06070 */
[----:B------:R-:W-:Y:S01]  /*b960*/  IMAD.WIDE.U32 R74, R105, -0x326172a9, RZ ;  /* 0xcd9e8d57694a7825 */ /* 0x000fe200078e00ff */
[----:B------:R-:W-:Y:S01]  /*b970*/  @!P6 PRMT R99, R151, 0x5410, RZ ;  /* 0x000054109763e816 */ /* 0x000fe200000000ff */
[----:B------:R-:W-:Y:S01]  /*b980*/  STG.E.U16 [R190.64+0x20], R100 ;  /* 0x00002064be007986 */ /* 0x000fe2000c10151a */
[----:B------:R-:W-:Y:S01]  /*b990*/  ISETP.GE.U32.AND P6, PT, R161, R72, PT ;  /* 0x00000048a100720c */ /* 0x000fe20003fc6070 */
[C---:B------:R-:W-:Y:S01]  /*b9a0*/  FMUL.FTZ R45, R84.reuse, R45 ;  /* 0x0000002d542d7220 */ /* 0x040fe20000410000 */
[----:B------:R-:W-:Y:S01]  /*b9b0*/  SHF.R.U32.HI R72, RZ, 0x10, R200 ;  /* 0x00000010ff487819 */ /* 0x000fe200000116c8 */
[----:B------:R-:W-:Y:S01]  /*b9c0*/  STG.E.U16 [R190.64+0x22], R99 ;  /* 0x00002263be007986 */ /* 0x000fe2000c10151a */
[----:B------:R-:W-:Y:S01]  /*b9d0*/  FMUL.FTZ R48, R84, R48 ;  /* 0x0000003054307220 */ /* 0x000fe20000410000 */
[----:B------:R-:W-:Y:S01]  /*b9e0*/  MUFU.EX2 R124, R179 ;  /* 0x000000b3007c7308 */ /* 0x000fe20000000800 */
[----:B-----5:R-:W-:Y:S01]  /*b9f0*/  F2FP.PACK_AB R98, R80, R81 ;  /* 0x000000515062723e */ /* 0x020fe200000000ff */
[----:B------:R-:W-:Y:S01]  /*ba00*/  FMUL.FTZ R49, R84, R49 ;  /* 0x0000003154317220 */ /* 0x000fe20000410000 */
[----:B------:R-:W-:Y:S01]  /*ba10*/  LOP3.LUT R72, R72, 0xff, RZ, 0xc0, !PT ;  /* 0x000000ff48487812 */ /* 0x000fe200078ec0ff */
[----:B------:R-:W-:Y:S01]  /*ba20*/  FMUL.FTZ R52, R84, R52 ;  /* 0x0000003454347220 */ /* 0x000fe20000410000 */
[----:B------:R-:W-:Y:S01]  /*ba30*/  PRMT R23, R98, 0x7632, R23 ;  /* 0x0000763262177816 */ /* 0x000fe20000000017 */
[----:B------:R-:W-:Y:S01]  /*ba40*/  @!P2 HADD2 R150, -R98.H0_H0, -RZ.H0_H0 ;  /* 0xa00000ff6296a230 */ /* 0x000fe20000000900 */
[C---:B------:R-:W-:Y:S02]  /*ba50*/  FMUL.FTZ R53, R84.reuse, R53 ;  /* 0x0000003554357220 */ /* 0x040fe40000410000 */
[C---:B------:R-:W-:Y:S01]  /*ba60*/  FMUL.FTZ R56, R84.reuse, R56 ;  /* 0x0000003854387220 */ /* 0x040fe20000410000 */
[----:B------:R-:W-:Y:S01]  /*ba70*/  @!P1 HADD2 R149, -R23.H0_H0, -RZ.H0_H0 ;  /* 0xa00000ff17959230 */ /* 0x000fe20000000900 */
        /* <DEDUP_REMOVED lines=9> */
[----:B------:R-:W-:Y:S01]  /*bb10*/  FADD.FTZ R84, R206, R73 ;  /* 0x00000049ce547221 */ /* 0x000fe20000010000 */
[----:B------:R-:W-:Y:S01]  /*bb20*/  LOP3.LUT R73, R75, UR16, R184, 0x96, !PT ;  /* 0x000000104b497c12 */ /* 0x000fe2000f8e96b8 */
[----:B------:R-:W-:Y:S02]  /*bb30*/  FMUL.FTZ R35, R3, R83 ;  /* 0x0000005303237220 */ /* 0x000fe40000410000 */
[----:B------:R-:W-:Y:S01]  /*bb40*/  FADD.FTZ R83, R119, R18 ;  /* 0x0000001277537221 */ /* 0x000fe20000010000 */
[----:B------:R-:W-:Y:S01]  /*bb50*/  PRMT R18, R98, 0x5410, R23 ;  /* 0x0000541062127816 */ /* 0x000fe20000000017 */
[----:B------:R-:W-:Y:S01]  /*bb60*/  FMUL.FTZ R30, R3, R78 ;  /* 0x0000004e031e7220 */ /* 0x000fe20000410000 */
[----:B------:R-:W-:Y:S01]  /*bb70*/  @!P2 PRMT R98, R150, 0x5410, RZ ;  /* 0x000054109662a816 */ /* 0x000fe200000000ff */
[----:B------:R-:W-:Y:S01]  /*bb80*/  FADD.FTZ R83, R118, R83 ;  /* 0x0000005376537221 */ /* 0x000fe20000010000 */
[----:B------:R-:W-:Y:S01]  /*bb90*/  ISETP.GE.U32.AND P2, PT, R161, R72, PT ;  /* 0x00000048a100720c */ /* 0x000fe20003f46070 */
[C---:B------:R-:W-:Y:S01]  /*bba0*/  FMUL.FTZ R31, R3.reuse, R79 ;  /* 0x0000004f031f7220 */ /* 0x040fe20000410000 */
[----:B------:R-:W-:Y:S01]  /*bbb0*/  SHF.R.U32.HI R72, RZ, 0x18, R200 ;  /* 0x00000018ff487819 */ /* 0x000fe200000116c8 */
[----:B------:R-:W-:Y:S01]  /*bbc0*/  FMUL.FTZ R34, R3, R82 ;  /* 0x0000005203227220 */ /* 0x000fe20000410000 */
[----:B------:R-:W-:Y:S01]  /*bbd0*/  @!P1 PRMT R23, R149, 0x5410, RZ ;  /* 0x0000541095179816 */ /* 0x000fe200000000ff */
[----:B------:R-:W-:Y:S01]  /*bbe0*/  FMUL.FTZ R38, R3, R38 ;  /* 0x0000002603267220 */ /* 0x000fe20000410000 */
[----:B------:R-:W-:Y:S01]  /*bbf0*/  ISETP.GE.U32.AND P1, PT, R161, R72, PT ;  /* 0x00000048a100720c */ /* 0x000fe20003f26070 */
[----:B------:R-:W-:Y:S01]  /*bc00*/  FMUL.FTZ R39, R3, R39 ;  /* 0x0000002703277220 */ /* 0x000fe20000410000 */
[----:B------:R-:W-:Y:S01]  /*bc10*/  LOP3.LUT R72, R203, UR14, R74, 0x96, !PT ;  /* 0x0000000ecb487c12 */ /* 0x000fe2000f8e964a */
[----:B------:R-:W-:Y:S01]  /*bc20*/  IMAD.WIDE.U32 R74, R73, -0x2daee0ad, RZ ;  /* 0xd2511f53494a7825 */ /* 0x000fe200078e00ff */
[----:B------:R2:W-:Y:S03]  /*bc30*/  STG.E.U16 [R192.64+0x22], R23 ;  /* 0x00002217c0007986 */ /* 0x0005e6000c10151a */
[----:B------:R-:W-:Y:S01]  /*bc40*/  IMAD.WIDE.U32 R78, R72, -0x2daee0ad, RZ ;  /* 0xd2511f53484e7825 */ /* 0x000fe200078e00ff */
[----:B------:R-:W-:Y:S01]  /*bc50*/  LOP3.LUT R73, R75, UR13, R182, 0x96, !PT ;  /* 0x0000000d4b497c12 */ /* 0x000fe2000f8e96b6 */
[----:B------:R-:W-:Y:S02]  /*bc60*/  STG.E.U16 [R192.64+0x20], R98 ;  /* 0x00002062c0007986 */ /* 0x000fe4000c10151a */
[----:B------:R-:W-:Y:S01]  /*bc70*/  FMUL.FTZ R42, R3, R42 ;  /* 0x0000002a032a7220 */ /* 0x000fe20000410000 */
[----:B------:R-:W-:Y:S01]  /*bc80*/  LOP3.LUT R72, R79, UR11, R74, 0x96, !PT ;  /* 0x0000000b4f487c12 */ /* 0x000fe2000f8e964a */
[----:B------:R-:W-:Y:S04]  /*bc90*/  IMAD.WIDE.U32 R118, R73, -0x326172a9, RZ ;  /* 0xcd9e8d5749767825 */ /* 0x000fe800078e00ff */
[----:B------:R-:W-:Y:S01]  /*bca0*/  IMAD.WIDE.U32 R74, R72, -0x326172a9, RZ ;  /* 0xcd9e8d57484a7825 */ /* 0x000fe200078e00ff */
[----:B------:R-:W-:Y:S02]  /*bcb0*/  LOP3.LUT R202, R119, UR12, R202, 0x96, !PT ;  /* 0x0000000c77ca7c12 */ /* 0x000fe4000f8e96ca */
[----:B------:R-:W-:Y:S01]  /*bcc0*/  LOP3.LUT R72, R205, UR17, R194, 0x96, !PT ;  /* 0x00000011cd487c12 */ /* 0x000fe2000f8e96c2 */
[----:B------:R-:W-:Y:S01]  /*bcd0*/  FMUL.FTZ R43, R3, R43 ;  /* 0x0000002b032b7220 */ /* 0x000fe20000410000 */
[----:B------:R-:W-:Y:S01]  /*bce0*/  LOP3.LUT R118, R75, UR10, R118, 0x96, !PT ;  /* 0x0000000a4b767c12 */ /* 0x000fe2000f8e9676 */
[----:B------:R-:W-:Y:S01]  /*bcf0*/  IMAD.WIDE.U32 R76, R202, -0x2daee0ad, RZ ;  /* 0xd2511f53ca4c7825 */ /* 0x000fe200078e00ff */
[----:B------:R-:W-:Y:S02]  /*bd00*/  LOP3.LUT R73, R72, 0xffff, RZ, 0xc0, !PT ;  /* 0x0000ffff48497812 */ /* 0x000fe400078ec0ff */
[----:B------:R-:W-:Y:S01]  /*bd10*/  LOP3.LUT R75, R204, 0xff, RZ, 0xc0, !PT ;  /* 0x000000ffcc4b7812 */ /* 0x000fe200078ec0ff */
[----:B------:R-:W-:Y:S01]  /*bd20*/  IMAD.WIDE.U32 R118, R118, -0x2daee0ad, RZ ;  /* 0xd2511f5376767825 */ /* 0x000fe200078e00ff */
[----:B------:R-:W-:Y:S02]  /*bd30*/  LOP3.LUT R202, R77, UR9, R78, 0x96, !PT ;  /* 0x000000094dca7c12 */ /* 0x000fe4000f8e964e */
[----:B------:R-:W-:Y:S01]  /*bd40*/  LOP3.LUT R77, R72, 0xff, RZ, 0xc0, !PT ;  /* 0x000000ff484d7812 */ /* 0x000fe200078ec0ff */
[----:B------:R-:W-:Y:S01]  /*bd50*/  FMUL.FTZ R46, R3, R46 ;  /* 0x0000002e032e7220 */ /* 0x000fe20000410000 */
[----:B------:R-:W-:Y:S01]  /*bd60*/  LOP3.LUT R82, R119, UR7, R76, 0x96, !PT ;  /* 0x0000000777527c12 */ /* 0x000fe2000f8e964c */
[----:B------:R-:W-:Y:S01]  /*bd70*/  IMAD.WIDE.U32 R202, R202, -0x326172a9, RZ ;  /* 0xcd9e8d57caca7825 */ /* 0x000fe200078e00ff */
[----:B------:R-:W-:Y:S03]  /*bd80*/  LOP3.LUT R119, R200, 0xffff, RZ, 0xc0, !PT ;  /* 0x0000ffffc8777812 */ /* 0x000fe600078ec0ff */
[----:B------:R-:W-:Y:S01]  /*bd90*/  FMUL.FTZ R47, R3, R47 ;  /* 0x0000002f032f7220 */ /* 0x000fe20000410000 */
[----:B------:R-:W-:Y:S01]  /*bda0*/  LOP3.LUT R194, R203, UR8, R74, 0x96, !PT ;  /* 0x00000008cbc27c12 */ /* 0x000fe2000f8e964a */
[C---:B------:R-:W-:Y:S01]  /*bdb0*/  FMUL.FTZ R50, R3.reuse, R50 ;  /* 0x0000003203327220 */ /* 0x040fe20000410000 */
[----:B------:R-:W-:Y:S01]  /*bdc0*/  SHF.R.U32.HI R74, RZ, 0x8, R73 ;  /* 0x00000008ff4a7819 */ /* 0x000fe20000011649 */
[C---:B------:R-:W-:Y:S01]  /*bdd0*/  FMUL.FTZ R51, R3.reuse, R51 ;  /* 0x0000003303337220 */ /* 0x040fe20000410000 */
[----:B------:R-:W-:Y:S01]  /*bde0*/  SHF.R.U32.HI R73, RZ, 0x10, R72 ;  /* 0x00000010ff497819 */ /* 0x000fe20000011648 */
[----:B------:R-:W-:Y:S01]  /*bdf0*/  FMUL.FTZ R54, R3, R54 ;  /* 0x0000003603367220 */ /* 0x000fe20000410000 */
[----:B------:R-:W-:Y:S01]  /*be00*/  PRMT R77, R77, 0x5410, R74 ;  /* 0x000054104d4d7816 */ /* 0x000fe2000000004a */
[C---:B------:R-:W-:Y:S01]  /*be10*/  FMUL.FTZ R55, R3.reuse, R55 ;  /* 0x0000003703377220 */ /* 0x040fe20000410000 */
[----:B------:R-:W-:Y:S01]  /*be20*/  LOP3.LUT R74, R204, 0xffff, RZ, 0xc0, !PT ;  /* 0x0000ffffcc4a7812 */ /* 0x000fe200078ec0ff */
[C---:B------:R-:W-:Y:S01]  /*be30*/  FMUL.FTZ R58, R3.reuse, R58 ;  /* 0x0000003a033a7220 */ /* 0x040fe20000410000 */
[----:B------:R-:W-:Y:S01]  /*be40*/  SHF.R.U32.HI R72, RZ, 0x18, R72 ;  /* 0x00000018ff487819 */ /* 0x000fe20000011648 */
[C---:B------:R-:W-:Y:S01]  /*be50*/  FMUL.FTZ R59, R3.reuse, R59 ;  /* 0x0000003b033b7220 */ /* 0x040fe20000410000 */
[----:B------:R-:W-:Y:S01]  /*be60*/  SHF.R.U32.HI R74, RZ, 0x8, R74 ;  /* 0x00000008ff4a7819 */ /* 0x000fe2000001164a */
[----:B------:R-:W-:Y:S01]  /*be70*/  FMUL.FTZ R62, R3, R62 ;  /* 0x0000003e033e7220 */ /* 0x000fe20000410000 */
[----:B------:R-:W-:Y:S01]  /*be80*/  LOP3.LUT R73, R73, 0xff, RZ, 0xc0, !PT ;  /* 0x000000ff49497812 */ /* 0x000fe200078ec0ff */
[----:B------:R-:W-:Y:S01]  /*be90*/  FMUL.FTZ R63, R3, R63 ;  /* 0x0000003f033f7220 */ /* 0x000fe20000410000 */
[----:B------:R-:W-:Y:S01]  /*bea0*/  PRMT R75, R75, 0x5410, R74 ;  /* 0x000054104b4b7816 */ /* 0x000fe2000000004a */
[C---:B------:R-:W-:Y:S01]  /*beb0*/  FMUL.FTZ R66, R3.reuse, R66 ;  /* 0x0000004203427220 */ /* 0x040fe20000410000 */
[--C-:B------:R-:W-:Y:S01]  /*bec0*/  SHF.R.U32.HI R74, RZ, 0x10, R204.reuse ;  /* 0x00000010ff4a7819 */ /* 0x100fe200000116cc */
[----:B------:R-:W-:Y:S01]  /*bed0*/  FMUL.FTZ R67, R3, R67 ;  /* 0x0000004303437220 */ /* 0x000fe20000410000 */
[----:B------:R-:W-:Y:S01]  /*bee0*/  SHF.R.U32.HI R204, RZ, 0x18, R204 ;  /* 0x00000018ffcc7819 */ /* 0x000fe200000116cc */
[----:B------:R-:W-:Y:S01]  /*bef0*/  FADD.FTZ R84, R195, R84 ;  /* 0x00000054c3547221 */ /* 0x000fe20000010000 */
[----:B------:R-:W-:Y:S01]  /*bf00*/  PRMT R73, R73, 0x5410, R72 ;  /* 0x0000541049497816 */ /* 0x000fe20000000048 */
[--C-:B------:R-:W-:Y:S01]  /*bf10*/  HSET2.LE.AND R72, R77, R178.reuse, PT ;  /* 0x000000b24d487233 */ /* 0x100fe20003803000 */
[----:B------:R-:W-:Y:S01]  /*bf20*/  LOP3.LUT R77, R74, 0xff, RZ, 0xc0, !PT ;  /* 0x000000ff4a4d7812 */ /* 0x000fe200078ec0ff */
[--C-:B------:R-:W-:Y:S01]  /*bf30*/  HSET2.LE.AND R74, R75, R178.reuse, PT ;  /* 0x000000b24b4a7233 */ /* 0x100fe20003803000 */
[----:B------:R-:W-:Y:S01]  /*bf40*/  SHF.R.U32.HI R195, RZ, 0x10, R200 ;  /* 0x00000010ffc37819 */ /* 0x000fe200000116c8 */
[--C-:B------:R-:W-:Y:S01]  /*bf50*/  HSET2.LE.AND R73, R73, R178.reuse, PT ;  /* 0x000000b249497233 */ /* 0x100fe20003803000 */
[----:B------:R-:W-:Y:S01]  /*bf60*/  PRMT R75, R77, 0x5410, R204 ;  /* 0x000054104d4b7816 */ /* 0x000fe200000000cc */
[C---:B------:R-:W-:Y:S01]  /*bf70*/  FMUL.FTZ R70, R3.reuse, R70 ;  /* 0x0000004603467220 */ /* 0x040fe20000410000 */
[----:B------:R-:W5:Y:S01]  /*bf80*/  LDSM.16.MT88.4 R76, [R120+0x6000] ;  /* 0x00600000784c783b */ /* 0x000f620000004200 */
[----:B------:R-:W-:Y:S01]  /*bf90*/  LOP3.LUT R72, R72, R95, RZ, 0xc0, !PT ;  /* 0x0000005f48487212 */ /* 0x000fe200078ec0ff */
[----:B------:R-:W-:Y:S01]  /*bfa0*/  FMUL.FTZ R71, R3, R71 ;  /* 0x0000004703477220 */ /* 0x000fe20000410000 */
[--C-:B------:R-:W-:Y:S01]  /*bfb0*/  HSET2.LE.AND R75, R75, R178.reuse, PT ;  /* 0x000000b24b4b7233 */ /* 0x100fe20003803000 */
[----:B------:R-:W-:Y:S01]  /*bfc0*/  LOP3.LUT R73, R73, R90, RZ, 0xc0, !PT ;  /* 0x0000005a49497212 */ /* 0x000fe200078ec0ff */
[----:B------:R-:W-:Y:S01]  /*bfd0*/  MUFU.EX2 R95, R104 ;  /* 0x00000068005f7308 */ /* 0x000fe20000000800 */
[----:B------:R-:W-:Y:S01]  /*bfe0*/  LOP3.LUT R74, R74, R101, RZ, 0xc0, !PT ;  /* 0x000000654a4a7212 */ /* 0x000fe200078ec0ff */
[----:B------:R-:W-:Y:S01]  /*bff0*/  FADD.FTZ R196, R196, R83 ;  /* 0x00000053c4c47221 */ /* 0x000fe20000010000 */
[----:B------:R-:W-:Y:S01]  /*c000*/  LOP3.LUT R75, R75, R22, RZ, 0xc0, !PT ;  /* 0x000000164b4b7212 */ /* 0x000fe200078ec0ff */
[----:B------:R-:W-:Y:S01]  /*c010*/  IMAD.MOV.U32 R85, RZ, RZ, R0 ;  /* 0x000000ffff557224 */ /* 0x000fe200078e0000 */
[----:B------:R-:W-:Y:S01]  /*c020*/  SHF.R.U32.HI R22, RZ, 0x18, R200 ;  /* 0x00000018ff167819 */ /* 0x000fe200000116c8 */
[----:B------:R-:W-:Y:S01]  /*c030*/  IMAD.WIDE.U32 R200, R82, -0x326172a9, RZ ;  /* 0xcd9e8d5752c87825 */ /* 0x000fe200078e00ff */
[----:B------:R-:W-:Y:S02]  /*c040*/  SHF.R.U32.HI R82, RZ, 0x8, R119 ;  /* 0x00000008ff527819 */ /* 0x000fe40000011677 */
[----:B-1----:R-:W-:Y:S01]  /*c050*/  LOP3.LUT R91, R195, 0xff, RZ, 0xc0, !PT ;  /* 0x000000ffc35b7812 */ /* 0x002fe200078ec0ff */
[----:B------:R1:W1:Y:S01]  /*c060*/  MUFU.EX2 R90, R181 ;  /* 0x000000b5005a7308 */ /* 0x0002620000000800 */
[----:B------:R-:W-:Y:S01]  /*c070*/  PRMT R197, R197, 0x5410, R82 ;  /* 0x00005410c5c57816 */ /* 0x000fe20000000052 */
[----:B------:R-:W-:Y:S01]  /*c080*/  FADD.FTZ R125, R125, R196 ;  /* 0x000000c47d7d7221 */ /* 0x000fe20000010000 */
[----:B------:R-:W-:Y:S01]  /*c090*/  PRMT R91, R91, 0x5410, R22 ;  /* 0x000054105b5b7816 */ /* 0x000fe20000000016 */
[----:B------:R-:W-:Y:S01]  /*c0a0*/  IMAD.WIDE.U32 R194, R194, -0x2daee0ad, RZ ;  /* 0xd2511f53c2c27825 */ /* 0x000fe200078e00ff */
[C---:B---3--:R-:W-:Y:S02]  /*c0b0*/  LOP3.LUT R93, R200.reuse, 0xffff, RZ, 0xc0, !PT ;  /* 0x0000ffffc85d7812 */ /* 0x048fe400078ec0ff */
[----:B------:R-:W-:Y:S01]  /*c0c0*/  LOP3.LUT R101, R201, UR17, R202, 0x96, !PT ;  /* 0x00000011c9657c12 */ /* 0x000fe2000f8e96ca */
[----:B------:R-:W-:Y:S01]  /*c0d0*/  IMAD.MOV.U32 R3, RZ, RZ, R2 ;  /* 0x000000ffff037224 */ /* 0x000fe200078e0002 */
[----:B----4-:R-:W-:Y:S01]  /*c0e0*/  SHF.R.U32.HI R92, RZ, 0x8, R93 ;  /* 0x00000008ff5c7819 */ /* 0x010fe2000001165d */
[----:B------:R-:W3:Y:S01]  /*c0f0*/  MUFU.EX2 R119, R117 ;  /* 0x0000007500777308 */ /* 0x000ee20000000800 */
[----:B------:R-:W-:Y:S02]  /*c100*/  LOP3.LUT R97, R195, UR18, R118, 0x96, !PT ;  /* 0x00000012c3617c12 */ /* 0x000fe4000f8e9676 */
[----:B------:R-:W-:Y:S02]  /*c110*/  LOP3.LUT R202, R201, UR17, R202, 0x96, !PT ;  /* 0x00000011c9ca7c12 */ /* 0x000fe4000f8e96ca */
[----:B------:R-:W-:Y:S02]  /*c120*/  LOP3.LUT R199, R200, 0xff, RZ, 0xc0, !PT ;  /* 0x000000ffc8c77812 */ /* 0x000fe400078ec0ff */
[----:B------:R-:W-:Y:S02]  /*c130*/  LOP3.LUT R118, R195, UR18, R118, 0x96, !PT ;  /* 0x00000012c3767c12 */ /* 0x000fe4000f8e9676 */
[----:B------:R-:W-:Y:S01]  /*c140*/  PRMT R199, R199, 0x5410, R92 ;  /* 0x00005410c7c77816 */ /* 0x000fe2000000005c */
[----:B------:R4:W4:Y:S01]  /*c150*/  MUFU.EX2 R196, R129 ;  /* 0x0000008100c47308 */ /* 0x0009220000000800 */
[----:B------:R-:W-:Y:S02]  /*c160*/  SHF.R.U32.HI R92, RZ, 0x10, R202 ;  /* 0x00000010ff5c7819 */ /* 0x000fe400000116ca */
[----:B--2---:R-:W-:Y:S01]  /*c170*/  SHF.R.U32.HI R23, RZ, 0x18, R118 ;  /* 0x00000018ff177819 */ /* 0x004fe20000011676 */
[----:B-1----:R-:W-:Y:S01]  /*c180*/  FADD.FTZ R181, R81, R84 ;  /* 0x0000005451b57221 */ /* 0x002fe20000010000 */
[C---:B-----5:R-:W-:Y:S01]  /*c190*/  HMMA.16816.F32 R24, R72.reuse, R76, R24 ;  /* 0x0000004c4818723c */ /* 0x060fe20000001818 */
[----:B------:R-:W-:Y:S02]  /*c1a0*/  F2FP.PACK_AB R105, R95, R90 ;  /* 0x0000005a5f69723e */ /* 0x000fe400000000ff */
[----:B------:R-:W-:Y:S01]  /*c1b0*/  FADD.FTZ R181, R80, R181 ;  /* 0x000000b550b57221 */ /* 0x000fe20000010000 */
[----:B------:R-:W-:Y:S01]  /*c1c0*/  LOP3.LUT R92, R92, 0xff, RZ, 0xc0, !PT ;  /* 0x000000ff5c5c7812 */ /* 0x000fe200078ec0ff */
[----:B------:R-:W-:Y:S01]  /*c1d0*/  LDSM.16.MT88.4 R80, [R86+0x6400] ;  /* 0x006400005650783b */ /* 0x000fe20000004200 */
[----:B------:R-:W-:Y:S01]  /*c1e0*/  @!P0 HADD2 R147, -R105.H0_H0, -RZ.H0_H0 ;  /* 0xa00000ff69938230 */ /* 0x000fe20000000900 */
[C---:B------:R-:W-:Y:S01]  /*c1f0*/  PRMT R104, R105.reuse, 0x7632, R104 ;  /* 0x0000763269687816 */ /* 0x040fe20000000068 */
[C---:B------:R-:W-:Y:S01]  /*c200*/  HMMA.16816.F32 R28, R72.reuse, R78, R28 ;  /* 0x0000004e481c723c */ /* 0x040fe2000000181c */
[----:B------:R-:W-:Y:S03]  /*c210*/  SHF.R.U32.HI R22, RZ, 0x10, R198 ;  /* 0x00000010ff167819 */ /* 0x000fe600000116c6 */
[----:B------:R-:W-:Y:S01]  /*c220*/  PRMT R84, R105, 0x5410, R104 ;  /* 0x0000541069547816 */ /* 0x000fe20000000068 */
[----:B------:R-:W1:Y:S01]  /*c230*/  LDSM.16.MT88.4 R76, [R86+0x6000] ;  /* 0x00600000564c783b */ /* 0x000e620000004200 */
[----:B------:R-:W-:Y:S01]  /*c240*/  @!P0 PRMT R105, R147, 0x5410, RZ ;  /* 0x0000541093698816 */ /* 0x000fe200000000ff */
[----:B------:R-:W-:Y:S01]  /*c250*/  @!P6 HADD2 R148, -R104.H0_H0, -RZ.H0_H0 ;  /* 0xa00000ff6894e230 */ /* 0x000fe20000000900 */
[C---:B---3--:R-:W-:Y:S01]  /*c260*/  F2FP.PACK_AB R117, R119.reuse, R124 ;  /* 0x0000007c7775723e */ /* 0x048fe200000000ff */
[----:B------:R-:W-:Y:S03]  /*c270*/  FADD.FTZ R124, R124, R181 ;  /* 0x000000b57c7c7221 */ /* 0x000fe60000010000 */
[----:B------:R-:W-:Y:S01]  /*c280*/  @!P6 PRMT R104, R148, 0x5410, RZ ;  /* 0x000054109468e816 */ /* 0x000fe200000000ff */
[----:B------:R-:W-:Y:S01]  /*c290*/  STG.E.U16 [R190.64+0x30], R105 ;  /* 0x00003069be007986 */ /* 0x000fe2000c10151a */
[----:B------:R-:W-:Y:S01]  /*c2a0*/  @!P2 HADD2 R146, -R117.H0_H0, -RZ.H0_H0 ;  /* 0xa00000ff7592a230 */ /* 0x000fe20000000900 */
[----:B----4-:R-:W-:Y:S01]  /*c2b0*/  SHF.R.U32.HI R129, RZ, 0x18, R200 ;  /* 0x00000018ff817819 */ /* 0x010fe200000116c8 */
[----:B------:R-:W-:Y:S01]  /*c2c0*/  FADD.FTZ R119, R119, R124 ;  /* 0x0000007c77777221 */ /* 0x000fe20000010000 */
[----:B------:R-:W-:Y:S01]  /*c2d0*/  STG.E.U16 [R190.64+0x32], R104 ;  /* 0x00003268be007986 */ /* 0x000fe2000c10151a */
[----:B------:R-:W-:Y:S01]  /*c2e0*/  MUFU.EX2 R124, R102 ;  /* 0x00000066007c7308 */ /* 0x000fe20000000800 */
[----:B------:R-:W-:Y:S02]  /*c2f0*/  LOP3.LUT R22, R22, 0xff, RZ, 0xc0, !PT ;  /* 0x000000ff16167812 */ /* 0x000fe400078ec0ff */
[----:B------:R-:W-:Y:S02]  /*c300*/  SHF.R.U32.HI R94, RZ, 0x10, R200 ;  /* 0x00000010ff5e7819 */ /* 0x000fe400000116c8 */
[----:B------:R-:W-:Y:S02]  /*c310*/  SHF.R.U32.HI R203, RZ, 0x10, R194 ;  /* 0x00000010ffcb7819 */ /* 0x000fe400000116c2 */
[----:B------:R-:W-:Y:S02]  /*c320*/  LOP3.LUT R94, R94, 0xff, RZ, 0xc0, !PT ;  /* 0x000000ff5e5e7812 */ /* 0x000fe400078ec0ff */
[----:B------:R-:W-:Y:S01]  /*c330*/  LOP3.LUT R203, R203, 0xff, RZ, 0xc0, !PT ;  /* 0x000000ffcbcb7812 */ /* 0x000fe200078ec0ff */
        /* <DEDUP_REMOVED lines=14> */
[----:B------:R-:W-:Y:S03]  /*c420*/  HMMA.16816.F32 R68, R72, R78, R68 ;  /* 0x0000004e4844723c */ /* 0x000fe60000001844 */
[----:B------:R-:W-:Y:S02]  /*c430*/  ISETP.GE.U32.AND P0, PT, R161, R76, PT ;  /* 0x0000004ca100720c */ /* 0x000fe40003f06070 */
[----:B------:R-:W1:Y:S02]  /*c440*/  LDSM.16.MT88.4 R76, [R120+0x6400] ;  /* 0x00640000784c783b */ /* 0x000e640000004200 */
[C---:B------:R-:W-:Y:S02]  /*c450*/  LOP3.LUT R72, R198.reuse, 0xffff, RZ, 0xc0, !PT ;  /* 0x0000ffffc6487812 */ /* 0x040fe400078ec0ff */
[----:B------:R-:W-:Y:S03]  /*c460*/  LOP3.LUT R73, R198, 0xff, RZ, 0xc0, !PT ;  /* 0x000000ffc6497812 */ /* 0x000fe600078ec0ff */
[----:B------:R-:W-:Y:S02]  /*c470*/  SHF.R.U32.HI R72, RZ, 0x8, R72 ;  /* 0x00000008ff487819 */ /* 0x000fe40000011648 */
[----:B------:R-:W-:Y:S02]  /*c480*/  SHF.R.U32.HI R75, RZ, 0x18, R198 ;  /* 0x00000018ff4b7819 */ /* 0x000fe400000116c6 */
[----:B------:R-:W-:Y:S01]  /*c490*/  PRMT R73, R73, 0x5410, R72 ;  /* 0x0000541049497816 */ /* 0x000fe20000000048 */
[----:B------:R2:W-:Y:S01]  /*c4a0*/  MUFU.EX2 R198, R126 ;  /* 0x0000007e00c67308 */ /* 0x0005e20000000800 */
[----:B------:R-:W-:Y:S02]  /*c4b0*/  PRMT R75, R22, 0x5410, R75 ;  /* 0x00005410164b7816 */ /* 0x000fe4000000004b */
[----:B------:R-:W-:Y:S01]  /*c4c0*/  SHF.R.U32.HI R74, RZ, 0x10, R101 ;  /* 0x00000010ff4a7819 */ /* 0x000fe20000011665 */
[--C-:B------:R-:W-:Y:S01]  /*c4d0*/  HSET2.LE.AND R72, R73, R178.reuse, PT ;  /* 0x000000b249487233 */ /* 0x100fe20003803000 */
[----:B------:R-:W-:Y:S01]  /*c4e0*/  PRMT R22, R117, 0x7632, R22 ;  /* 0x0000763275167816 */ /* 0x000fe20000000016 */
[--C-:B------:R-:W-:Y:S01]  /*c4f0*/  HSET2.LE.AND R73, R75, R178.reuse, PT ;  /* 0x000000b24b497233 */ /* 0x100fe20003803000 */
[----:B------:R-:W-:Y:S01]  /*c500*/  LOP3.LUT R74, R74, 0xff, RZ, 0xc0, !PT ;  /* 0x000000ff4a4a7812 */ /* 0x000fe200078ec0ff */
[--C-:B------:R-:W-:Y:S01]  /*c510*/  HSET2.LE.AND R75, R197, R178.reuse, PT ;  /* 0x000000b2c54b7233 */ /* 0x100fe20003803000 */
[----:B------:R-:W-:Y:S01]  /*c520*/  LOP3.LUT R72, R72, R19, RZ, 0xc0, !PT ;  /* 0x0000001348487212 */ /* 0x000fe200078ec0ff */
[----:B------:R-:W-:Y:S01]  /*c530*/  @!P1 HADD2 R145, -R22.H0_H0, -RZ.H0_H0 ;  /* 0xa00000ff16919230 */ /* 0x000fe20000000900 */
[----:B------:R-:W-:Y:S01]  /*c540*/  LOP3.LUT R73, R73, R18, RZ, 0xc0, !PT ;  /* 0x0000001249497212 */ /* 0x000fe200078ec0ff */
[--C-:B------:R-:W-:Y:S01]  /*c550*/  HSET2.LE.AND R18, R91, R178.reuse, PT ;  /* 0x000000b25b127233 */ /* 0x100fe20003803000 */
[----:B------:R-:W-:Y:S01]  /*c560*/  ISETP.GE.U32.AND P6, PT, R161, R74, PT ;  /* 0x0000004aa100720c */ /* 0x000fe20003fc6070 */
[----:B------:R-:W-:Y:S01]  /*c570*/  MUFU.EX2 R197, R114 ;  /* 0x0000007200c57308 */ /* 0x000fe20000000800 */
[----:B------:R-:W-:Y:S01]  /*c580*/  LOP3.LUT R74, R75, R84, RZ, 0xc0, !PT ;  /* 0x000000544b4a7212 */ /* 0x000fe200078ec0ff */
[----:B------:R-:W-:Y:S01]  /*c590*/  FADD.FTZ R84, R90, R125 ;  /* 0x0000007d5a547221 */ /* 0x000fe20000010000 */
[----:B------:R-:W-:Y:S01]  /*c5a0*/  PRMT R75, R117, 0x5410, R22 ;  /* 0x00005410754b7816 */ /* 0x000fe20000000016 */
[----:B------:R-:W3:Y:S01]  /*c5b0*/  LDSM.16.MT88.4 R88, [R120+0x7400] ;  /* 0x007400007858783b */ /* 0x000ee20000004200 */
[----:B------:R-:W-:Y:S01]  /*c5c0*/  LOP3.LUT R19, R101, 0xffff, RZ, 0xc0, !PT ;  /* 0x0000ffff65137812 */ /* 0x000fe200078ec0ff */
[----:B------:R-:W-:Y:S01]  /*c5d0*/  FADD.FTZ R181, R95, R84 ;  /* 0x000000545fb57221 */ /* 0x000fe20000010000 */
[----:B------:R-:W-:Y:S02]  /*c5e0*/  LOP3.LUT R75, R18, R75, RZ, 0xc0, !PT ;  /* 0x0000004b124b7212 */ /* 0x000fe400078ec0ff */
[----:B------:R-:W-:Y:S01]  /*c5f0*/  @!P1 PRMT R22, R145, 0x5410, RZ ;  /* 0x0000541091169816 */ /* 0x000fe200000000ff */
[----:B------:R-:W4:Y:S01]  /*c600*/  MUFU.EX2 R125, R113 ;  /* 0x00000071007d7308 */ /* 0x000f220000000800 */
[----:B------:R-:W-:Y:S02]  /*c610*/  @!P2 PRMT R117, R146, 0x5410, RZ ;  /* 0x000054109275a816 */ /* 0x000fe400000000ff */
[----:B------:R-:W-:Y:S01]  /*c620*/  SHF.R.U32.HI R19, RZ, 0x8, R19 ;  /* 0x00000008ff137819 */ /* 0x000fe20000011613 */
[C---:B-1----:R-:W-:Y:S01]  /*c630*/  HMMA.16816.F32 R24, R72.reuse, R76, R24 ;  /* 0x0000004c4818723c */ /* 0x042fe20000001818 */
[----:B------:R-:W-:Y:S01]  /*c640*/  STG.E.U16 [R192.64+0x32], R22 ;  /* 0x00003216c0007986 */ /* 0x000fe2000c10151a */
[----:B--2---:R-:W-:Y:S02]  /*c650*/  SHF.R.U32.HI R126, RZ, 0x18, R200 ;  /* 0x00000018ff7e7819 */ /* 0x004fe400000116c8 */
[----:B------:R-:W-:Y:S01]  /*c660*/  LOP3.LUT R18, R19, 0xffff, RZ, 0xc0, !PT ;  /* 0x0000ffff13127812 */ /* 0x000fe200078ec0ff */
[----:B------:R-:W-:Y:S01]  /*c670*/  STG.E.U16 [R192.64+0x30], R117 ;  /* 0x00003075c0007986 */ /* 0x000fe2000c10151a */
[----:B------:R-:W-:Y:S01]  /*c680*/  F2FP.PACK_AB R19, R179, R196 ;  /* 0x000000c4b313723e */ /* 0x000fe200000000ff */
[----:B------:R-:W-:Y:S01]  /*c690*/  FADD.FTZ R196, R196, R181 ;  /* 0x000000b5c4c47221 */ /* 0x000fe20000010000 */
[C---:B------:R-:W-:Y:S01]  /*c6a0*/  HMMA.16816.F32 R28, R72.reuse, R78, R28 ;  /* 0x0000004e481c723c */ /* 0x040fe2000000181c */
[----:B------:R-:W-:Y:S01]  /*c6b0*/  LOP3.LUT R76, R200, 0xff, RZ, 0xc0, !PT ;  /* 0x000000ffc84c7812 */ /* 0x000fe200078ec0ff */
[----:B------:R-:W-:Y:S01]  /*c6c0*/  MUFU.EX2 R181, R110 ;  /* 0x0000006e00b57308 */ /* 0x000fe20000000800 */
[----:B------:R-:W-:Y:S01]  /*c6d0*/  ISETP.GE.U32.AND P2, PT, R161, R18, PT ;  /* 0x00000012a100720c */ /* 0x000fe20003f46070 */
[----:B------:R-:W-:Y:S01]  /*c6e0*/  FADD.FTZ R96, R179, R196 ;  /* 0x000000c4b3607221 */ /* 0x000fe20000010000 */
[----:B------:R-:W-:Y:S01]  /*c6f0*/  ISETP.GE.U32.AND P1, PT, R161, R76, PT ;  /* 0x0000004ca100720c */ /* 0x000fe20003f26070 */
[----:B------:R-:W-:Y:S01]  /*c700*/  @!P0 HADD2 R144, -R19.H0_H0, -RZ.H0_H0 ;  /* 0xa00000ff13908230 */ /* 0x000fe20000000900 */
[----:B------:R-:W1:Y:S01]  /*c710*/  LDSM.16.MT88.4 R76, [R86+0x7400] ;  /* 0x00740000564c783b */ /* 0x000e620000004200 */
[C---:B------:R-:W-:Y:S01]  /*c720*/  HMMA.16816.F32 R32, R72.reuse, R80, R32 ;  /* 0x000000504820723c */ /* 0x040fe20000001820 */
[----:B------:R-:W-:Y:S03]  /*c730*/  PRMT R18, R19, 0x7632, R18 ;  /* 0x0000763213127816 */ /* 0x000fe60000000012 */
[----:B------:R-:W-:Y:S01]  /*c740*/  MUFU.EX2 R179, R111 ;  /* 0x0000006f00b37308 */ /* 0x000fe20000000800 */
[----:B----4-:R-:W-:Y:S01]  /*c750*/  F2FP.PACK_AB R113, R125, R198 ;  /* 0x000000c67d71723e */ /* 0x010fe200000000ff */
[----:B------:R-:W-:Y:S01]  /*c760*/  FADD.FTZ R198, R198, R119 ;  /* 0x00000077c6c67221 */ /* 0x000fe20000010000 */
[----:B------:R-:W-:Y:S01]  /*c770*/  SHF.R.U32.HI R80, RZ, 0x18, R101 ;  /* 0x00000018ff507819 */ /* 0x000fe20000011665 */
[C---:B------:R-:W-:Y:S01]  /*c780*/  HMMA.16816.F32 R36, R72.reuse, R82, R36 ;  /* 0x000000524824723c */ /* 0x040fe20000001824 */
[----:B------:R-:W-:Y:S03]  /*c790*/  PRMT R101, R19, 0x5410, R18 ;  /* 0x0000541013657816 */ /* 0x000fe60000000012 */
[----:B------:R-:W-:Y:S01]  /*c7a0*/  @!P0 PRMT R19, R144, 0x5410, RZ ;  /* 0x0000541090138816 */ /* 0x000fe200000000ff */
[----:B------:R-:W-:Y:S01]  /*c7b0*/  @!P2 HADD2 R143, -R18.H0_H0, -RZ.H0_H0 ;  /* 0xa00000ff128fa230 */ /* 0x000fe20000000900 */
[----:B------:R-:W-:Y:S01]  /*c7c0*/  ISETP.GE.U32.AND P0, PT, R161, R80, PT ;  /* 0x00000050a100720c */ /* 0x000fe20003f06070 */
[----:B------:R-:W-:Y:S01]  /*c7d0*/  @!P6 HADD2 R140, -R113.H0_H0, -RZ.H0_H0 ;  /* 0xa00000ff718ce230 */ /* 0x000fe20000000900 */
[C---:B---3--:R-:W-:Y:S01]  /*c7e0*/  HMMA.16816.F32 R40, R72.reuse, R88, R40 ;  /* 0x000000584828723c */ /* 0x048fe20000001828 */
[----:B------:R-:W2:Y:S01]  /*c7f0*/  LDSM.16.MT88.4 R80, [R120+0x8400] ;  /* 0x008400007850783b */ /* 0x000ea20000004200 */
[----:B------:R-:W-:Y:S02]  /*c800*/  MUFU.EX2 R196, R116 ;  /* 0x0000007400c47308 */ /* 0x000fe40000000800 */
[----:B------:R-:W-:Y:S02]  /*c810*/  @!P2 PRMT R18, R143, 0x5410, RZ ;  /* 0x000054108f12a816 */ /* 0x000fe400000000ff */
[----:B------:R-:W-:Y:S02]  /*c820*/  ISETP.GE.U32.AND P2, PT, R161, R94, PT ;  /* 0x0000005ea100720c */ /* 0x000fe40003f46070 */
[C---:B------:R-:W-:Y:S01]  /*c830*/  HMMA.16816.F32 R44, R72.reuse, R90, R44 ;  /* 0x0000005a482c723c */ /* 0x040fe2000000182c */
[----:B------:R-:W-:Y:S01]  /*c840*/  LOP3.LUT R88, R202, 0xffff, RZ, 0xc0, !PT ;  /* 0x0000ffffca587812 */ /* 0x000fe200078ec0ff */
[----:B------:R-:W-:Y:S02]  /*c850*/  STG.E.U16 [R190.64+0x40], R19 ;  /* 0x00004013be007986 */ /* 0x000fe4000c10151a */
[----:B------:R-:W-:Y:S02]  /*c860*/  SHF.R.U32.HI R94, RZ, 0x10, R200 ;  /* 0x00000010ff5e7819 */ /* 0x000fe400000116c8 */
[----:B------:R-:W-:Y:S01]  /*c870*/  SHF.R.U32.HI R88, RZ, 0x8, R88 ;  /* 0x00000008ff587819 */ /* 0x000fe20000011658 */
[----:B------:R-:W-:Y:S01]  /*c880*/  STG.E.U16 [R190.64+0x42], R18 ;  /* 0x00004212be007986 */ /* 0x000fe2000c10151a */
[----:B------:R-:W-:Y:S04]  /*c890*/  LOP3.LUT R200, R200, 0xffff, RZ, 0xc0, !PT ;  /* 0x0000ffffc8c87812 */ /* 0x000fe800078ec0ff */
[----:B------:R-:W-:Y:S02]  /*c8a0*/  LOP3.LUT R201, R202, 0xff, RZ, 0xc0, !PT ;  /* 0x000000ffcac97812 */ /* 0x000fe400078ec0ff */
[----:B------:R-:W-:Y:S01]  /*c8b0*/  LOP3.LUT R94, R94, 0xff, RZ, 0xc0, !PT ;  /* 0x000000ff5e5e7812 */ /* 0x000fe200078ec0ff */
[C---:B-1----:R-:W-:Y:S01]  /*c8c0*/  HMMA.16816.F32 R48, R72.reuse, R76, R48 ;  /* 0x0000004c4830723c */ /* 0x042fe20000001830 */
[----:B------:R-:W-:Y:S02]  /*c8d0*/  PRMT R201, R201, 0x5410, R88 ;  /* 0x00005410c9c97816 */ /* 0x000fe40000000058 */
[----:B------:R-:W1:Y:S01]  /*c8e0*/  LDSM.16.MT88.4 R88, [R86+0x8400] ;  /* 0x008400005658783b */ /* 0x000e620000004200 */
[C---:B------:R-:W-:Y:S02]  /*c8f0*/  PRMT R84, R113.reuse, 0x7632, R84 ;  /* 0x0000763271547816 */ /* 0x040fe40000000054 */
[----:B------:R-:W-:Y:S02]  /*c900*/  PRMT R129, R94, 0x5410, R129 ;  /* 0x000054105e817816 */ /* 0x000fe40000000081 */
[C---:B------:R-:W-:Y:S01]  /*c910*/  HMMA.16816.F32 R52, R72.reuse, R78, R52 ;  /* 0x0000004e4834723c */ /* 0x040fe20000001834 */
[----:B------:R-:W-:Y:S03]  /*c920*/  PRMT R102, R113, 0x5410, R84 ;  /* 0x0000541071667816 */ /* 0x000fe60000000054 */
[----:B------:R-:W-:Y:S01]  /*c930*/  @!P6 PRMT R113, R140, 0x5410, RZ ;  /* 0x000054108c71e816 */ /* 0x000fe200000000ff */
[----:B------:R-:W-:Y:S01]  /*c940*/  @!P0 HADD2 R132, -R84.H0_H0, -RZ.H0_H0 ;  /* 0xa00000ff54848230 */ /* 0x000fe20000000900 */
[----:B------:R-:W-:Y:S01]  /*c950*/  ISETP.GE.U32.AND P6, PT, R161, R126, PT ;  /* 0x0000007ea100720c */ /* 0x000fe20003fc6070 */
[--C-:B------:R-:W-:Y:S01]  /*c960*/  HSET2.LE.AND R79, R199, R178.reuse, PT ;  /* 0x000000b2c74f7233 */ /* 0x100fe20003803000 */
[----:B------:R3:W4:Y:S01]  /*c970*/  MUFU.EX2 R126, R112 ;  /* 0x00000070007e7308 */ /* 0x0007220000000800 */
[----:B------:R-:W-:Y:S01]  /*c980*/  SHF.R.U32.HI R77, RZ, 0x18, R202 ;  /* 0x00000018ff4d7819 */ /* 0x000fe200000116ca */
[C---:B--2---:R-:W-:Y:S01]  /*c990*/  HMMA.16816.F32 R56, R72.reuse, R80, R56 ;  /* 0x000000504838723c */ /* 0x044fe20000001838 */
[----:B------:R-:W-:Y:S01]  /*c9a0*/  STG.E.U16 [R192.64+0x40], R113 ;  /* 0x00004071c0007986 */ /* 0x000fe2000c10151a */
[----:B------:R-:W-:Y:S02]  /*c9b0*/  @!P0 PRMT R84, R132, 0x5410, RZ ;  /* 0x0000541084548816 */ /* 0x000fe400000000ff */
[----:B------:R-:W-:Y:S02]  /*c9c0*/  PRMT R77, R92, 0x5410, R77 ;  /* 0x000054105c4d7816 */ /* 0x000fe4000000004d */
[----:B------:R-:W2:Y:S01]  /*c9d0*/  LDSM.16.MT88.4 R92, [R120+0x6800] ;  /* 0x00680000785c783b */ /* 0x000ea20000004200 */
[----:B------:R-:W-:Y:S01]  /*c9e0*/  LOP3.LUT R76, R97, 0xff, RZ, 0xc0, !PT ;  /* 0x000000ff614c7812 */ /* 0x000fe200078ec0ff */
[C---:B------:R-:W-:Y:S01]  /*c9f0*/  HMMA.16816.F32 R60, R72.reuse, R82, R60 ;  /* 0x00000052483c723c */ /* 0x040fe2000000183c */
[----:B------:R-:W-:Y:S03]  /*ca00*/  MUFU.EX2 R199, R108 ;  /* 0x0000006c00c77308 */ /* 0x000fe60000000800 */
[--C-:B------:R-:W-:Y:S01]  /*ca10*/  HSET2.LE.AND R77, R77, R178.reuse, PT ;  /* 0x000000b24d4d7233 */ /* 0x100fe20003803000 */
[----:B------:R-:W-:Y:S01]  /*ca20*/  SHF.R.U32.HI R200, RZ, 0x8, R200 ;  /* 0x00000008ffc87819 */ /* 0x000fe200000116c8 */
[----:B------:R-:W5:Y:S03]  /*ca30*/  LDSM.16.MT88.4 R80, [R86+0x6800] ;  /* 0x006800005650783b */ /* 0x000f660000004200 */
[----:B------:R-:W-:Y:S02]  /*ca40*/  LOP3.LUT R77, R77, R102, RZ, 0xc0, !PT ;  /* 0x000000664d4d7212 */ /* 0x000fe400078ec0ff */
[----:B------:R2:W-:Y:S01]  /*ca50*/  MUFU.EX2 R202, R103 ;  /* 0x0000006700ca7308 */ /* 0x0005e20000000800 */
[----:B------:R-:W-:Y:S02]  /*ca60*/  LOP3.LUT R200, R200, 0xffff, RZ, 0xc0, !PT ;  /* 0x0000ffffc8c87812 */ /* 0x000fe400078ec0ff */
[----:B------:R-:W-:Y:S01]  /*ca70*/  STG.E.U16 [R192.64+0x42], R84 ;  /* 0x00004254c0007986 */ /* 0x000fe2000c10151a */
[----:B---3--:R-:W-:Y:S01]  /*ca80*/  F2FP.PACK_AB R112, R124, R127 ;  /* 0x0000007f7c70723e */ /* 0x008fe200000000ff */
[----:B------:R-:W-:Y:S01]  /*ca90*/  FADD.FTZ R127, R127, R96 ;  /* 0x000000607f7f7221 */ /* 0x000fe20000010000 */
[C---:B-1----:R-:W-:Y:S01]  /*caa0*/  HMMA.16816.F32 R64, R72.reuse, R88, R64 ;  /* 0x000000584840723c */ /* 0x042fe20000001840 */
[----:B----4-:R-:W-:Y:S02]  /*cab0*/  F2FP.PACK_AB R119, R197, R126 ;  /* 0x0000007ec577723e */ /* 0x010fe400000000ff */
[C---:B------:R-:W-:Y:S01]  /*cac0*/  PRMT R115, R112.reuse, 0x7632, R115 ;  /* 0x0000763270737816 */ /* 0x040fe20000000073 */
[----:B------:R-:W-:Y:S01]  /*cad0*/  @!P1 HADD2 R131, -R112.H0_H0, -RZ.H0_H0 ;  /* 0xa00000ff70839230 */ /* 0x000fe20000000900 */
[----:B------:R-:W-:Y:S01]  /*cae0*/  ISETP.GE.U32.AND P0, PT, R161, R200, PT ;  /* 0x000000c8a100720c */ /* 0x000fe20003f06070 */
[----:B------:R-:W-:Y:S01]  /*caf0*/  @!P2 HADD2 R139, -R119.H0_H0, -RZ.H0_H0 ;  /* 0xa00000ff778ba230 */ /* 0x000fe20000000900 */
[----:B------:R-:W-:Y:S01]  /*cb00*/  SHF.R.U32.HI R88, RZ, 0x10, R97 ;  /* 0x00000010ff587819 */ /* 0x000fe20000011661 */
[----:B------:R-:W-:Y:S01]  /*cb10*/  HMMA.16816.F32 R68, R72, R90, R68 ;  /* 0x0000005a4844723c */ /* 0x000fe20000001844 */
[----:B------:R-:W-:Y:S01]  /*cb20*/  PRMT R78, R112, 0x5410, R115 ;  /* 0x00005410704e7816 */ /* 0x000fe20000000073 */
[----:B------:R1:W-:Y:S02]  /*cb30*/  MUFU.EX2 R200, R106 ;  /* 0x0000006a00c87308 */ /* 0x0003e40000000800 */
[----:B------:R-:W-:Y:S02]  /*cb40*/  PRMT R114, R119, 0x7632, R114 ;  /* 0x0000763277727816 */ /* 0x000fe40000000072 */
[----:B------:R-:W-:Y:S01]  /*cb50*/  LOP3.LUT R78, R79, R78, RZ, 0xc0, !PT ;  /* 0x0000004e4f4e7212 */ /* 0x000fe200078ec0ff */
[--C-:B------:R-:W-:Y:S01]  /*cb60*/  HSET2.LE.AND R79, R129, R178.reuse, PT ;  /* 0x000000b2814f7233 */ /* 0x100fe20003803000 */
[----:B------:R-:W-:Y:S01]  /*cb70*/  PRMT R72, R119, 0x5410, R114 ;  /* 0x0000541077487816 */ /* 0x000fe20000000072 */
[----:B------:R-:W-:Y:S03]  /*cb80*/  @!P6 HADD2 R142, -R114.H0_H0, -RZ.H0_H0 ;  /* 0xa00000ff728ee230 */ /* 0x000fe60000000900 */
[----:B------:R-:W-:Y:S01]  /*cb90*/  @!P1 PRMT R112, R131, 0x5410, RZ ;  /* 0x0000541083709816 */ /* 0x000fe200000000ff */
[----:B------:R-:W-:Y:S01]  /*cba0*/  @!P0 HADD2 R130, -R115.H0_H0, -RZ.H0_H0 ;  /* 0xa00000ff73828230 */ /* 0x000fe20000000900 */
[----:B------:R-:W-:Y:S01]  /*cbb0*/  ISETP.GE.U32.AND P1, PT, R161, R76, PT ;  /* 0x0000004ca100720c */ /* 0x000fe20003f26070 */
[--C-:B------:R-:W-:Y:S01]  /*cbc0*/  HSET2.LE.AND R76, R201, R178.reuse, PT ;  /* 0x000000b2c94c7233 */ /* 0x100fe20003803000 */
[----:B------:R-:W-:Y:S01]  /*cbd0*/  LOP3.LUT R79, R79, R72, RZ, 0xc0, !PT ;  /* 0x000000484f4f7212 */ /* 0x000fe200078ec0ff */
[----:B------:R-:W-:Y:S01]  /*cbe0*/  STG.E.U16 [R190.64+0x50], R112 ;  /* 0x00005070be007986 */ /* 0x000fe2000c10151a */
[----:B------:R-:W-:Y:S01]  /*cbf0*/  LOP3.LUT R88, R88, 0xff, RZ, 0xc0, !PT ;  /* 0x000000ff58587812 */ /* 0x000fe200078ec0ff */
[----:B------:R-:W3:Y:S01]  /*cc00*/  MUFU.EX2 R201, R107 ;  /* 0x0000006b00c97308 */ /* 0x000ee20000000800 */
[----:B------:R-:W-:Y:S01]  /*cc10*/  LOP3.LUT R76, R76, R101, RZ, 0xc0, !PT ;  /* 0x000000654c4c7212 */ /* 0x000fe200078ec0ff */
[----:B------:R-:W4:Y:S01]  /*cc20*/  LDSM.16.MT88.4 R72, [R120+0x7800] ;  /* 0x007800007848783b */ /* 0x000f220000004200 */
[----:B------:R-:W-:Y:S02]  /*cc30*/  @!P0 PRMT R115, R130, 0x5410, RZ ;  /* 0x0000541082738816 */ /* 0x000fe400000000ff */
[----:B------:R-:W-:Y:S02]  /*cc40*/  @!P2 PRMT R119, R139, 0x5410, RZ ;  /* 0x000054108b77a816 */ /* 0x000fe400000000ff */
[----:B------:R-:W-:Y:S01]  /*cc50*/  @!P6 PRMT R114, R142, 0x5410, RZ ;  /* 0x000054108e72e816 */ /* 0x000fe200000000ff */
[C---:B--2---:R-:W-:Y:S01]  /*cc60*/  HMMA.16816.F32 R24, R76.reuse, R92, R24 ;  /* 0x0000005c4c18723c */ /* 0x044fe20000001818 */
[----:B------:R-:W-:Y:S01]  /*cc70*/  ISETP.GE.U32.AND P0, PT, R161, R88, PT ;  /* 0x00000058a100720c */ /* 0x000fe20003f06070 */
[----:B------:R-:W-:Y:S01]  /*cc80*/  LDSM.16.MT88.4 R100, [R120+0x7c00] ;  /* 0x007c00007864783b */ /* 0x000fe20000004200 */
[----:B------:R-:W-:Y:S04]  /*cc90*/  LOP3.LUT R88, R97, 0xffff, RZ, 0xc0, !PT ;  /* 0x0000ffff61587812 */ /* 0x000fe800078ec0ff */
[----:B------:R-:W-:Y:S01]  /*cca0*/  SHF.R.U32.HI R88, RZ, 0x8, R88 ;  /* 0x00000008ff587819 */ /* 0x000fe20000011658 */
[C---:B------:R-:W-:Y:S01]  /*ccb0*/  HMMA.16816.F32 R28, R76.reuse, R94, R28 ;  /* 0x0000005e4c1c723c */ /* 0x040fe2000000181c */
[----:B------:R-:W-:Y:S01]  /*ccc0*/  FADD.FTZ R93, R125, R198 ;  /* 0x000000c67d5d7221 */ /* 0x000fe20000010000 */
[----:B------:R-:W-:Y:S01]  /*ccd0*/  STG.E.U16 [R190.64+0x52], R115 ;  /* 0x00005273be007986 */ /* 0x000fe2000c10151a */
[----:B------:R2:W2:Y:S01]  /*cce0*/  MUFU.EX2 R198, R109 ;  /* 0x0000006d00c67308 */ /* 0x0004a20000000800 */
[----:B------:R-:W-:Y:S01]  /*ccf0*/  LOP3.LUT R88, R88, 0xffff, RZ, 0xc0, !PT ;  /* 0x0000ffff58587812 */ /* 0x000fe200078ec0ff */
[----:B------:R-:W-:Y:S01]  /*cd00*/  FADD.FTZ R204, R126, R93 ;  /* 0x0000005d7ecc7221 */ /* 0x000fe20000010000 */
[----:B------:R-:W-:Y:S01]  /*cd10*/  STG.E.U16 [R192.64+0x50], R119 ;  /* 0x00005077c0007986 */ /* 0x000fe2000c10151a */
[C---:B------:R-:W-:Y:S01]  /*cd20*/  LOP3.LUT R94, R194.reuse, 0xff, RZ, 0xc0, !PT ;  /* 0x000000ffc25e7812 */ /* 0x040fe200078ec0ff */
[C---:B-----5:R-:W-:Y:S01]  /*cd30*/  HMMA.16816.F32 R32, R76.reuse, R80, R32 ;  /* 0x000000504c20723c */ /* 0x060fe20000001820 */
[----:B------:R-:W-:Y:S01]  /*cd40*/  ISETP.GE.U32.AND P2, PT, R161, R88, PT ;  /* 0x00000058a100720c */ /* 0x000fe20003f46070 */
[----:B------:R-:W-:Y:S02]  /*cd50*/  STG.E.U16 [R192.64+0x52], R114 ;  /* 0x00005272c0007986 */ /* 0x000fe4000c10151a */
[----:B------:R-:W-:Y:S01]  /*cd60*/  F2FP.PACK_AB R125, R179, R196 ;  /* 0x000000c4b37d723e */ /* 0x000fe200000000ff */
[----:B------:R-:W-:Y:S01]  /*cd70*/  FADD.FTZ R204, R197, R204 ;  /* 0x000000ccc5cc7221 */ /* 0x000fe20000010000 */
[----:B------:R-:W5:Y:S01]  /*cd80*/  LDSM.16.MT88.4 R88, [R86+0x7800] ;  /* 0x007800005658783b */ /* 0x000f620000004200 */
[C---:B------:R-:W-:Y:S01]  /*cd90*/  LOP3.LUT R80, R194.reuse, 0xff, RZ, 0xc0, !PT ;  /* 0x000000ffc2507812 */ /* 0x040fe200078ec0ff */
[C---:B------:R-:W-:Y:S01]  /*cda0*/  HMMA.16816.F32 R36, R76.reuse, R82, R36 ;  /* 0x000000524c24723c */ /* 0x040fe20000001824 */
[----:B------:R-:W-:Y:S02]  /*cdb0*/  PRMT R116, R125, 0x7632, R116 ;  /* 0x000076327d747816 */ /* 0x000fe40000000074 */
[----:B------:R-:W-:Y:S01]  /*cdc0*/  ISETP.GE.U32.AND P6, PT, R161, R80, PT ;  /* 0x00000050a100720c */ /* 0x000fe20003fc6070 */
[----:B------:R-:W-:Y:S01]  /*cdd0*/  @!P1 HADD2 R135, -R125.H0_H0, -RZ.H0_H0 ;  /* 0xa00000ff7d879230 */ /* 0x000fe20000000900 */
[----:B-1----:R-:W-:Y:S01]  /*cde0*/  PRMT R106, R125, 0x5410, R116 ;  /* 0x000054107d6a7816 */ /* 0x002fe20000000074 */
[----:B------:R-:W1:Y:S01]  /*cdf0*/  LDSM.16.MT88.4 R80, [R120+0x8800] ;  /* 0x008800007850783b */ /* 0x000e620000004200 */
[----:B------:R-:W-:Y:S01]  /*ce00*/  @!P2 HADD2 R134, -R116.H0_H0, -RZ.H0_H0 ;  /* 0xa00000ff7486a230 */ /* 0x000fe20000000900 */
[----:B------:R-:W-:Y:S01]  /*ce10*/  LOP3.LUT R95, R194, 0xffff, RZ, 0xc0, !PT ;  /* 0x0000ffffc25f7812 */ /* 0x000fe200078ec0ff */
[C---:B----4-:R-:W-:Y:S03]  /*ce20*/  HMMA.16816.F32 R40, R76.reuse, R72, R40 ;  /* 0x000000484c28723c */ /* 0x050fe60000001828 */
[----:B------:R-:W-:Y:S02]  /*ce30*/  @!P1 PRMT R125, R135, 0x5410, RZ ;  /* 0x00005410877d9816 */ /* 0x000fe400000000ff */
[----:B------:R-:W-:Y:S02]  /*ce40*/  @!P2 PRMT R116, R134, 0x5410, RZ ;  /* 0x000054108674a816 */ /* 0x000fe400000000ff */
[----:B------:R-:W-:Y:S01]  /*ce50*/  SHF.R.U32.HI R95, RZ, 0x8, R95 ;  /* 0x00000008ff5f7819 */ /* 0x000fe2000001165f */
[----:B------:R-:W-:Y:S01]  /*ce60*/  STG.E.U16 [R190.64+0x60], R125 ;  /* 0x0000607dbe007986 */ /* 0x000fe2000c10151a */
[C---:B------:R-:W-:Y:S03]  /*ce70*/  HMMA.16816.F32 R44, R76.reuse, R74, R44 ;  /* 0x0000004a4c2c723c */ /* 0x040fe6000000182c */
[--C-:B------:R-:W-:Y:S01]  /*ce80*/  SHF.R.U32.HI R72, RZ, 0x10, R194.reuse ;  /* 0x00000010ff487819 */ /* 0x100fe200000116c2 */
[----:B------:R-:W-:Y:S01]  /*ce90*/  STG.E.U16 [R190.64+0x62], R116 ;  /* 0x00006274be007986 */ /* 0x000fe2000c10151a */
[----:B--2---:R-:W-:Y:S02]  /*cea0*/  PRMT R109, R94, 0x5410, R95 ;  /* 0x000054105e6d7816 */ /* 0x004fe4000000005f */
[----:B------:R-:W-:Y:S02]  /*ceb0*/  LOP3.LUT R72, R72, 0xff, RZ, 0xc0, !PT ;  /* 0x000000ff48487812 */ /* 0x000fe400078ec0ff */
[----:B------:R-:W-:Y:S02]  /*cec0*/  SHF.R.U32.HI R74, RZ, 0x18, R97 ;  /* 0x00000018ff4a7819 */ /* 0x000fe40000011661 */
[C---:B------:R-:W-:Y:S01]  /*ced0*/  ISETP.GE.U32.AND P2, PT, R161.reuse, R72, PT ;  /* 0x00000048a100720c */ /* 0x040fe20003f46070 */
[----:B------:R-:W-:Y:S01]  /*cee0*/  LDSM.16.MT88.4 R96, [R86+0x6c00] ;  /* 0x006c00005660783b */ /* 0x000fe20000004200 */
[----:B------:R-:W-:Y:S02]  /*cef0*/  ISETP.GE.U32.AND P1, PT, R161, R74, PT ;  /* 0x0000004aa100720c */ /* 0x000fe40003f26070 */
[----:B---3--:R-:W-:Y:S02]  /*cf00*/  F2FP.PACK_AB R129, R202, R201 ;  /* 0x000000c9ca81723e */ /* 0x008fe400000000ff */
[----:B------:R-:W-:Y:S02]  /*cf10*/  SHF.R.U32.HI R92, RZ, 0x18, R194 ;  /* 0x00000018ff5c7819 */ /* 0x000fe400000116c2 */
[----:B------:R-:W-:Y:S01]  /*cf20*/  PRMT R126, R129, 0x7632, R126 ;  /* 0x00007632817e7816 */ /* 0x000fe2000000007e */
[----:B------:R-:W2:Y:S01]  /*cf30*/  LDSM.16.MT88.4 R72, [R86+0x8800] ;  /* 0x008800005648783b */ /* 0x000ea20000004200 */
[C---:B-----5:R-:W-:Y:S01]  /*cf40*/  HMMA.16816.F32 R48, R76.reuse, R88, R48 ;  /* 0x000000584c30723c */ /* 0x060fe20000001830 */
[----:B------:R-:W-:Y:S02]  /*cf50*/  PRMT R203, R203, 0x5410, R92 ;  /* 0x00005410cbcb7816 */ /* 0x000fe4000000005c */
[----:B------:R-:W-:Y:S01]  /*cf60*/  SHF.R.U32.HI R92, RZ, 0x10, R118 ;  /* 0x00000010ff5c7819 */ /* 0x000fe20000011676 */
[----:B------:R-:W-:Y:S03]  /*cf70*/  @!P2 HADD2 R136, -R129.H0_H0, -RZ.H0_H0 ;  /* 0xa00000ff8188a230 */ /* 0x000fe60000000900 */
[----:B------:R-:W-:Y:S01]  /*cf80*/  LOP3.LUT R92, R92, 0xff, RZ, 0xc0, !PT ;  /* 0x000000ff5c5c7812 */ /* 0x000fe200078ec0ff */
[C---:B------:R-:W-:Y:S01]  /*cf90*/  HMMA.16816.F32 R52, R76.reuse, R90, R52 ;  /* 0x0000005a4c34723c */ /* 0x040fe20000001834 */
[C---:B------:R-:W-:Y:S03]  /*cfa0*/  LOP3.LUT R88, R118.reuse, 0xff, RZ, 0xc0, !PT ;  /* 0x000000ff76587812 */ /* 0x040fe600078ec0ff */
[----:B------:R-:W-:Y:S02]  /*cfb0*/  LOP3.LUT R89, R118, 0xffff, RZ, 0xc0, !PT ;  /* 0x0000ffff76597812 */ /* 0x000fe400078ec0ff */
[----:B------:R-:W-:Y:S01]  /*cfc0*/  F2FP.PACK_AB R118, R198, R181 ;  /* 0x000000b5c676723e */ /* 0x000fe200000000ff */
[--C-:B------:R-:W-:Y:S01]  /*cfd0*/  HSET2.LE.AND R90, R109, R178.reuse, PT ;  /* 0x000000b26d5a7233 */ /* 0x100fe20003803000 */
[C---:B-1----:R-:W-:Y:S01]  /*cfe0*/  HMMA.16816.F32 R56, R76.reuse, R80, R56 ;  /* 0x000000504c38723c */ /* 0x042fe20000001838 */
[----:B------:R-:W-:Y:S01]  /*cff0*/  PRMT R91, R92, 0x5410, R23 ;  /* 0x000054105c5b7816 */ /* 0x000fe20000000017 */
[----:B------:R-:W-:Y:S02]  /*d000*/  LDSM.16.MT88.4 R108, [R120+0x8c00] ;  /* 0x008c0000786c783b */ /* 0x000fe40000004200 */
[----:B------:R-:W-:Y:S01]  /*d010*/  SHF.R.U32.HI R89, RZ, 0x8, R89 ;  /* 0x00000008ff597819 */ /* 0x000fe20000011659 */
[----:B------:R-:W-:Y:S01]  /*d020*/  @!P0 HADD2 R133, -R118.H0_H0, -RZ.H0_H0 ;  /* 0xa00000ff76858230 */ /* 0x000fe20000000900 */
[----:B------:R-:W-:Y:S01]  /*d030*/  PRMT R23, R118, 0x7632, R23 ;  /* 0x0000763276177816 */ /* 0x000fe20000000017 */
[--C-:B------:R-:W-:Y:S01]  /*d040*/  HSET2.LE.AND R80, R91, R178.reuse, PT ;  /* 0x000000b25b507233 */ /* 0x100fe20003803000 */
[C---:B------:R-:W-:Y:S01]  /*d050*/  HMMA.16816.F32 R60, R76.reuse, R82, R60 ;  /* 0x000000524c3c723c */ /* 0x040fe2000000183c */
[----:B------:R-:W-:Y:S01]  /*d060*/  PRMT R107, R88, 0x5410, R89 ;  /* 0x00005410586b7816 */ /* 0x000fe20000000059 */
[----:B------:R-:W1:Y:S02]  /*d070*/  LDSM.16.MT88.4 R92, [R120+0x6c00] ;  /* 0x006c0000785c783b */ /* 0x000e640000004200 */
[----:B------:R-:W-:Y:S01]  /*d080*/  LOP3.LUT R88, R194, 0xffff, RZ, 0xc0, !PT ;  /* 0x0000ffffc2587812 */ /* 0x000fe200078ec0ff */
[----:B------:R-:W-:Y:S01]  /*d090*/  FADD.FTZ R195, R124, R127 ;  /* 0x0000007f7cc37221 */ /* 0x000fe20000010000 */
[----:B------:R-:W-:Y:S01]  /*d0a0*/  F2FP.PACK_AB R127, R200, R199 ;  /* 0x000000c7c87f723e */ /* 0x000fe200000000ff */
[--C-:B------:R-:W-:Y:S01]  /*d0b0*/  HSET2.LE.AND R81, R107, R178.reuse, PT ;  /* 0x000000b26b517233 */ /* 0x100fe20003803000 */
[----:B------:R-:W-:Y:S01]  /*d0c0*/  PRMT R89, R118, 0x5410, R23 ;  /* 0x0000541076597816 */ /* 0x000fe20000000017 */
[----:B------:R-:W-:Y:S03]  /*d0d0*/  @!P1 HADD2 R128, -R23.H0_H0, -RZ.H0_H0 ;  /* 0xa00000ff17809230 */ /* 0x000fe60000000900 */
[----:B------:R-:W-:Y:S01]  /*d0e0*/  @!P0 PRMT R118, R133, 0x5410, RZ ;  /* 0x0000541085768816 */ /* 0x000fe200000000ff */
[----:B------:R-:W-:Y:S01]  /*d0f0*/  @!P6 HADD2 R138, -R127.H0_H0, -RZ.H0_H0 ;  /* 0xa00000ff7f8ae230 */ /* 0x000fe20000000900 */
[----:B------:R-:W-:Y:S01]  /*d100*/  @!P1 PRMT R23, R128, 0x5410, RZ ;  /* 0x0000541080179816 */ /* 0x000fe200000000ff */
[C---:B--2---:R-:W-:Y:S01]  /*d110*/  HMMA.16816.F32 R64, R76.reuse, R72, R64 ;  /* 0x000000484c40723c */ /* 0x044fe20000001840 */
[C---:B------:R-:W-:Y:S01]  /*d120*/  PRMT R124, R127.reuse, 0x7632, R124 ;  /* 0x000076327f7c7816 */ /* 0x040fe2000000007c */
[----:B------:R-:W-:Y:S01]  /*d130*/  HSET2.LE.AND R91, R203, R178, PT ;  /* 0x000000b2cb5b7233 */ /* 0x000fe20003803000 */
[----:B------:R-:W-:Y:S01]  /*d140*/  SHF.R.U32.HI R88, RZ, 0x8, R88 ;  /* 0x00000008ff587819 */ /* 0x000fe20000011658 */
[----:B------:R-:W-:Y:S01]  /*d150*/  STG.E.U16 [R192.64+0x60], R118 ;  /* 0x00006076c0007986 */ /* 0x000fe2000c10151a */
[----:B------:R-:W-:Y:S01]  /*d160*/  LOP3.LUT R89, R80, R89, RZ, 0xc0, !PT ;  /* 0x0000005950597212 */ /* 0x000fe200078ec0ff */
[----:B------:R-:W-:Y:S01]  /*d170*/  FADD.FTZ R196, R196, R195 ;  /* 0x000000c3c4c47221 */ /* 0x000fe20000010000 */
[----:B------:R-:W-:Y:S01]  /*d180*/  LOP3.LUT R88, R88, 0xffff, RZ, 0xc0, !PT ;  /* 0x0000ffff58587812 */ /* 0x000fe200078ec0ff */
[----:B------:R-:W-:Y:S01]  /*d190*/  HMMA.16816.F32 R68, R76, R74, R68 ;  /* 0x0000004a4c44723c */ /* 0x000fe20000001844 */
[----:B------:R-:W-:Y:S01]  /*d1a0*/  PRMT R73, R127, 0x5410, R124 ;  /* 0x000054107f497816 */ /* 0x000fe2000000007c */
[----:B------:R-:W-:Y:S01]  /*d1b0*/  STG.E.U16 [R192.64+0x62], R23 ;  /* 0x00006217c0007986 */ /* 0x000fe2000c10151a */
[----:B------:R-:W-:Y:S01]  /*d1c0*/  ISETP.GE.U32.AND P0, PT, R161, R88, PT ;  /* 0x00000058a100720c */ /* 0x000fe20003f06070 */
[----:B------:R-:W-:Y:S01]  /*d1d0*/  FADD.FTZ R181, R181, R204 ;  /* 0x000000ccb5b57221 */ /* 0x000fe20000010000 */
[----:B------:R-:W-:Y:S01]  /*d1e0*/  PRMT R72, R129, 0x5410, R126 ;  /* 0x0000541081487816 */ /* 0x000fe2000000007e */
[----:B------:R-:W-:Y:S01]  /*d1f0*/  FADD.FTZ R196, R179, R196 ;  /* 0x000000c4b3c47221 */ /* 0x000fe20000010000 */
[----:B------:R-:W-:Y:S01]  /*d200*/  LOP3.LUT R88, R81, R106, RZ, 0xc0, !PT ;  /* 0x0000006a51587212 */ /* 0x000fe200078ec0ff */
[----:B------:R-:W-:Y:S01]  /*d210*/  FADD.FTZ R198, R198, R181 ;  /* 0x000000b5c6c67221 */ /* 0x000fe20000010000 */
[----:B------:R-:W-:Y:S01]  /*d220*/  LOP3.LUT R90, R90, R73, RZ, 0xc0, !PT ;  /* 0x000000495a5a7212 */ /* 0x000fe200078ec0ff */
[----:B------:R-:W2:Y:S02]  /*d230*/  LDSM.16.MT88.4 R104, [R86+0x7c00] ;  /* 0x007c00005668783b */ /* 0x000ea40000004200 */
[----:B------:R-:W-:Y:S01]  /*d240*/  LOP3.LUT R91, R91, R72, RZ, 0xc0, !PT ;  /* 0x000000485b5b7212 */ /* 0x000fe200078ec0ff */
[----:B------:R-:W-:Y:S01]  /*d250*/  FADD.FTZ R125, R199, R196 ;  /* 0x000000c4c77d7221 */ /* 0x000fe20000010000 */
[----:B------:R-:W-:Y:S01]  /*d260*/  @!P6 PRMT R127, R138, 0x5410, RZ ;  /* 0x000054108a7fe816 */ /* 0x000fe200000000ff */
[----:B------:R-:W-:Y:S01]  /*d270*/  FADD.FTZ R201, R201, R198 ;  /* 0x000000c6c9c97221 */ /* 0x000fe20000010000 */
[----:B------:R-:W-:Y:S01]  /*d280*/  @!P2 PRMT R129, R136, 0x5410, RZ ;  /* 0x000054108881a816 */ /* 0x000fe200000000ff */
[----:B------:R-:W-:Y:S01]  /*d290*/  @!P0 HADD2 R137, -R124.H0_H0, -RZ.H0_H0 ;  /* 0xa00000ff7c898230 */ /* 0x000fe20000000900 */
[----:B------:R-:W-:Y:S01]  /*d2a0*/  SHF.R.U32.HI R194, RZ, 0x18, R194 ;  /* 0x00000018ffc27819 */ /* 0x000fe200000116c2 */
[C---:B-1----:R-:W-:Y:S01]  /*d2b0*/  HMMA.16816.F32 R72, R88.reuse, R92, R24 ;  /* 0x0000005c5848723c */ /* 0x042fe20000001818 */
[----:B------:R-:W1:Y:S01]  /*d2c0*/  LDSM.16.MT88.4 R24, [R86+0x8c00] ;  /* 0x008c00005618783b */ /* 0x000e620000004200 */
[----:B------:R-:W-:Y:S01]  /*d2d0*/  FADD.FTZ R125, R200, R125 ;  /* 0x0000007dc87d7221 */ /* 0x000fe20000010000 */
[----:B------:R-:W-:Y:S02]  /*d2e0*/  @!P0 PRMT R124, R137, 0x5410, RZ ;  /* 0x00005410897c8816 */ /* 0x000fe400000000ff */
[----:B------:R-:W-:Y:S03]  /*d2f0*/  ISETP.GE.U32.AND P1, PT, R161, R194, PT ;  /* 0x000000c2a100720c */ /* 0x000fe60003f26070 */
[C---:B------:R-:W-:Y:S01]  /*d300*/  HMMA.16816.F32 R76, R88.reuse, R94, R28 ;  /* 0x0000005e584c723c */ /* 0x040fe2000000181c */
[----:B------:R-:W-:Y:S04]  /*d310*/  STG.E.U16 [R190.64+0x70], R127 ;  /* 0x0000707fbe007986 */ /* 0x000fe8000c10151a */
[----:B------:R3:W-:Y:S03]  /*d320*/  STG.E.U16 [R190.64+0x72], R124 ;  /* 0x0000727cbe007986 */ /* 0x0007e6000c10151a */
[C---:B------:R-:W-:Y:S01]  /*d330*/  HMMA.16816.F32 R80, R88.reuse, R96, R32 ;  /* 0x000000605850723c */ /* 0x040fe20000001820 */
[----:B------:R4:W-:Y:S03]  /*d340*/  STG.E.U16 [R192.64+0x70], R129 ;  /* 0x00007081c0007986 */ /* 0x0009e6000c10151a */
[----:B------:R-:W-:Y:S04]  /*d350*/  @!P1 HADD2 R141, -R126.H0_H0, -RZ.H0_H0 ;  /* 0xa00000ff7e8d9230 */ /* 0x000fe80000000900 */
[C---:B------:R-:W-:Y:S01]  /*d360*/  HMMA.16816.F32 R36, R88.reuse, R98, R36 ;  /* 0x000000625824723c */ /* 0x040fe20000001824 */
[----:B------:R-:W-:Y:S02]  /*d370*/  @!P1 PRMT R126, R141, 0x5410, RZ ;  /* 0x000054108d7e9816 */ /* 0x000fe400000000ff */
[C---:B------:R-:W-:Y:S02]  /*d380*/  ISETP.GT.AND P1, PT, R180.reuse, RZ, PT ;  /* 0x000000ffb400720c */ /* 0x040fe40003f24270 */
[----:B------:R-:W-:Y:S01]  /*d390*/  IADD3 R180, R180, -0x1, RZ ;  /* 0xffffffffb4b47810 */ /* 0x000fe20007ffe0ff */
[----:B------:R4:W-:Y:S02]  /*d3a0*/  STG.E.U16 [R192.64+0x72], R126 ;  /* 0x0000727ec0007986 */ /* 0x0009e4000c10151a */
[C---:B------:R-:W-:Y:S08]  /*d3b0*/  HMMA.16816.F32 R40, R88.reuse, R100, R40 ;  /* 0x000000645828723c */ /* 0x040ff00000001828 */
[C---:B------:R-:W-:Y:S01]  /*d3c0*/  HMMA.16816.F32 R44, R88.reuse, R102, R44 ;  /* 0x00000066582c723c */ /* 0x040fe2000000182c */
[----:B---3--:R-:W-:Y:S03]  /*d3d0*/  IADD3 R190, P0, R190, -0x80, RZ ;  /* 0xffffff80bebe7810 */ /* 0x008fe60007f1e0ff */
[----:B------:R-:W-:Y:S01]  /*d3e0*/  FADD.FTZ R124, R202, R201 ;  /* 0x000000c9ca7c7221 */ /* 0x000fe20000010000 */
[----:B------:R-:W-:Y:S03]  /*d3f0*/  IADD3.X R191, R191, -0x1, RZ, P0, !PT ;  /* 0xffffffffbfbf7810 */ /* 0x000fe600007fe4ff */
[C---:B--2---:R-:W-:Y:S08]  /*d400*/  HMMA.16816.F32 R48, R88.reuse, R104, R48 ;  /* 0x000000685830723c */ /* 0x044ff00000001830 */
[C---:B------:R-:W-:Y:S08]  /*d410*/  HMMA.16816.F32 R52, R88.reuse, R106, R52 ;  /* 0x0000006a5834723c */ /* 0x040ff00000001834 */
[C---:B------:R-:W-:Y:S08]  /*d420*/  HMMA.16816.F32 R56, R88.reuse, R108, R56 ;  /* 0x0000006c5838723c */ /* 0x040ff00000001838 */
[C---:B------:R-:W-:Y:S08]  /*d430*/  HMMA.16816.F32 R60, R88.reuse, R110, R60 ;  /* 0x0000006e583c723c */ /* 0x040ff0000000183c */
[C---:B-1----:R-:W-:Y:S08]  /*d440*/  HMMA.16816.F32 R64, R88.reuse, R24, R64 ;  /* 0x000000185840723c */ /* 0x042ff00000001840 */
[----:B------:R-:W-:Y:S01]  /*d450*/  HMMA.16816.F32 R68, R88, R26, R68 ;  /* 0x0000001a5844723c */ /* 0x000fe20000001844 */
[----:B----4-:R-:W-:-:S07]  /*d460*/  @P1 BRA `(.L_x_926) ;  /* 0xffffca5000001947 */ /* 0x010fce000383ffff */
.L_x_925:
[----:B------:R-:W1:Y:S01]  /*d470*/  SHFL.BFLY PT, R4, R125, 0x2, 0x1f ;  /* 0x0c401f007d047f89 */ /* 0x000e6200000e0000 */
[----:B------:R-:W-:Y:S01]  /*d480*/  MOV R10, 0x3f800000 ;  /* 0x3f800000000a7802 */ /* 0x000fe20000000f00 */
[----:B------:R-:W-:Y:S01]  /*d490*/  IMAD.MOV.U32 R11, RZ, RZ, 0x3f800000 ;  /* 0x3f800000ff0b7424 */ /* 0x000fe200078e00ff */
[----:B------:R-:W-:Y:S01]  /*d4a0*/  BSSY B0, `(.L_x_929) ;  /* 0x00000d9000007945 */ /* 0x000fe20003800000 */
[----:B------:R-:W3:Y:S04]  /*d4b0*/  SHFL.BFLY PT, R3, R124, 0x2, 0x1f ;  /* 0x0c401f007c037f89 */ /* 0x000ee800000e0000 */
[----:B------:R-:W4:Y:S01]  /*d4c0*/  S2R R7, SR_TID.X ;  /* 0x0000000000077919 */ /* 0x000f220000002100 */
[----:B-1----:R-:W-:-:S02]  /*d4d0*/  FADD.FTZ R5, R4, R125 ;  /* 0x0000007d04057221 */ /* 0x002fc40000010000 */
[----:B---3--:R-:W-:-:S03]  /*d4e0*/  FADD.FTZ R3, R3, R124 ;  /* 0x0000007c03037221 */ /* 0x008fc60000010000 */
[----:B------:R-:W1:Y:S04]  /*d4f0*/  SHFL.BFLY PT, R4, R5, 0x1, 0x1f ;  /* 0x0c201f0005047f89 */ /* 0x000e6800000e0000 */
[----:B------:R-:W3:Y:S01]  /*d500*/  SHFL.BFLY PT, R8, R3, 0x1, 0x1f ;  /* 0x0c201f0003087f89 */ /* 0x000ee200000e0000 */
[----:B-1----:R-:W-:Y:S01]  /*d510*/  FADD.FTZ R9, R5, R4 ;  /* 0x0000000405097221 */ /* 0x002fe20000010000 */
[----:B----4-:R-:W-:Y:S01]  /*d520*/  SHF.R.S32.HI R4, RZ, 0x1f, R7 ;  /* 0x0000001fff047819 */ /* 0x010fe20000011407 */
[----:B---3--:R-:W-:-:S03]  /*d530*/  FADD.FTZ R8, R3, R8 ;  /* 0x0000000803087221 */ /* 0x008fc60000010000 */
        /* <DEDUP_REMOVED lines=12> */
[----:B--2---:R-:W-:Y:S01]  /*d600*/  SHF.R.S32.HI R13, RZ, 0x1f, R6 ;  /* 0x0000001fff0d7819 */ /* 0x004fe20000011406 */
        /* <DEDUP_REMOVED lines=194> */
.L_x_930:
[----:B--2---:R-:W-:Y:S05]  /*e230*/  BSYNC B0 ;  /* 0x0000000000007941 */ /* 0x004fea0003800000 */
.L_x_929:
        /* <DEDUP_REMOVED lines=25> */
.L_x_932:
[----:B------:R-:W-:Y:S05]  /*e3d0*/  BSYNC B0 ;  /* 0x0000000000007941 */ /* 0x000fea0003800000 */
.L_x_931:
        /* <DEDUP_REMOVED lines=21> */
.L_x_902:
[----:B------:R-:W2:Y:S01]  /*e530*/  LDC.U8 R2, c[0x0][0x329] ;  /* 0x0000ca40ff027b82 */ /* 0x000ea20000000000 */
[----:B------:R-:W-:Y:S01]  /*e540*/  ISETP.NE.AND P2, PT, R162, -0x1, PT ;  /* 0xffffffffa200780c */ /* 0x000fe20003f45270 */
[----:B------:R-:W-:Y:S01]  /*e550*/  BSSY B0, `(.L_x_933) ;  /* 0x0000044000007945 */ /* 0x000fe20003800000 */
[----:B------:R-:W-:-:S02]  /*e560*/  LEA.HI R16, R16, R7, RZ, 0x2 ;  /* 0x0000000710107211 */ /* 0x000fc400078f10ff */
[----:B------:R-:W-:-:S03]  /*e570*/  IADD3 R169, -R20, R169, RZ ;  /* 0x000000a914a97210 */ /* 0x000fc60007ffe1ff */
[----:B------:R-:W3:Y:S06]  /*e580*/  LDC.U8 R0, c[0x0][0x328] ;  /* 0x0000ca00ff007b82 */ /* 0x000eec0000000000 */
[----:B------:R-:W-:Y:S01]  /*e590*/  @!P2 SHF.R.S32.HI R9, RZ, 0x1f, R22 ;  /* 0x0000001fff09a819 */ /* 0x000fe20000011416 */
[----:B------:R-:W-:-:S04]  /*e5a0*/  @P2 IMAD.WIDE.U32 R10, R162, c[0x0][0x1e8], RZ ;  /* 0x00007a00a20a2a25 */ /* 0x000fc800078e00ff */
[----:B------:R-:W-:Y:S02]  /*e5b0*/  @P2 IMAD R4, R162, c[0x0][0x1ec], R11 ;  /* 0x00007b00a2042a24 */ /* 0x000fe400078e020b */
[----:B------:R-:W-:Y:S02]  /*e5c0*/  @P2 IMAD.MOV.U32 R6, RZ, RZ, R10 ;  /* 0x000000ffff062224 */ /* 0x000fe400078e000a */
[----:B------:R-:W-:Y:S01]  /*e5d0*/  @!P2 IMAD R9, R9, c[0x0][0x1e0], RZ ;  /* 0x000078000909aa24 */ /* 0x000fe200078e02ff */
[----:B--2---:R-:W-:Y:S01]  /*e5e0*/  ISETP.NE.AND P1, PT, R2, RZ, PT ;  /* 0x000000ff0200720c */ /* 0x004fe20003f25270 */
[----:B------:R-:W-:-:S04]  /*e5f0*/  @!P2 IMAD.WIDE.U32 R10, R22, c[0x0][0x1e0], RZ ;  /* 0x00007800160aaa25 */ /* 0x000fc800078e00ff */
[----:B------:R-:W-:Y:S01]  /*e600*/  @!P2 IMAD.MOV.U32 R6, RZ, RZ, R10 ;  /* 0x000000ffff06a224 */ /* 0x000fe200078e000a */
[----:B---3--:R-:W-:-:S04]  /*e610*/  ISETP.NE.AND P3, PT, R0, RZ, PT ;  /* 0x000000ff0000720c */ /* 0x008fc80003f65270 */
[----:B------:R-:W-:-:S03]  /*e620*/  ISETP.EQ.AND P3, PT, R2, RZ, P3 ;  /* 0x000000ff0200720c */ /* 0x000fc60001f62270 */
[----:B------:R-:W-:Y:S01]  /*e630*/  @P1 IMAD.MOV.U32 R3, RZ, RZ, c[0x0][0x210] ;  /* 0x00008400ff031624 */ /* 0x000fe200078e00ff */
[----:B------:R-:W-:Y:S01]  /*e640*/  @!P1 ISETP.NE.AND P0, PT, R0, RZ, PT ;  /* 0x000000ff0000920c */ /* 0x000fe20003f05270 */
[----:B------:R-:W-:Y:S02]  /*e650*/  @!P1 IMAD.MOV.U32 R0, RZ, RZ, c[0x0][0x214] ;  /* 0x00008500ff009624 */ /* 0x000fe400078e00ff */
[----:B------:R-:W-:Y:S02]  /*e660*/  @P1 IMAD R3, R3, c[0x0][0x214], RZ ;  /* 0x0000850003031a24 */ /* 0x000fe400078e02ff */
[----:B------:R-:W-:Y:S01]  /*e670*/  @P1 IMAD.MOV.U32 R5, RZ, RZ, 0x1 ;  /* 0x00000001ff051424 */ /* 0x000fe200078e00ff */
[----:B------:R-:W-:Y:S01]  /*e680*/  @!P1 SEL R3, R0, c[0x0][0x234], !P0 ;  /* 0x00008d0000039a07 */ /* 0x000fe20004000000 */
[----:B------:R-:W-:Y:S01]  /*e690*/  @!P2 IMAD R2, R22, c[0x0][0x1e4], R9 ;  /* 0x000079001602aa24 */ /* 0x000fe200078e0209 */
[----:B------:R-:W-:Y:S02]  /*e6a0*/  ISETP.NE.OR P0, PT, R162, -0x1, !P3 ;  /* 0xffffffffa200780c */ /* 0x000fe40005f05670 */
[----:B------:R-:W-:Y:S01]  /*e6b0*/  LOP3.LUT R0, R16, 0xfffffffc, RZ, 0xc0, !PT ;  /* 0xfffffffc10007812 */ /* 0x000fe200078ec0ff */
[----:B------:R-:W-:Y:S01]  /*e6c0*/  @!P1 IMAD R5, R3, c[0x0][0x1c0], RZ ;  /* 0x0000700003059a24 */ /* 0x000fe200078e02ff */
[----:B------:R-:W-:Y:S01]  /*e6d0*/  SHF.R.S32.HI R16, RZ, 0x2, R16 ;  /* 0x00000002ff107819 */ /* 0x000fe20000011410 */
[----:B------:R-:W-:Y:S01]  /*e6e0*/  @!P2 IMAD.IADD R4, R11, 0x1, R2 ;  /* 0x000000010b04a824 */ /* 0x000fe200078e0202 */
[----:B------:R-:W-:Y:S01]  /*e6f0*/  IADD3 R0, -R0, R7, RZ ;  /* 0x0000000700007210 */ /* 0x000fe20007ffe1ff */
[----:B------:R-:W-:Y:S01]  /*e700*/  IMAD R5, R22, R5, RZ ;  /* 0x0000000516057224 */ /* 0x000fe200078e02ff */
[----:B------:R-:W-:Y:S01]  /*e710*/  SHF.R.S32.HI R2, RZ, 0x1f, R26 ;  /* 0x0000001fff027819 */ /* 0x000fe2000001141a */
[----:B------:R-:W-:Y:S01]  /*e720*/  @P1 IMAD.MOV.U32 R7, RZ, RZ, c[0x0][0x210] ;  /* 0x00008400ff071624 */ /* 0x000fe200078e00ff */
[----:B------:R-:W-:Y:S01]  /*e730*/  ISETP.GE.AND P2, PT, R16, R169, PT ;  /* 0x000000a91000720c */ /* 0x000fe20003f46270 */
[----:B------:R-:W-:Y:S01]  /*e740*/  @!P1 IMAD.MOV.U32 R7, RZ, RZ, 0x1 ;  /* 0x00000001ff079424 */ /* 0x000fe200078e00ff */
[----:B------:R-:W-:Y:S01]  /*e750*/  SEL R5, R5, RZ, !P3 ;  /* 0x000000ff05057207 */ /* 0x000fe20005800000 */
[----:B------:R-:W-:Y:S01]  /*e760*/  @!P0 IMAD R162, R22, c[0x0][0x214], RZ ;  /* 0x0000850016a28a24 */ /* 0x000fe200078e02ff */
[----:B------:R-:W-:Y:S01]  /*e770*/  @!P3 CS2R R14, SRZ ;  /* 0x00000000000eb805 */ /* 0x000fe2000001ff00 */
[----:B------:R-:W-:Y:S01]  /*e780*/  IMAD R9, R2, c[0x0][0x1f0], RZ ;  /* 0x00007c0002097a24 */ /* 0x000fe200078e02ff */
[----:B------:R-:W-:Y:S01]  /*e790*/  SHF.R.S32.HI R17, RZ, 0x1f, R16 ;  /* 0x0000001fff117819 */ /* 0x000fe20000011410 */
[----:B------:R-:W-:Y:S01]  /*e7a0*/  IMAD R5, R26, R3, R5 ;  /* 0x000000031a057224 */ /* 0x000fe200078e0205 */
[----:B------:R-:W-:Y:S01]  /*e7b0*/  @P3 MOV R14, R162 ;  /* 0x000000a2000e3202 */ /* 0x000fe20000000f00 */
[----:B------:R-:W-:Y:S01]  /*e7c0*/  IMAD.SHL.U32 R3, R0, 0x8, RZ ;  /* 0x0000000800037824 */ /* 0x000fe200078e00ff */
[----:B------:R-:W-:Y:S01]  /*e7d0*/  @P3 SHF.R.S32.HI R15, RZ, 0x1f, R162 ;  /* 0x0000001fff0f3819 */ /* 0x000fe200000114a2 */
[----:B------:R-:W-:-:S02]  /*e7e0*/  IMAD R20, R20, R7, RZ ;  /* 0x0000000714147224 */ /* 0x000fc400078e02ff */
[----:B------:R-:W-:Y:S01]  /*e7f0*/  IMAD R9, R26, c[0x0][0x1f4], R9 ;  /* 0x00007d001a097a24 */ /* 0x000fe200078e0209 */
[----:B------:R-:W-:Y:S01]  /*e800*/  IADD3 R10, P0, R3, R6, RZ ;  /* 0x00000006030a7210 */ /* 0x000fe20007f1e0ff */
[----:B------:R-:W-:Y:S01]  /*e810*/  IMAD.WIDE R12, R13, 0x40, R16 ;  /* 0x000000400d0c7825 */ /* 0x000fe200078e0210 */
[C---:B------:R-:W-:Y:S02]  /*e820*/  IADD3 R2, R3.reuse, 0x40, RZ ;  /* 0x0000004003027810 */ /* 0x040fe40007ffe0ff */
[C---:B------:R-:W-:Y:S02]  /*e830*/  LEA.HI.X.SX32 R11, R3.reuse, R4, 0x1, P0 ;  /* 0x00000004030b7211 */ /* 0x040fe400000f0eff */
[----:B------:R-:W-:-:S03]  /*e840*/  IADD3 R4, R3, 0x20, RZ ;  /* 0x0000002003047810 */ /* 0x000fc60007ffe0ff */
[----:B------:R-:W-:Y:S01]  /*e850*/  IMAD.WIDE.U32 R26, R26, c[0x0][0x1f0], R10 ;  /* 0x00007c001a1a7a25 */ /* 0x000fe200078e000a */
[----:B------:R-:W-:Y:S02]  /*e860*/  SHF.R.S32.HI R11, RZ, 0x1f, R20 ;  /* 0x0000001fff0b7819 */ /* 0x000fe40000011414 */
[----:B------:R-:W-:Y:S01]  /*e870*/  IADD3 R20, P1, P0, R20, R14, R5 ;  /* 0x0000000e14147210 */ /* 0x000fe2000783e005 */
[----:B------:R-:W-:Y:S01]  /*e880*/  IMAD.IADD R9, R9, 0x1, R27 ;  /* 0x0000000109097824 */ /* 0x000fe200078e021b */
[----:B------:R-:W-:-:S04]  /*e890*/  SHF.R.S32.HI R14, RZ, 0x1f, R5 ;  /* 0x0000001fff0e7819 */ /* 0x000fc80000011405 */
        /* <DEDUP_REMOVED lines=10> */
[----:B-1----:R-:W-:-:S04]  /*e940*/  LEA R18, P3, R14, c[0x0][0x1d0], 0x1 ;  /* 0x000074000e127a11 */ /* 0x002fc800078608ff */
[----:B------:R-:W-:-:S05]  /*e950*/  LEA.HI.X R19, R14, c[0x0][0x1d4], R5, 0x1, P3 ;  /* 0x000075000e137a11 */ /* 0x000fca00018f0c05 */
[----:B------:R1:W-:Y:S04]  /*e960*/  @!P2 STG.E.128 [R18.64], RZ ;  /* 0x000000ff1200a986 */ /* 0x0003e8000c101d1a */
[----:B------:R1:W-:Y:S04]  /*e970*/  @!P1 STG.E.128 [R18.64+0x40], RZ ;  /* 0x000040ff12009986 */ /* 0x0003e8000c101d1a */
[----:B------:R1:W-:Y:S02]  /*e980*/  @!P0 STG.E.128 [R18.64+0x80], RZ ;  /* 0x000080ff12008986 */ /* 0x0003e4000c101d1a */
.L_x_934:
[----:B------:R-:W-:Y:S05]  /*e990*/  BSYNC B0 ;  /* 0x0000000000007941 */ /* 0x000fea0003800000 */
.L_x_933:
        /* <DEDUP_REMOVED lines=20> */
.L_x_936:
[----:B------:R-:W-:Y:S05]  /*eae0*/  BSYNC B0 ;  /* 0x0000000000007941 */ /* 0x000fea0003800000 */
.L_x_935:
        /* <DEDUP_REMOVED lines=19> */
.L_x_937:
        /* <DEDUP_REMOVED lines=14> */
.L_x_1004:


//--------------------- .text._ZN5flash16flash_fwd_kernelI23Flash_fwd_kernel_traitsILi96ELi64ELi64ELi4ELb0ELb0EN7cutlass6half_tE19Flash_kernel_traitsILi96ELi64ELi64ELi4ES3_EELb0ELb1ELb0ELb1ELb0ELb0ELb1ELb0EEEvNS_16Flash_fwd_paramsE --------------------------
	.section	.text._ZN5flash16flash_fwd_kernelI23Flash_fwd_kernel_traitsILi96ELi64ELi64ELi4ELb0ELb0EN7cutlass6half_tE19Flash_kernel_traitsILi96ELi64ELi64ELi4ES3_EELb0ELb1ELb0ELb1ELb0ELb0ELb1ELb0EEEvNS_16Flash_fwd_paramsE,"ax",@progbits
	.sectioninfo	@"SHI_REGISTERS=168"
	.align	128
        .global         _ZN5flash16flash_fwd_kernelI23Flash_fwd_kernel_traitsILi96ELi64ELi64ELi4ELb0ELb0EN7cutlass6half_tE19Flash_kernel_traitsILi96ELi64ELi64ELi4ES3_EELb0ELb1ELb0ELb1ELb0ELb0ELb1ELb0EEEvNS_16Flash_fwd_paramsE
        .type           _ZN5flash16flash_fwd_kernelI23Flash_fwd_kernel_traitsILi96ELi64ELi64ELi4ELb0ELb0EN7cutlass6half_tE19Flash_kernel_traitsILi96ELi64ELi64ELi4ES3_EELb0ELb1ELb0ELb1ELb0ELb0ELb1ELb0EEEvNS_16Flash_fwd_paramsE,@function
        .size           _ZN5flash16flash_fwd_kernelI23Flash_fwd_kernel_traitsILi96ELi64ELi64ELi4ELb0ELb0EN7cutlass6half_tE19Flash_kernel_traitsILi96ELi64ELi64ELi4ES3_EELb0ELb1ELb0ELb1ELb0ELb0ELb1ELb0EEEvNS_16Flash_fwd_paramsE,(.L_x_1005 - _ZN5flash16flash_fwd_kernelI23Flash_fwd_kernel_traitsILi96ELi64ELi64ELi4ELb0ELb0EN7cutlass6half_tE19Flash_kernel_traitsILi96ELi64ELi64ELi4ES3_EELb0ELb1ELb0ELb1ELb0ELb0ELb1ELb0EEEvNS_16Flash_fwd_paramsE)
        .other          _ZN5flash16flash_fwd_kernelI23Flash_fwd_kernel_traitsILi96ELi64ELi64ELi4ELb0ELb0EN7cutlass6half_tE19Flash_kernel_traitsILi96ELi64ELi64ELi4ES3_EELb0ELb1ELb0ELb1ELb0ELb0ELb1ELb0EEEvNS_16Flash_fwd_paramsE,@"STO_CUDA_ENTRY STV_DEFAULT"
_ZN5flash16flash_fwd_kernelI23Flash_fwd_kernel_traitsILi96ELi64ELi64ELi4ELb0ELb0EN7cutlass6half_tE19Flash_kernel_traitsILi96ELi64ELi64ELi4ES3_EELb0ELb1ELb0ELb1ELb0ELb0ELb1ELb0EEEvNS_16Flash_fwd_paramsE:
.text._ZN5flash16flash_fwd_kernelI23Flash_fwd_kernel_traitsILi96ELi64ELi64ELi4ELb0ELb0EN7cutlass6half_tE19Flash_kernel_traitsILi96ELi64ELi64ELi4ES3_EELb0ELb1ELb0ELb1ELb0ELb0ELb1ELb0EEEvNS_16Flash_fwd_paramsE:
        /* <DEDUP_REMOVED lines=33> */
.L_x_938:
[----:B-1-34-:R-:W-:Y:S02]  /*0210*/  MOV R4, c[0x0][0x218] ;  /* 0x0000860000047a02 */ /* 0x01afe40000000f00 */
.L_x_939:
        /* <DEDUP_REMOVED lines=50> */
.L_x_941:
        /* <DEDUP_REMOVED lines=39> */
.L_x_942:
        /* <DEDUP_REMOVED lines=101> */
.L_x_944:
[----:B------:R-:W-:Y:S05]  /*0e00*/  BSYNC B0 ;  /* 0x0000000000007941 */ /* 0x000fea0003800000 */
.L_x_943:
        /* <DEDUP_REMOVED lines=40> */
.L_x_946:
[----:B------:R-:W-:Y:S05]  /*1090*/  BSYNC B0 ;  /* 0x0000000000007941 */ /* 0x000fea0003800000 */
.L_x_945:
        /* <DEDUP_REMOVED lines=38> */
.L_x_948:
[----:B------:R-:W-:Y:S05]  /*1300*/  BSYNC B0 ;  /* 0x0000000000007941 */ /* 0x000fea0003800000 */
.L_x_947:
        /* <DEDUP_REMOVED lines=34> */
.L_x_950:
[----:B------:R-:W-:Y:S05]  /*1530*/  BSYNC B0 ;  /* 0x0000000000007941 */ /* 0x000fea0003800000 */
.L_x_949:
        /* <DEDUP_REMOVED lines=58> */
[----:B------:R-:W-:Y:S01]  /*18e0*/  IMAD R22, R88, UR6, RZ ;  /* 0x0000000658167c24 */ /* 0x000fe2000f8e02ff */
        /* <DEDUP_REMOVED lines=51> */
.L_x_952:
[----:B-1----:R-:W-:Y:S05]  /*1c20*/  BSYNC B0 ;  /* 0x0000000000007941 */ /* 0x002fea0003800000 */
.L_x_951:
        /* <DEDUP_REMOVED lines=36> */
.L_x_954:
[----:B------:R-:W-:Y:S05]  /*1e70*/  BSYNC B0 ;  /* 0x0000000000007941 */ /* 0x000fea0003800000 */
.L_x_953:
[----:B------:R-:W-:Y:S01]  /*1e80*/  IMAD.SHL.U32 R112, R112, 0x2, RZ ;  /* 0x0000000270707824 */ /* 0x000fe200078e00ff */
[----:B------:R-:W-:Y:S01]  /*1e90*/  LDSM.16.M88.4 R44, [R113] ;  /* 0x00000000712c783b */ /* 0x000fe20000000200 */
[----:B------:R-:W-:Y:S01]  /*1ea0*/  IMAD R111, R4, 0x2, R113 ;  /* 0x00000002046f7824 */ /* 0x000fe200078e0271 */
[----:B------:R-:W-:Y:S01]  /*1eb0*/  IADD3 R97, R7, 0x8, RZ ;  /* 0x0000000807617810 */ /* 0x000fe20007ffe0ff */
[----:B------:R-:W-:Y:S01]  /*1ec0*/  IMAD R109, R3, 0x2, R112 ;  /* 0x00000002036d7824 */ /* 0x000fe200078e0270 */
[----:B--2---:R-:W2:Y:S01]  /*1ed0*/  LDSM.16.M88.4 R28, [R112+0x3000] ;  /* 0x00300000701c783b */ /* 0x004ea20000000200 */
[----:B------:R-:W-:Y:S01]  /*1ee0*/  IMAD R6, R88, 0x40, R117 ;  /* 0x0000004058067824 */ /* 0x000fe200078e0275 */
[-C--:B------:R-:W-:Y:S02]  /*1ef0*/  IMNMX R102, R7, R2.reuse, PT ;  /* 0x0000000207667217 */ /* 0x080fe40003800200 */
[----:B------:R-:W-:Y:S01]  /*1f00*/  LDSM.16.M88.4 R76, [R111] ;  /* 0x000000006f4c783b */ /* 0x000fe20000000200 */
[----:B------:R-:W-:Y:S01]  /*1f10*/  IMNMX R97, R97, R2, PT ;  /* 0x0000000261617217 */ /* 0x000fe20003800200 */
[----:B------:R-:W-:Y:S01]  /*1f20*/  I2F R3, R6 ;  /* 0x0000000600037306 */ /* 0x000fe20000201400 */
[C---:B------:R-:W-:Y:S01]  /*1f30*/  IADD3 R90, R6.reuse, 0x11, RZ ;  /* 0x00000011065a7810 */ /* 0x040fe20007ffe0ff */
[----:B------:R-:W-:Y:S01]  /*1f40*/  LDSM.16.M88.4 R16, [R109+0x3000] ;  /* 0x003000006d10783b */ /* 0x000fe20000000200 */
[----:B------:R-:W-:-:S03]  /*1f50*/  IADD3 R94, R6, 0x28, RZ ;  /* 0x00000028065e7810 */ /* 0x000fc60007ffe0ff */
[----:B------:R-:W5:Y:S02]  /*1f60*/  LDSM.16.M88.4 R60, [R112+0x3400] ;  /* 0x00340000703c783b */ /* 0x000f640000000200 */
[----:B------:R-:W-:Y:S02]  /*1f70*/  I2F R89, R90 ;  /* 0x0000005a00597306 */ /* 0x000fe40000201400 */
[----:B------:R-:W-:Y:S04]  /*1f80*/  LDSM.16.M88.4 R40, [R113+0x1000] ;  /* 0x001000007128783b */ /* 0x000fe80000000200 */
[----:B------:R-:W1:Y:S02]  /*1f90*/  LDSM.16.M88.4 R84, [R112+0x4000] ;  /* 0x004000007054783b */ /* 0x000e640000000200 */
[----:B------:R-:W-:Y:S02]  /*1fa0*/  I2F R103, R94 ;  /* 0x0000005e00677306 */ /* 0x000fe40000201400 */
[----:B------:R-:W3:Y:S04]  /*1fb0*/  LDSM.16.M88.4 R52, [R112+0x3800] ;  /* 0x003800007034783b */ /* 0x000ee80000000200 */
[----:B------:R-:W-:Y:S04]  /*1fc0*/  LDSM.16.M88.4 R32, [R111+0x1000] ;  /* 0x001000006f20783b */ /* 0x000fe80000000200 */
[----:B------:R-:W4:Y:S04]  /*1fd0*/  LDSM.16.M88.4 R80, [R109+0x4000] ;  /* 0x004000006d50783b */ /* 0x000f280000000200 */
[----:B------:R-:W1:Y:S01]  /*1fe0*/  LDSM.16.M88.4 R72, [R109+0x3400] ;  /* 0x003400006d48783b */ /* 0x000e620000000200 */
[C---:B--2---:R-:W-:Y:S03]  /*1ff0*/  HMMA.16816.F32 R20, R44.reuse, R28, RZ ;  /* 0x0000001c2c14723c */ /* 0x044fe600000018ff */
[----:B---34-:R-:W2:Y:S04]  /*2000*/  LDSM.16.M88.4 R8, [R112+0x3c00] ;  /* 0x003c00007008783b */ /* 0x018ea80000000200 */
[----:B------:R-:W3:Y:S01]  /*2010*/  LDSM.16.M88.4 R68, [R109+0x3800] ;  /* 0x003800006d44783b */ /* 0x000ee20000000200 */
[C---:B------:R-:W-:Y:S03]  /*2020*/  HMMA.16816.F32 R28, R44.reuse, R30, RZ ;  /* 0x0000001e2c1c723c */ /* 0x040fe600000018ff */
[----:B------:R-:W-:Y:S04]  /*2030*/  LDSM.16.M88.4 R12, [R113+0x2000] ;  /* 0x00200000710c783b */ /* 0x000fe80000000200 */
[----:B------:R-:W4:Y:S01]  /*2040*/  LDSM.16.M88.4 R24, [R112+0x5000] ;  /* 0x005000007018783b */ /* 0x000f220000000200 */
[----:B-----5:R-:W-:Y:S03]  /*2050*/  HMMA.16816.F32 R64, R44, R60, RZ ;  /* 0x0000003c2c40723c */ /* 0x020fe600000018ff */
[----:B------:R-:W5:Y:S04]  /*2060*/  LDSM.16.M88.4 R36, [R112+0x4400] ;  /* 0x004400007024783b */ /* 0x000f680000000200 */
[----:B------:R-:W0:Y:S01]  /*2070*/  LDGDEPBAR ;  /* 0x00000000000079af */ /* 0x000e220000000000 */
[C---:B------:R-:W-:Y:S08]  /*2080*/  HMMA.16816.F32 R20, R76.reuse, R16, R20 ;  /* 0x000000104c14723c */ /* 0x040ff00000001814 */
[----:B------:R-:W-:Y:S01]  /*2090*/  HMMA.16816.F32 R28, R76, R18, R28 ;  /* 0x000000124c1c723c */ /* 0x000fe2000000181c */
[----:B------:R-:W-:Y:S07]  /*20a0*/  LDSM.16.M88.4 R16, [R109+0x5000] ;  /* 0x005000006d10783b */ /* 0x000fee0000000200 */
[----:B------:R-:W-:Y:S08]  /*20b0*/  HMMA.16816.F32 R60, R44, R62, RZ ;  /* 0x0000003e2c3c723c */ /* 0x000ff000000018ff */
[----:B-1----:R-:W-:Y:S07]  /*20c0*/  HMMA.16816.F32 R20, R40, R84, R20 ;  /* 0x000000542814723c */ /* 0x002fee0000001814 */
[----:B------:R-:W-:Y:S01]  /*20d0*/  IADD3 R84, R6, 0x9, RZ ;  /* 0x0000000906547810 */ /* 0x000fe20007ffe0ff */
[----:B------:R-:W-:Y:S03]  /*20e0*/  HMMA.16816.F32 R56, R44, R52, RZ ;  /* 0x000000342c38723c */ /* 0x000fe600000018ff */
[----:B------:R-:W-:Y:S01]  /*20f0*/  I2F R85, R84 ;  /* 0x0000005400557306 */ /* 0x000fe20000201400 */
[----:B------:R-:W-:-:S02]  /*2100*/  ISETP.GE.AND P4, PT, R84, R97, PT ;  /* 0x000000615400720c */ /* 0x000fc40003f86270 */
[-C--:B------:R-:W-:Y:S02]  /*2110*/  ISETP.GE.AND P5, PT, R84, R102.reuse, PT ;  /* 0x000000665400720c */ /* 0x080fe40003fa6270 */
[----:B------:R-:W-:Y:S08]  /*2120*/  HMMA.16816.F32 R52, R44, R54, RZ ;  /* 0x000000362c34723c */ /* 0x000ff000000018ff */
[----:B------:R-:W-:Y:S07]  /*2130*/  HMMA.16816.F32 R28, R40, R86, R28 ;  /* 0x00000056281c723c */ /* 0x000fee000000181c */
[----:B------:R-:W-:Y:S01]  /*2140*/  IADD3 R86, R6, 0x10, RZ ;  /* 0x0000001006567810 */ /* 0x000fe20007ffe0ff */
[----:B------:R-:W-:Y:S03]  /*2150*/  HMMA.16816.F32 R20, R32, R80, R20 ;  /* 0x000000502014723c */ /* 0x000fe60000001814 */
[----:B------:R-:W-:Y:S01]  /*2160*/  I2F R87, R86 ;  /* 0x0000005600577306 */ /* 0x000fe20000201400 */
[----:B------:R-:W-:-:S03]  /*2170*/  ISETP.GE.AND P1, PT, R86, R102, PT ;  /* 0x000000665600720c */ /* 0x000fc60003f26270 */
[----:B------:R-:W-:Y:S01]  /*2180*/  IADD3 R80, R6, 0x1, RZ ;  /* 0x0000000106507810 */ /* 0x000fe20007ffe0ff */
[C---:B------:R-:W-:Y:S03]  /*2190*/  HMMA.16816.F32 R64, R76.reuse, R72, R64 ;  /* 0x000000484c40723c */ /* 0x040fe60000001840 */
[----:B------:R-:W-:Y:S01]  /*21a0*/  I2F R81, R80 ;  /* 0x0000005000517306 */ /* 0x000fe20000201400 */
[CC--:B------:R-:W-:Y:S02]  /*21b0*/  ISETP.GE.AND P6, PT, R80.reuse, R102.reuse, PT ;  /* 0x000000665000720c */ /* 0x0c0fe40003fc6270 */
[----:B------:R-:W-:Y:S02]  /*21c0*/  ISETP.GE.AND P2, PT, R80, R97, PT ;  /* 0x000000615000720c */ /* 0x000fe40003f46270 */
[----:B------:R-:W-:Y:S01]  /*21d0*/  HMMA.16816.F32 R60, R76, R74, R60 ;  /* 0x0000004a4c3c723c */ /* 0x000fe2000000183c */
[----:B------:R-:W-:Y:S07]  /*21e0*/  LDSM.16.M88.4 R72, [R109+0x3c00] ;  /* 0x003c00006d48783b */ /* 0x000fee0000000200 */
[----:B--2---:R-:W-:Y:S08]  /*21f0*/  HMMA.16816.F32 R48, R44, R8, RZ ;  /* 0x000000082c30723c */ /* 0x004ff000000018ff */
[----:B---3--:R-:W-:Y:S08]  /*2200*/  HMMA.16816.F32 R56, R76, R68, R56 ;  /* 0x000000444c38723c */ /* 0x008ff00000001838 */
[----:B------:R-:W-:Y:S01]  /*2210*/  HMMA.16816.F32 R44, R44, R10, RZ ;  /* 0x0000000a2c2c723c */ /* 0x000fe200000018ff */
[----:B------:R-:W1:Y:S07]  /*2220*/  LDSM.16.M88.4 R8, [R111+0x2000] ;  /* 0x002000006f08783b */ /* 0x000e6e0000000200 */
[----:B------:R-:W-:Y:S01]  /*2230*/  HMMA.16816.F32 R68, R76, R70, R52 ;  /* 0x000000464c44723c */ /* 0x000fe20000001834 */
[----:B------:R-:W2:Y:S07]  /*2240*/  LDSM.16.M88.4 R52, [R109+0x4400] ;  /* 0x004400006d34783b */ /* 0x000eae0000000200 */
[----:B------:R-:W-:Y:S07]  /*2250*/  HMMA.16816.F32 R28, R32, R82, R28 ;  /* 0x00000052201c723c */ /* 0x000fee000000181c */
[----:B------:R-:W-:Y:S01]  /*2260*/  IADD3 R82, R6, 0x8, RZ ;  /* 0x0000000806527810 */ /* 0x000fe20007ffe0ff */
[----:B----4-:R-:W-:Y:S03]  /*2270*/  HMMA.16816.F32 R20, R12, R24, R20 ;  /* 0x000000180c14723c */ /* 0x010fe60000001814 */
[----:B------:R-:W-:Y:S01]  /*2280*/  I2F R83, R82 ;  /* 0x0000005200537306 */ /* 0x000fe20000201400 */
[----:B------:R-:W-:-:S02]  /*2290*/  ISETP.GE.AND P3, PT, R82, R102, PT ;  /* 0x000000665200720c */ /* 0x000fc40003f66270 */
[----:B------:R-:W-:Y:S02]  /*22a0*/  ISETP.GE.AND P0, PT, R82, R97, PT ;  /* 0x000000615200720c */ /* 0x000fe40003f06270 */
[C---:B-----5:R-:W-:Y:S08]  /*22b0*/  HMMA.16816.F32 R64, R40.reuse, R36, R64 ;  /* 0x000000242840723c */ /* 0x060ff00000001840 */
[----:B------:R-:W-:Y:S01]  /*22c0*/  HMMA.16816.F32 R60, R40, R38, R60 ;  /* 0x00000026283c723c */ /* 0x000fe2000000183c */
[----:B------:R-:W3:Y:S07]  /*22d0*/  LDSM.16.M88.4 R36, [R112+0x5400] ;  /* 0x005400007024783b */ /* 0x000eee0000000200 */
[----:B------:R-:W-:Y:S01]  /*22e0*/  HMMA.16816.F32 R28, R12, R26, R28 ;  /* 0x0000001a0c1c723c */ /* 0x000fe2000000181c */
[----:B------:R-:W4:Y:S07]  /*22f0*/  LDSM.16.M88.4 R24, [R112+0x4800] ;  /* 0x004800007018783b */ /* 0x000f2e0000000200 */
[----:B-1----:R-:W-:Y:S08]  /*2300*/  HMMA.16816.F32 R20, R8, R16, R20 ;  /* 0x000000100814723c */ /* 0x002ff00000001814 */
[C---:B--2---:R-:W-:Y:S08]  /*2310*/  HMMA.16816.F32 R64, R32.reuse, R52, R64 ;  /* 0x000000342040723c */ /* 0x044ff00000001840 */
[----:B------:R-:W-:Y:S01]  /*2320*/  HMMA.16816.F32 R60, R32, R54, R60 ;  /* 0x00000036203c723c */ /* 0x000fe2000000183c */
[----:B------:R-:W-:Y:S07]  /*2330*/  LDSM.16.M88.4 R52, [R109+0x4800] ;  /* 0x004800006d34783b */ /* 0x000fee0000000200 */
[----:B------:R-:W-:Y:S01]  /*2340*/  HMMA.16816.F32 R28, R8, R18, R28 ;  /* 0x00000012081c723c */ /* 0x000fe2000000181c */
[----:B------:R-:W1:Y:S01]  /*2350*/  LDSM.16.M88.4 R16, [R109+0x5400] ;  /* 0x005400006d10783b */ /* 0x000e620000000200 */
[----:B------:R-:W-:-:S06]  /*2360*/  FMUL.FTZ R91, R20, c[0x0][0x2ec] ;  /* 0x0000bb00145b7a20 */ /* 0x000fcc0000410000 */
[C---:B------:R-:W-:Y:S01]  /*2370*/  HMMA.16816.F32 R48, R76.reuse, R72, R48 ;  /* 0x000000484c30723c */ /* 0x040fe20000001830 */
[----:B------:R-:W2:Y:S06]  /*2380*/  MUFU.TANH R91, R91 ;  /* 0x0000005b005b7308 */ /* 0x000eac0000002400 */
[----:B------:R-:W-:Y:S01]  /*2390*/  IADD3 R72, R6, 0x18, RZ ;  /* 0x0000001806487810 */ /* 0x000fe20007ffe0ff */
[----:B------:R-:W-:Y:S03]  /*23a0*/  HMMA.16816.F32 R44, R76, R74, R44 ;  /* 0x0000004a4c2c723c */ /* 0x000fe6000000182c */
[----:B------:R-:W-:Y:S04]  /*23b0*/  I2F R73, R72 ;  /* 0x0000004800497306 */ /* 0x000fe80000201400 */
[----:B------:R-:W-:Y:S01]  /*23c0*/  FMUL.FTZ R75, R21, c[0x0][0x2ec] ;  /* 0x0000bb00154b7a20 */ /* 0x000fe20000410000 */
[----:B---3--:R-:W-:Y:S01]  /*23d0*/  HMMA.16816.F32 R64, R12, R36, R64 ;  /* 0x000000240c40723c */ /* 0x008fe20000001840 */
[----:B------:R-:W-:Y:S01]  /*23e0*/  FMUL.FTZ R74, R22, c[0x0][0x2ec] ;  /* 0x0000bb00164a7a20 */ /* 0x000fe20000410000 */
[----:B------:R-:W-:Y:S01]  /*23f0*/  IADD3 R78, R6, 0x20, RZ ;  /* 0x00000020064e7810 */ /* 0x000fe20007ffe0ff */
[----:B------:R-:W-:-:S02]  /*2400*/  FMUL.FTZ R76, R23, c[0x0][0x2ec] ;  /* 0x0000bb00174c7a20 */ /* 0x000fc40000410000 */
[----:B------:R-:W3:Y:S01]  /*2410*/  LDSM.16.M88.4 R20, [R112+0x4c00] ;  /* 0x004c00007014783b */ /* 0x000ee20000000200 */
[----:B------:R-:W-:Y:S01]  /*2420*/  FMUL.FTZ R28, R28, c[0x0][0x2ec] ;  /* 0x0000bb001c1c7a20 */ /* 0x000fe20000410000 */
[----:B------:R-:W-:Y:S01]  /*2430*/  IADD3 R36, R6, 0x19, RZ ;  /* 0x0000001906247810 */ /* 0x000fe20007ffe0ff */
[----:B------:R-:W-:Y:S01]  /*2440*/  HMMA.16816.F32 R60, R12, R38, R60 ;  /* 0x000000260c3c723c */ /* 0x000fe2000000183c */
[----:B------:R-:W-:Y:S01]  /*2450*/  FMUL.FTZ R29, R29, c[0x0][0x2ec] ;  /* 0x0000bb001d1d7a20 */ /* 0x000fe20000410000 */
[----:B------:R-:W5:Y:S01]  /*2460*/  MUFU.TANH R92, R28 ;  /* 0x0000001c005c7308 */ /* 0x000f620000002400 */
[----:B------:R-:W-:Y:S02]  /*2470*/  FMUL.FTZ R30, R30, c[0x0][0x2ec] ;  /* 0x0000bb001e1e7a20 */ /* 0x000fe40000410000 */
[----:B------:R-:W-:Y:S02]  /*2480*/  FMUL.FTZ R31, R31, c[0x0][0x2ec] ;  /* 0x0000bb001f1f7a20 */ /* 0x000fe40000410000 */
[----:B------:R-:W-:Y:S01]  /*2490*/  IADD3 R38, R6, 0x21, RZ ;  /* 0x0000002106267810 */ /* 0x000fe20007ffe0ff */
[----:B----4-:R-:W-:Y:S01]  /*24a0*/  HMMA.16816.F32 R56, R40, R24, R56 ;  /* 0x000000182838723c */ /* 0x010fe20000001838 */
[-C--:B--2---:R-:W-:Y:S01]  /*24b0*/  FFMA.FTZ R91, R3, R0.reuse, R91 ;  /* 0x00000000035b7223 */ /* 0x084fe2000001005b */
[----:B------:R-:W-:Y:S06]  /*24c0*/  MUFU.TANH R79, R29 ;  /* 0x0000001d004f7308 */ /* 0x000fec0000002400 */
[----:B-1----:R-:W-:Y:S02]  /*24d0*/  HMMA.16816.F32 R64, R8, R16, R64 ;  /* 0x000000100840723c */ /* 0x002fe40000001840 */
[----:B------:R-:W1:Y:S01]  /*24e0*/  MUFU.TANH R93, R30 ;  /* 0x0000001e005d7308 */ /* 0x000e620000002400 */
[----:B-----5:R-:W-:-:S05]  /*24f0*/  FFMA.FTZ R92, R83, R0, R92 ;  /* 0x00000000535c7223 */ /* 0x020fca000001005c */
[----:B------:R-:W-:Y:S01]  /*2500*/  HMMA.16816.F32 R60, R8, R18, R60 ;  /* 0x00000012083c723c */ /* 0x000fe2000000183c */
[----:B------:R-:W2:Y:S01]  /*2510*/  LDSM.16.M88.4 R16, [R109+0x4c00] ;  /* 0x004c00006d10783b */ /* 0x000ea20000000200 */
[----:B------:R-:W-:Y:S06]  /*2520*/  MUFU.TANH R75, R75 ;  /* 0x0000004b004b7308 */ /* 0x000fec0000002400 */
[----:B------:R-:W-:Y:S01]  /*2530*/  HMMA.16816.F32 R68, R40, R26, R68 ;  /* 0x0000001a2844723c */ /* 0x000fe20000001844 */
[----:B------:R-:W4:Y:S01]  /*2540*/  LDSM.16.M88.4 R24, [R112+0x5800] ;  /* 0x005800007018783b */ /* 0x000f220000000200 */
[----:B------:R-:W-:Y:S01]  /*2550*/  I2F R39, R38 ;  /* 0x0000002600277306 */ /* 0x000fe20000201400 */
[----:B-1----:R-:W-:-:S05]  /*2560*/  FFMA.FTZ R93, R83, R0, R93 ;  /* 0x00000000535d7223 */ /* 0x002fca000001005d */
[C---:B---3--:R-:W-:Y:S01]  /*2570*/  HMMA.16816.F32 R48, R40.reuse, R20, R48 ;  /* 0x000000142830723c */ /* 0x048fe20000001830 */
[----:B------:R-:W-:Y:S01]  /*2580*/  FMUL.FTZ R66, R66, c[0x0][0x2ec] ;  /* 0x0000bb0042427a20 */ /* 0x000fe20000410000 */
[----:B------:R-:W1:Y:S06]  /*2590*/  MUFU.TANH R76, R76 ;  /* 0x0000004c004c7308 */ /* 0x000e6c0000002400 */
[----:B------:R-:W-:Y:S01]  /*25a0*/  HMMA.16816.F32 R44, R40, R22, R44 ;  /* 0x00000016282c723c */ /* 0x000fe2000000182c */
[----:B------:R-:W-:Y:S01]  /*25b0*/  LDSM.16.M88.4 R20, [R109+0x5800] ;  /* 0x005800006d14783b */ /* 0x000fe20000000200 */
[----:B------:R3:W-:Y:S05]  /*25c0*/  MUFU.TANH R40, R31 ;  /* 0x0000001f00287308 */ /* 0x0007ea0000002400 */
[----:B------:R-:W-:Y:S01]  /*25d0*/  FMUL.FTZ R43, R60, c[0x0][0x2ec] ;  /* 0x0000bb003c2b7a20 */ /* 0x000fe20000410000 */
[----:B------:R-:W-:Y:S01]  /*25e0*/  HMMA.16816.F32 R56, R32, R52, R56 ;  /* 0x000000342038723c */ /* 0x000fe20000001838 */
[----:B------:R-:W-:Y:S01]  /*25f0*/  FMUL.FTZ R41, R64, c[0x0][0x2ec] ;  /* 0x0000bb0040297a20 */ /* 0x000fe20000410000 */
[----:B------:R-:W-:Y:S01]  /*2600*/  I2F R37, R36 ;  /* 0x0000002400257306 */ /* 0x000fe20000201400 */
[----:B------:R-:W-:Y:S01]  /*2610*/  FMUL.FTZ R42, R65, c[0x0][0x2ec] ;  /* 0x0000bb00412a7a20 */ /* 0x000fe20000410000 */
[----:B------:R-:W-:Y:S01]  /*2620*/  IADD3 R60, R6, 0x38, RZ ;  /* 0x00000038063c7810 */ /* 0x000fe20007ffe0ff */
[----:B-1----:R-:W-:-:S02]  /*2630*/  FFMA.FTZ R7, R81, R0, R76 ;  /* 0x0000000051077223 */ /* 0x002fc4000001004c */
[----:B------:R-:W-:Y:S01]  /*2640*/  IADD3 R52, R6, 0x29, RZ ;  /* 0x0000002906347810 */ /* 0x000fe20007ffe0ff */
[C---:B------:R-:W-:Y:S01]  /*2650*/  HMMA.16816.F32 R68, R32.reuse, R54, R68 ;  /* 0x000000362044723c */ /* 0x040fe20000001844 */
[----:B---3--:R-:W1:Y:S01]  /*2660*/  LDSM.16.M88.4 R28, [R112+0x5c00] ;  /* 0x005c0000701c783b */ /* 0x008e620000000200 */
[----:B------:R-:W3:Y:S01]  /*2670*/  MUFU.TANH R43, R43 ;  /* 0x0000002b002b7308 */ /* 0x000ee20000002400 */
[----:B------:R-:W-:Y:S02]  /*2680*/  FSEL R7, R7, -INF , !P2 ;  /* 0xff80000007077808 */ /* 0x000fe40005000000 */
[----:B------:R-:W-:Y:S02]  /*2690*/  ISETP.GE.AND P2, PT, R90, R102, PT ;  /* 0x000000665a00720c */ /* 0x000fe40003f46270 */
[----:B------:R-:W-:Y:S01]  /*26a0*/  FMUL.FTZ R54, R61, c[0x0][0x2ec] ;  /* 0x0000bb003d367a20 */ /* 0x000fe20000410000 */
[----:B--2---:R-:W-:Y:S01]  /*26b0*/  HMMA.16816.F32 R48, R32, R16, R48 ;  /* 0x000000102030723c */ /* 0x004fe20000001830 */
[----:B------:R-:W-:-:S02]  /*26c0*/  FMUL.FTZ R55, R62, c[0x0][0x2ec] ;  /* 0x0000bb003e377a20 */ /* 0x000fc40000410000 */
[----:B------:R-:W-:Y:S01]  /*26d0*/  FMUL.FTZ R62, R63, c[0x0][0x2ec] ;  /* 0x0000bb003f3e7a20 */ /* 0x000fe20000410000 */
[----:B------:R-:W2:Y:S04]  /*26e0*/  MUFU.TANH R41, R41 ;  /* 0x0000002900297308 */ /* 0x000ea80000002400 */
[----:B------:R-:W-:Y:S01]  /*26f0*/  HMMA.16816.F32 R44, R32, R18, R44 ;  /* 0x00000012202c723c */ /* 0x000fe2000000182c */
[----:B------:R-:W5:Y:S01]  /*2700*/  LDSM.16.M88.4 R16, [R109+0x5c00] ;  /* 0x005c00006d10783b */ /* 0x000f620000000200 */
[----:B------:R-:W-:-:S04]  /*2710*/  DEPBAR.LE SB0, 0x0 ;  /* 0x000080000000791a */ /* 0x000fc80000000000 */
[----:B------:R-:W1:Y:S01]  /*2720*/  MUFU.TANH R54, R54 ;  /* 0x0000003600367308 */ /* 0x000e620000002400 */
[-C--:B---3--:R-:W-:Y:S01]  /*2730*/  FFMA.FTZ R43, R73, R0.reuse, R43 ;  /* 0x00000000492b7223 */ /* 0x088fe2000001002b */
[C---:B----4-:R-:W-:Y:S01]  /*2740*/  HMMA.16816.F32 R56, R12.reuse, R24, R56 ;  /* 0x000000180c38723c */ /* 0x050fe20000001838 */
[----:B------:R-:W-:Y:S01]  /*2750*/  IADD3 R32, R6, 0x39, RZ ;  /* 0x0000003906207810 */ /* 0x000fe20007ffe0ff */
[-C--:B------:R-:W-:Y:S02]  /*2760*/  FFMA.FTZ R35, R85, R0.reuse, R79 ;  /* 0x0000000055237223 */ /* 0x080fe4000001004f */
[----:B--2---:R-:W-:Y:S02]  /*2770*/  FFMA.FTZ R41, R87, R0, R41 ;  /* 0x0000000057297223 */ /* 0x004fe40000010029 */
[----:B------:R-:W2:Y:S01]  /*2780*/  MUFU.TANH R24, R66 ;  /* 0x0000004200187308 */ /* 0x000ea20000002400 */
[----:B------:R-:W-:Y:S01]  /*2790*/  FMUL.FTZ R25, R67, c[0x0][0x2ec] ;  /* 0x0000bb0043197a20 */ /* 0x000fe20000410000 */
[----:B------:R-:W-:Y:S01]  /*27a0*/  HMMA.16816.F32 R68, R12, R26, R68 ;  /* 0x0000001a0c44723c */ /* 0x000fe20000001844 */
[----:B------:R-:W-:-:S02]  /*27b0*/  FSEL R35, R35, -INF , !P5 ;  /* 0xff80000023237808 */ /* 0x000fc40006800000 */
[----:B------:R-:W-:-:S03]  /*27c0*/  ISETP.GE.AND P5, PT, R72, R97, PT ;  /* 0x000000614800720c */ /* 0x000fc60003fa6270 */
[----:B------:R-:W3:Y:S01]  /*27d0*/  MUFU.TANH R25, R25 ;  /* 0x0000001900197308 */ /* 0x000ee20000002400 */
[----:B------:R-:W-:Y:S01]  /*27e0*/  IADD3 R26, R6, 0x31, RZ ;  /* 0x00000031061a7810 */ /* 0x000fe20007ffe0ff */
[-C--:B-1----:R-:W-:Y:S01]  /*27f0*/  FFMA.FTZ R54, R37, R0.reuse, R54 ;  /* 0x0000000025367223 */ /* 0x082fe20000010036 */
[C---:B------:R-:W-:Y:S05]  /*2800*/  HMMA.16816.F32 R48, R12.reuse, R28, R48 ;  /* 0x0000001c0c30723c */ /* 0x040fea0000001830 */
[----:B------:R-:W-:Y:S01]  /*2810*/  MUFU.TANH R62, R62 ;  /* 0x0000003e003e7308 */ /* 0x000fe20000002400 */
[-C--:B--2---:R-:W-:Y:S02]  /*2820*/  FFMA.FTZ R24, R87, R0.reuse, R24 ;  /* 0x0000000057187223 */ /* 0x084fe40000010018 */
[----:B------:R-:W-:Y:S05]  /*2830*/  HMMA.16816.F32 R44, R12, R30, R44 ;  /* 0x0000001e0c2c723c */ /* 0x000fea000000182c */
[----:B------:R-:W1:Y:S01]  /*2840*/  MUFU.TANH R42, R42 ;  /* 0x0000002a002a7308 */ /* 0x000e620000002400 */
[-C--:B---3--:R-:W-:Y:S01]  /*2850*/  FFMA.FTZ R25, R89, R0.reuse, R25 ;  /* 0x0000000059197223 */ /* 0x088fe20000010019 */
[----:B------:R-:W-:Y:S01]  /*2860*/  FSEL R13, R93, -INF , !P0 ;  /* 0xff8000005d0d7808 */ /* 0x000fe20004000000 */
[----:B------:R-:W-:Y:S01]  /*2870*/  HMMA.16816.F32 R56, R8, R20, R56 ;  /* 0x000000140838723c */ /* 0x000fe20000001838 */
[----:B------:R-:W-:Y:S01]  /*2880*/  FFMA.FTZ R15, R85, R0, R40 ;  /* 0x00000000550f7223 */ /* 0x000fe20000010028 */
[----:B------:R-:W-:-:S03]  /*2890*/  ISETP.GE.AND P0, PT, R72, R102, PT ;  /* 0x000000664800720c */ /* 0x000fc60003f06270 */
[----:B------:R-:W-:Y:S01]  /*28a0*/  MUFU.TANH R55, R55 ;  /* 0x0000003700377308 */ /* 0x000fe20000002400 */
[----:B------:R-:W-:Y:S02]  /*28b0*/  FSEL R15, R15, -INF , !P4 ;  /* 0xff8000000f0f7808 */ /* 0x000fe40006000000 */
[C---:B------:R-:W-:Y:S01]  /*28c0*/  HMMA.16816.F32 R68, R8.reuse, R22, R68 ;  /* 0x000000160844723c */ /* 0x040fe20000001844 */
[----:B------:R-:W-:Y:S02]  /*28d0*/  ISETP.GE.AND P4, PT, R36, R102, PT ;  /* 0x000000662400720c */ /* 0x000fe40003f86270 */
[----:B------:R-:W-:Y:S02]  /*28e0*/  IADD3 R20, R6, 0x30, RZ ;  /* 0x0000003006147810 */ /* 0x000fe40007ffe0ff */
[----:B------:R-:W-:Y:S01]  /*28f0*/  I2F R77, R78 ;  /* 0x0000004e004d7306 */ /* 0x000fe20000201400 */
[-C--:B-1----:R-:W-:Y:S02]  /*2900*/  FFMA.FTZ R42, R89, R0.reuse, R42 ;  /* 0x00000000592a7223 */ /* 0x082fe4000001002a */
[----:B------:R-:W-:Y:S01]  /*2910*/  FFMA.FTZ R23, R81, R0, R75 ;  /* 0x0000000051177223 */ /* 0x000fe2000001004b */
[----:B-----5:R-:W-:Y:S04]  /*2920*/  HMMA.16816.F32 R48, R8, R16, R48 ;  /* 0x000000100830723c */ /* 0x020fe80000001830 */
[----:B------:R-:W-:Y:S01]  /*2930*/  I2F R27, R26 ;  /* 0x0000001a001b7306 */ /* 0x000fe20000201400 */
[----:B------:R-:W-:-:S02]  /*2940*/  FSEL R23, R23, -INF , !P6 ;  /* 0xff80000017177808 */ /* 0x000fc40007000000 */
[----:B------:R-:W-:Y:S01]  /*2950*/  FSEL R17, R92, -INF , !P3 ;  /* 0xff8000005c117808 */ /* 0x000fe20005800000 */
[----:B------:R-:W-:Y:S01]  /*2960*/  HMMA.16816.F32 R44, R8, R18, R44 ;  /* 0x00000012082c723c */ /* 0x000fe2000000182c */
[----:B------:R-:W-:Y:S01]  /*2970*/  FMUL.FTZ R2, R59, c[0x0][0x2ec] ;  /* 0x0000bb003b027a20 */ /* 0x000fe20000410000 */
[-C--:B------:R-:W-:Y:S01]  /*2980*/  ISETP.GE.AND P3, PT, R90, R97.reuse, PT ;  /* 0x000000615a00720c */ /* 0x080fe20003f66270 */
[----:B------:R-:W-:Y:S01]  /*2990*/  FMUL.FTZ R34, R57, c[0x0][0x2ec] ;  /* 0x0000bb0039227a20 */ /* 0x000fe20000410000 */
[----:B------:R-:W-:Y:S01]  /*29a0*/  I2F R33, R32 ;  /* 0x0000002000217306 */ /* 0x000fe20000201400 */
[----:B------:R-:W-:Y:S01]  /*29b0*/  FMUL.FTZ R28, R58, c[0x0][0x2ec] ;  /* 0x0000bb003a1c7a20 */ /* 0x000fe20000410000 */
[-C--:B------:R-:W-:Y:S01]  /*29c0*/  ISETP.GE.AND P6, PT, R86, R97.reuse, PT ;  /* 0x000000615600720c */ /* 0x080fe20003fc6270 */
[----:B------:R-:W-:Y:S01]  /*29d0*/  FMUL.FTZ R56, R56, c[0x0][0x2ec] ;  /* 0x0000bb0038387a20 */ /* 0x000fe20000410000 */
[----:B------:R-:W-:Y:S01]  /*29e0*/  FSEL R19, R25, -INF , !P3 ;  /* 0xff80000019137808 */ /* 0x000fe20005800000 */
[----:B------:R-:W-:Y:S01]  /*29f0*/  FMUL.FTZ R12, R70, c[0x0][0x2ec] ;  /* 0x0000bb00460c7a20 */ /* 0x000fe20000410000 */
[----:B------:R-:W-:Y:S01]  /*2a00*/  FSEL R25, R43, -INF , !P0 ;  /* 0xff8000002b197808 */ /* 0x000fe20004000000 */
[----:B------:R-:W-:Y:S01]  /*2a10*/  FMUL.FTZ R29, R68, c[0x0][0x2ec] ;  /* 0x0000bb00441d7a20 */ /* 0x000fe20000410000 */
[----:B------:R-:W1:Y:S01]  /*2a20*/  MUFU.TANH R2, R2 ;  /* 0x0000000200027308 */ /* 0x000e620000002400 */
[-C--:B------:R-:W-:Y:S01]  /*2a30*/  ISETP.GE.AND P0, PT, R38, R97.reuse, PT ;  /* 0x000000612600720c */ /* 0x080fe20003f06270 */
[----:B------:R-:W-:Y:S01]  /*2a40*/  FMUL.FTZ R14, R71, c[0x0][0x2ec] ;  /* 0x0000bb00470e7a20 */ /* 0x000fe20000410000 */
[----:B------:R-:W-:Y:S01]  /*2a50*/  FSEL R59, R41, -INF , !P1 ;  /* 0xff800000293b7808 */ /* 0x000fe20004800000 */
[----:B------:R-:W-:Y:S01]  /*2a60*/  FMUL.FTZ R18, R51, c[0x0][0x2ec] ;  /* 0x0000bb0033127a20 */ /* 0x000fe20000410000 */
[----:B------:R-:W-:Y:S01]  /*2a70*/  FSEL R41, R24, -INF , !P6 ;  /* 0xff80000018297808 */ /* 0x000fe20007000000 */
[-C--:B------:R-:W-:Y:S01]  /*2a80*/  FFMA.FTZ R9, R37, R0.reuse, R62 ;  /* 0x0000000025097223 */ /* 0x080fe2000001003e */
[----:B------:R-:W-:Y:S01]  /*2a90*/  FSEL R37, R54, -INF , !P4 ;  /* 0xff80000036257808 */ /* 0x000fe20006000000 */
[----:B------:R-:W2:Y:S01]  /*2aa0*/  MUFU.TANH R12, R12 ;  /* 0x0000000c000c7308 */ /* 0x000ea20000002400 */
[----:B------:R-:W-:Y:S01]  /*2ab0*/  FMUL.FTZ R16, R69, c[0x0][0x2ec] ;  /* 0x0000bb0045107a20 */ /* 0x000fe20000410000 */
[-C--:B------:R-:W-:Y:S01]  /*2ac0*/  ISETP.GE.AND P4, PT, R94, R97.reuse, PT ;  /* 0x000000615e00720c */ /* 0x080fe20003f86270 */
[----:B------:R-:W-:Y:S01]  /*2ad0*/  FMUL.FTZ R48, R48, c[0x0][0x2ec] ;  /* 0x0000bb0030307a20 */ /* 0x000fe20000410000 */
[----:B------:R-:W-:Y:S01]  /*2ae0*/  FSEL R57, R42, -INF , !P2 ;  /* 0xff8000002a397808 */ /* 0x000fe20005000000 */
[----:B------:R-:W-:Y:S01]  /*2af0*/  FMUL.FTZ R47, R47, c[0x0][0x2ec] ;  /* 0x0000bb002f2f7a20 */ /* 0x000fe20000410000 */
[-C--:B------:R-:W-:Y:S01]  /*2b00*/  ISETP.GE.AND P2, PT, R78, R97.reuse, PT ;  /* 0x000000614e00720c */ /* 0x080fe20003f46270 */
[----:B------:R-:W-:Y:S01]  /*2b10*/  FMUL.FTZ R45, R45, c[0x0][0x2ec] ;  /* 0x0000bb002d2d7a20 */ /* 0x000fe20000410000 */
[----:B------:R-:W3:Y:S01]  /*2b20*/  MUFU.TANH R34, R34 ;  /* 0x0000002200227308 */ /* 0x000ee20000002400 */
[----:B-1----:R-:W-:Y:S01]  /*2b30*/  FFMA.FTZ R2, R39, R0, R2 ;  /* 0x0000000027027223 */ /* 0x002fe20000010002 */
[-C--:B------:R-:W-:Y:S01]  /*2b40*/  ISETP.GE.AND P3, PT, R38, R102.reuse, PT ;  /* 0x000000662600720c */ /* 0x080fe20003f66270 */
[----:B------:R-:W-:Y:S01]  /*2b50*/  FMUL.FTZ R8, R49, c[0x0][0x2ec] ;  /* 0x0000bb0031087a20 */ /* 0x000fe20000410000 */
[----:B------:R-:W-:Y:S01]  /*2b60*/  ISETP.GE.AND P6, PT, R78, R102, PT ;  /* 0x000000664e00720c */ /* 0x000fe20003fc6270 */
[----:B------:R-:W-:Y:S01]  /*2b70*/  FMUL.FTZ R10, R50, c[0x0][0x2ec] ;  /* 0x0000bb00320a7a20 */ /* 0x000fe20000410000 */
[----:B------:R-:W-:Y:S01]  /*2b80*/  FSEL R93, R2, -INF , !P0 ;  /* 0xff800000025d7808 */ /* 0x000fe20004000000 */
[-C--:B------:R-:W-:Y:S01]  /*2b90*/  FFMA.FTZ R11, R73, R0.reuse, R55 ;  /* 0x00000000490b7223 */ /* 0x080fe20000010037 */
[----:B------:R-:W1:Y:S01]  /*2ba0*/  MUFU.TANH R28, R28 ;  /* 0x0000001c001c7308 */ /* 0x000e620000002400 */
[----:B--2---:R-:W-:Y:S01]  /*2bb0*/  FFMA.FTZ R12, R103, R0, R12 ;  /* 0x00000000670c7223 */ /* 0x004fe2000001000c */
[----:B------:R-:W-:Y:S01]  /*2bc0*/  ISETP.GE.AND P1, PT, R36, R97, PT ;  /* 0x000000612400720c */ /* 0x000fe20003f26270 */
[----:B------:R-:W-:Y:S01]  /*2bd0*/  FMUL.FTZ R44, R44, c[0x0][0x2ec] ;  /* 0x0000bb002c2c7a20 */ /* 0x000fe20000410000 */
[----:B------:R-:W-:-:S02]  /*2be0*/  FSEL R11, R11, -INF , !P5 ;  /* 0xff8000000b0b7808 */ /* 0x000fc40006800000 */
[----:B------:R-:W-:Y:S01]  /*2bf0*/  FSEL R107, R12, -INF , !P4 ;  /* 0xff8000000c6b7808 */ /* 0x000fe20006000000 */
[----:B------:R-:W-:Y:S01]  /*2c00*/  FMUL.FTZ R12, R46, c[0x0][0x2ec] ;  /* 0x0000bb002e0c7a20 */ /* 0x000fe20000410000 */
[----:B------:R-:W2:Y:S01]  /*2c10*/  MUFU.TANH R29, R29 ;  /* 0x0000001d001d7308 */ /* 0x000ea20000002400 */
[----:B---3--:R-:W-:Y:S01]  /*2c20*/  FFMA.FTZ R34, R39, R0, R34 ;  /* 0x0000000027227223 */ /* 0x008fe20000010022 */
[----:B------:R-:W-:Y:S02]  /*2c30*/  ISETP.GE.AND P5, PT, R94, R102, PT ;  /* 0x000000665e00720c */ /* 0x000fe40003fa6270 */
[----:B------:R-:W-:Y:S02]  /*2c40*/  FSEL R9, R9, -INF , !P1 ;  /* 0xff80000009097808 */ /* 0x000fe40004800000 */
[----:B------:R-:W-:Y:S02]  /*2c50*/  FSEL R95, R34, -INF , !P3 ;  /* 0xff800000225f7808 */ /* 0x000fe40005800000 */
[----:B------:R-:W3:Y:S01]  /*2c60*/  MUFU.TANH R18, R18 ;  /* 0x0000001200127308 */ /* 0x000ee20000002400 */
[----:B-1----:R-:W-:Y:S01]  /*2c70*/  FFMA.FTZ R28, R77, R0, R28 ;  /* 0x000000004d1c7223 */ /* 0x002fe2000001001c */
[----:B------:R-:W-:-:S02]  /*2c80*/  ISETP.GE.AND P3, PT, R20, R97, PT ;  /* 0x000000611400720c */ /* 0x000fc40003f66270 */
[----:B------:R-:W-:Y:S02]  /*2c90*/  ISETP.GE.AND P1, PT, R52, R102, PT ;  /* 0x000000663400720c */ /* 0x000fe40003f26270 */
[----:B------:R-:W-:Y:S02]  /*2ca0*/  FSEL R133, R28, -INF , !P2 ;  /* 0xff8000001c857808 */ /* 0x000fe40005000000 */
[----:B------:R-:W1:Y:S01]  /*2cb0*/  MUFU.TANH R22, R56 ;  /* 0x0000003800167308 */ /* 0x000e620000002400 */
[----:B--2---:R-:W-:Y:S01]  /*2cc0*/  FFMA.FTZ R29, R103, R0, R29 ;  /* 0x00000000671d7223 */ /* 0x004fe2000001001d */
[-C--:B------:R-:W-:Y:S02]  /*2cd0*/  ISETP.GE.AND P2, PT, R20, R102.reuse, PT ;  /* 0x000000661400720c */ /* 0x080fe40003f46270 */
[----:B------:R-:W-:Y:S02]  /*2ce0*/  ISETP.GE.AND P0, PT, R26, R102, PT ;  /* 0x000000661a00720c */ /* 0x000fe40003f06270 */
[----:B------:R-:W-:-:S02]  /*2cf0*/  FSEL R137, R29, -INF , !P5 ;  /* 0xff8000001d897808 */ /* 0x000fc40006800000 */
[----:B------:R-:W2:Y:S01]  /*2d00*/  MUFU.TANH R2, R45 ;  /* 0x0000002d00027308 */ /* 0x000ea20000002400 */
[----:B---3--:R-:W-:Y:S01]  /*2d10*/  FFMA.FTZ R18, R27, R0, R18 ;  /* 0x000000001b127223 */ /* 0x008fe20000010012 */
[----:B------:R-:W-:Y:S02]  /*2d20*/  ISETP.GE.AND P5, PT, R26, R97, PT ;  /* 0x000000611a00720c */ /* 0x000fe40003fa6270 */
[----:B------:R-:W-:-:S04]  /*2d30*/  ISETP.GE.AND P4, PT, R60, R102, PT ;  /* 0x000000663c00720c */ /* 0x000fc80003f86270 */
[----:B------:R-:W3:Y:S01]  /*2d40*/  MUFU.TANH R47, R47 ;  /* 0x0000002f002f7308 */ /* 0x000ee20000002400 */
[----:B-1----:R-:W-:-:S05]  /*2d50*/  FFMA.FTZ R22, R77, R0, R22 ;  /* 0x000000004d167223 */ /* 0x002fca0000010016 */
[----:B------:R-:W-:Y:S02]  /*2d60*/  FSEL R139, R22, -INF , !P6 ;  /* 0xff800000168b7808 */ /* 0x000fe40007000000 */
[----:B------:R-:W-:Y:S01]  /*2d70*/  I2F R53, R52 ;  /* 0x0000003400357306 */ /* 0x000fe20000201400 */
[----:B--2---:R-:W-:Y:S01]  /*2d80*/  FFMA.FTZ R2, R33, R0, R2 ;  /* 0x0000000021027223 */ /* 0x004fe20000010002 */
[----:B------:R-:W-:-:S06]  /*2d90*/  ISETP.GE.AND P6, PT, R52, R97, PT ;  /* 0x000000613400720c */ /* 0x000fcc0003fc6270 */
[----:B------:R-:W-:Y:S01]  /*2da0*/  I2F R21, R20 ;  /* 0x0000001400157306 */ /* 0x000fe20000201400 */
[----:B---3--:R-:W-:Y:S01]  /*2db0*/  FFMA.FTZ R31, R33, R0, R47 ;  /* 0x00000000211f7223 */ /* 0x008fe2000001002f */
[----:B------:R-:W-:Y:S02]  /*2dc0*/  FSEL R33, R18, -INF , !P5 ;  /* 0xff80000012217808 */ /* 0x000fe40006800000 */
[----:B------:R-:W-:-:S04]  /*2dd0*/  ISETP.GE.AND P5, PT, R96, 0x2, PT ;  /* 0x000000026000780c */ /* 0x000fc80003fa6270 */
[----:B------:R-:W1:Y:S08]  /*2de0*/  MUFU.TANH R14, R14 ;  /* 0x0000000e000e7308 */ /* 0x000e700000002400 */
[----:B------:R-:W2:Y:S08]  /*2df0*/  MUFU.TANH R24, R48 ;  /* 0x0000003000187308 */ /* 0x000eb00000002400 */
[----:B------:R-:W3:Y:S01]  /*2e00*/  MUFU.TANH R16, R16 ;  /* 0x0000001000107308 */ /* 0x000ee20000002400 */
[----:B-1----:R-:W-:-:S05]  /*2e10*/  FFMA.FTZ R14, R53, R0, R14 ;  /* 0x00000000350e7223 */ /* 0x002fca000001000e */
[----:B------:R-:W-:Y:S02]  /*2e20*/  FSEL R89, R14, -INF , !P6 ;  /* 0xff8000000e597808 */ /* 0x000fe40007000000 */
[----:B------:R-:W1:Y:S01]  /*2e30*/  MUFU.TANH R8, R8 ;  /* 0x0000000800087308 */ /* 0x000e620000002400 */
[----:B--2---:R-:W-:Y:S01]  /*2e40*/  FFMA.FTZ R24, R21, R0, R24 ;  /* 0x0000000015187223 */ /* 0x004fe20000010018 */
[----:B------:R-:W-:-:S04]  /*2e50*/  ISETP.GE.AND P6, PT, R6, R102, PT ;  /* 0x000000660600720c */ /* 0x000fc80003fc6270 */
[----:B------:R-:W-:Y:S02]  /*2e60*/  FSEL R103, R24, -INF , !P2 ;  /* 0xff80000018677808 */ /* 0x000fe40005000000 */
[----:B------:R-:W2:Y:S01]  /*2e70*/  MUFU.TANH R10, R10 ;  /* 0x0000000a000a7308 */ /* 0x000ea20000002400 */
[-C--:B---3--:R-:W-:Y:S01]  /*2e80*/  FFMA.FTZ R16, R53, R0.reuse, R16 ;  /* 0x0000000035107223 */ /* 0x088fe20000010010 */
[-C--:B------:R-:W-:Y:S02]  /*2e90*/  ISETP.GE.AND P2, PT, R6, R97.reuse, PT ;  /* 0x000000610600720c */ /* 0x080fe40003f46270 */
[----:B------:R-:W-:Y:S02]  /*2ea0*/  FSEL R91, R91, -INF , !P6 ;  /* 0xff8000005b5b7808 */ /* 0x000fe40007000000 */
[----:B------:R-:W-:Y:S02]  /*2eb0*/  FSEL R135, R16, -INF , !P1 ;  /* 0xff80000010877808 */ /* 0x000fe40004800000 */
[----:B------:R-:W3:Y:S01]  /*2ec0*/  MUFU.TANH R74, R74 ;  /* 0x0000004a004a7308 */ /* 0x000ee20000002400 */
[----:B-1----:R-:W-:Y:S01]  /*2ed0*/  FFMA.FTZ R8, R27, R0, R8 ;  /* 0x000000001b087223 */ /* 0x002fe20000010008 */
[----:B------:R-:W-:Y:S01]  /*2ee0*/  BAR.SYNC.DEFER_BLOCKING 0x0 ;  /* 0x0000000000007b1d */ /* 0x000fe20000010000 */
[----:B------:R-:W-:-:S03]  /*2ef0*/  ISETP.GE.AND P1, PT, R60, R97, PT ;  /* 0x000000613c00720c */ /* 0x000fc60003f26270 */
[----:B------:R-:W-:Y:S02]  /*2f00*/  FSEL R105, R8, -INF , !P0 ;  /* 0xff80000008697808 */ /* 0x000fe40004000000 */
[----:B------:R-:W-:Y:S01]  /*2f10*/  I2F R61, R60 ;  /* 0x0000003c003d7306 */ /* 0x000fe20000201400 */
[----:B--2---:R-:W-:Y:S01]  /*2f20*/  FFMA.FTZ R10, R21, R0, R10 ;  /* 0x00000000150a7223 */ /* 0x004fe2000001000a */
[----:B------:R-:W-:-:S04]  /*2f30*/  ISETP.GE.AND P0, PT, R32, R97, PT ;  /* 0x000000612000720c */ /* 0x000fc80003f06270 */
[----:B------:R-:W-:Y:S02]  /*2f40*/  FSEL R34, R10, -INF , !P3 ;  /* 0xff8000000a227808 */ /* 0x000fe40005800000 */
[----:B------:R-:W1:Y:S01]  /*2f50*/  MUFU.TANH R20, R44 ;  /* 0x0000002c00147308 */ /* 0x000e620000002400 */
[----:B---3--:R-:W-:Y:S01]  /*2f60*/  FFMA.FTZ R6, R3, R0, R74 ;  /* 0x0000000003067223 */ /* 0x008fe2000001004a */
[----:B------:R-:W-:Y:S02]  /*2f70*/  ISETP.GE.AND P3, PT, R32, R102, PT ;  /* 0x000000662000720c */ /* 0x000fe40003f66270 */
[----:B------:R-:W-:Y:S02]  /*2f80*/  FSEL R31, R31, -INF , !P0 ;  /* 0xff8000001f1f7808 */ /* 0x000fe40004000000 */
[----:B------:R-:W-:Y:S02]  /*2f90*/  FSEL R6, R6, -INF , !P2 ;  /* 0xff80000006067808 */ /* 0x000fe40005000000 */
[----:B------:R-:W2:Y:S01]  /*2fa0*/  MUFU.TANH R12, R12 ;  /* 0x0000000c000c7308 */ /* 0x000ea20000002400 */
[----:B------:R-:W-:Y:S01]  /*2fb0*/  FSEL R130, R2, -INF , !P3 ;  /* 0xff80000002827808 */ /* 0x000fe20005800000 */
[----:B-1----:R-:W-:-:S05]  /*2fc0*/  FFMA.FTZ R20, R61, R0, R20 ;  /* 0x000000003d147223 */ /* 0x002fca0000010014 */
[----:B------:R-:W-:Y:S01]  /*2fd0*/  FSEL R131, R20, -INF , !P4 ;  /* 0xff80000014837808 */ /* 0x000fe20006000000 */
[----:B--2---:R-:W-:-:S05]  /*2fe0*/  FFMA.FTZ R12, R61, R0, R12 ;  /* 0x000000003d0c7223 */ /* 0x004fca000001000c */
        /* <DEDUP_REMOVED lines=59> */
.L_x_957:
[----:B------:R-:W-:Y:S05]  /*33a0*/  BSYNC B0 ;  /* 0x0000000000007941 */ /* 0x000fea0003800000 */
.L_x_956:
[----:B------:R-:W0:Y:S02]  /*33b0*/  LDGDEPBAR ;  /* 0x00000000000079af */ /* 0x000e240000000000 */
.L_x_955:
        /* <DEDUP_REMOVED lines=29> */
[----:B------:R-:W-:-:S02]  /*3590*/  FMNMX.FTZ R8, R31, R8, !PT ;  /* 0x000000081f087209 */ /* 0x000fc40007810000 */
[----:B------:R-:W-:Y:S01]  /*35a0*/  SHF.L.U32 R110, R5, 0x1, RZ ;  /* 0x00000001056e7819 */ /* 0x000fe200000006ff */
[----:B------:R-:W1:Y:S03]  /*35b0*/  SHFL.BFLY PT, R10, R27, 0x2, 0x1f ;  /* 0x0c401f001b0a7f89 */ /* 0x000e6600000e0000 */
[----:B------:R-:W-:Y:S01]  /*35c0*/  LEA R108, R4, R110, 0x1 ;  /* 0x0000006e046c7211 */ /* 0x000fe200078e08ff */
[----:B------:R-:W2:Y:S04]  /*35d0*/  SHFL.BFLY PT, R21, R8, 0x2, 0x1f ;  /* 0x0c401f0008157f89 */ /* 0x000ea800000e0000 */
[----:B------:R-:W-:Y:S04]  /*35e0*/  LDSM.16.MT88.4 R68, [R108+0x6000] ;  /* 0x006000006c44783b */ /* 0x000fe80000004200 */
[----:B------:R-:W-:Y:S04]  /*35f0*/  LDSM.16.MT88.4 R52, [R108+0x7000] ;  /* 0x007000006c34783b */ /* 0x000fe80000004200 */
[----:B------:R-:W-:Y:S04]  /*3600*/  LDSM.16.MT88.4 R76, [R110+0x6000] ;  /* 0x006000006e4c783b */ /* 0x000fe80000004200 */
[----:B------:R-:W-:Y:S01]  /*3610*/  LDSM.16.MT88.4 R60, [R110+0x7000] ;  /* 0x007000006e3c783b */ /* 0x000fe20000004200 */
[----:B-1----:R-:W-:-:S02]  /*3620*/  FMNMX.FTZ R10, R27, R10, !PT ;  /* 0x0000000a1b0a7209 */ /* 0x002fc40007810000 */
[----:B--2---:R-:W-:-:S03]  /*3630*/  FMNMX.FTZ R21, R8, R21, !PT ;  /* 0x0000001508157209 */ /* 0x004fc60007810000 */
[----:B------:R-:W1:Y:S04]  /*3640*/  SHFL.BFLY PT, R3, R10, 0x1, 0x1f ;  /* 0x0c201f000a037f89 */ /* 0x000e6800000e0000 */
[----:B------:R-:W2:Y:S01]  /*3650*/  SHFL.BFLY PT, R2, R21, 0x1, 0x1f ;  /* 0x0c201f0015027f89 */ /* 0x000ea200000e0000 */
[----:B-1----:R-:W-:Y:S02]  /*3660*/  FMNMX.FTZ R3, R10, R3, !PT ;  /* 0x000000030a037209 */ /* 0x002fe40007810000 */
[----:B--2---:R-:W-:-:S03]  /*3670*/  FMNMX.FTZ R2, R21, R2, !PT ;  /* 0x0000000215027209 */ /* 0x004fc60007810000 */
[C---:B------:R-:W-:Y:S01]  /*3680*/  FMUL.FTZ R132, R3.reuse, c[0x0][0x23c] ;  /* 0x00008f0003847a20 */ /* 0x040fe20000410000 */
[----:B------:R-:W-:Y:S01]  /*3690*/  FSETP.NEU.FTZ.AND P0, PT, R3, -INF , PT ;  /* 0xff8000000300780b */ /* 0x000fe20003f1d000 */
[----:B------:R-:W-:-:S03]  /*36a0*/  FMUL.FTZ R84, R2, c[0x0][0x23c] ;  /* 0x00008f0002547a20 */ /* 0x000fc60000410000 */
[----:B------:R-:W-:Y:S02]  /*36b0*/  FSEL R132, R132, RZ, P0 ;  /* 0x000000ff84847208 */ /* 0x000fe40000000000 */
[----:B------:R-:W-:-:S03]  /*36c0*/  FSETP.NEU.FTZ.AND P0, PT, R2, -INF , PT ;  /* 0xff8000000200780b */ /* 0x000fc60003f1d000 */
[--C-:B------:R-:W-:Y:S01]  /*36d0*/  FFMA.FTZ R28, R35, c[0x0][0x23c], -R132.reuse ;  /* 0x00008f00231c7a23 */ /* 0x100fe20000010884 */
[----:B------:R-:W-:Y:S01]  /*36e0*/  FSEL R84, R84, RZ, P0 ;  /* 0x000000ff54547208 */ /* 0x000fe20000000000 */
[--C-:B------:R-:W-:Y:S02]  /*36f0*/  FFMA.FTZ R87, R91, c[0x0][0x23c], -R132.reuse ;  /* 0x00008f005b577a23 */ /* 0x100fe40000010884 */
[--C-:B------:R-:W-:Y:S02]  /*3700*/  FFMA.FTZ R86, R23, c[0x0][0x23c], -R132.reuse ;  /* 0x00008f0017567a23 */ /* 0x100fe40000010884 */
[----:B------:R-:W-:Y:S01]  /*3710*/  FFMA.FTZ R85, R17, c[0x0][0x23c], -R132 ;  /* 0x00008f0011557a23 */ /* 0x000fe20000010884 */
[----:B------:R-:W-:Y:S01]  /*3720*/  MUFU.EX2 R28, R28 ;  /* 0x0000001c001c7308 */ /* 0x000fe20000000800 */
[--C-:B------:R-:W-:Y:S02]  /*3730*/  FFMA.FTZ R35, R6, c[0x0][0x23c], -R84.reuse ;  /* 0x00008f0006237a23 */ /* 0x100fe40000010854 */
[----:B------:R-:W-:-:S02]  /*3740*/  FFMA.FTZ R90, R7, c[0x0][0x23c], -R84 ;  /* 0x00008f00075a7a23 */ /* 0x000fc40000010854 */
[--C-:B------:R-:W-:Y:S02]  /*3750*/  FFMA.FTZ R30, R13, c[0x0][0x23c], -R84.reuse ;  /* 0x00008f000d1e7a23 */ /* 0x100fe40000010854 */
[--C-:B------:R-:W-:Y:S01]  /*3760*/  FFMA.FTZ R29, R15, c[0x0][0x23c], -R84.reuse ;  /* 0x00008f000f1d7a23 */ /* 0x100fe20000010854 */
[----:B------:R-:W-:Y:S01]  /*3770*/  MUFU.EX2 R87, R87 ;  /* 0x0000005700577308 */ /* 0x000fe20000000800 */
[--C-:B------:R-:W-:Y:S01]  /*3780*/  FFMA.FTZ R24, R11, c[0x0][0x23c], -R84.reuse ;  /* 0x00008f000b187a23 */ /* 0x100fe20000010854 */
[----:B------:R-:W-:Y:S01]  /*3790*/  LDSM.16.MT88.4 R12, [R110+0x6400] ;  /* 0x006400006e0c783b */ /* 0x000fe20000004200 */
[----:B------:R-:W-:Y:S02]  /*37a0*/  FFMA.FTZ R21, R9, c[0x0][0x23c], -R84 ;  /* 0x00008f0009157a23 */ /* 0x000fe40000010854 */
[--C-:B------:R-:W-:Y:S01]  /*37b0*/  FFMA.FTZ R23, R25, c[0x0][0x23c], -R132.reuse ;  /* 0x00008f0019177a23 */ /* 0x100fe20000010884 */
[----:B------:R-:W-:Y:S01]  /*37c0*/  LDSM.16.MT88.4 R8, [R108+0x6400] ;  /* 0x006400006c08783b */ /* 0x000fe20000004200 */
[--C-:B------:R-:W-:Y:S01]  /*37d0*/  FFMA.FTZ R27, R59, c[0x0][0x23c], -R132.reuse ;  /* 0x00008f003b1b7a23 */ /* 0x100fe20000010884 */
[----:B------:R-:W1:Y:S01]  /*37e0*/  MUFU.EX2 R86, R86 ;  /* 0x0000005600567308 */ /* 0x000e620000000800 */
[----:B------:R-:W-:-:S02]  /*37f0*/  FFMA.FTZ R22, R57, c[0x0][0x23c], -R132 ;  /* 0x00008f0039167a23 */ /* 0x000fc40000010884 */
[----:B------:R-:W-:Y:S02]  /*3800*/  FFMA.FTZ R20, R37, c[0x0][0x23c], -R132 ;  /* 0x00008f0025147a23 */ /* 0x000fe40000010884 */
[--C-:B------:R-:W-:Y:S02]  /*3810*/  FFMA.FTZ R26, R41, c[0x0][0x23c], -R84.reuse ;  /* 0x00008f00291a7a23 */ /* 0x100fe40000010854 */
[----:B------:R-:W-:Y:S01]  /*3820*/  FFMA.FTZ R25, R19, c[0x0][0x23c], -R84 ;  /* 0x00008f0013197a23 */ /* 0x000fe20000010854 */
[----:B------:R-:W2:Y:S01]  /*3830*/  MUFU.EX2 R85, R85 ;  /* 0x0000005500557308 */ /* 0x000ea20000000800 */
[----:B------:R-:W3:Y:S01]  /*3840*/  LDSM.16.MT88.4 R40, [R110+0x8000] ;  /* 0x008000006e28783b */ /* 0x000ee20000004200 */
[--C-:B------:R-:W-:Y:S02]  /*3850*/  FFMA.FTZ R106, R139, c[0x0][0x23c], -R132.reuse ;  /* 0x00008f008b6a7a23 */ /* 0x100fe40000010884 */
[--C-:B------:R-:W-:Y:S01]  /*3860*/  FFMA.FTZ R95, R95, c[0x0][0x23c], -R132.reuse ;  /* 0x00008f005f5f7a23 */ /* 0x100fe20000010884 */
[----:B------:R-:W4:Y:S01]  /*3870*/  LDSM.16.MT88.4 R16, [R110+0x7400] ;  /* 0x007400006e10783b */ /* 0x000f220000004200 */
[----:B------:R-:W-:-:S02]  /*3880*/  FFMA.FTZ R94, R137, c[0x0][0x23c], -R132 ;  /* 0x00008f00895e7a23 */ /* 0x000fc40000010884 */
[----:B------:R-:W-:Y:S01]  /*3890*/  MUFU.EX2 R35, R35 ;  /* 0x0000002300237308 */ /* 0x000fe20000000800 */
[----:B-1----:R-:W-:Y:S01]  /*38a0*/  F2FP.PACK_AB R48, R86, R87 ;  /* 0x000000575630723e */ /* 0x002fe200000000ff */
[----:B------:R-:W-:Y:S02]  /*38b0*/  FFMA.FTZ R91, R135, c[0x0][0x23c], -R132 ;  /* 0x00008f00875b7a23 */ /* 0x000fe40000010884 */
[--C-:B------:R-:W-:Y:S02]  /*38c0*/  FFMA.FTZ R104, R133, c[0x0][0x23c], -R84.reuse ;  /* 0x00008f0085687a23 */ /* 0x100fe40000010854 */
[--C-:B------:R-:W-:Y:S02]  /*38d0*/  FFMA.FTZ R93, R93, c[0x0][0x23c], -R84.reuse ;  /* 0x00008f005d5d7a23 */ /* 0x100fe40000010854 */
[----:B------:R-:W1:Y:S01]  /*38e0*/  MUFU.EX2 R90, R90 ;  /* 0x0000005a005a7308 */ /* 0x000e620000000800 */
[----:B--2---:R-:W-:Y:S01]  /*38f0*/  F2FP.PACK_AB R50, R28, R85 ;  /* 0x000000551c32723e */ /* 0x004fe200000000ff */
[----:B------:R-:W-:-:S02]  /*3900*/  FFMA.FTZ R92, R107, c[0x0][0x23c], -R84 ;  /* 0x00008f006b5c7a23 */ /* 0x000fc40000010854 */
[----:B------:R-:W-:Y:S02]  /*3910*/  FFMA.FTZ R89, R89, c[0x0][0x23c], -R84 ;  /* 0x00008f0059597a23 */ /* 0x000fe40000010854 */
[--C-:B------:R-:W-:Y:S02]  /*3920*/  FFMA.FTZ R103, R103, c[0x0][0x23c], -R132.reuse ;  /* 0x00008f0067677a23 */ /* 0x100fe40000010884 */
[----:B------:R-:W-:Y:S01]  /*3930*/  MUFU.EX2 R30, R30 ;  /* 0x0000001e001e7308 */ /* 0x000fe20000000800 */
[--C-:B------:R-:W-:Y:S02]  /*3940*/  FFMA.FTZ R131, R131, c[0x0][0x23c], -R132.reuse ;  /* 0x00008f0083837a23 */ /* 0x100fe40000010884 */
[----:B------:R-:W-:Y:S02]  /*3950*/  FFMA.FTZ R130, R130, c[0x0][0x23c], -R132 ;  /* 0x00008f0082827a23 */ /* 0x000fe40000010884 */
[--C-:B------:R-:W-:Y:S02]  /*3960*/  FFMA.FTZ R34, R34, c[0x0][0x23c], -R84.reuse ;  /* 0x00008f0022227a23 */ /* 0x100fe40000010854 */
[--C-:B------:R-:W-:Y:S01]  /*3970*/  FFMA.FTZ R33, R33, c[0x0][0x23c], -R84.reuse ;  /* 0x00008f0021217a23 */ /* 0x100fe20000010854 */
[----:B------:R-:W2:Y:S01]  /*3980*/  MUFU.EX2 R29, R29 ;  /* 0x0000001d001d7308 */ /* 0x000ea20000000800 */
[----:B-1----:R-:W-:Y:S01]  /*3990*/  F2FP.PACK_AB R49, R90, R35 ;  /* 0x000000235a31723e */ /* 0x002fe200000000ff */
[----:B------:R-:W-:-:S02]  /*39a0*/  FFMA.FTZ R134, R31, c[0x0][0x23c], -R84 ;  /* 0x00008f001f867a23 */ /* 0x000fc40000010854 */
[----:B------:R-:W-:Y:S02]  /*39b0*/  FFMA.FTZ R105, R105, c[0x0][0x23c], -R132 ;  /* 0x00008f0069697a23 */ /* 0x000fe40000010884 */
[----:B------:R-:W-:Y:S02]  /*39c0*/  FFMA.FTZ R32, R32, c[0x0][0x23c], -R84 ;  /* 0x00008f0020207a23 */ /* 0x000fe40000010854 */
[----:B------:R-:W-:Y:S01]  /*39d0*/  MUFU.EX2 R27, R27 ;  /* 0x0000001b001b7308 */ /* 0x000fe20000000800 */
[----:B------:R-:W-:Y:S02]  /*39e0*/  FADD.FTZ R86, R87, R86 ;  /* 0x0000005657567221 */ /* 0x000fe40000010000 */
[----:B------:R-:W-:Y:S02]  /*39f0*/  FADD.FTZ R35, R35, R90 ;  /* 0x0000005a23237221 */ /* 0x000fe40000010000 */
[----:B------:R-:W-:Y:S01]  /*3a00*/  FADD.FTZ R85, R85, R86 ;  /* 0x0000005655557221 */ /* 0x000fe20000010000 */
[----:B--2---:R-:W-:-:S02]  /*3a10*/  F2FP.PACK_AB R51, R29, R30 ;  /* 0x0000001e1d33723e */ /* 0x004fc400000000ff */
[----:B------:R-:W1:Y:S01]  /*3a20*/  MUFU.EX2 R22, R22 ;  /* 0x0000001600167308 */ /* 0x000e620000000800 */
[----:B------:R-:W-:Y:S02]  /*3a30*/  FADD.FTZ R30, R30, R35 ;  /* 0x000000231e1e7221 */ /* 0x000fe40000010000 */
[----:B------:R-:W-:Y:S02]  /*3a40*/  FADD.FTZ R28, R28, R85 ;  /* 0x000000551c1c7221 */ /* 0x000fe40000010000 */
[----:B------:R-:W-:Y:S01]  /*3a50*/  FADD.FTZ R29, R29, R30 ;  /* 0x0000001e1d1d7221 */ /* 0x000fe20000010000 */
[C---:B------:R-:W-:Y:S02]  /*3a60*/  HMMA.16816.F32 R72, R48.reuse, R68, RZ ;  /* 0x000000443048723c */ /* 0x040fe400000018ff */
        /* <DEDUP_REMOVED lines=19> */
[C---:B---3--:R-:W-:Y:S01]  /*3ba0*/  HMMA.16816.F32 R36, R48.reuse, R40, RZ ;  /* 0x000000283024723c */ /* 0x048fe200000018ff */
[----:B------:R-:W-:Y:S01]  /*3bb0*/  FADD.FTZ R25, R25, R26 ;  /* 0x0000001a19197221 */ /* 0x000fe20000010000 */
[----:B------:R-:W-:Y:S06]  /*3bc0*/  MUFU.EX2 R106, R106 ;  /* 0x0000006a006a7308 */ /* 0x000fec0000000800 */
[----:B------:R-:W-:Y:S01]  /*3bd0*/  HMMA.16816.F32 R76, R48, R78, RZ ;  /* 0x0000004e304c723c */ /* 0x000fe200000018ff */
[----:B--2---:R-:W-:Y:S01]  /*3be0*/  F2FP.PACK_AB R7, R21, R24 ;  /* 0x000000181507723e */ /* 0x004fe200000000ff */
        /* <DEDUP_REMOVED lines=15> */
[----:B------:R-:W5:Y:S01]  /*3ce0*/  LDSM.16.MT88.4 R12, [R110+0x8400] ;  /* 0x008400006e0c783b */ /* 0x000f620000004200 */
[----:B------:R-:W1:Y:S06]  /*3cf0*/  MUFU.EX2 R89, R89 ;  /* 0x0000005900597308 */ /* 0x000e6c0000000800 */
[C---:B----4-:R-:W-:Y:S02]  /*3d00*/  HMMA.16816.F32 R64, R4.reuse, R16, R64 ;  /* 0x000000100440723c */ /* 0x050fe40000001840 */
[----:B------:R-:W-:Y:S06]  /*3d10*/  MUFU.EX2 R103, R103 ;  /* 0x0000006700677308 */ /* 0x000fec0000000800 */
[C---:B------:R-:W-:Y:S01]  /*3d20*/  HMMA.16816.F32 R60, R4.reuse, R18, R60 ;  /* 0x00000012043c723c */ /* 0x040fe2000000183c */
[----:B------:R-:W-:Y:S01]  /*3d30*/  LDSM.16.MT88.4 R16, [R110+0x6c00] ;  /* 0x006c00006e10783b */ /* 0x000fe20000004200 */
[----:B------:R-:W4:Y:S06]  /*3d40*/  MUFU.EX2 R132, R105 ;  /* 0x0000006900847308 */ /* 0x000f2c0000000800 */
[C---:B--2---:R-:W-:Y:S02]  /*3d50*/  HMMA.16816.F32 R56, R4.reuse, R8, R56 ;  /* 0x000000080438723c */ /* 0x044fe40000001838 */
[----:B------:R-:W-:Y:S06]  /*3d60*/  MUFU.EX2 R131, R131 ;  /* 0x0000008300837308 */ /* 0x000fec0000000800 */
[C---:B------:R-:W-:Y:S01]  /*3d70*/  HMMA.16816.F32 R52, R4.reuse, R10, R52 ;  /* 0x0000000a0434723c */ /* 0x040fe20000001834 */
[----:B------:R-:W2:Y:S01]  /*3d80*/  LDSM.16.MT88.4 R8, [R108+0x8000] ;  /* 0x008000006c08783b */ /* 0x000ea20000004200 */
[----:B------:R-:W-:Y:S06]  /*3d90*/  MUFU.EX2 R130, R130 ;  /* 0x0000008200827308 */ /* 0x000fec0000000800 */
[C---:B-----5:R-:W-:Y:S02]  /*3da0*/  HMMA.16816.F32 R36, R4.reuse, R12, R36 ;  /* 0x0000000c0424723c */ /* 0x060fe40000001824 */
[----:B------:R-:W-:Y:S06]  /*3db0*/  MUFU.EX2 R34, R34 ;  /* 0x0000002200227308 */ /* 0x000fec0000000800 */
[----:B------:R-:W-:Y:S01]  /*3dc0*/  HMMA.16816.F32 R40, R4, R14, R40 ;  /* 0x0000000e0428723c */ /* 0x000fe20000001828 */
[----:B------:R-:W-:Y:S01]  /*3dd0*/  LDSM.16.MT88.4 R12, [R108+0x6c00] ;  /* 0x006c00006c0c783b */ /* 0x000fe20000004200 */
[----:B------:R-:W5:Y:S08]  /*3de0*/  MUFU.EX2 R33, R33 ;  /* 0x0000002100217308 */ /* 0x000f700000000800 */
[----:B------:R-:W-:Y:S08]  /*3df0*/  MUFU.EX2 R31, R32 ;  /* 0x00000020001f7308 */ /* 0x000ff00000000800 */
[----:B------:R-:W1:Y:S01]  /*3e00*/  MUFU.EX2 R134, R134 ;  /* 0x0000008600867308 */ /* 0x000e620000000800 */
[C---:B--2---:R-:W-:Y:S08]  /*3e10*/  HMMA.16816.F32 R44, R48.reuse, R8, RZ ;  /* 0x00000008302c723c */ /* 0x044ff000000018ff */
[----:B------:R-:W-:Y:S01]  /*3e20*/  HMMA.16816.F32 R48, R48, R10, RZ ;  /* 0x0000000a3030723c */ /* 0x000fe200000018ff */
[----:B------:R-:W2:Y:S11]  /*3e30*/  LDSM.16.MT88.4 R8, [R108+0x8400] ;  /* 0x008400006c08783b */ /* 0x000eb60000004200 */
[----:B------:R-:W-:Y:S04]  /*3e40*/  @!UPT UIADD3 URZ, URZ, URZ, URZ ;  /* 0x0000003f3f3ff290 */ /* 0x000fe8000fffe03f */
        /* <DEDUP_REMOVED lines=13> */
[----:B------:R-:W-:Y:S02]  /*3f20*/  FADD.FTZ R94, R91, R94 ;  /* 0x0000005e5b5e7221 */ /* 0x000fe40000010000 */
[----:B------:R-:W-:Y:S01]  /*3f30*/  FADD.FTZ R89, R89, R92 ;  /* 0x0000005c59597221 */ /* 0x000fe20000010000 */
        /* <DEDUP_REMOVED lines=55> */
[----:B------:R-:W-:-:S04]  /*42b0*/  SHF.R.S32.HI R7, RZ, 0x1f, R5 ;  /* 0x0000001fff077819 */ /* 0x000fc80000011405 */
[C---:B------:R-:W-:Y:S01]  /*42c0*/  IADD3 R5, P5, R8.reuse, UR15, RZ ;  /* 0x0000000f08057c10 */ /* 0x040fe2000ffbe0ff */
[----:B------:R-:W-:Y:S02]  /*42d0*/  IMAD R4, R7, UR14, R4 ;  /* 0x0000000e07047c24 */ /* 0x000fe4000f8e0204 */
[C---:B------:R-:W-:Y:S02]  /*42e0*/  @!P4 LEA R6, P6, R8.reuse, c[0x0][0x170], 0x1 ;  /* 0x00005c000806ca11 */ /* 0x040fe400078c08ff */
[----:B------:R-:W-:Y:S01]  /*42f0*/  IMAD.IADD R4, R9, 0x1, R4 ;  /* 0x0000000109047824 */ /* 0x000fe200078e0204 */
[C---:B------:R-:W-:Y:S02]  /*4300*/  @!P3 LEA R12, P2, R8.reuse, c[0x0][0x170], 0x1 ;  /* 0x00005c00080cba11 */ /* 0x040fe400078408ff */
[C---:B------:R-:W-:Y:S02]  /*4310*/  @!P1 LEA R10, P0, R8.reuse, c[0x0][0x170], 0x1 ;  /* 0x00005c00080a9a11 */ /* 0x040fe400078008ff */
[----:B------:R-:W-:-:S02]  /*4320*/  @!P4 LEA.HI.X R7, R8, c[0x0][0x174], R4, 0x1, P6 ;  /* 0x00005d000807ca11 */ /* 0x000fc400030f0c04 */
        /* <DEDUP_REMOVED lines=42> */
[----:B------:R-:W1:Y:S04]  /*45d0*/  LDSM.16.M88.4 R28, [R112+0x3000] ;  /* 0x00300000701c783b */ /* 0x000e680000000200 */
[----:B------:R-:W4:Y:S04]  /*45e0*/  LDSM.16.M88.4 R20, [R112+0x3400] ;  /* 0x003400007014783b */ /* 0x000f280000000200 */
[----:B------:R-:W-:Y:S04]  /*45f0*/  LDSM.16.M88.4 R84, [R111] ;  /* 0x000000006f54783b */ /* 0x000fe80000000200 */
[----:B------:R-:W5:Y:S04]  /*4600*/  LDSM.16.M88.4 R16, [R109+0x3000] ;  /* 0x003000006d10783b */ /* 0x000f680000000200 */
[----:B--2---:R-:W2:Y:S04]  /*4610*/  LDSM.16.M88.4 R12, [R112+0x3800] ;  /* 0x00380000700c783b */ /* 0x004ea80000000200 */
[----:B---3--:R-:W3:Y:S04]  /*4620*/  LDSM.16.M88.4 R8, [R109+0x3400] ;  /* 0x003400006d08783b */ /* 0x008ee80000000200 */
[----:B------:R-:W2:Y:S04]  /*4630*/  LDSM.16.M88.4 R88, [R112+0x3c00] ;  /* 0x003c00007058783b */ /* 0x000ea80000000200 */
[----:B------:R-:W2:Y:S04]  /*4640*/  LDSM.16.M88.4 R92, [R109+0x3800] ;  /* 0x003800006d5c783b */ /* 0x000ea80000000200 */
[----:B------:R-:W0:Y:S01]  /*4650*/  LDGDEPBAR ;  /* 0x00000000000079af */ /* 0x000e220000000000 */
[C---:B-1----:R-:W-:Y:S08]  /*4660*/  HMMA.16816.F32 R32, R4.reuse, R28, RZ ;  /* 0x0000001c0420723c */ /* 0x042ff000000018ff */
[C---:B------:R-:W-:Y:S08]  /*4670*/  HMMA.16816.F32 R28, R4.reuse, R30, RZ ;  /* 0x0000001e041c723c */ /* 0x040ff000000018ff */
[C---:B----4-:R-:W-:Y:S08]  /*4680*/  HMMA.16816.F32 R24, R4.reuse, R20, RZ ;  /* 0x000000140418723c */ /* 0x050ff000000018ff */
[----:B------:R-:W-:Y:S08]  /*4690*/  HMMA.16816.F32 R20, R4, R22, RZ ;  /* 0x000000160414723c */ /* 0x000ff000000018ff */
[C---:B-----5:R-:W-:Y:S08]  /*46a0*/  HMMA.16816.F32 R32, R84.reuse, R16, R32 ;  /* 0x000000105420723c */ /* 0x060ff00000001820 */
[----:B------:R-:W-:Y:S08]  /*46b0*/  HMMA.16816.F32 R28, R84, R18, R28 ;  /* 0x00000012541c723c */ /* 0x000ff0000000181c */
[----:B--2---:R-:W-:Y:S08]  /*46c0*/  HMMA.16816.F32 R16, R4, R12, RZ ;  /* 0x0000000c0410723c */ /* 0x004ff000000018ff */
[C---:B---3--:R-:W-:Y:S08]  /*46d0*/  HMMA.16816.F32 R24, R84.reuse, R8, R24 ;  /* 0x000000085418723c */ /* 0x048ff00000001818 */
        /* <DEDUP_REMOVED lines=61> */
[----:B------:R-:W-:Y:S02]  /*4ab0*/  FMUL.FTZ R35, R29, c[0x0][0x2ec] ;  /* 0x0000bb001d237a20 */ /* 0x000fe40000410000 */
[----:B------:R-:W-:Y:S02]  /*4ac0*/  FMUL.FTZ R31, R31, c[0x0][0x2ec] ;  /* 0x0000bb001f1f7a20 */ /* 0x000fe40000410000 */
[----:B------:R-:W-:Y:S02]  /*4ad0*/  FMUL.FTZ R28, R28, c[0x0][0x2ec] ;  /* 0x0000bb001c1c7a20 */ /* 0x000fe40000410000 */
[----:B------:R-:W-:Y:S01]  /*4ae0*/  FMUL.FTZ R30, R30, c[0x0][0x2ec] ;  /* 0x0000bb001e1e7a20 */ /* 0x000fe20000410000 */
[----:B------:R-:W-:Y:S01]  /*4af0*/  MUFU.TANH R35, R35 ;  /* 0x0000002300237308 */ /* 0x000fe20000002400 */
[----:B------:R-:W-:-:S02]  /*4b00*/  FMUL.FTZ R29, R25, c[0x0][0x2ec] ;  /* 0x0000bb00191d7a20 */ /* 0x000fc40000410000 */
[----:B------:R-:W-:Y:S02]  /*4b10*/  FMUL.FTZ R26, R26, c[0x0][0x2ec] ;  /* 0x0000bb001a1a7a20 */ /* 0x000fe40000410000 */
[----:B------:R-:W-:Y:S02]  /*4b20*/  FMUL.FTZ R24, R24, c[0x0][0x2ec] ;  /* 0x0000bb0018187a20 */ /* 0x000fe40000410000 */
[----:B------:R-:W-:Y:S01]  /*4b30*/  FMUL.FTZ R27, R27, c[0x0][0x2ec] ;  /* 0x0000bb001b1b7a20 */ /* 0x000fe20000410000 */
[----:B------:R3:W-:Y:S01]  /*4b40*/  MUFU.TANH R107, R28 ;  /* 0x0000001c006b7308 */ /* 0x0007e20000002400 */
[----:B-1----:R-:W-:Y:S01]  /*4b50*/  HMMA.16816.F32 R16, R92, R88, R16 ;  /* 0x000000585c10723c */ /* 0x002fe20000001810 */
[----:B------:R-:W-:Y:S02]  /*4b60*/  FMUL.FTZ R20, R20, c[0x0][0x2ec] ;  /* 0x0000bb0014147a20 */ /* 0x000fe40000410000 */
[----:B------:R-:W-:Y:S02]  /*4b70*/  FMUL.FTZ R22, R22, c[0x0][0x2ec] ;  /* 0x0000bb0016167a20 */ /* 0x000fe40000410000 */
[----:B------:R-:W-:-:S02]  /*4b80*/  FMUL.FTZ R21, R21, c[0x0][0x2ec] ;  /* 0x0000bb0015157a20 */ /* 0x000fc40000410000 */
[----:B------:R-:W-:Y:S01]  /*4b90*/  MUFU.TANH R137, R22 ;  /* 0x0000001600897308 */ /* 0x000fe20000002400 */
[C---:B------:R-:W-:Y:S07]  /*4ba0*/  HMMA.16816.F32 R12, R92.reuse, R90, R12 ;  /* 0x0000005a5c0c723c */ /* 0x040fee000000180c */
[----:B------:R-:W-:Y:S01]  /*4bb0*/  MUFU.TANH R25, R21 ;  /* 0x0000001500197308 */ /* 0x000fe20000002400 */
[C---:B--2---:R-:W-:Y:S07]  /*4bc0*/  HMMA.16816.F32 R8, R92.reuse, R84, R8 ;  /* 0x000000545c08723c */ /* 0x044fee0000001808 */
[----:B------:R-:W-:Y:S01]  /*4bd0*/  IADD3 R84, R96, -0x2, RZ ;  /* 0xfffffffe60547810 */ /* 0x000fe20007ffe0ff */
[----:B------:R-:W-:Y:S01]  /*4be0*/  HMMA.16816.F32 R4, R92, R86, R4 ;  /* 0x000000565c04723c */ /* 0x000fe20000001804 */
[----:B------:R1:W-:Y:S01]  /*4bf0*/  MUFU.TANH R95, R20 ;  /* 0x00000014005f7308 */ /* 0x0003e20000002400 */
[----:B------:R-:W-:-:S05]  /*4c00*/  FMUL.FTZ R18, R18, c[0x0][0x2ec] ;  /* 0x0000bb0012127a20 */ /* 0x000fca0000410000 */
[----:B------:R-:W-:Y:S02]  /*4c10*/  FMUL.FTZ R87, R33, c[0x0][0x2ec] ;  /* 0x0000bb0021577a20 */ /* 0x000fe40000410000 */
[----:B------:R2:W-:Y:S01]  /*4c20*/  MUFU.TANH R91, R31 ;  /* 0x0000001f005b7308 */ /* 0x0005e20000002400 */
[----:B------:R-:W-:Y:S02]  /*4c30*/  FMUL.FTZ R93, R16, c[0x0][0x2ec] ;  /* 0x0000bb00105d7a20 */ /* 0x000fe40000410000 */
[----:B---3--:R-:W-:Y:S02]  /*4c40*/  FMUL.FTZ R28, R12, c[0x0][0x2ec] ;  /* 0x0000bb000c1c7a20 */ /* 0x008fe40000410000 */
[----:B------:R-:W-:Y:S02]  /*4c50*/  FMUL.FTZ R15, R15, c[0x0][0x2ec] ;  /* 0x0000bb000f0f7a20 */ /* 0x000fe40000410000 */
[----:B------:R-:W-:Y:S01]  /*4c60*/  FMUL.FTZ R9, R9, c[0x0][0x2ec] ;  /* 0x0000bb0009097a20 */ /* 0x000fe20000410000 */
[----:B------:R-:W-:Y:S01]  /*4c70*/  MUFU.TANH R87, R87 ;  /* 0x0000005700577308 */ /* 0x000fe20000002400 */
[----:B-1----:R-:W-:-:S02]  /*4c80*/  IMAD R20, R84, 0x40, R117 ;  /* 0x0000004054147824 */ /* 0x002fc400078e0275 */
[----:B------:R-:W-:Y:S02]  /*4c90*/  FMUL.FTZ R11, R11, c[0x0][0x2ec] ;  /* 0x0000bb000b0b7a20 */ /* 0x000fe40000410000 */
[----:B------:R-:W-:Y:S01]  /*4ca0*/  FMUL.FTZ R33, R34, c[0x0][0x2ec] ;  /* 0x0000bb0022217a20 */ /* 0x000fe20000410000 */
[C---:B------:R-:W-:Y:S01]  /*4cb0*/  IADD3 R22, R20.reuse, 0x1, RZ ;  /* 0x0000000114167810 */ /* 0x040fe20007ffe0ff */
[----:B------:R-:W-:Y:S01]  /*4cc0*/  FMUL.FTZ R5, R5, c[0x0][0x2ec] ;  /* 0x0000bb0005057a20 */ /* 0x000fe20000410000 */
[C---:B------:R-:W-:Y:S01]  /*4cd0*/  IADD3 R21, R20.reuse, 0x8, RZ ;  /* 0x0000000814157810 */ /* 0x040fe20007ffe0ff */
[----:B--2---:R-:W-:Y:S01]  /*4ce0*/  FMUL.FTZ R31, R23, c[0x0][0x2ec] ;  /* 0x0000bb00171f7a20 */ /* 0x004fe20000410000 */
[----:B------:R-:W-:Y:S01]  /*4cf0*/  I2F R16, R22 ;  /* 0x0000001600107306 */ /* 0x000fe20000201400 */
[----:B------:R-:W-:Y:S01]  /*4d00*/  FMUL.FTZ R23, R17, c[0x0][0x2ec] ;  /* 0x0000bb0011177a20 */ /* 0x000fe20000410000 */
[----:B------:R-:W-:Y:S01]  /*4d10*/  IADD3 R12, R20, 0x10, RZ ;  /* 0x00000010140c7810 */ /* 0x000fe20007ffe0ff */
[----:B------:R-:W-:Y:S01]  /*4d20*/  FMUL.FTZ R7, R7, c[0x0][0x2ec] ;  /* 0x0000bb0007077a20 */ /* 0x000fe20000410000 */
[----:B------:R-:W-:-:S02]  /*4d30*/  ISETP.GE.AND P0, PT, R22, R102, PT ;  /* 0x000000661600720c */ /* 0x000fc40003f06270 */
[-C--:B------:R-:W-:Y:S02]  /*4d40*/  ISETP.GE.AND P6, PT, R22, R97.reuse, PT ;  /* 0x000000611600720c */ /* 0x080fe40003fc6270 */
[----:B------:R1:W-:Y:S01]  /*4d50*/  I2F R17, R21 ;  /* 0x0000001500117306 */ /* 0x0003e20000201400 */
[C---:B------:R-:W-:Y:S02]  /*4d60*/  ISETP.GE.AND P5, PT, R21.reuse, R102, PT ;  /* 0x000000661500720c */ /* 0x040fe40003fa6270 */
[----:B------:R-:W-:-:S05]  /*4d70*/  ISETP.GE.AND P2, PT, R21, R97, PT ;  /* 0x000000611500720c */ /* 0x000fca0003f46270 */
[----:B------:R-:W-:Y:S08]  /*4d80*/  MUFU.TANH R139, R30 ;  /* 0x0000001e008b7308 */ /* 0x000ff00000002400 */
[----:B------:R2:W-:Y:S01]  /*4d90*/  MUFU.TANH R133, R26 ;  /* 0x0000001a00857308 */ /* 0x0005e20000002400 */
[----:B-1----:R-:W-:-:S07]  /*4da0*/  FMUL.FTZ R21, R13, c[0x0][0x2ec] ;  /* 0x0000bb000d157a20 */ /* 0x002fce0000410000 */
[----:B------:R-:W-:Y:S01]  /*4db0*/  MUFU.TANH R103, R24 ;  /* 0x0000001800677308 */ /* 0x000fe20000002400 */
[----:B--2---:R-:W-:-:S07]  /*4dc0*/  IADD3 R26, R20, 0x9, RZ ;  /* 0x00000009141a7810 */ /* 0x004fce0007ffe0ff */
[----:B------:R-:W1:Y:S08]  /*4dd0*/  I2F R22, R12 ;  /* 0x0000000c00167306 */ /* 0x000e700000201400 */
[----:B------:R-:W2:Y:S08]  /*4de0*/  I2F R24, R26 ;  /* 0x0000001a00187306 */ /* 0x000eb00000201400 */
[----:B------:R3:W-:Y:S01]  /*4df0*/  MUFU.TANH R89, R27 ;  /* 0x0000001b00597308 */ /* 0x0007e20000002400 */
[----:B-1----:R-:W-:-:S02]  /*4e00*/  FFMA.FTZ R103, R22, R0, R103 ;  /* 0x0000000016677223 */ /* 0x002fc40000010067 */
[----:B------:R-:W-:-:S05]  /*4e10*/  FFMA.FTZ R133, R22, R0, R133 ;  /* 0x0000000016857223 */ /* 0x000fca0000010085 */
[----:B------:R1:W-:Y:S01]  /*4e20*/  MUFU.TANH R135, R18 ;  /* 0x0000001200877308 */ /* 0x0003e20000002400 */
[----:B--2---:R-:W-:Y:S02]  /*4e30*/  FFMA.FTZ R13, R24, R0, R91 ;  /* 0x00000000180d7223 */ /* 0x004fe4000001005b */
[----:B---3--:R-:W-:-:S05]  /*4e40*/  FMUL.FTZ R27, R19, c[0x0][0x2ec] ;  /* 0x0000bb00131b7a20 */ /* 0x008fca0000410000 */
[----:B------:R-:W-:Y:S01]  /*4e50*/  MUFU.TANH R29, R29 ;  /* 0x0000001d001d7308 */ /* 0x000fe20000002400 */
[----:B------:R-:W-:-:S05]  /*4e60*/  FFMA.FTZ R19, R16, R0, R105 ;  /* 0x0000000010137223 */ /* 0x000fca0000010069 */
[----:B------:R-:W-:Y:S01]  /*4e70*/  FSEL R19, R19, -INF , !P6 ;  /* 0xff80000013137808 */ /* 0x000fe20007000000 */
[-C--:B-1----:R-:W-:Y:S01]  /*4e80*/  FFMA.FTZ R18, R16, R0.reuse, R87 ;  /* 0x0000000010127223 */ /* 0x082fe20000010057 */
[----:B------:R-:W-:Y:S01]  /*4e90*/  ISETP.GE.AND P6, PT, R26, R97, PT ;  /* 0x000000611a00720c */ /* 0x000fe20003fc6270 */
[CC--:B------:R-:W-:Y:S01]  /*4ea0*/  FFMA.FTZ R16, R17.reuse, R0.reuse, R107 ;  /* 0x0000000011107223 */ /* 0x0c0fe2000001006b */
[----:B------:R1:W-:Y:S01]  /*4eb0*/  MUFU.TANH R87, R28 ;  /* 0x0000001c00577308 */ /* 0x0003e20000002400 */
[----:B------:R-:W-:Y:S01]  /*4ec0*/  FFMA.FTZ R17, R17, R0, R139 ;  /* 0x0000000011117223 */ /* 0x000fe2000001008b */
[----:B------:R-:W-:Y:S02]  /*4ed0*/  FSEL R18, R18, -INF , !P0 ;  /* 0xff80000012127808 */ /* 0x000fe40004000000 */
[----:B------:R-:W-:Y:S02]  /*4ee0*/  FSEL R16, R16, -INF , !P5 ;  /* 0xff80000010107808 */ /* 0x000fe40006800000 */
[----:B------:R-:W-:-:S02]  /*4ef0*/  FSEL R17, R17, -INF , !P2 ;  /* 0xff80000011117808 */ /* 0x000fc40005000000 */
[C---:B------:R-:W-:Y:S01]  /*4f00*/  ISETP.GE.AND P5, PT, R12.reuse, R102, PT ;  /* 0x000000660c00720c */ /* 0x040fe20003fa6270 */
[----:B------:R-:W-:Y:S01]  /*4f10*/  MUFU.TANH R31, R31 ;  /* 0x0000001f001f7308 */ /* 0x000fe20000002400 */
[----:B------:R-:W-:Y:S01]  /*4f20*/  ISETP.GE.AND P2, PT, R12, R97, PT ;  /* 0x000000610c00720c */ /* 0x000fe20003f46270 */
[----:B------:R-:W-:Y:S01]  /*4f30*/  FFMA.FTZ R12, R24, R0, R35 ;  /* 0x00000000180c7223 */ /* 0x000fe20000010023 */
[----:B------:R-:W-:Y:S02]  /*4f40*/  ISETP.GE.AND P0, PT, R26, R102, PT ;  /* 0x000000661a00720c */ /* 0x000fe40003f06270 */
[C---:B------:R-:W-:Y:S02]  /*4f50*/  IADD3 R26, R20.reuse, 0x11, RZ ;  /* 0x00000011141a7810 */ /* 0x040fe40007ffe0ff */
[----:B------:R-:W-:Y:S01]  /*4f60*/  IADD3 R24, R20, 0x18, RZ ;  /* 0x0000001814187810 */ /* 0x000fe20007ffe0ff */
[----:B-1----:R-:W-:Y:S01]  /*4f70*/  FMUL.FTZ R28, R14, c[0x0][0x2ec] ;  /* 0x0000bb000e1c7a20 */ /* 0x002fe20000410000 */
[----:B------:R-:W1:Y:S01]  /*4f80*/  I2F R22, R26 ;  /* 0x0000001a00167306 */ /* 0x000e620000201400 */
[----:B------:R-:W-:-:S02]  /*4f90*/  FSEL R130, R103, -INF , !P5 ;  /* 0xff80000067827808 */ /* 0x000fc40006800000 */
[----:B------:R-:W-:Y:S02]  /*4fa0*/  FSEL R133, R133, -INF , !P2 ;  /* 0xff80000085857808 */ /* 0x000fe40005000000 */
[CC--:B------:R-:W-:Y:S02]  /*4fb0*/  ISETP.GE.AND P5, PT, R24.reuse, R102.reuse, PT ;  /* 0x000000661800720c */ /* 0x0c0fe40003fa6270 */
[----:B------:R-:W-:Y:S01]  /*4fc0*/  ISETP.GE.AND P2, PT, R24, R97, PT ;  /* 0x000000611800720c */ /* 0x000fe20003f46270 */
[----:B------:R-:W2:Y:S01]  /*4fd0*/  I2F R14, R24 ;  /* 0x00000018000e7306 */ /* 0x000ea20000201400 */
[----:B------:R-:W-:Y:S02]  /*4fe0*/  FSEL R12, R12, -INF , !P0 ;  /* 0xff8000000c0c7808 */ /* 0x000fe40004000000 */
[----:B------:R-:W-:Y:S02]  /*4ff0*/  FSEL R13, R13, -INF , !P6 ;  /* 0xff8000000d0d7808 */ /* 0x000fe40007000000 */
[----:B------:R-:W-:-:S02]  /*5000*/  ISETP.GE.AND P0, PT, R26, R102, PT ;  /* 0x000000661a00720c */ /* 0x000fc40003f06270 */
[----:B------:R-:W-:Y:S01]  /*5010*/  ISETP.GE.AND P6, PT, R26, R97, PT ;  /* 0x000000611a00720c */ /* 0x000fe20003fc6270 */
[CC--:B-1----:R-:W-:Y:S01]  /*5020*/  FFMA.FTZ R132, R22.reuse, R0.reuse, R29 ;  /* 0x0000000016847223 */ /* 0x0c2fe2000001001d */
[----:B------:R-:W-:Y:S01]  /*5030*/  MUFU.TANH R93, R93 ;  /* 0x0000005d005d7308 */ /* 0x000fe20000002400 */
[-C--:B------:R-:W-:Y:S01]  /*5040*/  FFMA.FTZ R89, R22, R0.reuse, R89 ;  /* 0x0000000016597223 */ /* 0x080fe20000010059 */
[----:B------:R-:W-:Y:S01]  /*5050*/  IADD3 R22, R20, 0x20, RZ ;  /* 0x0000002014167810 */ /* 0x000fe20007ffe0ff */
[----:B------:R-:W-:Y:S01]  /*5060*/  FMUL.FTZ R26, R8, c[0x0][0x2ec] ;  /* 0x0000bb00081a7a20 */ /* 0x000fe20000410000 */
[----:B------:R-:W-:Y:S02]  /*5070*/  FSEL R132, R132, -INF , !P0 ;  /* 0xff80000084847808 */ /* 0x000fe40004000000 */
[----:B------:R-:W-:Y:S01]  /*5080*/  FSEL R151, R89, -INF , !P6 ;  /* 0xff80000059977808 */ /* 0x000fe20007000000 */
[-C--:B--2---:R-:W-:Y:S01]  /*5090*/  FFMA.FTZ R94, R14, R0.reuse, R95 ;  /* 0x000000000e5e7223 */ /* 0x084fe2000001005f */
[----:B------:R-:W-:Y:S01]  /*50a0*/  IADD3 R24, R20, 0x19, RZ ;  /* 0x0000001914187810 */ /* 0x000fe20007ffe0ff */
[----:B------:R-:W-:Y:S01]  /*50b0*/  FFMA.FTZ R137, R14, R0, R137 ;  /* 0x000000000e897223 */ /* 0x000fe20000010089 */
[----:B------:R1:W2:Y:S02]  /*50c0*/  I2F R8, R22 ;  /* 0x0000001600087306 */ /* 0x0002a40000201400 */
[----:B------:R-:W-:-:S02]  /*50d0*/  FSEL R94, R94, -INF , !P5 ;  /* 0xff8000005e5e7808 */ /* 0x000fc40006800000 */
[----:B------:R-:W-:Y:S02]  /*50e0*/  FSEL R147, R137, -INF , !P2 ;  /* 0xff80000089937808 */ /* 0x000fe40005000000 */
[CC--:B------:R-:W-:Y:S02]  /*50f0*/  ISETP.GE.AND P5, PT, R22.reuse, R102.reuse, PT ;  /* 0x000000661600720c */ /* 0x0c0fe40003fa6270 */
[----:B------:R-:W3:Y:S01]  /*5100*/  I2F R14, R24 ;  /* 0x00000018000e7306 */ /* 0x000ee20000201400 */
[-C--:B------:R-:W-:Y:S02]  /*5110*/  ISETP.GE.AND P2, PT, R22, R97.reuse, PT ;  /* 0x000000611600720c */ /* 0x080fe40003f46270 */
[C---:B------:R-:W-:Y:S02]  /*5120*/  ISETP.GE.AND P0, PT, R24.reuse, R102, PT ;  /* 0x000000661800720c */ /* 0x040fe40003f06270 */
[----:B------:R-:W-:Y:S02]  /*5130*/  ISETP.GE.AND P6, PT, R24, R97, PT ;  /* 0x000000611800720c */ /* 0x000fe40003fc6270 */
[----:B-1----:R-:W-:Y:S01]  /*5140*/  IADD3 R22, R20, 0x21, RZ ;  /* 0x0000002114167810 */ /* 0x002fe20007ffe0ff */
[----:B------:R-:W-:Y:S01]  /*5150*/  MUFU.TANH R23, R23 ;  /* 0x0000001700177308 */ /* 0x000fe20000002400 */
[----:B--2---:R-:W-:-:S02]  /*5160*/  FFMA.FTZ R93, R8, R0, R93 ;  /* 0x00000000085d7223 */ /* 0x004fc4000001005d */
[----:B------:R-:W-:-:S03]  /*5170*/  FFMA.FTZ R135, R8, R0, R135 ;  /* 0x0000000008877223 */ /* 0x000fc60000010087 */
[----:B------:R-:W-:Y:S01]  /*5180*/  FSEL R138, R93, -INF , !P5 ;  /* 0xff8000005d8a7808 */ /* 0x000fe20006800000 */
[CC--:B---3--:R-:W-:Y:S01]  /*5190*/  FFMA.FTZ R152, R14.reuse, R0.reuse, R25 ;  /* 0x000000000e987223 */ /* 0x0c8fe20000010019 */
[----:B------:R-:W-:Y:S01]  /*51a0*/  MUFU.TANH R27, R27 ;  /* 0x0000001b001b7308 */ /* 0x000fe20000002400 */
[----:B------:R-:W-:Y:S01]  /*51b0*/  FFMA.FTZ R31, R14, R0, R31 ;  /* 0x000000000e1f7223 */ /* 0x000fe2000001001f */
[----:B------:R-:W-:Y:S01]  /*51c0*/  IADD3 R14, R20, 0x28, RZ ;  /* 0x00000028140e7810 */ /* 0x000fe20007ffe0ff */
[----:B------:R-:W-:Y:S01]  /*51d0*/  FMUL.FTZ R24, R10, c[0x0][0x2ec] ;  /* 0x0000bb000a187a20 */ /* 0x000fe20000410000 */
[----:B------:R-:W-:Y:S02]  /*51e0*/  FSEL R141, R135, -INF , !P2 ;  /* 0xff800000878d7808 */ /* 0x000fe40005000000 */
[C---:B------:R-:W-:Y:S02]  /*51f0*/  ISETP.GE.AND P5, PT, R14.reuse, R102, PT ;  /* 0x000000660e00720c */ /* 0x040fe40003fa6270 */
[----:B------:R-:W1:Y:S01]  /*5200*/  I2F R10, R22 ;  /* 0x00000016000a7306 */ /* 0x000e620000201400 */
[----:B------:R-:W-:-:S02]  /*5210*/  ISETP.GE.AND P2, PT, R14, R97, PT ;  /* 0x000000610e00720c */ /* 0x000fc40003f46270 */
[----:B------:R-:W-:Y:S02]  /*5220*/  FSEL R152, R152, -INF , !P0 ;  /* 0xff80000098987808 */ /* 0x000fe40004000000 */
[----:B------:R-:W-:Y:S02]  /*5230*/  FSEL R149, R31, -INF , !P6 ;  /* 0xff8000001f957808 */ /* 0x000fe40007000000 */
[C---:B------:R-:W-:Y:S01]  /*5240*/  ISETP.GE.AND P0, PT, R22.reuse, R102, PT ;  /* 0x000000661600720c */ /* 0x040fe20003f06270 */
[----:B------:R-:W-:Y:S01]  /*5250*/  MUFU.TANH R35, R28 ;  /* 0x0000001c00237308 */ /* 0x000fe20000002400 */
[----:B------:R-:W-:-:S07]  /*5260*/  ISETP.GE.AND P6, PT, R22, R97, PT ;  /* 0x000000611600720c */ /* 0x000fce0003fc6270 */
[----:B------:R-:W2:Y:S01]  /*5270*/  I2F R8, R14 ;  /* 0x0000000e00087306 */ /* 0x000ea20000201400 */
[CC--:B-1----:R-:W-:Y:S02]  /*5280*/  FFMA.FTZ R144, R10.reuse, R0.reuse, R23 ;  /* 0x000000000a907223 */ /* 0x0c2fe40000010017 */
[----:B------:R-:W-:Y:S01]  /*5290*/  FFMA.FTZ R27, R10, R0, R27 ;  /* 0x000000000a1b7223 */ /* 0x000fe2000001001b */
[----:B------:R-:W-:Y:S02]  /*52a0*/  IADD3 R10, R20, 0x29, RZ ;  /* 0x00000029140a7810 */ /* 0x000fe40007ffe0ff */
[----:B------:R-:W-:Y:S02]  /*52b0*/  FSEL R144, R144, -INF , !P0 ;  /* 0xff80000090907808 */ /* 0x000fe40004000000 */
[----:B------:R-:W-:Y:S01]  /*52c0*/  MUFU.TANH R21, R21 ;  /* 0x0000001500157308 */ /* 0x000fe20000002400 */
[----:B------:R-:W-:Y:S02]  /*52d0*/  FSEL R145, R27, -INF , !P6 ;  /* 0xff8000001b917808 */ /* 0x000fe40007000000 */
[----:B------:R-:W-:-:S02]  /*52e0*/  ISETP.GE.AND P0, PT, R10, R102, PT ;  /* 0x000000660a00720c */ /* 0x000fc40003f06270 */
[----:B------:R-:W-:Y:S01]  /*52f0*/  ISETP.GE.AND P6, PT, R10, R97, PT ;  /* 0x000000610a00720c */ /* 0x000fe20003fc6270 */
[CC--:B--2---:R-:W-:Y:S02]  /*5300*/  FFMA.FTZ R87, R8.reuse, R0.reuse, R87 ;  /* 0x0000000008577223 */ /* 0x0c4fe40000010057 */
[----:B------:R-:W1:Y:S01]  /*5310*/  I2F R107, R10 ;  /* 0x0000000a006b7306 */ /* 0x000e620000201400 */
[----:B------:R-:W-:Y:S01]  /*5320*/  FFMA.FTZ R35, R8, R0, R35 ;  /* 0x0000000008237223 */ /* 0x000fe20000010023 */
[----:B------:R-:W-:Y:S01]  /*5330*/  IADD3 R8, R20, 0x30, RZ ;  /* 0x0000003014087810 */ /* 0x000fe20007ffe0ff */
[----:B------:R-:W-:Y:S01]  /*5340*/  FMUL.FTZ R14, R4, c[0x0][0x2ec] ;  /* 0x0000bb00040e7a20 */ /* 0x000fe20000410000 */
[----:B------:R-:W-:Y:S02]  /*5350*/  FSEL R142, R87, -INF , !P5 ;  /* 0xff800000578e7808 */ /* 0x000fe40006800000 */
[----:B------:R-:W-:Y:S02]  /*5360*/  FSEL R143, R35, -INF , !P2 ;  /* 0xff800000238f7808 */ /* 0x000fe40005000000 */
[----:B------:R-:W2:Y:S01]  /*5370*/  MUFU.TANH R15, R15 ;  /* 0x0000000f000f7308 */ /* 0x000ea20000002400 */
[----:B------:R-:W-:-:S02]  /*5380*/  ISETP.GE.AND P5, PT, R8, R102, PT ;  /* 0x000000660800720c */ /* 0x000fc40003fa6270 */
[----:B------:R-:W-:-:S05]  /*5390*/  ISETP.GE.AND P2, PT, R8, R97, PT ;  /* 0x000000610800720c */ /* 0x000fca0003f46270 */
[----:B------:R-:W-:Y:S01]  /*53a0*/  MUFU.TANH R29, R26 ;  /* 0x0000001a001d7308 */ /* 0x000fe20000002400 */
[----:B-1----:R-:W-:Y:S01]  /*53b0*/  FFMA.FTZ R21, R107, R0, R21 ;  /* 0x000000006b157223 */ /* 0x002fe20000010015 */
[----:B------:R-:W-:-:S04]  /*53c0*/  IADD3 R10, R20, 0x31, RZ ;  /* 0x00000031140a7810 */ /* 0x000fc80007ffe0ff */
[----:B------:R-:W-:Y:S02]  /*53d0*/  FSEL R146, R21, -INF , !P0 ;  /* 0xff80000015927808 */ /* 0x000fe40004000000 */
[----:B------:R-:W-:Y:S01]  /*53e0*/  MUFU.TANH R25, R24 ;  /* 0x0000001800197308 */ /* 0x000fe20000002400 */
[----:B--2---:R-:W-:Y:S01]  /*53f0*/  FFMA.FTZ R107, R107, R0, R15 ;  /* 0x000000006b6b7223 */ /* 0x004fe2000001000f */
[----:B------:R-:W-:-:S04]  /*5400*/  ISETP.GE.AND P0, PT, R10, R102, PT ;  /* 0x000000660a00720c */ /* 0x000fc80003f06270 */
[----:B------:R-:W-:Y:S02]  /*5410*/  FSEL R107, R107, -INF , !P6 ;  /* 0xff8000006b6b7808 */ /* 0x000fe40007000000 */
[----:B------:R-:W1:Y:S01]  /*5420*/  I2F R4, R8 ;  /* 0x0000000800047306 */ /* 0x000e620000201400 */
[----:B------:R-:W-:-:S07]  /*5430*/  ISETP.GE.AND P6, PT, R10, R97, PT ;  /* 0x000000610a00720c */ /* 0x000fce0003fc6270 */
[----:B------:R2:W-:Y:S01]  /*5440*/  MUFU.TANH R23, R14 ;  /* 0x0000000e00177308 */ /* 0x0005e20000002400 */
[----:B-1----:R-:W-:-:S07]  /*5450*/  FFMA.FTZ R29, R4, R0, R29 ;  /* 0x00000000041d7223 */ /* 0x002fce000001001d */
[----:B------:R-:W-:Y:S01]  /*5460*/  MUFU.TANH R9, R9 ;  /* 0x0000000900097308 */ /* 0x000fe20000002400 */
[----:B------:R-:W-:Y:S01]  /*5470*/  FFMA.FTZ R25, R4, R0, R25 ;  /* 0x0000000004197223 */ /* 0x000fe20000010019 */
[----:B------:R-:W-:-:S04]  /*5480*/  FSEL R106, R29, -INF , !P5 ;  /* 0xff8000001d6a7808 */ /* 0x000fc80006800000 */
[----:B------:R-:W-:Y:S01]  /*5490*/  FSEL R103, R25, -INF , !P2 ;  /* 0xff80000019677808 */ /* 0x000fe20005000000 */
[----:B--2---:R-:W-:Y:S01]  /*54a0*/  FMUL.FTZ R14, R6, c[0x0][0x2ec] ;  /* 0x0000bb00060e7a20 */ /* 0x004fe20000410000 */
[----:B------:R-:W-:Y:S01]  /*54b0*/  IADD3 R6, R20, 0x38, RZ ;  /* 0x0000003814067810 */ /* 0x000fe20007ffe0ff */
[----:B------:R-:W1:Y:S03]  /*54c0*/  I2F R8, R10 ;  /* 0x0000000a00087306 */ /* 0x000e660000201400 */
[C---:B------:R-:W-:Y:S02]  /*54d0*/  ISETP.GE.AND P5, PT, R6.reuse, R102, PT ;  /* 0x000000660600720c */ /* 0x040fe40003fa6270 */
[----:B------:R-:W-:-:S03]  /*54e0*/  ISETP.GE.AND P2, PT, R6, R97, PT ;  /* 0x000000610600720c */ /* 0x000fc60003f46270 */
[----:B------:R-:W-:Y:S08]  /*54f0*/  MUFU.TANH R15, R14 ;  /* 0x0000000e000f7308 */ /* 0x000ff00000002400 */
[----:B------:R-:W2:Y:S01]  /*5500*/  I2F R4, R6 ;  /* 0x0000000600047306 */ /* 0x000ea20000201400 */
[----:B-1----:R-:W-:-:S05]  /*5510*/  FFMA.FTZ R9, R8, R0, R9 ;  /* 0x0000000008097223 */ /* 0x002fca0000010009 */
[----:B------:R-:W-:Y:S02]  /*5520*/  FSEL R104, R9, -INF , !P0 ;  /* 0xff80000009687808 */ /* 0x000fe40004000000 */
[----:B------:R-:W1:Y:S01]  /*5530*/  MUFU.TANH R11, R11 ;  /* 0x0000000b000b7308 */ /* 0x000e620000002400 */
[----:B------:R-:W-:Y:S01]  /*5540*/  ISETP.GE.AND P0, PT, R20, R102, PT ;  /* 0x000000661400720c */ /* 0x000fe20003f06270 */
[----:B--2---:R-:W-:-:S06]  /*5550*/  FFMA.FTZ R23, R4, R0, R23 ;  /* 0x0000000004177223 */ /* 0x004fcc0000010017 */
[----:B------:R-:W-:Y:S01]  /*5560*/  MUFU.TANH R85, R32 ;  /* 0x0000002000557308 */ /* 0x000fe20000002400 */
[-C--:B------:R-:W-:Y:S01]  /*5570*/  FFMA.FTZ R15, R4, R0.reuse, R15 ;  /* 0x00000000040f7223 */ /* 0x080fe2000001000f */
[----:B------:R-:W-:Y:S02]  /*5580*/  IADD3 R6, R20, 0x39, RZ ;  /* 0x0000003914067810 */ /* 0x000fe40007ffe0ff */
[----:B------:R-:W-:Y:S02]  /*5590*/  FSEL R135, R23, -INF , !P5 ;  /* 0xff80000017877808 */ /* 0x000fe40006800000 */
[----:B------:R-:W-:Y:S01]  /*55a0*/  FSEL R93, R15, -INF , !P2 ;  /* 0xff8000000f5d7808 */ /* 0x000fe20005000000 */
[----:B-1----:R-:W-:Y:S01]  /*55b0*/  FFMA.FTZ R11, R8, R0, R11 ;  /* 0x00000000080b7223 */ /* 0x002fe2000001000b */
[----:B------:R-:W1:Y:S01]  /*55c0*/  I2F R4, R20 ;  /* 0x0000001400047306 */ /* 0x000e620000201400 */
[-C--:B------:R-:W-:Y:S01]  /*55d0*/  ISETP.GE.AND P5, PT, R20, R97.reuse, PT ;  /* 0x000000611400720c */ /* 0x080fe20003fa6270 */
[----:B------:R-:W-:Y:S01]  /*55e0*/  BAR.SYNC.DEFER_BLOCKING 0x0 ;  /* 0x0000000000007b1d */ /* 0x000fe20000010000 */
[----:B------:R-:W-:-:S02]  /*55f0*/  ISETP.GE.AND P2, PT, R6, R97, PT ;  /* 0x000000610600720c */ /* 0x000fc40003f46270 */
[----:B------:R-:W-:Y:S02]  /*5600*/  FSEL R95, R11, -INF , !P6 ;  /* 0xff8000000b5f7808 */ /* 0x000fe40007000000 */
[----:B------:R-:W-:Y:S01]  /*5610*/  ISETP.GE.AND P6, PT, R6, R102, PT ;  /* 0x000000660600720c */ /* 0x000fe20003fc6270 */
[----:B------:R-:W2:Y:S08]  /*5620*/  MUFU.TANH R33, R33 ;  /* 0x0000002100217308 */ /* 0x000eb00000002400 */
[----:B------:R-:W-:Y:S01]  /*5630*/  MUFU.TANH R5, R5 ;  /* 0x0000000500057308 */ /* 0x000fe20000002400 */
[----:B-1----:R-:W-:-:S07]  /*5640*/  FFMA.FTZ R85, R4, R0, R85 ;  /* 0x0000000004557223 */ /* 0x002fce0000010055 */
[----:B------:R-:W-:Y:S01]  /*5650*/  MUFU.TANH R7, R7 ;  /* 0x0000000700077308 */ /* 0x000fe20000002400 */
[----:B--2---:R-:W-:Y:S01]  /*5660*/  FFMA.FTZ R33, R4, R0, R33 ;  /* 0x0000000004217223 */ /* 0x004fe20000010021 */
[----:B------:R-:W-:Y:S02]  /*5670*/  FSEL R4, R85, -INF , !P0 ;  /* 0xff80000055047808 */ /* 0x000fe40004000000 */
[----:B------:R-:W-:-:S04]  /*5680*/  ISETP.GE.AND P0, PT, R96, 0x3, PT ;  /* 0x000000036000780c */ /* 0x000fc80003f06270 */
[----:B------:R-:W1:Y:S02]  /*5690*/  I2F R8, R6 ;  /* 0x0000000600087306 */ /* 0x000e640000201400 */
[CC--:B-1----:R-:W-:Y:S01]  /*56a0*/  FFMA.FTZ R136, R8.reuse, R0.reuse, R5 ;  /* 0x0000000008887223 */ /* 0x0c2fe20000010005 */
[----:B------:R-:W-:Y:S01]  /*56b0*/  FSEL R5, R33, -INF , !P5 ;  /* 0xff80000021057808 */ /* 0x000fe20006800000 */
[----:B------:R-:W-:-:S03]  /*56c0*/  FFMA.FTZ R7, R8, R0, R7 ;  /* 0x0000000008077223 */ /* 0x000fc60000010007 */
        /* <DEDUP_REMOVED lines=59> */
.L_x_961:
[----:B------:R-:W-:Y:S05]  /*5a80*/  BSYNC B0 ;  /* 0x0000000000007941 */ /* 0x000fea0003800000 */
.L_x_960:
[----:B------:R-:W0:Y:S02]  /*5a90*/  LDGDEPBAR ;  /* 0x00000000000079af */ /* 0x000e240000000000 */
.L_x_959:
        /* <DEDUP_REMOVED lines=61> */
[--C-:B------:R-:W-:Y:S02]  /*5e70*/  FFMA.FTZ R91, R18, c[0x0][0x23c], -R139.reuse ;  /* 0x00008f00125b7a23 */ /* 0x100fe4000001088b */
[--C-:B------:R-:W-:Y:S02]  /*5e80*/  FFMA.FTZ R92, R16, c[0x0][0x23c], -R139.reuse ;  /* 0x00008f00105c7a23 */ /* 0x100fe4000001088b */
[--C-:B------:R-:W-:Y:S02]  /*5e90*/  FFMA.FTZ R89, R12, c[0x0][0x23c], -R139.reuse ;  /* 0x00008f000c597a23 */ /* 0x100fe4000001088b */
[----:B------:R-:W-:Y:S01]  /*5ea0*/  FFMA.FTZ R2, R13, c[0x0][0x23c], -R90 ;  /* 0x00008f000d027a23 */ /* 0x000fe2000001085a */
[----:B------:R-:W1:Y:S01]  /*5eb0*/  MUFU.EX2 R150, R150 ;  /* 0x0000009600967308 */ /* 0x000e620000000800 */
[----:B------:R-:W-:-:S02]  /*5ec0*/  FFMA.FTZ R105, R94, c[0x0][0x23c], -R139 ;  /* 0x00008f005e697a23 */ /* 0x000fc4000001088b */
[--C-:B------:R-:W-:Y:S02]  /*5ed0*/  FFMA.FTZ R132, R132, c[0x0][0x23c], -R139.reuse ;  /* 0x00008f0084847a23 */ /* 0x100fe4000001088b */
[--C-:B------:R-:W-:Y:S02]  /*5ee0*/  FFMA.FTZ R102, R152, c[0x0][0x23c], -R139.reuse ;  /* 0x00008f0098667a23 */ /* 0x100fe4000001088b */
[--C-:B------:R-:W-:Y:S01]  /*5ef0*/  FFMA.FTZ R133, R133, c[0x0][0x23c], -R90.reuse ;  /* 0x00008f0085857a23 */ /* 0x100fe2000001085a */
[----:B------:R-:W2:Y:S01]  /*5f00*/  MUFU.EX2 R140, R140 ;  /* 0x0000008c008c7308 */ /* 0x000ea20000000800 */
[--C-:B------:R-:W-:Y:S02]  /*5f10*/  FFMA.FTZ R97, R147, c[0x0][0x23c], -R90.reuse ;  /* 0x00008f0093617a23 */ /* 0x100fe4000001085a */
[----:B------:R-:W-:Y:S02]  /*5f20*/  FFMA.FTZ R94, R149, c[0x0][0x23c], -R90 ;  /* 0x00008f00955e7a23 */ /* 0x000fe4000001085a */
[----:B------:R-:W-:-:S02]  /*5f30*/  FFMA.FTZ R147, R138, c[0x0][0x23c], -R139 ;  /* 0x00008f008a937a23 */ /* 0x000fc4000001088b */
[----:B------:R-:W-:Y:S01]  /*5f40*/  FFMA.FTZ R138, R146, c[0x0][0x23c], -R139 ;  /* 0x00008f00928a7a23 */ /* 0x000fe2000001088b */
[----:B------:R-:W-:Y:S01]  /*5f50*/  MUFU.EX2 R148, R148 ;  /* 0x0000009400947308 */ /* 0x000fe20000000800 */
[-C--:B-1----:R-:W-:Y:S02]  /*5f60*/  FMUL.FTZ R4, R80, R150.reuse ;  /* 0x0000009650047220 */ /* 0x082fe40000410000 */
[-C--:B------:R-:W-:Y:S01]  /*5f70*/  FMUL.FTZ R5, R81, R150.reuse ;  /* 0x0000009651057220 */ /* 0x080fe20000410000 */
[----:B------:R-:W-:Y:S01]  /*5f80*/  F2FP.PACK_AB R81, R88, R137 ;  /* 0x000000895851723e */ /* 0x000fe200000000ff */
[-C--:B------:R-:W-:Y:S02]  /*5f90*/  FMUL.FTZ R28, R56, R150.reuse ;  /* 0x00000096381c7220 */ /* 0x080fe40000410000 */
[----:B------:R-:W-:Y:S01]  /*5fa0*/  FMUL.FTZ R29, R57, R150 ;  /* 0x00000096391d7220 */ /* 0x000fe20000410000 */
[----:B------:R-:W1:Y:S01]  /*5fb0*/  MUFU.EX2 R91, R91 ;  /* 0x0000005b005b7308 */ /* 0x000e620000000800 */
[----:B--2---:R-:W-:-:S02]  /*5fc0*/  FMUL.FTZ R6, R82, R140 ;  /* 0x0000008c52067220 */ /* 0x004fc40000410000 */
[-C--:B------:R-:W-:Y:S02]  /*5fd0*/  FMUL.FTZ R7, R83, R140.reuse ;  /* 0x0000008c53077220 */ /* 0x080fe40000410000 */
[-C--:B------:R-:W-:Y:S02]  /*5fe0*/  FMUL.FTZ R30, R58, R140.reuse ;  /* 0x0000008c3a1e7220 */ /* 0x080fe40000410000 */
[----:B------:R-:W-:Y:S01]  /*5ff0*/  FMUL.FTZ R31, R59, R140 ;  /* 0x0000008c3b1f7220 */ /* 0x000fe20000410000 */
[----:B------:R-:W-:Y:S01]  /*6000*/  MUFU.EX2 R92, R92 ;  /* 0x0000005c005c7308 */ /* 0x000fe20000000800 */
[-C--:B------:R-:W-:Y:S01]  /*6010*/  FMUL.FTZ R52, R52, R150.reuse ;  /* 0x0000009634347220 */ /* 0x080fe20000410000 */
[----:B------:R-:W-:Y:S01]  /*6020*/  LDSM.16.MT88.4 R56, [R110+0x6400] ;  /* 0x006400006e38783b */ /* 0x000fe20000004200 */
[----:B------:R-:W-:Y:S02]  /*6030*/  FMUL.FTZ R53, R53, R150 ;  /* 0x0000009635357220 */ /* 0x000fe40000410000 */
[----:B------:R-:W-:-:S02]  /*6040*/  FMUL.FTZ R54, R54, R140 ;  /* 0x0000008c36367220 */ /* 0x000fc40000410000 */
[----:B------:R-:W-:Y:S01]  /*6050*/  FMUL.FTZ R55, R55, R140 ;  /* 0x0000008c37377220 */ /* 0x000fe20000410000 */
[----:B------:R-:W2:Y:S01]  /*6060*/  MUFU.EX2 R89, R89 ;  /* 0x0000005900597308 */ /* 0x000ea20000000800 */
[----:B-1----:R-:W-:Y:S01]  /*6070*/  F2FP.PACK_AB R80, R91, R148 ;  /* 0x000000945b50723e */ /* 0x002fe200000000ff */
[-C--:B------:R-:W-:Y:S02]  /*6080*/  FMUL.FTZ R36, R36, R150.reuse ;  /* 0x0000009624247220 */ /* 0x080fe40000410000 */
[----:B------:R-:W-:Y:S02]  /*6090*/  FMUL.FTZ R37, R37, R150 ;  /* 0x0000009625257220 */ /* 0x000fe40000410000 */
[-C--:B------:R-:W-:Y:S02]  /*60a0*/  FMUL.FTZ R38, R38, R140.reuse ;  /* 0x0000008c26267220 */ /* 0x080fe40000410000 */
[----:B------:R1:W-:Y:S01]  /*60b0*/  MUFU.EX2 R3, R17 ;  /* 0x0000001100037308 */ /* 0x0003e20000000800 */
[----:B------:R-:W-:-:S02]  /*60c0*/  FMUL.FTZ R39, R39, R140 ;  /* 0x0000008c27277220 */ /* 0x000fc40000410000 */
[-C--:B------:R-:W-:Y:S02]  /*60d0*/  FMUL.FTZ R40, R40, R150.reuse ;  /* 0x0000009628287220 */ /* 0x080fe40000410000 */
[----:B------:R-:W-:Y:S02]  /*60e0*/  FMUL.FTZ R41, R41, R150 ;  /* 0x0000009629297220 */ /* 0x000fe40000410000 */
[----:B------:R-:W-:Y:S01]  /*60f0*/  FMUL.FTZ R42, R42, R140 ;  /* 0x0000008c2a2a7220 */ /* 0x000fe20000410000 */
[----:B------:R-:W4:Y:S01]  /*6100*/  MUFU.EX2 R2, R2 ;  /* 0x0000000200027308 */ /* 0x000f220000000800 */
[----:B--2---:R-:W-:Y:S01]  /*6110*/  F2FP.PACK_AB R82, R89, R92 ;  /* 0x0000005c5952723e */ /* 0x004fe200000000ff */
[----:B------:R-:W-:Y:S02]  /*6120*/  FMUL.FTZ R43, R43, R140 ;  /* 0x0000008c2b2b7220 */ /* 0x000fe40000410000 */
[-C--:B------:R-:W-:Y:S02]  /*6130*/  FMUL.FTZ R76, R76, R150.reuse ;  /* 0x000000964c4c7220 */ /* 0x080fe40000410000 */
[----:B------:R-:W-:-:S02]  /*6140*/  FMUL.FTZ R77, R77, R150 ;  /* 0x000000964d4d7220 */ /* 0x000fc40000410000 */
[-C--:B------:R-:W-:Y:S01]  /*6150*/  FMUL.FTZ R78, R78, R140.reuse ;  /* 0x0000008c4e4e7220 */ /* 0x080fe20000410000 */
[----:B-1----:R-:W1:Y:S01]  /*6160*/  LDSM.16.MT88.4 R16, [R108+0x6000] ;  /* 0x006000006c10783b */ /* 0x002e620000004200 */
[----:B------:R-:W-:Y:S01]  /*6170*/  FMUL.FTZ R79, R79, R140 ;  /* 0x0000008c4f4f7220 */ /* 0x000fe20000410000 */
[----:B------:R-:W-:Y:S01]  /*6180*/  MUFU.EX2 R132, R132 ;  /* 0x0000008400847308 */ /* 0x000fe20000000800 */
[----:B------:R-:W-:Y:S02]  /*6190*/  FMUL.FTZ R21, R65, R150 ;  /* 0x0000009641157220 */ /* 0x000fe40000410000 */
[----:B------:R-:W-:Y:S01]  /*61a0*/  FFMA.FTZ R65, R130, c[0x0][0x23c], -R139 ;  /* 0x00008f0082417a23 */ /* 0x000fe2000001088b */
[----:B----4-:R-:W-:Y:S01]  /*61b0*/  F2FP.PACK_AB R83, R2, R3 ;  /* 0x000000030253723e */ /* 0x010fe200000000ff */
[----:B------:R-:W-:-:S03]  /*61c0*/  FFMA.FTZ R130, R151, c[0x0][0x23c], -R90 ;  /* 0x00008f0097827a23 */ /* 0x000fc6000001085a */
[----:B------:R-:W-:Y:S01]  /*61d0*/  MUFU.EX2 R105, R105 ;  /* 0x0000006900697308 */ /* 0x000fe20000000800 */
[-C--:B------:R-:W-:Y:S02]  /*61e0*/  FMUL.FTZ R44, R44, R150.reuse ;  /* 0x000000962c2c7220 */ /* 0x080fe40000410000 */
[----:B------:R-:W-:Y:S01]  /*61f0*/  FMUL.FTZ R45, R45, R150 ;  /* 0x000000962d2d7220 */ /* 0x000fe20000410000 */
[C---:B------:R-:W-:Y:S01]  /*6200*/  HMMA.16816.F32 R28, R80.reuse, R32, R28 ;  /* 0x00000020501c723c */ /* 0x040fe2000000181c */
[-C--:B------:R-:W-:Y:S02]  /*6210*/  FMUL.FTZ R46, R46, R140.reuse ;  /* 0x0000008c2e2e7220 */ /* 0x080fe40000410000 */
[----:B------:R-:W-:Y:S01]  /*6220*/  FMUL.FTZ R47, R47, R140 ;  /* 0x0000008c2f2f7220 */ /* 0x000fe20000410000 */
[----:B------:R-:W2:Y:S01]  /*6230*/  MUFU.EX2 R65, R65 ;  /* 0x0000004100417308 */ /* 0x000ea20000000800 */
[-C--:B------:R-:W-:Y:S02]  /*6240*/  FMUL.FTZ R48, R48, R150.reuse ;  /* 0x0000009630307220 */ /* 0x080fe40000410000 */
[----:B------:R-:W-:Y:S01]  /*6250*/  FMUL.FTZ R49, R49, R150 ;  /* 0x0000009631317220 */ /* 0x000fe20000410000 */
[----:B------:R-:W-:Y:S01]  /*6260*/  HMMA.16816.F32 R32, R80, R34, R52 ;  /* 0x000000225020723c */ /* 0x000fe20000001834 */
[----:B------:R-:W4:Y:S01]  /*6270*/  LDSM.16.MT88.4 R52, [R110+0x8000] ;  /* 0x008000006e34783b */ /* 0x000f220000004200 */
[----:B------:R-:W-:-:S02]  /*6280*/  FMUL.FTZ R50, R50, R140 ;  /* 0x0000008c32327220 */ /* 0x000fc40000410000 */
[----:B------:R-:W-:Y:S01]  /*6290*/  MUFU.EX2 R102, R102 ;  /* 0x0000006600667308 */ /* 0x000fe20000000800 */
[----:B------:R-:W-:Y:S02]  /*62a0*/  FMUL.FTZ R51, R51, R140 ;  /* 0x0000008c33337220 */ /* 0x000fe40000410000 */
[-C--:B------:R-:W-:Y:S01]  /*62b0*/  FMUL.FTZ R12, R72, R150.reuse ;  /* 0x00000096480c7220 */ /* 0x080fe20000410000 */
[C---:B---3--:R-:W-:Y:S01]  /*62c0*/  HMMA.16816.F32 R4, R80.reuse, R8, R4 ;  /* 0x000000085004723c */ /* 0x048fe20000001804 */
[----:B------:R-:W-:Y:S02]  /*62d0*/  FMUL.FTZ R13, R73, R150 ;  /* 0x00000096490d7220 */ /* 0x000fe40000410000 */
[-C--:B------:R-:W-:Y:S01]  /*62e0*/  FMUL.FTZ R14, R74, R140.reuse ;  /* 0x0000008c4a0e7220 */ /* 0x080fe20000410000 */
[----:B------:R-:W-:Y:S01]  /*62f0*/  MUFU.EX2 R133, R133 ;  /* 0x0000008500857308 */ /* 0x000fe20000000800 */
[----:B------:R-:W-:Y:S02]  /*6300*/  FMUL.FTZ R15, R75, R140 ;  /* 0x0000008c4b0f7220 */ /* 0x000fe40000410000 */
[-C--:B------:R-:W-:Y:S01]  /*6310*/  FMUL.FTZ R68, R68, R150.reuse ;  /* 0x0000009644447220 */ /* 0x080fe20000410000 */
[----:B------:R-:W-:Y:S01]  /*6320*/  HMMA.16816.F32 R8, R80, R10, R76 ;  /* 0x0000000a5008723c */ /* 0x000fe2000000184c */
[----:B------:R-:W-:Y:S01]  /*6330*/  FMUL.FTZ R69, R69, R150 ;  /* 0x0000009645457220 */ /* 0x000fe20000410000 */
[----:B------:R-:W-:Y:S01]  /*6340*/  LDSM.16.MT88.4 R76, [R110+0x6c00] ;  /* 0x006c00006e4c783b */ /* 0x000fe20000004200 */
[-C--:B------:R-:W-:Y:S01]  /*6350*/  FMUL.FTZ R70, R70, R140.reuse ;  /* 0x0000008c46467220 */ /* 0x080fe20000410000 */
[----:B------:R-:W3:Y:S01]  /*6360*/  MUFU.EX2 R130, R130 ;  /* 0x0000008200827308 */ /* 0x000ee20000000800 */
[----:B------:R-:W-:-:S02]  /*6370*/  FMUL.FTZ R71, R71, R140 ;  /* 0x0000008c47477220 */ /* 0x000fc40000410000 */
[----:B------:R-:W-:Y:S01]  /*6380*/  FMUL.FTZ R20, R64, R150 ;  /* 0x0000009640147220 */ /* 0x000fe20000410000 */
[C---:B-1----:R-:W-:Y:S01]  /*6390*/  HMMA.16816.F32 R12, R80.reuse, R16, R12 ;  /* 0x00000010500c723c */ /* 0x042fe2000000180c */
        /* <DEDUP_REMOVED lines=9> */
[----:B------:R-:W1:Y:S01]  /*6430*/  MUFU.EX2 R94, R94 ;  /* 0x0000005e005e7308 */ /* 0x000e620000000800 */
[----:B------:R-:W-:-:S02]  /*6440*/  FFMA.FTZ R64, R131, R150, R148 ;  /* 0x0000009683407223 */ /* 0x000fc40000010094 */
[--C-:B------:R-:W-:Y:S01]  /*6450*/  FFMA.FTZ R131, R142, c[0x0][0x23c], -R139.reuse ;  /* 0x00008f008e837a23 */ /* 0x100fe2000001088b */
[C---:B------:R-:W-:Y:S01]  /*6460*/  HMMA.16816.F32 R20, R80.reuse, R24, R20 ;  /* 0x000000185014723c */ /* 0x040fe20000001814 */
[--C-:B------:R-:W-:Y:S02]  /*6470*/  FFMA.FTZ R146, R141, c[0x0][0x23c], -R90.reuse ;  /* 0x00008f008d927a23 */ /* 0x100fe4000001085a */
[----:B------:R-:W-:Y:S01]  /*6480*/  FFMA.FTZ R144, R144, c[0x0][0x23c], -R139 ;  /* 0x00008f0090907a23 */ /* 0x000fe2000001088b */
[----:B------:R-:W-:Y:S01]  /*6490*/  MUFU.EX2 R147, R147 ;  /* 0x0000009300937308 */ /* 0x000fe20000000800 */
[--C-:B------:R-:W-:Y:S02]  /*64a0*/  FFMA.FTZ R145, R145, c[0x0][0x23c], -R90.reuse ;  /* 0x00008f0091917a23 */ /* 0x100fe4000001085a */
[--C-:B------:R-:W-:Y:S01]  /*64b0*/  FFMA.FTZ R141, R143, c[0x0][0x23c], -R90.reuse ;  /* 0x00008f008f8d7a23 */ /* 0x100fe2000001085a */
[----:B----4-:R-:W-:Y:S01]  /*64c0*/  HMMA.16816.F32 R36, R80, R52, R36 ;  /* 0x000000345024723c */ /* 0x010fe20000001824 */
[----:B------:R-:W-:-:S02]  /*64d0*/  FFMA.FTZ R142, R107, c[0x0][0x23c], -R90 ;  /* 0x00008f006b8e7a23 */ /* 0x000fc4000001085a */
[--C-:B------:R-:W-:Y:S01]  /*64e0*/  FFMA.FTZ R107, R106, c[0x0][0x23c], -R139.reuse ;  /* 0x00008f006a6b7a23 */ /* 0x100fe2000001088b */
[----:B------:R-:W4:Y:S01]  /*64f0*/  MUFU.EX2 R144, R144 ;  /* 0x0000009000907308 */ /* 0x000f220000000800 */
[----:B------:R-:W-:Y:S02]  /*6500*/  FFMA.FTZ R106, R104, c[0x0][0x23c], -R139 ;  /* 0x00008f00686a7a23 */ /* 0x000fe4000001088b */
[----:B------:R-:W-:Y:S01]  /*6510*/  FFMA.FTZ R137, R134, R140, R137 ;  /* 0x0000008c86897223 */ /* 0x000fe20000010089 */
[----:B------:R-:W-:Y:S01]  /*6520*/  HMMA.16816.F32 R40, R80, R54, R40 ;  /* 0x000000365028723c */ /* 0x000fe20000001828 */
[----:B------:R-:W5:Y:S01]  /*6530*/  LDSM.16.MT88.4 R52, [R108+0x8000] ;  /* 0x008000006c34783b */ /* 0x000f620000004200 */
[--C-:B------:R-:W-:Y:S02]  /*6540*/  FFMA.FTZ R104, R135, c[0x0][0x23c], -R139.reuse ;  /* 0x00008f0087687a23 */ /* 0x100fe4000001088b */
[----:B------:R-:W-:Y:S01]  /*6550*/  MUFU.EX2 R131, R131 ;  /* 0x0000008300837308 */ /* 0x000fe20000000800 */
[----:B------:R-:W-:-:S02]  /*6560*/  FFMA.FTZ R135, R136, c[0x0][0x23c], -R139 ;  /* 0x00008f0088877a23 */ /* 0x000fc4000001088b */
[--C-:B------:R-:W-:Y:S01]  /*6570*/  FFMA.FTZ R103, R103, c[0x0][0x23c], -R90.reuse ;  /* 0x00008f0067677a23 */ /* 0x100fe2000001085a */
[----:B------:R-:W-:Y:S01]  /*6580*/  HMMA.16816.F32 R24, R80, R26, R60 ;  /* 0x0000001a5018723c */ /* 0x000fe2000000183c */
[----:B------:R-:W-:Y:S01]  /*6590*/  LDSM.16.MT88.4 R60, [R110+0x6800] ;  /* 0x006800006e3c783b */ /* 0x000fe20000004200 */
[--C-:B------:R-:W-:Y:S02]  /*65a0*/  FFMA.FTZ R134, R95, c[0x0][0x23c], -R90.reuse ;  /* 0x00008f005f867a23 */ /* 0x100fe4000001085a */
[----:B------:R-:W-:Y:S01]  /*65b0*/  MUFU.EX2 R138, R138 ;  /* 0x0000008a008a7308 */ /* 0x000fe20000000800 */
[--C-:B------:R-:W-:Y:S02]  /*65c0*/  FFMA.FTZ R93, R93, c[0x0][0x23c], -R90.reuse ;  /* 0x00008f005d5d7a23 */ /* 0x100fe4000001085a */
[----:B------:R-:W-:Y:S02]  /*65d0*/  FFMA.FTZ R87, R87, c[0x0][0x23c], -R90 ;  /* 0x00008f0057577a23 */ /* 0x000fe4000001085a */
[----:B------:R-:W-:-:S03]  /*65e0*/  FADD.FTZ R91, R91, R64 ;  /* 0x000000405b5b7221 */ /* 0x000fc60000010000 */
[----:B------:R-:W-:Y:S01]  /*65f0*/  MUFU.EX2 R146, R146 ;  /* 0x0000009200927308 */ /* 0x000fe20000000800 */
[----:B------:R-:W-:-:S07]  /*6600*/  FADD.FTZ R92, R92, R91 ;  /* 0x0000005b5c5c7221 */ /* 0x000fce0000010000 */
[----:B------:R-:W1:Y:S08]  /*6610*/  MUFU.EX2 R145, R145 ;  /* 0x0000009100917308 */ /* 0x000e700000000800 */
[----:B------:R-:W-:Y:S01]  /*6620*/  MUFU.EX2 R141, R141 ;  /* 0x0000008d008d7308 */ /* 0x000fe20000000800 */
[C---:B-----5:R-:W-:Y:S07]  /*6630*/  HMMA.16816.F32 R44, R80.reuse, R52, R44 ;  /* 0x00000034502c723c */ /* 0x060fee000000182c */
[----:B------:R-:W5:Y:S01]  /*6640*/  MUFU.EX2 R142, R142 ;  /* 0x0000008e008e7308 */ /* 0x000f620000000800 */
[----:B--2---:R-:W-:Y:S01]  /*6650*/  F2FP.PACK_AB R52, R132, R65 ;  /* 0x000000418434723e */ /* 0x004fe200000000ff */
[----:B------:R-:W-:Y:S01]  /*6660*/  HMMA.16816.F32 R48, R80, R54, R48 ;  /* 0x000000365030723c */ /* 0x000fe20000001830 */
[----:B---3--:R-:W-:-:S05]  /*6670*/  F2FP.PACK_AB R53, R130, R133 ;  /* 0x000000858235723e */ /* 0x008fca00000000ff */
[----:B------:R-:W-:Y:S01]  /*6680*/  MUFU.EX2 R107, R107 ;  /* 0x0000006b006b7308 */ /* 0x000fe20000000800 */
[----:B------:R-:W-:Y:S02]  /*6690*/  F2FP.PACK_AB R54, R102, R105 ;  /* 0x000000696636723e */ /* 0x000fe400000000ff */
[----:B-1----:R-:W-:-:S05]  /*66a0*/  F2FP.PACK_AB R55, R94, R97 ;  /* 0x000000615e37723e */ /* 0x002fca00000000ff */
[----:B------:R-:W-:Y:S02]  /*66b0*/  MUFU.EX2 R106, R106 ;  /* 0x0000006a006a7308 */ /* 0x000fe40000000800 */
[C---:B------:R-:W-:Y:S06]  /*66c0*/  HMMA.16816.F32 R4, R52.reuse, R56, R4 ;  /* 0x000000383404723c */ /* 0x040fec0000001804 */
[----:B------:R-:W-:Y:S02]  /*66d0*/  MUFU.EX2 R104, R104 ;  /* 0x0000006800687308 */ /* 0x000fe40000000800 */
[C---:B------:R-:W-:Y:S01]  /*66e0*/  HMMA.16816.F32 R8, R52.reuse, R58, R8 ;  /* 0x0000003a3408723c */ /* 0x040fe20000001808 */
[----:B------:R-:W1:Y:S05]  /*66f0*/  LDSM.16.MT88.4 R56, [R108+0x6400] ;  /* 0x006400006c38783b */ /* 0x000e6a0000004200 */
[----:B------:R-:W-:Y:S08]  /*6700*/  MUFU.EX2 R135, R135 ;  /* 0x0000008700877308 */ /* 0x000ff00000000800 */
[----:B------:R-:W-:Y:S08]  /*6710*/  MUFU.EX2 R103, R103 ;  /* 0x0000006700677308 */ /* 0x000ff00000000800 */
[----:B------:R-:W2:Y:S08]  /*6720*/  MUFU.EX2 R134, R134 ;  /* 0x0000008600867308 */ /* 0x000eb00000000800 */
        /* <DEDUP_REMOVED lines=16> */
[----:B----4-:R-:W-:-:S02]  /*6830*/  F2FP.PACK_AB R52, R144, R147 ;  /* 0x000000939034723e */ /* 0x010fc400000000ff */
[----:B------:R-:W-:Y:S02]  /*6840*/  F2FP.PACK_AB R53, R145, R146 ;  /* 0x000000929135723e */ /* 0x000fe400000000ff */
[----:B------:R-:W-:Y:S02]  /*6850*/  F2FP.PACK_AB R54, R138, R131 ;  /* 0x000000838a36723e */ /* 0x000fe400000000ff */
[----:B-----5:R-:W-:-:S07]  /*6860*/  F2FP.PACK_AB R55, R142, R141 ;  /* 0x0000008d8e37723e */ /* 0x020fce00000000ff */
[C---:B------:R-:W-:Y:S01]  /*6870*/  HMMA.16816.F32 R80, R52.reuse, R60, R4 ;  /* 0x0000003c3450723c */ /* 0x040fe20000001804 */
[----:B------:R-:W3:Y:S07]  /*6880*/  LDSM.16.MT88.4 R4, [R108+0x7800] ;  /* 0x007800006c04783b */ /* 0x000eee0000004200 */
[C---:B------:R-:W-:Y:S01]  /*6890*/  HMMA.16816.F32 R8, R52.reuse, R62, R8 ;  /* 0x0000003e3408723c */ /* 0x040fe20000001808 */
[----:B------:R-:W-:Y:S07]  /*68a0*/  LDSM.16.MT88.4 R60, [R110+0x7c00] ;  /* 0x007c00006e3c783b */ /* 0x000fee0000004200 */
[C---:B-1----:R-:W-:Y:S08]  /*68b0*/  HMMA.16816.F32 R12, R52.reuse, R56, R12 ;  /* 0x00000038340c723c */ /* 0x042ff0000000180c */
[C---:B------:R-:W-:Y:S01]  /*68c0*/  HMMA.16816.F32 R16, R52.reuse, R58, R16 ;  /* 0x0000003a3410723c */ /* 0x040fe20000001810 */
[----:B------:R-:W1:Y:S07]  /*68d0*/  LDSM.16.MT88.4 R56, [R110+0x7800] ;  /* 0x007800006e38783b */ /* 0x000e6e0000004200 */
[C---:B---3--:R-:W-:Y:S08]  /*68e0*/  HMMA.16816.F32 R28, R52.reuse, R4, R28 ;  /* 0x00000004341c723c */ /* 0x048ff0000000181c */
[C---:B------:R-:W-:Y:S01]  /*68f0*/  HMMA.16816.F32 R32, R52.reuse, R6, R32 ;  /* 0x000000063420723c */ /* 0x040fe20000001820 */
[----:B------:R-:W3:Y:S07]  /*6900*/  LDSM.16.MT88.4 R4, [R108+0x8800] ;  /* 0x008800006c04783b */ /* 0x000eee0000004200 */
[C---:B-1----:R-:W-:Y:S08]  /*6910*/  HMMA.16816.F32 R20, R52.reuse, R56, R20 ;  /* 0x000000383414723c */ /* 0x042ff00000001814 */
[C---:B------:R-:W-:Y:S01]  /*6920*/  HMMA.16816.F32 R24, R52.reuse, R58, R24 ;  /* 0x0000003a3418723c */ /* 0x040fe20000001818 */
[----:B------:R-:W1:Y:S07]  /*6930*/  LDSM.16.MT88.4 R56, [R110+0x8800] ;  /* 0x008800006e38783b */ /* 0x000e6e0000004200 */
[C---:B---3--:R-:W-:Y:S07]  /*6940*/  HMMA.16816.F32 R44, R52.reuse, R4, R44 ;  /* 0x00000004342c723c */ /* 0x048fee000000182c */
[----:B------:R-:W-:Y:S01]  /*6950*/  FADD.FTZ R4, R88, R137 ;  /* 0x0000008958047221 */ /* 0x000fe20000010000 */
[----:B------:R-:W-:Y:S01]  /*6960*/  HMMA.16816.F32 R48, R52, R6, R48 ;  /* 0x000000063430723c */ /* 0x000fe20000001830 */
[----:B------:R-:W3:Y:S01]  /*6970*/  MUFU.EX2 R88, R87 ;  /* 0x0000005700587308 */ /* 0x000ee20000000800 */
[----:B--2---:R-:W-:Y:S01]  /*6980*/  F2FP.PACK_AB R5, R134, R103 ;  /* 0x000000678605723e */ /* 0x004fe200000000ff */
[----:B------:R-:W-:-:S02]  /*6990*/  FADD.FTZ R3, R3, R4 ;  /* 0x0000000403037221 */ /* 0x000fc40000010000 */
[----:B------:R-:W-:Y:S02]  /*69a0*/  FADD.FTZ R4, R89, R92 ;  /* 0x0000005c59047221 */ /* 0x000fe40000010000 */
[----:B------:R-:W-:Y:S01]  /*69b0*/  FADD.FTZ R2, R2, R3 ;  /* 0x0000000302027221 */ /* 0x000fe20000010000 */
[----:B------:R-:W-:Y:S01]  /*69c0*/  F2FP.PACK_AB R6, R135, R104 ;  /* 0x000000688706723e */ /* 0x000fe200000000ff */
[----:B------:R-:W-:Y:S01]  /*69d0*/  FADD.FTZ R3, R65, R4 ;  /* 0x0000000441037221 */ /* 0x000fe20000010000 */
[----:B------:R-:W-:Y:S01]  /*69e0*/  F2FP.PACK_AB R4, R106, R107 ;  /* 0x0000006b6a04723e */ /* 0x000fe200000000ff */
[----:B------:R-:W-:Y:S02]  /*69f0*/  FADD.FTZ R133, R133, R2 ;  /* 0x0000000285857221 */ /* 0x000fe40000010000 */
[----:B------:R-:W-:Y:S02]  /*6a00*/  FADD.FTZ R132, R132, R3 ;  /* 0x0000000384847221 */ /* 0x000fe40000010000 */
[----:B------:R-:W-:Y:S01]  /*6a10*/  FADD.FTZ R130, R130, R133 ;  /* 0x0000008582827221 */ /* 0x000fe20000010000 */
[----:B---3--:R-:W-:Y:S01]  /*6a20*/  F2FP.PACK_AB R7, R88, R93 ;  /* 0x0000005d5807723e */ /* 0x008fe200000000ff */
[----:B------:R-:W-:-:S02]  /*6a30*/  FADD.FTZ R105, R105, R132 ;  /* 0x0000008469697221 */ /* 0x000fc40000010000 */
[----:B------:R-:W-:Y:S01]  /*6a40*/  FADD.FTZ R3, R97, R130 ;  /* 0x0000008261037221 */ /* 0x000fe20000010000 */
[C---:B-1----:R-:W-:Y:S01]  /*6a50*/  HMMA.16816.F32 R36, R52.reuse, R56, R36 ;  /* 0x000000383424723c */ /* 0x042fe20000001824 */
[----:B------:R-:W-:Y:S01]  /*6a60*/  FADD.FTZ R102, R102, R105 ;  /* 0x0000006966667221 */ /* 0x000fe20000010000 */
[----:B------:R-:W-:Y:S01]  /*6a70*/  @P0 IADD3 R130, R96, -0x3, RZ ;  /* 0xfffffffd60820810 */ /* 0x000fe20007ffe0ff */
[----:B------:R-:W-:Y:S02]  /*6a80*/  FADD.FTZ R3, R94, R3 ;  /* 0x000000035e037221 */ /* 0x000fe40000010000 */
[----:B------:R-:W-:Y:S02]  /*6a90*/  FADD.FTZ R147, R147, R102 ;  /* 0x0000006693937221 */ /* 0x000fe40000010000 */
[----:B------:R-:W-:Y:S01]  /*6aa0*/  FADD.FTZ R2, R146, R3 ;  /* 0x0000000392027221 */ /* 0x000fe20000010000 */
[----:B------:R-:W-:Y:S01]  /*6ab0*/  HMMA.16816.F32 R40, R52, R58, R40 ;  /* 0x0000003a3428723c */ /* 0x000fe20000001828 */
[----:B------:R-:W1:Y:S01]  /*6ac0*/  LDSM.16.MT88.4 R52, [R108+0x7c00] ;  /* 0x007c00006c34783b */ /* 0x000e620000004200 */
[----:B------:R-:W-:Y:S01]  /*6ad0*/  FADD.FTZ R144, R144, R147 ;  /* 0x0000009390907221 */ /* 0x000fe20000010000 */
[-C--:B------:R-:W-:Y:S01]  /*6ae0*/  MOV R3, R86.reuse ;  /* 0x0000005600037202 */ /* 0x080fe20000000f00 */
[----:B------:R-:W-:Y:S01]  /*6af0*/  FADD.FTZ R2, R145, R2 ;  /* 0x0000000291027221 */ /* 0x000fe20000010000 */
[----:B------:R-:W-:Y:S01]  /*6b00*/  @P0 MOV R3, R86 ;  /* 0x0000005600030202 */ /* 0x000fe20000000f00 */
[----:B------:R-:W-:-:S02]  /*6b10*/  FADD.FTZ R131, R131, R144 ;  /* 0x0000009083837221 */ /* 0x000fc40000010000 */
[C---:B------:R-:W-:Y:S01]  /*6b20*/  HMMA.16816.F32 R80, R4.reuse, R76, R80 ;  /* 0x0000004c0450723c */ /* 0x040fe20000001850 */
[----:B------:R-:W-:Y:S01]  /*6b30*/  FADD.FTZ R141, R141, R2 ;  /* 0x000000028d8d7221 */ /* 0x000fe20000010000 */
[-C--:B------:R-:W-:Y:S01]  /*6b40*/  MOV R2, R85.reuse ;  /* 0x0000005500027202 */ /* 0x080fe20000000f00 */
[----:B------:R-:W-:Y:S01]  /*6b50*/  FADD.FTZ R138, R138, R131 ;  /* 0x000000838a8a7221 */ /* 0x000fe20000010000 */
[----:B------:R-:W-:Y:S01]  /*6b60*/  @P0 MOV R2, R85 ;  /* 0x0000005500020202 */ /* 0x000fe20000000f00 */
[----:B------:R-:W-:Y:S02]  /*6b70*/  FADD.FTZ R142, R142, R141 ;  /* 0x0000008d8e8e7221 */ /* 0x000fe40000010000 */
[----:B------:R-:W-:Y:S01]  /*6b80*/  FADD.FTZ R107, R107, R138 ;  /* 0x0000008a6b6b7221 */ /* 0x000fe20000010000 */
[----:B------:R-:W-:Y:S01]  /*6b90*/  HMMA.16816.F32 R76, R4, R78, R8 ;  /* 0x0000004e044c723c */ /* 0x000fe20000001808 */
[----:B------:R-:W-:Y:S01]  /*6ba0*/  LDSM.16.MT88.4 R8, [R108+0x8c00] ;  /* 0x008c00006c08783b */ /* 0x000fe20000004200 */
[----:B------:R-:W-:-:S02]  /*6bb0*/  FADD.FTZ R103, R103, R142 ;  /* 0x0000008e67677221 */ /* 0x000fc40000010000 */
[----:B------:R-:W-:Y:S02]  /*6bc0*/  FADD.FTZ R107, R106, R107 ;  /* 0x0000006b6a6b7221 */ /* 0x000fe40000010000 */
[----:B------:R-:W-:Y:S02]  /*6bd0*/  FADD.FTZ R134, R134, R103 ;  /* 0x0000006786867221 */ /* 0x000fe40000010000 */
[C---:B------:R-:W-:Y:S01]  /*6be0*/  HMMA.16816.F32 R72, R4.reuse, R68, R12 ;  /* 0x000000440448723c */ /* 0x040fe2000000180c */
[----:B------:R-:W2:Y:S01]  /*6bf0*/  LDSM.16.MT88.4 R12, [R110+0x8c00] ;  /* 0x008c00006e0c783b */ /* 0x000ea20000004200 */
[----:B------:R-:W-:Y:S02]  /*6c00*/  FADD.FTZ R93, R93, R134 ;  /* 0x000000865d5d7221 */ /* 0x000fe40000010000 */
[----:B------:R-:W-:Y:S02]  /*6c10*/  FADD.FTZ R104, R104, R107 ;  /* 0x0000006b68687221 */ /* 0x000fe40000010000 */
[----:B------:R-:W-:Y:S01]  /*6c20*/  FADD.FTZ R134, R88, R93 ;  /* 0x0000005d58867221 */ /* 0x000fe20000010000 */
[----:B------:R-:W-:Y:S01]  /*6c30*/  MOV R88, R84 ;  /* 0x0000005400587202 */ /* 0x000fe20000000f00 */
[----:B------:R-:W-:Y:S01]  /*6c40*/  HMMA.16816.F32 R64, R4, R60, R20 ;  /* 0x0000003c0440723c */ /* 0x000fe20000001814 */
[----:B------:R-:W-:-:S07]  /*6c50*/  FADD.FTZ R131, R135, R104 ;  /* 0x0000006887837221 */ /* 0x000fce0000010000 */
[C---:B------:R-:W-:Y:S08]  /*6c60*/  HMMA.16816.F32 R68, R4.reuse, R70, R16 ;  /* 0x000000460444723c */ /* 0x040ff00000001810 */
[C---:B-1----:R-:W-:Y:S08]  /*6c70*/  HMMA.16816.F32 R56, R4.reuse, R52, R28 ;  /* 0x000000340438723c */ /* 0x042ff0000000181c */
[C---:B------:R-:W-:Y:S08]  /*6c80*/  HMMA.16816.F32 R60, R4.reuse, R62, R24 ;  /* 0x0000003e043c723c */ /* 0x040ff00000001818 */
[C---:B------:R-:W-:Y:S08]  /*6c90*/  HMMA.16816.F32 R52, R4.reuse, R54, R32 ;  /* 0x000000360434723c */ /* 0x040ff00000001820 */
[C---:B--2---:R-:W-:Y:S08]  /*6ca0*/  HMMA.16816.F32 R36, R4.reuse, R12, R36 ;  /* 0x0000000c0424723c */ /* 0x044ff00000001824 */
[C---:B------:R-:W-:Y:S08]  /*6cb0*/  HMMA.16816.F32 R40, R4.reuse, R14, R40 ;  /* 0x0000000e0428723c */ /* 0x040ff00000001828 */
[C---:B------:R-:W-:Y:S08]  /*6cc0*/  HMMA.16816.F32 R44, R4.reuse, R8, R44 ;  /* 0x00000008042c723c */ /* 0x040ff0000000182c */
[----:B------:R-:W-:Y:S01]  /*6cd0*/  HMMA.16816.F32 R48, R4, R10, R48 ;  /* 0x0000000a0430723c */ /* 0x000fe20000001830 */
[----:B------:R-:W-:Y:S05]  /*6ce0*/  @!UPT UIADD3 URZ, URZ, URZ, URZ ;  /* 0x0000003f3f3ff290 */ /* 0x000fea000fffe03f */
[----:B------:R-:W-:Y:S11]  /*6cf0*/  @P0 BRA `(.L_x_962) ;  /* 0x0000001000000947 */ /* 0x000ff60003800000 */
.L_x_958:
[----:B------:R-:W-:-:S07]  /*6d00*/  IADD3 R130, R88, -0x1, RZ ;  /* 0xffffffff58827810 */ /* 0x000fce0007ffe0ff */
.L_x_962:
        /* <DEDUP_REMOVED lines=10> */
.L_x_966:
        /* <DEDUP_REMOVED lines=56> */
.L_x_964:
        /* <DEDUP_REMOVED lines=59> */
[----:B------:R-:W3:Y:S01]  /*74e0*/  LDSM.16.M88.4 R104, [R112+0x3c00] ;  /* 0x003c00007068783b */ /* 0x000ee20000000200 */
[C---:B-1----:R-:W-:Y:S08]  /*74f0*/  HMMA.16816.F32 R4, R88.reuse, R92, RZ ;  /* 0x0000005c5804723c */ /* 0x042ff000000018ff */
[C---:B------:R-:W-:Y:S01]  /*7500*/  HMMA.16816.F32 R8, R88.reuse, R94, RZ ;  /* 0x0000005e5808723c */ /* 0x040fe200000018ff */
[----:B------:R-:W-:Y:S07]  /*7510*/  LDSM.16.M88.4 R92, [R111] ;  /* 0x000000006f5c783b */ /* 0x000fee0000000200 */
[C---:B--2---:R-:W-:Y:S08]  /*7520*/  HMMA.16816.F32 R12, R88.reuse, R96, RZ ;  /* 0x00000060580c723c */ /* 0x044ff000000018ff */
[C---:B------:R-:W-:Y:S01]  /*7530*/  HMMA.16816.F32 R16, R88.reuse, R98, RZ ;  /* 0x000000625810723c */ /* 0x040fe200000018ff */
[----:B------:R-:W1:Y:S07]  /*7540*/  LDSM.16.M88.4 R96, [R109+0x3000] ;  /* 0x003000006d60783b */ /* 0x000e6e0000000200 */
[C---:B------:R-:W-:Y:S08]  /*7550*/  HMMA.16816.F32 R20, R88.reuse, R100, RZ ;  /* 0x000000645814723c */ /* 0x040ff000000018ff */
[C---:B------:R-:W-:Y:S08]  /*7560*/  HMMA.16816.F32 R24, R88.reuse, R102, RZ ;  /* 0x000000665818723c */ /* 0x040ff000000018ff */
[C---:B---3--:R-:W-:Y:S08]  /*7570*/  HMMA.16816.F32 R28, R88.reuse, R104, RZ ;  /* 0x00000068581c723c */ /* 0x048ff000000018ff */
[----:B------:R-:W-:Y:S01]  /*7580*/  HMMA.16816.F32 R32, R88, R106, RZ ;  /* 0x0000006a5820723c */ /* 0x000fe200000018ff */
[----:B------:R-:W2:Y:S07]  /*7590*/  LDSM.16.M88.4 R88, [R109+0x3400] ;  /* 0x003400006d58783b */ /* 0x000eae0000000200 */
        /* <DEDUP_REMOVED lines=11> */
[----:B------:R-:W1:Y:S06]  /*7650*/  LDSM.16.M88.4 R88, [R112+0x4000] ;  /* 0x004000007058783b */ /* 0x000e6c0000000200 */
[----:B------:R-:W2:Y:S01]  /*7660*/  LDSM.16.M88.4 R92, [R112+0x4400] ;  /* 0x00440000705c783b */ /* 0x000ea20000000200 */
        /* <DEDUP_REMOVED lines=44> */
[----:B------:R-:W2:Y:S01]  /*7930*/  LDSM.16.M88.4 R96, [R109+0x5c00] ;  /* 0x005c00006d60783b */ /* 0x000ea20000000200 */
[----:B------:R-:W-:Y:S04]  /*7940*/  DEPBAR.LE SB0, 0x0 ;  /* 0x000080000000791a */ /* 0x000fe80000000000 */
[----:B------:R-:W-:Y:S02]  /*7950*/  FMUL.FTZ R3, R4, c[0x0][0x2ec] ;  /* 0x0000bb0004037a20 */ /* 0x000fe40000410000 */
[----:B------:R-:W-:Y:S04]  /*7960*/  FMUL.FTZ R161, R5, c[0x0][0x2ec] ;  /* 0x0000bb0005a17a20 */ /* 0x000fe80000410000 */
[----:B------:R-:W3:Y:S01]  /*7970*/  MUFU.TANH R3, R3 ;  /* 0x0000000300037308 */ /* 0x000ee20000002400 */
[----:B------:R-:W-:Y:S01]  /*7980*/  BAR.SYNC.DEFER_BLOCKING 0x0 ;  /* 0x0000000000007b1d */ /* 0x000fe20000010000 */
[----:B------:R-:W-:Y:S02]  /*7990*/  FMUL.FTZ R163, R6, c[0x0][0x2ec] ;  /* 0x0000bb0006a37a20 */ /* 0x000fe40000410000 */
[----:B------:R-:W-:Y:S02]  /*79a0*/  FMUL.FTZ R86, R13, c[0x0][0x2ec] ;  /* 0x0000bb000d567a20 */ /* 0x000fe40000410000 */
[----:B------:R-:W-:Y:S02]  /*79b0*/  FMUL.FTZ R87, R14, c[0x0][0x2ec] ;  /* 0x0000bb000e577a20 */ /* 0x000fe40000410000 */
[----:B------:R-:W-:Y:S02]  /*79c0*/  FMUL.FTZ R165, R7, c[0x0][0x2ec] ;  /* 0x0000bb0007a57a20 */ /* 0x000fe40000410000 */
[----:B------:R3:W3:Y:S01]  /*79d0*/  MUFU.TANH R105, R86 ;  /* 0x0000005600697308 */ /* 0x0006e20000002400 */
[----:B------:R-:W-:Y:S01]  /*79e0*/  FMUL.FTZ R2, R8, c[0x0][0x2ec] ;  /* 0x0000bb0008027a20 */ /* 0x000fe20000410000 */
[C---:B-1----:R-:W-:Y:S05]  /*79f0*/  HMMA.16816.F32 R20, R88.reuse, R92, R20 ;  /* 0x0000005c5814723c */ /* 0x042fea0000001814 */
[----:B------:R-:W-:Y:S03]  /*7a00*/  FMUL.FTZ R136, R9, c[0x0][0x2ec] ;  /* 0x0000bb0009887a20 */ /* 0x000fe60000410000 */
[----:B------:R-:W1:Y:S01]  /*7a10*/  MUFU.TANH R103, R87 ;  /* 0x0000005700677308 */ /* 0x000e620000002400 */
[C---:B------:R-:W-:Y:S03]  /*7a20*/  HMMA.16816.F32 R24, R88.reuse, R94, R24 ;  /* 0x0000005e5818723c */ /* 0x040fe60000001818 */
[----:B-----5:R-:W-:Y:S02]  /*7a30*/  FMUL.FTZ R138, R10, c[0x0][0x2ec] ;  /* 0x0000bb000a8a7a20 */ /* 0x020fe40000410000 */
[----:B------:R-:W-:Y:S03]  /*7a40*/  FMUL.FTZ R140, R11, c[0x0][0x2ec] ;  /* 0x0000bb000b8c7a20 */ /* 0x000fe60000410000 */
[C---:B--2---:R-:W-:Y:S01]  /*7a50*/  HMMA.16816.F32 R28, R88.reuse, R96, R28 ;  /* 0x00000060581c723c */ /* 0x044fe2000000181c */
[----:B------:R-:W2:Y:S03]  /*7a60*/  MUFU.TANH R161, R161 ;  /* 0x000000a100a17308 */ /* 0x000ea60000002400 */
[----:B------:R-:W-:Y:S02]  /*7a70*/  FMUL.FTZ R155, R12, c[0x0][0x2ec] ;  /* 0x0000bb000c9b7a20 */ /* 0x000fe40000410000 */
[----:B---3--:R-:W-:Y:S02]  /*7a80*/  FMUL.FTZ R86, R18, c[0x0][0x2ec] ;  /* 0x0000bb0012567a20 */ /* 0x008fe40000410000 */
[----:B------:R-:W-:Y:S03]  /*7a90*/  HMMA.16816.F32 R32, R88, R98, R32 ;  /* 0x000000625820723c */ /* 0x000fe60000001820 */
[----:B------:R3:W1:Y:S01]  /*7aa0*/  MUFU.TANH R101, R86 ;  /* 0x0000005600657308 */ /* 0x0006620000002400 */
[----:B------:R-:W-:Y:S02]  /*7ab0*/  FMUL.FTZ R159, R15, c[0x0][0x2ec] ;  /* 0x0000bb000f9f7a20 */ /* 0x000fe40000410000 */
[----:B------:R-:W-:Y:S02]  /*7ac0*/  FMUL.FTZ R137, R16, c[0x0][0x2ec] ;  /* 0x0000bb0010897a20 */ /* 0x000fe40000410000 */
[----:B------:R-:W-:Y:S04]  /*7ad0*/  FMUL.FTZ R153, R17, c[0x0][0x2ec] ;  /* 0x0000bb0011997a20 */ /* 0x000fe80000410000 */
[----:B------:R-:W-:Y:S01]  /*7ae0*/  FMUL.FTZ R157, R19, c[0x0][0x2ec] ;  /* 0x0000bb00139d7a20 */ /* 0x000fe20000410000 */
[----:B------:R-:W1:Y:S01]  /*7af0*/  MUFU.TANH R163, R163 ;  /* 0x000000a300a37308 */ /* 0x000e620000002400 */
[----:B------:R-:W-:Y:S02]  /*7b00*/  FMUL.FTZ R151, R20, c[0x0][0x2ec] ;  /* 0x0000bb0014977a20 */ /* 0x000fe40000410000 */
[----:B----4-:R-:W-:Y:S02]  /*7b10*/  FMUL.FTZ R147, R21, c[0x0][0x2ec] ;  /* 0x0000bb0015937a20 */ /* 0x010fe40000410000 */
[----:B------:R-:W-:Y:S02]  /*7b20*/  FMUL.FTZ R149, R22, c[0x0][0x2ec] ;  /* 0x0000bb0016957a20 */ /* 0x000fe40000410000 */
[----:B------:R-:W-:Y:S02]  /*7b30*/  FMUL.FTZ R145, R23, c[0x0][0x2ec] ;  /* 0x0000bb0017917a20 */ /* 0x000fe40000410000 */
[----:B------:R-:W-:Y:S01]  /*7b40*/  FMUL.FTZ R139, R24, c[0x0][0x2ec] ;  /* 0x0000bb00188b7a20 */ /* 0x000fe20000410000 */
[----:B------:R-:W4:Y:S01]  /*7b50*/  MUFU.TANH R165, R165 ;  /* 0x000000a500a57308 */ /* 0x000f220000002400 */
[----:B------:R-:W-:Y:S02]  /*7b60*/  FMUL.FTZ R135, R25, c[0x0][0x2ec] ;  /* 0x0000bb0019877a20 */ /* 0x000fe40000410000 */
[----:B------:R-:W-:Y:S02]  /*7b70*/  FMUL.FTZ R143, R26, c[0x0][0x2ec] ;  /* 0x0000bb001a8f7a20 */ /* 0x000fe40000410000 */
[----:B---3--:R-:W-:Y:S02]  /*7b80*/  FMUL.FTZ R86, R28, c[0x0][0x2ec] ;  /* 0x0000bb001c567a20 */ /* 0x008fe40000410000 */
        /* <DEDUP_REMOVED lines=8> */
[----:B------:R-:W1:Y:S10]  /*7c10*/  MUFU.TANH R2, R2 ;  /* 0x0000000200027308 */ /* 0x000e740000002400 */
[----:B------:R-:W1:Y:S01]  /*7c20*/  MUFU.TANH R136, R136 ;  /* 0x0000008800887308 */ /* 0x000e620000002400 */
[----:B---3--:R-:W-:Y:S09]  /*7c30*/  FMUL.FTZ R86, R35, c[0x0][0x2ec] ;  /* 0x0000bb0023567a20 */ /* 0x008ff20000410000 */
[----:B------:R-:W3:Y:S10]  /*7c40*/  MUFU.TANH R138, R138 ;  /* 0x0000008a008a7308 */ /* 0x000ef40000002400 */
        /* <DEDUP_REMOVED lines=15> */
[----:B------:R1:W1:Y:S10]  /*7d40*/  MUFU.TANH R107, R148 ;  /* 0x00000094006b7308 */ /* 0x0002740000002400 */
[----:B------:R1:W1:Y:S10]  /*7d50*/  MUFU.TANH R106, R146 ;  /* 0x00000092006a7308 */ /* 0x0002740000002400 */
[----:B------:R1:W1:Y:S10]  /*7d60*/  MUFU.TANH R94, R144 ;  /* 0x00000090005e7308 */ /* 0x0002740000002400 */
[----:B------:R1:W1:Y:S10]  /*7d70*/  MUFU.TANH R89, R142 ;  /* 0x0000008e00597308 */ /* 0x0002740000002400 */
[----:B------:R-:W1:Y:S10]  /*7d80*/  MUFU.TANH R87, R87 ;  /* 0x0000005700577308 */ /* 0x000e740000002400 */
[----:B------:R-:W1:Y:S02]  /*7d90*/  MUFU.TANH R86, R86 ;  /* 0x0000005600567308 */ /* 0x000e640000002400 */
[----:B-1234-:R-:W-:-:S05]  /*7da0*/  @P5 BRA `(.L_x_966) ;  /* 0xfffff00000005947 */ /* 0x01efca000383ffff */
.L_x_965:
[C---:B-1----:R-:W-:Y:S01]  /*7db0*/  LEA R10, R130.reuse, R117, 0x6 ;  /* 0x00000075820a7211 */ /* 0x042fe200078e30ff */
[----:B------:R-:W-:Y:S01]  /*7dc0*/  LDSM.16.MT88.4 R28, [R110+0x7000] ;  /* 0x007000006e1c783b */ /* 0x000fe20000004200 */
        /* <DEDUP_REMOVED lines=30> */
[----:B------:R-:W-:Y:S01]  /*7fb0*/  FFMA.FTZ R165, R5, R0, R165 ;  /* 0x0000000005a57223 */ /* 0x000fe200000100a5 */
[----:B------:R-:W-:Y:S01]  /*7fc0*/  FMNMX.FTZ R20, R11, R84, !PT ;  /* 0x000000540b147209 */ /* 0x000fe20007810000 */
[----:B------:R1:W2:Y:S01]  /*7fd0*/  I2F R5, R3 ;  /* 0x0000000300057306 */ /* 0x0002a20000201400 */
[CC--:B------:R-:W-:Y:S02]  /*7fe0*/  FFMA.FTZ R15, R13.reuse, R0.reuse, R138 ;  /* 0x000000000d0f7223 */ /* 0x0c0fe4000001008a */
[-C--:B------:R-:W-:Y:S01]  /*7ff0*/  FFMA.FTZ R13, R13, R0.reuse, R2 ;  /* 0x000000000d0d7223 */ /* 0x080fe20000010002 */
[----:B------:R-:W-:Y:S01]  /*8000*/  FMNMX.FTZ R2, R163, R85, !PT ;  /* 0x00000055a3027209 */ /* 0x000fe20007810000 */
[----:B------:R-:W-:Y:S01]  /*8010*/  FFMA.FTZ R17, R19, R0, R140 ;  /* 0x0000000013117223 */ /* 0x000fe2000001008c */
[----:B------:R-:W-:Y:S01]  /*8020*/  FMNMX.FTZ R20, R161, R20, !PT ;  /* 0x00000014a1147209 */ /* 0x000fe20007810000 */
[----:B------:R-:W-:Y:S01]  /*8030*/  FFMA.FTZ R136, R19, R0, R136 ;  /* 0x0000000013887223 */ /* 0x000fe20000010088 */
[----:B------:R-:W-:Y:S01]  /*8040*/  FMNMX.FTZ R2, R165, R2, !PT ;  /* 0x00000002a5027209 */ /* 0x000fe20007810000 */
[-C--:B------:R-:W-:Y:S01]  /*8050*/  FFMA.FTZ R103, R9, R0.reuse, R103 ;  /* 0x0000000009677223 */ /* 0x080fe20000010067 */
[----:B------:R-:W-:Y:S01]  /*8060*/  IADD3 R19, R10, 0x38, RZ ;  /* 0x000000380a137810 */ /* 0x000fe20007ffe0ff */
[----:B------:R-:W-:Y:S01]  /*8070*/  FFMA.FTZ R159, R16, R0, R159 ;  /* 0x00000000109f7223 */ /* 0x000fe2000001009f */
[----:B------:R-:W-:Y:S01]  /*8080*/  FMNMX.FTZ R2, R15, R2, !PT ;  /* 0x000000020f027209 */ /* 0x000fe20007810000 */
[-C--:B------:R-:W-:Y:S02]  /*8090*/  FFMA.FTZ R155, R9, R0.reuse, R155 ;  /* 0x00000000099b7223 */ /* 0x080fe4000001009b */
[C---:B------:R-:W-:Y:S01]  /*80a0*/  FFMA.FTZ R101, R14.reuse, R0, R101 ;  /* 0x000000000e657223 */ /* 0x040fe20000010065 */
[----:B------:R-:W-:Y:S01]  /*80b0*/  FMNMX.FTZ R2, R17, R2, !PT ;  /* 0x0000000211027209 */ /* 0x000fe20007810000 */
[-C--:B------:R-:W-:Y:S01]  /*80c0*/  FFMA.FTZ R137, R14, R0.reuse, R137 ;  /* 0x000000000e897223 */ /* 0x080fe20000010089 */
[----:B------:R-:W3:Y:S01]  /*80d0*/  I2F R9, R18 ;  /* 0x0000001200097306 */ /* 0x000ee20000201400 */
[----:B------:R-:W-:Y:S01]  /*80e0*/  FFMA.FTZ R105, R16, R0, R105 ;  /* 0x0000000010697223 */ /* 0x000fe20000010069 */
[----:B------:R-:W-:Y:S01]  /*80f0*/  FMNMX.FTZ R2, R103, R2, !PT ;  /* 0x0000000267027209 */ /* 0x000fe20007810000 */
[CC--:B------:R-:W-:Y:S02]  /*8100*/  FFMA.FTZ R157, R12.reuse, R0.reuse, R157 ;  /* 0x000000000c9d7223 */ /* 0x0c0fe4000001009d */
[----:B------:R-:W-:Y:S01]  /*8110*/  FFMA.FTZ R153, R12, R0, R153 ;  /* 0x000000000c997223 */ /* 0x000fe20000010099 */
[----:B-1----:R-:W-:Y:S01]  /*8120*/  FMNMX.FTZ R3, R13, R20, !PT ;  /* 0x000000140d037209 */ /* 0x002fe20007810000 */
[C---:B------:R-:W-:Y:S01]  /*8130*/  FFMA.FTZ R149, R8.reuse, R0, R149 ;  /* 0x0000000008957223 */ /* 0x040fe20000010095 */
[----:B------:R-:W-:Y:S01]  /*8140*/  FMNMX.FTZ R2, R159, R2, !PT ;  /* 0x000000029f027209 */ /* 0x000fe20007810000 */
[----:B------:R-:W-:Y:S01]  /*8150*/  FFMA.FTZ R151, R8, R0, R151 ;  /* 0x0000000008977223 */ /* 0x000fe20000010097 */
[----:B------:R-:W-:Y:S01]  /*8160*/  FMNMX.FTZ R14, R136, R3, !PT ;  /* 0x00000003880e7209 */ /* 0x000fe20007810000 */
[----:B------:R-:W1:Y:S01]  /*8170*/  I2F R19, R19 ;  /* 0x0000001300137306 */ /* 0x000e620000201400 */
[----:B------:R-:W-:Y:S01]  /*8180*/  FMNMX.FTZ R2, R101, R2, !PT ;  /* 0x0000000265027209 */ /* 0x000fe20007810000 */
[----:B------:R-:W-:Y:S01]  /*8190*/  FFMA.FTZ R145, R7, R0, R145 ;  /* 0x0000000007917223 */ /* 0x000fe20000010091 */
[----:B------:R-:W-:Y:S01]  /*81a0*/  FMNMX.FTZ R14, R155, R14, !PT ;  /* 0x0000000e9b0e7209 */ /* 0x000fe20007810000 */
[-C--:B------:R-:W-:Y:S01]  /*81b0*/  FFMA.FTZ R143, R6, R0.reuse, R143 ;  /* 0x00000000068f7223 */ /* 0x080fe2000001008f */
[----:B------:R-:W-:Y:S01]  /*81c0*/  IADD3 R3, R10, 0x39, RZ ;  /* 0x000000390a037810 */ /* 0x000fe20007ffe0ff */
[----:B------:R-:W-:Y:S01]  /*81d0*/  FFMA.FTZ R147, R7, R0, R147 ;  /* 0x0000000007937223 */ /* 0x000fe20000010093 */
[----:B------:R-:W-:Y:S01]  /*81e0*/  FMNMX.FTZ R14, R105, R14, !PT ;  /* 0x0000000e690e7209 */ /* 0x000fe20007810000 */
[----:B------:R-:W-:Y:S01]  /*81f0*/  FFMA.FTZ R139, R6, R0, R139 ;  /* 0x00000000068b7223 */ /* 0x000fe2000001008b */
[----:B------:R-:W-:Y:S01]  /*8200*/  FMNMX.FTZ R2, R157, R2, !PT ;  /* 0x000000029d027209 */ /* 0x000fe20007810000 */
[----:B--2---:R-:W-:Y:S01]  /*8210*/  FFMA.FTZ R107, R5, R0, R107 ;  /* 0x00000000056b7223 */ /* 0x004fe2000001006b */
[----:B------:R-:W-:Y:S01]  /*8220*/  FMNMX.FTZ R14, R137, R14, !PT ;  /* 0x0000000e890e7209 */ /* 0x000fe20007810000 */
[----:B------:R-:W2:Y:S01]  /*8230*/  I2F R3, R3 ;  /* 0x0000000300037306 */ /* 0x000ea20000201400 */
[----:B------:R-:W-:Y:S01]  /*8240*/  FMNMX.FTZ R2, R149, R2, !PT ;  /* 0x0000000295027209 */ /* 0x000fe20007810000 */
[----:B------:R-:W-:Y:S01]  /*8250*/  FFMA.FTZ R135, R4, R0, R135 ;  /* 0x0000000004877223 */ /* 0x000fe20000010087 */
[----:B------:R-:W-:Y:S01]  /*8260*/  FMNMX.FTZ R14, R153, R14, !PT ;  /* 0x0000000e990e7209 */ /* 0x000fe20007810000 */
[----:B------:R-:W-:Y:S01]  /*8270*/  FFMA.FTZ R96, R5, R0, R96 ;  /* 0x0000000005607223 */ /* 0x000fe20000010060 */
[----:B------:R-:W-:Y:S01]  /*8280*/  FMNMX.FTZ R2, R145, R2, !PT ;  /* 0x0000000291027209 */ /* 0x000fe20007810000 */
[----:B---3--:R-:W-:Y:S01]  /*8290*/  FFMA.FTZ R106, R9, R0, R106 ;  /* 0x00000000096a7223 */ /* 0x008fe2000001006a */
[----:B------:R-:W-:Y:S01]  /*82a0*/  FMNMX.FTZ R14, R151, R14, !PT ;  /* 0x0000000e970e7209 */ /* 0x000fe20007810000 */
[----:B------:R-:W-:Y:S01]  /*82b0*/  FFMA.FTZ R95, R9, R0, R95 ;  /* 0x00000000095f7223 */ /* 0x000fe2000001005f */
[----:B------:R-:W-:Y:S01]  /*82c0*/  FMNMX.FTZ R2, R143, R2, !PT ;  /* 0x000000028f027209 */ /* 0x000fe20007810000 */
[----:B------:R-:W-:Y:S01]  /*82d0*/  LDSM.16.MT88.4 R20, [R108+0x6000] ;  /* 0x006000006c14783b */ /* 0x000fe20000004200 */
[----:B------:R-:W-:Y:S01]  /*82e0*/  FMNMX.FTZ R14, R147, R14, !PT ;  /* 0x0000000e930e7209 */ /* 0x000fe20007810000 */
[----:B-1----:R-:W-:Y:S01]  /*82f0*/  FFMA.FTZ R87, R19, R0, R87 ;  /* 0x0000000013577223 */ /* 0x002fe20000010057 */
[----:B------:R-:W-:Y:S01]  /*8300*/  FMNMX.FTZ R2, R141, R2, !PT ;  /* 0x000000028d027209 */ /* 0x000fe20007810000 */
[----:B------:R-:W-:Y:S01]  /*8310*/  FFMA.FTZ R94, R19, R0, R94 ;  /* 0x00000000135e7223 */ /* 0x000fe2000001005e */
[----:B------:R-:W-:Y:S02]  /*8320*/  FMNMX.FTZ R14, R139, R14, !PT ;  /* 0x0000000e8b0e7209 */ /* 0x000fe40007810000 */
[----:B------:R-:W-:Y:S02]  /*8330*/  FMNMX.FTZ R7, R107, R2, !PT ;  /* 0x000000026b077209 */ /* 0x000fe40007810000 */
[----:B------:R-:W-:Y:S02]  /*8340*/  FMNMX.FTZ R5, R135, R14, !PT ;  /* 0x0000000e87057209 */ /* 0x000fe40007810000 */
[----:B------:R-:W-:Y:S02]  /*8350*/  FMNMX.FTZ R2, R106, R7, !PT ;  /* 0x000000076a027209 */ /* 0x000fe40007810000 */
[----:B------:R-:W-:Y:S01]  /*8360*/  FMNMX.FTZ R4, R96, R5, !PT ;  /* 0x0000000560047209 */ /* 0x000fe20007810000 */
[----:B--2---:R-:W-:Y:S01]  /*8370*/  FFMA.FTZ R86, R3, R0, R86 ;  /* 0x0000000003567223 */ /* 0x004fe20000010056 */
[----:B------:R-:W-:Y:S01]  /*8380*/  FMNMX.FTZ R9, R87, R2, !PT ;  /* 0x0000000257097209 */ /* 0x000fe20007810000 */
        /* <DEDUP_REMOVED lines=19> */
[----:B------:R-:W-:Y:S02]  /*84c0*/  FMUL.FTZ R98, R3, c[0x0][0x23c] ;  /* 0x00008f0003627a20 */ /* 0x000fe40000410000 */
[----:B------:R-:W-:Y:S02]  /*84d0*/  FFMA.FTZ R91, R15, c[0x0][0x23c], -R140 ;  /* 0x00008f000f5b7a23 */ /* 0x000fe4000001088c */
[----:B------:R-:W-:Y:S01]  /*84e0*/  FADD.FTZ R4, -R3, R84 ;  /* 0x0000005403047221 */ /* 0x000fe20000010100 */
[----:B------:R-:W-:Y:S01]  /*84f0*/  FSEL R98, R98, RZ, P0 ;  /* 0x000000ff62627208 */ /* 0x000fe20000000000 */
[----:B------:R-:W-:Y:S01]  /*8500*/  FFMA.FTZ R90, R17, c[0x0][0x23c], -R140 ;  /* 0x00008f00115a7a23 */ /* 0x000fe2000001088c */
[----:B------:R-:W1:Y:S01]  /*8510*/  MUFU.EX2 R85, R85 ;  /* 0x0000005500557308 */ /* 0x000e620000000800 */
[----:B------:R-:W-:Y:S02]  /*8520*/  FMUL.FTZ R84, R4, c[0x0][0x23c] ;  /* 0x00008f0004547a20 */ /* 0x000fe40000410000 */
[--C-:B------:R-:W-:Y:S02]  /*8530*/  FFMA.FTZ R93, R13, c[0x0][0x23c], -R98.reuse ;  /* 0x00008f000d5d7a23 */ /* 0x100fe40000010862 */
[----:B------:R-:W2:Y:S01]  /*8540*/  LDSM.16.MT88.4 R12, [R110+0x6000] ;  /* 0x006000006e0c783b */ /* 0x000ea20000004200 */
[----:B------:R-:W-:Y:S02]  /*8550*/  FFMA.FTZ R99, R11, c[0x0][0x23c], -R98 ;  /* 0x00008f000b637a23 */ /* 0x000fe40000010862 */
[--C-:B------:R-:W-:Y:S02]  /*8560*/  FFMA.FTZ R138, R163, c[0x0][0x23c], -R140.reuse ;  /* 0x00008f00a38a7a23 */ /* 0x100fe4000001088c */
[----:B------:R-:W-:Y:S01]  /*8570*/  FFMA.FTZ R97, R165, c[0x0][0x23c], -R140 ;  /* 0x00008f00a5617a23 */ /* 0x000fe2000001088c */
[----:B------:R-:W3:Y:S01]  /*8580*/  MUFU.EX2 R84, R84 ;  /* 0x0000005400547308 */ /* 0x000ee20000000800 */
[--C-:B------:R-:W-:Y:S02]  /*8590*/  FFMA.FTZ R92, R161, c[0x0][0x23c], -R98.reuse ;  /* 0x00008f00a15c7a23 */ /* 0x100fe40000010862 */
[----:B------:R-:W-:Y:S02]  /*85a0*/  FFMA.FTZ R88, R136, c[0x0][0x23c], -R98 ;  /* 0x00008f0088587a23 */ /* 0x000fe40000010862 */
[--C-:B------:R-:W-:Y:S02]  /*85b0*/  FFMA.FTZ R103, R103, c[0x0][0x23c], -R140.reuse ;  /* 0x00008f0067677a23 */ /* 0x100fe4000001088c */
[--C-:B------:R-:W-:Y:S02]  /*85c0*/  FFMA.FTZ R102, R159, c[0x0][0x23c], -R140.reuse ;  /* 0x00008f009f667a23 */ /* 0x100fe4000001088c */
[--C-:B------:R-:W-:Y:S01]  /*85d0*/  FFMA.FTZ R101, R101, c[0x0][0x23c], -R140.reuse ;  /* 0x00008f0065657a23 */ /* 0x100fe2000001088c */
[----:B------:R-:W-:Y:S01]  /*85e0*/  MUFU.EX2 R138, R138 ;  /* 0x0000008a008a7308 */ /* 0x000fe20000000800 */
[----:B------:R-:W-:Y:S02]  /*85f0*/  FFMA.FTZ R100, R157, c[0x0][0x23c], -R140 ;  /* 0x00008f009d647a23 */ /* 0x000fe4000001088c */
[C---:B-1----:R-:W-:Y:S02]  /*8600*/  FMUL.FTZ R6, R85.reuse, R82 ;  /* 0x0000005255067220 */ /* 0x042fe40000410000 */
[C---:B------:R-:W-:Y:S02]  /*8610*/  FMUL.FTZ R7, R85.reuse, R83 ;  /* 0x0000005355077220 */ /* 0x040fe40000410000 */
[C---:B------:R-:W-:Y:S02]  /*8620*/  FMUL.FTZ R10, R85.reuse, R78 ;  /* 0x0000004e550a7220 */ /* 0x040fe40000410000 */
[C---:B------:R-:W-:Y:S01]  /*8630*/  FMUL.FTZ R11, R85.reuse, R79 ;  /* 0x0000004f550b7220 */ /* 0x040fe20000410000 */
[----:B------:R-:W1:Y:S01]  /*8640*/  MUFU.EX2 R97, R97 ;  /* 0x0000006100617308 */ /* 0x000e620000000800 */
[C---:B------:R-:W-:Y:S02]  /*8650*/  FMUL.FTZ R18, R85.reuse, R70 ;  /* 0x0000004655127220 */ /* 0x040fe40000410000 */
[C---:B------:R-:W-:Y:S02]  /*8660*/  FMUL.FTZ R19, R85.reuse, R71 ;  /* 0x0000004755137220 */ /* 0x040fe40000410000 */
[C---:B---3--:R-:W-:Y:S02]  /*8670*/  FMUL.FTZ R4, R84.reuse, R80 ;  /* 0x0000005054047220 */ /* 0x048fe40000410000 */
        /* <DEDUP_REMOVED lines=8> */
[----:B------:R-:W-:Y:S01]  /*8700*/  FMUL.FTZ R27, R85, R63 ;  /* 0x0000003f551b7220 */ /* 0x000fe20000410000 */
[----:B------:R-:W3:Y:S01]  /*8710*/  MUFU.EX2 R90, R90 ;  /* 0x0000005a005a7308 */ /* 0x000ee20000000800 */
[C---:B------:R-:W-:Y:S01]  /*8720*/  FMUL.FTZ R24, R84.reuse, R60 ;  /* 0x0000003c54187220 */ /* 0x040fe20000410000 */
[----:B------:R-:W-:Y:S01]  /*8730*/  LDSM.16.MT88.4 R68, [R108+0x6c00] ;  /* 0x006c00006c44783b */ /* 0x000fe20000004200 */
[C---:B------:R-:W-:Y:S01]  /*8740*/  FMUL.FTZ R25, R84.reuse, R61 ;  /* 0x0000003d54197220 */ /* 0x040fe20000410000 */
        /* <DEDUP_REMOVED lines=9> */
[C---:B------:R-:W-:Y:S01]  /*87e0*/  FMUL.FTZ R36, R84.reuse, R36 ;  /* 0x0000002454247220 */ /* 0x040fe20000410000 */
[----:B------:R-:W4:Y:S01]  /*87f0*/  LDSM.16.MT88.4 R52, [R110+0x8000] ;  /* 0x008000006e34783b */ /* 0x000f220000004200 */
[----:B------:R-:W5:Y:S01]  /*8800*/  MUFU.EX2 R92, R92 ;  /* 0x0000005c005c7308 */ /* 0x000f620000000800 */
[----:B------:R-:W-:Y:S02]  /*8810*/  FMUL.FTZ R37, R84, R37 ;  /* 0x0000002554257220 */ /* 0x000fe40000410000 */
[C---:B------:R-:W-:Y:S01]  /*8820*/  FMUL.FTZ R42, R85.reuse, R42 ;  /* 0x0000002a552a7220 */ /* 0x040fe20000410000 */
[----:B---3--:R-:W-:Y:S01]  /*8830*/  F2FP.PACK_AB R83, R90, R91 ;  /* 0x0000005b5a53723e */ /* 0x008fe200000000ff */
[----:B------:R-:W-:Y:S02]  /*8840*/  FMUL.FTZ R43, R85, R43 ;  /* 0x0000002b552b7220 */ /* 0x000fe40000410000 */
[C---:B------:R-:W-:Y:S02]  /*8850*/  FMUL.FTZ R40, R84.reuse, R40 ;  /* 0x0000002854287220 */ /* 0x040fe40000410000 */
[C---:B------:R-:W-:Y:S01]  /*8860*/  FMUL.FTZ R41, R84.reuse, R41 ;  /* 0x0000002954297220 */ /* 0x040fe20000410000 */
[----:B------:R-:W-:Y:S01]  /*8870*/  MUFU.EX2 R93, R93 ;  /* 0x0000005d005d7308 */ /* 0x000fe20000000800 */
[--C-:B------:R-:W-:Y:S02]  /*8880*/  FFMA.FTZ R104, R155, c[0x0][0x23c], -R98.reuse ;  /* 0x00008f009b687a23 */ /* 0x100fe40000010862 */
[--C-:B------:R-:W-:Y:S02]  /*8890*/  FFMA.FTZ R105, R105, c[0x0][0x23c], -R98.reuse ;  /* 0x00008f0069697a23 */ /* 0x100fe40000010862 */
[--C-:B------:R-:W-:Y:S02]  /*88a0*/  FFMA.FTZ R137, R137, c[0x0][0x23c], -R98.reuse ;  /* 0x00008f0089897a23 */ /* 0x100fe40000010862 */
[----:B------:R-:W-:Y:S02]  /*88b0*/  FFMA.FTZ R136, R153, c[0x0][0x23c], -R98 ;  /* 0x00008f0099887a23 */ /* 0x000fe40000010862 */
[C---:B------:R-:W-:Y:S01]  /*88c0*/  FMUL.FTZ R46, R85.reuse, R46 ;  /* 0x0000002e552e7220 */ /* 0x040fe20000410000 */
[----:B------:R-:W3:Y:S01]  /*88d0*/  MUFU.EX2 R88, R88 ;  /* 0x0000005800587308 */ /* 0x000ee20000000800 */
[C---:B------:R-:W-:Y:S02]  /*88e0*/  FMUL.FTZ R47, R85.reuse, R47 ;  /* 0x0000002f552f7220 */ /* 0x040fe40000410000 */
[----:B------:R-:W-:Y:S01]  /*88f0*/  FMUL.FTZ R44, R84, R44 ;  /* 0x0000002c542c7220 */ /* 0x000fe20000410000 */
        /* <DEDUP_REMOVED lines=11> */
[----:B------:R-:W-:Y:S02]  /*89b0*/  FFMA.FTZ R141, R141, c[0x0][0x23c], -R140 ;  /* 0x00008f008d8d7a23 */ /* 0x000fe4000001088c */
[--C-:B------:R-:W-:Y:S01]  /*89c0*/  FFMA.FTZ R143, R151, c[0x0][0x23c], -R98.reuse ;  /* 0x00008f00978f7a23 */ /* 0x100fe20000010862 */
[----:B---3--:R-:W-:Y:S01]  /*89d0*/  F2FP.PACK_AB R82, R88, R93 ;  /* 0x0000005d5852723e */ /* 0x008fe200000000ff */
[--C-:B------:R-:W-:Y:S02]  /*89e0*/  FFMA.FTZ R146, R147, c[0x0][0x23c], -R98.reuse ;  /* 0x00008f0093927a23 */ /* 0x100fe40000010862 */
[--C-:B------:R-:W-:Y:S02]  /*89f0*/  FFMA.FTZ R139, R139, c[0x0][0x23c], -R98.reuse ;  /* 0x00008f008b8b7a23 */ /* 0x100fe40000010862 */
[----:B------:R-:W-:Y:S01]  /*8a00*/  FFMA.FTZ R148, R135, c[0x0][0x23c], -R98 ;  /* 0x00008f0087947a23 */ /* 0x000fe20000010862 */
[----:B------:R-:W-:Y:S01]  /*8a10*/  MUFU.EX2 R149, R149 ;  /* 0x0000009500957308 */ /* 0x000fe20000000800 */
[C---:B--2---:R-:W-:Y:S05]  /*8a20*/  HMMA.16816.F32 R4, R80.reuse, R12, R4 ;  /* 0x0000000c5004723c */ /* 0x044fea0000001804 */
[C---:B------:R-:W-:Y:S02]  /*8a30*/  FFMA.FTZ R138, R85.reuse, R134, R138 ;  /* 0x00000086558a7223 */ /* 0x040fe4000001008a */
[C---:B------:R-:W-:Y:S01]  /*8a40*/  FMUL.FTZ R12, R84.reuse, R72 ;  /* 0x00000048540c7220 */ /* 0x040fe20000410000 */
[C---:B------:R-:W-:Y:S01]  /*8a50*/  HMMA.16816.F32 R8, R80.reuse, R14, R8 ;  /* 0x0000000e5008723c */ /* 0x040fe20000001808 */
[----:B------:R-:W-:Y:S03]  /*8a60*/  MUFU.EX2 R101, R101 ;  /* 0x0000006500657308 */ /* 0x000fe60000000800 */
[C---:B------:R-:W-:Y:S02]  /*8a70*/  FMUL.FTZ R13, R84.reuse, R73 ;  /* 0x00000049540d7220 */ /* 0x040fe40000410000 */
[----:B------:R-:W-:Y:S02]  /*8a80*/  FFMA.FTZ R99, R84, R131, R99 ;  /* 0x0000008354637223 */ /* 0x000fe40000010063 */
[C---:B------:R-:W-:Y:S03]  /*8a90*/  FMUL.FTZ R14, R85.reuse, R74 ;  /* 0x0000004a550e7220 */ /* 0x040fe60000410000 */
[----:B------:R-:W-:Y:S01]  /*8aa0*/  MUFU.EX2 R100, R100 ;  /* 0x0000006400647308 */ /* 0x000fe20000000800 */
[----:B------:R-:W-:Y:S02]  /*8ab0*/  FMUL.FTZ R15, R85, R75 ;  /* 0x0000004b550f7220 */ /* 0x000fe40000410000 */
[--C-:B------:R-:W-:Y:S02]  /*8ac0*/  FFMA.FTZ R96, R96, c[0x0][0x23c], -R98.reuse ;  /* 0x00008f0060607a23 */ /* 0x100fe40000010862 */
[--C-:B------:R-:W-:Y:S02]  /*8ad0*/  FFMA.FTZ R95, R95, c[0x0][0x23c], -R98.reuse ;  /* 0x00008f005f5f7a23 */ /* 0x100fe40000010862 */
[--C-:B------:R-:W-:Y:S01]  /*8ae0*/  FFMA.FTZ R94, R94, c[0x0][0x23c], -R98.reuse ;  /* 0x00008f005e5e7a23 */ /* 0x100fe20000010862 */
[C---:B------:R-:W-:Y:S02]  /*8af0*/  HMMA.16816.F32 R12, R80.reuse, R20, R12 ;  /* 0x00000014500c723c */ /* 0x040fe4000000180c */
[----:B------:R-:W-:Y:S01]  /*8b00*/  MUFU.EX2 R142, R142 ;  /* 0x0000008e008e7308 */ /* 0x000fe20000000800 */
[----:B------:R-:W-:Y:S02]  /*8b10*/  FFMA.FTZ R98, R89, c[0x0][0x23c], -R98 ;  /* 0x00008f0059627a23 */ /* 0x000fe40000010862 */
[----:B------:R-:W-:Y:S02]  /*8b20*/  FADD.FTZ R138, R97, R138 ;  /* 0x0000008a618a7221 */ /* 0x000fe40000010000 */
[C---:B------:R-:W-:Y:S01]  /*8b30*/  FMUL.FTZ R20, R84.reuse, R64 ;  /* 0x0000004054147220 */ /* 0x040fe20000410000 */
[C---:B------:R-:W-:Y:S04]  /*8b40*/  HMMA.16816.F32 R16, R80.reuse, R22, R16 ;  /* 0x000000165010723c */ /* 0x040fe80000001810 */
[----:B------:R-:W-:Y:S01]  /*8b50*/  FMUL.FTZ R21, R84, R65 ;  /* 0x0000004154157220 */ /* 0x000fe20000410000 */
[----:B------:R-:W-:Y:S01]  /*8b60*/  MUFU.EX2 R104, R104 ;  /* 0x0000006800687308 */ /* 0x000fe20000000800 */
[--C-:B------:R-:W-:Y:S02]  /*8b70*/  FFMA.FTZ R64, R107, c[0x0][0x23c], -R140.reuse ;  /* 0x00008f006b407a23 */ /* 0x100fe4000001088c */
[C---:B------:R-:W-:Y:S04]  /*8b80*/  FMUL.FTZ R22, R85.reuse, R66 ;  /* 0x0000004255167220 */ /* 0x040fe80000410000 */
[----:B------:R-:W-:Y:S02]  /*8b90*/  FMUL.FTZ R23, R85, R67 ;  /* 0x0000004355177220 */ /* 0x000fe40000410000 */
[--C-:B------:R-:W-:Y:S01]  /*8ba0*/  FFMA.FTZ R107, R106, c[0x0][0x23c], -R140.reuse ;  /* 0x00008f006a6b7a23 */ /* 0x100fe2000001088c */
[----:B------:R-:W-:Y:S01]  /*8bb0*/  MUFU.EX2 R144, R144 ;  /* 0x0000009000907308 */ /* 0x000fe20000000800 */
[--C-:B------:R-:W-:Y:S02]  /*8bc0*/  FFMA.FTZ R106, R87, c[0x0][0x23c], -R140.reuse ;  /* 0x00008f00576a7a23 */ /* 0x100fe4000001088c */
[----:B------:R-:W-:Y:S01]  /*8bd0*/  FFMA.FTZ R140, R86, c[0x0][0x23c], -R140 ;  /* 0x00008f00568c7a23 */ /* 0x000fe2000001088c */
[C---:B------:R-:W-:Y:S03]  /*8be0*/  HMMA.16816.F32 R20, R80.reuse, R28, R20 ;  /* 0x0000001c5014723c */ /* 0x040fe60000001814 */
[----:B------:R-:W-:Y:S02]  /*8bf0*/  FADD.FTZ R92, R92, R99 ;  /* 0x000000635c5c7221 */ /* 0x000fe40000010000 */
[----:B------:R-:W-:Y:S01]  /*8c00*/  FADD.FTZ R91, R91, R138 ;  /* 0x0000008a5b5b7221 */ /* 0x000fe20000010000 */
[----:B------:R-:W-:Y:S01]  /*8c10*/  MUFU.EX2 R141, R141 ;  /* 0x0000008d008d7308 */ /* 0x000fe20000000800 */
[C---:B------:R-:W-:Y:S01]  /*8c20*/  FMUL.FTZ R28, R84.reuse, R56 ;  /* 0x00000038541c7220 */ /* 0x040fe20000410000 */
[C---:B------:R-:W-:Y:S04]  /*8c30*/  HMMA.16816.F32 R24, R80.reuse, R30, R24 ;  /* 0x0000001e5018723c */ /* 0x040fe80000001818 */
[----:B------:R-:W-:Y:S02]  /*8c40*/  FMUL.FTZ R29, R84, R57 ;  /* 0x00000039541d7220 */ /* 0x000fe40000410000 */
[----:B------:R-:W-:Y:S02]  /*8c50*/  FADD.FTZ R93, R93, R92 ;  /* 0x0000005c5d5d7221 */ /* 0x000fe40000010000 */
[C---:B------:R-:W-:Y:S01]  /*8c60*/  FMUL.FTZ R30, R85.reuse, R58 ;  /* 0x0000003a551e7220 */ /* 0x040fe20000410000 */
[----:B------:R-:W2:Y:S03]  /*8c70*/  MUFU.EX2 R105, R105 ;  /* 0x0000006900697308 */ /* 0x000ea60000000800 */
[----:B------:R-:W-:Y:S02]  /*8c80*/  FMUL.FTZ R31, R85, R59 ;  /* 0x0000003b551f7220 */ /* 0x000fe40000410000 */
[----:B------:R-:W-:Y:S01]  /*8c90*/  LDSM.16.MT88.4 R56, [R110+0x6400] ;  /* 0x006400006e38783b */ /* 0x000fe20000004200 */
[----:B------:R-:W-:Y:S02]  /*8ca0*/  FADD.FTZ R90, R90, R91 ;  /* 0x0000005b5a5a7221 */ /* 0x000fe40000010000 */
[----:B------:R-:W-:Y:S02]  /*8cb0*/  FADD.FTZ R93, R88, R93 ;  /* 0x0000005d585d7221 */ /* 0x000fe40000010000 */
[C---:B-1----:R-:W-:Y:S01]  /*8cc0*/  HMMA.16816.F32 R28, R80.reuse, R60, R28 ;  /* 0x0000003c501c723c */ /* 0x042fe2000000181c */
[----:B------:R-:W-:Y:S07]  /*8cd0*/  MUFU.EX2 R143, R143 ;  /* 0x0000008f008f7308 */ /* 0x000fee0000000800 */
[C---:B------:R-:W-:Y:S01]  /*8ce0*/  HMMA.16816.F32 R32, R80.reuse, R62, R32 ;  /* 0x0000003e5020723c */ /* 0x040fe20000001820 */
[----:B------:R-:W-:Y:S02]  /*8cf0*/  LDSM.16.MT88.4 R60, [R108+0x6800] ;  /* 0x006800006c3c783b */ /* 0x000fe40000004200 */
[----:B------:R-:W-:Y:S05]  /*8d00*/  MUFU.EX2 R146, R146 ;  /* 0x0000009200927308 */ /* 0x000fea0000000800 */
[C---:B----4-:R-:W-:Y:S05]  /*8d10*/  HMMA.16816.F32 R36, R80.reuse, R52, R36 ;  /* 0x000000345024723c */ /* 0x050fea0000001824 */
[----:B------:R-:W-:Y:S03]  /*8d20*/  MUFU.EX2 R139, R139 ;  /* 0x0000008b008b7308 */ /* 0x000fe60000000800 */
[C---:B------:R-:W-:Y:S01]  /*8d30*/  HMMA.16816.F32 R40, R80.reuse, R54, R40 ;  /* 0x000000365028723c */ /* 0x040fe20000001828 */
[----:B------:R-:W1:Y:S06]  /*8d40*/  LDSM.16.MT88.4 R52, [R108+0x8000] ;  /* 0x008000006c34783b */ /* 0x000e6c0000004200 */
[----:B------:R-:W-:Y:S10]  /*8d50*/  MUFU.EX2 R137, R137 ;  /* 0x0000008900897308 */ /* 0x000ff40000000800 */
[----:B------:R-:W3:Y:S10]  /*8d60*/  MUFU.EX2 R136, R136 ;  /* 0x0000008800887308 */ /* 0x000ef40000000800 */
[----:B------:R-:W-:Y:S10]  /*8d70*/  MUFU.EX2 R148, R148 ;  /* 0x0000009400947308 */ /* 0x000ff40000000800 */
[----:B------:R-:W-:Y:S01]  /*8d80*/  MUFU.EX2 R134, R64 ;  /* 0x0000004000867308 */ /* 0x000fe20000000800 */
[C---:B-1----:R-:W-:Y:S09]  /*8d90*/  HMMA.16816.F32 R44, R80.reuse, R52, R44 ;  /* 0x00000034502c723c */ /* 0x042ff2000000182c */
[----:B------:R-:W1:Y:S03]  /*8da0*/  MUFU.EX2 R107, R107 ;  /* 0x0000006b006b7308 */ /* 0x000e660000000800 */
[----:B-----5:R-:W-:Y:S01]  /*8db0*/  F2FP.PACK_AB R53, R102, R103 ;  /* 0x000000676635723e */ /* 0x020fe200000000ff */
[----:B------:R-:W-:Y:S03]  /*8dc0*/  HMMA.16816.F32 R48, R80, R54, R48 ;  /* 0x000000365030723c */ /* 0x000fe60000001830 */
[----:B--2---:R-:W-:Y:S01]  /*8dd0*/  F2FP.PACK_AB R52, R105, R104 ;  /* 0x000000686934723e */ /* 0x004fe200000000ff */
[----:B------:R-:W-:Y:S03]  /*8de0*/  FADD.FTZ R103, R103, R90 ;  /* 0x0000005a67677221 */ /* 0x000fe60000010000 */
[----:B------:R-:W-:Y:S01]  /*8df0*/  F2FP.PACK_AB R55, R100, R101 ;  /* 0x000000656437723e */ /* 0x000fe200000000ff */
[----:B------:R-:W-:Y:S01]  /*8e00*/  MUFU.EX2 R106, R106 ;  /* 0x0000006a006a7308 */ /* 0x000fe20000000800 */
[----:B---3--:R-:W-:Y:S03]  /*8e10*/  F2FP.PACK_AB R54, R136, R137 ;  /* 0x000000898836723e */ /* 0x008fe600000000ff */
[----:B------:R-:W-:Y:S04]  /*8e20*/  FADD.FTZ R102, R102, R103 ;  /* 0x0000006766667221 */ /* 0x000fe80000010000 */
[C---:B------:R-:W-:Y:S02]  /*8e30*/  HMMA.16816.F32 R4, R52.reuse, R56, R4 ;  /* 0x000000383404723c */ /* 0x040fe40000001804 */
[----:B------:R-:W2:Y:S03]  /*8e40*/  MUFU.EX2 R135, R140 ;  /* 0x0000008c00877308 */ /* 0x000ea60000000800 */
[----:B------:R-:W-:Y:S01]  /*8e50*/  FADD.FTZ R101, R101, R102 ;  /* 0x0000006665657221 */ /* 0x000fe20000010000 */
[----:B-1----:R-:W-:Y:S02]  /*8e60*/  F2FP.PACK_AB R85, R107, R134 ;  /* 0x000000866b55723e */ /* 0x002fe400000000ff */
[C---:B------:R-:W-:Y:S01]  /*8e70*/  HMMA.16816.F32 R8, R52.reuse, R58, R8 ;  /* 0x0000003a3408723c */ /* 0x040fe20000001808 */
[----:B------:R-:W1:Y:S03]  /*8e80*/  LDSM.16.MT88.4 R56, [R108+0x6400] ;  /* 0x006400006c38783b */ /* 0x000e660000004200 */
[----:B------:R-:W-:Y:S01]  /*8e90*/  MUFU.EX2 R96, R96 ;  /* 0x0000006000607308 */ /* 0x000fe20000000800 */
[----:B------:R-:W-:Y:S09]  /*8ea0*/  FADD.FTZ R100, R100, R101 ;  /* 0x0000006564647221 */ /* 0x000ff20000010000 */
        /* <DEDUP_REMOVED lines=23> */
[C---:B------:R-:W-:Y:S03]  /*9020*/  F2FP.PACK_AB R55, R141.reuse, R144 ;  /* 0x000000908d37723e */ /* 0x040fe600000000ff */
        /* <DEDUP_REMOVED lines=31> */
[----:B------:R-:W4:Y:S06]  /*9220*/  LDSM.16.MT88.4 R8, [R108+0x8c00] ;  /* 0x008c00006c08783b */ /* 0x000f2c0000004200 */
[----:B------:R-:W-:Y:S01]  /*9230*/  FADD.FTZ R12, R104, R93 ;  /* 0x0000005d680c7221 */ /* 0x000fe20000010000 */
[C---:B------:R-:W-:Y:S04]  /*9240*/  HMMA.16816.F32 R68, R84.reuse, R70, R16 ;  /* 0x000000465444723c */ /* 0x040fe80000001810 */
[----:B------:R-:W-:Y:S04]  /*9250*/  FADD.FTZ R12, R105, R12 ;  /* 0x0000000c690c7221 */ /* 0x000fe80000010000 */
[----:B------:R-:W-:Y:S01]  /*9260*/  FADD.FTZ R137, R137, R12 ;  /* 0x0000000c89897221 */ /* 0x000fe20000010000 */
[C---:B-1----:R-:W-:Y:S03]  /*9270*/  HMMA.16816.F32 R64, R84.reuse, R60, R20 ;  /* 0x0000003c5440723c */ /* 0x042fe60000001814 */
[----:B------:R-:W-:Y:S04]  /*9280*/  FADD.FTZ R136, R136, R137 ;  /* 0x0000008988887221 */ /* 0x000fe80000010000 */
[----:B------:R-:W-:Y:S01]  /*9290*/  FADD.FTZ R143, R143, R136 ;  /* 0x000000888f8f7221 */ /* 0x000fe20000010000 */
[C---:B------:R-:W-:Y:S04]  /*92a0*/  HMMA.16816.F32 R60, R84.reuse, R62, R24 ;  /* 0x0000003e543c723c */ /* 0x040fe80000001818 */
[----:B------:R-:W-:Y:S04]  /*92b0*/  FADD.FTZ R146, R146, R143 ;  /* 0x0000008f92927221 */ /* 0x000fe80000010000 */
        /* <DEDUP_REMOVED lines=9> */
[----:B------:R-:W-:Y:S03]  /*9350*/  FADD.FTZ R95, R95, R96 ;  /* 0x000000605f5f7221 */ /* 0x000fe60000010000 */
[----:B------:R-:W-:Y:S01]  /*9360*/  MOV R85, R2 ;  /* 0x0000000200557202 */ /* 0x000fe20000000f00 */
[----:B------:R-:W-:Y:S01]  /*9370*/  FADD.FTZ R94, R94, R95 ;  /* 0x0000005f5e5e7221 */ /* 0x000fe20000010000 */
[----:B------:R-:W-:Y:S03]  /*9380*/  MOV R84, R3 ;  /* 0x0000000300547202 */ /* 0x000fe60000000f00 */
[----:B------:R-:W-:Y:S01]  /*9390*/  FADD.FTZ R131, R89, R94 ;  /* 0x0000005e59837221 */ /* 0x000fe20000010000 */
[----:B------:R-:W-:-:S05]  /*93a0*/  @P5 BRA `(.L_x_964) ;  /* 0xffffdd8000005947 */ /* 0x000fca000383ffff */
.L_x_963:
        /* <DEDUP_REMOVED lines=128> */
[----:B------:R-:W-:Y:S01]  /*9bb0*/  STS [R13], R76 ;  /* 0x0000004c0d007388 */ /* 0x000fe20000000800 */
[----:B------:R-:W-:-:S03]  /*9bc0*/  ISETP.NE.AND P0, PT, R114, -0x1, PT ;  /* 0xffffffff7200780c */ /* 0x000fc60003f05270 */
[----:B------:R-:W-:Y:S01]  /*9bd0*/  STS [R13+0x200], R78 ;  /* 0x0002004e0d007388 */ /* 0x000fe20000000800 */
[----:B--2---:R-:W-:-:S03]  /*9be0*/  ISETP.NE.AND P5, PT, R14, RZ, PT ;  /* 0x000000ff0e00720c */ /* 0x004fc60003fa5270 */
[----:B------:R-:W-:Y:S04]  /*9bf0*/  STS [R19], R72 ;  /* 0x0000004813007388 */ /* 0x000fe80000000800 */
[----:B------:R-:W-:Y:S01]  /*9c00*/  STS [R19+0x200], R74 ;  /* 0x0002004a13007388 */ /* 0x000fe20000000800 */
[C---:B----4-:R-:W-:Y:S02]  /*9c10*/  ISETP.NE.AND P2, PT, R10.reuse, RZ, PT ;  /* 0x000000ff0a00720c */ /* 0x050fe40003f45270 */
[----:B------:R-:W-:Y:S01]  /*9c20*/  ISETP.NE.OR P1, PT, R10, RZ, !P5 ;  /* 0x000000ff0a00720c */ /* 0x000fe20006f25670 */
[----:B------:R-:W-:Y:S04]  /*9c30*/  STS [R17], R68 ;  /* 0x0000004411007388 */ /* 0x000fe80000000800 */
[----:B------:R-:W-:Y:S04]  /*9c40*/  STS [R17+0x200], R70 ;  /* 0x0002004611007388 */ /* 0x000fe80000000800 */
[----:B------:R-:W-:Y:S02]  /*9c50*/  STS [R11+0x1000], R64 ;  /* 0x001000400b007388 */ /* 0x000fe40000000800 */
[----:B------:R-:W-:Y:S01]  /*9c60*/  @P2 IMAD.MOV.U32 R14, RZ, RZ, c[0x0][0x210] ;  /* 0x00008400ff0e2624 */ /* 0x000fe200078e00ff */
[----:B------:R-:W-:Y:S01]  /*9c70*/  @!P2 MOV R10, c[0x0][0x214] ;  /* 0x00008500000aaa02 */ /* 0x000fe20000000f00 */
[----:B------:R-:W-:Y:S01]  /*9c80*/  STS [R11+0x1200], R66 ;  /* 0x001200420b007388 */ /* 0x000fe20000000800 */
[----:B------:R-:W-:Y:S01]  /*9c90*/  @P2 MOV R15, 0x1 ;  /* 0x00000001000f2802 */ /* 0x000fe20000000f00 */
[----:B------:R-:W-:Y:S01]  /*9ca0*/  @P2 IMAD R14, R14, c[0x0][0x214], RZ ;  /* 0x000085000e0e2a24 */ /* 0x000fe200078e02ff */
        /* <DEDUP_REMOVED lines=18> */
[----:B--2---:R-:W-:-:S04]  /*9dd0*/  @P0 IMAD.WIDE.U32 R40, R114, c[0x0][0x1e8], RZ ;  /* 0x00007a0072280a25 */ /* 0x004fc800078e00ff */
[----:B----4-:R-:W-:Y:S01]  /*9de0*/  @P0 IMAD R13, R114, c[0x0][0x1ec], R41 ;  /* 0x00007b00720d0a24 */ /* 0x010fe200078e0229 */
[----:B------:R-:W2:Y:S01]  /*9df0*/  S2R R0, SR_CTAID.Y ;  /* 0x0000000000007919 */ /* 0x000ea20000002600 */
[----:B-----5:R-:W-:-:S03]  /*9e00*/  CS2R R44, SRZ ;  /* 0x00000000002c7805 */ /* 0x020fc6000001ff00 */
[----:B------:R-:W4:Y:S04]  /*9e10*/  S2R R10, SR_CTAID.X ;  /* 0x00000000000a7919 */ /* 0x000f280000002500 */
[----:B------:R-:W5:Y:S04]  /*9e20*/  S2R R11, SR_CTAID.Z ;  /* 0x00000000000b7919 */ /* 0x000f680000002700 */
[----:B------:R1:W3:Y:S04]  /*9e30*/  LDS.128 R32, [R118] ;  /* 0x0000000076207984 */ /* 0x0002e80000000c00 */
[----:B------:R1:W3:Y:S01]  /*9e40*/  LDS.128 R28, [R118+0x800] ;  /* 0x00080000761c7984 */ /* 0x0002e20000000c00 */
        /* <DEDUP_REMOVED lines=14> */
[----:B----4-:R-:W-:Y:S01]  /*9f30*/  IMAD R4, R10, R41, RZ ;  /* 0x000000290a047224 */ /* 0x010fe200078e02ff */
[----:B------:R-:W-:Y:S01]  /*9f40*/  @!P1 SHF.R.S32.HI R45, RZ, 0x1f, R114 ;  /* 0x0000001fff2d9819 */ /* 0x000fe20000011472 */
[----:B-----5:R-:W-:Y:S01]  /*9f50*/  IMAD R15, R11, R14, R15 ;  /* 0x0000000e0b0f7224 */ /* 0x020fe200078e020f */
[----:B------:R-:W-:Y:S01]  /*9f60*/  MOV R14, 0x7f800000 ;  /* 0x7f800000000e7802 */ /* 0x000fe20000000f00 */
[----:B------:R-:W-:-:S02]  /*9f70*/  IMAD.SHL.U32 R4, R4, 0x40, RZ ;  /* 0x0000004004047824 */ /* 0x000fc400078e00ff */
[----:B------:R-:W-:Y:S02]  /*9f80*/  @!P0 IMAD R7, R7, c[0x0][0x1e0], RZ ;  /* 0x0000780007078a24 */ /* 0x000fe400078e02ff */
        /* <DEDUP_REMOVED lines=28> */
.L_x_968:
[----:B------:R-:W-:Y:S05]  /*a150*/  BSYNC B0 ;  /* 0x0000000000007941 */ /* 0x000fea0003800000 */
.L_x_967:
        /* <DEDUP_REMOVED lines=25> */
.L_x_970:
[----:B------:R-:W-:Y:S05]  /*a2f0*/  BSYNC B0 ;  /* 0x0000000000007941 */ /* 0x000fea0003800000 */
.L_x_969:
        /* <DEDUP_REMOVED lines=20> */
.L_x_940:
        /* <DEDUP_REMOVED lines=70> */
.L_x_972:
[----:B------:R-:W-:Y:S05]  /*a8a0*/  BSYNC B0 ;  /* 0x0000000000007941 */ /* 0x000fea0003800000 */
.L_x_971:
        /* <DEDUP_REMOVED lines=19> */
.L_x_974:
[----:B------:R-:W-:Y:S05]  /*a9e0*/  BSYNC B0 ;  /* 0x0000000000007941 */ /* 0x000fea0003800000 */
.L_x_973:
        /* <DEDUP_REMOVED lines=19> */
.L_x_975:
        /* <DEDUP_REMOVED lines=14> */
.L_x_1005:


//--------------------- .nv.shared._ZN5flash16flash_fwd_kernelI23Flash_fwd_kernel_traitsILi96ELi128ELi64ELi4ELb0ELb0EN7cutlass6half_tE19Flash_kernel_traitsILi96ELi128ELi64ELi4ES3_EELb0ELb1ELb0ELb0ELb1ELb1ELb0ELb0EEEvNS_16Flash_fwd_paramsE --------------------------
	.section	.nv.shared._ZN5flash16flash_fwd_kernelI23Flash_fwd_kernel_traitsILi96ELi128ELi64ELi4ELb0ELb0EN7cutlass6half_tE19Flash_kernel_traitsILi96ELi128ELi64ELi4ES3_EELb0ELb1ELb0ELb0ELb1ELb1ELb0ELb0EEEvNS_16Flash_fwd_paramsE,"aw",@nobits
	.sectionflags	@""
	.align	16


//--------------------- .nv.global                --------------------------
	.section	.nv.global,"aw",@nobits
.nv.global:
	.type		_ZN72_INTERNAL_9204a569_36_flash_fwd_hdim96_fp16_causal_sm80_cu_9949e2e8_34744cute1_E,@object
	.size		_ZN72_INTERNAL_9204a569_36_flash_fwd_hdim96_fp16_causal_sm80_cu_9949e2e8_34744cute1_E,(_ZN72_INTERNAL_9204a569_36_flash_fwd_hdim96_fp16_causal_sm80_cu_9949e2e8_34744cuda3std3__45__cpo6cbeginE - _ZN72_INTERNAL_9204a569_36_flash_fwd_hdim96_fp16_causal_sm80_cu_9949e2e8_34744cute1_E)
_ZN72_INTERNAL_9204a569_36_flash_fwd_hdim96_fp16_causal_sm80_cu_9949e2e8_34744cute1_E:
	.zero		1
	.type		_ZN72_INTERNAL_9204a569_36_flash_fwd_hdim96_fp16_causal_sm80_cu_9949e2e8_34744cuda3std3__45__cpo6cbeginE,@object
	.size		_ZN72_INTERNAL_9204a569_36_flash_fwd_hdim96_fp16_causal_sm80_cu_9949e2e8_34744cuda3std3__45__cpo6cbeginE,(_ZN72_INTERNAL_9204a569_36_flash_fwd_hdim96_fp16_causal_sm80_cu_9949e2e8_34744cuda3std3__48in_placeE - _ZN72_INTERNAL_9204a569_36_flash_fwd_hdim96_fp16_causal_sm80_cu_9949e2e8_34744cuda3std3__45__cpo6cbeginE)
_ZN72_INTERNAL_9204a569_36_flash_fwd_hdim96_fp16_causal_sm80_cu_9949e2e8_34744cuda3std3__45__cpo6cbeginE:
	.zero		1
	.type		_ZN72_INTERNAL_9204a569_36_flash_fwd_hdim96_fp16_causal_sm80_cu_9949e2e8_34744cuda3std3__48in_placeE,@object
	.size		_ZN72_INTERNAL_9204a569_36_flash_fwd_hdim96_fp16_causal_sm80_cu_9949e2e8_34744cuda3std3__48in_placeE,(_ZN72_INTERNAL_9204a569_36_flash_fwd_hdim96_fp16_causal_sm80_cu_9949e2e8_34744cuda3std6ranges3__45__cpo9iter_moveE - _ZN72_INTERNAL_9204a569_36_flash_fwd_hdim96_fp16_causal_sm80_cu_9949e2e8_34744cuda3std3__48in_placeE)
_ZN72_INTERNAL_9204a569_36_flash_fwd_hdim96_fp16_causal_sm80_cu_9949e2e8_34744cuda3std3__48in_placeE:
	.zero		1
	.type		_ZN72_INTERNAL_9204a569_36_flash_fwd_hdim96_fp16_causal_sm80_cu_9949e2e8_34744cuda3std6ranges3__45__cpo9iter_moveE,@object
	.size		_ZN72_INTERNAL_9204a569_36_flash_fwd_hdim96_fp16_causal_sm80_cu_9949e2e8_34744cuda3std6ranges3__45__cpo9iter_moveE,(_ZN72_INTERNAL_9204a569_36_flash_fwd_hdim96_fp16_causal_sm80_cu_9949e2e8_34744cuda3std3__45__cpo5beginE - _ZN72_INTERNAL_9204a569_36_flash_fwd_hdim96_fp16_causal_sm80_cu_9949e2e8_34744cuda3std6ranges3__45__cpo9iter_moveE)
_ZN72_INTERNAL_9204a569_36_flash_fwd_hdim96_fp16_causal_sm80_cu_9949e2e8_34744cuda3std6ranges3__45__cpo9iter_moveE:
	.zero		1
	.type		_ZN72_INTERNAL_9204a569_36_flash_fwd_hdim96_fp16_causal_sm80_cu_9949e2e8_34744cuda3std3__45__cpo5beginE,@object
	.size		_ZN72_INTERNAL_9204a569_36_flash_fwd_hdim96_fp16_causal_sm80_cu_9949e2e8_34744cuda3std3__45__cpo5beginE,(_ZN72_INTERNAL_9204a569_36_flash_fwd_hdim96_fp16_causal_sm80_cu_9949e2e8_34744cuda3std3__474_GLOBAL__N__9204a569_36_flash_fwd_hdim96_fp16_causal_sm80_cu_9949e2e8_34746ignoreE - _ZN72_INTERNAL_9204a569_36_flash_fwd_hdim96_fp16_causal_sm80_cu_9949e2e8_34744cuda3std3__45__cpo5beginE)
_ZN72_INTERNAL_9204a569_36_flash_fwd_hdim96_fp16_causal_sm80_cu_9949e2e8_34744cuda3std3__45__cpo5beginE:
	.zero		1
	.type		_ZN72_INTERNAL_9204a569_36_flash_fwd_hdim96_fp16_causal_sm80_cu_9949e2e8_34744cuda3std3__474_GLOBAL__N__9204a569_36_flash_fwd_hdim96_fp16_causal_sm80_cu_9949e2e8_34746ignoreE,@object
	.size		_ZN72_INTERNAL_9204a569_36_flash_fwd_hdim96_fp16_causal_sm80_cu_9949e2e8_34744cuda3std3__474_GLOBAL__N__9204a569_36_flash_fwd_hdim96_fp16_causal_sm80_cu_9949e2e8_34746ignoreE,(_ZN72_INTERNAL_9204a569_36_flash_fwd_hdim96_fp16_causal_sm80_cu_9949e2e8_34744cute7productE - _ZN72_INTERNAL_9204a569_36_flash_fwd_hdim96_fp16_causal_sm80_cu_9949e2e8_34744cuda3std3__474_GLOBAL__N__9204a569_36_flash_fwd_hdim96_fp16_causal_sm80_cu_9949e2e8_34746ignoreE)
_ZN72_INTERNAL_9204a569_36_flash_fwd_hdim96_fp16_causal_sm80_cu_9949e2e8_34744cuda3std3__474_GLOBAL__N__9204a569_36_flash_fwd_hdim96_fp16_causal_sm80_cu_9949e2e8_34746ignoreE:
	.zero		1
	.type		_ZN72_INTERNAL_9204a569_36_flash_fwd_hdim96_fp16_causal_sm80_cu_9949e2e8_34744cute7productE,@object
	.size		_ZN72_INTERNAL_9204a569_36_flash_fwd_hdim96_fp16_causal_sm80_cu_9949e2e8_34744cute7productE,(_ZN72_INTERNAL_9204a569_36_flash_fwd_hdim96_fp16_causal_sm80_cu_9949e2e8_34744cuda3std3__45__cpo3endE - _ZN72_INTERNAL_9204a569_36_flash_fwd_hdim96_fp16_causal_sm80_cu_9949e2e8_34744cute7productE)
_ZN72_INTERNAL_9204a569_36_flash_fwd_hdim96_fp16_causal_sm80_cu_9949e2e8_34744cute7productE:
	.zero		1
	.type		_ZN72_INTERNAL_9204a569_36_flash_fwd_hdim96_fp16_causal_sm80_cu_9949e2e8_34744cuda3std3__45__cpo3endE,@object
	.size		_ZN72_INTERNAL_9204a569_36_flash_fwd_hdim96_fp16_causal_sm80_cu_9949e2e8_34744cuda3std3__45__cpo3endE,(_ZN72_INTERNAL_9204a569_36_flash_fwd_hdim96_fp16_causal_sm80_cu_9949e2e8_34744cuda3std3__419piecewise_constructE - _ZN72_INTERNAL_9204a569_36_flash_fwd_hdim96_fp16_causal_sm80_cu_9949e2e8_34744cuda3std3__45__cpo3endE)
_ZN72_INTERNAL_9204a569_36_flash_fwd_hdim96_fp16_causal_sm80_cu_9949e2e8_34744cuda3std3__45__cpo3endE:
	.zero		1
	.type		_ZN72_INTERNAL_9204a569_36_flash_fwd_hdim96_fp16_causal_sm80_cu_9949e2e8_34744cuda3std3__419piecewise_constructE,@object
	.size		_ZN72_INTERNAL_9204a569_36_flash_fwd_hdim96_fp16_causal_sm80_cu_9949e2e8_34744cuda3std3__419piecewise_constructE,(_ZN72_INTERNAL_9204a569_36_flash_fwd_hdim96_fp16_causal_sm80_cu_9949e2e8_34744cuda3std3__45__cpo4cendE - _ZN72_INTERNAL_9204a569_36_flash_fwd_hdim96_fp16_causal_sm80_cu_9949e2e8_34744cuda3std3__419piecewise_constructE)
_ZN72_INTERNAL_9204a569_36_flash_fwd_hdim96_fp16_causal_sm80_cu_9949e2e8_34744cuda3std3__419piecewise_constructE:
	.zero		1
	.type		_ZN72_INTERNAL_9204a569_36_flash_fwd_hdim96_fp16_causal_sm80_cu_9949e2e8_34744cuda3std3__45__cpo4cendE,@object
	.size		_ZN72_INTERNAL_9204a569_36_flash_fwd_hdim96_fp16_causal_sm80_cu_9949e2e8_34744cuda3std3__45__cpo4cendE,(_ZN72_INTERNAL_9204a569_36_flash_fwd_hdim96_fp16_causal_sm80_cu_9949e2e8_34744cuda3std6ranges3__45__cpo4swapE - _ZN72_INTERNAL_9204a569_36_flash_fwd_hdim96_fp16_causal_sm80_cu_9949e2e8_34744cuda3std3__45__cpo4cendE)
_ZN72_INTERNAL_9204a569_36_flash_fwd_hdim96_fp16_causal_sm80_cu_9949e2e8_34744cuda3std3__45__cpo4cendE:
	.zero		1
	.type		_ZN72_INTERNAL_9204a569_36_flash_fwd_hdim96_fp16_causal_sm80_cu_9949e2e8_34744cuda3std6ranges3__45__cpo4swapE,@object
	.size		_ZN72_INTERNAL_9204a569_36_flash_fwd_hdim96_fp16_causal_sm80_cu_9949e2e8_34744cuda3std6ranges3__45__cpo4swapE,(.L_7 - _ZN72_INTERNAL_9204a569_36_flash_fwd_hdim96_fp16_causal_sm80_cu_9949e2e8_34744cuda3std6ranges3__45__cpo4swapE)
_ZN72_INTERNAL_9204a569_36_flash_fwd_hdim96_fp16_causal_sm80_cu_9949e2e8_34744cuda3std6ranges3__45__cpo4swapE:
	.zero		1
.L_7:


//--------------------- .nv.shared._ZN5flash16flash_fwd_kernelI23Flash_fwd_kernel_traitsILi96ELi128ELi64ELi4ELb0ELb0EN7cutlass6half_tE19Flash_kernel_traitsILi96ELi128ELi64ELi4ES3_EELb0ELb1ELb0ELb0ELb0ELb1ELb0ELb0EEEvNS_16Flash_fwd_paramsE --------------------------
	.section	.nv.shared._ZN5flash16flash_fwd_kernelI23Flash_fwd_kernel_traitsILi96ELi128ELi64ELi4ELb0ELb0EN7cutlass6half_tE19Flash_kernel_traitsILi96ELi128ELi64ELi4ES3_EELb0ELb1ELb0ELb0ELb0ELb1ELb0ELb0EEEvNS_16Flash_fwd_paramsE,"aw",@nobits
	.sectionflags	@""
	.align	16


//--------------------- .nv.shared._ZN5flash16flash_fwd_kernelI23Flash_fwd_kernel_traitsILi96ELi128ELi64ELi4ELb0ELb0EN7cutlass6half_tE19Flash_kernel_traitsILi96ELi128ELi64ELi4ES3_EELb0ELb1ELb0ELb0ELb0ELb0ELb0ELb0EEEvNS_16Flash_fwd_paramsE --------------------------
	.section	.nv.shared._ZN5flash16flash_fwd_kernelI23Flash_fwd_kernel_traitsILi96ELi128ELi64ELi4ELb0ELb0EN7cutlass6half_tE19Flash_kernel_traitsILi96ELi128ELi64ELi4ES3_EELb0ELb1ELb0ELb0ELb0ELb0ELb0ELb0EEEvNS_16Flash_fwd_paramsE,"aw",@nobits
	.sectionflags	@""
	.align	16


//--------------------- .nv.shared._ZN5flash16flash_fwd_kernelI23Flash_fwd_kernel_traitsILi96ELi128ELi64ELi4ELb0ELb0EN7cutlass6half_tE19Flash_kernel_traitsILi96ELi128ELi64ELi4ES3_EELb0ELb1ELb0ELb1ELb0ELb0ELb0ELb0EEEvNS_16Flash_fwd_paramsE --------------------------
	.section	.nv.shared._ZN5flash16flash_fwd_kernelI23Flash_fwd_kernel_traitsILi96ELi128ELi64ELi4ELb0ELb0EN7cutlass6half_tE19Flash_kernel_traitsILi96ELi128ELi64ELi4ES3_EELb0ELb1ELb0ELb1ELb0ELb0ELb0ELb0EEEvNS_16Flash_fwd_paramsE,"aw",@nobits
	.sectionflags	@""
	.align	16


//--------------------- .nv.shared._ZN5flash16flash_fwd_kernelI23Flash_fwd_kernel_traitsILi96ELi64ELi64ELi4ELb0ELb0EN7cutlass6half_tE19Flash_kernel_traitsILi96ELi64ELi64ELi4ES3_EELb0ELb1ELb0ELb0ELb1ELb1ELb0ELb0EEEvNS_16Flash_fwd_paramsE --------------------------
	.section	.nv.shared._ZN5flash16flash_fwd_kernelI23Flash_fwd_kernel_traitsILi96ELi64ELi64ELi4ELb0ELb0EN7cutlass6half_tE19Flash_kernel_traitsILi96ELi64ELi64ELi4ES3_EELb0ELb1ELb0ELb0ELb1ELb1ELb0ELb0EEEvNS_16Flash_fwd_paramsE,"aw",@nobits
	.sectionflags	@""
	.align	16


//--------------------- .nv.shared._ZN5flash16flash_fwd_kernelI23Flash_fwd_kernel_traitsILi96ELi64ELi64ELi4ELb0ELb0EN7cutlass6half_tE19Flash_kernel_traitsILi96ELi64ELi64ELi4ES3_EELb0ELb1ELb0ELb0ELb0ELb1ELb0ELb0EEEvNS_16Flash_fwd_paramsE --------------------------
	.section	.nv.shared._ZN5flash16flash_fwd_kernelI23Flash_fwd_kernel_traitsILi96ELi64ELi64ELi4ELb0ELb0EN7cutlass6half_tE19Flash_kernel_traitsILi96ELi64ELi64ELi4ES3_EELb0ELb1ELb0ELb0ELb0ELb1ELb0ELb0EEEvNS_16Flash_fwd_paramsE,"aw",@nobits
	.sectionflags	@""
	.align	16


//--------------------- .nv.shared._ZN5flash16flash_fwd_kernelI23Flash_fwd_kernel_traitsILi96ELi64ELi64ELi4ELb0ELb0EN7cutlass6half_tE19Flash_kernel_traitsILi96ELi64ELi64ELi4ES3_EELb0ELb1ELb0ELb0ELb0ELb0ELb0ELb0EEEvNS_16Flash_fwd_paramsE --------------------------
	.section	.nv.shared._ZN5flash16flash_fwd_kernelI23Flash_fwd_kernel_traitsILi96ELi64ELi64ELi4ELb0ELb0EN7cutlass6half_tE19Flash_kernel_traitsILi96ELi64ELi64ELi4ES3_EELb0ELb1ELb0ELb0ELb0ELb0ELb0ELb0EEEvNS_16Flash_fwd_paramsE,"aw",@nobits
	.sectionflags	@""
	.align	16


//--------------------- .nv.shared._ZN5flash16flash_fwd_kernelI23Flash_fwd_kernel_traitsILi96ELi64ELi64ELi4ELb0ELb0EN7cutlass6half_tE19Flash_kernel_traitsILi96ELi64ELi64ELi4ES3_EELb0ELb1ELb0ELb1ELb0ELb0ELb0ELb0EEEvNS_16Flash_fwd_paramsE --------------------------
	.section	.nv.shared._ZN5flash16flash_fwd_kernelI23Flash_fwd_kernel_traitsILi96ELi64ELi64ELi4ELb0ELb0EN7cutlass6half_tE19Flash_kernel_traitsILi96ELi64ELi64ELi4ES3_EELb0ELb1ELb0ELb1ELb0ELb0ELb0ELb0EEEvNS_16Flash_fwd_paramsE,"aw",@nobits
	.sectionflags	@""
	.align	16


//--------------------- .nv.shared._ZN5flash16flash_fwd_kernelI23Flash_fwd_kernel_traitsILi96ELi128ELi64ELi4ELb0ELb0EN7cutlass6half_tE19Flash_kernel_traitsILi96ELi128ELi64ELi4ES3_EELb1ELb1ELb0ELb0ELb0ELb0ELb0ELb0EEEvNS_16Flash_fwd_paramsE --------------------------
	.section	.nv.shared._ZN5flash16flash_fwd_kernelI23Flash_fwd_kernel_traitsILi96ELi128ELi64ELi4ELb0ELb0EN7cutlass6half_tE19Flash_kernel_traitsILi96ELi128ELi64ELi4ES3_EELb1ELb1ELb0ELb0ELb0ELb0ELb0ELb0EEEvNS_16Flash_fwd_paramsE,"aw",@nobits
	.sectionflags	@""
	.align	16


//--------------------- .nv.shared._ZN5flash16flash_fwd_kernelI23Flash_fwd_kernel_traitsILi96ELi128ELi64ELi4ELb0ELb0EN7cutlass6half_tE19Flash_kernel_traitsILi96ELi128ELi64ELi4ES3_EELb1ELb1ELb0ELb0ELb1ELb1ELb0ELb0EEEvNS_16Flash_fwd_paramsE --------------------------
	.section	.nv.shared._ZN5flash16flash_fwd_kernelI23Flash_fwd_kernel_traitsILi96ELi128ELi64ELi4ELb0ELb0EN7cutlass6half_tE19Flash_kernel_traitsILi96ELi128ELi64ELi4ES3_EELb1ELb1ELb0ELb0ELb1ELb1ELb0ELb0EEEvNS_16Flash_fwd_paramsE,"aw",@nobits
	.sectionflags	@""
	.align	16


//--------------------- .nv.shared._ZN5flash16flash_fwd_kernelI23Flash_fwd_kernel_traitsILi96ELi128ELi64ELi4ELb0ELb0EN7cutlass6half_tE19Flash_kernel_traitsILi96ELi128ELi64ELi4ES3_EELb0ELb1ELb0ELb0ELb1ELb1ELb1ELb0EEEvNS_16Flash_fwd_paramsE --------------------------
	.section	.nv.shared._ZN5flash16flash_fwd_kernelI23Flash_fwd_kernel_traitsILi96ELi128ELi64ELi4ELb0ELb0EN7cutlass6half_tE19Flash_kernel_traitsILi96ELi128ELi64ELi4ES3_EELb0ELb1ELb0ELb0ELb1ELb1ELb1ELb0EEEvNS_16Flash_fwd_paramsE,"aw",@nobits
	.sectionflags	@""
	.align	16


//--------------------- .nv.shared._ZN5flash16flash_fwd_kernelI23Flash_fwd_kernel_traitsILi96ELi128ELi64ELi4ELb0ELb0EN7cutlass6half_tE19Flash_kernel_traitsILi96ELi128ELi64ELi4ES3_EELb1ELb1ELb0ELb0ELb0ELb1ELb0ELb0EEEvNS_16Flash_fwd_paramsE --------------------------
	.section	.nv.shared._ZN5flash16flash_fwd_kernelI23Flash_fwd_kernel_traitsILi96ELi128ELi64ELi4ELb0ELb0EN7cutlass6half_tE19Flash_kernel_traitsILi96ELi128ELi64ELi4ES3_EELb1ELb1ELb0ELb0ELb0ELb1ELb0ELb0EEEvNS_16Flash_fwd_paramsE,"aw",@nobits
	.sectionflags	@""
	.align	16


//--------------------- .nv.shared._ZN5flash16flash_fwd_kernelI23Flash_fwd_kernel_traitsILi96ELi128ELi64ELi4ELb0ELb0EN7cutlass6half_tE19Flash_kernel_traitsILi96ELi128ELi64ELi4ES3_EELb0ELb1ELb0ELb0ELb0ELb1ELb1ELb0EEEvNS_16Flash_fwd_paramsE --------------------------
	.section	.nv.shared._ZN5flash16flash_fwd_kernelI23Flash_fwd_kernel_traitsILi96ELi128ELi64ELi4ELb0ELb0EN7cutlass6half_tE19Flash_kernel_traitsILi96ELi128ELi64ELi4ES3_EELb0ELb1ELb0ELb0ELb0ELb1ELb1ELb0EEEvNS_16Flash_fwd_paramsE,"aw",@nobits
	.sectionflags	@""
	.align	16


//--------------------- .nv.shared._ZN5flash16flash_fwd_kernelI23Flash_fwd_kernel_traitsILi96ELi128ELi64ELi4ELb0ELb0EN7cutlass6half_tE19Flash_kernel_traitsILi96ELi128ELi64ELi4ES3_EELb1ELb1ELb0ELb1ELb0ELb0ELb0ELb0EEEvNS_16Flash_fwd_paramsE --------------------------
	.section	.nv.shared._ZN5flash16flash_fwd_kernelI23Flash_fwd_kernel_traitsILi96ELi128ELi64ELi4ELb0ELb0EN7cutlass6half_tE19Flash_kernel_traitsILi96ELi128ELi64ELi4ES3_EELb1ELb1ELb0ELb1ELb0ELb0ELb0ELb0EEEvNS_16Flash_fwd_paramsE,"aw",@nobits
	.sectionflags	@""
	.align	16


//--------------------- .nv.shared._ZN5flash16flash_fwd_kernelI23Flash_fwd_kernel_traitsILi96ELi128ELi64ELi4ELb0ELb0EN7cutlass6half_tE19Flash_kernel_traitsILi96ELi128ELi64ELi4ES3_EELb1ELb1ELb0ELb0ELb0ELb0ELb0ELb1EEEvNS_16Flash_fwd_paramsE --------------------------
	.section	.nv.shared._ZN5flash16flash_fwd_kernelI23Flash_fwd_kernel_traitsILi96ELi128ELi64ELi4ELb0ELb0EN7cutlass6half_tE19Flash_kernel_traitsILi96ELi128ELi64ELi4ES3_EELb1ELb1ELb0ELb0ELb0ELb0ELb0ELb1EEEvNS_16Flash_fwd_paramsE,"aw",@nobits
	.sectionflags	@""
	.align	16


//--------------------- .nv.shared._ZN5flash16flash_fwd_kernelI23Flash_fwd_kernel_traitsILi96ELi128ELi64ELi4ELb0ELb0EN7cutlass6half_tE19Flash_kernel_traitsILi96ELi128ELi64ELi4ES3_EELb0ELb1ELb0ELb0ELb0ELb0ELb1ELb0EEEvNS_16Flash_fwd_paramsE --------------------------
	.section	.nv.shared._ZN5flash16flash_fwd_kernelI23Flash_fwd_kernel_traitsILi96ELi128ELi64ELi4ELb0ELb0EN7cutlass6half_tE19Flash_kernel_traitsILi96ELi128ELi64ELi4ES3_EELb0ELb1ELb0ELb0ELb0ELb0ELb1ELb0EEEvNS_16Flash_fwd_paramsE,"aw",@nobits
	.sectionflags	@""
	.align	16


//--------------------- .nv.shared._ZN5flash16flash_fwd_kernelI23Flash_fwd_kernel_traitsILi96ELi128ELi64ELi4ELb0ELb0EN7cutlass6half_tE19Flash_kernel_traitsILi96ELi128ELi64ELi4ES3_EELb1ELb1ELb0ELb1ELb0ELb0ELb0ELb1EEEvNS_16Flash_fwd_paramsE --------------------------
	.section	.nv.shared._ZN5flash16flash_fwd_kernelI23Flash_fwd_kernel_traitsILi96ELi128ELi64ELi4ELb0ELb0EN7cutlass6half_tE19Flash_kernel_traitsILi96ELi128ELi64ELi4ES3_EELb1ELb1ELb0ELb1ELb0ELb0ELb0ELb1EEEvNS_16Flash_fwd_paramsE,"aw",@nobits
	.sectionflags	@""
	.align	16


//--------------------- .nv.shared._ZN5flash16flash_fwd_kernelI23Flash_fwd_kernel_traitsILi96ELi128ELi64ELi4ELb0ELb0EN7cutlass6half_tE19Flash_kernel_traitsILi96ELi128ELi64ELi4ES3_EELb0ELb1ELb0ELb1ELb0ELb0ELb1ELb0EEEvNS_16Flash_fwd_paramsE --------------------------
	.section	.nv.shared._ZN5flash16flash_fwd_kernelI23Flash_fwd_kernel_traitsILi96ELi128ELi64ELi4ELb0ELb0EN7cutlass6half_tE19Flash_kernel_traitsILi96ELi128ELi64ELi4ES3_EELb0ELb1ELb0ELb1ELb0ELb0ELb1ELb0EEEvNS_16Flash_fwd_paramsE,"aw",@nobits
	.sectionflags	@""
	.align	16


//--------------------- .nv.shared._ZN5flash16flash_fwd_kernelI23Flash_fwd_kernel_traitsILi96ELi64ELi64ELi4ELb0ELb0EN7cutlass6half_tE19Flash_kernel_traitsILi96ELi64ELi64ELi4ES3_EELb1ELb1ELb0ELb0ELb0ELb0ELb0ELb0EEEvNS_16Flash_fwd_paramsE --------------------------
	.section	.nv.shared._ZN5flash16flash_fwd_kernelI23Flash_fwd_kernel_traitsILi96ELi64ELi64ELi4ELb0ELb0EN7cutlass6half_tE19Flash_kernel_traitsILi96ELi64ELi64ELi4ES3_EELb1ELb1ELb0ELb0ELb0ELb0ELb0ELb0EEEvNS_16Flash_fwd_paramsE,"aw",@nobits
	.sectionflags	@""
	.align	16


//--------------------- .nv.shared._ZN5flash16flash_fwd_kernelI23Flash_fwd_kernel_traitsILi96ELi64ELi64ELi4ELb0ELb0EN7cutlass6half_tE19Flash_kernel_traitsILi96ELi64ELi64ELi4ES3_EELb1ELb1ELb0ELb0ELb1ELb1ELb0ELb0EEEvNS_16Flash_fwd_paramsE --------------------------
	.section	.nv.shared._ZN5flash16flash_fwd_kernelI23Flash_fwd_kernel_traitsILi96ELi64ELi64ELi4ELb0ELb0EN7cutlass6half_tE19Flash_kernel_traitsILi96ELi64ELi64ELi4ES3_EELb1ELb1ELb0ELb0ELb1ELb1ELb0ELb0EEEvNS_16Flash_fwd_paramsE,"aw",@nobits
	.sectionflags	@""
	.align	16


//--------------------- .nv.shared._ZN5flash16flash_fwd_kernelI23Flash_fwd_kernel_traitsILi96ELi64ELi64ELi4ELb0ELb0EN7cutlass6half_tE19Flash_kernel_traitsILi96ELi64ELi64ELi4ES3_EELb0ELb1ELb0ELb0ELb1ELb1ELb1ELb0EEEvNS_16Flash_fwd_paramsE --------------------------
	.section	.nv.shared._ZN5flash16flash_fwd_kernelI23Flash_fwd_kernel_traitsILi96ELi64ELi64ELi4ELb0ELb0EN7cutlass6half_tE19Flash_kernel_traitsILi96ELi64ELi64ELi4ES3_EELb0ELb1ELb0ELb0ELb1ELb1ELb1ELb0EEEvNS_16Flash_fwd_paramsE,"aw",@nobits
	.sectionflags	@""
	.align	16


//--------------------- .nv.shared._ZN5flash16flash_fwd_kernelI23Flash_fwd_kernel_traitsILi96ELi64ELi64ELi4ELb0ELb0EN7cutlass6half_tE19Flash_kernel_traitsILi96ELi64ELi64ELi4ES3_EELb1ELb1ELb0ELb0ELb0ELb1ELb0ELb0EEEvNS_16Flash_fwd_paramsE --------------------------
	.section	.nv.shared._ZN5flash16flash_fwd_kernelI23Flash_fwd_kernel_traitsILi96ELi64ELi64ELi4ELb0ELb0EN7cutlass6half_tE19Flash_kernel_traitsILi96ELi64ELi64ELi4ES3_EELb1ELb1ELb0ELb0ELb0ELb1ELb0ELb0EEEvNS_16Flash_fwd_paramsE,"aw",@nobits
	.sectionflags	@""
	.align	16


//--------------------- .nv.shared._ZN5flash16flash_fwd_kernelI23Flash_fwd_kernel_traitsILi96ELi64ELi64ELi4ELb0ELb0EN7cutlass6half_tE19Flash_kernel_traitsILi96ELi64ELi64ELi4ES3_EELb0ELb1ELb0ELb0ELb0ELb1ELb1ELb0EEEvNS_16Flash_fwd_paramsE --------------------------
	.section	.nv.shared._ZN5flash16flash_fwd_kernelI23Flash_fwd_kernel_traitsILi96ELi64ELi64ELi4ELb0ELb0EN7cutlass6half_tE19Flash_kernel_traitsILi96ELi64ELi64ELi4ES3_EELb0ELb1ELb0ELb0ELb0ELb1ELb1ELb0EEEvNS_16Flash_fwd_paramsE,"aw",@nobits
	.sectionflags	@""
	.align	16


//--------------------- .nv.shared._ZN5flash16flash_fwd_kernelI23Flash_fwd_kernel_traitsILi96ELi64ELi64ELi4ELb0ELb0EN7cutlass6half_tE19Flash_kernel_traitsILi96ELi64ELi64ELi4ES3_EELb1ELb1ELb0ELb1ELb0ELb0ELb0ELb0EEEvNS_16Flash_fwd_paramsE --------------------------
	.section	.nv.shared._ZN5flash16flash_fwd_kernelI23Flash_fwd_kernel_traitsILi96ELi64ELi64ELi4ELb0ELb0EN7cutlass6half_tE19Flash_kernel_traitsILi96ELi64ELi64ELi4ES3_EELb1ELb1ELb0ELb1ELb0ELb0ELb0ELb0EEEvNS_16Flash_fwd_paramsE,"aw",@nobits
	.sectionflags	@""
	.align	16


//--------------------- .nv.shared._ZN5flash16flash_fwd_kernelI23Flash_fwd_kernel_traitsILi96ELi64ELi64ELi4ELb0ELb0EN7cutlass6half_tE19Flash_kernel_traitsILi96ELi64ELi64ELi4ES3_EELb1ELb1ELb0ELb0ELb0ELb0ELb0ELb1EEEvNS_16Flash_fwd_paramsE --------------------------
	.section	.nv.shared._ZN5flash16flash_fwd_kernelI23Flash_fwd_kernel_traitsILi96ELi64ELi64ELi4ELb0ELb0EN7cutlass6half_tE19Flash_kernel_traitsILi96ELi64ELi64ELi4ES3_EELb1ELb1ELb0ELb0ELb0ELb0ELb0ELb1EEEvNS_16Flash_fwd_paramsE,"aw",@nobits
	.sectionflags	@""
	.align	16


//--------------------- .nv.shared._ZN5flash16flash_fwd_kernelI23Flash_fwd_kernel_traitsILi96ELi64ELi64ELi4ELb0ELb0EN7cutlass6half_tE19Flash_kernel_traitsILi96ELi64ELi64ELi4ES3_EELb0ELb1ELb0ELb0ELb0ELb0ELb1ELb0EEEvNS_16Flash_fwd_paramsE --------------------------
	.section	.nv.shared._ZN5flash16flash_fwd_kernelI23Flash_fwd_kernel_traitsILi96ELi64ELi64ELi4ELb0ELb0EN7cutlass6half_tE19Flash_kernel_traitsILi96ELi64ELi64ELi4ES3_EELb0ELb1ELb0ELb0ELb0ELb0ELb1ELb0EEEvNS_16Flash_fwd_paramsE,"aw",@nobits
	.sectionflags	@""
	.align	16


//--------------------- .nv.shared._ZN5flash16flash_fwd_kernelI23Flash_fwd_kernel_traitsILi96ELi64ELi64ELi4ELb0ELb0EN7cutlass6half_tE19Flash_kernel_traitsILi96ELi64ELi64ELi4ES3_EELb1ELb1ELb0ELb1ELb0ELb0ELb0ELb1EEEvNS_16Flash_fwd_paramsE --------------------------
	.section	.nv.shared._ZN5flash16flash_fwd_kernelI23Flash_fwd_kernel_traitsILi96ELi64ELi64ELi4ELb0ELb0EN7cutlass6half_tE19Flash_kernel_traitsILi96ELi64ELi64ELi4ES3_EELb1ELb1ELb0ELb1ELb0ELb0ELb0ELb1EEEvNS_16Flash_fwd_paramsE,"aw",@nobits
	.sectionflags	@""
	.align	16


//--------------------- .nv.shared._ZN5flash16flash_fwd_kernelI23Flash_fwd_kernel_traitsILi96ELi64ELi64ELi4ELb0ELb0EN7cutlass6half_tE19Flash_kernel_traitsILi96ELi64ELi64ELi4ES3_EELb0ELb1ELb0ELb1ELb0ELb0ELb1ELb0EEEvNS_16Flash_fwd_paramsE --------------------------
	.section	.nv.shared._ZN5flash16flash_fwd_kernelI23Flash_fwd_kernel_traitsILi96ELi64ELi64ELi4ELb0ELb0EN7cutlass6half_tE19Flash_kernel_traitsILi96ELi64ELi64ELi4ES3_EELb0ELb1ELb0ELb1ELb0ELb0ELb1ELb0EEEvNS_16Flash_fwd_paramsE,"aw",@nobits
	.sectionflags	@""
	.align	16
